	.target	sm_80

	.elftype	@"ET_EXEC"


//--------------------- .note.nv.tkinfo           --------------------------
	.section	.note.nv.tkinfo,"",@"SHT_NOTE"
	.sectionflags	@"SHF_NOTE_NV_TKINFO"
	.tkinfo
        /*0018*/ 	.word	0x00000002
        /*0030*/ 	.string	""
        /*0030*/ 	.string	"ptxas"
        /*0030*/ 	.string	"Cuda compilation tools, release 13.0, V13.0.88"
        /*0030*/ 	.string	"Build cuda_13.0.r13.0/compiler.36424714_0"
        /*0030*/ 	.string	"-arch sm_80 -m 64 "



//--------------------- .note.nv.cuinfo           --------------------------
	.section	.note.nv.cuinfo,"",@"SHT_NOTE"
	.sectionflags	@"SHF_NOTE_NV_CUINFO"
        /*0018*/ 	.short	0x0002
        /*001a*/ 	.short	0x0050
        /*001c*/ 	.short	0x0082
	.zero		2


//--------------------- .nv.info                  --------------------------
	.section	.nv.info,"",@"SHT_CUDA_INFO"
	.align	4


	//----- nvinfo : EIATTR_REGCOUNT
	.align		4
        /*0000*/ 	.byte	0x04, 0x2f
        /*0002*/ 	.short	(.L_12 - .L_11)
	.align		4
.L_11:
        /*0004*/ 	.word	index@(_ZN5flash16flash_fwd_kernelI23Flash_fwd_kernel_traitsILi128ELi128ELi32ELi4ELb0ELb0EN7cutlass6half_tE19Flash_kernel_traitsILi128ELi128ELi32ELi4ES3_EELb0ELb0ELb1ELb1ELb0ELb0ELb1ELb0EEEvNS_16Flash_fwd_paramsE)
        /*0008*/ 	.word	0x000000ff


	//----- nvinfo : EIATTR_FRAME_SIZE
	.align		4
.L_12:
        /*000c*/ 	.byte	0x04, 0x11
        /*000e*/ 	.short	(.L_14 - .L_13)
	.align		4
.L_13:
        /*0010*/ 	.word	index@(_ZN5flash16flash_fwd_kernelI23Flash_fwd_kernel_traitsILi128ELi128ELi32ELi4ELb0ELb0EN7cutlass6half_tE19Flash_kernel_traitsILi128ELi128ELi32ELi4ES3_EELb0ELb0ELb1ELb1ELb0ELb0ELb1ELb0EEEvNS_16Flash_fwd_paramsE)
        /*0014*/ 	.word	0x00000060


	//----- nvinfo : EIATTR_REGCOUNT
	.align		4
.L_14:
        /*0018*/ 	.byte	0x04, 0x2f
        /*001a*/ 	.short	(.L_16 - .L_15)
	.align		4
.L_15:
        /*001c*/ 	.word	index@(_ZN5flash16flash_fwd_kernelI23Flash_fwd_kernel_traitsILi128ELi128ELi32ELi4ELb0ELb0EN7cutlass6half_tE19Flash_kernel_traitsILi128ELi128ELi32ELi4ES3_EELb1ELb0ELb1ELb1ELb0ELb0ELb0ELb1EEEvNS_16Flash_fwd_paramsE)
        /*0020*/ 	.word	0x000000ff


	//----- nvinfo : EIATTR_FRAME_SIZE
	.align		4
.L_16:
        /*0024*/ 	.byte	0x04, 0x11
        /*0026*/ 	.short	(.L_18 - .L_17)
	.align		4
.L_17:
        /*0028*/ 	.word	index@($__internal_0_$__cuda_sm70_shflsync_bfly_p)
        /*002c*/ 	.word	0x00000000


	//----- nvinfo : EIATTR_FRAME_SIZE
	.align		4
.L_18:
        /*0030*/ 	.byte	0x04, 0x11
        /*0032*/ 	.short	(.L_20 - .L_19)
	.align		4
.L_19:
        /*0034*/ 	.word	index@($_ZN5flash16flash_fwd_kernelI23Flash_fwd_kernel_traitsILi128ELi128ELi32ELi4ELb0ELb0EN7cutlass6half_tE19Flash_kernel_traitsILi128ELi128ELi32ELi4ES3_EELb1ELb0ELb1ELb1ELb0ELb0ELb0ELb1EEEvNS_16Flash_fwd_paramsE$_ZN5flash22compute_attn_1rowblockI23Flash_fwd_kernel_traitsILi128ELi128ELi32ELi4ELb0ELb0EN7cutlass6half_tE19Flash_kernel_traitsILi128ELi128ELi32ELi4ES3_EELb1ELb0ELb1ELb1ELb0ELb0ELb0ELb1ENS_16Flash_fwd_paramsEEEvRKT8_iii)
        /*0038*/ 	.word	0x00000000


	//----- nvinfo : EIATTR_FRAME_SIZE
	.align		4
.L_20:
        /*003c*/ 	.byte	0x04, 0x11
        /*003e*/ 	.short	(.L_22 - .L_21)
	.align		4
.L_21:
        /*0040*/ 	.word	index@(_ZN5flash16flash_fwd_kernelI23Flash_fwd_kernel_traitsILi128ELi128ELi32ELi4ELb0ELb0EN7cutlass6half_tE19Flash_kernel_traitsILi128ELi128ELi32ELi4ES3_EELb1ELb0ELb1ELb1ELb0ELb0ELb0ELb1EEEvNS_16Flash_fwd_paramsE)
        /*0044*/ 	.word	0x000001c0


	//----- nvinfo : EIATTR_REGCOUNT
	.align		4
.L_22:
        /*0048*/ 	.byte	0x04, 0x2f
        /*004a*/ 	.short	(.L_24 - .L_23)
	.align		4
.L_23:
        /*004c*/ 	.word	index@(_ZN5flash16flash_fwd_kernelI23Flash_fwd_kernel_traitsILi128ELi128ELi32ELi4ELb0ELb0EN7cutlass6half_tE19Flash_kernel_traitsILi128ELi128ELi32ELi4ES3_EELb0ELb0ELb1ELb0ELb0ELb0ELb1ELb0EEEvNS_16Flash_fwd_paramsE)
        /*0050*/ 	.word	0x000000ff


	//----- nvinfo : EIATTR_FRAME_SIZE
	.align		4
.L_24:
        /*0054*/ 	.byte	0x04, 0x11
        /*0056*/ 	.short	(.L_26 - .L_25)
	.align		4
.L_25:
        /*0058*/ 	.word	index@(_ZN5flash16flash_fwd_kernelI23Flash_fwd_kernel_traitsILi128ELi128ELi32ELi4ELb0ELb0EN7cutlass6half_tE19Flash_kernel_traitsILi128ELi128ELi32ELi4ES3_EELb0ELb0ELb1ELb0ELb0ELb0ELb1ELb0EEEvNS_16Flash_fwd_paramsE)
        /*005c*/ 	.word	0x00000058


	//----- nvinfo : EIATTR_REGCOUNT
	.align		4
.L_26:
        /*0060*/ 	.byte	0x04, 0x2f
        /*0062*/ 	.short	(.L_28 - .L_27)
	.align		4
.L_27:
        /*0064*/ 	.word	index@(_ZN5flash16flash_fwd_kernelI23Flash_fwd_kernel_traitsILi128ELi128ELi32ELi4ELb0ELb0EN7cutlass6half_tE19Flash_kernel_traitsILi128ELi128ELi32ELi4ES3_EELb1ELb0ELb1ELb0ELb0ELb0ELb0ELb1EEEvNS_16Flash_fwd_paramsE)
        /*0068*/ 	.word	0x000000ff


	//----- nvinfo : EIATTR_FRAME_SIZE
	.align		4
.L_28:
        /*006c*/ 	.byte	0x04, 0x11
        /*006e*/ 	.short	(.L_30 - .L_29)
	.align		4
.L_29:
        /*0070*/ 	.word	index@(_ZN5flash16flash_fwd_kernelI23Flash_fwd_kernel_traitsILi128ELi128ELi32ELi4ELb0ELb0EN7cutlass6half_tE19Flash_kernel_traitsILi128ELi128ELi32ELi4ES3_EELb1ELb0ELb1ELb0ELb0ELb0ELb0ELb1EEEvNS_16Flash_fwd_paramsE)
        /*0074*/ 	.word	0x00000120


	//----- nvinfo : EIATTR_REGCOUNT
	.align		4
.L_30:
        /*0078*/ 	.byte	0x04, 0x2f
        /*007a*/ 	.short	(.L_32 - .L_31)
	.align		4
.L_31:
        /*007c*/ 	.word	index@(_ZN5flash16flash_fwd_kernelI23Flash_fwd_kernel_traitsILi128ELi128ELi32ELi4ELb0ELb0EN7cutlass6half_tE19Flash_kernel_traitsILi128ELi128ELi32ELi4ES3_EELb1ELb0ELb1ELb1ELb0ELb0ELb0ELb0EEEvNS_16Flash_fwd_paramsE)
        /*0080*/ 	.word	0x000000ff


	//----- nvinfo : EIATTR_FRAME_SIZE
	.align		4
.L_32:
        /*0084*/ 	.byte	0x04, 0x11
        /*0086*/ 	.short	(.L_34 - .L_33)
	.align		4
.L_33:
        /*0088*/ 	.word	index@(_ZN5flash16flash_fwd_kernelI23Flash_fwd_kernel_traitsILi128ELi128ELi32ELi4ELb0ELb0EN7cutlass6half_tE19Flash_kernel_traitsILi128ELi128ELi32ELi4ES3_EELb1ELb0ELb1ELb1ELb0ELb0ELb0ELb0EEEvNS_16Flash_fwd_paramsE)
        /*008c*/ 	.word	0x000000b0


	//----- nvinfo : EIATTR_REGCOUNT
	.align		4
.L_34:
        /*0090*/ 	.byte	0x04, 0x2f
        /*0092*/ 	.short	(.L_36 - .L_35)
	.align		4
.L_35:
        /*0094*/ 	.word	index@(_ZN5flash16flash_fwd_kernelI23Flash_fwd_kernel_traitsILi128ELi128ELi32ELi4ELb0ELb0EN7cutlass6half_tE19Flash_kernel_traitsILi128ELi128ELi32ELi4ES3_EELb0ELb0ELb1ELb0ELb0ELb1ELb1ELb0EEEvNS_16Flash_fwd_paramsE)
        /*0098*/ 	.word	0x000000ff


	//----- nvinfo : EIATTR_FRAME_SIZE
	.align		4
.L_36:
        /*009c*/ 	.byte	0x04, 0x11
        /*009e*/ 	.short	(.L_38 - .L_37)
	.align		4
.L_37:
        /*00a0*/ 	.word	index@(_ZN5flash16flash_fwd_kernelI23Flash_fwd_kernel_traitsILi128ELi128ELi32ELi4ELb0ELb0EN7cutlass6half_tE19Flash_kernel_traitsILi128ELi128ELi32ELi4ES3_EELb0ELb0ELb1ELb0ELb0ELb1ELb1ELb0EEEvNS_16Flash_fwd_paramsE)
        /*00a4*/ 	.word	0x00000060


	//----- nvinfo : EIATTR_REGCOUNT
	.align		4
.L_38:
        /*00a8*/ 	.byte	0x04, 0x2f
        /*00aa*/ 	.short	(.L_40 - .L_39)
	.align		4
.L_39:
        /*00ac*/ 	.word	index@(_ZN5flash16flash_fwd_kernelI23Flash_fwd_kernel_traitsILi128ELi128ELi32ELi4ELb0ELb0EN7cutlass6half_tE19Flash_kernel_traitsILi128ELi128ELi32ELi4ES3_EELb1ELb0ELb1ELb0ELb0ELb1ELb0ELb0EEEvNS_16Flash_fwd_paramsE)
        /*00b0*/ 	.word	0x000000ff


	//----- nvinfo : EIATTR_FRAME_SIZE
	.align		4
.L_40:
        /*00b4*/ 	.byte	0x04, 0x11
        /*00b6*/ 	.short	(.L_42 - .L_41)
	.align		4
.L_41:
        /*00b8*/ 	.word	index@(_ZN5flash16flash_fwd_kernelI23Flash_fwd_kernel_traitsILi128ELi128ELi32ELi4ELb0ELb0EN7cutlass6half_tE19Flash_kernel_traitsILi128ELi128ELi32ELi4ES3_EELb1ELb0ELb1ELb0ELb0ELb1ELb0ELb0EEEvNS_16Flash_fwd_paramsE)
        /*00bc*/ 	.word	0x000000b0


	//----- nvinfo : EIATTR_REGCOUNT
	.align		4
.L_42:
        /*00c0*/ 	.byte	0x04, 0x2f
        /*00c2*/ 	.short	(.L_44 - .L_43)
	.align		4
.L_43:
        /*00c4*/ 	.word	index@(_ZN5flash16flash_fwd_kernelI23Flash_fwd_kernel_traitsILi128ELi128ELi32ELi4ELb0ELb0EN7cutlass6half_tE19Flash_kernel_traitsILi128ELi128ELi32ELi4ES3_EELb0ELb0ELb0ELb1ELb0ELb0ELb1ELb0EEEvNS_16Flash_fwd_paramsE)
        /*00c8*/ 	.word	0x000000ff


	//----- nvinfo : EIATTR_FRAME_SIZE
	.align		4
.L_44:
        /*00cc*/ 	.byte	0x04, 0x11
        /*00ce*/ 	.short	(.L_46 - .L_45)
	.align		4
.L_45:
        /*00d0*/ 	.word	index@(_ZN5flash16flash_fwd_kernelI23Flash_fwd_kernel_traitsILi128ELi128ELi32ELi4ELb0ELb0EN7cutlass6half_tE19Flash_kernel_traitsILi128ELi128ELi32ELi4ES3_EELb0ELb0ELb0ELb1ELb0ELb0ELb1ELb0EEEvNS_16Flash_fwd_paramsE)
        /*00d4*/ 	.word	0x00000038


	//----- nvinfo : EIATTR_REGCOUNT
	.align		4
.L_46:
        /*00d8*/ 	.byte	0x04, 0x2f
        /*00da*/ 	.short	(.L_48 - .L_47)
	.align		4
.L_47:
        /*00dc*/ 	.word	index@(_ZN5flash16flash_fwd_kernelI23Flash_fwd_kernel_traitsILi128ELi128ELi32ELi4ELb0ELb0EN7cutlass6half_tE19Flash_kernel_traitsILi128ELi128ELi32ELi4ES3_EELb1ELb0ELb0ELb1ELb0ELb0ELb0ELb1EEEvNS_16Flash_fwd_paramsE)
        /*00e0*/ 	.word	0x000000ff


	//----- nvinfo : EIATTR_FRAME_SIZE
	.align		4
.L_48:
        /*00e4*/ 	.byte	0x04, 0x11
        /*00e6*/ 	.short	(.L_50 - .L_49)
	.align		4
.L_49:
        /*00e8*/ 	.word	index@(_ZN5flash16flash_fwd_kernelI23Flash_fwd_kernel_traitsILi128ELi128ELi32ELi4ELb0ELb0EN7cutlass6half_tE19Flash_kernel_traitsILi128ELi128ELi32ELi4ES3_EELb1ELb0ELb0ELb1ELb0ELb0ELb0ELb1EEEvNS_16Flash_fwd_paramsE)
        /*00ec*/ 	.word	0x000000a8


	//----- nvinfo : EIATTR_REGCOUNT
	.align		4
.L_50:
        /*00f0*/ 	.byte	0x04, 0x2f
        /*00f2*/ 	.short	(.L_52 - .L_51)
	.align		4
.L_51:
        /*00f4*/ 	.word	index@(_ZN5flash16flash_fwd_kernelI23Flash_fwd_kernel_traitsILi128ELi128ELi32ELi4ELb0ELb0EN7cutlass6half_tE19Flash_kernel_traitsILi128ELi128ELi32ELi4ES3_EELb0ELb0ELb0ELb0ELb0ELb0ELb1ELb0EEEvNS_16Flash_fwd_paramsE)
        /*00f8*/ 	.word	0x000000ff


	//----- nvinfo : EIATTR_FRAME_SIZE
	.align		4
.L_52:
        /*00fc*/ 	.byte	0x04, 0x11
        /*00fe*/ 	.short	(.L_54 - .L_53)
	.align		4
.L_53:
        /*0100*/ 	.word	index@(_ZN5flash16flash_fwd_kernelI23Flash_fwd_kernel_traitsILi128ELi128ELi32ELi4ELb0ELb0EN7cutlass6half_tE19Flash_kernel_traitsILi128ELi128ELi32ELi4ES3_EELb0ELb0ELb0ELb0ELb0ELb0ELb1ELb0EEEvNS_16Flash_fwd_paramsE)
        /*0104*/ 	.word	0x00000040


	//----- nvinfo : EIATTR_REGCOUNT
	.align		4
.L_54:
        /*0108*/ 	.byte	0x04, 0x2f
        /*010a*/ 	.short	(.L_56 - .L_55)
	.align		4
.L_55:
        /*010c*/ 	.word	index@(_ZN5flash16flash_fwd_kernelI23Flash_fwd_kernel_traitsILi128ELi128ELi32ELi4ELb0ELb0EN7cutlass6half_tE19Flash_kernel_traitsILi128ELi128ELi32ELi4ES3_EELb1ELb0ELb0ELb0ELb0ELb0ELb0ELb1EEEvNS_16Flash_fwd_paramsE)
        /*0110*/ 	.word	0x000000ff


	//----- nvinfo : EIATTR_FRAME_SIZE
	.align		4
.L_56:
        /*0114*/ 	.byte	0x04, 0x11
        /*0116*/ 	.short	(.L_58 - .L_57)
	.align		4
.L_57:
        /*0118*/ 	.word	index@(_ZN5flash16flash_fwd_kernelI23Flash_fwd_kernel_traitsILi128ELi128ELi32ELi4ELb0ELb0EN7cutlass6half_tE19Flash_kernel_traitsILi128ELi128ELi32ELi4ES3_EELb1ELb0ELb0ELb0ELb0ELb0ELb0ELb1EEEvNS_16Flash_fwd_paramsE)
        /*011c*/ 	.word	0x00000068


	//----- nvinfo : EIATTR_REGCOUNT
	.align		4
.L_58:
        /*0120*/ 	.byte	0x04, 0x2f
        /*0122*/ 	.short	(.L_60 - .L_59)
	.align		4
.L_59:
        /*0124*/ 	.word	index@(_ZN5flash16flash_fwd_kernelI23Flash_fwd_kernel_traitsILi128ELi128ELi32ELi4ELb0ELb0EN7cutlass6half_tE19Flash_kernel_traitsILi128ELi128ELi32ELi4ES3_EELb1ELb0ELb0ELb1ELb0ELb0ELb0ELb0EEEvNS_16Flash_fwd_paramsE)
        /*0128*/ 	.word	0x000000ff


	//----- nvinfo : EIATTR_FRAME_SIZE
	.align		4
.L_60:
        /*012c*/ 	.byte	0x04, 0x11
        /*012e*/ 	.short	(.L_62 - .L_61)
	.align		4
.L_61:
        /*0130*/ 	.word	index@(_ZN5flash16flash_fwd_kernelI23Flash_fwd_kernel_traitsILi128ELi128ELi32ELi4ELb0ELb0EN7cutlass6half_tE19Flash_kernel_traitsILi128ELi128ELi32ELi4ES3_EELb1ELb0ELb0ELb1ELb0ELb0ELb0ELb0EEEvNS_16Flash_fwd_paramsE)
        /*0134*/ 	.word	0x00000038


	//----- nvinfo : EIATTR_REGCOUNT
	.align		4
.L_62:
        /*0138*/ 	.byte	0x04, 0x2f
        /*013a*/ 	.short	(.L_64 - .L_63)
	.align		4
.L_63:
        /*013c*/ 	.word	index@(_ZN5flash16flash_fwd_kernelI23Flash_fwd_kernel_traitsILi128ELi128ELi32ELi4ELb0ELb0EN7cutlass6half_tE19Flash_kernel_traitsILi128ELi128ELi32ELi4ES3_EELb0ELb0ELb0ELb0ELb1ELb1ELb1ELb0EEEvNS_16Flash_fwd_paramsE)
        /*0140*/ 	.word	0x000000ff


	//----- nvinfo : EIATTR_FRAME_SIZE
	.align		4
.L_64:
        /*0144*/ 	.byte	0x04, 0x11
        /*0146*/ 	.short	(.L_66 - .L_65)
	.align		4
.L_65:
        /*0148*/ 	.word	index@(_ZN5flash16flash_fwd_kernelI23Flash_fwd_kernel_traitsILi128ELi128ELi32ELi4ELb0ELb0EN7cutlass6half_tE19Flash_kernel_traitsILi128ELi128ELi32ELi4ES3_EELb0ELb0ELb0ELb0ELb1ELb1ELb1ELb0EEEvNS_16Flash_fwd_paramsE)
        /*014c*/ 	.word	0x00000028


	//----- nvinfo : EIATTR_REGCOUNT
	.align		4
.L_66:
        /*0150*/ 	.byte	0x04, 0x2f
        /*0152*/ 	.short	(.L_68 - .L_67)
	.align		4
.L_67:
        /*0154*/ 	.word	index@(_ZN5flash16flash_fwd_kernelI23Flash_fwd_kernel_traitsILi128ELi128ELi32ELi4ELb0ELb0EN7cutlass6half_tE19Flash_kernel_traitsILi128ELi128ELi32ELi4ES3_EELb1ELb0ELb0ELb0ELb1ELb1ELb0ELb0EEEvNS_16Flash_fwd_paramsE)
        /*0158*/ 	.word	0x000000ff


	//----- nvinfo : EIATTR_FRAME_SIZE
	.align		4
.L_68:
        /*015c*/ 	.byte	0x04, 0x11
        /*015e*/ 	.short	(.L_70 - .L_69)
	.align		4
.L_69:
        /*0160*/ 	.word	index@(_ZN5flash16flash_fwd_kernelI23Flash_fwd_kernel_traitsILi128ELi128ELi32ELi4ELb0ELb0EN7cutlass6half_tE19Flash_kernel_traitsILi128ELi128ELi32ELi4ES3_EELb1ELb0ELb0ELb0ELb1ELb1ELb0ELb0EEEvNS_16Flash_fwd_paramsE)
        /*0164*/ 	.word	0x00000028


	//----- nvinfo : EIATTR_REGCOUNT
	.align		4
.L_70:
        /*0168*/ 	.byte	0x04, 0x2f
        /*016a*/ 	.short	(.L_72 - .L_71)
	.align		4
.L_71:
        /*016c*/ 	.word	index@(_ZN5flash16flash_fwd_kernelI23Flash_fwd_kernel_traitsILi128ELi128ELi32ELi4ELb0ELb0EN7cutlass6half_tE19Flash_kernel_traitsILi128ELi128ELi32ELi4ES3_EELb1ELb0ELb1ELb0ELb0ELb0ELb0ELb0EEEvNS_16Flash_fwd_paramsE)
        /*0170*/ 	.word	0x000000ff


	//----- nvinfo : EIATTR_FRAME_SIZE
	.align		4
.L_72:
        /*0174*/ 	.byte	0x04, 0x11
        /*0176*/ 	.short	(.L_74 - .L_73)
	.align		4
.L_73:
        /*0178*/ 	.word	index@(_ZN5flash16flash_fwd_kernelI23Flash_fwd_kernel_traitsILi128ELi128ELi32ELi4ELb0ELb0EN7cutlass6half_tE19Flash_kernel_traitsILi128ELi128ELi32ELi4ES3_EELb1ELb0ELb1ELb0ELb0ELb0ELb0ELb0EEEvNS_16Flash_fwd_paramsE)
        /*017c*/ 	.word	0x00000098


	//----- nvinfo : EIATTR_REGCOUNT
	.align		4
.L_74:
        /*0180*/ 	.byte	0x04, 0x2f
        /*0182*/ 	.short	(.L_76 - .L_75)
	.align		4
.L_75:
        /*0184*/ 	.word	index@(_ZN5flash16flash_fwd_kernelI23Flash_fwd_kernel_traitsILi128ELi128ELi32ELi4ELb0ELb0EN7cutlass6half_tE19Flash_kernel_traitsILi128ELi128ELi32ELi4ES3_EELb1ELb0ELb0ELb0ELb0ELb0ELb0ELb0EEEvNS_16Flash_fwd_paramsE)
        /*0188*/ 	.word	0x000000ff


	//----- nvinfo : EIATTR_FRAME_SIZE
	.align		4
.L_76:
        /*018c*/ 	.byte	0x04, 0x11
        /*018e*/ 	.short	(.L_78 - .L_77)
	.align		4
.L_77:
        /*0190*/ 	.word	index@(_ZN5flash16flash_fwd_kernelI23Flash_fwd_kernel_traitsILi128ELi128ELi32ELi4ELb0ELb0EN7cutlass6half_tE19Flash_kernel_traitsILi128ELi128ELi32ELi4ES3_EELb1ELb0ELb0ELb0ELb0ELb0ELb0ELb0EEEvNS_16Flash_fwd_paramsE)
        /*0194*/ 	.word	0x00000038


	//----- nvinfo : EIATTR_REGCOUNT
	.align		4
.L_78:
        /*0198*/ 	.byte	0x04, 0x2f
        /*019a*/ 	.short	(.L_80 - .L_79)
	.align		4
.L_79:
        /*019c*/ 	.word	index@(_ZN5flash16flash_fwd_kernelI23Flash_fwd_kernel_traitsILi128ELi128ELi32ELi4ELb0ELb0EN7cutlass6half_tE19Flash_kernel_traitsILi128ELi128ELi32ELi4ES3_EELb0ELb0ELb0ELb0ELb0ELb1ELb1ELb0EEEvNS_16Flash_fwd_paramsE)
        /*01a0*/ 	.word	0x000000ff


	//----- nvinfo : EIATTR_FRAME_SIZE
	.align		4
.L_80:
        /*01a4*/ 	.byte	0x04, 0x11
        /*01a6*/ 	.short	(.L_82 - .L_81)
	.align		4
.L_81:
        /*01a8*/ 	.word	index@(_ZN5flash16flash_fwd_kernelI23Flash_fwd_kernel_traitsILi128ELi128ELi32ELi4ELb0ELb0EN7cutlass6half_tE19Flash_kernel_traitsILi128ELi128ELi32ELi4ES3_EELb0ELb0ELb0ELb0ELb0ELb1ELb1ELb0EEEvNS_16Flash_fwd_paramsE)
        /*01ac*/ 	.word	0x00000050


	//----- nvinfo : EIATTR_REGCOUNT
	.align		4
.L_82:
        /*01b0*/ 	.byte	0x04, 0x2f
        /*01b2*/ 	.short	(.L_84 - .L_83)
	.align		4
.L_83:
        /*01b4*/ 	.word	index@(_ZN5flash16flash_fwd_kernelI23Flash_fwd_kernel_traitsILi128ELi128ELi32ELi4ELb0ELb0EN7cutlass6half_tE19Flash_kernel_traitsILi128ELi128ELi32ELi4ES3_EELb1ELb0ELb0ELb0ELb0ELb1ELb0ELb0EEEvNS_16Flash_fwd_paramsE)
        /*01b8*/ 	.word	0x000000ff


	//----- nvinfo : EIATTR_FRAME_SIZE
	.align		4
.L_84:
        /*01bc*/ 	.byte	0x04, 0x11
        /*01be*/ 	.short	(.L_86 - .L_85)
	.align		4
.L_85:
        /*01c0*/ 	.word	index@(_ZN5flash16flash_fwd_kernelI23Flash_fwd_kernel_traitsILi128ELi128ELi32ELi4ELb0ELb0EN7cutlass6half_tE19Flash_kernel_traitsILi128ELi128ELi32ELi4ES3_EELb1ELb0ELb0ELb0ELb0ELb1ELb0ELb0EEEvNS_16Flash_fwd_paramsE)
        /*01c4*/ 	.word	0x00000038


	//----- nvinfo : EIATTR_REGCOUNT
	.align		4
.L_86:
        /*01c8*/ 	.byte	0x04, 0x2f
        /*01ca*/ 	.short	(.L_88 - .L_87)
	.align		4
.L_87:
        /*01cc*/ 	.word	index@(_ZN5flash16flash_fwd_kernelI23Flash_fwd_kernel_traitsILi128ELi128ELi32ELi4ELb0ELb0EN7cutlass6half_tE19Flash_kernel_traitsILi128ELi128ELi32ELi4ES3_EELb0ELb0ELb1ELb1ELb0ELb0ELb0ELb0EEEvNS_16Flash_fwd_paramsE)
        /*01d0*/ 	.word	0x000000ff


	//----- nvinfo : EIATTR_FRAME_SIZE
	.align		4
.L_88:
        /*01d4*/ 	.byte	0x04, 0x11
        /*01d6*/ 	.short	(.L_90 - .L_89)
	.align		4
.L_89:
        /*01d8*/ 	.word	index@(_ZN5flash16flash_fwd_kernelI23Flash_fwd_kernel_traitsILi128ELi128ELi32ELi4ELb0ELb0EN7cutlass6half_tE19Flash_kernel_traitsILi128ELi128ELi32ELi4ES3_EELb0ELb0ELb1ELb1ELb0ELb0ELb0ELb0EEEvNS_16Flash_fwd_paramsE)
        /*01dc*/ 	.word	0x00000060


	//----- nvinfo : EIATTR_REGCOUNT
	.align		4
.L_90:
        /*01e0*/ 	.byte	0x04, 0x2f
        /*01e2*/ 	.short	(.L_92 - .L_91)
	.align		4
.L_91:
        /*01e4*/ 	.word	index@(_ZN5flash16flash_fwd_kernelI23Flash_fwd_kernel_traitsILi128ELi128ELi32ELi4ELb0ELb0EN7cutlass6half_tE19Flash_kernel_traitsILi128ELi128ELi32ELi4ES3_EELb0ELb0ELb1ELb0ELb0ELb0ELb0ELb0EEEvNS_16Flash_fwd_paramsE)
        /*01e8*/ 	.word	0x000000ff


	//----- nvinfo : EIATTR_FRAME_SIZE
	.align		4
.L_92:
        /*01ec*/ 	.byte	0x04, 0x11
        /*01ee*/ 	.short	(.L_94 - .L_93)
	.align		4
.L_93:
        /*01f0*/ 	.word	index@(_ZN5flash16flash_fwd_kernelI23Flash_fwd_kernel_traitsILi128ELi128ELi32ELi4ELb0ELb0EN7cutlass6half_tE19Flash_kernel_traitsILi128ELi128ELi32ELi4ES3_EELb0ELb0ELb1ELb0ELb0ELb0ELb0ELb0EEEvNS_16Flash_fwd_paramsE)
        /*01f4*/ 	.word	0x00000058


	//----- nvinfo : EIATTR_REGCOUNT
	.align		4
.L_94:
        /*01f8*/ 	.byte	0x04, 0x2f
        /*01fa*/ 	.short	(.L_96 - .L_95)
	.align		4
.L_95:
        /*01fc*/ 	.word	index@(_ZN5flash16flash_fwd_kernelI23Flash_fwd_kernel_traitsILi128ELi128ELi32ELi4ELb0ELb0EN7cutlass6half_tE19Flash_kernel_traitsILi128ELi128ELi32ELi4ES3_EELb0ELb0ELb1ELb0ELb0ELb1ELb0ELb0EEEvNS_16Flash_fwd_paramsE)
        /*0200*/ 	.word	0x000000ff


	//----- nvinfo : EIATTR_FRAME_SIZE
	.align		4
.L_96:
        /*0204*/ 	.byte	0x04, 0x11
        /*0206*/ 	.short	(.L_98 - .L_97)
	.align		4
.L_97:
        /*0208*/ 	.word	index@(_ZN5flash16flash_fwd_kernelI23Flash_fwd_kernel_traitsILi128ELi128ELi32ELi4ELb0ELb0EN7cutlass6half_tE19Flash_kernel_traitsILi128ELi128ELi32ELi4ES3_EELb0ELb0ELb1ELb0ELb0ELb1ELb0ELb0EEEvNS_16Flash_fwd_paramsE)
        /*020c*/ 	.word	0x00000060


	//----- nvinfo : EIATTR_REGCOUNT
	.align		4
.L_98:
        /*0210*/ 	.byte	0x04, 0x2f
        /*0212*/ 	.short	(.L_100 - .L_99)
	.align		4
.L_99:
        /*0214*/ 	.word	index@(_ZN5flash16flash_fwd_kernelI23Flash_fwd_kernel_traitsILi128ELi128ELi32ELi4ELb0ELb0EN7cutlass6half_tE19Flash_kernel_traitsILi128ELi128ELi32ELi4ES3_EELb0ELb0ELb0ELb1ELb0ELb0ELb0ELb0EEEvNS_16Flash_fwd_paramsE)
        /*0218*/ 	.word	0x000000ff


	//----- nvinfo : EIATTR_FRAME_SIZE
	.align		4
.L_100:
        /*021c*/ 	.byte	0x04, 0x11
        /*021e*/ 	.short	(.L_102 - .L_101)
	.align		4
.L_101:
        /*0220*/ 	.word	index@(_ZN5flash16flash_fwd_kernelI23Flash_fwd_kernel_traitsILi128ELi128ELi32ELi4ELb0ELb0EN7cutlass6half_tE19Flash_kernel_traitsILi128ELi128ELi32ELi4ES3_EELb0ELb0ELb0ELb1ELb0ELb0ELb0ELb0EEEvNS_16Flash_fwd_paramsE)
        /*0224*/ 	.word	0x00000010


	//----- nvinfo : EIATTR_REGCOUNT
	.align		4
.L_102:
        /*0228*/ 	.byte	0x04, 0x2f
        /*022a*/ 	.short	(.L_104 - .L_103)
	.align		4
.L_103:
        /*022c*/ 	.word	index@(_ZN5flash16flash_fwd_kernelI23Flash_fwd_kernel_traitsILi128ELi128ELi32ELi4ELb0ELb0EN7cutlass6half_tE19Flash_kernel_traitsILi128ELi128ELi32ELi4ES3_EELb0ELb0ELb0ELb0ELb0ELb0ELb0ELb0EEEvNS_16Flash_fwd_paramsE)
        /*0230*/ 	.word	0x000000ff


	//----- nvinfo : EIATTR_FRAME_SIZE
	.align		4
.L_104:
        /*0234*/ 	.byte	0x04, 0x11
        /*0236*/ 	.short	(.L_106 - .L_105)
	.align		4
.L_105:
        /*0238*/ 	.word	index@(_ZN5flash16flash_fwd_kernelI23Flash_fwd_kernel_traitsILi128ELi128ELi32ELi4ELb0ELb0EN7cutlass6half_tE19Flash_kernel_traitsILi128ELi128ELi32ELi4ES3_EELb0ELb0ELb0ELb0ELb0ELb0ELb0ELb0EEEvNS_16Flash_fwd_paramsE)
        /*023c*/ 	.word	0x00000018


	//----- nvinfo : EIATTR_REGCOUNT
	.align		4
.L_106:
        /*0240*/ 	.byte	0x04, 0x2f
        /*0242*/ 	.short	(.L_108 - .L_107)
	.align		4
.L_107:
        /*0244*/ 	.word	index@(_ZN5flash16flash_fwd_kernelI23Flash_fwd_kernel_traitsILi128ELi128ELi32ELi4ELb0ELb0EN7cutlass6half_tE19Flash_kernel_traitsILi128ELi128ELi32ELi4ES3_EELb0ELb0ELb0ELb0ELb1ELb1ELb0ELb0EEEvNS_16Flash_fwd_paramsE)
        /*0248*/ 	.word	0x000000ff


	//----- nvinfo : EIATTR_FRAME_SIZE
	.align		4
.L_108:
        /*024c*/ 	.byte	0x04, 0x11
        /*024e*/ 	.short	(.L_110 - .L_109)
	.align		4
.L_109:
        /*0250*/ 	.word	index@(_ZN5flash16flash_fwd_kernelI23Flash_fwd_kernel_traitsILi128ELi128ELi32ELi4ELb0ELb0EN7cutlass6half_tE19Flash_kernel_traitsILi128ELi128ELi32ELi4ES3_EELb0ELb0ELb0ELb0ELb1ELb1ELb0ELb0EEEvNS_16Flash_fwd_paramsE)
        /*0254*/ 	.word	0x00000008


	//----- nvinfo : EIATTR_REGCOUNT
	.align		4
.L_110:
        /*0258*/ 	.byte	0x04, 0x2f
        /*025a*/ 	.short	(.L_112 - .L_111)
	.align		4
.L_111:
        /*025c*/ 	.word	index@(_ZN5flash16flash_fwd_kernelI23Flash_fwd_kernel_traitsILi128ELi128ELi32ELi4ELb0ELb0EN7cutlass6half_tE19Flash_kernel_traitsILi128ELi128ELi32ELi4ES3_EELb0ELb0ELb0ELb0ELb0ELb1ELb0ELb0EEEvNS_16Flash_fwd_paramsE)
        /*0260*/ 	.word	0x000000ff


	//----- nvinfo : EIATTR_FRAME_SIZE
	.align		4
.L_112:
        /*0264*/ 	.byte	0x04, 0x11
        /*0266*/ 	.short	(.L_114 - .L_113)
	.align		4
.L_113:
        /*0268*/ 	.word	index@(_ZN5flash16flash_fwd_kernelI23Flash_fwd_kernel_traitsILi128ELi128ELi32ELi4ELb0ELb0EN7cutlass6half_tE19Flash_kernel_traitsILi128ELi128ELi32ELi4ES3_EELb0ELb0ELb0ELb0ELb0ELb1ELb0ELb0EEEvNS_16Flash_fwd_paramsE)
        /*026c*/ 	.word	0x00000030


	//----- nvinfo : EIATTR_REGCOUNT
	.align		4
.L_114:
        /*0270*/ 	.byte	0x04, 0x2f
        /*0272*/ 	.short	(.L_116 - .L_115)
	.align		4
.L_115:
        /*0274*/ 	.word	index@(_ZN5flash16flash_fwd_kernelI23Flash_fwd_kernel_traitsILi128ELi128ELi64ELi4ELb0ELb0EN7cutlass6half_tE19Flash_kernel_traitsILi128ELi128ELi64ELi4ES3_EELb0ELb0ELb1ELb1ELb0ELb0ELb1ELb0EEEvNS_16Flash_fwd_paramsE)
        /*0278*/ 	.word	0x000000ff


	//----- nvinfo : EIATTR_FRAME_SIZE
	.align		4
.L_116:
        /*027c*/ 	.byte	0x04, 0x11
        /*027e*/ 	.short	(.L_118 - .L_117)
	.align		4
.L_117:
        /*0280*/ 	.word	index@(_ZN5flash16flash_fwd_kernelI23Flash_fwd_kernel_traitsILi128ELi128ELi64ELi4ELb0ELb0EN7cutlass6half_tE19Flash_kernel_traitsILi128ELi128ELi64ELi4ES3_EELb0ELb0ELb1ELb1ELb0ELb0ELb1ELb0EEEvNS_16Flash_fwd_paramsE)
        /*0284*/ 	.word	0x000000f8


	//----- nvinfo : EIATTR_REGCOUNT
	.align		4
.L_118:
        /*0288*/ 	.byte	0x04, 0x2f
        /*028a*/ 	.short	(.L_120 - .L_119)
	.align		4
.L_119:
        /*028c*/ 	.word	index@(_ZN5flash16flash_fwd_kernelI23Flash_fwd_kernel_traitsILi128ELi128ELi64ELi4ELb0ELb0EN7cutlass6half_tE19Flash_kernel_traitsILi128ELi128ELi64ELi4ES3_EELb0ELb0ELb1ELb1ELb0ELb0ELb0ELb0EEEvNS_16Flash_fwd_paramsE)
        /*0290*/ 	.word	0x000000ff


	//----- nvinfo : EIATTR_FRAME_SIZE
	.align		4
.L_120:
        /*0294*/ 	.byte	0x04, 0x11
        /*0296*/ 	.short	(.L_122 - .L_121)
	.align		4
.L_121:
        /*0298*/ 	.word	index@(_ZN5flash16flash_fwd_kernelI23Flash_fwd_kernel_traitsILi128ELi128ELi64ELi4ELb0ELb0EN7cutlass6half_tE19Flash_kernel_traitsILi128ELi128ELi64ELi4ES3_EELb0ELb0ELb1ELb1ELb0ELb0ELb0ELb0EEEvNS_16Flash_fwd_paramsE)
        /*029c*/ 	.word	0x000000d0


	//----- nvinfo : EIATTR_REGCOUNT
	.align		4
.L_122:
        /*02a0*/ 	.byte	0x04, 0x2f
        /*02a2*/ 	.short	(.L_124 - .L_123)
	.align		4
.L_123:
        /*02a4*/ 	.word	index@(_ZN5flash16flash_fwd_kernelI23Flash_fwd_kernel_traitsILi128ELi128ELi64ELi4ELb0ELb0EN7cutlass6half_tE19Flash_kernel_traitsILi128ELi128ELi64ELi4ES3_EELb0ELb0ELb1ELb0ELb0ELb0ELb1ELb0EEEvNS_16Flash_fwd_paramsE)
        /*02a8*/ 	.word	0x000000ff


	//----- nvinfo : EIATTR_FRAME_SIZE
	.align		4
.L_124:
        /*02ac*/ 	.byte	0x04, 0x11
        /*02ae*/ 	.short	(.L_126 - .L_125)
	.align		4
.L_125:
        /*02b0*/ 	.word	index@(_ZN5flash16flash_fwd_kernelI23Flash_fwd_kernel_traitsILi128ELi128ELi64ELi4ELb0ELb0EN7cutlass6half_tE19Flash_kernel_traitsILi128ELi128ELi64ELi4ES3_EELb0ELb0ELb1ELb0ELb0ELb0ELb1ELb0EEEvNS_16Flash_fwd_paramsE)
        /*02b4*/ 	.word	0x000000f0


	//----- nvinfo : EIATTR_REGCOUNT
	.align		4
.L_126:
        /*02b8*/ 	.byte	0x04, 0x2f
        /*02ba*/ 	.short	(.L_128 - .L_127)
	.align		4
.L_127:
        /*02bc*/ 	.word	index@(_ZN5flash16flash_fwd_kernelI23Flash_fwd_kernel_traitsILi128ELi128ELi64ELi4ELb0ELb0EN7cutlass6half_tE19Flash_kernel_traitsILi128ELi128ELi64ELi4ES3_EELb0ELb0ELb1ELb0ELb0ELb0ELb0ELb0EEEvNS_16Flash_fwd_paramsE)
        /*02c0*/ 	.word	0x000000ff


	//----- nvinfo : EIATTR_FRAME_SIZE
	.align		4
.L_128:
        /*02c4*/ 	.byte	0x04, 0x11
        /*02c6*/ 	.short	(.L_130 - .L_129)
	.align		4
.L_129:
        /*02c8*/ 	.word	index@(_ZN5flash16flash_fwd_kernelI23Flash_fwd_kernel_traitsILi128ELi128ELi64ELi4ELb0ELb0EN7cutlass6half_tE19Flash_kernel_traitsILi128ELi128ELi64ELi4ES3_EELb0ELb0ELb1ELb0ELb0ELb0ELb0ELb0EEEvNS_16Flash_fwd_paramsE)
        /*02cc*/ 	.word	0x000000c0


	//----- nvinfo : EIATTR_REGCOUNT
	.align		4
.L_130:
        /*02d0*/ 	.byte	0x04, 0x2f
        /*02d2*/ 	.short	(.L_132 - .L_131)
	.align		4
.L_131:
        /*02d4*/ 	.word	index@(_ZN5flash16flash_fwd_kernelI23Flash_fwd_kernel_traitsILi128ELi128ELi64ELi4ELb0ELb0EN7cutlass6half_tE19Flash_kernel_traitsILi128ELi128ELi64ELi4ES3_EELb0ELb0ELb1ELb0ELb0ELb1ELb1ELb0EEEvNS_16Flash_fwd_paramsE)
        /*02d8*/ 	.word	0x000000ff


	//----- nvinfo : EIATTR_FRAME_SIZE
	.align		4
.L_132:
        /*02dc*/ 	.byte	0x04, 0x11
        /*02de*/ 	.short	(.L_134 - .L_133)
	.align		4
.L_133:
        /*02e0*/ 	.word	index@(_ZN5flash16flash_fwd_kernelI23Flash_fwd_kernel_traitsILi128ELi128ELi64ELi4ELb0ELb0EN7cutlass6half_tE19Flash_kernel_traitsILi128ELi128ELi64ELi4ES3_EELb0ELb0ELb1ELb0ELb0ELb1ELb1ELb0EEEvNS_16Flash_fwd_paramsE)
        /*02e4*/ 	.word	0x000000b8


	//----- nvinfo : EIATTR_REGCOUNT
	.align		4
.L_134:
        /*02e8*/ 	.byte	0x04, 0x2f
        /*02ea*/ 	.short	(.L_136 - .L_135)
	.align		4
.L_135:
        /*02ec*/ 	.word	index@(_ZN5flash16flash_fwd_kernelI23Flash_fwd_kernel_traitsILi128ELi128ELi64ELi4ELb0ELb0EN7cutlass6half_tE19Flash_kernel_traitsILi128ELi128ELi64ELi4ES3_EELb0ELb0ELb1ELb0ELb0ELb1ELb0ELb0EEEvNS_16Flash_fwd_paramsE)
        /*02f0*/ 	.word	0x000000ff


	//----- nvinfo : EIATTR_FRAME_SIZE
	.align		4
.L_136:
        /*02f4*/ 	.byte	0x04, 0x11
        /*02f6*/ 	.short	(.L_138 - .L_137)
	.align		4
.L_137:
        /*02f8*/ 	.word	index@(_ZN5flash16flash_fwd_kernelI23Flash_fwd_kernel_traitsILi128ELi128ELi64ELi4ELb0ELb0EN7cutlass6half_tE19Flash_kernel_traitsILi128ELi128ELi64ELi4ES3_EELb0ELb0ELb1ELb0ELb0ELb1ELb0ELb0EEEvNS_16Flash_fwd_paramsE)
        /*02fc*/ 	.word	0x000000c8


	//----- nvinfo : EIATTR_REGCOUNT
	.align		4
.L_138:
        /*0300*/ 	.byte	0x04, 0x2f
        /*0302*/ 	.short	(.L_140 - .L_139)
	.align		4
.L_139:
        /*0304*/ 	.word	index@(_ZN5flash16flash_fwd_kernelI23Flash_fwd_kernel_traitsILi128ELi128ELi64ELi4ELb0ELb0EN7cutlass6half_tE19Flash_kernel_traitsILi128ELi128ELi64ELi4ES3_EELb0ELb0ELb0ELb1ELb0ELb0ELb1ELb0EEEvNS_16Flash_fwd_paramsE)
        /*0308*/ 	.word	0x000000ff


	//----- nvinfo : EIATTR_FRAME_SIZE
	.align		4
.L_140:
        /*030c*/ 	.byte	0x04, 0x11
        /*030e*/ 	.short	(.L_142 - .L_141)
	.align		4
.L_141:
        /*0310*/ 	.word	index@(_ZN5flash16flash_fwd_kernelI23Flash_fwd_kernel_traitsILi128ELi128ELi64ELi4ELb0ELb0EN7cutlass6half_tE19Flash_kernel_traitsILi128ELi128ELi64ELi4ES3_EELb0ELb0ELb0ELb1ELb0ELb0ELb1ELb0EEEvNS_16Flash_fwd_paramsE)
        /*0314*/ 	.word	0x000000c0


	//----- nvinfo : EIATTR_REGCOUNT
	.align		4
.L_142:
        /*0318*/ 	.byte	0x04, 0x2f
        /*031a*/ 	.short	(.L_144 - .L_143)
	.align		4
.L_143:
        /*031c*/ 	.word	index@(_ZN5flash16flash_fwd_kernelI23Flash_fwd_kernel_traitsILi128ELi128ELi64ELi4ELb0ELb0EN7cutlass6half_tE19Flash_kernel_traitsILi128ELi128ELi64ELi4ES3_EELb0ELb0ELb0ELb1ELb0ELb0ELb0ELb0EEEvNS_16Flash_fwd_paramsE)
        /*0320*/ 	.word	0x000000ff


	//----- nvinfo : EIATTR_FRAME_SIZE
	.align		4
.L_144:
        /*0324*/ 	.byte	0x04, 0x11
        /*0326*/ 	.short	(.L_146 - .L_145)
	.align		4
.L_145:
        /*0328*/ 	.word	index@(_ZN5flash16flash_fwd_kernelI23Flash_fwd_kernel_traitsILi128ELi128ELi64ELi4ELb0ELb0EN7cutlass6half_tE19Flash_kernel_traitsILi128ELi128ELi64ELi4ES3_EELb0ELb0ELb0ELb1ELb0ELb0ELb0ELb0EEEvNS_16Flash_fwd_paramsE)
        /*032c*/ 	.word	0x00000098


	//----- nvinfo : EIATTR_REGCOUNT
	.align		4
.L_146:
        /*0330*/ 	.byte	0x04, 0x2f
        /*0332*/ 	.short	(.L_148 - .L_147)
	.align		4
.L_147:
        /*0334*/ 	.word	index@(_ZN5flash16flash_fwd_kernelI23Flash_fwd_kernel_traitsILi128ELi128ELi64ELi4ELb0ELb0EN7cutlass6half_tE19Flash_kernel_traitsILi128ELi128ELi64ELi4ES3_EELb0ELb0ELb0ELb0ELb0ELb0ELb1ELb0EEEvNS_16Flash_fwd_paramsE)
        /*0338*/ 	.word	0x000000ff


	//----- nvinfo : EIATTR_FRAME_SIZE
	.align		4
.L_148:
        /*033c*/ 	.byte	0x04, 0x11
        /*033e*/ 	.short	(.L_150 - .L_149)
	.align		4
.L_149:
        /*0340*/ 	.word	index@(_ZN5flash16flash_fwd_kernelI23Flash_fwd_kernel_traitsILi128ELi128ELi64ELi4ELb0ELb0EN7cutlass6half_tE19Flash_kernel_traitsILi128ELi128ELi64ELi4ES3_EELb0ELb0ELb0ELb0ELb0ELb0ELb1ELb0EEEvNS_16Flash_fwd_paramsE)
        /*0344*/ 	.word	0x000000b0


	//----- nvinfo : EIATTR_REGCOUNT
	.align		4
.L_150:
        /*0348*/ 	.byte	0x04, 0x2f
        /*034a*/ 	.short	(.L_152 - .L_151)
	.align		4
.L_151:
        /*034c*/ 	.word	index@(_ZN5flash16flash_fwd_kernelI23Flash_fwd_kernel_traitsILi128ELi128ELi64ELi4ELb0ELb0EN7cutlass6half_tE19Flash_kernel_traitsILi128ELi128ELi64ELi4ES3_EELb0ELb0ELb0ELb0ELb0ELb0ELb0ELb0EEEvNS_16Flash_fwd_paramsE)
        /*0350*/ 	.word	0x000000ff


	//----- nvinfo : EIATTR_FRAME_SIZE
	.align		4
.L_152:
        /*0354*/ 	.byte	0x04, 0x11
        /*0356*/ 	.short	(.L_154 - .L_153)
	.align		4
.L_153:
        /*0358*/ 	.word	index@(_ZN5flash16flash_fwd_kernelI23Flash_fwd_kernel_traitsILi128ELi128ELi64ELi4ELb0ELb0EN7cutlass6half_tE19Flash_kernel_traitsILi128ELi128ELi64ELi4ES3_EELb0ELb0ELb0ELb0ELb0ELb0ELb0ELb0EEEvNS_16Flash_fwd_paramsE)
        /*035c*/ 	.word	0x000000c0


	//----- nvinfo : EIATTR_REGCOUNT
	.align		4
.L_154:
        /*0360*/ 	.byte	0x04, 0x2f
        /*0362*/ 	.short	(.L_156 - .L_155)
	.align		4
.L_155:
        /*0364*/ 	.word	index@(_ZN5flash16flash_fwd_kernelI23Flash_fwd_kernel_traitsILi128ELi128ELi64ELi4ELb0ELb0EN7cutlass6half_tE19Flash_kernel_traitsILi128ELi128ELi64ELi4ES3_EELb0ELb0ELb0ELb0ELb1ELb1ELb1ELb0EEEvNS_16Flash_fwd_paramsE)
        /*0368*/ 	.word	0x000000ff


	//----- nvinfo : EIATTR_FRAME_SIZE
	.align		4
.L_156:
        /*036c*/ 	.byte	0x04, 0x11
        /*036e*/ 	.short	(.L_158 - .L_157)
	.align		4
.L_157:
        /*0370*/ 	.word	index@(_ZN5flash16flash_fwd_kernelI23Flash_fwd_kernel_traitsILi128ELi128ELi64ELi4ELb0ELb0EN7cutlass6half_tE19Flash_kernel_traitsILi128ELi128ELi64ELi4ES3_EELb0ELb0ELb0ELb0ELb1ELb1ELb1ELb0EEEvNS_16Flash_fwd_paramsE)
        /*0374*/ 	.word	0x00000090


	//----- nvinfo : EIATTR_REGCOUNT
	.align		4
.L_158:
        /*0378*/ 	.byte	0x04, 0x2f
        /*037a*/ 	.short	(.L_160 - .L_159)
	.align		4
.L_159:
        /*037c*/ 	.word	index@(_ZN5flash16flash_fwd_kernelI23Flash_fwd_kernel_traitsILi128ELi128ELi64ELi4ELb0ELb0EN7cutlass6half_tE19Flash_kernel_traitsILi128ELi128ELi64ELi4ES3_EELb0ELb0ELb0ELb0ELb1ELb1ELb0ELb0EEEvNS_16Flash_fwd_paramsE)
        /*0380*/ 	.word	0x000000ff


	//----- nvinfo : EIATTR_FRAME_SIZE
	.align		4
.L_160:
        /*0384*/ 	.byte	0x04, 0x11
        /*0386*/ 	.short	(.L_162 - .L_161)
	.align		4
.L_161:
        /*0388*/ 	.word	index@(_ZN5flash16flash_fwd_kernelI23Flash_fwd_kernel_traitsILi128ELi128ELi64ELi4ELb0ELb0EN7cutlass6half_tE19Flash_kernel_traitsILi128ELi128ELi64ELi4ES3_EELb0ELb0ELb0ELb0ELb1ELb1ELb0ELb0EEEvNS_16Flash_fwd_paramsE)
        /*038c*/ 	.word	0x00000088


	//----- nvinfo : EIATTR_REGCOUNT
	.align		4
.L_162:
        /*0390*/ 	.byte	0x04, 0x2f
        /*0392*/ 	.short	(.L_164 - .L_163)
	.align		4
.L_163:
        /*0394*/ 	.word	index@(_ZN5flash16flash_fwd_kernelI23Flash_fwd_kernel_traitsILi128ELi128ELi64ELi4ELb0ELb0EN7cutlass6half_tE19Flash_kernel_traitsILi128ELi128ELi64ELi4ES3_EELb0ELb0ELb0ELb0ELb0ELb1ELb1ELb0EEEvNS_16Flash_fwd_paramsE)
        /*0398*/ 	.word	0x000000ff


	//----- nvinfo : EIATTR_FRAME_SIZE
	.align		4
.L_164:
        /*039c*/ 	.byte	0x04, 0x11
        /*039e*/ 	.short	(.L_166 - .L_165)
	.align		4
.L_165:
        /*03a0*/ 	.word	index@(_ZN5flash16flash_fwd_kernelI23Flash_fwd_kernel_traitsILi128ELi128ELi64ELi4ELb0ELb0EN7cutlass6half_tE19Flash_kernel_traitsILi128ELi128ELi64ELi4ES3_EELb0ELb0ELb0ELb0ELb0ELb1ELb1ELb0EEEvNS_16Flash_fwd_paramsE)
        /*03a4*/ 	.word	0x000000d8


	//----- nvinfo : EIATTR_REGCOUNT
	.align		4
.L_166:
        /*03a8*/ 	.byte	0x04, 0x2f
        /*03aa*/ 	.short	(.L_168 - .L_167)
	.align		4
.L_167:
        /*03ac*/ 	.word	index@(_ZN5flash16flash_fwd_kernelI23Flash_fwd_kernel_traitsILi128ELi128ELi64ELi4ELb0ELb0EN7cutlass6half_tE19Flash_kernel_traitsILi128ELi128ELi64ELi4ES3_EELb0ELb0ELb0ELb0ELb0ELb1ELb0ELb0EEEvNS_16Flash_fwd_paramsE)
        /*03b0*/ 	.word	0x000000ff


	//----- nvinfo : EIATTR_FRAME_SIZE
	.align		4
.L_168:
        /*03b4*/ 	.byte	0x04, 0x11
        /*03b6*/ 	.short	(.L_170 - .L_169)
	.align		4
.L_169:
        /*03b8*/ 	.word	index@(_ZN5flash16flash_fwd_kernelI23Flash_fwd_kernel_traitsILi128ELi128ELi64ELi4ELb0ELb0EN7cutlass6half_tE19Flash_kernel_traitsILi128ELi128ELi64ELi4ES3_EELb0ELb0ELb0ELb0ELb0ELb1ELb0ELb0EEEvNS_16Flash_fwd_paramsE)
        /*03bc*/ 	.word	0x000000a8


	//----- nvinfo : EIATTR_MIN_STACK_SIZE
	.align		4
.L_170:
        /*03c0*/ 	.byte	0x04, 0x12
        /*03c2*/ 	.short	(.L_172 - .L_171)
	.align		4
.L_171:
        /*03c4*/ 	.word	index@(_ZN5flash16flash_fwd_kernelI23Flash_fwd_kernel_traitsILi128ELi128ELi64ELi4ELb0ELb0EN7cutlass6half_tE19Flash_kernel_traitsILi128ELi128ELi64ELi4ES3_EELb0ELb0ELb0ELb0ELb0ELb1ELb0ELb0EEEvNS_16Flash_fwd_paramsE)
        /*03c8*/ 	.word	0x000000a8


	//----- nvinfo : EIATTR_MIN_STACK_SIZE
	.align		4
.L_172:
        /*03cc*/ 	.byte	0x04, 0x12
        /*03ce*/ 	.short	(.L_174 - .L_173)
	.align		4
.L_173:
        /*03d0*/ 	.word	index@(_ZN5flash16flash_fwd_kernelI23Flash_fwd_kernel_traitsILi128ELi128ELi64ELi4ELb0ELb0EN7cutlass6half_tE19Flash_kernel_traitsILi128ELi128ELi64ELi4ES3_EELb0ELb0ELb0ELb0ELb0ELb1ELb1ELb0EEEvNS_16Flash_fwd_paramsE)
        /*03d4*/ 	.word	0x000000d8


	//----- nvinfo : EIATTR_MIN_STACK_SIZE
	.align		4
.L_174:
        /*03d8*/ 	.byte	0x04, 0x12
        /*03da*/ 	.short	(.L_176 - .L_175)
	.align		4
.L_175:
        /*03dc*/ 	.word	index@(_ZN5flash16flash_fwd_kernelI23Flash_fwd_kernel_traitsILi128ELi128ELi64ELi4ELb0ELb0EN7cutlass6half_tE19Flash_kernel_traitsILi128ELi128ELi64ELi4ES3_EELb0ELb0ELb0ELb0ELb1ELb1ELb0ELb0EEEvNS_16Flash_fwd_paramsE)
        /*03e0*/ 	.word	0x00000088


	//----- nvinfo : EIATTR_MIN_STACK_SIZE
	.align		4
.L_176:
        /*03e4*/ 	.byte	0x04, 0x12
        /*03e6*/ 	.short	(.L_178 - .L_177)
	.align		4
.L_177:
        /*03e8*/ 	.word	index@(_ZN5flash16flash_fwd_kernelI23Flash_fwd_kernel_traitsILi128ELi128ELi64ELi4ELb0ELb0EN7cutlass6half_tE19Flash_kernel_traitsILi128ELi128ELi64ELi4ES3_EELb0ELb0ELb0ELb0ELb1ELb1ELb1ELb0EEEvNS_16Flash_fwd_paramsE)
        /*03ec*/ 	.word	0x00000090


	//----- nvinfo : EIATTR_MIN_STACK_SIZE
	.align		4
.L_178:
        /*03f0*/ 	.byte	0x04, 0x12
        /*03f2*/ 	.short	(.L_180 - .L_179)
	.align		4
.L_179:
        /*03f4*/ 	.word	index@(_ZN5flash16flash_fwd_kernelI23Flash_fwd_kernel_traitsILi128ELi128ELi64ELi4ELb0ELb0EN7cutlass6half_tE19Flash_kernel_traitsILi128ELi128ELi64ELi4ES3_EELb0ELb0ELb0ELb0ELb0ELb0ELb0ELb0EEEvNS_16Flash_fwd_paramsE)
        /*03f8*/ 	.word	0x000000c0


	//----- nvinfo : EIATTR_MIN_STACK_SIZE
	.align		4
.L_180:
        /*03fc*/ 	.byte	0x04, 0x12
        /*03fe*/ 	.short	(.L_182 - .L_181)
	.align		4
.L_181:
        /*0400*/ 	.word	index@(_ZN5flash16flash_fwd_kernelI23Flash_fwd_kernel_traitsILi128ELi128ELi64ELi4ELb0ELb0EN7cutlass6half_tE19Flash_kernel_traitsILi128ELi128ELi64ELi4ES3_EELb0ELb0ELb0ELb0ELb0ELb0ELb1ELb0EEEvNS_16Flash_fwd_paramsE)
        /*0404*/ 	.word	0x000000b0


	//----- nvinfo : EIATTR_MIN_STACK_SIZE
	.align		4
.L_182:
        /*0408*/ 	.byte	0x04, 0x12
        /*040a*/ 	.short	(.L_184 - .L_183)
	.align		4
.L_183:
        /*040c*/ 	.word	index@(_ZN5flash16flash_fwd_kernelI23Flash_fwd_kernel_traitsILi128ELi128ELi64ELi4ELb0ELb0EN7cutlass6half_tE19Flash_kernel_traitsILi128ELi128ELi64ELi4ES3_EELb0ELb0ELb0ELb1ELb0ELb0ELb0ELb0EEEvNS_16Flash_fwd_paramsE)
        /*0410*/ 	.word	0x00000098


	//----- nvinfo : EIATTR_MIN_STACK_SIZE
	.align		4
.L_184:
        /*0414*/ 	.byte	0x04, 0x12
        /*0416*/ 	.short	(.L_186 - .L_185)
	.align		4
.L_185:
        /*0418*/ 	.word	index@(_ZN5flash16flash_fwd_kernelI23Flash_fwd_kernel_traitsILi128ELi128ELi64ELi4ELb0ELb0EN7cutlass6half_tE19Flash_kernel_traitsILi128ELi128ELi64ELi4ES3_EELb0ELb0ELb0ELb1ELb0ELb0ELb1ELb0EEEvNS_16Flash_fwd_paramsE)
        /*041c*/ 	.word	0x000000c0


	//----- nvinfo : EIATTR_MIN_STACK_SIZE
	.align		4
.L_186:
        /*0420*/ 	.byte	0x04, 0x12
        /*0422*/ 	.short	(.L_188 - .L_187)
	.align		4
.L_187:
        /*0424*/ 	.word	index@(_ZN5flash16flash_fwd_kernelI23Flash_fwd_kernel_traitsILi128ELi128ELi64ELi4ELb0ELb0EN7cutlass6half_tE19Flash_kernel_traitsILi128ELi128ELi64ELi4ES3_EELb0ELb0ELb1ELb0ELb0ELb1ELb0ELb0EEEvNS_16Flash_fwd_paramsE)
        /*0428*/ 	.word	0x000000c8


	//----- nvinfo : EIATTR_MIN_STACK_SIZE
	.align		4
.L_188:
        /*042c*/ 	.byte	0x04, 0x12
        /*042e*/ 	.short	(.L_190 - .L_189)
	.align		4
.L_189:
        /*0430*/ 	.word	index@(_ZN5flash16flash_fwd_kernelI23Flash_fwd_kernel_traitsILi128ELi128ELi64ELi4ELb0ELb0EN7cutlass6half_tE19Flash_kernel_traitsILi128ELi128ELi64ELi4ES3_EELb0ELb0ELb1ELb0ELb0ELb1ELb1ELb0EEEvNS_16Flash_fwd_paramsE)
        /*0434*/ 	.word	0x000000b8


	//----- nvinfo : EIATTR_MIN_STACK_SIZE
	.align		4
.L_190:
        /*0438*/ 	.byte	0x04, 0x12
        /*043a*/ 	.short	(.L_192 - .L_191)
	.align		4
.L_191:
        /*043c*/ 	.word	index@(_ZN5flash16flash_fwd_kernelI23Flash_fwd_kernel_traitsILi128ELi128ELi64ELi4ELb0ELb0EN7cutlass6half_tE19Flash_kernel_traitsILi128ELi128ELi64ELi4ES3_EELb0ELb0ELb1ELb0ELb0ELb0ELb0ELb0EEEvNS_16Flash_fwd_paramsE)
        /*0440*/ 	.word	0x000000c0


	//----- nvinfo : EIATTR_MIN_STACK_SIZE
	.align		4
.L_192:
        /*0444*/ 	.byte	0x04, 0x12
        /*0446*/ 	.short	(.L_194 - .L_193)
	.align		4
.L_193:
        /*0448*/ 	.word	index@(_ZN5flash16flash_fwd_kernelI23Flash_fwd_kernel_traitsILi128ELi128ELi64ELi4ELb0ELb0EN7cutlass6half_tE19Flash_kernel_traitsILi128ELi128ELi64ELi4ES3_EELb0ELb0ELb1ELb0ELb0ELb0ELb1ELb0EEEvNS_16Flash_fwd_paramsE)
        /*044c*/ 	.word	0x000000f0


	//----- nvinfo : EIATTR_MIN_STACK_SIZE
	.align		4
.L_194:
        /*0450*/ 	.byte	0x04, 0x12
        /*0452*/ 	.short	(.L_196 - .L_195)
	.align		4
.L_195:
        /*0454*/ 	.word	index@(_ZN5flash16flash_fwd_kernelI23Flash_fwd_kernel_traitsILi128ELi128ELi64ELi4ELb0ELb0EN7cutlass6half_tE19Flash_kernel_traitsILi128ELi128ELi64ELi4ES3_EELb0ELb0ELb1ELb1ELb0ELb0ELb0ELb0EEEvNS_16Flash_fwd_paramsE)
        /*0458*/ 	.word	0x000000d0


	//----- nvinfo : EIATTR_MIN_STACK_SIZE
	.align		4
.L_196:
        /*045c*/ 	.byte	0x04, 0x12
        /*045e*/ 	.short	(.L_198 - .L_197)
	.align		4
.L_197:
        /*0460*/ 	.word	index@(_ZN5flash16flash_fwd_kernelI23Flash_fwd_kernel_traitsILi128ELi128ELi64ELi4ELb0ELb0EN7cutlass6half_tE19Flash_kernel_traitsILi128ELi128ELi64ELi4ES3_EELb0ELb0ELb1ELb1ELb0ELb0ELb1ELb0EEEvNS_16Flash_fwd_paramsE)
        /*0464*/ 	.word	0x000000f8


	//----- nvinfo : EIATTR_MIN_STACK_SIZE
	.align		4
.L_198:
        /*0468*/ 	.byte	0x04, 0x12
        /*046a*/ 	.short	(.L_200 - .L_199)
	.align		4
.L_199:
        /*046c*/ 	.word	index@(_ZN5flash16flash_fwd_kernelI23Flash_fwd_kernel_traitsILi128ELi128ELi32ELi4ELb0ELb0EN7cutlass6half_tE19Flash_kernel_traitsILi128ELi128ELi32ELi4ES3_EELb0ELb0ELb0ELb0ELb0ELb1ELb0ELb0EEEvNS_16Flash_fwd_paramsE)
        /*0470*/ 	.word	0x00000030


	//----- nvinfo : EIATTR_MIN_STACK_SIZE
	.align		4
.L_200:
        /*0474*/ 	.byte	0x04, 0x12
        /*0476*/ 	.short	(.L_202 - .L_201)
	.align		4
.L_201:
        /*0478*/ 	.word	index@(_ZN5flash16flash_fwd_kernelI23Flash_fwd_kernel_traitsILi128ELi128ELi32ELi4ELb0ELb0EN7cutlass6half_tE19Flash_kernel_traitsILi128ELi128ELi32ELi4ES3_EELb0ELb0ELb0ELb0ELb1ELb1ELb0ELb0EEEvNS_16Flash_fwd_paramsE)
        /*047c*/ 	.word	0x00000008


	//----- nvinfo : EIATTR_MIN_STACK_SIZE
	.align		4
.L_202:
        /*0480*/ 	.byte	0x04, 0x12
        /*0482*/ 	.short	(.L_204 - .L_203)
	.align		4
.L_203:
        /*0484*/ 	.word	index@(_ZN5flash16flash_fwd_kernelI23Flash_fwd_kernel_traitsILi128ELi128ELi32ELi4ELb0ELb0EN7cutlass6half_tE19Flash_kernel_traitsILi128ELi128ELi32ELi4ES3_EELb0ELb0ELb0ELb0ELb0ELb0ELb0ELb0EEEvNS_16Flash_fwd_paramsE)
        /*0488*/ 	.word	0x00000018


	//----- nvinfo : EIATTR_MIN_STACK_SIZE
	.align		4
.L_204:
        /*048c*/ 	.byte	0x04, 0x12
        /*048e*/ 	.short	(.L_206 - .L_205)
	.align		4
.L_205:
        /*0490*/ 	.word	index@(_ZN5flash16flash_fwd_kernelI23Flash_fwd_kernel_traitsILi128ELi128ELi32ELi4ELb0ELb0EN7cutlass6half_tE19Flash_kernel_traitsILi128ELi128ELi32ELi4ES3_EELb0ELb0ELb0ELb1ELb0ELb0ELb0ELb0EEEvNS_16Flash_fwd_paramsE)
        /*0494*/ 	.word	0x00000010


	//----- nvinfo : EIATTR_MIN_STACK_SIZE
	.align		4
.L_206:
        /*0498*/ 	.byte	0x04, 0x12
        /*049a*/ 	.short	(.L_208 - .L_207)
	.align		4
.L_207:
        /*049c*/ 	.word	index@(_ZN5flash16flash_fwd_kernelI23Flash_fwd_kernel_traitsILi128ELi128ELi32ELi4ELb0ELb0EN7cutlass6half_tE19Flash_kernel_traitsILi128ELi128ELi32ELi4ES3_EELb0ELb0ELb1ELb0ELb0ELb1ELb0ELb0EEEvNS_16Flash_fwd_paramsE)
        /*04a0*/ 	.word	0x00000060


	//----- nvinfo : EIATTR_MIN_STACK_SIZE
	.align		4
.L_208:
        /*04a4*/ 	.byte	0x04, 0x12
        /*04a6*/ 	.short	(.L_210 - .L_209)
	.align		4
.L_209:
        /*04a8*/ 	.word	index@(_ZN5flash16flash_fwd_kernelI23Flash_fwd_kernel_traitsILi128ELi128ELi32ELi4ELb0ELb0EN7cutlass6half_tE19Flash_kernel_traitsILi128ELi128ELi32ELi4ES3_EELb0ELb0ELb1ELb0ELb0ELb0ELb0ELb0EEEvNS_16Flash_fwd_paramsE)
        /*04ac*/ 	.word	0x00000058


	//----- nvinfo : EIATTR_MIN_STACK_SIZE
	.align		4
.L_210:
        /*04b0*/ 	.byte	0x04, 0x12
        /*04b2*/ 	.short	(.L_212 - .L_211)
	.align		4
.L_211:
        /*04b4*/ 	.word	index@(_ZN5flash16flash_fwd_kernelI23Flash_fwd_kernel_traitsILi128ELi128ELi32ELi4ELb0ELb0EN7cutlass6half_tE19Flash_kernel_traitsILi128ELi128ELi32ELi4ES3_EELb0ELb0ELb1ELb1ELb0ELb0ELb0ELb0EEEvNS_16Flash_fwd_paramsE)
        /*04b8*/ 	.word	0x00000060


	//----- nvinfo : EIATTR_MIN_STACK_SIZE
	.align		4
.L_212:
        /*04bc*/ 	.byte	0x04, 0x12
        /*04be*/ 	.short	(.L_214 - .L_213)
	.align		4
.L_213:
        /*04c0*/ 	.word	index@(_ZN5flash16flash_fwd_kernelI23Flash_fwd_kernel_traitsILi128ELi128ELi32ELi4ELb0ELb0EN7cutlass6half_tE19Flash_kernel_traitsILi128ELi128ELi32ELi4ES3_EELb1ELb0ELb0ELb0ELb0ELb1ELb0ELb0EEEvNS_16Flash_fwd_paramsE)
        /*04c4*/ 	.word	0x00000038


	//----- nvinfo : EIATTR_MIN_STACK_SIZE
	.align		4
.L_214:
        /*04c8*/ 	.byte	0x04, 0x12
        /*04ca*/ 	.short	(.L_216 - .L_215)
	.align		4
.L_215:
        /*04cc*/ 	.word	index@(_ZN5flash16flash_fwd_kernelI23Flash_fwd_kernel_traitsILi128ELi128ELi32ELi4ELb0ELb0EN7cutlass6half_tE19Flash_kernel_traitsILi128ELi128ELi32ELi4ES3_EELb0ELb0ELb0ELb0ELb0ELb1ELb1ELb0EEEvNS_16Flash_fwd_paramsE)
        /*04d0*/ 	.word	0x00000050


	//----- nvinfo : EIATTR_MIN_STACK_SIZE
	.align		4
.L_216:
        /*04d4*/ 	.byte	0x04, 0x12
        /*04d6*/ 	.short	(.L_218 - .L_217)
	.align		4
.L_217:
        /*04d8*/ 	.word	index@(_ZN5flash16flash_fwd_kernelI23Flash_fwd_kernel_traitsILi128ELi128ELi32ELi4ELb0ELb0EN7cutlass6half_tE19Flash_kernel_traitsILi128ELi128ELi32ELi4ES3_EELb1ELb0ELb0ELb0ELb0ELb0ELb0ELb0EEEvNS_16Flash_fwd_paramsE)
        /*04dc*/ 	.word	0x00000038


	//----- nvinfo : EIATTR_MIN_STACK_SIZE
	.align		4
.L_218:
        /*04e0*/ 	.byte	0x04, 0x12
        /*04e2*/ 	.short	(.L_220 - .L_219)
	.align		4
.L_219:
        /*04e4*/ 	.word	index@(_ZN5flash16flash_fwd_kernelI23Flash_fwd_kernel_traitsILi128ELi128ELi32ELi4ELb0ELb0EN7cutlass6half_tE19Flash_kernel_traitsILi128ELi128ELi32ELi4ES3_EELb1ELb0ELb1ELb0ELb0ELb0ELb0ELb0EEEvNS_16Flash_fwd_paramsE)
        /*04e8*/ 	.word	0x00000098


	//----- nvinfo : EIATTR_MIN_STACK_SIZE
	.align		4
.L_220:
        /*04ec*/ 	.byte	0x04, 0x12
        /*04ee*/ 	.short	(.L_222 - .L_221)
	.align		4
.L_221:
        /*04f0*/ 	.word	index@(_ZN5flash16flash_fwd_kernelI23Flash_fwd_kernel_traitsILi128ELi128ELi32ELi4ELb0ELb0EN7cutlass6half_tE19Flash_kernel_traitsILi128ELi128ELi32ELi4ES3_EELb1ELb0ELb0ELb0ELb1ELb1ELb0ELb0EEEvNS_16Flash_fwd_paramsE)
        /*04f4*/ 	.word	0x00000028


	//----- nvinfo : EIATTR_MIN_STACK_SIZE
	.align		4
.L_222:
        /*04f8*/ 	.byte	0x04, 0x12
        /*04fa*/ 	.short	(.L_224 - .L_223)
	.align		4
.L_223:
        /*04fc*/ 	.word	index@(_ZN5flash16flash_fwd_kernelI23Flash_fwd_kernel_traitsILi128ELi128ELi32ELi4ELb0ELb0EN7cutlass6half_tE19Flash_kernel_traitsILi128ELi128ELi32ELi4ES3_EELb0ELb0ELb0ELb0ELb1ELb1ELb1ELb0EEEvNS_16Flash_fwd_paramsE)
        /*0500*/ 	.word	0x00000028


	//----- nvinfo : EIATTR_MIN_STACK_SIZE
	.align		4
.L_224:
        /*0504*/ 	.byte	0x04, 0x12
        /*0506*/ 	.short	(.L_226 - .L_225)
	.align		4
.L_225:
        /*0508*/ 	.word	index@(_ZN5flash16flash_fwd_kernelI23Flash_fwd_kernel_traitsILi128ELi128ELi32ELi4ELb0ELb0EN7cutlass6half_tE19Flash_kernel_traitsILi128ELi128ELi32ELi4ES3_EELb1ELb0ELb0ELb1ELb0ELb0ELb0ELb0EEEvNS_16Flash_fwd_paramsE)
        /*050c*/ 	.word	0x00000038


	//----- nvinfo : EIATTR_MIN_STACK_SIZE
	.align		4
.L_226:
        /*0510*/ 	.byte	0x04, 0x12
        /*0512*/ 	.short	(.L_228 - .L_227)
	.align		4
.L_227:
        /*0514*/ 	.word	index@(_ZN5flash16flash_fwd_kernelI23Flash_fwd_kernel_traitsILi128ELi128ELi32ELi4ELb0ELb0EN7cutlass6half_tE19Flash_kernel_traitsILi128ELi128ELi32ELi4ES3_EELb1ELb0ELb0ELb0ELb0ELb0ELb0ELb1EEEvNS_16Flash_fwd_paramsE)
        /*0518*/ 	.word	0x00000068


	//----- nvinfo : EIATTR_MIN_STACK_SIZE
	.align		4
.L_228:
        /*051c*/ 	.byte	0x04, 0x12
        /*051e*/ 	.short	(.L_230 - .L_229)
	.align		4
.L_229:
        /*0520*/ 	.word	index@(_ZN5flash16flash_fwd_kernelI23Flash_fwd_kernel_traitsILi128ELi128ELi32ELi4ELb0ELb0EN7cutlass6half_tE19Flash_kernel_traitsILi128ELi128ELi32ELi4ES3_EELb0ELb0ELb0ELb0ELb0ELb0ELb1ELb0EEEvNS_16Flash_fwd_paramsE)
        /*0524*/ 	.word	0x00000040


	//----- nvinfo : EIATTR_MIN_STACK_SIZE
	.align		4
.L_230:
        /*0528*/ 	.byte	0x04, 0x12
        /*052a*/ 	.short	(.L_232 - .L_231)
	.align		4
.L_231:
        /*052c*/ 	.word	index@(_ZN5flash16flash_fwd_kernelI23Flash_fwd_kernel_traitsILi128ELi128ELi32ELi4ELb0ELb0EN7cutlass6half_tE19Flash_kernel_traitsILi128ELi128ELi32ELi4ES3_EELb1ELb0ELb0ELb1ELb0ELb0ELb0ELb1EEEvNS_16Flash_fwd_paramsE)
        /*0530*/ 	.word	0x000000a8


	//----- nvinfo : EIATTR_MIN_STACK_SIZE
	.align		4
.L_232:
        /*0534*/ 	.byte	0x04, 0x12
        /*0536*/ 	.short	(.L_234 - .L_233)
	.align		4
.L_233:
        /*0538*/ 	.word	index@(_ZN5flash16flash_fwd_kernelI23Flash_fwd_kernel_traitsILi128ELi128ELi32ELi4ELb0ELb0EN7cutlass6half_tE19Flash_kernel_traitsILi128ELi128ELi32ELi4ES3_EELb0ELb0ELb0ELb1ELb0ELb0ELb1ELb0EEEvNS_16Flash_fwd_paramsE)
        /*053c*/ 	.word	0x00000038


	//----- nvinfo : EIATTR_MIN_STACK_SIZE
	.align		4
.L_234:
        /*0540*/ 	.byte	0x04, 0x12
        /*0542*/ 	.short	(.L_236 - .L_235)
	.align		4
.L_235:
        /*0544*/ 	.word	index@(_ZN5flash16flash_fwd_kernelI23Flash_fwd_kernel_traitsILi128ELi128ELi32ELi4ELb0ELb0EN7cutlass6half_tE19Flash_kernel_traitsILi128ELi128ELi32ELi4ES3_EELb1ELb0ELb1ELb0ELb0ELb1ELb0ELb0EEEvNS_16Flash_fwd_paramsE)
        /*0548*/ 	.word	0x000000b0


	//----- nvinfo : EIATTR_MIN_STACK_SIZE
	.align		4
.L_236:
        /*054c*/ 	.byte	0x04, 0x12
        /*054e*/ 	.short	(.L_238 - .L_237)
	.align		4
.L_237:
        /*0550*/ 	.word	index@(_ZN5flash16flash_fwd_kernelI23Flash_fwd_kernel_traitsILi128ELi128ELi32ELi4ELb0ELb0EN7cutlass6half_tE19Flash_kernel_traitsILi128ELi128ELi32ELi4ES3_EELb0ELb0ELb1ELb0ELb0ELb1ELb1ELb0EEEvNS_16Flash_fwd_paramsE)
        /*0554*/ 	.word	0x00000060


	//----- nvinfo : EIATTR_MIN_STACK_SIZE
	.align		4
.L_238:
        /*0558*/ 	.byte	0x04, 0x12
        /*055a*/ 	.short	(.L_240 - .L_239)
	.align		4
.L_239:
        /*055c*/ 	.word	index@(_ZN5flash16flash_fwd_kernelI23Flash_fwd_kernel_traitsILi128ELi128ELi32ELi4ELb0ELb0EN7cutlass6half_tE19Flash_kernel_traitsILi128ELi128ELi32ELi4ES3_EELb1ELb0ELb1ELb1ELb0ELb0ELb0ELb0EEEvNS_16Flash_fwd_paramsE)
        /*0560*/ 	.word	0x000000b0


	//----- nvinfo : EIATTR_MIN_STACK_SIZE
	.align		4
.L_240:
        /*0564*/ 	.byte	0x04, 0x12
        /*0566*/ 	.short	(.L_242 - .L_241)
	.align		4
.L_241:
        /*0568*/ 	.word	index@(_ZN5flash16flash_fwd_kernelI23Flash_fwd_kernel_traitsILi128ELi128ELi32ELi4ELb0ELb0EN7cutlass6half_tE19Flash_kernel_traitsILi128ELi128ELi32ELi4ES3_EELb1ELb0ELb1ELb0ELb0ELb0ELb0ELb1EEEvNS_16Flash_fwd_paramsE)
        /*056c*/ 	.word	0x00000120


	//----- nvinfo : EIATTR_MIN_STACK_SIZE
	.align		4
.L_242:
        /*0570*/ 	.byte	0x04, 0x12
        /*0572*/ 	.short	(.L_244 - .L_243)
	.align		4
.L_243:
        /*0574*/ 	.word	index@(_ZN5flash16flash_fwd_kernelI23Flash_fwd_kernel_traitsILi128ELi128ELi32ELi4ELb0ELb0EN7cutlass6half_tE19Flash_kernel_traitsILi128ELi128ELi32ELi4ES3_EELb0ELb0ELb1ELb0ELb0ELb0ELb1ELb0EEEvNS_16Flash_fwd_paramsE)
        /*0578*/ 	.word	0x00000058


	//----- nvinfo : EIATTR_MIN_STACK_SIZE
	.align		4
.L_244:
        /*057c*/ 	.byte	0x04, 0x12
        /*057e*/ 	.short	(.L_246 - .L_245)
	.align		4
.L_245:
        /*0580*/ 	.word	index@(_ZN5flash16flash_fwd_kernelI23Flash_fwd_kernel_traitsILi128ELi128ELi32ELi4ELb0ELb0EN7cutlass6half_tE19Flash_kernel_traitsILi128ELi128ELi32ELi4ES3_EELb1ELb0ELb1ELb1ELb0ELb0ELb0ELb1EEEvNS_16Flash_fwd_paramsE)
        /*0584*/ 	.word	0x000001c0


	//----- nvinfo : EIATTR_MIN_STACK_SIZE
	.align		4
.L_246:
        /*0588*/ 	.byte	0x04, 0x12
        /*058a*/ 	.short	(.L_248 - .L_247)
	.align		4
.L_247:
        /*058c*/ 	.word	index@(_ZN5flash16flash_fwd_kernelI23Flash_fwd_kernel_traitsILi128ELi128ELi32ELi4ELb0ELb0EN7cutlass6half_tE19Flash_kernel_traitsILi128ELi128ELi32ELi4ES3_EELb0ELb0ELb1ELb1ELb0ELb0ELb1ELb0EEEvNS_16Flash_fwd_paramsE)
        /*0590*/ 	.word	0x00000060
.L_248:


//--------------------- .nv.info._ZN5flash16flash_fwd_kernelI23Flash_fwd_kernel_traitsILi128ELi128ELi64ELi4ELb0ELb0EN7cutlass6half_tE19Flash_kernel_traitsILi128ELi128ELi64ELi4ES3_EELb0ELb0ELb0ELb0ELb0ELb1ELb0ELb0EEEvNS_16Flash_fwd_paramsE --------------------------
	.section	.nv.info._ZN5flash16flash_fwd_kernelI23Flash_fwd_kernel_traitsILi128ELi128ELi64ELi4ELb0ELb0EN7cutlass6half_tE19Flash_kernel_traitsILi128ELi128ELi64ELi4ES3_EELb0ELb0ELb0ELb0ELb0ELb1ELb0ELb0EEEvNS_16Flash_fwd_paramsE,"",@"SHT_CUDA_INFO"
	.sectionflags	@""
	.align	4


	//----- nvinfo : EIATTR_CUDA_API_VERSION
	.align		4
        /*0000*/ 	.byte	0x04, 0x37
        /*0002*/ 	.short	(.L_250 - .L_249)
.L_249:
        /*0004*/ 	.word	0x00000082


	//----- nvinfo : EIATTR_SW2861232_WAR
	.align		4
.L_250:
        /*0008*/ 	.byte	0x01, 0x35
	.zero		2


	//----- nvinfo : EIATTR_PARAM_CBANK
	.align		4
        /*000c*/ 	.byte	0x04, 0x0a
        /*000e*/ 	.short	(.L_252 - .L_251)
	.align		4
.L_251:
        /*0010*/ 	.word	index@(.nv.constant0._ZN5flash16flash_fwd_kernelI23Flash_fwd_kernel_traitsILi128ELi128ELi64ELi4ELb0ELb0EN7cutlass6half_tE19Flash_kernel_traitsILi128ELi128ELi64ELi4ES3_EELb0ELb0ELb0ELb0ELb0ELb1ELb0ELb0EEEvNS_16Flash_fwd_paramsE)
        /*0014*/ 	.short	0x0160
        /*0016*/ 	.short	0x01d0


	//----- nvinfo : EIATTR_CBANK_PARAM_SIZE
	.align		4
.L_252:
        /*0018*/ 	.byte	0x03, 0x19
        /*001a*/ 	.short	0x01d0


	//----- nvinfo : EIATTR_KPARAM_INFO
	.align		4
        /*001c*/ 	.byte	0x04, 0x17
        /*001e*/ 	.short	(.L_254 - .L_253)
.L_253:
        /*0020*/ 	.word	0x00000000
        /*0024*/ 	.short	0x0000
        /*0026*/ 	.short	0x0000
        /*0028*/ 	.byte	0x00, 0xf0, 0x41, 0x07


	//----- nvinfo : EIATTR_MAXREG_COUNT
	.align		4
.L_254:
        /*002c*/ 	.byte	0x03, 0x1b
        /*002e*/ 	.short	0x00ff


	//----- nvinfo : EIATTR_NUM_BARRIERS
	.align		4
        /*0030*/ 	.byte	0x02, 0x4c
        /*0032*/ 	.byte	0x01
	.zero		1


	//----- nvinfo : EIATTR_ANNOTATIONS
	.align		4
        /*0034*/ 	.byte	0x04, 0x55
        /*0036*/ 	.short	(.L_256 - .L_255)


	//   ....[0]....
.L_255:
        /*0038*/ 	.word	0x00000001
        /*003c*/ 	.byte	0x50, 0x0b, 0x00, 0x00, 0x01, 0x00, 0x00, 0x00, 0x90, 0x0b, 0x00, 0x00, 0x01, 0x00, 0x00, 0x00
        /* <DEDUP_REMOVED lines=46> */
        /*032c*/ 	.byte	0x50, 0xbb, 0x00, 0x00, 0x01, 0x00, 0x00, 0x00, 0x60, 0xbc, 0x00, 0x00


	//----- nvinfo : EIATTR_MERCURY_ISA_VERSION
	.align		4
.L_256:
        /*0338*/ 	.byte	0x03, 0x5f
        /*033a*/ 	.short	0x0000


	//----- nvinfo : EIATTR_INT_WARP_WIDE_INSTR_OFFSETS
	.align		4
        /*033c*/ 	.byte	0x04, 0x31
        /*033e*/ 	.short	(.L_258 - .L_257)


	//   ....[0]....
.L_257:
        /*0340*/ 	.word	0x00000350


	//   ....[1]....
        /*0344*/ 	.word	0x00000380


	//   ....[2]....
        /*0348*/ 	.word	0x000018b0


	//----- nvinfo : EIATTR_COOP_GROUP_MASK_REGIDS
	.align		4
.L_258:
        /*034c*/ 	.byte	0x04, 0x29
        /*034e*/ 	.short	(.L_260 - .L_259)


	//   ....[0]....
.L_259:
        /*0350*/ 	.word	0xffffffff


	//   ....[1]....
        /*0354*/ 	.word	0xffffffff


	//   ....[2]....
        /*0358*/ 	.word	0xffffffff


	//   ....[3]....
        /*035c*/ 	.word	0xffffffff


	//   ....[4]....
        /*0360*/ 	.word	0xffffffff


	//   ....[5]....
        /*0364*/ 	.word	0xffffffff


	//   ....[6]....
        /*0368*/ 	.word	0xffffffff


	//   ....[7]....
        /*036c*/ 	.word	0xffffffff


	//   ....[8]....
        /*0370*/ 	.word	0xffffffff


	//   ....[9]....
        /*0374*/ 	.word	0xffffffff


	//   ....[10]....
        /*0378*/ 	.word	0xffffffff


	//   ....[11]....
        /*037c*/ 	.word	0xffffffff


	//   ....[12]....
        /*0380*/ 	.word	0xffffffff


	//   ....[13]....
        /*0384*/ 	.word	0xffffffff


	//   ....[14]....
        /*0388*/ 	.word	0xffffffff


	//   ....[15]....
        /*038c*/ 	.word	0xffffffff


	//   ....[16]....
        /*0390*/ 	.word	0xffffffff


	//   ....[17]....
        /*0394*/ 	.word	0xffffffff


	//   ....[18]....
        /*0398*/ 	.word	0xffffffff


	//   ....[19]....
        /*039c*/ 	.word	0xffffffff


	//   ....[20]....
        /*03a0*/ 	.word	0xffffffff


	//   ....[21]....
        /*03a4*/ 	.word	0xffffffff


	//   ....[22]....
        /*03a8*/ 	.word	0xffffffff


	//   ....[23]....
        /*03ac*/ 	.word	0xffffffff


	//----- nvinfo : EIATTR_COOP_GROUP_INSTR_OFFSETS
	.align		4
.L_260:
        /*03b0*/ 	.byte	0x04, 0x28
        /*03b2*/ 	.short	(.L_262 - .L_261)


	//   ....[0]....
.L_261:
        /*03b4*/ 	.word	0x00003350


	//   ....[1]....
        /*03b8*/ 	.word	0x00003400


	//   ....[2]....
        /*03bc*/ 	.word	0x00003480


	//   ....[3]....
        /*03c0*/ 	.word	0x000034d0


	//   ....[4]....
        /*03c4*/ 	.word	0x00003720


	//   ....[5]....
        /*03c8*/ 	.word	0x00003850


	//   ....[6]....
        /*03cc*/ 	.word	0x00003960


	//   ....[7]....
        /*03d0*/ 	.word	0x000039e0


	//   ....[8]....
        /*03d4*/ 	.word	0x00007090


	//   ....[9]....
        /*03d8*/ 	.word	0x00007210


	//   ....[10]....
        /*03dc*/ 	.word	0x00007250


	//   ....[11]....
        /*03e0*/ 	.word	0x00007270


	//   ....[12]....
        /*03e4*/ 	.word	0x00007280


	//   ....[13]....
        /*03e8*/ 	.word	0x000072c0


	//   ....[14]....
        /*03ec*/ 	.word	0x00007300


	//   ....[15]....
        /*03f0*/ 	.word	0x00007330


	//   ....[16]....
        /*03f4*/ 	.word	0x00009bb0


	//   ....[17]....
        /*03f8*/ 	.word	0x00009bc0


	//   ....[18]....
        /*03fc*/ 	.word	0x00009bd0


	//   ....[19]....
        /*0400*/ 	.word	0x00009bf0


	//   ....[20]....
        /*0404*/ 	.word	0x00009c00


	//   ....[21]....
        /*0408*/ 	.word	0x00009c30


	//   ....[22]....
        /*040c*/ 	.word	0x00009c50


	//   ....[23]....
        /*0410*/ 	.word	0x00009c80


	//----- nvinfo : EIATTR_EXIT_INSTR_OFFSETS
	.align		4
.L_262:
        /*0414*/ 	.byte	0x04, 0x1c
        /*0416*/ 	.short	(.L_264 - .L_263)


	//   ....[0]....
.L_263:
        /*0418*/ 	.word	0x00000420


	//   ....[1]....
        /*041c*/ 	.word	0x0000bc80


	//   ....[2]....
        /*0420*/ 	.word	0x0000bd50


	//   ....[3]....
        /*0424*/ 	.word	0x0000ccf0


	//   ....[4]....
        /*0428*/ 	.word	0x0000cd70


	//----- nvinfo : EIATTR_CTAIDZ_USED
	.align		4
.L_264:
        /*042c*/ 	.byte	0x01, 0x04
	.zero		2


	//----- nvinfo : EIATTR_CRS_STACK_SIZE
	.align		4
        /*0430*/ 	.byte	0x04, 0x1e
        /*0432*/ 	.short	(.L_266 - .L_265)
.L_265:
        /*0434*/ 	.word	0x00000000
.L_266:


//--------------------- .nv.info._ZN5flash16flash_fwd_kernelI23Flash_fwd_kernel_traitsILi128ELi128ELi64ELi4ELb0ELb0EN7cutlass6half_tE19Flash_kernel_traitsILi128ELi128ELi64ELi4ES3_EELb0ELb0ELb0ELb0ELb0ELb1ELb1ELb0EEEvNS_16Flash_fwd_paramsE --------------------------
	.section	.nv.info._ZN5flash16flash_fwd_kernelI23Flash_fwd_kernel_traitsILi128ELi128ELi64ELi4ELb0ELb0EN7cutlass6half_tE19Flash_kernel_traitsILi128ELi128ELi64ELi4ES3_EELb0ELb0ELb0ELb0ELb0ELb1ELb1ELb0EEEvNS_16Flash_fwd_paramsE,"",@"SHT_CUDA_INFO"
	.sectionflags	@""
	.align	4


	//----- nvinfo : EIATTR_CUDA_API_VERSION
	.align		4
        /*0000*/ 	.byte	0x04, 0x37
        /*0002*/ 	.short	(.L_268 - .L_267)
.L_267:
        /*0004*/ 	.word	0x00000082


	//----- nvinfo : EIATTR_SW2861232_WAR
	.align		4
.L_268:
        /*0008*/ 	.byte	0x01, 0x35
	.zero		2


	//----- nvinfo : EIATTR_PARAM_CBANK
	.align		4
        /*000c*/ 	.byte	0x04, 0x0a
        /*000e*/ 	.short	(.L_270 - .L_269)
	.align		4
.L_269:
        /*0010*/ 	.word	index@(.nv.constant0._ZN5flash16flash_fwd_kernelI23Flash_fwd_kernel_traitsILi128ELi128ELi64ELi4ELb0ELb0EN7cutlass6half_tE19Flash_kernel_traitsILi128ELi128ELi64ELi4ES3_EELb0ELb0ELb0ELb0ELb0ELb1ELb1ELb0EEEvNS_16Flash_fwd_paramsE)
        /*0014*/ 	.short	0x0160
        /*0016*/ 	.short	0x01d0


	//----- nvinfo : EIATTR_CBANK_PARAM_SIZE
	.align		4
.L_270:
        /*0018*/ 	.byte	0x03, 0x19
        /*001a*/ 	.short	0x01d0


	//----- nvinfo : EIATTR_KPARAM_INFO
	.align		4
        /*001c*/ 	.byte	0x04, 0x17
        /*001e*/ 	.short	(.L_272 - .L_271)
.L_271:
        /*0020*/ 	.word	0x00000000
        /*0024*/ 	.short	0x0000
        /*0026*/ 	.short	0x0000
        /*0028*/ 	.byte	0x00, 0xf0, 0x41, 0x07


	//----- nvinfo : EIATTR_MAXREG_COUNT
	.align		4
.L_272:
        /*002c*/ 	.byte	0x03, 0x1b
        /*002e*/ 	.short	0x00ff


	//----- nvinfo : EIATTR_NUM_BARRIERS
	.align		4
        /*0030*/ 	.byte	0x02, 0x4c
        /*0032*/ 	.byte	0x01
	.zero		1


	//----- nvinfo : EIATTR_ANNOTATIONS
	.align		4
        /*0034*/ 	.byte	0x04, 0x55
        /*0036*/ 	.short	(.L_274 - .L_273)


	//   ....[0]....
.L_273:
        /* <DEDUP_REMOVED lines=64> */


	//----- nvinfo : EIATTR_MERCURY_ISA_VERSION
	.align		4
.L_274:
        /*0428*/ 	.byte	0x03, 0x5f
        /*042a*/ 	.short	0x0000


	//----- nvinfo : EIATTR_INT_WARP_WIDE_INSTR_OFFSETS
	.align		4
        /*042c*/ 	.byte	0x04, 0x31
        /*042e*/ 	.short	(.L_276 - .L_275)


	//   ....[0]....
.L_275:
        /*0430*/ 	.word	0x00000350


	//   ....[1]....
        /*0434*/ 	.word	0x00000380


	//   ....[2]....
        /*0438*/ 	.word	0x000017f0


	//----- nvinfo : EIATTR_COOP_GROUP_MASK_REGIDS
	.align		4
.L_276:
        /*043c*/ 	.byte	0x04, 0x29
        /*043e*/ 	.short	(.L_278 - .L_277)


	//   ....[0]....
.L_277:
        /*0440*/ 	.word	0xffffffff


	//   ....[1]....
        /*0444*/ 	.word	0xffffffff


	//   ....[2]....
        /*0448*/ 	.word	0xffffffff


	//   ....[3]....
        /*044c*/ 	.word	0xffffffff


	//   ....[4]....
        /*0450*/ 	.word	0xffffffff


	//   ....[5]....
        /*0454*/ 	.word	0xffffffff


	//   ....[6]....
        /*0458*/ 	.word	0xffffffff


	//   ....[7]....
        /*045c*/ 	.word	0xffffffff


	//   ....[8]....
        /*0460*/ 	.word	0xffffffff


	//   ....[9]....
        /*0464*/ 	.word	0xffffffff


	//   ....[10]....
        /*0468*/ 	.word	0xffffffff


	//   ....[11]....
        /*046c*/ 	.word	0xffffffff


	//   ....[12]....
        /*0470*/ 	.word	0xffffffff


	//   ....[13]....
        /*0474*/ 	.word	0xffffffff


	//   ....[14]....
        /*0478*/ 	.word	0xffffffff


	//   ....[15]....
        /*047c*/ 	.word	0xffffffff


	//   ....[16]....
        /*0480*/ 	.word	0xffffffff


	//   ....[17]....
        /*0484*/ 	.word	0xffffffff


	//   ....[18]....
        /*0488*/ 	.word	0xffffffff


	//   ....[19]....
        /*048c*/ 	.word	0xffffffff


	//   ....[20]....
        /*0490*/ 	.word	0xffffffff


	//   ....[21]....
        /*0494*/ 	.word	0xffffffff


	//   ....[22]....
        /*0498*/ 	.word	0xffffffff


	//   ....[23]....
        /*049c*/ 	.word	0xffffffff


	//----- nvinfo : EIATTR_COOP_GROUP_INSTR_OFFSETS
	.align		4
.L_278:
        /*04a0*/ 	.byte	0x04, 0x28
        /*04a2*/ 	.short	(.L_280 - .L_279)


	//   ....[0]....
.L_279:
        /*04a4*/ 	.word	0x00003bc0


	//   ....[1]....
        /*04a8*/ 	.word	0x00003c50


	//   ....[2]....
        /*04ac*/ 	.word	0x00003c80


	//   ....[3]....
        /*04b0*/ 	.word	0x00003ce0


	//   ....[4]....
        /*04b4*/ 	.word	0x00004700


	//   ....[5]....
        /*04b8*/ 	.word	0x00004790


	//   ....[6]....
        /*04bc*/ 	.word	0x000047d0


	//   ....[7]....
        /*04c0*/ 	.word	0x00004840


	//   ....[8]....
        /*04c4*/ 	.word	0x00008490


	//   ....[9]....
        /*04c8*/ 	.word	0x00008520


	//   ....[10]....
        /*04cc*/ 	.word	0x000085a0


	//   ....[11]....
        /*04d0*/ 	.word	0x000085f0


	//   ....[12]....
        /*04d4*/ 	.word	0x00008630


	//   ....[13]....
        /*04d8*/ 	.word	0x000086d0


	//   ....[14]....
        /*04dc*/ 	.word	0x000087d0


	//   ....[15]....
        /*04e0*/ 	.word	0x00008890


	//   ....[16]....
        /*04e4*/ 	.word	0x0000b2b0


	//   ....[17]....
        /*04e8*/ 	.word	0x0000b2c0


	//   ....[18]....
        /*04ec*/ 	.word	0x0000b2d0


	//   ....[19]....
        /*04f0*/ 	.word	0x0000b2f0


	//   ....[20]....
        /*04f4*/ 	.word	0x0000b300


	//   ....[21]....
        /*04f8*/ 	.word	0x0000b320


	//   ....[22]....
        /*04fc*/ 	.word	0x0000b360


	//   ....[23]....
        /*0500*/ 	.word	0x0000b390


	//----- nvinfo : EIATTR_EXIT_INSTR_OFFSETS
	.align		4
.L_280:
        /*0504*/ 	.byte	0x04, 0x1c
        /*0506*/ 	.short	(.L_282 - .L_281)


	//   ....[0]....
.L_281:
        /*0508*/ 	.word	0x00000420


	//   ....[1]....
        /*050c*/ 	.word	0x0000d380


	//   ....[2]....
        /*0510*/ 	.word	0x0000d450


	//   ....[3]....
        /*0514*/ 	.word	0x0000e3f0


	//   ....[4]....
        /*0518*/ 	.word	0x0000e470


	//----- nvinfo : EIATTR_CTAIDZ_USED
	.align		4
.L_282:
        /*051c*/ 	.byte	0x01, 0x04
	.zero		2


	//----- nvinfo : EIATTR_CRS_STACK_SIZE
	.align		4
        /*0520*/ 	.byte	0x04, 0x1e
        /*0522*/ 	.short	(.L_284 - .L_283)
.L_283:
        /*0524*/ 	.word	0x00000000
.L_284:


//--------------------- .nv.info._ZN5flash16flash_fwd_kernelI23Flash_fwd_kernel_traitsILi128ELi128ELi64ELi4ELb0ELb0EN7cutlass6half_tE19Flash_kernel_traitsILi128ELi128ELi64ELi4ES3_EELb0ELb0ELb0ELb0ELb1ELb1ELb0ELb0EEEvNS_16Flash_fwd_paramsE --------------------------
	.section	.nv.info._ZN5flash16flash_fwd_kernelI23Flash_fwd_kernel_traitsILi128ELi128ELi64ELi4ELb0ELb0EN7cutlass6half_tE19Flash_kernel_traitsILi128ELi128ELi64ELi4ES3_EELb0ELb0ELb0ELb0ELb1ELb1ELb0ELb0EEEvNS_16Flash_fwd_paramsE,"",@"SHT_CUDA_INFO"
	.sectionflags	@""
	.align	4


	//----- nvinfo : EIATTR_CUDA_API_VERSION
	.align		4
        /*0000*/ 	.byte	0x04, 0x37
        /*0002*/ 	.short	(.L_286 - .L_285)
.L_285:
        /*0004*/ 	.word	0x00000082


	//----- nvinfo : EIATTR_SW2861232_WAR
	.align		4
.L_286:
        /*0008*/ 	.byte	0x01, 0x35
	.zero		2


	//----- nvinfo : EIATTR_PARAM_CBANK
	.align		4
        /*000c*/ 	.byte	0x04, 0x0a
        /*000e*/ 	.short	(.L_288 - .L_287)
	.align		4
.L_287:
        /*0010*/ 	.word	index@(.nv.constant0._ZN5flash16flash_fwd_kernelI23Flash_fwd_kernel_traitsILi128ELi128ELi64ELi4ELb0ELb0EN7cutlass6half_tE19Flash_kernel_traitsILi128ELi128ELi64ELi4ES3_EELb0ELb0ELb0ELb0ELb1ELb1ELb0ELb0EEEvNS_16Flash_fwd_paramsE)
        /*0014*/ 	.short	0x0160
        /*0016*/ 	.short	0x01d0


	//----- nvinfo : EIATTR_CBANK_PARAM_SIZE
	.align		4
.L_288:
        /*0018*/ 	.byte	0x03, 0x19
        /*001a*/ 	.short	0x01d0


	//----- nvinfo : EIATTR_KPARAM_INFO
	.align		4
        /*001c*/ 	.byte	0x04, 0x17
        /*001e*/ 	.short	(.L_290 - .L_289)
.L_289:
        /*0020*/ 	.word	0x00000000
        /*0024*/ 	.short	0x0000
        /*0026*/ 	.short	0x0000
        /*0028*/ 	.byte	0x00, 0xf0, 0x41, 0x07


	//----- nvinfo : EIATTR_MAXREG_COUNT
	.align		4
.L_290:
        /*002c*/ 	.byte	0x03, 0x1b
        /*002e*/ 	.short	0x00ff


	//----- nvinfo : EIATTR_NUM_BARRIERS
	.align		4
        /*0030*/ 	.byte	0x02, 0x4c
        /*0032*/ 	.byte	0x01
	.zero		1


	//----- nvinfo : EIATTR_ANNOTATIONS
	.align		4
        /*0034*/ 	.byte	0x04, 0x55
        /*0036*/ 	.short	(.L_292 - .L_291)


	//   ....[0]....
.L_291:
        /* <DEDUP_REMOVED lines=35> */


	//----- nvinfo : EIATTR_MERCURY_ISA_VERSION
	.align		4
.L_292:
        /*0258*/ 	.byte	0x03, 0x5f
        /*025a*/ 	.short	0x0000


	//----- nvinfo : EIATTR_COOP_GROUP_MASK_REGIDS
	.align		4
        /*025c*/ 	.byte	0x04, 0x29
        /*025e*/ 	.short	(.L_294 - .L_293)


	//   ....[0]....
.L_293:
        /*0260*/ 	.word	0xffffffff


	//   ....[1]....
        /*0264*/ 	.word	0xffffffff


	//   ....[2]....
        /*0268*/ 	.word	0xffffffff


	//   ....[3]....
        /*026c*/ 	.word	0xffffffff


	//   ....[4]....
        /*0270*/ 	.word	0xffffffff


	//   ....[5]....
        /*0274*/ 	.word	0xffffffff


	//   ....[6]....
        /*0278*/ 	.word	0xffffffff


	//   ....[7]....
        /*027c*/ 	.word	0xffffffff


	//   ....[8]....
        /*0280*/ 	.word	0xffffffff


	//   ....[9]....
        /*0284*/ 	.word	0xffffffff


	//   ....[10]....
        /*0288*/ 	.word	0xffffffff


	//   ....[11]....
        /*028c*/ 	.word	0xffffffff


	//   ....[12]....
        /*0290*/ 	.word	0xffffffff


	//   ....[13]....
        /*0294*/ 	.word	0xffffffff


	//   ....[14]....
        /*0298*/ 	.word	0xffffffff


	//   ....[15]....
        /*029c*/ 	.word	0xffffffff


	//   ....[16]....
        /*02a0*/ 	.word	0xffffffff


	//   ....[17]....
        /*02a4*/ 	.word	0xffffffff


	//   ....[18]....
        /*02a8*/ 	.word	0xffffffff


	//   ....[19]....
        /*02ac*/ 	.word	0xffffffff


	//   ....[20]....
        /*02b0*/ 	.word	0xffffffff


	//   ....[21]....
        /*02b4*/ 	.word	0xffffffff


	//   ....[22]....
        /*02b8*/ 	.word	0xffffffff


	//   ....[23]....
        /*02bc*/ 	.word	0xffffffff


	//----- nvinfo : EIATTR_COOP_GROUP_INSTR_OFFSETS
	.align		4
.L_294:
        /*02c0*/ 	.byte	0x04, 0x28
        /*02c2*/ 	.short	(.L_296 - .L_295)


	//   ....[0]....
.L_295:
        /*02c4*/ 	.word	0x000022a0


	//   ....[1]....
        /*02c8*/ 	.word	0x000022d0


	//   ....[2]....
        /*02cc*/ 	.word	0x000023d0


	//   ....[3]....
        /*02d0*/ 	.word	0x00002410


	//   ....[4]....
        /*02d4*/ 	.word	0x000026d0


	//   ....[5]....
        /*02d8*/ 	.word	0x000027d0


	//   ....[6]....
        /*02dc*/ 	.word	0x00002800


	//   ....[7]....
        /*02e0*/ 	.word	0x000029a0


	//   ....[8]....
        /*02e4*/ 	.word	0x00005ce0


	//   ....[9]....
        /*02e8*/ 	.word	0x00005e70


	//   ....[10]....
        /*02ec*/ 	.word	0x00005eb0


	//   ....[11]....
        /*02f0*/ 	.word	0x00005ed0


	//   ....[12]....
        /*02f4*/ 	.word	0x00005ef0


	//   ....[13]....
        /*02f8*/ 	.word	0x00005f20


	//   ....[14]....
        /*02fc*/ 	.word	0x00005f60


	//   ....[15]....
        /*0300*/ 	.word	0x00005f90


	//   ....[16]....
        /*0304*/ 	.word	0x00008710


	//   ....[17]....
        /*0308*/ 	.word	0x00008720


	//   ....[18]....
        /*030c*/ 	.word	0x00008730


	//   ....[19]....
        /*0310*/ 	.word	0x00008750


	//   ....[20]....
        /*0314*/ 	.word	0x00008780


	//   ....[21]....
        /*0318*/ 	.word	0x000087a0


	//   ....[22]....
        /*031c*/ 	.word	0x000087b0


	//   ....[23]....
        /*0320*/ 	.word	0x000087e0


	//----- nvinfo : EIATTR_EXIT_INSTR_OFFSETS
	.align		4
.L_296:
        /*0324*/ 	.byte	0x04, 0x1c
        /*0326*/ 	.short	(.L_298 - .L_297)


	//   ....[0]....
.L_297:
        /*0328*/ 	.word	0x00000170


	//   ....[1]....
        /*032c*/ 	.word	0x0000a4e0


	//----- nvinfo : EIATTR_CTAIDZ_USED
	.align		4
.L_298:
        /*0330*/ 	.byte	0x01, 0x04
	.zero		2


	//----- nvinfo : EIATTR_CRS_STACK_SIZE
	.align		4
        /*0334*/ 	.byte	0x04, 0x1e
        /*0336*/ 	.short	(.L_300 - .L_299)
.L_299:
        /*0338*/ 	.word	0x00000000
.L_300:


//--------------------- .nv.info._ZN5flash16flash_fwd_kernelI23Flash_fwd_kernel_traitsILi128ELi128ELi64ELi4ELb0ELb0EN7cutlass6half_tE19Flash_kernel_traitsILi128ELi128ELi64ELi4ES3_EELb0ELb0ELb0ELb0ELb1ELb1ELb1ELb0EEEvNS_16Flash_fwd_paramsE --------------------------
	.section	.nv.info._ZN5flash16flash_fwd_kernelI23Flash_fwd_kernel_traitsILi128ELi128ELi64ELi4ELb0ELb0EN7cutlass6half_tE19Flash_kernel_traitsILi128ELi128ELi64ELi4ES3_EELb0ELb0ELb0ELb0ELb1ELb1ELb1ELb0EEEvNS_16Flash_fwd_paramsE,"",@"SHT_CUDA_INFO"
	.sectionflags	@""
	.align	4


	//----- nvinfo : EIATTR_CUDA_API_VERSION
	.align		4
        /*0000*/ 	.byte	0x04, 0x37
        /*0002*/ 	.short	(.L_302 - .L_301)
.L_301:
        /*0004*/ 	.word	0x00000082


	//----- nvinfo : EIATTR_SW2861232_WAR
	.align		4
.L_302:
        /*0008*/ 	.byte	0x01, 0x35
	.zero		2


	//----- nvinfo : EIATTR_PARAM_CBANK
	.align		4
        /*000c*/ 	.byte	0x04, 0x0a
        /*000e*/ 	.short	(.L_304 - .L_303)
	.align		4
.L_303:
        /*0010*/ 	.word	index@(.nv.constant0._ZN5flash16flash_fwd_kernelI23Flash_fwd_kernel_traitsILi128ELi128ELi64ELi4ELb0ELb0EN7cutlass6half_tE19Flash_kernel_traitsILi128ELi128ELi64ELi4ES3_EELb0ELb0ELb0ELb0ELb1ELb1ELb1ELb0EEEvNS_16Flash_fwd_paramsE)
        /*0014*/ 	.short	0x0160
        /*0016*/ 	.short	0x01d0


	//----- nvinfo : EIATTR_CBANK_PARAM_SIZE
	.align		4
.L_304:
        /*0018*/ 	.byte	0x03, 0x19
        /*001a*/ 	.short	0x01d0


	//----- nvinfo : EIATTR_KPARAM_INFO
	.align		4
        /*001c*/ 	.byte	0x04, 0x17
        /*001e*/ 	.short	(.L_306 - .L_305)
.L_305:
        /*0020*/ 	.word	0x00000000
        /*0024*/ 	.short	0x0000
        /*0026*/ 	.short	0x0000
        /*0028*/ 	.byte	0x00, 0xf0, 0x41, 0x07


	//----- nvinfo : EIATTR_MAXREG_COUNT
	.align		4
.L_306:
        /*002c*/ 	.byte	0x03, 0x1b
        /*002e*/ 	.short	0x00ff


	//----- nvinfo : EIATTR_NUM_BARRIERS
	.align		4
        /*0030*/ 	.byte	0x02, 0x4c
        /*0032*/ 	.byte	0x01
	.zero		1


	//----- nvinfo : EIATTR_ANNOTATIONS
	.align		4
        /*0034*/ 	.byte	0x04, 0x55
        /*0036*/ 	.short	(.L_308 - .L_307)


	//   ....[0]....
.L_307:
        /* <DEDUP_REMOVED lines=46> */
        /*030c*/ 	.byte	0x40, 0x9f, 0x00, 0x00


	//----- nvinfo : EIATTR_MERCURY_ISA_VERSION
	.align		4
.L_308:
        /*0310*/ 	.byte	0x03, 0x5f
        /*0312*/ 	.short	0x0000


	//----- nvinfo : EIATTR_COOP_GROUP_MASK_REGIDS
	.align		4
        /*0314*/ 	.byte	0x04, 0x29
        /*0316*/ 	.short	(.L_310 - .L_309)


	//   ....[0]....
.L_309:
        /*0318*/ 	.word	0xffffffff


	//   ....[1]....
        /*031c*/ 	.word	0xffffffff


	//   ....[2]....
        /*0320*/ 	.word	0xffffffff


	//   ....[3]....
        /*0324*/ 	.word	0xffffffff


	//   ....[4]....
        /*0328*/ 	.word	0xffffffff


	//   ....[5]....
        /*032c*/ 	.word	0xffffffff


	//   ....[6]....
        /*0330*/ 	.word	0xffffffff


	//   ....[7]....
        /*0334*/ 	.word	0xffffffff


	//   ....[8]....
        /*0338*/ 	.word	0xffffffff


	//   ....[9]....
        /*033c*/ 	.word	0xffffffff


	//   ....[10]....
        /*0340*/ 	.word	0xffffffff


	//   ....[11]....
        /*0344*/ 	.word	0xffffffff


	//   ....[12]....
        /*0348*/ 	.word	0xffffffff


	//   ....[13]....
        /*034c*/ 	.word	0xffffffff


	//   ....[14]....
        /*0350*/ 	.word	0xffffffff


	//   ....[15]....
        /*0354*/ 	.word	0xffffffff


	//   ....[16]....
        /*0358*/ 	.word	0xffffffff


	//   ....[17]....
        /*035c*/ 	.word	0xffffffff


	//   ....[18]....
        /*0360*/ 	.word	0xffffffff


	//   ....[19]....
        /*0364*/ 	.word	0xffffffff


	//   ....[20]....
        /*0368*/ 	.word	0xffffffff


	//   ....[21]....
        /*036c*/ 	.word	0xffffffff


	//   ....[22]....
        /*0370*/ 	.word	0xffffffff


	//   ....[23]....
        /*0374*/ 	.word	0xffffffff


	//----- nvinfo : EIATTR_COOP_GROUP_INSTR_OFFSETS
	.align		4
.L_310:
        /*0378*/ 	.byte	0x04, 0x28
        /*037a*/ 	.short	(.L_312 - .L_311)


	//   ....[0]....
.L_311:
        /*037c*/ 	.word	0x00002940


	//   ....[1]....
        /*0380*/ 	.word	0x00002a30


	//   ....[2]....
        /*0384*/ 	.word	0x00002a40


	//   ....[3]....
        /*0388*/ 	.word	0x00002a80


	//   ....[4]....
        /*038c*/ 	.word	0x00002e20


	//   ....[5]....
        /*0390*/ 	.word	0x00002f20


	//   ....[6]....
        /*0394*/ 	.word	0x00002f30


	//   ....[7]....
        /*0398*/ 	.word	0x000030f0


	//   ....[8]....
        /*039c*/ 	.word	0x00006f00


	//   ....[9]....
        /*03a0*/ 	.word	0x000070f0


	//   ....[10]....
        /*03a4*/ 	.word	0x00007130


	//   ....[11]....
        /*03a8*/ 	.word	0x00007150


	//   ....[12]....
        /*03ac*/ 	.word	0x00007170


	//   ....[13]....
        /*03b0*/ 	.word	0x000071b0


	//   ....[14]....
        /*03b4*/ 	.word	0x000071f0


	//   ....[15]....
        /*03b8*/ 	.word	0x00007220


	//   ....[16]....
        /*03bc*/ 	.word	0x00009ff0


	//   ....[17]....
        /*03c0*/ 	.word	0x0000a000


	//   ....[18]....
        /*03c4*/ 	.word	0x0000a010


	//   ....[19]....
        /*03c8*/ 	.word	0x0000a030


	//   ....[20]....
        /*03cc*/ 	.word	0x0000a060


	//   ....[21]....
        /*03d0*/ 	.word	0x0000a080


	//   ....[22]....
        /*03d4*/ 	.word	0x0000a090


	//   ....[23]....
        /*03d8*/ 	.word	0x0000a0f0


	//----- nvinfo : EIATTR_EXIT_INSTR_OFFSETS
	.align		4
.L_312:
        /*03dc*/ 	.byte	0x04, 0x1c
        /*03de*/ 	.short	(.L_314 - .L_313)


	//   ....[0]....
.L_313:
        /*03e0*/ 	.word	0x00000170


	//   ....[1]....
        /*03e4*/ 	.word	0x0000bdc0


	//----- nvinfo : EIATTR_CTAIDZ_USED
	.align		4
.L_314:
        /*03e8*/ 	.byte	0x01, 0x04
	.zero		2


	//----- nvinfo : EIATTR_CRS_STACK_SIZE
	.align		4
        /*03ec*/ 	.byte	0x04, 0x1e
        /*03ee*/ 	.short	(.L_316 - .L_315)
.L_315:
        /*03f0*/ 	.word	0x00000000
.L_316:


//--------------------- .nv.info._ZN5flash16flash_fwd_kernelI23Flash_fwd_kernel_traitsILi128ELi128ELi64ELi4ELb0ELb0EN7cutlass6half_tE19Flash_kernel_traitsILi128ELi128ELi64ELi4ES3_EELb0ELb0ELb0ELb0ELb0ELb0ELb0ELb0EEEvNS_16Flash_fwd_paramsE --------------------------
	.section	.nv.info._ZN5flash16flash_fwd_kernelI23Flash_fwd_kernel_traitsILi128ELi128ELi64ELi4ELb0ELb0EN7cutlass6half_tE19Flash_kernel_traitsILi128ELi128ELi64ELi4ES3_EELb0ELb0ELb0ELb0ELb0ELb0ELb0ELb0EEEvNS_16Flash_fwd_paramsE,"",@"SHT_CUDA_INFO"
	.sectionflags	@""
	.align	4


	//----- nvinfo : EIATTR_CUDA_API_VERSION
	.align		4
        /*0000*/ 	.byte	0x04, 0x37
        /*0002*/ 	.short	(.L_318 - .L_317)
.L_317:
        /*0004*/ 	.word	0x00000082


	//----- nvinfo : EIATTR_SW2861232_WAR
	.align		4
.L_318:
        /*0008*/ 	.byte	0x01, 0x35
	.zero		2


	//----- nvinfo : EIATTR_PARAM_CBANK
	.align		4
        /*000c*/ 	.byte	0x04, 0x0a
        /*000e*/ 	.short	(.L_320 - .L_319)
	.align		4
.L_319:
        /*0010*/ 	.word	index@(.nv.constant0._ZN5flash16flash_fwd_kernelI23Flash_fwd_kernel_traitsILi128ELi128ELi64ELi4ELb0ELb0EN7cutlass6half_tE19Flash_kernel_traitsILi128ELi128ELi64ELi4ES3_EELb0ELb0ELb0ELb0ELb0ELb0ELb0ELb0EEEvNS_16Flash_fwd_paramsE)
        /*0014*/ 	.short	0x0160
        /*0016*/ 	.short	0x01d0


	//----- nvinfo : EIATTR_CBANK_PARAM_SIZE
	.align		4
.L_320:
        /*0018*/ 	.byte	0x03, 0x19
        /*001a*/ 	.short	0x01d0


	//----- nvinfo : EIATTR_KPARAM_INFO
	.align		4
        /*001c*/ 	.byte	0x04, 0x17
        /*001e*/ 	.short	(.L_322 - .L_321)
.L_321:
        /*0020*/ 	.word	0x00000000
        /*0024*/ 	.short	0x0000
        /*0026*/ 	.short	0x0000
        /*0028*/ 	.byte	0x00, 0xf0, 0x41, 0x07


	//----- nvinfo : EIATTR_MAXREG_COUNT
	.align		4
.L_322:
        /*002c*/ 	.byte	0x03, 0x1b
        /*002e*/ 	.short	0x00ff


	//----- nvinfo : EIATTR_NUM_BARRIERS
	.align		4
        /*0030*/ 	.byte	0x02, 0x4c
        /*0032*/ 	.byte	0x01
	.zero		1


	//----- nvinfo : EIATTR_ANNOTATIONS
	.align		4
        /*0034*/ 	.byte	0x04, 0x55
        /*0036*/ 	.short	(.L_324 - .L_323)


	//   ....[0]....
.L_323:
        /* <DEDUP_REMOVED lines=47> */


	//----- nvinfo : EIATTR_MERCURY_ISA_VERSION
	.align		4
.L_324:
        /*0310*/ 	.byte	0x03, 0x5f
        /*0312*/ 	.short	0x0000


	//----- nvinfo : EIATTR_COOP_GROUP_MASK_REGIDS
	.align		4
        /*0314*/ 	.byte	0x04, 0x29
        /*0316*/ 	.short	(.L_326 - .L_325)


	//   ....[0]....
.L_325:
        /*0318*/ 	.word	0xffffffff


	//   ....[1]....
        /*031c*/ 	.word	0xffffffff


	//   ....[2]....
        /*0320*/ 	.word	0xffffffff


	//   ....[3]....
        /*0324*/ 	.word	0xffffffff


	//   ....[4]....
        /*0328*/ 	.word	0xffffffff


	//   ....[5]....
        /*032c*/ 	.word	0xffffffff


	//   ....[6]....
        /*0330*/ 	.word	0xffffffff


	//   ....[7]....
        /*0334*/ 	.word	0xffffffff


	//   ....[8]....
        /*0338*/ 	.word	0xffffffff


	//   ....[9]....
        /*033c*/ 	.word	0xffffffff


	//   ....[10]....
        /*0340*/ 	.word	0xffffffff


	//   ....[11]....
        /*0344*/ 	.word	0xffffffff


	//   ....[12]....
        /*0348*/ 	.word	0xffffffff


	//   ....[13]....
        /*034c*/ 	.word	0xffffffff


	//   ....[14]....
        /*0350*/ 	.word	0xffffffff


	//   ....[15]....
        /*0354*/ 	.word	0xffffffff


	//   ....[16]....
        /*0358*/ 	.word	0xffffffff


	//   ....[17]....
        /*035c*/ 	.word	0xffffffff


	//   ....[18]....
        /*0360*/ 	.word	0xffffffff


	//   ....[19]....
        /*0364*/ 	.word	0xffffffff


	//   ....[20]....
        /*0368*/ 	.word	0xffffffff


	//   ....[21]....
        /*036c*/ 	.word	0xffffffff


	//   ....[22]....
        /*0370*/ 	.word	0xffffffff


	//   ....[23]....
        /*0374*/ 	.word	0xffffffff


	//----- nvinfo : EIATTR_COOP_GROUP_INSTR_OFFSETS
	.align		4
.L_326:
        /*0378*/ 	.byte	0x04, 0x28
        /*037a*/ 	.short	(.L_328 - .L_327)


	//   ....[0]....
.L_327:
        /*037c*/ 	.word	0x00004790


	//   ....[1]....
        /*0380*/ 	.word	0x00004810


	//   ....[2]....
        /*0384*/ 	.word	0x00004880


	//   ....[3]....
        /*0388*/ 	.word	0x00004a70


	//   ....[4]....
        /*038c*/ 	.word	0x00004aa0


	//   ....[5]....
        /*0390*/ 	.word	0x00004b80


	//   ....[6]....
        /*0394*/ 	.word	0x00004cf0


	//   ....[7]....
        /*0398*/ 	.word	0x00004d60


	//   ....[8]....
        /*039c*/ 	.word	0x00009610


	//   ....[9]....
        /*03a0*/ 	.word	0x00009790


	//   ....[10]....
        /*03a4*/ 	.word	0x000097d0


	//   ....[11]....
        /*03a8*/ 	.word	0x000097f0


	//   ....[12]....
        /*03ac*/ 	.word	0x00009800


	//   ....[13]....
        /*03b0*/ 	.word	0x00009840


	//   ....[14]....
        /*03b4*/ 	.word	0x00009880


	//   ....[15]....
        /*03b8*/ 	.word	0x000098b0


	//   ....[16]....
        /*03bc*/ 	.word	0x0000bd70


	//   ....[17]....
        /*03c0*/ 	.word	0x0000bd80


	//   ....[18]....
        /*03c4*/ 	.word	0x0000be80


	//   ....[19]....
        /*03c8*/ 	.word	0x0000bea0


	//   ....[20]....
        /*03cc*/ 	.word	0x0000c3f0


	//   ....[21]....
        /*03d0*/ 	.word	0x0000c400


	//   ....[22]....
        /*03d4*/ 	.word	0x0000c420


	//   ....[23]....
        /*03d8*/ 	.word	0x0000c460


	//----- nvinfo : EIATTR_EXIT_INSTR_OFFSETS
	.align		4
.L_328:
        /*03dc*/ 	.byte	0x04, 0x1c
        /*03de*/ 	.short	(.L_330 - .L_329)


	//   ....[0]....
.L_329:
        /*03e0*/ 	.word	0x000004d0


	//   ....[1]....
        /*03e4*/ 	.word	0x0000e210


	//   ....[2]....
        /*03e8*/ 	.word	0x0000e2f0


	//   ....[3]....
        /*03ec*/ 	.word	0x0000e310


	//   ....[4]....
        /*03f0*/ 	.word	0x0000f3c0


	//   ....[5]....
        /*03f4*/ 	.word	0x0000f440


	//----- nvinfo : EIATTR_CTAIDZ_USED
	.align		4
.L_330:
        /*03f8*/ 	.byte	0x01, 0x04
	.zero		2


	//----- nvinfo : EIATTR_CRS_STACK_SIZE
	.align		4
        /*03fc*/ 	.byte	0x04, 0x1e
        /*03fe*/ 	.short	(.L_332 - .L_331)
.L_331:
        /*0400*/ 	.word	0x00000000
.L_332:


//--------------------- .nv.info._ZN5flash16flash_fwd_kernelI23Flash_fwd_kernel_traitsILi128ELi128ELi64ELi4ELb0ELb0EN7cutlass6half_tE19Flash_kernel_traitsILi128ELi128ELi64ELi4ES3_EELb0ELb0ELb0ELb0ELb0ELb0ELb1ELb0EEEvNS_16Flash_fwd_paramsE --------------------------
	.section	.nv.info._ZN5flash16flash_fwd_kernelI23Flash_fwd_kernel_traitsILi128ELi128ELi64ELi4ELb0ELb0EN7cutlass6half_tE19Flash_kernel_traitsILi128ELi128ELi64ELi4ES3_EELb0ELb0ELb0ELb0ELb0ELb0ELb1ELb0EEEvNS_16Flash_fwd_paramsE,"",@"SHT_CUDA_INFO"
	.sectionflags	@""
	.align	4


	//----- nvinfo : EIATTR_CUDA_API_VERSION
	.align		4
        /*0000*/ 	.byte	0x04, 0x37
        /*0002*/ 	.short	(.L_334 - .L_333)
.L_333:
        /*0004*/ 	.word	0x00000082


	//----- nvinfo : EIATTR_SW2861232_WAR
	.align		4
.L_334:
        /*0008*/ 	.byte	0x01, 0x35
	.zero		2


	//----- nvinfo : EIATTR_PARAM_CBANK
	.align		4
        /*000c*/ 	.byte	0x04, 0x0a
        /*000e*/ 	.short	(.L_336 - .L_335)
	.align		4
.L_335:
        /*0010*/ 	.word	index@(.nv.constant0._ZN5flash16flash_fwd_kernelI23Flash_fwd_kernel_traitsILi128ELi128ELi64ELi4ELb0ELb0EN7cutlass6half_tE19Flash_kernel_traitsILi128ELi128ELi64ELi4ES3_EELb0ELb0ELb0ELb0ELb0ELb0ELb1ELb0EEEvNS_16Flash_fwd_paramsE)
        /*0014*/ 	.short	0x0160
        /*0016*/ 	.short	0x01d0


	//----- nvinfo : EIATTR_CBANK_PARAM_SIZE
	.align		4
.L_336:
        /*0018*/ 	.byte	0x03, 0x19
        /*001a*/ 	.short	0x01d0


	//----- nvinfo : EIATTR_KPARAM_INFO
	.align		4
        /*001c*/ 	.byte	0x04, 0x17
        /*001e*/ 	.short	(.L_338 - .L_337)
.L_337:
        /*0020*/ 	.word	0x00000000
        /*0024*/ 	.short	0x0000
        /*0026*/ 	.short	0x0000
        /*0028*/ 	.byte	0x00, 0xf0, 0x41, 0x07


	//----- nvinfo : EIATTR_MAXREG_COUNT
	.align		4
.L_338:
        /*002c*/ 	.byte	0x03, 0x1b
        /*002e*/ 	.short	0x00ff


	//----- nvinfo : EIATTR_NUM_BARRIERS
	.align		4
        /*0030*/ 	.byte	0x02, 0x4c
        /*0032*/ 	.byte	0x01
	.zero		1


	//----- nvinfo : EIATTR_ANNOTATIONS
	.align		4
        /*0034*/ 	.byte	0x04, 0x55
        /*0036*/ 	.short	(.L_340 - .L_339)


	//   ....[0]....
.L_339:
        /* <DEDUP_REMOVED lines=55> */


	//----- nvinfo : EIATTR_MERCURY_ISA_VERSION
	.align		4
.L_340:
        /*0390*/ 	.byte	0x03, 0x5f
        /*0392*/ 	.short	0x0000


	//----- nvinfo : EIATTR_COOP_GROUP_MASK_REGIDS
	.align		4
        /*0394*/ 	.byte	0x04, 0x29
        /*0396*/ 	.short	(.L_342 - .L_341)


	//   ....[0]....
.L_341:
        /*0398*/ 	.word	0xffffffff


	//   ....[1]....
        /*039c*/ 	.word	0xffffffff


	//   ....[2]....
        /*03a0*/ 	.word	0xffffffff


	//   ....[3]....
        /*03a4*/ 	.word	0xffffffff


	//   ....[4]....
        /*03a8*/ 	.word	0xffffffff


	//   ....[5]....
        /*03ac*/ 	.word	0xffffffff


	//   ....[6]....
        /*03b0*/ 	.word	0xffffffff


	//   ....[7]....
        /*03b4*/ 	.word	0xffffffff


	//   ....[8]....
        /*03b8*/ 	.word	0xffffffff


	//   ....[9]....
        /*03bc*/ 	.word	0xffffffff


	//   ....[10]....
        /*03c0*/ 	.word	0xffffffff


	//   ....[11]....
        /*03c4*/ 	.word	0xffffffff


	//   ....[12]....
        /*03c8*/ 	.word	0xffffffff


	//   ....[13]....
        /*03cc*/ 	.word	0xffffffff


	//   ....[14]....
        /*03d0*/ 	.word	0xffffffff


	//   ....[15]....
        /*03d4*/ 	.word	0xffffffff


	//   ....[16]....
        /*03d8*/ 	.word	0xffffffff


	//   ....[17]....
        /*03dc*/ 	.word	0xffffffff


	//   ....[18]....
        /*03e0*/ 	.word	0xffffffff


	//   ....[19]....
        /*03e4*/ 	.word	0xffffffff


	//   ....[20]....
        /*03e8*/ 	.word	0xffffffff


	//   ....[21]....
        /*03ec*/ 	.word	0xffffffff


	//   ....[22]....
        /*03f0*/ 	.word	0xffffffff


	//   ....[23]....
        /*03f4*/ 	.word	0xffffffff


	//----- nvinfo : EIATTR_COOP_GROUP_INSTR_OFFSETS
	.align		4
.L_342:
        /*03f8*/ 	.byte	0x04, 0x28
        /*03fa*/ 	.short	(.L_344 - .L_343)


	//   ....[0]....
.L_343:
        /*03fc*/ 	.word	0x00005060


	//   ....[1]....
        /*0400*/ 	.word	0x000050a0


	//   ....[2]....
        /*0404*/ 	.word	0x00005110


	//   ....[3]....
        /*0408*/ 	.word	0x00005290


	//   ....[4]....
        /*040c*/ 	.word	0x000052e0


	//   ....[5]....
        /*0410*/ 	.word	0x000053e0


	//   ....[6]....
        /*0414*/ 	.word	0x000055a0


	//   ....[7]....
        /*0418*/ 	.word	0x00005610


	//   ....[8]....
        /*041c*/ 	.word	0x00009fe0


	//   ....[9]....
        /*0420*/ 	.word	0x0000a090


	//   ....[10]....
        /*0424*/ 	.word	0x0000a250


	//   ....[11]....
        /*0428*/ 	.word	0x0000a280


	//   ....[12]....
        /*042c*/ 	.word	0x0000a2f0


	//   ....[13]....
        /*0430*/ 	.word	0x0000a330


	//   ....[14]....
        /*0434*/ 	.word	0x0000a360


	//   ....[15]....
        /*0438*/ 	.word	0x0000a410


	//   ....[16]....
        /*043c*/ 	.word	0x0000d2c0


	//   ....[17]....
        /*0440*/ 	.word	0x0000d2d0


	//   ....[18]....
        /*0444*/ 	.word	0x0000d2e0


	//   ....[19]....
        /*0448*/ 	.word	0x0000d300


	//   ....[20]....
        /*044c*/ 	.word	0x0000d320


	//   ....[21]....
        /*0450*/ 	.word	0x0000d350


	//   ....[22]....
        /*0454*/ 	.word	0x0000d360


	//   ....[23]....
        /*0458*/ 	.word	0x0000d3b0


	//----- nvinfo : EIATTR_EXIT_INSTR_OFFSETS
	.align		4
.L_344:
        /*045c*/ 	.byte	0x04, 0x1c
        /*045e*/ 	.short	(.L_346 - .L_345)


	//   ....[0]....
.L_345:
        /*0460*/ 	.word	0x000004d0


	//   ....[1]....
        /*0464*/ 	.word	0x0000f480


	//   ....[2]....
        /*0468*/ 	.word	0x0000f560


	//   ....[3]....
        /*046c*/ 	.word	0x0000f580


	//   ....[4]....
        /*0470*/ 	.word	0x00010630


	//   ....[5]....
        /*0474*/ 	.word	0x000106b0


	//----- nvinfo : EIATTR_CTAIDZ_USED
	.align		4
.L_346:
        /*0478*/ 	.byte	0x01, 0x04
	.zero		2


	//----- nvinfo : EIATTR_CRS_STACK_SIZE
	.align		4
        /*047c*/ 	.byte	0x04, 0x1e
        /*047e*/ 	.short	(.L_348 - .L_347)
.L_347:
        /*0480*/ 	.word	0x00000000
.L_348:


//--------------------- .nv.info._ZN5flash16flash_fwd_kernelI23Flash_fwd_kernel_traitsILi128ELi128ELi64ELi4ELb0ELb0EN7cutlass6half_tE19Flash_kernel_traitsILi128ELi128ELi64ELi4ES3_EELb0ELb0ELb0ELb1ELb0ELb0ELb0ELb0EEEvNS_16Flash_fwd_paramsE --------------------------
	.section	.nv.info._ZN5flash16flash_fwd_kernelI23Flash_fwd_kernel_traitsILi128ELi128ELi64ELi4ELb0ELb0EN7cutlass6half_tE19Flash_kernel_traitsILi128ELi128ELi64ELi4ES3_EELb0ELb0ELb0ELb1ELb0ELb0ELb0ELb0EEEvNS_16Flash_fwd_paramsE,"",@"SHT_CUDA_INFO"
	.sectionflags	@""
	.align	4


	//----- nvinfo : EIATTR_CUDA_API_VERSION
	.align		4
        /*0000*/ 	.byte	0x04, 0x37
        /*0002*/ 	.short	(.L_350 - .L_349)
.L_349:
        /*0004*/ 	.word	0x00000082


	//----- nvinfo : EIATTR_SW2861232_WAR
	.align		4
.L_350:
        /*0008*/ 	.byte	0x01, 0x35
	.zero		2


	//----- nvinfo : EIATTR_PARAM_CBANK
	.align		4
        /*000c*/ 	.byte	0x04, 0x0a
        /*000e*/ 	.short	(.L_352 - .L_351)
	.align		4
.L_351:
        /*0010*/ 	.word	index@(.nv.constant0._ZN5flash16flash_fwd_kernelI23Flash_fwd_kernel_traitsILi128ELi128ELi64ELi4ELb0ELb0EN7cutlass6half_tE19Flash_kernel_traitsILi128ELi128ELi64ELi4ES3_EELb0ELb0ELb0ELb1ELb0ELb0ELb0ELb0EEEvNS_16Flash_fwd_paramsE)
        /*0014*/ 	.short	0x0160
        /*0016*/ 	.short	0x01d0


	//----- nvinfo : EIATTR_CBANK_PARAM_SIZE
	.align		4
.L_352:
        /*0018*/ 	.byte	0x03, 0x19
        /*001a*/ 	.short	0x01d0


	//----- nvinfo : EIATTR_KPARAM_INFO
	.align		4
        /*001c*/ 	.byte	0x04, 0x17
        /*001e*/ 	.short	(.L_354 - .L_353)
.L_353:
        /*0020*/ 	.word	0x00000000
        /*0024*/ 	.short	0x0000
        /*0026*/ 	.short	0x0000
        /*0028*/ 	.byte	0x00, 0xf0, 0x41, 0x07


	//----- nvinfo : EIATTR_MAXREG_COUNT
	.align		4
.L_354:
        /*002c*/ 	.byte	0x03, 0x1b
        /*002e*/ 	.short	0x00ff


	//----- nvinfo : EIATTR_NUM_BARRIERS
	.align		4
        /*0030*/ 	.byte	0x02, 0x4c
        /*0032*/ 	.byte	0x01
	.zero		1


	//----- nvinfo : EIATTR_ANNOTATIONS
	.align		4
        /*0034*/ 	.byte	0x04, 0x55
        /*0036*/ 	.short	(.L_356 - .L_355)


	//   ....[0]....
.L_355:
        /* <DEDUP_REMOVED lines=38> */


	//----- nvinfo : EIATTR_MERCURY_ISA_VERSION
	.align		4
.L_356:
        /*0280*/ 	.byte	0x03, 0x5f
        /*0282*/ 	.short	0x0000


	//----- nvinfo : EIATTR_COOP_GROUP_MASK_REGIDS
	.align		4
        /*0284*/ 	.byte	0x04, 0x29
        /*0286*/ 	.short	(.L_358 - .L_357)


	//   ....[0]....
.L_357:
        /*0288*/ 	.word	0xffffffff


	//   ....[1]....
        /*028c*/ 	.word	0xffffffff


	//   ....[2]....
        /*0290*/ 	.word	0xffffffff


	//   ....[3]....
        /*0294*/ 	.word	0xffffffff


	//   ....[4]....
        /*0298*/ 	.word	0xffffffff


	//   ....[5]....
        /*029c*/ 	.word	0xffffffff


	//   ....[6]....
        /*02a0*/ 	.word	0xffffffff


	//   ....[7]....
        /*02a4*/ 	.word	0xffffffff


	//   ....[8]....
        /*02a8*/ 	.word	0xffffffff


	//   ....[9]....
        /*02ac*/ 	.word	0xffffffff


	//   ....[10]....
        /*02b0*/ 	.word	0xffffffff


	//   ....[11]....
        /*02b4*/ 	.word	0xffffffff


	//   ....[12]....
        /*02b8*/ 	.word	0xffffffff


	//   ....[13]....
        /*02bc*/ 	.word	0xffffffff


	//   ....[14]....
        /*02c0*/ 	.word	0xffffffff


	//   ....[15]....
        /*02c4*/ 	.word	0xffffffff


	//   ....[16]....
        /*02c8*/ 	.word	0xffffffff


	//   ....[17]....
        /*02cc*/ 	.word	0xffffffff


	//   ....[18]....
        /*02d0*/ 	.word	0xffffffff


	//   ....[19]....
        /*02d4*/ 	.word	0xffffffff


	//   ....[20]....
        /*02d8*/ 	.word	0xffffffff


	//   ....[21]....
        /*02dc*/ 	.word	0xffffffff


	//   ....[22]....
        /*02e0*/ 	.word	0xffffffff


	//   ....[23]....
        /*02e4*/ 	.word	0xffffffff


	//----- nvinfo : EIATTR_COOP_GROUP_INSTR_OFFSETS
	.align		4
.L_358:
        /*02e8*/ 	.byte	0x04, 0x28
        /*02ea*/ 	.short	(.L_360 - .L_359)


	//   ....[0]....
.L_359:
        /*02ec*/ 	.word	0x00005c50


	//   ....[1]....
        /*02f0*/ 	.word	0x00005d20


	//   ....[2]....
        /*02f4*/ 	.word	0x00005d30


	//   ....[3]....
        /*02f8*/ 	.word	0x00005dd0


	//   ....[4]....
        /*02fc*/ 	.word	0x00006410


	//   ....[5]....
        /*0300*/ 	.word	0x000065a0


	//   ....[6]....
        /*0304*/ 	.word	0x00006630


	//   ....[7]....
        /*0308*/ 	.word	0x00006830


	//   ....[8]....
        /*030c*/ 	.word	0x0000ae50


	//   ....[9]....
        /*0310*/ 	.word	0x0000aec0


	//   ....[10]....
        /*0314*/ 	.word	0x0000af60


	//   ....[11]....
        /*0318*/ 	.word	0x0000afd0


	//   ....[12]....
        /*031c*/ 	.word	0x0000b0d0


	//   ....[13]....
        /*0320*/ 	.word	0x0000b0f0


	//   ....[14]....
        /*0324*/ 	.word	0x0000b130


	//   ....[15]....
        /*0328*/ 	.word	0x0000b1a0


	//   ....[16]....
        /*032c*/ 	.word	0x0000d6c0


	//   ....[17]....
        /*0330*/ 	.word	0x0000d6d0


	//   ....[18]....
        /*0334*/ 	.word	0x0000d6e0


	//   ....[19]....
        /*0338*/ 	.word	0x0000d6f0


	//   ....[20]....
        /*033c*/ 	.word	0x0000d720


	//   ....[21]....
        /*0340*/ 	.word	0x0000d740


	//   ....[22]....
        /*0344*/ 	.word	0x0000d780


	//   ....[23]....
        /*0348*/ 	.word	0x0000d7c0


	//----- nvinfo : EIATTR_EXIT_INSTR_OFFSETS
	.align		4
.L_360:
        /*034c*/ 	.byte	0x04, 0x1c
        /*034e*/ 	.short	(.L_362 - .L_361)


	//   ....[0]....
.L_361:
        /*0350*/ 	.word	0x000004d0


	//   ....[1]....
        /*0354*/ 	.word	0x0000fac0


	//   ....[2]....
        /*0358*/ 	.word	0x0000fba0


	//   ....[3]....
        /*035c*/ 	.word	0x0000fbc0


	//   ....[4]....
        /*0360*/ 	.word	0x00010c70


	//   ....[5]....
        /*0364*/ 	.word	0x00010cf0


	//----- nvinfo : EIATTR_CTAIDZ_USED
	.align		4
.L_362:
        /*0368*/ 	.byte	0x01, 0x04
	.zero		2


	//----- nvinfo : EIATTR_CRS_STACK_SIZE
	.align		4
        /*036c*/ 	.byte	0x04, 0x1e
        /*036e*/ 	.short	(.L_364 - .L_363)
.L_363:
        /*0370*/ 	.word	0x00000000
.L_364:


//--------------------- .nv.info._ZN5flash16flash_fwd_kernelI23Flash_fwd_kernel_traitsILi128ELi128ELi64ELi4ELb0ELb0EN7cutlass6half_tE19Flash_kernel_traitsILi128ELi128ELi64ELi4ES3_EELb0ELb0ELb0ELb1ELb0ELb0ELb1ELb0EEEvNS_16Flash_fwd_paramsE --------------------------
	.section	.nv.info._ZN5flash16flash_fwd_kernelI23Flash_fwd_kernel_traitsILi128ELi128ELi64ELi4ELb0ELb0EN7cutlass6half_tE19Flash_kernel_traitsILi128ELi128ELi64ELi4ES3_EELb0ELb0ELb0ELb1ELb0ELb0ELb1ELb0EEEvNS_16Flash_fwd_paramsE,"",@"SHT_CUDA_INFO"
	.sectionflags	@""
	.align	4


	//----- nvinfo : EIATTR_CUDA_API_VERSION
	.align		4
        /*0000*/ 	.byte	0x04, 0x37
        /*0002*/ 	.short	(.L_366 - .L_365)
.L_365:
        /*0004*/ 	.word	0x00000082


	//----- nvinfo : EIATTR_SW2861232_WAR
	.align		4
.L_366:
        /*0008*/ 	.byte	0x01, 0x35
	.zero		2


	//----- nvinfo : EIATTR_PARAM_CBANK
	.align		4
        /*000c*/ 	.byte	0x04, 0x0a
        /*000e*/ 	.short	(.L_368 - .L_367)
	.align		4
.L_367:
        /*0010*/ 	.word	index@(.nv.constant0._ZN5flash16flash_fwd_kernelI23Flash_fwd_kernel_traitsILi128ELi128ELi64ELi4ELb0ELb0EN7cutlass6half_tE19Flash_kernel_traitsILi128ELi128ELi64ELi4ES3_EELb0ELb0ELb0ELb1ELb0ELb0ELb1ELb0EEEvNS_16Flash_fwd_paramsE)
        /*0014*/ 	.short	0x0160
        /*0016*/ 	.short	0x01d0


	//----- nvinfo : EIATTR_CBANK_PARAM_SIZE
	.align		4
.L_368:
        /*0018*/ 	.byte	0x03, 0x19
        /*001a*/ 	.short	0x01d0


	//----- nvinfo : EIATTR_KPARAM_INFO
	.align		4
        /*001c*/ 	.byte	0x04, 0x17
        /*001e*/ 	.short	(.L_370 - .L_369)
.L_369:
        /*0020*/ 	.word	0x00000000
        /*0024*/ 	.short	0x0000
        /*0026*/ 	.short	0x0000
        /*0028*/ 	.byte	0x00, 0xf0, 0x41, 0x07


	//----- nvinfo : EIATTR_MAXREG_COUNT
	.align		4
.L_370:
        /*002c*/ 	.byte	0x03, 0x1b
        /*002e*/ 	.short	0x00ff


	//----- nvinfo : EIATTR_NUM_BARRIERS
	.align		4
        /*0030*/ 	.byte	0x02, 0x4c
        /*0032*/ 	.byte	0x01
	.zero		1


	//----- nvinfo : EIATTR_ANNOTATIONS
	.align		4
        /*0034*/ 	.byte	0x04, 0x55
        /*0036*/ 	.short	(.L_372 - .L_371)


	//   ....[0]....
.L_371:
        /* <DEDUP_REMOVED lines=68> */


	//----- nvinfo : EIATTR_MERCURY_ISA_VERSION
	.align		4
.L_372:
        /*0468*/ 	.byte	0x03, 0x5f
        /*046a*/ 	.short	0x0000


	//----- nvinfo : EIATTR_COOP_GROUP_MASK_REGIDS
	.align		4
        /*046c*/ 	.byte	0x04, 0x29
        /*046e*/ 	.short	(.L_374 - .L_373)


	//   ....[0]....
.L_373:
        /*0470*/ 	.word	0xffffffff


	//   ....[1]....
        /*0474*/ 	.word	0xffffffff


	//   ....[2]....
        /*0478*/ 	.word	0xffffffff


	//   ....[3]....
        /*047c*/ 	.word	0xffffffff


	//   ....[4]....
        /*0480*/ 	.word	0xffffffff


	//   ....[5]....
        /*0484*/ 	.word	0xffffffff


	//   ....[6]....
        /*0488*/ 	.word	0xffffffff


	//   ....[7]....
        /*048c*/ 	.word	0xffffffff


	//   ....[8]....
        /*0490*/ 	.word	0xffffffff


	//   ....[9]....
        /*0494*/ 	.word	0xffffffff


	//   ....[10]....
        /*0498*/ 	.word	0xffffffff


	//   ....[11]....
        /*049c*/ 	.word	0xffffffff


	//   ....[12]....
        /*04a0*/ 	.word	0xffffffff


	//   ....[13]....
        /*04a4*/ 	.word	0xffffffff


	//   ....[14]....
        /*04a8*/ 	.word	0xffffffff


	//   ....[15]....
        /*04ac*/ 	.word	0xffffffff


	//   ....[16]....
        /*04b0*/ 	.word	0xffffffff


	//   ....[17]....
        /*04b4*/ 	.word	0xffffffff


	//   ....[18]....
        /*04b8*/ 	.word	0xffffffff


	//   ....[19]....
        /*04bc*/ 	.word	0xffffffff


	//   ....[20]....
        /*04c0*/ 	.word	0xffffffff


	//   ....[21]....
        /*04c4*/ 	.word	0xffffffff


	//   ....[22]....
        /*04c8*/ 	.word	0xffffffff


	//   ....[23]....
        /*04cc*/ 	.word	0xffffffff


	//----- nvinfo : EIATTR_COOP_GROUP_INSTR_OFFSETS
	.align		4
.L_374:
        /*04d0*/ 	.byte	0x04, 0x28
        /*04d2*/ 	.short	(.L_376 - .L_375)


	//   ....[0]....
.L_375:
        /*04d4*/ 	.word	0x000064e0


	//   ....[1]....
        /*04d8*/ 	.word	0x000065b0


	//   ....[2]....
        /*04dc*/ 	.word	0x000065c0


	//   ....[3]....
        /*04e0*/ 	.word	0x00006640


	//   ....[4]....
        /*04e4*/ 	.word	0x00006d10


	//   ....[5]....
        /*04e8*/ 	.word	0x00006ed0


	//   ....[6]....
        /*04ec*/ 	.word	0x00006f30


	//   ....[7]....
        /*04f0*/ 	.word	0x00007090


	//   ....[8]....
        /*04f4*/ 	.word	0x0000c530


	//   ....[9]....
        /*04f8*/ 	.word	0x0000c580


	//   ....[10]....
        /*04fc*/ 	.word	0x0000c5e0


	//   ....[11]....
        /*0500*/ 	.word	0x0000c600


	//   ....[12]....
        /*0504*/ 	.word	0x0000c630


	//   ....[13]....
        /*0508*/ 	.word	0x0000c6c0


	//   ....[14]....
        /*050c*/ 	.word	0x0000c740


	//   ....[15]....
        /*0510*/ 	.word	0x0000c7e0


	//   ....[16]....
        /*0514*/ 	.word	0x0000f2e0


	//   ....[17]....
        /*0518*/ 	.word	0x0000f2f0


	//   ....[18]....
        /*051c*/ 	.word	0x0000f300


	//   ....[19]....
        /*0520*/ 	.word	0x0000f310


	//   ....[20]....
        /*0524*/ 	.word	0x0000f340


	//   ....[21]....
        /*0528*/ 	.word	0x0000f360


	//   ....[22]....
        /*052c*/ 	.word	0x0000f3a0


	//   ....[23]....
        /*0530*/ 	.word	0x0000f3e0


	//----- nvinfo : EIATTR_EXIT_INSTR_OFFSETS
	.align		4
.L_376:
        /*0534*/ 	.byte	0x04, 0x1c
        /*0536*/ 	.short	(.L_378 - .L_377)


	//   ....[0]....
.L_377:
        /*0538*/ 	.word	0x000004d0


	//   ....[1]....
        /*053c*/ 	.word	0x000116e0


	//   ....[2]....
        /*0540*/ 	.word	0x000117c0


	//   ....[3]....
        /*0544*/ 	.word	0x000117e0


	//   ....[4]....
        /*0548*/ 	.word	0x00012890


	//   ....[5]....
        /*054c*/ 	.word	0x00012910


	//----- nvinfo : EIATTR_CTAIDZ_USED
	.align		4
.L_378:
        /*0550*/ 	.byte	0x01, 0x04
	.zero		2


	//----- nvinfo : EIATTR_CRS_STACK_SIZE
	.align		4
        /*0554*/ 	.byte	0x04, 0x1e
        /*0556*/ 	.short	(.L_380 - .L_379)
.L_379:
        /*0558*/ 	.word	0x00000000
.L_380:


//--------------------- .nv.info._ZN5flash16flash_fwd_kernelI23Flash_fwd_kernel_traitsILi128ELi128ELi64ELi4ELb0ELb0EN7cutlass6half_tE19Flash_kernel_traitsILi128ELi128ELi64ELi4ES3_EELb0ELb0ELb1ELb0ELb0ELb1ELb0ELb0EEEvNS_16Flash_fwd_paramsE --------------------------
	.section	.nv.info._ZN5flash16flash_fwd_kernelI23Flash_fwd_kernel_traitsILi128ELi128ELi64ELi4ELb0ELb0EN7cutlass6half_tE19Flash_kernel_traitsILi128ELi128ELi64ELi4ES3_EELb0ELb0ELb1ELb0ELb0ELb1ELb0ELb0EEEvNS_16Flash_fwd_paramsE,"",@"SHT_CUDA_INFO"
	.sectionflags	@""
	.align	4


	//----- nvinfo : EIATTR_CUDA_API_VERSION
	.align		4
        /*0000*/ 	.byte	0x04, 0x37
        /*0002*/ 	.short	(.L_382 - .L_381)
.L_381:
        /*0004*/ 	.word	0x00000082


	//----- nvinfo : EIATTR_SW2861232_WAR
	.align		4
.L_382:
        /*0008*/ 	.byte	0x01, 0x35
	.zero		2


	//----- nvinfo : EIATTR_PARAM_CBANK
	.align		4
        /*000c*/ 	.byte	0x04, 0x0a
        /*000e*/ 	.short	(.L_384 - .L_383)
	.align		4
.L_383:
        /*0010*/ 	.word	index@(.nv.constant0._ZN5flash16flash_fwd_kernelI23Flash_fwd_kernel_traitsILi128ELi128ELi64ELi4ELb0ELb0EN7cutlass6half_tE19Flash_kernel_traitsILi128ELi128ELi64ELi4ES3_EELb0ELb0ELb1ELb0ELb0ELb1ELb0ELb0EEEvNS_16Flash_fwd_paramsE)
        /*0014*/ 	.short	0x0160
        /*0016*/ 	.short	0x01d0


	//----- nvinfo : EIATTR_CBANK_PARAM_SIZE
	.align		4
.L_384:
        /*0018*/ 	.byte	0x03, 0x19
        /*001a*/ 	.short	0x01d0


	//----- nvinfo : EIATTR_KPARAM_INFO
	.align		4
        /*001c*/ 	.byte	0x04, 0x17
        /*001e*/ 	.short	(.L_386 - .L_385)
.L_385:
        /*0020*/ 	.word	0x00000000
        /*0024*/ 	.short	0x0000
        /*0026*/ 	.short	0x0000
        /*0028*/ 	.byte	0x00, 0xf0, 0x41, 0x07


	//----- nvinfo : EIATTR_MAXREG_COUNT
	.align		4
.L_386:
        /*002c*/ 	.byte	0x03, 0x1b
        /*002e*/ 	.short	0x00ff


	//----- nvinfo : EIATTR_NUM_BARRIERS
	.align		4
        /*0030*/ 	.byte	0x02, 0x4c
        /*0032*/ 	.byte	0x01
	.zero		1


	//----- nvinfo : EIATTR_ANNOTATIONS
	.align		4
        /*0034*/ 	.byte	0x04, 0x55
        /*0036*/ 	.short	(.L_388 - .L_387)


	//   ....[0]....
.L_387:
        /* <DEDUP_REMOVED lines=63> */


	//----- nvinfo : EIATTR_MERCURY_ISA_VERSION
	.align		4
.L_388:
        /*0410*/ 	.byte	0x03, 0x5f
        /*0412*/ 	.short	0x0000


	//----- nvinfo : EIATTR_INT_WARP_WIDE_INSTR_OFFSETS
	.align		4
        /*0414*/ 	.byte	0x04, 0x31
        /*0416*/ 	.short	(.L_390 - .L_389)


	//   ....[0]....
.L_389:
        /*0418*/ 	.word	0x000026b0


	//----- nvinfo : EIATTR_COOP_GROUP_MASK_REGIDS
	.align		4
.L_390:
        /*041c*/ 	.byte	0x04, 0x29
        /*041e*/ 	.short	(.L_392 - .L_391)


	//   ....[0]....
.L_391:
        /*0420*/ 	.word	0xffffffff


	//   ....[1]....
        /*0424*/ 	.word	0xffffffff


	//   ....[2]....
        /*0428*/ 	.word	0xffffffff


	//   ....[3]....
        /*042c*/ 	.word	0xffffffff


	//   ....[4]....
        /*0430*/ 	.word	0xffffffff


	//   ....[5]....
        /*0434*/ 	.word	0xffffffff


	//   ....[6]....
        /*0438*/ 	.word	0xffffffff


	//   ....[7]....
        /*043c*/ 	.word	0xffffffff


	//   ....[8]....
        /*0440*/ 	.word	0xffffffff


	//   ....[9]....
        /*0444*/ 	.word	0xffffffff


	//   ....[10]....
        /*0448*/ 	.word	0xffffffff


	//   ....[11]....
        /*044c*/ 	.word	0xffffffff


	//   ....[12]....
        /*0450*/ 	.word	0xffffffff


	//   ....[13]....
        /*0454*/ 	.word	0xffffffff


	//   ....[14]....
        /*0458*/ 	.word	0xffffffff


	//   ....[15]....
        /*045c*/ 	.word	0xffffffff


	//   ....[16]....
        /*0460*/ 	.word	0xffffffff


	//   ....[17]....
        /*0464*/ 	.word	0xffffffff


	//   ....[18]....
        /*0468*/ 	.word	0xffffffff


	//   ....[19]....
        /*046c*/ 	.word	0xffffffff


	//   ....[20]....
        /*0470*/ 	.word	0xffffffff


	//   ....[21]....
        /*0474*/ 	.word	0xffffffff


	//   ....[22]....
        /*0478*/ 	.word	0xffffffff


	//   ....[23]....
        /*047c*/ 	.word	0xffffffff


	//   ....[24]....
        /*0480*/ 	.word	0xffffffff


	//   ....[25]....
        /*0484*/ 	.word	0xffffffff


	//   ....[26]....
        /*0488*/ 	.word	0xffffffff


	//   ....[27]....
        /*048c*/ 	.word	0xffffffff


	//   ....[28]....
        /*0490*/ 	.word	0xffffffff


	//   ....[29]....
        /*0494*/ 	.word	0xffffffff


	//   ....[30]....
        /*0498*/ 	.word	0xffffffff


	//   ....[31]....
        /*049c*/ 	.word	0xffffffff


	//   ....[32]....
        /*04a0*/ 	.word	0xffffffff


	//   ....[33]....
        /*04a4*/ 	.word	0xffffffff


	//   ....[34]....
        /*04a8*/ 	.word	0xffffffff


	//   ....[35]....
        /*04ac*/ 	.word	0xffffffff


	//   ....[36]....
        /*04b0*/ 	.word	0xffffffff


	//   ....[37]....
        /*04b4*/ 	.word	0xffffffff


	//   ....[38]....
        /*04b8*/ 	.word	0xffffffff


	//   ....[39]....
        /*04bc*/ 	.word	0xffffffff


	//----- nvinfo : EIATTR_COOP_GROUP_INSTR_OFFSETS
	.align		4
.L_392:
        /*04c0*/ 	.byte	0x04, 0x28
        /*04c2*/ 	.short	(.L_394 - .L_393)


	//   ....[0]....
.L_393:
        /*04c4*/ 	.word	0x00004e80


	//   ....[1]....
        /*04c8*/ 	.word	0x00004ef0


	//   ....[2]....
        /*04cc*/ 	.word	0x00004f60


	//   ....[3]....
        /*04d0*/ 	.word	0x00005070


	//   ....[4]....
        /*04d4*/ 	.word	0x00005180


	//   ....[5]....
        /*04d8*/ 	.word	0x000052b0


	//   ....[6]....
        /*04dc*/ 	.word	0x000052d0


	//   ....[7]....
        /*04e0*/ 	.word	0x00005370


	//   ....[8]....
        /*04e4*/ 	.word	0x0000a220


	//   ....[9]....
        /*04e8*/ 	.word	0x0000a260


	//   ....[10]....
        /*04ec*/ 	.word	0x0000a530


	//   ....[11]....
        /*04f0*/ 	.word	0x0000a5c0


	//   ....[12]....
        /*04f4*/ 	.word	0x0000a5d0


	//   ....[13]....
        /*04f8*/ 	.word	0x0000a600


	//   ....[14]....
        /*04fc*/ 	.word	0x0000aae0


	//   ....[15]....
        /*0500*/ 	.word	0x0000ab00


	//   ....[16]....
        /*0504*/ 	.word	0x00010050


	//   ....[17]....
        /*0508*/ 	.word	0x000101a0


	//   ....[18]....
        /*050c*/ 	.word	0x000102c0


	//   ....[19]....
        /*0510*/ 	.word	0x00010420


	//   ....[20]....
        /*0514*/ 	.word	0x00010a70


	//   ....[21]....
        /*0518*/ 	.word	0x00010b50


	//   ....[22]....
        /*051c*/ 	.word	0x00010b60


	//   ....[23]....
        /*0520*/ 	.word	0x00010be0


	//   ....[24]....
        /*0524*/ 	.word	0x00015360


	//   ....[25]....
        /*0528*/ 	.word	0x000154a0


	//   ....[26]....
        /*052c*/ 	.word	0x000154f0


	//   ....[27]....
        /*0530*/ 	.word	0x00015520


	//   ....[28]....
        /*0534*/ 	.word	0x00015550


	//   ....[29]....
        /*0538*/ 	.word	0x00015590


	//   ....[30]....
        /*053c*/ 	.word	0x00015900


	//   ....[31]....
        /*0540*/ 	.word	0x00015a20


	//   ....[32]....
        /*0544*/ 	.word	0x000182e0


	//   ....[33]....
        /*0548*/ 	.word	0x000182f0


	//   ....[34]....
        /*054c*/ 	.word	0x00018300


	//   ....[35]....
        /*0550*/ 	.word	0x00018320


	//   ....[36]....
        /*0554*/ 	.word	0x00018340


	//   ....[37]....
        /*0558*/ 	.word	0x00018350


	//   ....[38]....
        /*055c*/ 	.word	0x000183a0


	//   ....[39]....
        /*0560*/ 	.word	0x000183e0


	//----- nvinfo : EIATTR_EXIT_INSTR_OFFSETS
	.align		4
.L_394:
        /*0564*/ 	.byte	0x04, 0x1c
        /*0566*/ 	.short	(.L_396 - .L_395)


	//   ....[0]....
.L_395:
        /*0568*/ 	.word	0x000004d0


	//   ....[1]....
        /*056c*/ 	.word	0x000015f0


	//   ....[2]....
        /*0570*/ 	.word	0x00001670


	//   ....[3]....
        /*0574*/ 	.word	0x0001a3a0


	//   ....[4]....
        /*0578*/ 	.word	0x0001a470


	//----- nvinfo : EIATTR_CTAIDZ_USED
	.align		4
.L_396:
        /*057c*/ 	.byte	0x01, 0x04
	.zero		2


	//----- nvinfo : EIATTR_CRS_STACK_SIZE
	.align		4
        /*0580*/ 	.byte	0x04, 0x1e
        /*0582*/ 	.short	(.L_398 - .L_397)
.L_397:
        /*0584*/ 	.word	0x00000000
.L_398:


//--------------------- .nv.info._ZN5flash16flash_fwd_kernelI23Flash_fwd_kernel_traitsILi128ELi128ELi64ELi4ELb0ELb0EN7cutlass6half_tE19Flash_kernel_traitsILi128ELi128ELi64ELi4ES3_EELb0ELb0ELb1ELb0ELb0ELb1ELb1ELb0EEEvNS_16Flash_fwd_paramsE --------------------------
	.section	.nv.info._ZN5flash16flash_fwd_kernelI23Flash_fwd_kernel_traitsILi128ELi128ELi64ELi4ELb0ELb0EN7cutlass6half_tE19Flash_kernel_traitsILi128ELi128ELi64ELi4ES3_EELb0ELb0ELb1ELb0ELb0ELb1ELb1ELb0EEEvNS_16Flash_fwd_paramsE,"",@"SHT_CUDA_INFO"
	.sectionflags	@""
	.align	4


	//----- nvinfo : EIATTR_CUDA_API_VERSION
	.align		4
        /*0000*/ 	.byte	0x04, 0x37
        /*0002*/ 	.short	(.L_400 - .L_399)
.L_399:
        /*0004*/ 	.word	0x00000082


	//----- nvinfo : EIATTR_SW2861232_WAR
	.align		4
.L_400:
        /*0008*/ 	.byte	0x01, 0x35
	.zero		2


	//----- nvinfo : EIATTR_PARAM_CBANK
	.align		4
        /*000c*/ 	.byte	0x04, 0x0a
        /*000e*/ 	.short	(.L_402 - .L_401)
	.align		4
.L_401:
        /*0010*/ 	.word	index@(.nv.constant0._ZN5flash16flash_fwd_kernelI23Flash_fwd_kernel_traitsILi128ELi128ELi64ELi4ELb0ELb0EN7cutlass6half_tE19Flash_kernel_traitsILi128ELi128ELi64ELi4ES3_EELb0ELb0ELb1ELb0ELb0ELb1ELb1ELb0EEEvNS_16Flash_fwd_paramsE)
        /*0014*/ 	.short	0x0160
        /*0016*/ 	.short	0x01d0


	//----- nvinfo : EIATTR_CBANK_PARAM_SIZE
	.align		4
.L_402:
        /*0018*/ 	.byte	0x03, 0x19
        /*001a*/ 	.short	0x01d0


	//----- nvinfo : EIATTR_KPARAM_INFO
	.align		4
        /*001c*/ 	.byte	0x04, 0x17
        /*001e*/ 	.short	(.L_404 - .L_403)
.L_403:
        /*0020*/ 	.word	0x00000000
        /*0024*/ 	.short	0x0000
        /*0026*/ 	.short	0x0000
        /*0028*/ 	.byte	0x00, 0xf0, 0x41, 0x07


	//----- nvinfo : EIATTR_MAXREG_COUNT
	.align		4
.L_404:
        /*002c*/ 	.byte	0x03, 0x1b
        /*002e*/ 	.short	0x00ff


	//----- nvinfo : EIATTR_NUM_BARRIERS
	.align		4
        /*0030*/ 	.byte	0x02, 0x4c
        /*0032*/ 	.byte	0x01
	.zero		1


	//----- nvinfo : EIATTR_ANNOTATIONS
	.align		4
        /*0034*/ 	.byte	0x04, 0x55
        /*0036*/ 	.short	(.L_406 - .L_405)


	//   ....[0]....
.L_405:
        /* <DEDUP_REMOVED lines=67> */


	//----- nvinfo : EIATTR_MERCURY_ISA_VERSION
	.align		4
.L_406:
        /*0458*/ 	.byte	0x03, 0x5f
        /*045a*/ 	.short	0x0000


	//----- nvinfo : EIATTR_INT_WARP_WIDE_INSTR_OFFSETS
	.align		4
        /*045c*/ 	.byte	0x04, 0x31
        /*045e*/ 	.short	(.L_408 - .L_407)


	//   ....[0]....
.L_407:
        /*0460*/ 	.word	0x00002700


	//----- nvinfo : EIATTR_COOP_GROUP_MASK_REGIDS
	.align		4
.L_408:
        /*0464*/ 	.byte	0x04, 0x29
        /*0466*/ 	.short	(.L_410 - .L_409)


	//   ....[0]....
.L_409:
        /*0468*/ 	.word	0xffffffff


	//   ....[1]....
        /*046c*/ 	.word	0xffffffff


	//   ....[2]....
        /*0470*/ 	.word	0xffffffff


	//   ....[3]....
        /*0474*/ 	.word	0xffffffff


	//   ....[4]....
        /*0478*/ 	.word	0xffffffff


	//   ....[5]....
        /*047c*/ 	.word	0xffffffff


	//   ....[6]....
        /*0480*/ 	.word	0xffffffff


	//   ....[7]....
        /*0484*/ 	.word	0xffffffff


	//   ....[8]....
        /*0488*/ 	.word	0xffffffff


	//   ....[9]....
        /*048c*/ 	.word	0xffffffff


	//   ....[10]....
        /*0490*/ 	.word	0xffffffff


	//   ....[11]....
        /*0494*/ 	.word	0xffffffff


	//   ....[12]....
        /*0498*/ 	.word	0xffffffff


	//   ....[13]....
        /*049c*/ 	.word	0xffffffff


	//   ....[14]....
        /*04a0*/ 	.word	0xffffffff


	//   ....[15]....
        /*04a4*/ 	.word	0xffffffff


	//   ....[16]....
        /*04a8*/ 	.word	0xffffffff


	//   ....[17]....
        /*04ac*/ 	.word	0xffffffff


	//   ....[18]....
        /*04b0*/ 	.word	0xffffffff


	//   ....[19]....
        /*04b4*/ 	.word	0xffffffff


	//   ....[20]....
        /*04b8*/ 	.word	0xffffffff


	//   ....[21]....
        /*04bc*/ 	.word	0xffffffff


	//   ....[22]....
        /*04c0*/ 	.word	0xffffffff


	//   ....[23]....
        /*04c4*/ 	.word	0xffffffff


	//   ....[24]....
        /*04c8*/ 	.word	0xffffffff


	//   ....[25]....
        /*04cc*/ 	.word	0xffffffff


	//   ....[26]....
        /*04d0*/ 	.word	0xffffffff


	//   ....[27]....
        /*04d4*/ 	.word	0xffffffff


	//   ....[28]....
        /*04d8*/ 	.word	0xffffffff


	//   ....[29]....
        /*04dc*/ 	.word	0xffffffff


	//   ....[30]....
        /*04e0*/ 	.word	0xffffffff


	//   ....[31]....
        /*04e4*/ 	.word	0xffffffff


	//   ....[32]....
        /*04e8*/ 	.word	0xffffffff


	//   ....[33]....
        /*04ec*/ 	.word	0xffffffff


	//   ....[34]....
        /*04f0*/ 	.word	0xffffffff


	//   ....[35]....
        /*04f4*/ 	.word	0xffffffff


	//   ....[36]....
        /*04f8*/ 	.word	0xffffffff


	//   ....[37]....
        /*04fc*/ 	.word	0xffffffff


	//   ....[38]....
        /*0500*/ 	.word	0xffffffff


	//   ....[39]....
        /*0504*/ 	.word	0xffffffff


	//----- nvinfo : EIATTR_COOP_GROUP_INSTR_OFFSETS
	.align		4
.L_410:
        /*0508*/ 	.byte	0x04, 0x28
        /*050a*/ 	.short	(.L_412 - .L_411)


	//   ....[0]....
.L_411:
        /*050c*/ 	.word	0x00005640


	//   ....[1]....
        /*0510*/ 	.word	0x000056a0


	//   ....[2]....
        /*0514*/ 	.word	0x00005710


	//   ....[3]....
        /*0518*/ 	.word	0x00005820


	//   ....[4]....
        /*051c*/ 	.word	0x00005930


	//   ....[5]....
        /*0520*/ 	.word	0x00005a50


	//   ....[6]....
        /*0524*/ 	.word	0x00005a70


	//   ....[7]....
        /*0528*/ 	.word	0x00005b10


	//   ....[8]....
        /*052c*/ 	.word	0x0000ad40


	//   ....[9]....
        /*0530*/ 	.word	0x0000ae40


	//   ....[10]....
        /*0534*/ 	.word	0x0000aec0


	//   ....[11]....
        /*0538*/ 	.word	0x0000aef0


	//   ....[12]....
        /*053c*/ 	.word	0x0000afc0


	//   ....[13]....
        /*0540*/ 	.word	0x0000b070


	//   ....[14]....
        /*0544*/ 	.word	0x0000b660


	//   ....[15]....
        /*0548*/ 	.word	0x0000b930


	//   ....[16]....
        /*054c*/ 	.word	0x00010e50


	//   ....[17]....
        /*0550*/ 	.word	0x00010f20


	//   ....[18]....
        /*0554*/ 	.word	0x00011370


	//   ....[19]....
        /*0558*/ 	.word	0x00011630


	//   ....[20]....
        /*055c*/ 	.word	0x00011930


	//   ....[21]....
        /*0560*/ 	.word	0x00011940


	//   ....[22]....
        /*0564*/ 	.word	0x000119a0


	//   ....[23]....
        /*0568*/ 	.word	0x00011a10


	//   ....[24]....
        /*056c*/ 	.word	0x00016c60


	//   ....[25]....
        /*0570*/ 	.word	0x00016cd0


	//   ....[26]....
        /*0574*/ 	.word	0x00016d20


	//   ....[27]....
        /*0578*/ 	.word	0x00016d80


	//   ....[28]....
        /*057c*/ 	.word	0x00016df0


	//   ....[29]....
        /*0580*/ 	.word	0x00016e40


	//   ....[30]....
        /*0584*/ 	.word	0x00017060


	//   ....[31]....
        /*0588*/ 	.word	0x000172f0


	//   ....[32]....
        /*058c*/ 	.word	0x00019a20


	//   ....[33]....
        /*0590*/ 	.word	0x00019a30


	//   ....[34]....
        /*0594*/ 	.word	0x00019a40


	//   ....[35]....
        /*0598*/ 	.word	0x00019a50


	//   ....[36]....
        /*059c*/ 	.word	0x00019a80


	//   ....[37]....
        /*05a0*/ 	.word	0x00019aa0


	//   ....[38]....
        /*05a4*/ 	.word	0x00019ae0


	//   ....[39]....
        /*05a8*/ 	.word	0x00019b20


	//----- nvinfo : EIATTR_EXIT_INSTR_OFFSETS
	.align		4
.L_412:
        /*05ac*/ 	.byte	0x04, 0x1c
        /*05ae*/ 	.short	(.L_414 - .L_413)


	//   ....[0]....
.L_413:
        /*05b0*/ 	.word	0x000004d0


	//   ....[1]....
        /*05b4*/ 	.word	0x000015f0


	//   ....[2]....
        /*05b8*/ 	.word	0x00001670


	//   ....[3]....
        /*05bc*/ 	.word	0x0001bae0


	//   ....[4]....
        /*05c0*/ 	.word	0x0001bbb0


	//----- nvinfo : EIATTR_CTAIDZ_USED
	.align		4
.L_414:
        /*05c4*/ 	.byte	0x01, 0x04
	.zero		2


	//----- nvinfo : EIATTR_CRS_STACK_SIZE
	.align		4
        /*05c8*/ 	.byte	0x04, 0x1e
        /*05ca*/ 	.short	(.L_416 - .L_415)
.L_415:
        /*05cc*/ 	.word	0x00000000
.L_416:


//--------------------- .nv.info._ZN5flash16flash_fwd_kernelI23Flash_fwd_kernel_traitsILi128ELi128ELi64ELi4ELb0ELb0EN7cutlass6half_tE19Flash_kernel_traitsILi128ELi128ELi64ELi4ES3_EELb0ELb0ELb1ELb0ELb0ELb0ELb0ELb0EEEvNS_16Flash_fwd_paramsE --------------------------
	.section	.nv.info._ZN5flash16flash_fwd_kernelI23Flash_fwd_kernel_traitsILi128ELi128ELi64ELi4ELb0ELb0EN7cutlass6half_tE19Flash_kernel_traitsILi128ELi128ELi64ELi4ES3_EELb0ELb0ELb1ELb0ELb0ELb0ELb0ELb0EEEvNS_16Flash_fwd_paramsE,"",@"SHT_CUDA_INFO"
	.sectionflags	@""
	.align	4


	//----- nvinfo : EIATTR_CUDA_API_VERSION
	.align		4
        /*0000*/ 	.byte	0x04, 0x37
        /*0002*/ 	.short	(.L_418 - .L_417)
.L_417:
        /*0004*/ 	.word	0x00000082


	//----- nvinfo : EIATTR_SW2861232_WAR
	.align		4
.L_418:
        /*0008*/ 	.byte	0x01, 0x35
	.zero		2


	//----- nvinfo : EIATTR_PARAM_CBANK
	.align		4
        /*000c*/ 	.byte	0x04, 0x0a
        /*000e*/ 	.short	(.L_420 - .L_419)
	.align		4
.L_419:
        /*0010*/ 	.word	index@(.nv.constant0._ZN5flash16flash_fwd_kernelI23Flash_fwd_kernel_traitsILi128ELi128ELi64ELi4ELb0ELb0EN7cutlass6half_tE19Flash_kernel_traitsILi128ELi128ELi64ELi4ES3_EELb0ELb0ELb1ELb0ELb0ELb0ELb0ELb0EEEvNS_16Flash_fwd_paramsE)
        /*0014*/ 	.short	0x0160
        /*0016*/ 	.short	0x01d0


	//----- nvinfo : EIATTR_CBANK_PARAM_SIZE
	.align		4
.L_420:
        /*0018*/ 	.byte	0x03, 0x19
        /*001a*/ 	.short	0x01d0


	//----- nvinfo : EIATTR_KPARAM_INFO
	.align		4
        /*001c*/ 	.byte	0x04, 0x17
        /*001e*/ 	.short	(.L_422 - .L_421)
.L_421:
        /*0020*/ 	.word	0x00000000
        /*0024*/ 	.short	0x0000
        /*0026*/ 	.short	0x0000
        /*0028*/ 	.byte	0x00, 0xf0, 0x41, 0x07


	//----- nvinfo : EIATTR_MAXREG_COUNT
	.align		4
.L_422:
        /*002c*/ 	.byte	0x03, 0x1b
        /*002e*/ 	.short	0x00ff


	//----- nvinfo : EIATTR_NUM_BARRIERS
	.align		4
        /*0030*/ 	.byte	0x02, 0x4c
        /*0032*/ 	.byte	0x01
	.zero		1


	//----- nvinfo : EIATTR_ANNOTATIONS
	.align		4
        /*0034*/ 	.byte	0x04, 0x55
        /*0036*/ 	.short	(.L_424 - .L_423)


	//   ....[0]....
.L_423:
        /* <DEDUP_REMOVED lines=96> */


	//----- nvinfo : EIATTR_MERCURY_ISA_VERSION
	.align		4
.L_424:
        /*0620*/ 	.byte	0x03, 0x5f
        /*0622*/ 	.short	0x0000


	//----- nvinfo : EIATTR_COOP_GROUP_MASK_REGIDS
	.align		4
        /*0624*/ 	.byte	0x04, 0x29
        /*0626*/ 	.short	(.L_426 - .L_425)


	//   ....[0]....
.L_425:
        /*0628*/ 	.word	0xffffffff


	//   ....[1]....
        /*062c*/ 	.word	0xffffffff


	//   ....[2]....
        /*0630*/ 	.word	0xffffffff


	//   ....[3]....
        /*0634*/ 	.word	0xffffffff


	//   ....[4]....
        /*0638*/ 	.word	0xffffffff


	//   ....[5]....
        /*063c*/ 	.word	0xffffffff


	//   ....[6]....
        /*0640*/ 	.word	0xffffffff


	//   ....[7]....
        /*0644*/ 	.word	0xffffffff


	//   ....[8]....
        /*0648*/ 	.word	0xffffffff


	//   ....[9]....
        /*064c*/ 	.word	0xffffffff


	//   ....[10]....
        /*0650*/ 	.word	0xffffffff


	//   ....[11]....
        /*0654*/ 	.word	0xffffffff


	//   ....[12]....
        /*0658*/ 	.word	0xffffffff


	//   ....[13]....
        /*065c*/ 	.word	0xffffffff


	//   ....[14]....
        /*0660*/ 	.word	0xffffffff


	//   ....[15]....
        /*0664*/ 	.word	0xffffffff


	//   ....[16]....
        /*0668*/ 	.word	0xffffffff


	//   ....[17]....
        /*066c*/ 	.word	0xffffffff


	//   ....[18]....
        /*0670*/ 	.word	0xffffffff


	//   ....[19]....
        /*0674*/ 	.word	0xffffffff


	//   ....[20]....
        /*0678*/ 	.word	0xffffffff


	//   ....[21]....
        /*067c*/ 	.word	0xffffffff


	//   ....[22]....
        /*0680*/ 	.word	0xffffffff


	//   ....[23]....
        /*0684*/ 	.word	0xffffffff


	//   ....[24]....
        /*0688*/ 	.word	0xffffffff


	//   ....[25]....
        /*068c*/ 	.word	0xffffffff


	//   ....[26]....
        /*0690*/ 	.word	0xffffffff


	//   ....[27]....
        /*0694*/ 	.word	0xffffffff


	//   ....[28]....
        /*0698*/ 	.word	0xffffffff


	//   ....[29]....
        /*069c*/ 	.word	0xffffffff


	//   ....[30]....
        /*06a0*/ 	.word	0xffffffff


	//   ....[31]....
        /*06a4*/ 	.word	0xffffffff


	//   ....[32]....
        /*06a8*/ 	.word	0xffffffff


	//   ....[33]....
        /*06ac*/ 	.word	0xffffffff


	//   ....[34]....
        /*06b0*/ 	.word	0xffffffff


	//   ....[35]....
        /*06b4*/ 	.word	0xffffffff


	//   ....[36]....
        /*06b8*/ 	.word	0xffffffff


	//   ....[37]....
        /*06bc*/ 	.word	0xffffffff


	//   ....[38]....
        /*06c0*/ 	.word	0xffffffff


	//   ....[39]....
        /*06c4*/ 	.word	0xffffffff


	//----- nvinfo : EIATTR_COOP_GROUP_INSTR_OFFSETS
	.align		4
.L_426:
        /*06c8*/ 	.byte	0x04, 0x28
        /*06ca*/ 	.short	(.L_428 - .L_427)


	//   ....[0]....
.L_427:
        /*06cc*/ 	.word	0x000063a0


	//   ....[1]....
        /*06d0*/ 	.word	0x00006440


	//   ....[2]....
        /*06d4*/ 	.word	0x000064b0


	//   ....[3]....
        /*06d8*/ 	.word	0x000065a0


	//   ....[4]....
        /*06dc*/ 	.word	0x00006710


	//   ....[5]....
        /*06e0*/ 	.word	0x000067b0


	//   ....[6]....
        /*06e4*/ 	.word	0x00006940


	//   ....[7]....
        /*06e8*/ 	.word	0x000069b0


	//   ....[8]....
        /*06ec*/ 	.word	0x0000bdb0


	//   ....[9]....
        /*06f0*/ 	.word	0x0000beb0


	//   ....[10]....
        /*06f4*/ 	.word	0x0000bfa0


	//   ....[11]....
        /*06f8*/ 	.word	0x0000c080


	//   ....[12]....
        /*06fc*/ 	.word	0x0000c0c0


	//   ....[13]....
        /*0700*/ 	.word	0x0000c150


	//   ....[14]....
        /*0704*/ 	.word	0x0000c160


	//   ....[15]....
        /*0708*/ 	.word	0x0000c210


	//   ....[16]....
        /*070c*/ 	.word	0x000120f0


	//   ....[17]....
        /*0710*/ 	.word	0x000121f0


	//   ....[18]....
        /*0714*/ 	.word	0x000122a0


	//   ....[19]....
        /*0718*/ 	.word	0x000122d0


	//   ....[20]....
        /*071c*/ 	.word	0x00012320


	//   ....[21]....
        /*0720*/ 	.word	0x00012430


	//   ....[22]....
        /*0724*/ 	.word	0x00012480


	//   ....[23]....
        /*0728*/ 	.word	0x00012530


	//   ....[24]....
        /*072c*/ 	.word	0x000181d0


	//   ....[25]....
        /*0730*/ 	.word	0x00018470


	//   ....[26]....
        /*0734*/ 	.word	0x00018860


	//   ....[27]....
        /*0738*/ 	.word	0x00018870


	//   ....[28]....
        /*073c*/ 	.word	0x00018890


	//   ....[29]....
        /*0740*/ 	.word	0x000188b0


	//   ....[30]....
        /*0744*/ 	.word	0x00018a40


	//   ....[31]....
        /*0748*/ 	.word	0x00018ad0


	//   ....[32]....
        /*074c*/ 	.word	0x0001bd60


	//   ....[33]....
        /*0750*/ 	.word	0x0001bd70


	//   ....[34]....
        /*0754*/ 	.word	0x0001bd80


	//   ....[35]....
        /*0758*/ 	.word	0x0001bda0


	//   ....[36]....
        /*075c*/ 	.word	0x0001bdb0


	//   ....[37]....
        /*0760*/ 	.word	0x0001bdd0


	//   ....[38]....
        /*0764*/ 	.word	0x0001be00


	//   ....[39]....
        /*0768*/ 	.word	0x0001be40


	//----- nvinfo : EIATTR_EXIT_INSTR_OFFSETS
	.align		4
.L_428:
        /*076c*/ 	.byte	0x04, 0x1c
        /*076e*/ 	.short	(.L_430 - .L_429)


	//   ....[0]....
.L_429:
        /*0770*/ 	.word	0x000004d0


	//   ....[1]....
        /*0774*/ 	.word	0x00001710


	//   ....[2]....
        /*0778*/ 	.word	0x00001790


	//   ....[3]....
        /*077c*/ 	.word	0x0001df60


	//   ....[4]....
        /*0780*/ 	.word	0x0001e040


	//   ....[5]....
        /*0784*/ 	.word	0x0001e060


	//----- nvinfo : EIATTR_CTAIDZ_USED
	.align		4
.L_430:
        /*0788*/ 	.byte	0x01, 0x04
	.zero		2


	//----- nvinfo : EIATTR_CRS_STACK_SIZE
	.align		4
        /*078c*/ 	.byte	0x04, 0x1e
        /*078e*/ 	.short	(.L_432 - .L_431)
.L_431:
        /*0790*/ 	.word	0x00000000
.L_432:


//--------------------- .nv.info._ZN5flash16flash_fwd_kernelI23Flash_fwd_kernel_traitsILi128ELi128ELi64ELi4ELb0ELb0EN7cutlass6half_tE19Flash_kernel_traitsILi128ELi128ELi64ELi4ES3_EELb0ELb0ELb1ELb0ELb0ELb0ELb1ELb0EEEvNS_16Flash_fwd_paramsE --------------------------
	.section	.nv.info._ZN5flash16flash_fwd_kernelI23Flash_fwd_kernel_traitsILi128ELi128ELi64ELi4ELb0ELb0EN7cutlass6half_tE19Flash_kernel_traitsILi128ELi128ELi64ELi4ES3_EELb0ELb0ELb1ELb0ELb0ELb0ELb1ELb0EEEvNS_16Flash_fwd_paramsE,"",@"SHT_CUDA_INFO"
	.sectionflags	@""
	.align	4


	//----- nvinfo : EIATTR_CUDA_API_VERSION
	.align		4
        /*0000*/ 	.byte	0x04, 0x37
        /*0002*/ 	.short	(.L_434 - .L_433)
.L_433:
        /*0004*/ 	.word	0x00000082


	//----- nvinfo : EIATTR_SW2861232_WAR
	.align		4
.L_434:
        /*0008*/ 	.byte	0x01, 0x35
	.zero		2


	//----- nvinfo : EIATTR_PARAM_CBANK
	.align		4
        /*000c*/ 	.byte	0x04, 0x0a
        /*000e*/ 	.short	(.L_436 - .L_435)
	.align		4
.L_435:
        /*0010*/ 	.word	index@(.nv.constant0._ZN5flash16flash_fwd_kernelI23Flash_fwd_kernel_traitsILi128ELi128ELi64ELi4ELb0ELb0EN7cutlass6half_tE19Flash_kernel_traitsILi128ELi128ELi64ELi4ES3_EELb0ELb0ELb1ELb0ELb0ELb0ELb1ELb0EEEvNS_16Flash_fwd_paramsE)
        /*0014*/ 	.short	0x0160
        /*0016*/ 	.short	0x01d0


	//----- nvinfo : EIATTR_CBANK_PARAM_SIZE
	.align		4
.L_436:
        /*0018*/ 	.byte	0x03, 0x19
        /*001a*/ 	.short	0x01d0


	//----- nvinfo : EIATTR_KPARAM_INFO
	.align		4
        /*001c*/ 	.byte	0x04, 0x17
        /*001e*/ 	.short	(.L_438 - .L_437)
.L_437:
        /*0020*/ 	.word	0x00000000
        /*0024*/ 	.short	0x0000
        /*0026*/ 	.short	0x0000
        /*0028*/ 	.byte	0x00, 0xf0, 0x41, 0x07


	//----- nvinfo : EIATTR_MAXREG_COUNT
	.align		4
.L_438:
        /*002c*/ 	.byte	0x03, 0x1b
        /*002e*/ 	.short	0x00ff


	//----- nvinfo : EIATTR_NUM_BARRIERS
	.align		4
        /*0030*/ 	.byte	0x02, 0x4c
        /*0032*/ 	.byte	0x01
	.zero		1


	//----- nvinfo : EIATTR_ANNOTATIONS
	.align		4
        /*0034*/ 	.byte	0x04, 0x55
        /*0036*/ 	.short	(.L_440 - .L_439)


	//   ....[0]....
.L_439:
        /* <DEDUP_REMOVED lines=110> */


	//----- nvinfo : EIATTR_MERCURY_ISA_VERSION
	.align		4
.L_440:
        /*0708*/ 	.byte	0x03, 0x5f
        /*070a*/ 	.short	0x0000


	//----- nvinfo : EIATTR_COOP_GROUP_MASK_REGIDS
	.align		4
        /*070c*/ 	.byte	0x04, 0x29
        /*070e*/ 	.short	(.L_442 - .L_441)


	//   ....[0]....
.L_441:
        /*0710*/ 	.word	0xffffffff


	//   ....[1]....
        /*0714*/ 	.word	0xffffffff


	//   ....[2]....
        /*0718*/ 	.word	0xffffffff


	//   ....[3]....
        /*071c*/ 	.word	0xffffffff


	//   ....[4]....
        /*0720*/ 	.word	0xffffffff


	//   ....[5]....
        /*0724*/ 	.word	0xffffffff


	//   ....[6]....
        /*0728*/ 	.word	0xffffffff


	//   ....[7]....
        /*072c*/ 	.word	0xffffffff


	//   ....[8]....
        /*0730*/ 	.word	0xffffffff


	//   ....[9]....
        /*0734*/ 	.word	0xffffffff


	//   ....[10]....
        /*0738*/ 	.word	0xffffffff


	//   ....[11]....
        /*073c*/ 	.word	0xffffffff


	//   ....[12]....
        /*0740*/ 	.word	0xffffffff


	//   ....[13]....
        /*0744*/ 	.word	0xffffffff


	//   ....[14]....
        /*0748*/ 	.word	0xffffffff


	//   ....[15]....
        /*074c*/ 	.word	0xffffffff


	//   ....[16]....
        /*0750*/ 	.word	0xffffffff


	//   ....[17]....
        /*0754*/ 	.word	0xffffffff


	//   ....[18]....
        /*0758*/ 	.word	0xffffffff


	//   ....[19]....
        /*075c*/ 	.word	0xffffffff


	//   ....[20]....
        /*0760*/ 	.word	0xffffffff


	//   ....[21]....
        /*0764*/ 	.word	0xffffffff


	//   ....[22]....
        /*0768*/ 	.word	0xffffffff


	//   ....[23]....
        /*076c*/ 	.word	0xffffffff


	//   ....[24]....
        /*0770*/ 	.word	0xffffffff


	//   ....[25]....
        /*0774*/ 	.word	0xffffffff


	//   ....[26]....
        /*0778*/ 	.word	0xffffffff


	//   ....[27]....
        /*077c*/ 	.word	0xffffffff


	//   ....[28]....
        /*0780*/ 	.word	0xffffffff


	//   ....[29]....
        /*0784*/ 	.word	0xffffffff


	//   ....[30]....
        /*0788*/ 	.word	0xffffffff


	//   ....[31]....
        /*078c*/ 	.word	0xffffffff


	//   ....[32]....
        /*0790*/ 	.word	0xffffffff


	//   ....[33]....
        /*0794*/ 	.word	0xffffffff


	//   ....[34]....
        /*0798*/ 	.word	0xffffffff


	//   ....[35]....
        /*079c*/ 	.word	0xffffffff


	//   ....[36]....
        /*07a0*/ 	.word	0xffffffff


	//   ....[37]....
        /*07a4*/ 	.word	0xffffffff


	//   ....[38]....
        /*07a8*/ 	.word	0xffffffff


	//   ....[39]....
        /*07ac*/ 	.word	0xffffffff


	//----- nvinfo : EIATTR_COOP_GROUP_INSTR_OFFSETS
	.align		4
.L_442:
        /*07b0*/ 	.byte	0x04, 0x28
        /*07b2*/ 	.short	(.L_444 - .L_443)


	//   ....[0]....
.L_443:
        /*07b4*/ 	.word	0x00006b50


	//   ....[1]....
        /*07b8*/ 	.word	0x00006bc0


	//   ....[2]....
        /*07bc*/ 	.word	0x00006c30


	//   ....[3]....
        /*07c0*/ 	.word	0x00006d20


	//   ....[4]....
        /*07c4*/ 	.word	0x00006e90


	//   ....[5]....
        /*07c8*/ 	.word	0x00006f30


	//   ....[6]....
        /*07cc*/ 	.word	0x00007060


	//   ....[7]....
        /*07d0*/ 	.word	0x000070b0


	//   ....[8]....
        /*07d4*/ 	.word	0x0000ce10


	//   ....[9]....
        /*07d8*/ 	.word	0x0000cfc0


	//   ....[10]....
        /*07dc*/ 	.word	0x0000cff0


	//   ....[11]....
        /*07e0*/ 	.word	0x0000d0a0


	//   ....[12]....
        /*07e4*/ 	.word	0x0000d0e0


	//   ....[13]....
        /*07e8*/ 	.word	0x0000d190


	//   ....[14]....
        /*07ec*/ 	.word	0x0000d200


	//   ....[15]....
        /*07f0*/ 	.word	0x0000d330


	//   ....[16]....
        /*07f4*/ 	.word	0x000131f0


	//   ....[17]....
        /*07f8*/ 	.word	0x000132e0


	//   ....[18]....
        /*07fc*/ 	.word	0x00013340


	//   ....[19]....
        /*0800*/ 	.word	0x00013390


	//   ....[20]....
        /*0804*/ 	.word	0x00013420


	//   ....[21]....
        /*0808*/ 	.word	0x00013570


	//   ....[22]....
        /*080c*/ 	.word	0x00013590


	//   ....[23]....
        /*0810*/ 	.word	0x00013620


	//   ....[24]....
        /*0814*/ 	.word	0x0001a320


	//   ....[25]....
        /*0818*/ 	.word	0x0001a4b0


	//   ....[26]....
        /*081c*/ 	.word	0x0001a520


	//   ....[27]....
        /*0820*/ 	.word	0x0001a7c0


	//   ....[28]....
        /*0824*/ 	.word	0x0001a810


	//   ....[29]....
        /*0828*/ 	.word	0x0001a860


	//   ....[30]....
        /*082c*/ 	.word	0x0001a8d0


	//   ....[31]....
        /*0830*/ 	.word	0x0001a950


	//   ....[32]....
        /*0834*/ 	.word	0x0001dc10


	//   ....[33]....
        /*0838*/ 	.word	0x0001dc20


	//   ....[34]....
        /*083c*/ 	.word	0x0001dc30


	//   ....[35]....
        /*0840*/ 	.word	0x0001dc50


	//   ....[36]....
        /*0844*/ 	.word	0x0001dc60


	//   ....[37]....
        /*0848*/ 	.word	0x0001dc80


	//   ....[38]....
        /*084c*/ 	.word	0x0001dcb0


	//   ....[39]....
        /*0850*/ 	.word	0x0001dcf0


	//----- nvinfo : EIATTR_EXIT_INSTR_OFFSETS
	.align		4
.L_444:
        /*0854*/ 	.byte	0x04, 0x1c
        /*0856*/ 	.short	(.L_446 - .L_445)


	//   ....[0]....
.L_445:
        /*0858*/ 	.word	0x000004d0


	//   ....[1]....
        /*085c*/ 	.word	0x00001710


	//   ....[2]....
        /*0860*/ 	.word	0x00001790


	//   ....[3]....
        /*0864*/ 	.word	0x0001fe10


	//   ....[4]....
        /*0868*/ 	.word	0x0001fef0


	//   ....[5]....
        /*086c*/ 	.word	0x0001ff10


	//----- nvinfo : EIATTR_CTAIDZ_USED
	.align		4
.L_446:
        /*0870*/ 	.byte	0x01, 0x04
	.zero		2


	//----- nvinfo : EIATTR_CRS_STACK_SIZE
	.align		4
        /*0874*/ 	.byte	0x04, 0x1e
        /*0876*/ 	.short	(.L_448 - .L_447)
.L_447:
        /*0878*/ 	.word	0x00000000
.L_448:


//--------------------- .nv.info._ZN5flash16flash_fwd_kernelI23Flash_fwd_kernel_traitsILi128ELi128ELi64ELi4ELb0ELb0EN7cutlass6half_tE19Flash_kernel_traitsILi128ELi128ELi64ELi4ES3_EELb0ELb0ELb1ELb1ELb0ELb0ELb0ELb0EEEvNS_16Flash_fwd_paramsE --------------------------
	.section	.nv.info._ZN5flash16flash_fwd_kernelI23Flash_fwd_kernel_traitsILi128ELi128ELi64ELi4ELb0ELb0EN7cutlass6half_tE19Flash_kernel_traitsILi128ELi128ELi64ELi4ES3_EELb0ELb0ELb1ELb1ELb0ELb0ELb0ELb0EEEvNS_16Flash_fwd_paramsE,"",@"SHT_CUDA_INFO"
	.sectionflags	@""
	.align	4


	//----- nvinfo : EIATTR_CUDA_API_VERSION
	.align		4
        /*0000*/ 	.byte	0x04, 0x37
        /*0002*/ 	.short	(.L_450 - .L_449)
.L_449:
        /*0004*/ 	.word	0x00000082


	//----- nvinfo : EIATTR_SW2861232_WAR
	.align		4
.L_450:
        /*0008*/ 	.byte	0x01, 0x35
	.zero		2


	//----- nvinfo : EIATTR_PARAM_CBANK
	.align		4
        /*000c*/ 	.byte	0x04, 0x0a
        /*000e*/ 	.short	(.L_452 - .L_451)
	.align		4
.L_451:
        /*0010*/ 	.word	index@(.nv.constant0._ZN5flash16flash_fwd_kernelI23Flash_fwd_kernel_traitsILi128ELi128ELi64ELi4ELb0ELb0EN7cutlass6half_tE19Flash_kernel_traitsILi128ELi128ELi64ELi4ES3_EELb0ELb0ELb1ELb1ELb0ELb0ELb0ELb0EEEvNS_16Flash_fwd_paramsE)
        /*0014*/ 	.short	0x0160
        /*0016*/ 	.short	0x01d0


	//----- nvinfo : EIATTR_CBANK_PARAM_SIZE
	.align		4
.L_452:
        /*0018*/ 	.byte	0x03, 0x19
        /*001a*/ 	.short	0x01d0


	//----- nvinfo : EIATTR_KPARAM_INFO
	.align		4
        /*001c*/ 	.byte	0x04, 0x17
        /*001e*/ 	.short	(.L_454 - .L_453)
.L_453:
        /*0020*/ 	.word	0x00000000
        /*0024*/ 	.short	0x0000
        /*0026*/ 	.short	0x0000
        /*0028*/ 	.byte	0x00, 0xf0, 0x41, 0x07


	//----- nvinfo : EIATTR_MAXREG_COUNT
	.align		4
.L_454:
        /*002c*/ 	.byte	0x03, 0x1b
        /*002e*/ 	.short	0x00ff


	//----- nvinfo : EIATTR_NUM_BARRIERS
	.align		4
        /*0030*/ 	.byte	0x02, 0x4c
        /*0032*/ 	.byte	0x01
	.zero		1


	//----- nvinfo : EIATTR_ANNOTATIONS
	.align		4
        /*0034*/ 	.byte	0x04, 0x55
        /*0036*/ 	.short	(.L_456 - .L_455)


	//   ....[0]....
.L_455:
        /* <DEDUP_REMOVED lines=103> */


	//----- nvinfo : EIATTR_MERCURY_ISA_VERSION
	.align		4
.L_456:
        /*0690*/ 	.byte	0x03, 0x5f
        /*0692*/ 	.short	0x0000


	//----- nvinfo : EIATTR_COOP_GROUP_MASK_REGIDS
	.align		4
        /*0694*/ 	.byte	0x04, 0x29
        /*0696*/ 	.short	(.L_458 - .L_457)


	//   ....[0]....
.L_457:
        /*0698*/ 	.word	0xffffffff


	//   ....[1]....
        /*069c*/ 	.word	0xffffffff


	//   ....[2]....
        /*06a0*/ 	.word	0xffffffff


	//   ....[3]....
        /*06a4*/ 	.word	0xffffffff


	//   ....[4]....
        /*06a8*/ 	.word	0xffffffff


	//   ....[5]....
        /*06ac*/ 	.word	0xffffffff


	//   ....[6]....
        /*06b0*/ 	.word	0xffffffff


	//   ....[7]....
        /*06b4*/ 	.word	0xffffffff


	//   ....[8]....
        /*06b8*/ 	.word	0xffffffff


	//   ....[9]....
        /*06bc*/ 	.word	0xffffffff


	//   ....[10]....
        /*06c0*/ 	.word	0xffffffff


	//   ....[11]....
        /*06c4*/ 	.word	0xffffffff


	//   ....[12]....
        /*06c8*/ 	.word	0xffffffff


	//   ....[13]....
        /*06cc*/ 	.word	0xffffffff


	//   ....[14]....
        /*06d0*/ 	.word	0xffffffff


	//   ....[15]....
        /*06d4*/ 	.word	0xffffffff


	//   ....[16]....
        /*06d8*/ 	.word	0xffffffff


	//   ....[17]....
        /*06dc*/ 	.word	0xffffffff


	//   ....[18]....
        /*06e0*/ 	.word	0xffffffff


	//   ....[19]....
        /*06e4*/ 	.word	0xffffffff


	//   ....[20]....
        /*06e8*/ 	.word	0xffffffff


	//   ....[21]....
        /*06ec*/ 	.word	0xffffffff


	//   ....[22]....
        /*06f0*/ 	.word	0xffffffff


	//   ....[23]....
        /*06f4*/ 	.word	0xffffffff


	//   ....[24]....
        /*06f8*/ 	.word	0xffffffff


	//   ....[25]....
        /*06fc*/ 	.word	0xffffffff


	//   ....[26]....
        /*0700*/ 	.word	0xffffffff


	//   ....[27]....
        /*0704*/ 	.word	0xffffffff


	//   ....[28]....
        /*0708*/ 	.word	0xffffffff


	//   ....[29]....
        /*070c*/ 	.word	0xffffffff


	//   ....[30]....
        /*0710*/ 	.word	0xffffffff


	//   ....[31]....
        /*0714*/ 	.word	0xffffffff


	//   ....[32]....
        /*0718*/ 	.word	0xffffffff


	//   ....[33]....
        /*071c*/ 	.word	0xffffffff


	//   ....[34]....
        /*0720*/ 	.word	0xffffffff


	//   ....[35]....
        /*0724*/ 	.word	0xffffffff


	//   ....[36]....
        /*0728*/ 	.word	0xffffffff


	//   ....[37]....
        /*072c*/ 	.word	0xffffffff


	//   ....[38]....
        /*0730*/ 	.word	0xffffffff


	//   ....[39]....
        /*0734*/ 	.word	0xffffffff


	//----- nvinfo : EIATTR_COOP_GROUP_INSTR_OFFSETS
	.align		4
.L_458:
        /*0738*/ 	.byte	0x04, 0x28
        /*073a*/ 	.short	(.L_460 - .L_459)


	//   ....[0]....
.L_459:
        /*073c*/ 	.word	0x000076d0


	//   ....[1]....
        /*0740*/ 	.word	0x00007760


	//   ....[2]....
        /*0744*/ 	.word	0x000077d0


	//   ....[3]....
        /*0748*/ 	.word	0x000078e0


	//   ....[4]....
        /*074c*/ 	.word	0x000079f0


	//   ....[5]....
        /*0750*/ 	.word	0x00007b20


	//   ....[6]....
        /*0754*/ 	.word	0x00007b40


	//   ....[7]....
        /*0758*/ 	.word	0x00007be0


	//   ....[8]....
        /*075c*/ 	.word	0x0000dfb0


	//   ....[9]....
        /*0760*/ 	.word	0x0000e0a0


	//   ....[10]....
        /*0764*/ 	.word	0x0000e0d0


	//   ....[11]....
        /*0768*/ 	.word	0x0000e0e0


	//   ....[12]....
        /*076c*/ 	.word	0x0000e460


	//   ....[13]....
        /*0770*/ 	.word	0x0000e810


	//   ....[14]....
        /*0774*/ 	.word	0x0000e880


	//   ....[15]....
        /*0778*/ 	.word	0x0000e890


	//   ....[16]....
        /*077c*/ 	.word	0x000156e0


	//   ....[17]....
        /*0780*/ 	.word	0x000156f0


	//   ....[18]....
        /*0784*/ 	.word	0x00015720


	//   ....[19]....
        /*0788*/ 	.word	0x00015730


	//   ....[20]....
        /*078c*/ 	.word	0x00015a80


	//   ....[21]....
        /*0790*/ 	.word	0x00015ae0


	//   ....[22]....
        /*0794*/ 	.word	0x00015d60


	//   ....[23]....
        /*0798*/ 	.word	0x00015d70


	//   ....[24]....
        /*079c*/ 	.word	0x0001c2e0


	//   ....[25]....
        /*07a0*/ 	.word	0x0001c310


	//   ....[26]....
        /*07a4*/ 	.word	0x0001c550


	//   ....[27]....
        /*07a8*/ 	.word	0x0001c610


	//   ....[28]....
        /*07ac*/ 	.word	0x0001c750


	//   ....[29]....
        /*07b0*/ 	.word	0x0001c8a0


	//   ....[30]....
        /*07b4*/ 	.word	0x0001ca00


	//   ....[31]....
        /*07b8*/ 	.word	0x0001cb00


	//   ....[32]....
        /*07bc*/ 	.word	0x0001f620


	//   ....[33]....
        /*07c0*/ 	.word	0x0001f630


	//   ....[34]....
        /*07c4*/ 	.word	0x0001f640


	//   ....[35]....
        /*07c8*/ 	.word	0x0001f650


	//   ....[36]....
        /*07cc*/ 	.word	0x0001f680


	//   ....[37]....
        /*07d0*/ 	.word	0x0001f6a0


	//   ....[38]....
        /*07d4*/ 	.word	0x0001f6e0


	//   ....[39]....
        /*07d8*/ 	.word	0x0001f720


	//----- nvinfo : EIATTR_EXIT_INSTR_OFFSETS
	.align		4
.L_460:
        /*07dc*/ 	.byte	0x04, 0x1c
        /*07de*/ 	.short	(.L_462 - .L_461)


	//   ....[0]....
.L_461:
        /*07e0*/ 	.word	0x000004d0


	//   ....[1]....
        /*07e4*/ 	.word	0x00001710


	//   ....[2]....
        /*07e8*/ 	.word	0x00001790


	//   ....[3]....
        /*07ec*/ 	.word	0x000218a0


	//   ....[4]....
        /*07f0*/ 	.word	0x00021980


	//   ....[5]....
        /*07f4*/ 	.word	0x000219a0


	//----- nvinfo : EIATTR_CTAIDZ_USED
	.align		4
.L_462:
        /*07f8*/ 	.byte	0x01, 0x04
	.zero		2


	//----- nvinfo : EIATTR_CRS_STACK_SIZE
	.align		4
        /*07fc*/ 	.byte	0x04, 0x1e
        /*07fe*/ 	.short	(.L_464 - .L_463)
.L_463:
        /*0800*/ 	.word	0x00000000
.L_464:


//--------------------- .nv.info._ZN5flash16flash_fwd_kernelI23Flash_fwd_kernel_traitsILi128ELi128ELi64ELi4ELb0ELb0EN7cutlass6half_tE19Flash_kernel_traitsILi128ELi128ELi64ELi4ES3_EELb0ELb0ELb1ELb1ELb0ELb0ELb1ELb0EEEvNS_16Flash_fwd_paramsE --------------------------
	.section	.nv.info._ZN5flash16flash_fwd_kernelI23Flash_fwd_kernel_traitsILi128ELi128ELi64ELi4ELb0ELb0EN7cutlass6half_tE19Flash_kernel_traitsILi128ELi128ELi64ELi4ES3_EELb0ELb0ELb1ELb1ELb0ELb0ELb1ELb0EEEvNS_16Flash_fwd_paramsE,"",@"SHT_CUDA_INFO"
	.sectionflags	@""
	.align	4


	//----- nvinfo : EIATTR_CUDA_API_VERSION
	.align		4
        /*0000*/ 	.byte	0x04, 0x37
        /*0002*/ 	.short	(.L_466 - .L_465)
.L_465:
        /*0004*/ 	.word	0x00000082


	//----- nvinfo : EIATTR_SW2861232_WAR
	.align		4
.L_466:
        /*0008*/ 	.byte	0x01, 0x35
	.zero		2


	//----- nvinfo : EIATTR_PARAM_CBANK
	.align		4
        /*000c*/ 	.byte	0x04, 0x0a
        /*000e*/ 	.short	(.L_468 - .L_467)
	.align		4
.L_467:
        /*0010*/ 	.word	index@(.nv.constant0._ZN5flash16flash_fwd_kernelI23Flash_fwd_kernel_traitsILi128ELi128ELi64ELi4ELb0ELb0EN7cutlass6half_tE19Flash_kernel_traitsILi128ELi128ELi64ELi4ES3_EELb0ELb0ELb1ELb1ELb0ELb0ELb1ELb0EEEvNS_16Flash_fwd_paramsE)
        /*0014*/ 	.short	0x0160
        /*0016*/ 	.short	0x01d0


	//----- nvinfo : EIATTR_CBANK_PARAM_SIZE
	.align		4
.L_468:
        /*0018*/ 	.byte	0x03, 0x19
        /*001a*/ 	.short	0x01d0


	//----- nvinfo : EIATTR_KPARAM_INFO
	.align		4
        /*001c*/ 	.byte	0x04, 0x17
        /*001e*/ 	.short	(.L_470 - .L_469)
.L_469:
        /*0020*/ 	.word	0x00000000
        /*0024*/ 	.short	0x0000
        /*0026*/ 	.short	0x0000
        /*0028*/ 	.byte	0x00, 0xf0, 0x41, 0x07


	//----- nvinfo : EIATTR_MAXREG_COUNT
	.align		4
.L_470:
        /*002c*/ 	.byte	0x03, 0x1b
        /*002e*/ 	.short	0x00ff


	//----- nvinfo : EIATTR_NUM_BARRIERS
	.align		4
        /*0030*/ 	.byte	0x02, 0x4c
        /*0032*/ 	.byte	0x01
	.zero		1


	//----- nvinfo : EIATTR_ANNOTATIONS
	.align		4
        /*0034*/ 	.byte	0x04, 0x55
        /*0036*/ 	.short	(.L_472 - .L_471)


	//   ....[0]....
.L_471:
        /* <DEDUP_REMOVED lines=126> */


	//----- nvinfo : EIATTR_MERCURY_ISA_VERSION
	.align		4
.L_472:
        /*0800*/ 	.byte	0x03, 0x5f
        /*0802*/ 	.short	0x0000


	//----- nvinfo : EIATTR_COOP_GROUP_MASK_REGIDS
	.align		4
        /*0804*/ 	.byte	0x04, 0x29
        /*0806*/ 	.short	(.L_474 - .L_473)


	//   ....[0]....
.L_473:
        /*0808*/ 	.word	0xffffffff


	//   ....[1]....
        /*080c*/ 	.word	0xffffffff


	//   ....[2]....
        /*0810*/ 	.word	0xffffffff


	//   ....[3]....
        /*0814*/ 	.word	0xffffffff


	//   ....[4]....
        /*0818*/ 	.word	0xffffffff


	//   ....[5]....
        /*081c*/ 	.word	0xffffffff


	//   ....[6]....
        /*0820*/ 	.word	0xffffffff


	//   ....[7]....
        /*0824*/ 	.word	0xffffffff


	//   ....[8]....
        /*0828*/ 	.word	0xffffffff


	//   ....[9]....
        /*082c*/ 	.word	0xffffffff


	//   ....[10]....
        /*0830*/ 	.word	0xffffffff


	//   ....[11]....
        /*0834*/ 	.word	0xffffffff


	//   ....[12]....
        /*0838*/ 	.word	0xffffffff


	//   ....[13]....
        /*083c*/ 	.word	0xffffffff


	//   ....[14]....
        /*0840*/ 	.word	0xffffffff


	//   ....[15]....
        /*0844*/ 	.word	0xffffffff


	//   ....[16]....
        /*0848*/ 	.word	0xffffffff


	//   ....[17]....
        /*084c*/ 	.word	0xffffffff


	//   ....[18]....
        /*0850*/ 	.word	0xffffffff


	//   ....[19]....
        /*0854*/ 	.word	0xffffffff


	//   ....[20]....
        /*0858*/ 	.word	0xffffffff


	//   ....[21]....
        /*085c*/ 	.word	0xffffffff


	//   ....[22]....
        /*0860*/ 	.word	0xffffffff


	//   ....[23]....
        /*0864*/ 	.word	0xffffffff


	//   ....[24]....
        /*0868*/ 	.word	0xffffffff


	//   ....[25]....
        /*086c*/ 	.word	0xffffffff


	//   ....[26]....
        /*0870*/ 	.word	0xffffffff


	//   ....[27]....
        /*0874*/ 	.word	0xffffffff


	//   ....[28]....
        /*0878*/ 	.word	0xffffffff


	//   ....[29]....
        /*087c*/ 	.word	0xffffffff


	//   ....[30]....
        /*0880*/ 	.word	0xffffffff


	//   ....[31]....
        /*0884*/ 	.word	0xffffffff


	//   ....[32]....
        /*0888*/ 	.word	0xffffffff


	//   ....[33]....
        /*088c*/ 	.word	0xffffffff


	//   ....[34]....
        /*0890*/ 	.word	0xffffffff


	//   ....[35]....
        /*0894*/ 	.word	0xffffffff


	//   ....[36]....
        /*0898*/ 	.word	0xffffffff


	//   ....[37]....
        /*089c*/ 	.word	0xffffffff


	//   ....[38]....
        /*08a0*/ 	.word	0xffffffff


	//   ....[39]....
        /*08a4*/ 	.word	0xffffffff


	//----- nvinfo : EIATTR_COOP_GROUP_INSTR_OFFSETS
	.align		4
.L_474:
        /*08a8*/ 	.byte	0x04, 0x28
        /*08aa*/ 	.short	(.L_476 - .L_475)


	//   ....[0]....
.L_475:
        /*08ac*/ 	.word	0x00007f90


	//   ....[1]....
        /*08b0*/ 	.word	0x00007fe0


	//   ....[2]....
        /*08b4*/ 	.word	0x00008050


	//   ....[3]....
        /*08b8*/ 	.word	0x00008160


	//   ....[4]....
        /*08bc*/ 	.word	0x00008270


	//   ....[5]....
        /*08c0*/ 	.word	0x000083a0


	//   ....[6]....
        /*08c4*/ 	.word	0x000083c0


	//   ....[7]....
        /*08c8*/ 	.word	0x00008470


	//   ....[8]....
        /*08cc*/ 	.word	0x0000f330


	//   ....[9]....
        /*08d0*/ 	.word	0x0000f340


	//   ....[10]....
        /*08d4*/ 	.word	0x0000f370


	//   ....[11]....
        /*08d8*/ 	.word	0x0000f380


	//   ....[12]....
        /*08dc*/ 	.word	0x0000f6d0


	//   ....[13]....
        /*08e0*/ 	.word	0x0000f950


	//   ....[14]....
        /*08e4*/ 	.word	0x0000f9f0


	//   ....[15]....
        /*08e8*/ 	.word	0x0000fa10


	//   ....[16]....
        /*08ec*/ 	.word	0x00017250


	//   ....[17]....
        /*08f0*/ 	.word	0x00017260


	//   ....[18]....
        /*08f4*/ 	.word	0x00017290


	//   ....[19]....
        /*08f8*/ 	.word	0x000172a0


	//   ....[20]....
        /*08fc*/ 	.word	0x000178f0


	//   ....[21]....
        /*0900*/ 	.word	0x00017920


	//   ....[22]....
        /*0904*/ 	.word	0x000179a0


	//   ....[23]....
        /*0908*/ 	.word	0x000179b0


	//   ....[24]....
        /*090c*/ 	.word	0x0001e840


	//   ....[25]....
        /*0910*/ 	.word	0x0001e890


	//   ....[26]....
        /*0914*/ 	.word	0x0001e940


	//   ....[27]....
        /*0918*/ 	.word	0x0001eaf0


	//   ....[28]....
        /*091c*/ 	.word	0x0001ee80


	//   ....[29]....
        /*0920*/ 	.word	0x0001efa0


	//   ....[30]....
        /*0924*/ 	.word	0x0001eff0


	//   ....[31]....
        /*0928*/ 	.word	0x0001f0b0


	//   ....[32]....
        /*092c*/ 	.word	0x00021c40


	//   ....[33]....
        /*0930*/ 	.word	0x00021c50


	//   ....[34]....
        /*0934*/ 	.word	0x00021c60


	//   ....[35]....
        /*0938*/ 	.word	0x00021c70


	//   ....[36]....
        /*093c*/ 	.word	0x00021ca0


	//   ....[37]....
        /*0940*/ 	.word	0x00021cc0


	//   ....[38]....
        /*0944*/ 	.word	0x00021d00


	//   ....[39]....
        /*0948*/ 	.word	0x00021d40


	//----- nvinfo : EIATTR_EXIT_INSTR_OFFSETS
	.align		4
.L_476:
        /*094c*/ 	.byte	0x04, 0x1c
        /*094e*/ 	.short	(.L_478 - .L_477)


	//   ....[0]....
.L_477:
        /*0950*/ 	.word	0x000004d0


	//   ....[1]....
        /*0954*/ 	.word	0x00001710


	//   ....[2]....
        /*0958*/ 	.word	0x00001790


	//   ....[3]....
        /*095c*/ 	.word	0x00023ec0


	//   ....[4]....
        /*0960*/ 	.word	0x00023fa0


	//   ....[5]....
        /*0964*/ 	.word	0x00023fc0


	//----- nvinfo : EIATTR_CTAIDZ_USED
	.align		4
.L_478:
        /*0968*/ 	.byte	0x01, 0x04
	.zero		2


	//----- nvinfo : EIATTR_CRS_STACK_SIZE
	.align		4
        /*096c*/ 	.byte	0x04, 0x1e
        /*096e*/ 	.short	(.L_480 - .L_479)
.L_479:
        /*0970*/ 	.word	0x00000000
.L_480:


//--------------------- .nv.info._ZN5flash16flash_fwd_kernelI23Flash_fwd_kernel_traitsILi128ELi128ELi32ELi4ELb0ELb0EN7cutlass6half_tE19Flash_kernel_traitsILi128ELi128ELi32ELi4ES3_EELb0ELb0ELb0ELb0ELb0ELb1ELb0ELb0EEEvNS_16Flash_fwd_paramsE --------------------------
	.section	.nv.info._ZN5flash16flash_fwd_kernelI23Flash_fwd_kernel_traitsILi128ELi128ELi32ELi4ELb0ELb0EN7cutlass6half_tE19Flash_kernel_traitsILi128ELi128ELi32ELi4ES3_EELb0ELb0ELb0ELb0ELb0ELb1ELb0ELb0EEEvNS_16Flash_fwd_paramsE,"",@"SHT_CUDA_INFO"
	.sectionflags	@""
	.align	4


	//----- nvinfo : EIATTR_CUDA_API_VERSION
	.align		4
        /*0000*/ 	.byte	0x04, 0x37
        /*0002*/ 	.short	(.L_482 - .L_481)
.L_481:
        /*0004*/ 	.word	0x00000082


	//----- nvinfo : EIATTR_SW2861232_WAR
	.align		4
.L_482:
        /*0008*/ 	.byte	0x01, 0x35
	.zero		2


	//----- nvinfo : EIATTR_PARAM_CBANK
	.align		4
        /*000c*/ 	.byte	0x04, 0x0a
        /*000e*/ 	.short	(.L_484 - .L_483)
	.align		4
.L_483:
        /*0010*/ 	.word	index@(.nv.constant0._ZN5flash16flash_fwd_kernelI23Flash_fwd_kernel_traitsILi128ELi128ELi32ELi4ELb0ELb0EN7cutlass6half_tE19Flash_kernel_traitsILi128ELi128ELi32ELi4ES3_EELb0ELb0ELb0ELb0ELb0ELb1ELb0ELb0EEEvNS_16Flash_fwd_paramsE)
        /*0014*/ 	.short	0x0160
        /*0016*/ 	.short	0x01d0


	//----- nvinfo : EIATTR_CBANK_PARAM_SIZE
	.align		4
.L_484:
        /*0018*/ 	.byte	0x03, 0x19
        /*001a*/ 	.short	0x01d0


	//----- nvinfo : EIATTR_KPARAM_INFO
	.align		4
        /*001c*/ 	.byte	0x04, 0x17
        /*001e*/ 	.short	(.L_486 - .L_485)
.L_485:
        /*0020*/ 	.word	0x00000000
        /*0024*/ 	.short	0x0000
        /*0026*/ 	.short	0x0000
        /*0028*/ 	.byte	0x00, 0xf0, 0x41, 0x07


	//----- nvinfo : EIATTR_MAXREG_COUNT
	.align		4
.L_486:
        /*002c*/ 	.byte	0x03, 0x1b
        /*002e*/ 	.short	0x00ff


	//----- nvinfo : EIATTR_NUM_BARRIERS
	.align		4
        /*0030*/ 	.byte	0x02, 0x4c
        /*0032*/ 	.byte	0x01
	.zero		1


	//----- nvinfo : EIATTR_ANNOTATIONS
	.align		4
        /*0034*/ 	.byte	0x04, 0x55
        /*0036*/ 	.short	(.L_488 - .L_487)


	//   ....[0]....
.L_487:
        /* <DEDUP_REMOVED lines=12> */


	//----- nvinfo : EIATTR_MERCURY_ISA_VERSION
	.align		4
.L_488:
        /*00e8*/ 	.byte	0x03, 0x5f
        /*00ea*/ 	.short	0x0000


	//----- nvinfo : EIATTR_COOP_GROUP_MASK_REGIDS
	.align		4
        /*00ec*/ 	.byte	0x04, 0x29
        /*00ee*/ 	.short	(.L_490 - .L_489)


	//   ....[0]....
.L_489:
        /*00f0*/ 	.word	0xffffffff


	//   ....[1]....
        /*00f4*/ 	.word	0xffffffff


	//   ....[2]....
        /*00f8*/ 	.word	0xffffffff


	//   ....[3]....
        /*00fc*/ 	.word	0xffffffff


	//   ....[4]....
        /*0100*/ 	.word	0xffffffff


	//   ....[5]....
        /*0104*/ 	.word	0xffffffff


	//   ....[6]....
        /*0108*/ 	.word	0xffffffff


	//   ....[7]....
        /*010c*/ 	.word	0xffffffff


	//   ....[8]....
        /*0110*/ 	.word	0xffffffff


	//   ....[9]....
        /*0114*/ 	.word	0xffffffff


	//   ....[10]....
        /*0118*/ 	.word	0xffffffff


	//   ....[11]....
        /*011c*/ 	.word	0xffffffff


	//   ....[12]....
        /*0120*/ 	.word	0xffffffff


	//   ....[13]....
        /*0124*/ 	.word	0xffffffff


	//   ....[14]....
        /*0128*/ 	.word	0xffffffff


	//   ....[15]....
        /*012c*/ 	.word	0xffffffff


	//   ....[16]....
        /*0130*/ 	.word	0xffffffff


	//   ....[17]....
        /*0134*/ 	.word	0xffffffff


	//   ....[18]....
        /*0138*/ 	.word	0xffffffff


	//   ....[19]....
        /*013c*/ 	.word	0xffffffff


	//   ....[20]....
        /*0140*/ 	.word	0xffffffff


	//   ....[21]....
        /*0144*/ 	.word	0xffffffff


	//   ....[22]....
        /*0148*/ 	.word	0xffffffff


	//   ....[23]....
        /*014c*/ 	.word	0xffffffff


	//----- nvinfo : EIATTR_COOP_GROUP_INSTR_OFFSETS
	.align		4
.L_490:
        /*0150*/ 	.byte	0x04, 0x28
        /*0152*/ 	.short	(.L_492 - .L_491)


	//   ....[0]....
.L_491:
        /*0154*/ 	.word	0x00002390


	//   ....[1]....
        /*0158*/ 	.word	0x00002440


	//   ....[2]....
        /*015c*/ 	.word	0x00002450


	//   ....[3]....
        /*0160*/ 	.word	0x000024d0


	//   ....[4]....
        /*0164*/ 	.word	0x00002840


	//   ....[5]....
        /*0168*/ 	.word	0x00002900


	//   ....[6]....
        /*016c*/ 	.word	0x00002930


	//   ....[7]....
        /*0170*/ 	.word	0x000029e0


	//   ....[8]....
        /*0174*/ 	.word	0x00003d60


	//   ....[9]....
        /*0178*/ 	.word	0x00003e50


	//   ....[10]....
        /*017c*/ 	.word	0x00003e80


	//   ....[11]....
        /*0180*/ 	.word	0x00003e90


	//   ....[12]....
        /*0184*/ 	.word	0x00003ed0


	//   ....[13]....
        /*0188*/ 	.word	0x00003ef0


	//   ....[14]....
        /*018c*/ 	.word	0x00003f00


	//   ....[15]....
        /*0190*/ 	.word	0x00003f10


	//   ....[16]....
        /*0194*/ 	.word	0x00005510


	//   ....[17]....
        /*0198*/ 	.word	0x00005520


	//   ....[18]....
        /*019c*/ 	.word	0x00005530


	//   ....[19]....
        /*01a0*/ 	.word	0x00005570


	//   ....[20]....
        /*01a4*/ 	.word	0x00005590


	//   ....[21]....
        /*01a8*/ 	.word	0x000055b0


	//   ....[22]....
        /*01ac*/ 	.word	0x000055c0


	//   ....[23]....
        /*01b0*/ 	.word	0x00005610


	//----- nvinfo : EIATTR_EXIT_INSTR_OFFSETS
	.align		4
.L_492:
        /*01b4*/ 	.byte	0x04, 0x1c
        /*01b6*/ 	.short	(.L_494 - .L_493)


	//   ....[0]....
.L_493:
        /*01b8*/ 	.word	0x00000300


	//   ....[1]....
        /*01bc*/ 	.word	0x00007850


	//   ....[2]....
        /*01c0*/ 	.word	0x00007920


	//   ....[3]....
        /*01c4*/ 	.word	0x00008860


	//   ....[4]....
        /*01c8*/ 	.word	0x000088e0


	//----- nvinfo : EIATTR_CTAIDZ_USED
	.align		4
.L_494:
        /*01cc*/ 	.byte	0x01, 0x04
	.zero		2


	//----- nvinfo : EIATTR_CRS_STACK_SIZE
	.align		4
        /*01d0*/ 	.byte	0x04, 0x1e
        /*01d2*/ 	.short	(.L_496 - .L_495)
.L_495:
        /*01d4*/ 	.word	0x00000000
.L_496:


//--------------------- .nv.info._ZN5flash16flash_fwd_kernelI23Flash_fwd_kernel_traitsILi128ELi128ELi32ELi4ELb0ELb0EN7cutlass6half_tE19Flash_kernel_traitsILi128ELi128ELi32ELi4ES3_EELb0ELb0ELb0ELb0ELb1ELb1ELb0ELb0EEEvNS_16Flash_fwd_paramsE --------------------------
	.section	.nv.info._ZN5flash16flash_fwd_kernelI23Flash_fwd_kernel_traitsILi128ELi128ELi32ELi4ELb0ELb0EN7cutlass6half_tE19Flash_kernel_traitsILi128ELi128ELi32ELi4ES3_EELb0ELb0ELb0ELb0ELb1ELb1ELb0ELb0EEEvNS_16Flash_fwd_paramsE,"",@"SHT_CUDA_INFO"
	.sectionflags	@""
	.align	4


	//----- nvinfo : EIATTR_CUDA_API_VERSION
	.align		4
        /*0000*/ 	.byte	0x04, 0x37
        /*0002*/ 	.short	(.L_498 - .L_497)
.L_497:
        /*0004*/ 	.word	0x00000082


	//----- nvinfo : EIATTR_SW2861232_WAR
	.align		4
.L_498:
        /*0008*/ 	.byte	0x01, 0x35
	.zero		2


	//----- nvinfo : EIATTR_PARAM_CBANK
	.align		4
        /*000c*/ 	.byte	0x04, 0x0a
        /*000e*/ 	.short	(.L_500 - .L_499)
	.align		4
.L_499:
        /*0010*/ 	.word	index@(.nv.constant0._ZN5flash16flash_fwd_kernelI23Flash_fwd_kernel_traitsILi128ELi128ELi32ELi4ELb0ELb0EN7cutlass6half_tE19Flash_kernel_traitsILi128ELi128ELi32ELi4ES3_EELb0ELb0ELb0ELb0ELb1ELb1ELb0ELb0EEEvNS_16Flash_fwd_paramsE)
        /*0014*/ 	.short	0x0160
        /*0016*/ 	.short	0x01d0


	//----- nvinfo : EIATTR_CBANK_PARAM_SIZE
	.align		4
.L_500:
        /*0018*/ 	.byte	0x03, 0x19
        /*001a*/ 	.short	0x01d0


	//----- nvinfo : EIATTR_KPARAM_INFO
	.align		4
        /*001c*/ 	.byte	0x04, 0x17
        /*001e*/ 	.short	(.L_502 - .L_501)
.L_501:
        /*0020*/ 	.word	0x00000000
        /*0024*/ 	.short	0x0000
        /*0026*/ 	.short	0x0000
        /*0028*/ 	.byte	0x00, 0xf0, 0x41, 0x07


	//----- nvinfo : EIATTR_MAXREG_COUNT
	.align		4
.L_502:
        /*002c*/ 	.byte	0x03, 0x1b
        /*002e*/ 	.short	0x00ff


	//----- nvinfo : EIATTR_NUM_BARRIERS
	.align		4
        /*0030*/ 	.byte	0x02, 0x4c
        /*0032*/ 	.byte	0x01
	.zero		1


	//----- nvinfo : EIATTR_ANNOTATIONS
	.align		4
        /*0034*/ 	.byte	0x04, 0x55
        /*0036*/ 	.short	(.L_504 - .L_503)


	//   ....[0]....
.L_503:
        /*0038*/ 	.word	0x00000001
        /*003c*/ 	.byte	0x80, 0x12, 0x00, 0x00, 0x01, 0x00, 0x00, 0x00, 0x00, 0x4a, 0x00, 0x00


	//----- nvinfo : EIATTR_MERCURY_ISA_VERSION
	.align		4
.L_504:
        /*0048*/ 	.byte	0x03, 0x5f
        /*004a*/ 	.short	0x0000


	//----- nvinfo : EIATTR_COOP_GROUP_MASK_REGIDS
	.align		4
        /*004c*/ 	.byte	0x04, 0x29
        /*004e*/ 	.short	(.L_506 - .L_505)


	//   ....[0]....
.L_505:
        /*0050*/ 	.word	0xffffffff


	//   ....[1]....
        /*0054*/ 	.word	0xffffffff


	//   ....[2]....
        /*0058*/ 	.word	0xffffffff


	//   ....[3]....
        /*005c*/ 	.word	0xffffffff


	//   ....[4]....
        /*0060*/ 	.word	0xffffffff


	//   ....[5]....
        /*0064*/ 	.word	0xffffffff


	//   ....[6]....
        /*0068*/ 	.word	0xffffffff


	//   ....[7]....
        /*006c*/ 	.word	0xffffffff


	//   ....[8]....
        /*0070*/ 	.word	0xffffffff


	//   ....[9]....
        /*0074*/ 	.word	0xffffffff


	//   ....[10]....
        /*0078*/ 	.word	0xffffffff


	//   ....[11]....
        /*007c*/ 	.word	0xffffffff


	//   ....[12]....
        /*0080*/ 	.word	0xffffffff


	//   ....[13]....
        /*0084*/ 	.word	0xffffffff


	//   ....[14]....
        /*0088*/ 	.word	0xffffffff


	//   ....[15]....
        /*008c*/ 	.word	0xffffffff


	//   ....[16]....
        /*0090*/ 	.word	0xffffffff


	//   ....[17]....
        /*0094*/ 	.word	0xffffffff


	//   ....[18]....
        /*0098*/ 	.word	0xffffffff


	//   ....[19]....
        /*009c*/ 	.word	0xffffffff


	//   ....[20]....
        /*00a0*/ 	.word	0xffffffff


	//   ....[21]....
        /*00a4*/ 	.word	0xffffffff


	//   ....[22]....
        /*00a8*/ 	.word	0xffffffff


	//   ....[23]....
        /*00ac*/ 	.word	0xffffffff


	//----- nvinfo : EIATTR_COOP_GROUP_INSTR_OFFSETS
	.align		4
.L_506:
        /*00b0*/ 	.byte	0x04, 0x28
        /*00b2*/ 	.short	(.L_508 - .L_507)


	//   ....[0]....
.L_507:
        /*00b4*/ 	.word	0x00001810


	//   ....[1]....
        /*00b8*/ 	.word	0x000018c0


	//   ....[2]....
        /*00bc*/ 	.word	0x000018d0


	//   ....[3]....
        /*00c0*/ 	.word	0x00001960


	//   ....[4]....
        /*00c4*/ 	.word	0x00001aa0


	//   ....[5]....
        /*00c8*/ 	.word	0x00001b40


	//   ....[6]....
        /*00cc*/ 	.word	0x00001b60


	//   ....[7]....
        /*00d0*/ 	.word	0x00001bf0


	//   ....[8]....
        /*00d4*/ 	.word	0x00003270


	//   ....[9]....
        /*00d8*/ 	.word	0x00003360


	//   ....[10]....
        /*00dc*/ 	.word	0x00003390


	//   ....[11]....
        /*00e0*/ 	.word	0x000033a0


	//   ....[12]....
        /*00e4*/ 	.word	0x000033e0


	//   ....[13]....
        /*00e8*/ 	.word	0x00003400


	//   ....[14]....
        /*00ec*/ 	.word	0x00003410


	//   ....[15]....
        /*00f0*/ 	.word	0x00003420


	//   ....[16]....
        /*00f4*/ 	.word	0x00004a40


	//   ....[17]....
        /*00f8*/ 	.word	0x00004a70


	//   ....[18]....
        /*00fc*/ 	.word	0x00004a80


	//   ....[19]....
        /*0100*/ 	.word	0x00004a90


	//   ....[20]....
        /*0104*/ 	.word	0x00004af0


	//   ....[21]....
        /*0108*/ 	.word	0x00004b10


	//   ....[22]....
        /*010c*/ 	.word	0x00004b40


	//   ....[23]....
        /*0110*/ 	.word	0x00004b60


	//----- nvinfo : EIATTR_EXIT_INSTR_OFFSETS
	.align		4
.L_508:
        /*0114*/ 	.byte	0x04, 0x1c
        /*0116*/ 	.short	(.L_510 - .L_509)


	//   ....[0]....
.L_509:
        /*0118*/ 	.word	0x00000170


	//   ....[1]....
        /*011c*/ 	.word	0x00006830


	//----- nvinfo : EIATTR_CTAIDZ_USED
	.align		4
.L_510:
        /*0120*/ 	.byte	0x01, 0x04
	.zero		2


	//----- nvinfo : EIATTR_CRS_STACK_SIZE
	.align		4
        /*0124*/ 	.byte	0x04, 0x1e
        /*0126*/ 	.short	(.L_512 - .L_511)
.L_511:
        /*0128*/ 	.word	0x00000000
.L_512:


//--------------------- .nv.info._ZN5flash16flash_fwd_kernelI23Flash_fwd_kernel_traitsILi128ELi128ELi32ELi4ELb0ELb0EN7cutlass6half_tE19Flash_kernel_traitsILi128ELi128ELi32ELi4ES3_EELb0ELb0ELb0ELb0ELb0ELb0ELb0ELb0EEEvNS_16Flash_fwd_paramsE --------------------------
	.section	.nv.info._ZN5flash16flash_fwd_kernelI23Flash_fwd_kernel_traitsILi128ELi128ELi32ELi4ELb0ELb0EN7cutlass6half_tE19Flash_kernel_traitsILi128ELi128ELi32ELi4ES3_EELb0ELb0ELb0ELb0ELb0ELb0ELb0ELb0EEEvNS_16Flash_fwd_paramsE,"",@"SHT_CUDA_INFO"
	.sectionflags	@""
	.align	4


	//----- nvinfo : EIATTR_CUDA_API_VERSION
	.align		4
        /*0000*/ 	.byte	0x04, 0x37
        /*0002*/ 	.short	(.L_514 - .L_513)
.L_513:
        /*0004*/ 	.word	0x00000082


	//----- nvinfo : EIATTR_SW2861232_WAR
	.align		4
.L_514:
        /*0008*/ 	.byte	0x01, 0x35
	.zero		2


	//----- nvinfo : EIATTR_PARAM_CBANK
	.align		4
        /*000c*/ 	.byte	0x04, 0x0a
        /*000e*/ 	.short	(.L_516 - .L_515)
	.align		4
.L_515:
        /*0010*/ 	.word	index@(.nv.constant0._ZN5flash16flash_fwd_kernelI23Flash_fwd_kernel_traitsILi128ELi128ELi32ELi4ELb0ELb0EN7cutlass6half_tE19Flash_kernel_traitsILi128ELi128ELi32ELi4ES3_EELb0ELb0ELb0ELb0ELb0ELb0ELb0ELb0EEEvNS_16Flash_fwd_paramsE)
        /*0014*/ 	.short	0x0160
        /*0016*/ 	.short	0x01d0


	//----- nvinfo : EIATTR_CBANK_PARAM_SIZE
	.align		4
.L_516:
        /*0018*/ 	.byte	0x03, 0x19
        /*001a*/ 	.short	0x01d0


	//----- nvinfo : EIATTR_KPARAM_INFO
	.align		4
        /*001c*/ 	.byte	0x04, 0x17
        /*001e*/ 	.short	(.L_518 - .L_517)
.L_517:
        /*0020*/ 	.word	0x00000000
        /*0024*/ 	.short	0x0000
        /*0026*/ 	.short	0x0000
        /*0028*/ 	.byte	0x00, 0xf0, 0x41, 0x07


	//----- nvinfo : EIATTR_MAXREG_COUNT
	.align		4
.L_518:
        /*002c*/ 	.byte	0x03, 0x1b
        /*002e*/ 	.short	0x00ff


	//----- nvinfo : EIATTR_NUM_BARRIERS
	.align		4
        /*0030*/ 	.byte	0x02, 0x4c
        /*0032*/ 	.byte	0x01
	.zero		1


	//----- nvinfo : EIATTR_ANNOTATIONS
	.align		4
        /*0034*/ 	.byte	0x04, 0x55
        /*0036*/ 	.short	(.L_520 - .L_519)


	//   ....[0]....
.L_519:
        /*0038*/ 	.word	0x00000001
        /*003c*/ 	.byte	0xc0, 0x12, 0x00, 0x00, 0x01, 0x00, 0x00, 0x00, 0xb0, 0x14, 0x00, 0x00, 0x01, 0x00, 0x00, 0x00
        /*004c*/ 	.byte	0xa0, 0x16, 0x00, 0x00, 0x01, 0x00, 0x00, 0x00, 0xb0, 0x18, 0x00, 0x00, 0x01, 0x00, 0x00, 0x00
        /*005c*/ 	.byte	0xe0, 0x24, 0x00, 0x00, 0x01, 0x00, 0x00, 0x00, 0x00, 0x7e, 0x00, 0x00, 0x01, 0x00, 0x00, 0x00
        /*006c*/ 	.byte	0x70, 0x85, 0x00, 0x00, 0x01, 0x00, 0x00, 0x00, 0xa0, 0x86, 0x00, 0x00, 0x01, 0x00, 0x00, 0x00
        /*007c*/ 	.byte	0xd0, 0x87, 0x00, 0x00, 0x01, 0x00, 0x00, 0x00, 0x00, 0x89, 0x00, 0x00


	//----- nvinfo : EIATTR_MERCURY_ISA_VERSION
	.align		4
.L_520:
        /*0088*/ 	.byte	0x03, 0x5f
        /*008a*/ 	.short	0x0000


	//----- nvinfo : EIATTR_COOP_GROUP_MASK_REGIDS
	.align		4
        /*008c*/ 	.byte	0x04, 0x29
        /*008e*/ 	.short	(.L_522 - .L_521)


	//   ....[0]....
.L_521:
        /*0090*/ 	.word	0xffffffff


	//   ....[1]....
        /*0094*/ 	.word	0xffffffff


	//   ....[2]....
        /*0098*/ 	.word	0xffffffff


	//   ....[3]....
        /*009c*/ 	.word	0xffffffff


	//   ....[4]....
        /*00a0*/ 	.word	0xffffffff


	//   ....[5]....
        /*00a4*/ 	.word	0xffffffff


	//   ....[6]....
        /*00a8*/ 	.word	0xffffffff


	//   ....[7]....
        /*00ac*/ 	.word	0xffffffff


	//   ....[8]....
        /*00b0*/ 	.word	0xffffffff


	//   ....[9]....
        /*00b4*/ 	.word	0xffffffff


	//   ....[10]....
        /*00b8*/ 	.word	0xffffffff


	//   ....[11]....
        /*00bc*/ 	.word	0xffffffff


	//   ....[12]....
        /*00c0*/ 	.word	0xffffffff


	//   ....[13]....
        /*00c4*/ 	.word	0xffffffff


	//   ....[14]....
        /*00c8*/ 	.word	0xffffffff


	//   ....[15]....
        /*00cc*/ 	.word	0xffffffff


	//   ....[16]....
        /*00d0*/ 	.word	0xffffffff


	//   ....[17]....
        /*00d4*/ 	.word	0xffffffff


	//   ....[18]....
        /*00d8*/ 	.word	0xffffffff


	//   ....[19]....
        /*00dc*/ 	.word	0xffffffff


	//   ....[20]....
        /*00e0*/ 	.word	0xffffffff


	//   ....[21]....
        /*00e4*/ 	.word	0xffffffff


	//   ....[22]....
        /*00e8*/ 	.word	0xffffffff


	//   ....[23]....
        /*00ec*/ 	.word	0xffffffff


	//----- nvinfo : EIATTR_COOP_GROUP_INSTR_OFFSETS
	.align		4
.L_522:
        /*00f0*/ 	.byte	0x04, 0x28
        /*00f2*/ 	.short	(.L_524 - .L_523)


	//   ....[0]....
.L_523:
        /*00f4*/ 	.word	0x00003150


	//   ....[1]....
        /*00f8*/ 	.word	0x00003200


	//   ....[2]....
        /*00fc*/ 	.word	0x00003210


	//   ....[3]....
        /*0100*/ 	.word	0x00003290


	//   ....[4]....
        /*0104*/ 	.word	0x000035f0


	//   ....[5]....
        /*0108*/ 	.word	0x000036b0


	//   ....[6]....
        /*010c*/ 	.word	0x000036e0


	//   ....[7]....
        /*0110*/ 	.word	0x000037a0


	//   ....[8]....
        /*0114*/ 	.word	0x00004d70


	//   ....[9]....
        /*0118*/ 	.word	0x00004e60


	//   ....[10]....
        /*011c*/ 	.word	0x00004ea0


	//   ....[11]....
        /*0120*/ 	.word	0x00004eb0


	//   ....[12]....
        /*0124*/ 	.word	0x00004ec0


	//   ....[13]....
        /*0128*/ 	.word	0x00004ef0


	//   ....[14]....
        /*012c*/ 	.word	0x00004f40


	//   ....[15]....
        /*0130*/ 	.word	0x00004f70


	//   ....[16]....
        /*0134*/ 	.word	0x00006520


	//   ....[17]....
        /*0138*/ 	.word	0x00006550


	//   ....[18]....
        /*013c*/ 	.word	0x00006560


	//   ....[19]....
        /*0140*/ 	.word	0x00006570


	//   ....[20]....
        /*0144*/ 	.word	0x000065c0


	//   ....[21]....
        /*0148*/ 	.word	0x000065e0


	//   ....[22]....
        /*014c*/ 	.word	0x00006600


	//   ....[23]....
        /*0150*/ 	.word	0x00006620


	//----- nvinfo : EIATTR_EXIT_INSTR_OFFSETS
	.align		4
.L_524:
        /*0154*/ 	.byte	0x04, 0x1c
        /*0156*/ 	.short	(.L_526 - .L_525)


	//   ....[0]....
.L_525:
        /*0158*/ 	.word	0x000002e0


	//   ....[1]....
        /*015c*/ 	.word	0x00008920


	//   ....[2]....
        /*0160*/ 	.word	0x00008a00


	//   ....[3]....
        /*0164*/ 	.word	0x00008a20


	//   ....[4]....
        /*0168*/ 	.word	0x00009a60


	//   ....[5]....
        /*016c*/ 	.word	0x00009ae0


	//----- nvinfo : EIATTR_CTAIDZ_USED
	.align		4
.L_526:
        /*0170*/ 	.byte	0x01, 0x04
	.zero		2


	//----- nvinfo : EIATTR_CRS_STACK_SIZE
	.align		4
        /*0174*/ 	.byte	0x04, 0x1e
        /*0176*/ 	.short	(.L_528 - .L_527)
.L_527:
        /*0178*/ 	.word	0x00000000
.L_528:


//--------------------- .nv.info._ZN5flash16flash_fwd_kernelI23Flash_fwd_kernel_traitsILi128ELi128ELi32ELi4ELb0ELb0EN7cutlass6half_tE19Flash_kernel_traitsILi128ELi128ELi32ELi4ES3_EELb0ELb0ELb0ELb1ELb0ELb0ELb0ELb0EEEvNS_16Flash_fwd_paramsE --------------------------
	.section	.nv.info._ZN5flash16flash_fwd_kernelI23Flash_fwd_kernel_traitsILi128ELi128ELi32ELi4ELb0ELb0EN7cutlass6half_tE19Flash_kernel_traitsILi128ELi128ELi32ELi4ES3_EELb0ELb0ELb0ELb1ELb0ELb0ELb0ELb0EEEvNS_16Flash_fwd_paramsE,"",@"SHT_CUDA_INFO"
	.sectionflags	@""
	.align	4


	//----- nvinfo : EIATTR_CUDA_API_VERSION
	.align		4
        /*0000*/ 	.byte	0x04, 0x37
        /*0002*/ 	.short	(.L_530 - .L_529)
.L_529:
        /*0004*/ 	.word	0x00000082


	//----- nvinfo : EIATTR_SW2861232_WAR
	.align		4
.L_530:
        /*0008*/ 	.byte	0x01, 0x35
	.zero		2


	//----- nvinfo : EIATTR_PARAM_CBANK
	.align		4
        /*000c*/ 	.byte	0x04, 0x0a
        /*000e*/ 	.short	(.L_532 - .L_531)
	.align		4
.L_531:
        /*0010*/ 	.word	index@(.nv.constant0._ZN5flash16flash_fwd_kernelI23Flash_fwd_kernel_traitsILi128ELi128ELi32ELi4ELb0ELb0EN7cutlass6half_tE19Flash_kernel_traitsILi128ELi128ELi32ELi4ES3_EELb0ELb0ELb0ELb1ELb0ELb0ELb0ELb0EEEvNS_16Flash_fwd_paramsE)
        /*0014*/ 	.short	0x0160
        /*0016*/ 	.short	0x01d0


	//----- nvinfo : EIATTR_CBANK_PARAM_SIZE
	.align		4
.L_532:
        /*0018*/ 	.byte	0x03, 0x19
        /*001a*/ 	.short	0x01d0


	//----- nvinfo : EIATTR_KPARAM_INFO
	.align		4
        /*001c*/ 	.byte	0x04, 0x17
        /*001e*/ 	.short	(.L_534 - .L_533)
.L_533:
        /*0020*/ 	.word	0x00000000
        /*0024*/ 	.short	0x0000
        /*0026*/ 	.short	0x0000
        /*0028*/ 	.byte	0x00, 0xf0, 0x41, 0x07


	//----- nvinfo : EIATTR_MAXREG_COUNT
	.align		4
.L_534:
        /*002c*/ 	.byte	0x03, 0x1b
        /*002e*/ 	.short	0x00ff


	//----- nvinfo : EIATTR_NUM_BARRIERS
	.align		4
        /*0030*/ 	.byte	0x02, 0x4c
        /*0032*/ 	.byte	0x01
	.zero		1


	//----- nvinfo : EIATTR_ANNOTATIONS
	.align		4
        /*0034*/ 	.byte	0x04, 0x55
        /*0036*/ 	.short	(.L_536 - .L_535)


	//   ....[0]....
.L_535:
        /*0038*/ 	.word	0x00000001
        /*003c*/ 	.byte	0x90, 0x14, 0x00, 0x00, 0x01, 0x00, 0x00, 0x00, 0x80, 0x16, 0x00, 0x00, 0x01, 0x00, 0x00, 0x00
        /*004c*/ 	.byte	0x90, 0x18, 0x00, 0x00, 0x01, 0x00, 0x00, 0x00, 0x70, 0x26, 0x00, 0x00, 0x01, 0x00, 0x00, 0x00
        /*005c*/ 	.byte	0x10, 0x90, 0x00, 0x00, 0x01, 0x00, 0x00, 0x00, 0xe0, 0x98, 0x00, 0x00, 0x01, 0x00, 0x00, 0x00
        /*006c*/ 	.byte	0x10, 0x9a, 0x00, 0x00, 0x01, 0x00, 0x00, 0x00, 0x40, 0x9b, 0x00, 0x00


	//----- nvinfo : EIATTR_MERCURY_ISA_VERSION
	.align		4
.L_536:
        /*0078*/ 	.byte	0x03, 0x5f
        /*007a*/ 	.short	0x0000


	//----- nvinfo : EIATTR_COOP_GROUP_MASK_REGIDS
	.align		4
        /*007c*/ 	.byte	0x04, 0x29
        /*007e*/ 	.short	(.L_538 - .L_537)


	//   ....[0]....
.L_537:
        /*0080*/ 	.word	0xffffffff


	//   ....[1]....
        /*0084*/ 	.word	0xffffffff


	//   ....[2]....
        /*0088*/ 	.word	0xffffffff


	//   ....[3]....
        /*008c*/ 	.word	0xffffffff


	//   ....[4]....
        /*0090*/ 	.word	0xffffffff


	//   ....[5]....
        /*0094*/ 	.word	0xffffffff


	//   ....[6]....
        /*0098*/ 	.word	0xffffffff


	//   ....[7]....
        /*009c*/ 	.word	0xffffffff


	//   ....[8]....
        /*00a0*/ 	.word	0xffffffff


	//   ....[9]....
        /*00a4*/ 	.word	0xffffffff


	//   ....[10]....
        /*00a8*/ 	.word	0xffffffff


	//   ....[11]....
        /*00ac*/ 	.word	0xffffffff


	//   ....[12]....
        /*00b0*/ 	.word	0xffffffff


	//   ....[13]....
        /*00b4*/ 	.word	0xffffffff


	//   ....[14]....
        /*00b8*/ 	.word	0xffffffff


	//   ....[15]....
        /*00bc*/ 	.word	0xffffffff


	//   ....[16]....
        /*00c0*/ 	.word	0xffffffff


	//   ....[17]....
        /*00c4*/ 	.word	0xffffffff


	//   ....[18]....
        /*00c8*/ 	.word	0xffffffff


	//   ....[19]....
        /*00cc*/ 	.word	0xffffffff


	//   ....[20]....
        /*00d0*/ 	.word	0xffffffff


	//   ....[21]....
        /*00d4*/ 	.word	0xffffffff


	//   ....[22]....
        /*00d8*/ 	.word	0xffffffff


	//   ....[23]....
        /*00dc*/ 	.word	0xffffffff


	//----- nvinfo : EIATTR_COOP_GROUP_INSTR_OFFSETS
	.align		4
.L_538:
        /*00e0*/ 	.byte	0x04, 0x28
        /*00e2*/ 	.short	(.L_540 - .L_539)


	//   ....[0]....
.L_539:
        /*00e4*/ 	.word	0x00003b70


	//   ....[1]....
        /*00e8*/ 	.word	0x00003c20


	//   ....[2]....
        /*00ec*/ 	.word	0x00003c30


	//   ....[3]....
        /*00f0*/ 	.word	0x00003ca0


	//   ....[4]....
        /*00f4*/ 	.word	0x00004010


	//   ....[5]....
        /*00f8*/ 	.word	0x000040d0


	//   ....[6]....
        /*00fc*/ 	.word	0x00004100


	//   ....[7]....
        /*0100*/ 	.word	0x000041c0


	//   ....[8]....
        /*0104*/ 	.word	0x00005f80


	//   ....[9]....
        /*0108*/ 	.word	0x00005fe0


	//   ....[10]....
        /*010c*/ 	.word	0x000060b0


	//   ....[11]....
        /*0110*/ 	.word	0x000060e0


	//   ....[12]....
        /*0114*/ 	.word	0x000060f0


	//   ....[13]....
        /*0118*/ 	.word	0x00006100


	//   ....[14]....
        /*011c*/ 	.word	0x00006130


	//   ....[15]....
        /*0120*/ 	.word	0x00006230


	//   ....[16]....
        /*0124*/ 	.word	0x00007760


	//   ....[17]....
        /*0128*/ 	.word	0x00007790


	//   ....[18]....
        /*012c*/ 	.word	0x000077a0


	//   ....[19]....
        /*0130*/ 	.word	0x000077d0


	//   ....[20]....
        /*0134*/ 	.word	0x000077f0


	//   ....[21]....
        /*0138*/ 	.word	0x00007820


	//   ....[22]....
        /*013c*/ 	.word	0x00007860


	//   ....[23]....
        /*0140*/ 	.word	0x00007880


	//----- nvinfo : EIATTR_EXIT_INSTR_OFFSETS
	.align		4
.L_540:
        /*0144*/ 	.byte	0x04, 0x1c
        /*0146*/ 	.short	(.L_542 - .L_541)


	//   ....[0]....
.L_541:
        /*0148*/ 	.word	0x000002e0


	//   ....[1]....
        /*014c*/ 	.word	0x00009b60


	//   ....[2]....
        /*0150*/ 	.word	0x00009c40


	//   ....[3]....
        /*0154*/ 	.word	0x00009c60


	//   ....[4]....
        /*0158*/ 	.word	0x0000aca0


	//   ....[5]....
        /*015c*/ 	.word	0x0000ad20


	//----- nvinfo : EIATTR_CTAIDZ_USED
	.align		4
.L_542:
        /*0160*/ 	.byte	0x01, 0x04
	.zero		2


	//----- nvinfo : EIATTR_CRS_STACK_SIZE
	.align		4
        /*0164*/ 	.byte	0x04, 0x1e
        /*0166*/ 	.short	(.L_544 - .L_543)
.L_543:
        /*0168*/ 	.word	0x00000000
.L_544:


//--------------------- .nv.info._ZN5flash16flash_fwd_kernelI23Flash_fwd_kernel_traitsILi128ELi128ELi32ELi4ELb0ELb0EN7cutlass6half_tE19Flash_kernel_traitsILi128ELi128ELi32ELi4ES3_EELb0ELb0ELb1ELb0ELb0ELb1ELb0ELb0EEEvNS_16Flash_fwd_paramsE --------------------------
	.section	.nv.info._ZN5flash16flash_fwd_kernelI23Flash_fwd_kernel_traitsILi128ELi128ELi32ELi4ELb0ELb0EN7cutlass6half_tE19Flash_kernel_traitsILi128ELi128ELi32ELi4ES3_EELb0ELb0ELb1ELb0ELb0ELb1ELb0ELb0EEEvNS_16Flash_fwd_paramsE,"",@"SHT_CUDA_INFO"
	.sectionflags	@""
	.align	4


	//----- nvinfo : EIATTR_CUDA_API_VERSION
	.align		4
        /*0000*/ 	.byte	0x04, 0x37
        /*0002*/ 	.short	(.L_546 - .L_545)
.L_545:
        /*0004*/ 	.word	0x00000082


	//----- nvinfo : EIATTR_SW2861232_WAR
	.align		4
.L_546:
        /*0008*/ 	.byte	0x01, 0x35
	.zero		2


	//----- nvinfo : EIATTR_PARAM_CBANK
	.align		4
        /*000c*/ 	.byte	0x04, 0x0a
        /*000e*/ 	.short	(.L_548 - .L_547)
	.align		4
.L_547:
        /*0010*/ 	.word	index@(.nv.constant0._ZN5flash16flash_fwd_kernelI23Flash_fwd_kernel_traitsILi128ELi128ELi32ELi4ELb0ELb0EN7cutlass6half_tE19Flash_kernel_traitsILi128ELi128ELi32ELi4ES3_EELb0ELb0ELb1ELb0ELb0ELb1ELb0ELb0EEEvNS_16Flash_fwd_paramsE)
        /*0014*/ 	.short	0x0160
        /*0016*/ 	.short	0x01d0


	//----- nvinfo : EIATTR_CBANK_PARAM_SIZE
	.align		4
.L_548:
        /*0018*/ 	.byte	0x03, 0x19
        /*001a*/ 	.short	0x01d0


	//----- nvinfo : EIATTR_KPARAM_INFO
	.align		4
        /*001c*/ 	.byte	0x04, 0x17
        /*001e*/ 	.short	(.L_550 - .L_549)
.L_549:
        /*0020*/ 	.word	0x00000000
        /*0024*/ 	.short	0x0000
        /*0026*/ 	.short	0x0000
        /*0028*/ 	.byte	0x00, 0xf0, 0x41, 0x07


	//----- nvinfo : EIATTR_MAXREG_COUNT
	.align		4
.L_550:
        /*002c*/ 	.byte	0x03, 0x1b
        /*002e*/ 	.short	0x00ff


	//----- nvinfo : EIATTR_NUM_BARRIERS
	.align		4
        /*0030*/ 	.byte	0x02, 0x4c
        /*0032*/ 	.byte	0x01
	.zero		1


	//----- nvinfo : EIATTR_ANNOTATIONS
	.align		4
        /*0034*/ 	.byte	0x04, 0x55
        /*0036*/ 	.short	(.L_552 - .L_551)


	//   ....[0]....
.L_551:
        /* <DEDUP_REMOVED lines=24> */


	//----- nvinfo : EIATTR_MERCURY_ISA_VERSION
	.align		4
.L_552:
        /*01a0*/ 	.byte	0x03, 0x5f
        /*01a2*/ 	.short	0x0000


	//----- nvinfo : EIATTR_COOP_GROUP_MASK_REGIDS
	.align		4
        /*01a4*/ 	.byte	0x04, 0x29
        /*01a6*/ 	.short	(.L_554 - .L_553)


	//   ....[0]....
.L_553:
        /*01a8*/ 	.word	0xffffffff


	//   ....[1]....
        /*01ac*/ 	.word	0xffffffff


	//   ....[2]....
        /*01b0*/ 	.word	0xffffffff


	//   ....[3]....
        /*01b4*/ 	.word	0xffffffff


	//   ....[4]....
        /*01b8*/ 	.word	0xffffffff


	//   ....[5]....
        /*01bc*/ 	.word	0xffffffff


	//   ....[6]....
        /*01c0*/ 	.word	0xffffffff


	//   ....[7]....
        /*01c4*/ 	.word	0xffffffff


	//   ....[8]....
        /*01c8*/ 	.word	0xffffffff


	//   ....[9]....
        /*01cc*/ 	.word	0xffffffff


	//   ....[10]....
        /*01d0*/ 	.word	0xffffffff


	//   ....[11]....
        /*01d4*/ 	.word	0xffffffff


	//   ....[12]....
        /*01d8*/ 	.word	0xffffffff


	//   ....[13]....
        /*01dc*/ 	.word	0xffffffff


	//   ....[14]....
        /*01e0*/ 	.word	0xffffffff


	//   ....[15]....
        /*01e4*/ 	.word	0xffffffff


	//   ....[16]....
        /*01e8*/ 	.word	0xffffffff


	//   ....[17]....
        /*01ec*/ 	.word	0xffffffff


	//   ....[18]....
        /*01f0*/ 	.word	0xffffffff


	//   ....[19]....
        /*01f4*/ 	.word	0xffffffff


	//   ....[20]....
        /*01f8*/ 	.word	0xffffffff


	//   ....[21]....
        /*01fc*/ 	.word	0xffffffff


	//   ....[22]....
        /*0200*/ 	.word	0xffffffff


	//   ....[23]....
        /*0204*/ 	.word	0xffffffff


	//   ....[24]....
        /*0208*/ 	.word	0xffffffff


	//   ....[25]....
        /*020c*/ 	.word	0xffffffff


	//   ....[26]....
        /*0210*/ 	.word	0xffffffff


	//   ....[27]....
        /*0214*/ 	.word	0xffffffff


	//   ....[28]....
        /*0218*/ 	.word	0xffffffff


	//   ....[29]....
        /*021c*/ 	.word	0xffffffff


	//   ....[30]....
        /*0220*/ 	.word	0xffffffff


	//   ....[31]....
        /*0224*/ 	.word	0xffffffff


	//   ....[32]....
        /*0228*/ 	.word	0xffffffff


	//   ....[33]....
        /*022c*/ 	.word	0xffffffff


	//   ....[34]....
        /*0230*/ 	.word	0xffffffff


	//   ....[35]....
        /*0234*/ 	.word	0xffffffff


	//   ....[36]....
        /*0238*/ 	.word	0xffffffff


	//   ....[37]....
        /*023c*/ 	.word	0xffffffff


	//   ....[38]....
        /*0240*/ 	.word	0xffffffff


	//   ....[39]....
        /*0244*/ 	.word	0xffffffff


	//   ....[40]....
        /*0248*/ 	.word	0xffffffff


	//   ....[41]....
        /*024c*/ 	.word	0xffffffff


	//   ....[42]....
        /*0250*/ 	.word	0xffffffff


	//   ....[43]....
        /*0254*/ 	.word	0xffffffff


	//   ....[44]....
        /*0258*/ 	.word	0xffffffff


	//   ....[45]....
        /*025c*/ 	.word	0xffffffff


	//   ....[46]....
        /*0260*/ 	.word	0xffffffff


	//   ....[47]....
        /*0264*/ 	.word	0xffffffff


	//   ....[48]....
        /*0268*/ 	.word	0xffffffff


	//   ....[49]....
        /*026c*/ 	.word	0xffffffff


	//   ....[50]....
        /*0270*/ 	.word	0xffffffff


	//   ....[51]....
        /*0274*/ 	.word	0xffffffff


	//   ....[52]....
        /*0278*/ 	.word	0xffffffff


	//   ....[53]....
        /*027c*/ 	.word	0xffffffff


	//   ....[54]....
        /*0280*/ 	.word	0xffffffff


	//   ....[55]....
        /*0284*/ 	.word	0xffffffff


	//----- nvinfo : EIATTR_COOP_GROUP_INSTR_OFFSETS
	.align		4
.L_554:
        /*0288*/ 	.byte	0x04, 0x28
        /*028a*/ 	.short	(.L_556 - .L_555)


	//   ....[0]....
.L_555:
        /*028c*/ 	.word	0x00003db0


	//   ....[1]....
        /*0290*/ 	.word	0x00003e60


	//   ....[2]....
        /*0294*/ 	.word	0x00003e70


	//   ....[3]....
        /*0298*/ 	.word	0x00003ef0


	//   ....[4]....
        /*029c*/ 	.word	0x00004120


	//   ....[5]....
        /*02a0*/ 	.word	0x000041f0


	//   ....[6]....
        /*02a4*/ 	.word	0x000042f0


	//   ....[7]....
        /*02a8*/ 	.word	0x00004400


	//   ....[8]....
        /*02ac*/ 	.word	0x00005da0


	//   ....[9]....
        /*02b0*/ 	.word	0x00005de0


	//   ....[10]....
        /*02b4*/ 	.word	0x00005e70


	//   ....[11]....
        /*02b8*/ 	.word	0x00005ea0


	//   ....[12]....
        /*02bc*/ 	.word	0x00005eb0


	//   ....[13]....
        /*02c0*/ 	.word	0x00005f70


	//   ....[14]....
        /*02c4*/ 	.word	0x00005fb0


	//   ....[15]....
        /*02c8*/ 	.word	0x00006090


	//   ....[16]....
        /*02cc*/ 	.word	0x000085a0


	//   ....[17]....
        /*02d0*/ 	.word	0x00008860


	//   ....[18]....
        /*02d4*/ 	.word	0x000088b0


	//   ....[19]....
        /*02d8*/ 	.word	0x00008a60


	//   ....[20]....
        /*02dc*/ 	.word	0x00008a90


	//   ....[21]....
        /*02e0*/ 	.word	0x00008ae0


	//   ....[22]....
        /*02e4*/ 	.word	0x00008b70


	//   ....[23]....
        /*02e8*/ 	.word	0x00008be0


	//   ....[24]....
        /*02ec*/ 	.word	0x0000b120


	//   ....[25]....
        /*02f0*/ 	.word	0x0000b340


	//   ....[26]....
        /*02f4*/ 	.word	0x0000b430


	//   ....[27]....
        /*02f8*/ 	.word	0x0000b5b0


	//   ....[28]....
        /*02fc*/ 	.word	0x0000b620


	//   ....[29]....
        /*0300*/ 	.word	0x0000b640


	//   ....[30]....
        /*0304*/ 	.word	0x0000b6b0


	//   ....[31]....
        /*0308*/ 	.word	0x0000b740


	//   ....[32]....
        /*030c*/ 	.word	0x0000dd70


	//   ....[33]....
        /*0310*/ 	.word	0x0000df70


	//   ....[34]....
        /*0314*/ 	.word	0x0000dfc0


	//   ....[35]....
        /*0318*/ 	.word	0x0000e170


	//   ....[36]....
        /*031c*/ 	.word	0x0000e1d0


	//   ....[37]....
        /*0320*/ 	.word	0x0000e1f0


	//   ....[38]....
        /*0324*/ 	.word	0x0000e270


	//   ....[39]....
        /*0328*/ 	.word	0x0000e2a0


	//   ....[40]....
        /*032c*/ 	.word	0x00010770


	//   ....[41]....
        /*0330*/ 	.word	0x00010920


	//   ....[42]....
        /*0334*/ 	.word	0x00010970


	//   ....[43]....
        /*0338*/ 	.word	0x00010a80


	//   ....[44]....
        /*033c*/ 	.word	0x00010d10


	//   ....[45]....
        /*0340*/ 	.word	0x00010e70


	//   ....[46]....
        /*0344*/ 	.word	0x00010e90


	//   ....[47]....
        /*0348*/ 	.word	0x00010f50


	//   ....[48]....
        /*034c*/ 	.word	0x00012370


	//   ....[49]....
        /*0350*/ 	.word	0x000123b0


	//   ....[50]....
        /*0354*/ 	.word	0x000123e0


	//   ....[51]....
        /*0358*/ 	.word	0x00012420


	//   ....[52]....
        /*035c*/ 	.word	0x000124e0


	//   ....[53]....
        /*0360*/ 	.word	0x00012510


	//   ....[54]....
        /*0364*/ 	.word	0x00012550


	//   ....[55]....
        /*0368*/ 	.word	0x00012580


	//----- nvinfo : EIATTR_EXIT_INSTR_OFFSETS
	.align		4
.L_556:
        /*036c*/ 	.byte	0x04, 0x1c
        /*036e*/ 	.short	(.L_558 - .L_557)


	//   ....[0]....
.L_557:
        /*0370*/ 	.word	0x000004d0


	//   ....[1]....
        /*0374*/ 	.word	0x000015f0


	//   ....[2]....
        /*0378*/ 	.word	0x00001670


	//   ....[3]....
        /*037c*/ 	.word	0x000146d0


	//   ....[4]....
        /*0380*/ 	.word	0x000147a0


	//----- nvinfo : EIATTR_CTAIDZ_USED
	.align		4
.L_558:
        /*0384*/ 	.byte	0x01, 0x04
	.zero		2


	//----- nvinfo : EIATTR_CRS_STACK_SIZE
	.align		4
        /*0388*/ 	.byte	0x04, 0x1e
        /*038a*/ 	.short	(.L_560 - .L_559)
.L_559:
        /*038c*/ 	.word	0x00000000
.L_560:


//--------------------- .nv.info._ZN5flash16flash_fwd_kernelI23Flash_fwd_kernel_traitsILi128ELi128ELi32ELi4ELb0ELb0EN7cutlass6half_tE19Flash_kernel_traitsILi128ELi128ELi32ELi4ES3_EELb0ELb0ELb1ELb0ELb0ELb0ELb0ELb0EEEvNS_16Flash_fwd_paramsE --------------------------
	.section	.nv.info._ZN5flash16flash_fwd_kernelI23Flash_fwd_kernel_traitsILi128ELi128ELi32ELi4ELb0ELb0EN7cutlass6half_tE19Flash_kernel_traitsILi128ELi128ELi32ELi4ES3_EELb0ELb0ELb1ELb0ELb0ELb0ELb0ELb0EEEvNS_16Flash_fwd_paramsE,"",@"SHT_CUDA_INFO"
	.sectionflags	@""
	.align	4


	//----- nvinfo : EIATTR_CUDA_API_VERSION
	.align		4
        /*0000*/ 	.byte	0x04, 0x37
        /*0002*/ 	.short	(.L_562 - .L_561)
.L_561:
        /*0004*/ 	.word	0x00000082


	//----- nvinfo : EIATTR_SW2861232_WAR
	.align		4
.L_562:
        /*0008*/ 	.byte	0x01, 0x35
	.zero		2


	//----- nvinfo : EIATTR_PARAM_CBANK
	.align		4
        /*000c*/ 	.byte	0x04, 0x0a
        /*000e*/ 	.short	(.L_564 - .L_563)
	.align		4
.L_563:
        /*0010*/ 	.word	index@(.nv.constant0._ZN5flash16flash_fwd_kernelI23Flash_fwd_kernel_traitsILi128ELi128ELi32ELi4ELb0ELb0EN7cutlass6half_tE19Flash_kernel_traitsILi128ELi128ELi32ELi4ES3_EELb0ELb0ELb1ELb0ELb0ELb0ELb0ELb0EEEvNS_16Flash_fwd_paramsE)
        /*0014*/ 	.short	0x0160
        /*0016*/ 	.short	0x01d0


	//----- nvinfo : EIATTR_CBANK_PARAM_SIZE
	.align		4
.L_564:
        /*0018*/ 	.byte	0x03, 0x19
        /*001a*/ 	.short	0x01d0


	//----- nvinfo : EIATTR_KPARAM_INFO
	.align		4
        /*001c*/ 	.byte	0x04, 0x17
        /*001e*/ 	.short	(.L_566 - .L_565)
.L_565:
        /*0020*/ 	.word	0x00000000
        /*0024*/ 	.short	0x0000
        /*0026*/ 	.short	0x0000
        /*0028*/ 	.byte	0x00, 0xf0, 0x41, 0x07


	//----- nvinfo : EIATTR_MAXREG_COUNT
	.align		4
.L_566:
        /*002c*/ 	.byte	0x03, 0x1b
        /*002e*/ 	.short	0x00ff


	//----- nvinfo : EIATTR_NUM_BARRIERS
	.align		4
        /*0030*/ 	.byte	0x02, 0x4c
        /*0032*/ 	.byte	0x01
	.zero		1


	//----- nvinfo : EIATTR_ANNOTATIONS
	.align		4
        /*0034*/ 	.byte	0x04, 0x55
        /*0036*/ 	.short	(.L_568 - .L_567)


	//   ....[0]....
.L_567:
        /* <DEDUP_REMOVED lines=38> */


	//----- nvinfo : EIATTR_MERCURY_ISA_VERSION
	.align		4
.L_568:
        /*0288*/ 	.byte	0x03, 0x5f
        /*028a*/ 	.short	0x0000


	//----- nvinfo : EIATTR_COOP_GROUP_MASK_REGIDS
	.align		4
        /*028c*/ 	.byte	0x04, 0x29
        /*028e*/ 	.short	(.L_570 - .L_569)


	//   ....[0]....
.L_569:
        /*0290*/ 	.word	0xffffffff


	//   ....[1]....
        /*0294*/ 	.word	0xffffffff


	//   ....[2]....
        /*0298*/ 	.word	0xffffffff


	//   ....[3]....
        /*029c*/ 	.word	0xffffffff


	//   ....[4]....
        /*02a0*/ 	.word	0xffffffff


	//   ....[5]....
        /*02a4*/ 	.word	0xffffffff


	//   ....[6]....
        /*02a8*/ 	.word	0xffffffff


	//   ....[7]....
        /*02ac*/ 	.word	0xffffffff


	//   ....[8]....
        /*02b0*/ 	.word	0xffffffff


	//   ....[9]....
        /*02b4*/ 	.word	0xffffffff


	//   ....[10]....
        /*02b8*/ 	.word	0xffffffff


	//   ....[11]....
        /*02bc*/ 	.word	0xffffffff


	//   ....[12]....
        /*02c0*/ 	.word	0xffffffff


	//   ....[13]....
        /*02c4*/ 	.word	0xffffffff


	//   ....[14]....
        /*02c8*/ 	.word	0xffffffff


	//   ....[15]....
        /*02cc*/ 	.word	0xffffffff


	//   ....[16]....
        /*02d0*/ 	.word	0xffffffff


	//   ....[17]....
        /*02d4*/ 	.word	0xffffffff


	//   ....[18]....
        /*02d8*/ 	.word	0xffffffff


	//   ....[19]....
        /*02dc*/ 	.word	0xffffffff


	//   ....[20]....
        /*02e0*/ 	.word	0xffffffff


	//   ....[21]....
        /*02e4*/ 	.word	0xffffffff


	//   ....[22]....
        /*02e8*/ 	.word	0xffffffff


	//   ....[23]....
        /*02ec*/ 	.word	0xffffffff


	//   ....[24]....
        /*02f0*/ 	.word	0xffffffff


	//   ....[25]....
        /*02f4*/ 	.word	0xffffffff


	//   ....[26]....
        /*02f8*/ 	.word	0xffffffff


	//   ....[27]....
        /*02fc*/ 	.word	0xffffffff


	//   ....[28]....
        /*0300*/ 	.word	0xffffffff


	//   ....[29]....
        /*0304*/ 	.word	0xffffffff


	//   ....[30]....
        /*0308*/ 	.word	0xffffffff


	//   ....[31]....
        /*030c*/ 	.word	0xffffffff


	//   ....[32]....
        /*0310*/ 	.word	0xffffffff


	//   ....[33]....
        /*0314*/ 	.word	0xffffffff


	//   ....[34]....
        /*0318*/ 	.word	0xffffffff


	//   ....[35]....
        /*031c*/ 	.word	0xffffffff


	//   ....[36]....
        /*0320*/ 	.word	0xffffffff


	//   ....[37]....
        /*0324*/ 	.word	0xffffffff


	//   ....[38]....
        /*0328*/ 	.word	0xffffffff


	//   ....[39]....
        /*032c*/ 	.word	0xffffffff


	//   ....[40]....
        /*0330*/ 	.word	0xffffffff


	//   ....[41]....
        /*0334*/ 	.word	0xffffffff


	//   ....[42]....
        /*0338*/ 	.word	0xffffffff


	//   ....[43]....
        /*033c*/ 	.word	0xffffffff


	//   ....[44]....
        /*0340*/ 	.word	0xffffffff


	//   ....[45]....
        /*0344*/ 	.word	0xffffffff


	//   ....[46]....
        /*0348*/ 	.word	0xffffffff


	//   ....[47]....
        /*034c*/ 	.word	0xffffffff


	//   ....[48]....
        /*0350*/ 	.word	0xffffffff


	//   ....[49]....
        /*0354*/ 	.word	0xffffffff


	//   ....[50]....
        /*0358*/ 	.word	0xffffffff


	//   ....[51]....
        /*035c*/ 	.word	0xffffffff


	//   ....[52]....
        /*0360*/ 	.word	0xffffffff


	//   ....[53]....
        /*0364*/ 	.word	0xffffffff


	//   ....[54]....
        /*0368*/ 	.word	0xffffffff


	//   ....[55]....
        /*036c*/ 	.word	0xffffffff


	//----- nvinfo : EIATTR_COOP_GROUP_INSTR_OFFSETS
	.align		4
.L_570:
        /*0370*/ 	.byte	0x04, 0x28
        /*0372*/ 	.short	(.L_572 - .L_571)


	//   ....[0]....
.L_571:
        /*0374*/ 	.word	0x00004d20


	//   ....[1]....
        /*0378*/ 	.word	0x00004dd0


	//   ....[2]....
        /*037c*/ 	.word	0x00004de0


	//   ....[3]....
        /*0380*/ 	.word	0x00004e60


	//   ....[4]....
        /*0384*/ 	.word	0x000051d0


	//   ....[5]....
        /*0388*/ 	.word	0x00005290


	//   ....[6]....
        /*038c*/ 	.word	0x000052c0


	//   ....[7]....
        /*0390*/ 	.word	0x000053a0


	//   ....[8]....
        /*0394*/ 	.word	0x00007000


	//   ....[9]....
        /*0398*/ 	.word	0x00007040


	//   ....[10]....
        /*039c*/ 	.word	0x000070d0


	//   ....[11]....
        /*03a0*/ 	.word	0x00007100


	//   ....[12]....
        /*03a4*/ 	.word	0x00007110


	//   ....[13]....
        /*03a8*/ 	.word	0x000071d0


	//   ....[14]....
        /*03ac*/ 	.word	0x00007200


	//   ....[15]....
        /*03b0*/ 	.word	0x000072e0


	//   ....[16]....
        /*03b4*/ 	.word	0x00009980


	//   ....[17]....
        /*03b8*/ 	.word	0x00009b40


	//   ....[18]....
        /*03bc*/ 	.word	0x00009e30


	//   ....[19]....
        /*03c0*/ 	.word	0x00009e50


	//   ....[20]....
        /*03c4*/ 	.word	0x00009e70


	//   ....[21]....
        /*03c8*/ 	.word	0x00009f00


	//   ....[22]....
        /*03cc*/ 	.word	0x00009f30


	//   ....[23]....
        /*03d0*/ 	.word	0x00009f40


	//   ....[24]....
        /*03d4*/ 	.word	0x0000c8e0


	//   ....[25]....
        /*03d8*/ 	.word	0x0000caa0


	//   ....[26]....
        /*03dc*/ 	.word	0x0000ccc0


	//   ....[27]....
        /*03e0*/ 	.word	0x0000cd00


	//   ....[28]....
        /*03e4*/ 	.word	0x0000cd50


	//   ....[29]....
        /*03e8*/ 	.word	0x0000cde0


	//   ....[30]....
        /*03ec*/ 	.word	0x0000ce00


	//   ....[31]....
        /*03f0*/ 	.word	0x0000ce30


	//   ....[32]....
        /*03f4*/ 	.word	0x0000f670


	//   ....[33]....
        /*03f8*/ 	.word	0x0000f880


	//   ....[34]....
        /*03fc*/ 	.word	0x0000f920


	//   ....[35]....
        /*0400*/ 	.word	0x0000fac0


	//   ....[36]....
        /*0404*/ 	.word	0x0000faf0


	//   ....[37]....
        /*0408*/ 	.word	0x0000fb10


	//   ....[38]....
        /*040c*/ 	.word	0x0000fbc0


	//   ....[39]....
        /*0410*/ 	.word	0x0000fc00


	//   ....[40]....
        /*0414*/ 	.word	0x000123b0


	//   ....[41]....
        /*0418*/ 	.word	0x00012550


	//   ....[42]....
        /*041c*/ 	.word	0x000125a0


	//   ....[43]....
        /*0420*/ 	.word	0x000126b0


	//   ....[44]....
        /*0424*/ 	.word	0x000129f0


	//   ....[45]....
        /*0428*/ 	.word	0x00012b00


	//   ....[46]....
        /*042c*/ 	.word	0x00012b20


	//   ....[47]....
        /*0430*/ 	.word	0x00012be0


	//   ....[48]....
        /*0434*/ 	.word	0x00014400


	//   ....[49]....
        /*0438*/ 	.word	0x00014410


	//   ....[50]....
        /*043c*/ 	.word	0x00014420


	//   ....[51]....
        /*0440*/ 	.word	0x00014440


	//   ....[52]....
        /*0444*/ 	.word	0x00014450


	//   ....[53]....
        /*0448*/ 	.word	0x00014480


	//   ....[54]....
        /*044c*/ 	.word	0x00014490


	//   ....[55]....
        /*0450*/ 	.word	0x000144d0


	//----- nvinfo : EIATTR_EXIT_INSTR_OFFSETS
	.align		4
.L_572:
        /*0454*/ 	.byte	0x04, 0x1c
        /*0456*/ 	.short	(.L_574 - .L_573)


	//   ....[0]....
.L_573:
        /*0458*/ 	.word	0x000004d0


	//   ....[1]....
        /*045c*/ 	.word	0x00001710


	//   ....[2]....
        /*0460*/ 	.word	0x00001790


	//   ....[3]....
        /*0464*/ 	.word	0x00016540


	//   ....[4]....
        /*0468*/ 	.word	0x00016620


	//   ....[5]....
        /*046c*/ 	.word	0x00016640


	//----- nvinfo : EIATTR_CTAIDZ_USED
	.align		4
.L_574:
        /*0470*/ 	.byte	0x01, 0x04
	.zero		2


	//----- nvinfo : EIATTR_CRS_STACK_SIZE
	.align		4
        /*0474*/ 	.byte	0x04, 0x1e
        /*0476*/ 	.short	(.L_576 - .L_575)
.L_575:
        /*0478*/ 	.word	0x00000000
.L_576:


//--------------------- .nv.info._ZN5flash16flash_fwd_kernelI23Flash_fwd_kernel_traitsILi128ELi128ELi32ELi4ELb0ELb0EN7cutlass6half_tE19Flash_kernel_traitsILi128ELi128ELi32ELi4ES3_EELb0ELb0ELb1ELb1ELb0ELb0ELb0ELb0EEEvNS_16Flash_fwd_paramsE --------------------------
	.section	.nv.info._ZN5flash16flash_fwd_kernelI23Flash_fwd_kernel_traitsILi128ELi128ELi32ELi4ELb0ELb0EN7cutlass6half_tE19Flash_kernel_traitsILi128ELi128ELi32ELi4ES3_EELb0ELb0ELb1ELb1ELb0ELb0ELb0ELb0EEEvNS_16Flash_fwd_paramsE,"",@"SHT_CUDA_INFO"
	.sectionflags	@""
	.align	4


	//----- nvinfo : EIATTR_CUDA_API_VERSION
	.align		4
        /*0000*/ 	.byte	0x04, 0x37
        /*0002*/ 	.short	(.L_578 - .L_577)
.L_577:
        /*0004*/ 	.word	0x00000082


	//----- nvinfo : EIATTR_SW2861232_WAR
	.align		4
.L_578:
        /*0008*/ 	.byte	0x01, 0x35
	.zero		2


	//----- nvinfo : EIATTR_PARAM_CBANK
	.align		4
        /*000c*/ 	.byte	0x04, 0x0a
        /*000e*/ 	.short	(.L_580 - .L_579)
	.align		4
.L_579:
        /*0010*/ 	.word	index@(.nv.constant0._ZN5flash16flash_fwd_kernelI23Flash_fwd_kernel_traitsILi128ELi128ELi32ELi4ELb0ELb0EN7cutlass6half_tE19Flash_kernel_traitsILi128ELi128ELi32ELi4ES3_EELb0ELb0ELb1ELb1ELb0ELb0ELb0ELb0EEEvNS_16Flash_fwd_paramsE)
        /*0014*/ 	.short	0x0160
        /*0016*/ 	.short	0x01d0


	//----- nvinfo : EIATTR_CBANK_PARAM_SIZE
	.align		4
.L_580:
        /*0018*/ 	.byte	0x03, 0x19
        /*001a*/ 	.short	0x01d0


	//----- nvinfo : EIATTR_KPARAM_INFO
	.align		4
        /*001c*/ 	.byte	0x04, 0x17
        /*001e*/ 	.short	(.L_582 - .L_581)
.L_581:
        /*0020*/ 	.word	0x00000000
        /*0024*/ 	.short	0x0000
        /*0026*/ 	.short	0x0000
        /*0028*/ 	.byte	0x00, 0xf0, 0x41, 0x07


	//----- nvinfo : EIATTR_MAXREG_COUNT
	.align		4
.L_582:
        /*002c*/ 	.byte	0x03, 0x1b
        /*002e*/ 	.short	0x00ff


	//----- nvinfo : EIATTR_NUM_BARRIERS
	.align		4
        /*0030*/ 	.byte	0x02, 0x4c
        /*0032*/ 	.byte	0x01
	.zero		1


	//----- nvinfo : EIATTR_ANNOTATIONS
	.align		4
        /*0034*/ 	.byte	0x04, 0x55
        /*0036*/ 	.short	(.L_584 - .L_583)


	//   ....[0]....
.L_583:
        /* <DEDUP_REMOVED lines=39> */


	//----- nvinfo : EIATTR_MERCURY_ISA_VERSION
	.align		4
.L_584:
        /*0290*/ 	.byte	0x03, 0x5f
        /*0292*/ 	.short	0x0000


	//----- nvinfo : EIATTR_COOP_GROUP_MASK_REGIDS
	.align		4
        /*0294*/ 	.byte	0x04, 0x29
        /*0296*/ 	.short	(.L_586 - .L_585)


	//   ....[0]....
.L_585:
        /*0298*/ 	.word	0xffffffff


	//   ....[1]....
        /*029c*/ 	.word	0xffffffff


	//   ....[2]....
        /*02a0*/ 	.word	0xffffffff


	//   ....[3]....
        /*02a4*/ 	.word	0xffffffff


	//   ....[4]....
        /*02a8*/ 	.word	0xffffffff


	//   ....[5]....
        /*02ac*/ 	.word	0xffffffff


	//   ....[6]....
        /*02b0*/ 	.word	0xffffffff


	//   ....[7]....
        /*02b4*/ 	.word	0xffffffff


	//   ....[8]....
        /*02b8*/ 	.word	0xffffffff


	//   ....[9]....
        /*02bc*/ 	.word	0xffffffff


	//   ....[10]....
        /*02c0*/ 	.word	0xffffffff


	//   ....[11]....
        /*02c4*/ 	.word	0xffffffff


	//   ....[12]....
        /*02c8*/ 	.word	0xffffffff


	//   ....[13]....
        /*02cc*/ 	.word	0xffffffff


	//   ....[14]....
        /*02d0*/ 	.word	0xffffffff


	//   ....[15]....
        /*02d4*/ 	.word	0xffffffff


	//   ....[16]....
        /*02d8*/ 	.word	0xffffffff


	//   ....[17]....
        /*02dc*/ 	.word	0xffffffff


	//   ....[18]....
        /*02e0*/ 	.word	0xffffffff


	//   ....[19]....
        /*02e4*/ 	.word	0xffffffff


	//   ....[20]....
        /*02e8*/ 	.word	0xffffffff


	//   ....[21]....
        /*02ec*/ 	.word	0xffffffff


	//   ....[22]....
        /*02f0*/ 	.word	0xffffffff


	//   ....[23]....
        /*02f4*/ 	.word	0xffffffff


	//   ....[24]....
        /*02f8*/ 	.word	0xffffffff


	//   ....[25]....
        /*02fc*/ 	.word	0xffffffff


	//   ....[26]....
        /*0300*/ 	.word	0xffffffff


	//   ....[27]....
        /*0304*/ 	.word	0xffffffff


	//   ....[28]....
        /*0308*/ 	.word	0xffffffff


	//   ....[29]....
        /*030c*/ 	.word	0xffffffff


	//   ....[30]....
        /*0310*/ 	.word	0xffffffff


	//   ....[31]....
        /*0314*/ 	.word	0xffffffff


	//   ....[32]....
        /*0318*/ 	.word	0xffffffff


	//   ....[33]....
        /*031c*/ 	.word	0xffffffff


	//   ....[34]....
        /*0320*/ 	.word	0xffffffff


	//   ....[35]....
        /*0324*/ 	.word	0xffffffff


	//   ....[36]....
        /*0328*/ 	.word	0xffffffff


	//   ....[37]....
        /*032c*/ 	.word	0xffffffff


	//   ....[38]....
        /*0330*/ 	.word	0xffffffff


	//   ....[39]....
        /*0334*/ 	.word	0xffffffff


	//   ....[40]....
        /*0338*/ 	.word	0xffffffff


	//   ....[41]....
        /*033c*/ 	.word	0xffffffff


	//   ....[42]....
        /*0340*/ 	.word	0xffffffff


	//   ....[43]....
        /*0344*/ 	.word	0xffffffff


	//   ....[44]....
        /*0348*/ 	.word	0xffffffff


	//   ....[45]....
        /*034c*/ 	.word	0xffffffff


	//   ....[46]....
        /*0350*/ 	.word	0xffffffff


	//   ....[47]....
        /*0354*/ 	.word	0xffffffff


	//   ....[48]....
        /*0358*/ 	.word	0xffffffff


	//   ....[49]....
        /*035c*/ 	.word	0xffffffff


	//   ....[50]....
        /*0360*/ 	.word	0xffffffff


	//   ....[51]....
        /*0364*/ 	.word	0xffffffff


	//   ....[52]....
        /*0368*/ 	.word	0xffffffff


	//   ....[53]....
        /*036c*/ 	.word	0xffffffff


	//   ....[54]....
        /*0370*/ 	.word	0xffffffff


	//   ....[55]....
        /*0374*/ 	.word	0xffffffff


	//----- nvinfo : EIATTR_COOP_GROUP_INSTR_OFFSETS
	.align		4
.L_586:
        /*0378*/ 	.byte	0x04, 0x28
        /*037a*/ 	.short	(.L_588 - .L_587)


	//   ....[0]....
.L_587:
        /*037c*/ 	.word	0x00005790


	//   ....[1]....
        /*0380*/ 	.word	0x00005840


	//   ....[2]....
        /*0384*/ 	.word	0x00005850


	//   ....[3]....
        /*0388*/ 	.word	0x000058d0


	//   ....[4]....
        /*038c*/ 	.word	0x00005c30


	//   ....[5]....
        /*0390*/ 	.word	0x00005cf0


	//   ....[6]....
        /*0394*/ 	.word	0x00005d20


	//   ....[7]....
        /*0398*/ 	.word	0x00005e10


	//   ....[8]....
        /*039c*/ 	.word	0x00008470


	//   ....[9]....
        /*03a0*/ 	.word	0x000084c0


	//   ....[10]....
        /*03a4*/ 	.word	0x00008550


	//   ....[11]....
        /*03a8*/ 	.word	0x00008580


	//   ....[12]....
        /*03ac*/ 	.word	0x000085b0


	//   ....[13]....
        /*03b0*/ 	.word	0x00008630


	//   ....[14]....
        /*03b4*/ 	.word	0x000086b0


	//   ....[15]....
        /*03b8*/ 	.word	0x000086e0


	//   ....[16]....
        /*03bc*/ 	.word	0x0000bd00


	//   ....[17]....
        /*03c0*/ 	.word	0x0000bde0


	//   ....[18]....
        /*03c4*/ 	.word	0x0000be10


	//   ....[19]....
        /*03c8*/ 	.word	0x0000be40


	//   ....[20]....
        /*03cc*/ 	.word	0x0000be80


	//   ....[21]....
        /*03d0*/ 	.word	0x0000bec0


	//   ....[22]....
        /*03d4*/ 	.word	0x0000bef0


	//   ....[23]....
        /*03d8*/ 	.word	0x0000c000


	//   ....[24]....
        /*03dc*/ 	.word	0x0000f4b0


	//   ....[25]....
        /*03e0*/ 	.word	0x0000f4f0


	//   ....[26]....
        /*03e4*/ 	.word	0x0000f580


	//   ....[27]....
        /*03e8*/ 	.word	0x0000f5b0


	//   ....[28]....
        /*03ec*/ 	.word	0x0000f5e0


	//   ....[29]....
        /*03f0*/ 	.word	0x0000f660


	//   ....[30]....
        /*03f4*/ 	.word	0x0000f6e0


	//   ....[31]....
        /*03f8*/ 	.word	0x0000f710


	//   ....[32]....
        /*03fc*/ 	.word	0x00012d30


	//   ....[33]....
        /*0400*/ 	.word	0x00012e10


	//   ....[34]....
        /*0404*/ 	.word	0x00012e40


	//   ....[35]....
        /*0408*/ 	.word	0x00012e70


	//   ....[36]....
        /*040c*/ 	.word	0x00012ec0


	//   ....[37]....
        /*0410*/ 	.word	0x00012ef0


	//   ....[38]....
        /*0414*/ 	.word	0x00012f20


	//   ....[39]....
        /*0418*/ 	.word	0x00013010


	//   ....[40]....
        /*041c*/ 	.word	0x00016280


	//   ....[41]....
        /*0420*/ 	.word	0x000162d0


	//   ....[42]....
        /*0424*/ 	.word	0x000163c0


	//   ....[43]....
        /*0428*/ 	.word	0x00016570


	//   ....[44]....
        /*042c*/ 	.word	0x00016630


	//   ....[45]....
        /*0430*/ 	.word	0x000166f0


	//   ....[46]....
        /*0434*/ 	.word	0x00016740


	//   ....[47]....
        /*0438*/ 	.word	0x00016780


	//   ....[48]....
        /*043c*/ 	.word	0x00018000


	//   ....[49]....
        /*0440*/ 	.word	0x00018010


	//   ....[50]....
        /*0444*/ 	.word	0x00018020


	//   ....[51]....
        /*0448*/ 	.word	0x00018030


	//   ....[52]....
        /*044c*/ 	.word	0x00018060


	//   ....[53]....
        /*0450*/ 	.word	0x00018080


	//   ....[54]....
        /*0454*/ 	.word	0x000180c0


	//   ....[55]....
        /*0458*/ 	.word	0x000180f0


	//----- nvinfo : EIATTR_EXIT_INSTR_OFFSETS
	.align		4
.L_588:
        /*045c*/ 	.byte	0x04, 0x1c
        /*045e*/ 	.short	(.L_590 - .L_589)


	//   ....[0]....
.L_589:
        /*0460*/ 	.word	0x000004d0


	//   ....[1]....
        /*0464*/ 	.word	0x00001710


	//   ....[2]....
        /*0468*/ 	.word	0x00001790


	//   ....[3]....
        /*046c*/ 	.word	0x0001a1c0


	//   ....[4]....
        /*0470*/ 	.word	0x0001a2a0


	//   ....[5]....
        /*0474*/ 	.word	0x0001a2c0


	//----- nvinfo : EIATTR_CTAIDZ_USED
	.align		4
.L_590:
        /*0478*/ 	.byte	0x01, 0x04
	.zero		2


	//----- nvinfo : EIATTR_CRS_STACK_SIZE
	.align		4
        /*047c*/ 	.byte	0x04, 0x1e
        /*047e*/ 	.short	(.L_592 - .L_591)
.L_591:
        /*0480*/ 	.word	0x00000000
.L_592:


//--------------------- .nv.info._ZN5flash16flash_fwd_kernelI23Flash_fwd_kernel_traitsILi128ELi128ELi32ELi4ELb0ELb0EN7cutlass6half_tE19Flash_kernel_traitsILi128ELi128ELi32ELi4ES3_EELb1ELb0ELb0ELb0ELb0ELb1ELb0ELb0EEEvNS_16Flash_fwd_paramsE --------------------------
	.section	.nv.info._ZN5flash16flash_fwd_kernelI23Flash_fwd_kernel_traitsILi128ELi128ELi32ELi4ELb0ELb0EN7cutlass6half_tE19Flash_kernel_traitsILi128ELi128ELi32ELi4ES3_EELb1ELb0ELb0ELb0ELb0ELb1ELb0ELb0EEEvNS_16Flash_fwd_paramsE,"",@"SHT_CUDA_INFO"
	.sectionflags	@""
	.align	4


	//----- nvinfo : EIATTR_CUDA_API_VERSION
	.align		4
        /*0000*/ 	.byte	0x04, 0x37
        /*0002*/ 	.short	(.L_594 - .L_593)
.L_593:
        /*0004*/ 	.word	0x00000082


	//----- nvinfo : EIATTR_SW2861232_WAR
	.align		4
.L_594:
        /*0008*/ 	.byte	0x01, 0x35
	.zero		2


	//----- nvinfo : EIATTR_PARAM_CBANK
	.align		4
        /*000c*/ 	.byte	0x04, 0x0a
        /*000e*/ 	.short	(.L_596 - .L_595)
	.align		4
.L_595:
        /*0010*/ 	.word	index@(.nv.constant0._ZN5flash16flash_fwd_kernelI23Flash_fwd_kernel_traitsILi128ELi128ELi32ELi4ELb0ELb0EN7cutlass6half_tE19Flash_kernel_traitsILi128ELi128ELi32ELi4ES3_EELb1ELb0ELb0ELb0ELb0ELb1ELb0ELb0EEEvNS_16Flash_fwd_paramsE)
        /*0014*/ 	.short	0x0160
        /*0016*/ 	.short	0x01d0


	//----- nvinfo : EIATTR_CBANK_PARAM_SIZE
	.align		4
.L_596:
        /*0018*/ 	.byte	0x03, 0x19
        /*001a*/ 	.short	0x01d0


	//----- nvinfo : EIATTR_KPARAM_INFO
	.align		4
        /*001c*/ 	.byte	0x04, 0x17
        /*001e*/ 	.short	(.L_598 - .L_597)
.L_597:
        /*0020*/ 	.word	0x00000000
        /*0024*/ 	.short	0x0000
        /*0026*/ 	.short	0x0000
        /*0028*/ 	.byte	0x00, 0xf0, 0x41, 0x07


	//----- nvinfo : EIATTR_MAXREG_COUNT
	.align		4
.L_598:
        /*002c*/ 	.byte	0x03, 0x1b
        /*002e*/ 	.short	0x00ff


	//----- nvinfo : EIATTR_NUM_BARRIERS
	.align		4
        /*0030*/ 	.byte	0x02, 0x4c
        /*0032*/ 	.byte	0x01
	.zero		1


	//----- nvinfo : EIATTR_ANNOTATIONS
	.align		4
        /*0034*/ 	.byte	0x04, 0x55
        /*0036*/ 	.short	(.L_600 - .L_599)


	//   ....[0]....
.L_599:
        /* <DEDUP_REMOVED lines=11> */


	//----- nvinfo : EIATTR_MERCURY_ISA_VERSION
	.align		4
.L_600:
        /*00d8*/ 	.byte	0x03, 0x5f
        /*00da*/ 	.short	0x0000


	//----- nvinfo : EIATTR_COOP_GROUP_MASK_REGIDS
	.align		4
        /*00dc*/ 	.byte	0x04, 0x29
        /*00de*/ 	.short	(.L_602 - .L_601)


	//   ....[0]....
.L_601:
        /*00e0*/ 	.word	0xffffffff


	//   ....[1]....
        /*00e4*/ 	.word	0xffffffff


	//   ....[2]....
        /*00e8*/ 	.word	0xffffffff


	//   ....[3]....
        /*00ec*/ 	.word	0xffffffff


	//   ....[4]....
        /*00f0*/ 	.word	0xffffffff


	//   ....[5]....
        /*00f4*/ 	.word	0xffffffff


	//   ....[6]....
        /*00f8*/ 	.word	0xffffffff


	//   ....[7]....
        /*00fc*/ 	.word	0xffffffff


	//   ....[8]....
        /*0100*/ 	.word	0xffffffff


	//   ....[9]....
        /*0104*/ 	.word	0xffffffff


	//   ....[10]....
        /*0108*/ 	.word	0xffffffff


	//   ....[11]....
        /*010c*/ 	.word	0xffffffff


	//   ....[12]....
        /*0110*/ 	.word	0xffffffff


	//   ....[13]....
        /*0114*/ 	.word	0xffffffff


	//   ....[14]....
        /*0118*/ 	.word	0xffffffff


	//   ....[15]....
        /*011c*/ 	.word	0xffffffff


	//   ....[16]....
        /*0120*/ 	.word	0xffffffff


	//   ....[17]....
        /*0124*/ 	.word	0xffffffff


	//   ....[18]....
        /*0128*/ 	.word	0xffffffff


	//   ....[19]....
        /*012c*/ 	.word	0xffffffff


	//   ....[20]....
        /*0130*/ 	.word	0xffffffff


	//   ....[21]....
        /*0134*/ 	.word	0xffffffff


	//   ....[22]....
        /*0138*/ 	.word	0xffffffff


	//   ....[23]....
        /*013c*/ 	.word	0xffffffff


	//----- nvinfo : EIATTR_COOP_GROUP_INSTR_OFFSETS
	.align		4
.L_602:
        /*0140*/ 	.byte	0x04, 0x28
        /*0142*/ 	.short	(.L_604 - .L_603)


	//   ....[0]....
.L_603:
        /*0144*/ 	.word	0x00002a10


	//   ....[1]....
        /*0148*/ 	.word	0x00002b10


	//   ....[2]....
        /*014c*/ 	.word	0x00002b20


	//   ....[3]....
        /*0150*/ 	.word	0x00002bb0


	//   ....[4]....
        /*0154*/ 	.word	0x000031b0


	//   ....[5]....
        /*0158*/ 	.word	0x000034f0


	//   ....[6]....
        /*015c*/ 	.word	0x00003530


	//   ....[7]....
        /*0160*/ 	.word	0x00003650


	//   ....[8]....
        /*0164*/ 	.word	0x00004dd0


	//   ....[9]....
        /*0168*/ 	.word	0x00004e50


	//   ....[10]....
        /*016c*/ 	.word	0x00004e70


	//   ....[11]....
        /*0170*/ 	.word	0x00004eb0


	//   ....[12]....
        /*0174*/ 	.word	0x00004ec0


	//   ....[13]....
        /*0178*/ 	.word	0x00004ed0


	//   ....[14]....
        /*017c*/ 	.word	0x00005330


	//   ....[15]....
        /*0180*/ 	.word	0x00005450


	//   ....[16]....
        /*0184*/ 	.word	0x00006ea0


	//   ....[17]....
        /*0188*/ 	.word	0x00006ee0


	//   ....[18]....
        /*018c*/ 	.word	0x00006fa0


	//   ....[19]....
        /*0190*/ 	.word	0x00006fe0


	//   ....[20]....
        /*0194*/ 	.word	0x00007010


	//   ....[21]....
        /*0198*/ 	.word	0x00007050


	//   ....[22]....
        /*019c*/ 	.word	0x00007180


	//   ....[23]....
        /*01a0*/ 	.word	0x000071d0


	//----- nvinfo : EIATTR_EXIT_INSTR_OFFSETS
	.align		4
.L_604:
        /*01a4*/ 	.byte	0x04, 0x1c
        /*01a6*/ 	.short	(.L_606 - .L_605)


	//   ....[0]....
.L_605:
        /*01a8*/ 	.word	0x00000720


	//   ....[1]....
        /*01ac*/ 	.word	0x000092a0


	//   ....[2]....
        /*01b0*/ 	.word	0x00009370


	//   ....[3]....
        /*01b4*/ 	.word	0x0000a320


	//   ....[4]....
        /*01b8*/ 	.word	0x0000a3a0


	//----- nvinfo : EIATTR_CTAIDZ_USED
	.align		4
.L_606:
        /*01bc*/ 	.byte	0x01, 0x04
	.zero		2


	//----- nvinfo : EIATTR_CRS_STACK_SIZE
	.align		4
        /*01c0*/ 	.byte	0x04, 0x1e
        /*01c2*/ 	.short	(.L_608 - .L_607)
.L_607:
        /*01c4*/ 	.word	0x00000000
.L_608:


//--------------------- .nv.info._ZN5flash16flash_fwd_kernelI23Flash_fwd_kernel_traitsILi128ELi128ELi32ELi4ELb0ELb0EN7cutlass6half_tE19Flash_kernel_traitsILi128ELi128ELi32ELi4ES3_EELb0ELb0ELb0ELb0ELb0ELb1ELb1ELb0EEEvNS_16Flash_fwd_paramsE --------------------------
	.section	.nv.info._ZN5flash16flash_fwd_kernelI23Flash_fwd_kernel_traitsILi128ELi128ELi32ELi4ELb0ELb0EN7cutlass6half_tE19Flash_kernel_traitsILi128ELi128ELi32ELi4ES3_EELb0ELb0ELb0ELb0ELb0ELb1ELb1ELb0EEEvNS_16Flash_fwd_paramsE,"",@"SHT_CUDA_INFO"
	.sectionflags	@""
	.align	4


	//----- nvinfo : EIATTR_CUDA_API_VERSION
	.align		4
        /*0000*/ 	.byte	0x04, 0x37
        /*0002*/ 	.short	(.L_610 - .L_609)
.L_609:
        /*0004*/ 	.word	0x00000082


	//----- nvinfo : EIATTR_SW2861232_WAR
	.align		4
.L_610:
        /*0008*/ 	.byte	0x01, 0x35
	.zero		2


	//----- nvinfo : EIATTR_PARAM_CBANK
	.align		4
        /*000c*/ 	.byte	0x04, 0x0a
        /*000e*/ 	.short	(.L_612 - .L_611)
	.align		4
.L_611:
        /*0010*/ 	.word	index@(.nv.constant0._ZN5flash16flash_fwd_kernelI23Flash_fwd_kernel_traitsILi128ELi128ELi32ELi4ELb0ELb0EN7cutlass6half_tE19Flash_kernel_traitsILi128ELi128ELi32ELi4ES3_EELb0ELb0ELb0ELb0ELb0ELb1ELb1ELb0EEEvNS_16Flash_fwd_paramsE)
        /*0014*/ 	.short	0x0160
        /*0016*/ 	.short	0x01d0


	//----- nvinfo : EIATTR_CBANK_PARAM_SIZE
	.align		4
.L_612:
        /*0018*/ 	.byte	0x03, 0x19
        /*001a*/ 	.short	0x01d0


	//----- nvinfo : EIATTR_KPARAM_INFO
	.align		4
        /*001c*/ 	.byte	0x04, 0x17
        /*001e*/ 	.short	(.L_614 - .L_613)
.L_613:
        /*0020*/ 	.word	0x00000000
        /*0024*/ 	.short	0x0000
        /*0026*/ 	.short	0x0000
        /*0028*/ 	.byte	0x00, 0xf0, 0x41, 0x07


	//----- nvinfo : EIATTR_MAXREG_COUNT
	.align		4
.L_614:
        /*002c*/ 	.byte	0x03, 0x1b
        /*002e*/ 	.short	0x00ff


	//----- nvinfo : EIATTR_NUM_BARRIERS
	.align		4
        /*0030*/ 	.byte	0x02, 0x4c
        /*0032*/ 	.byte	0x01
	.zero		1


	//----- nvinfo : EIATTR_ANNOTATIONS
	.align		4
        /*0034*/ 	.byte	0x04, 0x55
        /*0036*/ 	.short	(.L_616 - .L_615)


	//   ....[0]....
.L_615:
        /* <DEDUP_REMOVED lines=18> */


	//----- nvinfo : EIATTR_MERCURY_ISA_VERSION
	.align		4
.L_616:
        /*0148*/ 	.byte	0x03, 0x5f
        /*014a*/ 	.short	0x0000


	//----- nvinfo : EIATTR_COOP_GROUP_MASK_REGIDS
	.align		4
        /*014c*/ 	.byte	0x04, 0x29
        /*014e*/ 	.short	(.L_618 - .L_617)


	//   ....[0]....
.L_617:
        /*0150*/ 	.word	0xffffffff


	//   ....[1]....
        /*0154*/ 	.word	0xffffffff


	//   ....[2]....
        /*0158*/ 	.word	0xffffffff


	//   ....[3]....
        /*015c*/ 	.word	0xffffffff


	//   ....[4]....
        /*0160*/ 	.word	0xffffffff


	//   ....[5]....
        /*0164*/ 	.word	0xffffffff


	//   ....[6]....
        /*0168*/ 	.word	0xffffffff


	//   ....[7]....
        /*016c*/ 	.word	0xffffffff


	//   ....[8]....
        /*0170*/ 	.word	0xffffffff


	//   ....[9]....
        /*0174*/ 	.word	0xffffffff


	//   ....[10]....
        /*0178*/ 	.word	0xffffffff


	//   ....[11]....
        /*017c*/ 	.word	0xffffffff


	//   ....[12]....
        /*0180*/ 	.word	0xffffffff


	//   ....[13]....
        /*0184*/ 	.word	0xffffffff


	//   ....[14]....
        /*0188*/ 	.word	0xffffffff


	//   ....[15]....
        /*018c*/ 	.word	0xffffffff


	//   ....[16]....
        /*0190*/ 	.word	0xffffffff


	//   ....[17]....
        /*0194*/ 	.word	0xffffffff


	//   ....[18]....
        /*0198*/ 	.word	0xffffffff


	//   ....[19]....
        /*019c*/ 	.word	0xffffffff


	//   ....[20]....
        /*01a0*/ 	.word	0xffffffff


	//   ....[21]....
        /*01a4*/ 	.word	0xffffffff


	//   ....[22]....
        /*01a8*/ 	.word	0xffffffff


	//   ....[23]....
        /*01ac*/ 	.word	0xffffffff


	//----- nvinfo : EIATTR_COOP_GROUP_INSTR_OFFSETS
	.align		4
.L_618:
        /*01b0*/ 	.byte	0x04, 0x28
        /*01b2*/ 	.short	(.L_620 - .L_619)


	//   ....[0]....
.L_619:
        /*01b4*/ 	.word	0x000027d0


	//   ....[1]....
        /*01b8*/ 	.word	0x00002880


	//   ....[2]....
        /*01bc*/ 	.word	0x00002890


	//   ....[3]....
        /*01c0*/ 	.word	0x00002910


	//   ....[4]....
        /*01c4*/ 	.word	0x00002c80


	//   ....[5]....
        /*01c8*/ 	.word	0x00002d40


	//   ....[6]....
        /*01cc*/ 	.word	0x00002d70


	//   ....[7]....
        /*01d0*/ 	.word	0x00002e20


	//   ....[8]....
        /*01d4*/ 	.word	0x000045b0


	//   ....[9]....
        /*01d8*/ 	.word	0x000046a0


	//   ....[10]....
        /*01dc*/ 	.word	0x000046e0


	//   ....[11]....
        /*01e0*/ 	.word	0x000046f0


	//   ....[12]....
        /*01e4*/ 	.word	0x00004700


	//   ....[13]....
        /*01e8*/ 	.word	0x00004730


	//   ....[14]....
        /*01ec*/ 	.word	0x00004780


	//   ....[15]....
        /*01f0*/ 	.word	0x000047b0


	//   ....[16]....
        /*01f4*/ 	.word	0x00005da0


	//   ....[17]....
        /*01f8*/ 	.word	0x00005db0


	//   ....[18]....
        /*01fc*/ 	.word	0x00005e00


	//   ....[19]....
        /*0200*/ 	.word	0x00005e40


	//   ....[20]....
        /*0204*/ 	.word	0x00005ec0


	//   ....[21]....
        /*0208*/ 	.word	0x00005ef0


	//   ....[22]....
        /*020c*/ 	.word	0x00005f30


	//   ....[23]....
        /*0210*/ 	.word	0x00005f60


	//----- nvinfo : EIATTR_EXIT_INSTR_OFFSETS
	.align		4
.L_620:
        /*0214*/ 	.byte	0x04, 0x1c
        /*0216*/ 	.short	(.L_622 - .L_621)


	//   ....[0]....
.L_621:
        /*0218*/ 	.word	0x00000300


	//   ....[1]....
        /*021c*/ 	.word	0x00008110


	//   ....[2]....
        /*0220*/ 	.word	0x000081e0


	//   ....[3]....
        /*0224*/ 	.word	0x00009120


	//   ....[4]....
        /*0228*/ 	.word	0x000091a0


	//----- nvinfo : EIATTR_CTAIDZ_USED
	.align		4
.L_622:
        /*022c*/ 	.byte	0x01, 0x04
	.zero		2


	//----- nvinfo : EIATTR_CRS_STACK_SIZE
	.align		4
        /*0230*/ 	.byte	0x04, 0x1e
        /*0232*/ 	.short	(.L_624 - .L_623)
.L_623:
        /*0234*/ 	.word	0x00000000
.L_624:


//--------------------- .nv.info._ZN5flash16flash_fwd_kernelI23Flash_fwd_kernel_traitsILi128ELi128ELi32ELi4ELb0ELb0EN7cutlass6half_tE19Flash_kernel_traitsILi128ELi128ELi32ELi4ES3_EELb1ELb0ELb0ELb0ELb0ELb0ELb0ELb0EEEvNS_16Flash_fwd_paramsE --------------------------
	.section	.nv.info._ZN5flash16flash_fwd_kernelI23Flash_fwd_kernel_traitsILi128ELi128ELi32ELi4ELb0ELb0EN7cutlass6half_tE19Flash_kernel_traitsILi128ELi128ELi32ELi4ES3_EELb1ELb0ELb0ELb0ELb0ELb0ELb0ELb0EEEvNS_16Flash_fwd_paramsE,"",@"SHT_CUDA_INFO"
	.sectionflags	@""
	.align	4


	//----- nvinfo : EIATTR_CUDA_API_VERSION
	.align		4
        /*0000*/ 	.byte	0x04, 0x37
        /*0002*/ 	.short	(.L_626 - .L_625)
.L_625:
        /*0004*/ 	.word	0x00000082


	//----- nvinfo : EIATTR_SW2861232_WAR
	.align		4
.L_626:
        /*0008*/ 	.byte	0x01, 0x35
	.zero		2


	//----- nvinfo : EIATTR_PARAM_CBANK
	.align		4
        /*000c*/ 	.byte	0x04, 0x0a
        /*000e*/ 	.short	(.L_628 - .L_627)
	.align		4
.L_627:
        /*0010*/ 	.word	index@(.nv.constant0._ZN5flash16flash_fwd_kernelI23Flash_fwd_kernel_traitsILi128ELi128ELi32ELi4ELb0ELb0EN7cutlass6half_tE19Flash_kernel_traitsILi128ELi128ELi32ELi4ES3_EELb1ELb0ELb0ELb0ELb0ELb0ELb0ELb0EEEvNS_16Flash_fwd_paramsE)
        /*0014*/ 	.short	0x0160
        /*0016*/ 	.short	0x01d0


	//----- nvinfo : EIATTR_CBANK_PARAM_SIZE
	.align		4
.L_628:
        /*0018*/ 	.byte	0x03, 0x19
        /*001a*/ 	.short	0x01d0


	//----- nvinfo : EIATTR_KPARAM_INFO
	.align		4
        /*001c*/ 	.byte	0x04, 0x17
        /*001e*/ 	.short	(.L_630 - .L_629)
.L_629:
        /*0020*/ 	.word	0x00000000
        /*0024*/ 	.short	0x0000
        /*0026*/ 	.short	0x0000
        /*0028*/ 	.byte	0x00, 0xf0, 0x41, 0x07


	//----- nvinfo : EIATTR_MAXREG_COUNT
	.align		4
.L_630:
        /*002c*/ 	.byte	0x03, 0x1b
        /*002e*/ 	.short	0x00ff


	//----- nvinfo : EIATTR_NUM_BARRIERS
	.align		4
        /*0030*/ 	.byte	0x02, 0x4c
        /*0032*/ 	.byte	0x01
	.zero		1


	//----- nvinfo : EIATTR_ANNOTATIONS
	.align		4
        /*0034*/ 	.byte	0x04, 0x55
        /*0036*/ 	.short	(.L_632 - .L_631)


	//   ....[0]....
.L_631:
        /* <DEDUP_REMOVED lines=11> */


	//----- nvinfo : EIATTR_MERCURY_ISA_VERSION
	.align		4
.L_632:
        /*00d0*/ 	.byte	0x03, 0x5f
        /*00d2*/ 	.short	0x0000


	//----- nvinfo : EIATTR_COOP_GROUP_MASK_REGIDS
	.align		4
        /*00d4*/ 	.byte	0x04, 0x29
        /*00d6*/ 	.short	(.L_634 - .L_633)


	//   ....[0]....
.L_633:
        /*00d8*/ 	.word	0xffffffff


	//   ....[1]....
        /*00dc*/ 	.word	0xffffffff


	//   ....[2]....
        /*00e0*/ 	.word	0xffffffff


	//   ....[3]....
        /*00e4*/ 	.word	0xffffffff


	//   ....[4]....
        /*00e8*/ 	.word	0xffffffff


	//   ....[5]....
        /*00ec*/ 	.word	0xffffffff


	//   ....[6]....
        /*00f0*/ 	.word	0xffffffff


	//   ....[7]....
        /*00f4*/ 	.word	0xffffffff


	//   ....[8]....
        /*00f8*/ 	.word	0xffffffff


	//   ....[9]....
        /*00fc*/ 	.word	0xffffffff


	//   ....[10]....
        /*0100*/ 	.word	0xffffffff


	//   ....[11]....
        /*0104*/ 	.word	0xffffffff


	//   ....[12]....
        /*0108*/ 	.word	0xffffffff


	//   ....[13]....
        /*010c*/ 	.word	0xffffffff


	//   ....[14]....
        /*0110*/ 	.word	0xffffffff


	//   ....[15]....
        /*0114*/ 	.word	0xffffffff


	//   ....[16]....
        /*0118*/ 	.word	0xffffffff


	//   ....[17]....
        /*011c*/ 	.word	0xffffffff


	//   ....[18]....
        /*0120*/ 	.word	0xffffffff


	//   ....[19]....
        /*0124*/ 	.word	0xffffffff


	//   ....[20]....
        /*0128*/ 	.word	0xffffffff


	//   ....[21]....
        /*012c*/ 	.word	0xffffffff


	//   ....[22]....
        /*0130*/ 	.word	0xffffffff


	//   ....[23]....
        /*0134*/ 	.word	0xffffffff


	//----- nvinfo : EIATTR_COOP_GROUP_INSTR_OFFSETS
	.align		4
.L_634:
        /*0138*/ 	.byte	0x04, 0x28
        /*013a*/ 	.short	(.L_636 - .L_635)


	//   ....[0]....
.L_635:
        /*013c*/ 	.word	0x000037c0


	//   ....[1]....
        /*0140*/ 	.word	0x00003800


	//   ....[2]....
        /*0144*/ 	.word	0x00003870


	//   ....[3]....
        /*0148*/ 	.word	0x00003890


	//   ....[4]....
        /*014c*/ 	.word	0x00003f50


	//   ....[5]....
        /*0150*/ 	.word	0x000042c0


	//   ....[6]....
        /*0154*/ 	.word	0x00004300


	//   ....[7]....
        /*0158*/ 	.word	0x00004420


	//   ....[8]....
        /*015c*/ 	.word	0x00005e80


	//   ....[9]....
        /*0160*/ 	.word	0x00005f00


	//   ....[10]....
        /*0164*/ 	.word	0x00005f20


	//   ....[11]....
        /*0168*/ 	.word	0x00005f40


	//   ....[12]....
        /*016c*/ 	.word	0x00005f60


	//   ....[13]....
        /*0170*/ 	.word	0x00005f80


	//   ....[14]....
        /*0174*/ 	.word	0x000063e0


	//   ....[15]....
        /*0178*/ 	.word	0x00006500


	//   ....[16]....
        /*017c*/ 	.word	0x00007f50


	//   ....[17]....
        /*0180*/ 	.word	0x00007f90


	//   ....[18]....
        /*0184*/ 	.word	0x00008050


	//   ....[19]....
        /*0188*/ 	.word	0x00008090


	//   ....[20]....
        /*018c*/ 	.word	0x000080c0


	//   ....[21]....
        /*0190*/ 	.word	0x00008100


	//   ....[22]....
        /*0194*/ 	.word	0x00008230


	//   ....[23]....
        /*0198*/ 	.word	0x00008280


	//----- nvinfo : EIATTR_EXIT_INSTR_OFFSETS
	.align		4
.L_636:
        /*019c*/ 	.byte	0x04, 0x1c
        /*019e*/ 	.short	(.L_638 - .L_637)


	//   ....[0]....
.L_637:
        /*01a0*/ 	.word	0x00000720


	//   ....[1]....
        /*01a4*/ 	.word	0x0000a430


	//   ....[2]....
        /*01a8*/ 	.word	0x0000a510


	//   ....[3]....
        /*01ac*/ 	.word	0x0000a530


	//   ....[4]....
        /*01b0*/ 	.word	0x0000b5f0


	//   ....[5]....
        /*01b4*/ 	.word	0x0000b670


	//----- nvinfo : EIATTR_CTAIDZ_USED
	.align		4
.L_638:
        /*01b8*/ 	.byte	0x01, 0x04
	.zero		2


	//----- nvinfo : EIATTR_CRS_STACK_SIZE
	.align		4
        /*01bc*/ 	.byte	0x04, 0x1e
        /*01be*/ 	.short	(.L_640 - .L_639)
.L_639:
        /*01c0*/ 	.word	0x00000000
.L_640:


//--------------------- .nv.info._ZN5flash16flash_fwd_kernelI23Flash_fwd_kernel_traitsILi128ELi128ELi32ELi4ELb0ELb0EN7cutlass6half_tE19Flash_kernel_traitsILi128ELi128ELi32ELi4ES3_EELb1ELb0ELb1ELb0ELb0ELb0ELb0ELb0EEEvNS_16Flash_fwd_paramsE --------------------------
	.section	.nv.info._ZN5flash16flash_fwd_kernelI23Flash_fwd_kernel_traitsILi128ELi128ELi32ELi4ELb0ELb0EN7cutlass6half_tE19Flash_kernel_traitsILi128ELi128ELi32ELi4ES3_EELb1ELb0ELb1ELb0ELb0ELb0ELb0ELb0EEEvNS_16Flash_fwd_paramsE,"",@"SHT_CUDA_INFO"
	.sectionflags	@""
	.align	4


	//----- nvinfo : EIATTR_CUDA_API_VERSION
	.align		4
        /*0000*/ 	.byte	0x04, 0x37
        /*0002*/ 	.short	(.L_642 - .L_641)
.L_641:
        /*0004*/ 	.word	0x00000082


	//----- nvinfo : EIATTR_SW2861232_WAR
	.align		4
.L_642:
        /*0008*/ 	.byte	0x01, 0x35
	.zero		2


	//----- nvinfo : EIATTR_PARAM_CBANK
	.align		4
        /*000c*/ 	.byte	0x04, 0x0a
        /*000e*/ 	.short	(.L_644 - .L_643)
	.align		4
.L_643:
        /*0010*/ 	.word	index@(.nv.constant0._ZN5flash16flash_fwd_kernelI23Flash_fwd_kernel_traitsILi128ELi128ELi32ELi4ELb0ELb0EN7cutlass6half_tE19Flash_kernel_traitsILi128ELi128ELi32ELi4ES3_EELb1ELb0ELb1ELb0ELb0ELb0ELb0ELb0EEEvNS_16Flash_fwd_paramsE)
        /*0014*/ 	.short	0x0160
        /*0016*/ 	.short	0x01d0


	//----- nvinfo : EIATTR_CBANK_PARAM_SIZE
	.align		4
.L_644:
        /*0018*/ 	.byte	0x03, 0x19
        /*001a*/ 	.short	0x01d0


	//----- nvinfo : EIATTR_KPARAM_INFO
	.align		4
        /*001c*/ 	.byte	0x04, 0x17
        /*001e*/ 	.short	(.L_646 - .L_645)
.L_645:
        /*0020*/ 	.word	0x00000000
        /*0024*/ 	.short	0x0000
        /*0026*/ 	.short	0x0000
        /*0028*/ 	.byte	0x00, 0xf0, 0x41, 0x07


	//----- nvinfo : EIATTR_MAXREG_COUNT
	.align		4
.L_646:
        /*002c*/ 	.byte	0x03, 0x1b
        /*002e*/ 	.short	0x00ff


	//----- nvinfo : EIATTR_NUM_BARRIERS
	.align		4
        /*0030*/ 	.byte	0x02, 0x4c
        /*0032*/ 	.byte	0x01
	.zero		1


	//----- nvinfo : EIATTR_ANNOTATIONS
	.align		4
        /*0034*/ 	.byte	0x04, 0x55
        /*0036*/ 	.short	(.L_648 - .L_647)


	//   ....[0]....
.L_647:
        /* <DEDUP_REMOVED lines=55> */


	//----- nvinfo : EIATTR_MERCURY_ISA_VERSION
	.align		4
.L_648:
        /*0398*/ 	.byte	0x03, 0x5f
        /*039a*/ 	.short	0x0000


	//----- nvinfo : EIATTR_COOP_GROUP_MASK_REGIDS
	.align		4
        /*039c*/ 	.byte	0x04, 0x29
        /*039e*/ 	.short	(.L_650 - .L_649)


	//   ....[0]....
.L_649:
        /*03a0*/ 	.word	0xffffffff


	//   ....[1]....
        /*03a4*/ 	.word	0xffffffff


	//   ....[2]....
        /*03a8*/ 	.word	0xffffffff


	//   ....[3]....
        /*03ac*/ 	.word	0xffffffff


	//   ....[4]....
        /*03b0*/ 	.word	0xffffffff


	//   ....[5]....
        /*03b4*/ 	.word	0xffffffff


	//   ....[6]....
        /*03b8*/ 	.word	0xffffffff


	//   ....[7]....
        /*03bc*/ 	.word	0xffffffff


	//   ....[8]....
        /*03c0*/ 	.word	0xffffffff


	//   ....[9]....
        /*03c4*/ 	.word	0xffffffff


	//   ....[10]....
        /*03c8*/ 	.word	0xffffffff


	//   ....[11]....
        /*03cc*/ 	.word	0xffffffff


	//   ....[12]....
        /*03d0*/ 	.word	0xffffffff


	//   ....[13]....
        /*03d4*/ 	.word	0xffffffff


	//   ....[14]....
        /*03d8*/ 	.word	0xffffffff


	//   ....[15]....
        /*03dc*/ 	.word	0xffffffff


	//   ....[16]....
        /*03e0*/ 	.word	0xffffffff


	//   ....[17]....
        /*03e4*/ 	.word	0xffffffff


	//   ....[18]....
        /*03e8*/ 	.word	0xffffffff


	//   ....[19]....
        /*03ec*/ 	.word	0xffffffff


	//   ....[20]....
        /*03f0*/ 	.word	0xffffffff


	//   ....[21]....
        /*03f4*/ 	.word	0xffffffff


	//   ....[22]....
        /*03f8*/ 	.word	0xffffffff


	//   ....[23]....
        /*03fc*/ 	.word	0xffffffff


	//   ....[24]....
        /*0400*/ 	.word	0xffffffff


	//   ....[25]....
        /*0404*/ 	.word	0xffffffff


	//   ....[26]....
        /*0408*/ 	.word	0xffffffff


	//   ....[27]....
        /*040c*/ 	.word	0xffffffff


	//   ....[28]....
        /*0410*/ 	.word	0xffffffff


	//   ....[29]....
        /*0414*/ 	.word	0xffffffff


	//   ....[30]....
        /*0418*/ 	.word	0xffffffff


	//   ....[31]....
        /*041c*/ 	.word	0xffffffff


	//   ....[32]....
        /*0420*/ 	.word	0xffffffff


	//   ....[33]....
        /*0424*/ 	.word	0xffffffff


	//   ....[34]....
        /*0428*/ 	.word	0xffffffff


	//   ....[35]....
        /*042c*/ 	.word	0xffffffff


	//   ....[36]....
        /*0430*/ 	.word	0xffffffff


	//   ....[37]....
        /*0434*/ 	.word	0xffffffff


	//   ....[38]....
        /*0438*/ 	.word	0xffffffff


	//   ....[39]....
        /*043c*/ 	.word	0xffffffff


	//   ....[40]....
        /*0440*/ 	.word	0xffffffff


	//   ....[41]....
        /*0444*/ 	.word	0xffffffff


	//   ....[42]....
        /*0448*/ 	.word	0xffffffff


	//   ....[43]....
        /*044c*/ 	.word	0xffffffff


	//   ....[44]....
        /*0450*/ 	.word	0xffffffff


	//   ....[45]....
        /*0454*/ 	.word	0xffffffff


	//   ....[46]....
        /*0458*/ 	.word	0xffffffff


	//   ....[47]....
        /*045c*/ 	.word	0xffffffff


	//   ....[48]....
        /*0460*/ 	.word	0xffffffff


	//   ....[49]....
        /*0464*/ 	.word	0xffffffff


	//   ....[50]....
        /*0468*/ 	.word	0xffffffff


	//   ....[51]....
        /*046c*/ 	.word	0xffffffff


	//   ....[52]....
        /*0470*/ 	.word	0xffffffff


	//   ....[53]....
        /*0474*/ 	.word	0xffffffff


	//   ....[54]....
        /*0478*/ 	.word	0xffffffff


	//   ....[55]....
        /*047c*/ 	.word	0xffffffff


	//----- nvinfo : EIATTR_COOP_GROUP_INSTR_OFFSETS
	.align		4
.L_650:
        /*0480*/ 	.byte	0x04, 0x28
        /*0482*/ 	.short	(.L_652 - .L_651)


	//   ....[0]....
.L_651:
        /*0484*/ 	.word	0x00005050


	//   ....[1]....
        /*0488*/ 	.word	0x00005140


	//   ....[2]....
        /*048c*/ 	.word	0x00005150


	//   ....[3]....
        /*0490*/ 	.word	0x000051f0


	//   ....[4]....
        /*0494*/ 	.word	0x000057a0


	//   ....[5]....
        /*0498*/ 	.word	0x00005a30


	//   ....[6]....
        /*049c*/ 	.word	0x00005bd0


	//   ....[7]....
        /*04a0*/ 	.word	0x00005c70


	//   ....[8]....
        /*04a4*/ 	.word	0x00007db0


	//   ....[9]....
        /*04a8*/ 	.word	0x00007e40


	//   ....[10]....
        /*04ac*/ 	.word	0x00007ea0


	//   ....[11]....
        /*04b0*/ 	.word	0x00007fe0


	//   ....[12]....
        /*04b4*/ 	.word	0x000080a0


	//   ....[13]....
        /*04b8*/ 	.word	0x000080d0


	//   ....[14]....
        /*04bc*/ 	.word	0x00008300


	//   ....[15]....
        /*04c0*/ 	.word	0x00008360


	//   ....[16]....
        /*04c4*/ 	.word	0x0000b6c0


	//   ....[17]....
        /*04c8*/ 	.word	0x0000b7d0


	//   ....[18]....
        /*04cc*/ 	.word	0x0000b830


	//   ....[19]....
        /*04d0*/ 	.word	0x0000ba20


	//   ....[20]....
        /*04d4*/ 	.word	0x0000ba80


	//   ....[21]....
        /*04d8*/ 	.word	0x0000bb20


	//   ....[22]....
        /*04dc*/ 	.word	0x0000bbb0


	//   ....[23]....
        /*04e0*/ 	.word	0x0000bca0


	//   ....[24]....
        /*04e4*/ 	.word	0x0000f020


	//   ....[25]....
        /*04e8*/ 	.word	0x0000f1a0


	//   ....[26]....
        /*04ec*/ 	.word	0x0000f290


	//   ....[27]....
        /*04f0*/ 	.word	0x0000f400


	//   ....[28]....
        /*04f4*/ 	.word	0x0000f430


	//   ....[29]....
        /*04f8*/ 	.word	0x0000f470


	//   ....[30]....
        /*04fc*/ 	.word	0x0000f510


	//   ....[31]....
        /*0500*/ 	.word	0x0000f5f0


	//   ....[32]....
        /*0504*/ 	.word	0x00012a00


	//   ....[33]....
        /*0508*/ 	.word	0x00012bb0


	//   ....[34]....
        /*050c*/ 	.word	0x00012cc0


	//   ....[35]....
        /*0510*/ 	.word	0x00012cf0


	//   ....[36]....
        /*0514*/ 	.word	0x00012d20


	//   ....[37]....
        /*0518*/ 	.word	0x00012e00


	//   ....[38]....
        /*051c*/ 	.word	0x00012e30


	//   ....[39]....
        /*0520*/ 	.word	0x00012ef0


	//   ....[40]....
        /*0524*/ 	.word	0x00015fb0


	//   ....[41]....
        /*0528*/ 	.word	0x000160a0


	//   ....[42]....
        /*052c*/ 	.word	0x000161c0


	//   ....[43]....
        /*0530*/ 	.word	0x00016340


	//   ....[44]....
        /*0534*/ 	.word	0x000163a0


	//   ....[45]....
        /*0538*/ 	.word	0x000164e0


	//   ....[46]....
        /*053c*/ 	.word	0x00016550


	//   ....[47]....
        /*0540*/ 	.word	0x00016630


	//   ....[48]....
        /*0544*/ 	.word	0x00018800


	//   ....[49]....
        /*0548*/ 	.word	0x00018810


	//   ....[50]....
        /*054c*/ 	.word	0x00018820


	//   ....[51]....
        /*0550*/ 	.word	0x00018840


	//   ....[52]....
        /*0554*/ 	.word	0x00018860


	//   ....[53]....
        /*0558*/ 	.word	0x00018870


	//   ....[54]....
        /*055c*/ 	.word	0x000188d0


	//   ....[55]....
        /*0560*/ 	.word	0x00018910


	//----- nvinfo : EIATTR_EXIT_INSTR_OFFSETS
	.align		4
.L_652:
        /*0564*/ 	.byte	0x04, 0x1c
        /*0566*/ 	.short	(.L_654 - .L_653)


	//   ....[0]....
.L_653:
        /*0568*/ 	.word	0x00000730


	//   ....[1]....
        /*056c*/ 	.word	0x00001960


	//   ....[2]....
        /*0570*/ 	.word	0x000019e0


	//   ....[3]....
        /*0574*/ 	.word	0x0001a9b0


	//   ....[4]....
        /*0578*/ 	.word	0x0001aa90


	//   ....[5]....
        /*057c*/ 	.word	0x0001aab0


	//----- nvinfo : EIATTR_CTAIDZ_USED
	.align		4
.L_654:
        /*0580*/ 	.byte	0x01, 0x04
	.zero		2


	//----- nvinfo : EIATTR_CRS_STACK_SIZE
	.align		4
        /*0584*/ 	.byte	0x04, 0x1e
        /*0586*/ 	.short	(.L_656 - .L_655)
.L_655:
        /*0588*/ 	.word	0x00000000
.L_656:


//--------------------- .nv.info._ZN5flash16flash_fwd_kernelI23Flash_fwd_kernel_traitsILi128ELi128ELi32ELi4ELb0ELb0EN7cutlass6half_tE19Flash_kernel_traitsILi128ELi128ELi32ELi4ES3_EELb1ELb0ELb0ELb0ELb1ELb1ELb0ELb0EEEvNS_16Flash_fwd_paramsE --------------------------
	.section	.nv.info._ZN5flash16flash_fwd_kernelI23Flash_fwd_kernel_traitsILi128ELi128ELi32ELi4ELb0ELb0EN7cutlass6half_tE19Flash_kernel_traitsILi128ELi128ELi32ELi4ES3_EELb1ELb0ELb0ELb0ELb1ELb1ELb0ELb0EEEvNS_16Flash_fwd_paramsE,"",@"SHT_CUDA_INFO"
	.sectionflags	@""
	.align	4


	//----- nvinfo : EIATTR_CUDA_API_VERSION
	.align		4
        /*0000*/ 	.byte	0x04, 0x37
        /*0002*/ 	.short	(.L_658 - .L_657)
.L_657:
        /*0004*/ 	.word	0x00000082


	//----- nvinfo : EIATTR_SW2861232_WAR
	.align		4
.L_658:
        /*0008*/ 	.byte	0x01, 0x35
	.zero		2


	//----- nvinfo : EIATTR_PARAM_CBANK
	.align		4
        /*000c*/ 	.byte	0x04, 0x0a
        /*000e*/ 	.short	(.L_660 - .L_659)
	.align		4
.L_659:
        /*0010*/ 	.word	index@(.nv.constant0._ZN5flash16flash_fwd_kernelI23Flash_fwd_kernel_traitsILi128ELi128ELi32ELi4ELb0ELb0EN7cutlass6half_tE19Flash_kernel_traitsILi128ELi128ELi32ELi4ES3_EELb1ELb0ELb0ELb0ELb1ELb1ELb0ELb0EEEvNS_16Flash_fwd_paramsE)
        /*0014*/ 	.short	0x0160
        /*0016*/ 	.short	0x01d0


	//----- nvinfo : EIATTR_CBANK_PARAM_SIZE
	.align		4
.L_660:
        /*0018*/ 	.byte	0x03, 0x19
        /*001a*/ 	.short	0x01d0


	//----- nvinfo : EIATTR_KPARAM_INFO
	.align		4
        /*001c*/ 	.byte	0x04, 0x17
        /*001e*/ 	.short	(.L_662 - .L_661)
.L_661:
        /*0020*/ 	.word	0x00000000
        /*0024*/ 	.short	0x0000
        /*0026*/ 	.short	0x0000
        /*0028*/ 	.byte	0x00, 0xf0, 0x41, 0x07


	//----- nvinfo : EIATTR_MAXREG_COUNT
	.align		4
.L_662:
        /*002c*/ 	.byte	0x03, 0x1b
        /*002e*/ 	.short	0x00ff


	//----- nvinfo : EIATTR_NUM_BARRIERS
	.align		4
        /*0030*/ 	.byte	0x02, 0x4c
        /*0032*/ 	.byte	0x01
	.zero		1


	//----- nvinfo : EIATTR_ANNOTATIONS
	.align		4
        /*0034*/ 	.byte	0x04, 0x55
        /*0036*/ 	.short	(.L_664 - .L_663)


	//   ....[0]....
.L_663:
        /*0038*/ 	.word	0x00000001
        /*003c*/ 	.byte	0xa0, 0x0b, 0x00, 0x00, 0x01, 0x00, 0x00, 0x00, 0x20, 0x0c, 0x00, 0x00, 0x01, 0x00, 0x00, 0x00
        /*004c*/ 	.byte	0x70, 0x0c, 0x00, 0x00, 0x01, 0x00, 0x00, 0x00, 0xa0, 0x33, 0x00, 0x00, 0x01, 0x00, 0x00, 0x00
        /*005c*/ 	.byte	0xd0, 0x33, 0x00, 0x00, 0x01, 0x00, 0x00, 0x00, 0x60, 0x34, 0x00, 0x00, 0x01, 0x00, 0x00, 0x00
        /*006c*/ 	.byte	0x80, 0x34, 0x00, 0x00, 0x01, 0x00, 0x00, 0x00, 0xd0, 0x35, 0x00, 0x00, 0x01, 0x00, 0x00, 0x00
        /*007c*/ 	.byte	0x70, 0x3d, 0x00, 0x00, 0x01, 0x00, 0x00, 0x00, 0xa0, 0x3d, 0x00, 0x00


	//----- nvinfo : EIATTR_MERCURY_ISA_VERSION
	.align		4
.L_664:
        /*0088*/ 	.byte	0x03, 0x5f
        /*008a*/ 	.short	0x0000


	//----- nvinfo : EIATTR_COOP_GROUP_MASK_REGIDS
	.align		4
        /*008c*/ 	.byte	0x04, 0x29
        /*008e*/ 	.short	(.L_666 - .L_665)


	//   ....[0]....
.L_665:
        /*0090*/ 	.word	0xffffffff


	//   ....[1]....
        /*0094*/ 	.word	0xffffffff


	//   ....[2]....
        /*0098*/ 	.word	0xffffffff


	//   ....[3]....
        /*009c*/ 	.word	0xffffffff


	//   ....[4]....
        /*00a0*/ 	.word	0xffffffff


	//   ....[5]....
        /*00a4*/ 	.word	0xffffffff


	//   ....[6]....
        /*00a8*/ 	.word	0xffffffff


	//   ....[7]....
        /*00ac*/ 	.word	0xffffffff


	//   ....[8]....
        /*00b0*/ 	.word	0xffffffff


	//   ....[9]....
        /*00b4*/ 	.word	0xffffffff


	//   ....[10]....
        /*00b8*/ 	.word	0xffffffff


	//   ....[11]....
        /*00bc*/ 	.word	0xffffffff


	//   ....[12]....
        /*00c0*/ 	.word	0xffffffff


	//   ....[13]....
        /*00c4*/ 	.word	0xffffffff


	//   ....[14]....
        /*00c8*/ 	.word	0xffffffff


	//   ....[15]....
        /*00cc*/ 	.word	0xffffffff


	//   ....[16]....
        /*00d0*/ 	.word	0xffffffff


	//   ....[17]....
        /*00d4*/ 	.word	0xffffffff


	//   ....[18]....
        /*00d8*/ 	.word	0xffffffff


	//   ....[19]....
        /*00dc*/ 	.word	0xffffffff


	//   ....[20]....
        /*00e0*/ 	.word	0xffffffff


	//   ....[21]....
        /*00e4*/ 	.word	0xffffffff


	//   ....[22]....
        /*00e8*/ 	.word	0xffffffff


	//   ....[23]....
        /*00ec*/ 	.word	0xffffffff


	//----- nvinfo : EIATTR_COOP_GROUP_INSTR_OFFSETS
	.align		4
.L_666:
        /*00f0*/ 	.byte	0x04, 0x28
        /*00f2*/ 	.short	(.L_668 - .L_667)


	//   ....[0]....
.L_667:
        /*00f4*/ 	.word	0x00001b50


	//   ....[1]....
        /*00f8*/ 	.word	0x00001c70


	//   ....[2]....
        /*00fc*/ 	.word	0x00001c80


	//   ....[3]....
        /*0100*/ 	.word	0x00001d50


	//   ....[4]....
        /*0104*/ 	.word	0x000022e0


	//   ....[5]....
        /*0108*/ 	.word	0x00002630


	//   ....[6]....
        /*010c*/ 	.word	0x00002670


	//   ....[7]....
        /*0110*/ 	.word	0x00002790


	//   ....[8]....
        /*0114*/ 	.word	0x00003e80


	//   ....[9]....
        /*0118*/ 	.word	0x00003f10


	//   ....[10]....
        /*011c*/ 	.word	0x00003f30


	//   ....[11]....
        /*0120*/ 	.word	0x00003f50


	//   ....[12]....
        /*0124*/ 	.word	0x00003f70


	//   ....[13]....
        /*0128*/ 	.word	0x00003f90


	//   ....[14]....
        /*012c*/ 	.word	0x000043a0


	//   ....[15]....
        /*0130*/ 	.word	0x000044e0


	//   ....[16]....
        /*0134*/ 	.word	0x00005f60


	//   ....[17]....
        /*0138*/ 	.word	0x00005fa0


	//   ....[18]....
        /*013c*/ 	.word	0x00005fd0


	//   ....[19]....
        /*0140*/ 	.word	0x00005fe0


	//   ....[20]....
        /*0144*/ 	.word	0x00006040


	//   ....[21]....
        /*0148*/ 	.word	0x00006060


	//   ....[22]....
        /*014c*/ 	.word	0x00006080


	//   ....[23]....
        /*0150*/ 	.word	0x000060a0


	//----- nvinfo : EIATTR_EXIT_INSTR_OFFSETS
	.align		4
.L_668:
        /*0154*/ 	.byte	0x04, 0x1c
        /*0156*/ 	.short	(.L_670 - .L_669)


	//   ....[0]....
.L_669:
        /*0158*/ 	.word	0x000003c0


	//   ....[1]....
        /*015c*/ 	.word	0x00007e10


	//----- nvinfo : EIATTR_CTAIDZ_USED
	.align		4
.L_670:
        /*0160*/ 	.byte	0x01, 0x04
	.zero		2


	//----- nvinfo : EIATTR_CRS_STACK_SIZE
	.align		4
        /*0164*/ 	.byte	0x04, 0x1e
        /*0166*/ 	.short	(.L_672 - .L_671)
.L_671:
        /*0168*/ 	.word	0x00000000
.L_672:


//--------------------- .nv.info._ZN5flash16flash_fwd_kernelI23Flash_fwd_kernel_traitsILi128ELi128ELi32ELi4ELb0ELb0EN7cutlass6half_tE19Flash_kernel_traitsILi128ELi128ELi32ELi4ES3_EELb0ELb0ELb0ELb0ELb1ELb1ELb1ELb0EEEvNS_16Flash_fwd_paramsE --------------------------
	.section	.nv.info._ZN5flash16flash_fwd_kernelI23Flash_fwd_kernel_traitsILi128ELi128ELi32ELi4ELb0ELb0EN7cutlass6half_tE19Flash_kernel_traitsILi128ELi128ELi32ELi4ES3_EELb0ELb0ELb0ELb0ELb1ELb1ELb1ELb0EEEvNS_16Flash_fwd_paramsE,"",@"SHT_CUDA_INFO"
	.sectionflags	@""
	.align	4


	//----- nvinfo : EIATTR_CUDA_API_VERSION
	.align		4
        /*0000*/ 	.byte	0x04, 0x37
        /*0002*/ 	.short	(.L_674 - .L_673)
.L_673:
        /*0004*/ 	.word	0x00000082


	//----- nvinfo : EIATTR_SW2861232_WAR
	.align		4
.L_674:
        /*0008*/ 	.byte	0x01, 0x35
	.zero		2


	//----- nvinfo : EIATTR_PARAM_CBANK
	.align		4
        /*000c*/ 	.byte	0x04, 0x0a
        /*000e*/ 	.short	(.L_676 - .L_675)
	.align		4
.L_675:
        /*0010*/ 	.word	index@(.nv.constant0._ZN5flash16flash_fwd_kernelI23Flash_fwd_kernel_traitsILi128ELi128ELi32ELi4ELb0ELb0EN7cutlass6half_tE19Flash_kernel_traitsILi128ELi128ELi32ELi4ES3_EELb0ELb0ELb0ELb0ELb1ELb1ELb1ELb0EEEvNS_16Flash_fwd_paramsE)
        /*0014*/ 	.short	0x0160
        /*0016*/ 	.short	0x01d0


	//----- nvinfo : EIATTR_CBANK_PARAM_SIZE
	.align		4
.L_676:
        /*0018*/ 	.byte	0x03, 0x19
        /*001a*/ 	.short	0x01d0


	//----- nvinfo : EIATTR_KPARAM_INFO
	.align		4
        /*001c*/ 	.byte	0x04, 0x17
        /*001e*/ 	.short	(.L_678 - .L_677)
.L_677:
        /*0020*/ 	.word	0x00000000
        /*0024*/ 	.short	0x0000
        /*0026*/ 	.short	0x0000
        /*0028*/ 	.byte	0x00, 0xf0, 0x41, 0x07


	//----- nvinfo : EIATTR_MAXREG_COUNT
	.align		4
.L_678:
        /*002c*/ 	.byte	0x03, 0x1b
        /*002e*/ 	.short	0x00ff


	//----- nvinfo : EIATTR_NUM_BARRIERS
	.align		4
        /*0030*/ 	.byte	0x02, 0x4c
        /*0032*/ 	.byte	0x01
	.zero		1


	//----- nvinfo : EIATTR_ANNOTATIONS
	.align		4
        /*0034*/ 	.byte	0x04, 0x55
        /*0036*/ 	.short	(.L_680 - .L_679)


	//   ....[0]....
.L_679:
        /*0038*/ 	.word	0x00000001
        /*003c*/ 	.byte	0x20, 0x09, 0x00, 0x00, 0x01, 0x00, 0x00, 0x00, 0x60, 0x09, 0x00, 0x00, 0x01, 0x00, 0x00, 0x00
        /*004c*/ 	.byte	0xc0, 0x0a, 0x00, 0x00, 0x01, 0x00, 0x00, 0x00, 0xa0, 0x0b, 0x00, 0x00, 0x01, 0x00, 0x00, 0x00
        /*005c*/ 	.byte	0xb0, 0x19, 0x00, 0x00, 0x01, 0x00, 0x00, 0x00, 0x50, 0x29, 0x00, 0x00, 0x01, 0x00, 0x00, 0x00
        /*006c*/ 	.byte	0x70, 0x2b, 0x00, 0x00, 0x01, 0x00, 0x00, 0x00, 0xa0, 0x2b, 0x00, 0x00, 0x01, 0x00, 0x00, 0x00
        /*007c*/ 	.byte	0x30, 0x2d, 0x00, 0x00, 0x01, 0x00, 0x00, 0x00, 0x60, 0x2d, 0x00, 0x00, 0x01, 0x00, 0x00, 0x00
        /*008c*/ 	.byte	0x30, 0x4e, 0x00, 0x00, 0x01, 0x00, 0x00, 0x00, 0xe0, 0x51, 0x00, 0x00, 0x01, 0x00, 0x00, 0x00
        /*009c*/ 	.byte	0x30, 0x52, 0x00, 0x00, 0x01, 0x00, 0x00, 0x00, 0x40, 0x52, 0x00, 0x00


	//----- nvinfo : EIATTR_MERCURY_ISA_VERSION
	.align		4
.L_680:
        /*00a8*/ 	.byte	0x03, 0x5f
        /*00aa*/ 	.short	0x0000


	//----- nvinfo : EIATTR_COOP_GROUP_MASK_REGIDS
	.align		4
        /*00ac*/ 	.byte	0x04, 0x29
        /*00ae*/ 	.short	(.L_682 - .L_681)


	//   ....[0]....
.L_681:
        /*00b0*/ 	.word	0xffffffff


	//   ....[1]....
        /*00b4*/ 	.word	0xffffffff


	//   ....[2]....
        /*00b8*/ 	.word	0xffffffff


	//   ....[3]....
        /*00bc*/ 	.word	0xffffffff


	//   ....[4]....
        /*00c0*/ 	.word	0xffffffff


	//   ....[5]....
        /*00c4*/ 	.word	0xffffffff


	//   ....[6]....
        /*00c8*/ 	.word	0xffffffff


	//   ....[7]....
        /*00cc*/ 	.word	0xffffffff


	//   ....[8]....
        /*00d0*/ 	.word	0xffffffff


	//   ....[9]....
        /*00d4*/ 	.word	0xffffffff


	//   ....[10]....
        /*00d8*/ 	.word	0xffffffff


	//   ....[11]....
        /*00dc*/ 	.word	0xffffffff


	//   ....[12]....
        /*00e0*/ 	.word	0xffffffff


	//   ....[13]....
        /*00e4*/ 	.word	0xffffffff


	//   ....[14]....
        /*00e8*/ 	.word	0xffffffff


	//   ....[15]....
        /*00ec*/ 	.word	0xffffffff


	//   ....[16]....
        /*00f0*/ 	.word	0xffffffff


	//   ....[17]....
        /*00f4*/ 	.word	0xffffffff


	//   ....[18]....
        /*00f8*/ 	.word	0xffffffff


	//   ....[19]....
        /*00fc*/ 	.word	0xffffffff


	//   ....[20]....
        /*0100*/ 	.word	0xffffffff


	//   ....[21]....
        /*0104*/ 	.word	0xffffffff


	//   ....[22]....
        /*0108*/ 	.word	0xffffffff


	//   ....[23]....
        /*010c*/ 	.word	0xffffffff


	//----- nvinfo : EIATTR_COOP_GROUP_INSTR_OFFSETS
	.align		4
.L_682:
        /*0110*/ 	.byte	0x04, 0x28
        /*0112*/ 	.short	(.L_684 - .L_683)


	//   ....[0]....
.L_683:
        /*0114*/ 	.word	0x00001c50


	//   ....[1]....
        /*0118*/ 	.word	0x00001d00


	//   ....[2]....
        /*011c*/ 	.word	0x00001d10


	//   ....[3]....
        /*0120*/ 	.word	0x00001d90


	//   ....[4]....
        /*0124*/ 	.word	0x00001ec0


	//   ....[5]....
        /*0128*/ 	.word	0x00001fc0


	//   ....[6]....
        /*012c*/ 	.word	0x00002090


	//   ....[7]....
        /*0130*/ 	.word	0x00002110


	//   ....[8]....
        /*0134*/ 	.word	0x00003a60


	//   ....[9]....
        /*0138*/ 	.word	0x00003b50


	//   ....[10]....
        /*013c*/ 	.word	0x00003b90


	//   ....[11]....
        /*0140*/ 	.word	0x00003ba0


	//   ....[12]....
        /*0144*/ 	.word	0x00003bb0


	//   ....[13]....
        /*0148*/ 	.word	0x00003be0


	//   ....[14]....
        /*014c*/ 	.word	0x00003c30


	//   ....[15]....
        /*0150*/ 	.word	0x00003c60


	//   ....[16]....
        /*0154*/ 	.word	0x00005250


	//   ....[17]....
        /*0158*/ 	.word	0x00005260


	//   ....[18]....
        /*015c*/ 	.word	0x000052a0


	//   ....[19]....
        /*0160*/ 	.word	0x000052e0


	//   ....[20]....
        /*0164*/ 	.word	0x00005400


	//   ....[21]....
        /*0168*/ 	.word	0x00005420


	//   ....[22]....
        /*016c*/ 	.word	0x00005430


	//   ....[23]....
        /*0170*/ 	.word	0x00005480


	//----- nvinfo : EIATTR_EXIT_INSTR_OFFSETS
	.align		4
.L_684:
        /*0174*/ 	.byte	0x04, 0x1c
        /*0176*/ 	.short	(.L_686 - .L_685)


	//   ....[0]....
.L_685:
        /*0178*/ 	.word	0x00000170


	//   ....[1]....
        /*017c*/ 	.word	0x00007070


	//----- nvinfo : EIATTR_CTAIDZ_USED
	.align		4
.L_686:
        /*0180*/ 	.byte	0x01, 0x04
	.zero		2


	//----- nvinfo : EIATTR_CRS_STACK_SIZE
	.align		4
        /*0184*/ 	.byte	0x04, 0x1e
        /*0186*/ 	.short	(.L_688 - .L_687)
.L_687:
        /*0188*/ 	.word	0x00000000
.L_688:


//--------------------- .nv.info._ZN5flash16flash_fwd_kernelI23Flash_fwd_kernel_traitsILi128ELi128ELi32ELi4ELb0ELb0EN7cutlass6half_tE19Flash_kernel_traitsILi128ELi128ELi32ELi4ES3_EELb1ELb0ELb0ELb1ELb0ELb0ELb0ELb0EEEvNS_16Flash_fwd_paramsE --------------------------
	.section	.nv.info._ZN5flash16flash_fwd_kernelI23Flash_fwd_kernel_traitsILi128ELi128ELi32ELi4ELb0ELb0EN7cutlass6half_tE19Flash_kernel_traitsILi128ELi128ELi32ELi4ES3_EELb1ELb0ELb0ELb1ELb0ELb0ELb0ELb0EEEvNS_16Flash_fwd_paramsE,"",@"SHT_CUDA_INFO"
	.sectionflags	@""
	.align	4


	//----- nvinfo : EIATTR_CUDA_API_VERSION
	.align		4
        /*0000*/ 	.byte	0x04, 0x37
        /*0002*/ 	.short	(.L_690 - .L_689)
.L_689:
        /*0004*/ 	.word	0x00000082


	//----- nvinfo : EIATTR_SW2861232_WAR
	.align		4
.L_690:
        /*0008*/ 	.byte	0x01, 0x35
	.zero		2


	//----- nvinfo : EIATTR_PARAM_CBANK
	.align		4
        /*000c*/ 	.byte	0x04, 0x0a
        /*000e*/ 	.short	(.L_692 - .L_691)
	.align		4
.L_691:
        /*0010*/ 	.word	index@(.nv.constant0._ZN5flash16flash_fwd_kernelI23Flash_fwd_kernel_traitsILi128ELi128ELi32ELi4ELb0ELb0EN7cutlass6half_tE19Flash_kernel_traitsILi128ELi128ELi32ELi4ES3_EELb1ELb0ELb0ELb1ELb0ELb0ELb0ELb0EEEvNS_16Flash_fwd_paramsE)
        /*0014*/ 	.short	0x0160
        /*0016*/ 	.short	0x01d0


	//----- nvinfo : EIATTR_CBANK_PARAM_SIZE
	.align		4
.L_692:
        /*0018*/ 	.byte	0x03, 0x19
        /*001a*/ 	.short	0x01d0


	//----- nvinfo : EIATTR_KPARAM_INFO
	.align		4
        /*001c*/ 	.byte	0x04, 0x17
        /*001e*/ 	.short	(.L_694 - .L_693)
.L_693:
        /*0020*/ 	.word	0x00000000
        /*0024*/ 	.short	0x0000
        /*0026*/ 	.short	0x0000
        /*0028*/ 	.byte	0x00, 0xf0, 0x41, 0x07


	//----- nvinfo : EIATTR_MAXREG_COUNT
	.align		4
.L_694:
        /*002c*/ 	.byte	0x03, 0x1b
        /*002e*/ 	.short	0x00ff


	//----- nvinfo : EIATTR_NUM_BARRIERS
	.align		4
        /*0030*/ 	.byte	0x02, 0x4c
        /*0032*/ 	.byte	0x01
	.zero		1


	//----- nvinfo : EIATTR_ANNOTATIONS
	.align		4
        /*0034*/ 	.byte	0x04, 0x55
        /*0036*/ 	.short	(.L_696 - .L_695)


	//   ....[0]....
.L_695:
        /* <DEDUP_REMOVED lines=11> */


	//----- nvinfo : EIATTR_MERCURY_ISA_VERSION
	.align		4
.L_696:
        /*00d0*/ 	.byte	0x03, 0x5f
        /*00d2*/ 	.short	0x0000


	//----- nvinfo : EIATTR_COOP_GROUP_MASK_REGIDS
	.align		4
        /*00d4*/ 	.byte	0x04, 0x29
        /*00d6*/ 	.short	(.L_698 - .L_697)


	//   ....[0]....
.L_697:
        /*00d8*/ 	.word	0xffffffff


	//   ....[1]....
        /*00dc*/ 	.word	0xffffffff


	//   ....[2]....
        /*00e0*/ 	.word	0xffffffff


	//   ....[3]....
        /*00e4*/ 	.word	0xffffffff


	//   ....[4]....
        /*00e8*/ 	.word	0xffffffff


	//   ....[5]....
        /*00ec*/ 	.word	0xffffffff


	//   ....[6]....
        /*00f0*/ 	.word	0xffffffff


	//   ....[7]....
        /*00f4*/ 	.word	0xffffffff


	//   ....[8]....
        /*00f8*/ 	.word	0xffffffff


	//   ....[9]....
        /*00fc*/ 	.word	0xffffffff


	//   ....[10]....
        /*0100*/ 	.word	0xffffffff


	//   ....[11]....
        /*0104*/ 	.word	0xffffffff


	//   ....[12]....
        /*0108*/ 	.word	0xffffffff


	//   ....[13]....
        /*010c*/ 	.word	0xffffffff


	//   ....[14]....
        /*0110*/ 	.word	0xffffffff


	//   ....[15]....
        /*0114*/ 	.word	0xffffffff


	//   ....[16]....
        /*0118*/ 	.word	0xffffffff


	//   ....[17]....
        /*011c*/ 	.word	0xffffffff


	//   ....[18]....
        /*0120*/ 	.word	0xffffffff


	//   ....[19]....
        /*0124*/ 	.word	0xffffffff


	//   ....[20]....
        /*0128*/ 	.word	0xffffffff


	//   ....[21]....
        /*012c*/ 	.word	0xffffffff


	//   ....[22]....
        /*0130*/ 	.word	0xffffffff


	//   ....[23]....
        /*0134*/ 	.word	0xffffffff


	//----- nvinfo : EIATTR_COOP_GROUP_INSTR_OFFSETS
	.align		4
.L_698:
        /*0138*/ 	.byte	0x04, 0x28
        /*013a*/ 	.short	(.L_700 - .L_699)


	//   ....[0]....
.L_699:
        /*013c*/ 	.word	0x00004330


	//   ....[1]....
        /*0140*/ 	.word	0x00004370


	//   ....[2]....
        /*0144*/ 	.word	0x000044a0


	//   ....[3]....
        /*0148*/ 	.word	0x000044c0


	//   ....[4]....
        /*014c*/ 	.word	0x00004a80


	//   ....[5]....
        /*0150*/ 	.word	0x00004e50


	//   ....[6]....
        /*0154*/ 	.word	0x00004e90


	//   ....[7]....
        /*0158*/ 	.word	0x00004fa0


	//   ....[8]....
        /*015c*/ 	.word	0x00006f70


	//   ....[9]....
        /*0160*/ 	.word	0x00007030


	//   ....[10]....
        /*0164*/ 	.word	0x00007180


	//   ....[11]....
        /*0168*/ 	.word	0x00007210


	//   ....[12]....
        /*016c*/ 	.word	0x00007240


	//   ....[13]....
        /*0170*/ 	.word	0x00007390


	//   ....[14]....
        /*0174*/ 	.word	0x00007580


	//   ....[15]....
        /*0178*/ 	.word	0x000078a0


	//   ....[16]....
        /*017c*/ 	.word	0x000091c0


	//   ....[17]....
        /*0180*/ 	.word	0x00009200


	//   ....[18]....
        /*0184*/ 	.word	0x00009230


	//   ....[19]....
        /*0188*/ 	.word	0x000092d0


	//   ....[20]....
        /*018c*/ 	.word	0x00009310


	//   ....[21]....
        /*0190*/ 	.word	0x00009340


	//   ....[22]....
        /*0194*/ 	.word	0x00009380


	//   ....[23]....
        /*0198*/ 	.word	0x00009460


	//----- nvinfo : EIATTR_EXIT_INSTR_OFFSETS
	.align		4
.L_700:
        /*019c*/ 	.byte	0x04, 0x1c
        /*019e*/ 	.short	(.L_702 - .L_701)


	//   ....[0]....
.L_701:
        /*01a0*/ 	.word	0x00000720


	//   ....[1]....
        /*01a4*/ 	.word	0x0000b680


	//   ....[2]....
        /*01a8*/ 	.word	0x0000b760


	//   ....[3]....
        /*01ac*/ 	.word	0x0000b780


	//   ....[4]....
        /*01b0*/ 	.word	0x0000c830


	//   ....[5]....
        /*01b4*/ 	.word	0x0000c8b0


	//----- nvinfo : EIATTR_CTAIDZ_USED
	.align		4
.L_702:
        /*01b8*/ 	.byte	0x01, 0x04
	.zero		2


	//----- nvinfo : EIATTR_CRS_STACK_SIZE
	.align		4
        /*01bc*/ 	.byte	0x04, 0x1e
        /*01be*/ 	.short	(.L_704 - .L_703)
.L_703:
        /*01c0*/ 	.word	0x00000000
.L_704:


//--------------------- .nv.info._ZN5flash16flash_fwd_kernelI23Flash_fwd_kernel_traitsILi128ELi128ELi32ELi4ELb0ELb0EN7cutlass6half_tE19Flash_kernel_traitsILi128ELi128ELi32ELi4ES3_EELb1ELb0ELb0ELb0ELb0ELb0ELb0ELb1EEEvNS_16Flash_fwd_paramsE --------------------------
	.section	.nv.info._ZN5flash16flash_fwd_kernelI23Flash_fwd_kernel_traitsILi128ELi128ELi32ELi4ELb0ELb0EN7cutlass6half_tE19Flash_kernel_traitsILi128ELi128ELi32ELi4ES3_EELb1ELb0ELb0ELb0ELb0ELb0ELb0ELb1EEEvNS_16Flash_fwd_paramsE,"",@"SHT_CUDA_INFO"
	.sectionflags	@""
	.align	4


	//----- nvinfo : EIATTR_CUDA_API_VERSION
	.align		4
        /*0000*/ 	.byte	0x04, 0x37
        /*0002*/ 	.short	(.L_706 - .L_705)
.L_705:
        /*0004*/ 	.word	0x00000082


	//----- nvinfo : EIATTR_SW2861232_WAR
	.align		4
.L_706:
        /*0008*/ 	.byte	0x01, 0x35
	.zero		2


	//----- nvinfo : EIATTR_PARAM_CBANK
	.align		4
        /*000c*/ 	.byte	0x04, 0x0a
        /*000e*/ 	.short	(.L_708 - .L_707)
	.align		4
.L_707:
        /*0010*/ 	.word	index@(.nv.constant0._ZN5flash16flash_fwd_kernelI23Flash_fwd_kernel_traitsILi128ELi128ELi32ELi4ELb0ELb0EN7cutlass6half_tE19Flash_kernel_traitsILi128ELi128ELi32ELi4ES3_EELb1ELb0ELb0ELb0ELb0ELb0ELb0ELb1EEEvNS_16Flash_fwd_paramsE)
        /*0014*/ 	.short	0x0160
        /*0016*/ 	.short	0x01d0


	//----- nvinfo : EIATTR_CBANK_PARAM_SIZE
	.align		4
.L_708:
        /*0018*/ 	.byte	0x03, 0x19
        /*001a*/ 	.short	0x01d0


	//----- nvinfo : EIATTR_KPARAM_INFO
	.align		4
        /*001c*/ 	.byte	0x04, 0x17
        /*001e*/ 	.short	(.L_710 - .L_709)
.L_709:
        /*0020*/ 	.word	0x00000000
        /*0024*/ 	.short	0x0000
        /*0026*/ 	.short	0x0000
        /*0028*/ 	.byte	0x00, 0xf0, 0x41, 0x07


	//----- nvinfo : EIATTR_MAXREG_COUNT
	.align		4
.L_710:
        /*002c*/ 	.byte	0x03, 0x1b
        /*002e*/ 	.short	0x00ff


	//----- nvinfo : EIATTR_NUM_BARRIERS
	.align		4
        /*0030*/ 	.byte	0x02, 0x4c
        /*0032*/ 	.byte	0x01
	.zero		1


	//----- nvinfo : EIATTR_ANNOTATIONS
	.align		4
        /*0034*/ 	.byte	0x04, 0x55
        /*0036*/ 	.short	(.L_712 - .L_711)


	//   ....[0]....
.L_711:
        /* <DEDUP_REMOVED lines=23> */


	//----- nvinfo : EIATTR_MERCURY_ISA_VERSION
	.align		4
.L_712:
        /*0190*/ 	.byte	0x03, 0x5f
        /*0192*/ 	.short	0x0000


	//----- nvinfo : EIATTR_COOP_GROUP_MASK_REGIDS
	.align		4
        /*0194*/ 	.byte	0x04, 0x29
        /*0196*/ 	.short	(.L_714 - .L_713)


	//   ....[0]....
.L_713:
        /*0198*/ 	.word	0xffffffff


	//   ....[1]....
        /*019c*/ 	.word	0xffffffff


	//   ....[2]....
        /*01a0*/ 	.word	0xffffffff


	//   ....[3]....
        /*01a4*/ 	.word	0xffffffff


	//   ....[4]....
        /*01a8*/ 	.word	0xffffffff


	//   ....[5]....
        /*01ac*/ 	.word	0xffffffff


	//   ....[6]....
        /*01b0*/ 	.word	0xffffffff


	//   ....[7]....
        /*01b4*/ 	.word	0xffffffff


	//   ....[8]....
        /*01b8*/ 	.word	0xffffffff


	//   ....[9]....
        /*01bc*/ 	.word	0xffffffff


	//   ....[10]....
        /*01c0*/ 	.word	0xffffffff


	//   ....[11]....
        /*01c4*/ 	.word	0xffffffff


	//   ....[12]....
        /*01c8*/ 	.word	0xffffffff


	//   ....[13]....
        /*01cc*/ 	.word	0xffffffff


	//   ....[14]....
        /*01d0*/ 	.word	0xffffffff


	//   ....[15]....
        /*01d4*/ 	.word	0xffffffff


	//   ....[16]....
        /*01d8*/ 	.word	0xffffffff


	//   ....[17]....
        /*01dc*/ 	.word	0xffffffff


	//   ....[18]....
        /*01e0*/ 	.word	0xffffffff


	//   ....[19]....
        /*01e4*/ 	.word	0xffffffff


	//   ....[20]....
        /*01e8*/ 	.word	0xffffffff


	//   ....[21]....
        /*01ec*/ 	.word	0xffffffff


	//   ....[22]....
        /*01f0*/ 	.word	0xffffffff


	//   ....[23]....
        /*01f4*/ 	.word	0xffffffff


	//----- nvinfo : EIATTR_COOP_GROUP_INSTR_OFFSETS
	.align		4
.L_714:
        /*01f8*/ 	.byte	0x04, 0x28
        /*01fa*/ 	.short	(.L_716 - .L_715)


	//   ....[0]....
.L_715:
        /*01fc*/ 	.word	0x000036f0


	//   ....[1]....
        /*0200*/ 	.word	0x00003890


	//   ....[2]....
        /*0204*/ 	.word	0x000039b0


	//   ....[3]....
        /*0208*/ 	.word	0x00003c90


	//   ....[4]....
        /*020c*/ 	.word	0x00003dd0


	//   ....[5]....
        /*0210*/ 	.word	0x00003e10


	//   ....[6]....
        /*0214*/ 	.word	0x00003f60


	//   ....[7]....
        /*0218*/ 	.word	0x00003ff0


	//   ....[8]....
        /*021c*/ 	.word	0x00007490


	//   ....[9]....
        /*0220*/ 	.word	0x000074c0


	//   ....[10]....
        /*0224*/ 	.word	0x000074d0


	//   ....[11]....
        /*0228*/ 	.word	0x000074f0


	//   ....[12]....
        /*022c*/ 	.word	0x00007510


	//   ....[13]....
        /*0230*/ 	.word	0x00007530


	//   ....[14]....
        /*0234*/ 	.word	0x00007550


	//   ....[15]....
        /*0238*/ 	.word	0x00007700


	//   ....[16]....
        /*023c*/ 	.word	0x0000a5c0


	//   ....[17]....
        /*0240*/ 	.word	0x0000a6f0


	//   ....[18]....
        /*0244*/ 	.word	0x0000a900


	//   ....[19]....
        /*0248*/ 	.word	0x0000a910


	//   ....[20]....
        /*024c*/ 	.word	0x0000a920


	//   ....[21]....
        /*0250*/ 	.word	0x0000a950


	//   ....[22]....
        /*0254*/ 	.word	0x0000a9a0


	//   ....[23]....
        /*0258*/ 	.word	0x0000a9b0


	//----- nvinfo : EIATTR_EXIT_INSTR_OFFSETS
	.align		4
.L_716:
        /*025c*/ 	.byte	0x04, 0x1c
        /*025e*/ 	.short	(.L_718 - .L_717)


	//   ....[0]....
.L_717:
        /*0260*/ 	.word	0x00000670


	//   ....[1]....
        /*0264*/ 	.word	0x0000caa0


	//   ....[2]....
        /*0268*/ 	.word	0x0000cb80


	//   ....[3]....
        /*026c*/ 	.word	0x0000cba0


	//   ....[4]....
        /*0270*/ 	.word	0x0000dc50


	//   ....[5]....
        /*0274*/ 	.word	0x0000dcd0


	//----- nvinfo : EIATTR_CTAIDZ_USED
	.align		4
.L_718:
        /*0278*/ 	.byte	0x01, 0x04
	.zero		2


	//----- nvinfo : EIATTR_CRS_STACK_SIZE
	.align		4
        /*027c*/ 	.byte	0x04, 0x1e
        /*027e*/ 	.short	(.L_720 - .L_719)
.L_719:
        /*0280*/ 	.word	0x00000000
.L_720:


//--------------------- .nv.info._ZN5flash16flash_fwd_kernelI23Flash_fwd_kernel_traitsILi128ELi128ELi32ELi4ELb0ELb0EN7cutlass6half_tE19Flash_kernel_traitsILi128ELi128ELi32ELi4ES3_EELb0ELb0ELb0ELb0ELb0ELb0ELb1ELb0EEEvNS_16Flash_fwd_paramsE --------------------------
	.section	.nv.info._ZN5flash16flash_fwd_kernelI23Flash_fwd_kernel_traitsILi128ELi128ELi32ELi4ELb0ELb0EN7cutlass6half_tE19Flash_kernel_traitsILi128ELi128ELi32ELi4ES3_EELb0ELb0ELb0ELb0ELb0ELb0ELb1ELb0EEEvNS_16Flash_fwd_paramsE,"",@"SHT_CUDA_INFO"
	.sectionflags	@""
	.align	4


	//----- nvinfo : EIATTR_CUDA_API_VERSION
	.align		4
        /*0000*/ 	.byte	0x04, 0x37
        /*0002*/ 	.short	(.L_722 - .L_721)
.L_721:
        /*0004*/ 	.word	0x00000082


	//----- nvinfo : EIATTR_SW2861232_WAR
	.align		4
.L_722:
        /*0008*/ 	.byte	0x01, 0x35
	.zero		2


	//----- nvinfo : EIATTR_PARAM_CBANK
	.align		4
        /*000c*/ 	.byte	0x04, 0x0a
        /*000e*/ 	.short	(.L_724 - .L_723)
	.align		4
.L_723:
        /*0010*/ 	.word	index@(.nv.constant0._ZN5flash16flash_fwd_kernelI23Flash_fwd_kernel_traitsILi128ELi128ELi32ELi4ELb0ELb0EN7cutlass6half_tE19Flash_kernel_traitsILi128ELi128ELi32ELi4ES3_EELb0ELb0ELb0ELb0ELb0ELb0ELb1ELb0EEEvNS_16Flash_fwd_paramsE)
        /*0014*/ 	.short	0x0160
        /*0016*/ 	.short	0x01d0


	//----- nvinfo : EIATTR_CBANK_PARAM_SIZE
	.align		4
.L_724:
        /*0018*/ 	.byte	0x03, 0x19
        /*001a*/ 	.short	0x01d0


	//----- nvinfo : EIATTR_KPARAM_INFO
	.align		4
        /*001c*/ 	.byte	0x04, 0x17
        /*001e*/ 	.short	(.L_726 - .L_725)
.L_725:
        /*0020*/ 	.word	0x00000000
        /*0024*/ 	.short	0x0000
        /*0026*/ 	.short	0x0000
        /*0028*/ 	.byte	0x00, 0xf0, 0x41, 0x07


	//----- nvinfo : EIATTR_MAXREG_COUNT
	.align		4
.L_726:
        /*002c*/ 	.byte	0x03, 0x1b
        /*002e*/ 	.short	0x00ff


	//----- nvinfo : EIATTR_NUM_BARRIERS
	.align		4
        /*0030*/ 	.byte	0x02, 0x4c
        /*0032*/ 	.byte	0x01
	.zero		1


	//----- nvinfo : EIATTR_ANNOTATIONS
	.align		4
        /*0034*/ 	.byte	0x04, 0x55
        /*0036*/ 	.short	(.L_728 - .L_727)


	//   ....[0]....
.L_727:
        /* <DEDUP_REMOVED lines=15> */


	//----- nvinfo : EIATTR_MERCURY_ISA_VERSION
	.align		4
.L_728:
        /*0110*/ 	.byte	0x03, 0x5f
        /*0112*/ 	.short	0x0000


	//----- nvinfo : EIATTR_COOP_GROUP_MASK_REGIDS
	.align		4
        /*0114*/ 	.byte	0x04, 0x29
        /*0116*/ 	.short	(.L_730 - .L_729)


	//   ....[0]....
.L_729:
        /*0118*/ 	.word	0xffffffff


	//   ....[1]....
        /*011c*/ 	.word	0xffffffff


	//   ....[2]....
        /*0120*/ 	.word	0xffffffff


	//   ....[3]....
        /*0124*/ 	.word	0xffffffff


	//   ....[4]....
        /*0128*/ 	.word	0xffffffff


	//   ....[5]....
        /*012c*/ 	.word	0xffffffff


	//   ....[6]....
        /*0130*/ 	.word	0xffffffff


	//   ....[7]....
        /*0134*/ 	.word	0xffffffff


	//   ....[8]....
        /*0138*/ 	.word	0xffffffff


	//   ....[9]....
        /*013c*/ 	.word	0xffffffff


	//   ....[10]....
        /*0140*/ 	.word	0xffffffff


	//   ....[11]....
        /*0144*/ 	.word	0xffffffff


	//   ....[12]....
        /*0148*/ 	.word	0xffffffff


	//   ....[13]....
        /*014c*/ 	.word	0xffffffff


	//   ....[14]....
        /*0150*/ 	.word	0xffffffff


	//   ....[15]....
        /*0154*/ 	.word	0xffffffff


	//   ....[16]....
        /*0158*/ 	.word	0xffffffff


	//   ....[17]....
        /*015c*/ 	.word	0xffffffff


	//   ....[18]....
        /*0160*/ 	.word	0xffffffff


	//   ....[19]....
        /*0164*/ 	.word	0xffffffff


	//   ....[20]....
        /*0168*/ 	.word	0xffffffff


	//   ....[21]....
        /*016c*/ 	.word	0xffffffff


	//   ....[22]....
        /*0170*/ 	.word	0xffffffff


	//   ....[23]....
        /*0174*/ 	.word	0xffffffff


	//----- nvinfo : EIATTR_COOP_GROUP_INSTR_OFFSETS
	.align		4
.L_730:
        /*0178*/ 	.byte	0x04, 0x28
        /*017a*/ 	.short	(.L_732 - .L_731)


	//   ....[0]....
.L_731:
        /*017c*/ 	.word	0x000035f0


	//   ....[1]....
        /*0180*/ 	.word	0x000036a0


	//   ....[2]....
        /*0184*/ 	.word	0x000036b0


	//   ....[3]....
        /*0188*/ 	.word	0x00003730


	//   ....[4]....
        /*018c*/ 	.word	0x00003aa0


	//   ....[5]....
        /*0190*/ 	.word	0x00003b60


	//   ....[6]....
        /*0194*/ 	.word	0x00003b90


	//   ....[7]....
        /*0198*/ 	.word	0x00003c40


	//   ....[8]....
        /*019c*/ 	.word	0x00005630


	//   ....[9]....
        /*01a0*/ 	.word	0x00005720


	//   ....[10]....
        /*01a4*/ 	.word	0x00005760


	//   ....[11]....
        /*01a8*/ 	.word	0x00005770


	//   ....[12]....
        /*01ac*/ 	.word	0x00005780


	//   ....[13]....
        /*01b0*/ 	.word	0x000057b0


	//   ....[14]....
        /*01b4*/ 	.word	0x00005800


	//   ....[15]....
        /*01b8*/ 	.word	0x00005830


	//   ....[16]....
        /*01bc*/ 	.word	0x00006df0


	//   ....[17]....
        /*01c0*/ 	.word	0x00006e00


	//   ....[18]....
        /*01c4*/ 	.word	0x00006e10


	//   ....[19]....
        /*01c8*/ 	.word	0x00006e20


	//   ....[20]....
        /*01cc*/ 	.word	0x00006e70


	//   ....[21]....
        /*01d0*/ 	.word	0x00006e90


	//   ....[22]....
        /*01d4*/ 	.word	0x00006eb0


	//   ....[23]....
        /*01d8*/ 	.word	0x00006ec0


	//----- nvinfo : EIATTR_EXIT_INSTR_OFFSETS
	.align		4
.L_732:
        /*01dc*/ 	.byte	0x04, 0x1c
        /*01de*/ 	.short	(.L_734 - .L_733)


	//   ....[0]....
.L_733:
        /*01e0*/ 	.word	0x000002f0


	//   ....[1]....
        /*01e4*/ 	.word	0x00009210


	//   ....[2]....
        /*01e8*/ 	.word	0x000092f0


	//   ....[3]....
        /*01ec*/ 	.word	0x00009310


	//   ....[4]....
        /*01f0*/ 	.word	0x0000a370


	//   ....[5]....
        /*01f4*/ 	.word	0x0000a3f0


	//----- nvinfo : EIATTR_CTAIDZ_USED
	.align		4
.L_734:
        /*01f8*/ 	.byte	0x01, 0x04
	.zero		2


	//----- nvinfo : EIATTR_CRS_STACK_SIZE
	.align		4
        /*01fc*/ 	.byte	0x04, 0x1e
        /*01fe*/ 	.short	(.L_736 - .L_735)
.L_735:
        /*0200*/ 	.word	0x00000000
.L_736:


//--------------------- .nv.info._ZN5flash16flash_fwd_kernelI23Flash_fwd_kernel_traitsILi128ELi128ELi32ELi4ELb0ELb0EN7cutlass6half_tE19Flash_kernel_traitsILi128ELi128ELi32ELi4ES3_EELb1ELb0ELb0ELb1ELb0ELb0ELb0ELb1EEEvNS_16Flash_fwd_paramsE --------------------------
	.section	.nv.info._ZN5flash16flash_fwd_kernelI23Flash_fwd_kernel_traitsILi128ELi128ELi32ELi4ELb0ELb0EN7cutlass6half_tE19Flash_kernel_traitsILi128ELi128ELi32ELi4ES3_EELb1ELb0ELb0ELb1ELb0ELb0ELb0ELb1EEEvNS_16Flash_fwd_paramsE,"",@"SHT_CUDA_INFO"
	.sectionflags	@""
	.align	4


	//----- nvinfo : EIATTR_CUDA_API_VERSION
	.align		4
        /*0000*/ 	.byte	0x04, 0x37
        /*0002*/ 	.short	(.L_738 - .L_737)
.L_737:
        /*0004*/ 	.word	0x00000082


	//----- nvinfo : EIATTR_SW2861232_WAR
	.align		4
.L_738:
        /*0008*/ 	.byte	0x01, 0x35
	.zero		2


	//----- nvinfo : EIATTR_PARAM_CBANK
	.align		4
        /*000c*/ 	.byte	0x04, 0x0a
        /*000e*/ 	.short	(.L_740 - .L_739)
	.align		4
.L_739:
        /*0010*/ 	.word	index@(.nv.constant0._ZN5flash16flash_fwd_kernelI23Flash_fwd_kernel_traitsILi128ELi128ELi32ELi4ELb0ELb0EN7cutlass6half_tE19Flash_kernel_traitsILi128ELi128ELi32ELi4ES3_EELb1ELb0ELb0ELb1ELb0ELb0ELb0ELb1EEEvNS_16Flash_fwd_paramsE)
        /*0014*/ 	.short	0x0160
        /*0016*/ 	.short	0x01d0


	//----- nvinfo : EIATTR_CBANK_PARAM_SIZE
	.align		4
.L_740:
        /*0018*/ 	.byte	0x03, 0x19
        /*001a*/ 	.short	0x01d0


	//----- nvinfo : EIATTR_KPARAM_INFO
	.align		4
        /*001c*/ 	.byte	0x04, 0x17
        /*001e*/ 	.short	(.L_742 - .L_741)
.L_741:
        /*0020*/ 	.word	0x00000000
        /*0024*/ 	.short	0x0000
        /*0026*/ 	.short	0x0000
        /*0028*/ 	.byte	0x00, 0xf0, 0x41, 0x07


	//----- nvinfo : EIATTR_MAXREG_COUNT
	.align		4
.L_742:
        /*002c*/ 	.byte	0x03, 0x1b
        /*002e*/ 	.short	0x00ff


	//----- nvinfo : EIATTR_NUM_BARRIERS
	.align		4
        /*0030*/ 	.byte	0x02, 0x4c
        /*0032*/ 	.byte	0x01
	.zero		1


	//----- nvinfo : EIATTR_ANNOTATIONS
	.align		4
        /*0034*/ 	.byte	0x04, 0x55
        /*0036*/ 	.short	(.L_744 - .L_743)


	//   ....[0]....
.L_743:
        /* <DEDUP_REMOVED lines=43> */


	//----- nvinfo : EIATTR_MERCURY_ISA_VERSION
	.align		4
.L_744:
        /*02d0*/ 	.byte	0x03, 0x5f
        /*02d2*/ 	.short	0x0000


	//----- nvinfo : EIATTR_COOP_GROUP_MASK_REGIDS
	.align		4
        /*02d4*/ 	.byte	0x04, 0x29
        /*02d6*/ 	.short	(.L_746 - .L_745)


	//   ....[0]....
.L_745:
        /*02d8*/ 	.word	0xffffffff


	//   ....[1]....
        /*02dc*/ 	.word	0xffffffff


	//   ....[2]....
        /*02e0*/ 	.word	0xffffffff


	//   ....[3]....
        /*02e4*/ 	.word	0xffffffff


	//   ....[4]....
        /*02e8*/ 	.word	0xffffffff


	//   ....[5]....
        /*02ec*/ 	.word	0xffffffff


	//   ....[6]....
        /*02f0*/ 	.word	0xffffffff


	//   ....[7]....
        /*02f4*/ 	.word	0xffffffff


	//   ....[8]....
        /*02f8*/ 	.word	0xffffffff


	//   ....[9]....
        /*02fc*/ 	.word	0xffffffff


	//   ....[10]....
        /*0300*/ 	.word	0xffffffff


	//   ....[11]....
        /*0304*/ 	.word	0xffffffff


	//   ....[12]....
        /*0308*/ 	.word	0xffffffff


	//   ....[13]....
        /*030c*/ 	.word	0xffffffff


	//   ....[14]....
        /*0310*/ 	.word	0xffffffff


	//   ....[15]....
        /*0314*/ 	.word	0xffffffff


	//   ....[16]....
        /*0318*/ 	.word	0xffffffff


	//   ....[17]....
        /*031c*/ 	.word	0xffffffff


	//   ....[18]....
        /*0320*/ 	.word	0xffffffff


	//   ....[19]....
        /*0324*/ 	.word	0xffffffff


	//   ....[20]....
        /*0328*/ 	.word	0xffffffff


	//   ....[21]....
        /*032c*/ 	.word	0xffffffff


	//   ....[22]....
        /*0330*/ 	.word	0xffffffff


	//   ....[23]....
        /*0334*/ 	.word	0xffffffff


	//----- nvinfo : EIATTR_COOP_GROUP_INSTR_OFFSETS
	.align		4
.L_746:
        /*0338*/ 	.byte	0x04, 0x28
        /*033a*/ 	.short	(.L_748 - .L_747)


	//   ....[0]....
.L_747:
        /*033c*/ 	.word	0x00004370


	//   ....[1]....
        /*0340*/ 	.word	0x00004430


	//   ....[2]....
        /*0344*/ 	.word	0x00004540


	//   ....[3]....
        /*0348*/ 	.word	0x00004610


	//   ....[4]....
        /*034c*/ 	.word	0x00004630


	//   ....[5]....
        /*0350*/ 	.word	0x00004680


	//   ....[6]....
        /*0354*/ 	.word	0x000046f0


	//   ....[7]....
        /*0358*/ 	.word	0x00004710


	//   ....[8]....
        /*035c*/ 	.word	0x00008d50


	//   ....[9]....
        /*0360*/ 	.word	0x00008e00


	//   ....[10]....
        /*0364*/ 	.word	0x00008e60


	//   ....[11]....
        /*0368*/ 	.word	0x00008ed0


	//   ....[12]....
        /*036c*/ 	.word	0x00008f10


	//   ....[13]....
        /*0370*/ 	.word	0x00008f60


	//   ....[14]....
        /*0374*/ 	.word	0x00008fb0


	//   ....[15]....
        /*0378*/ 	.word	0x00009000


	//   ....[16]....
        /*037c*/ 	.word	0x0000bf00


	//   ....[17]....
        /*0380*/ 	.word	0x0000bf40


	//   ....[18]....
        /*0384*/ 	.word	0x0000bf70


	//   ....[19]....
        /*0388*/ 	.word	0x0000c020


	//   ....[20]....
        /*038c*/ 	.word	0x0000c060


	//   ....[21]....
        /*0390*/ 	.word	0x0000c090


	//   ....[22]....
        /*0394*/ 	.word	0x0000c0d0


	//   ....[23]....
        /*0398*/ 	.word	0x0000c180


	//----- nvinfo : EIATTR_EXIT_INSTR_OFFSETS
	.align		4
.L_748:
        /*039c*/ 	.byte	0x04, 0x1c
        /*039e*/ 	.short	(.L_750 - .L_749)


	//   ....[0]....
.L_749:
        /*03a0*/ 	.word	0x000006b0


	//   ....[1]....
        /*03a4*/ 	.word	0x0000e3a0


	//   ....[2]....
        /*03a8*/ 	.word	0x0000e480


	//   ....[3]....
        /*03ac*/ 	.word	0x0000e4a0


	//   ....[4]....
        /*03b0*/ 	.word	0x0000f560


	//   ....[5]....
        /*03b4*/ 	.word	0x0000f5e0


	//----- nvinfo : EIATTR_CTAIDZ_USED
	.align		4
.L_750:
        /*03b8*/ 	.byte	0x01, 0x04
	.zero		2


	//----- nvinfo : EIATTR_CRS_STACK_SIZE
	.align		4
        /*03bc*/ 	.byte	0x04, 0x1e
        /*03be*/ 	.short	(.L_752 - .L_751)
.L_751:
        /*03c0*/ 	.word	0x00000000
.L_752:


//--------------------- .nv.info._ZN5flash16flash_fwd_kernelI23Flash_fwd_kernel_traitsILi128ELi128ELi32ELi4ELb0ELb0EN7cutlass6half_tE19Flash_kernel_traitsILi128ELi128ELi32ELi4ES3_EELb0ELb0ELb0ELb1ELb0ELb0ELb1ELb0EEEvNS_16Flash_fwd_paramsE --------------------------
	.section	.nv.info._ZN5flash16flash_fwd_kernelI23Flash_fwd_kernel_traitsILi128ELi128ELi32ELi4ELb0ELb0EN7cutlass6half_tE19Flash_kernel_traitsILi128ELi128ELi32ELi4ES3_EELb0ELb0ELb0ELb1ELb0ELb0ELb1ELb0EEEvNS_16Flash_fwd_paramsE,"",@"SHT_CUDA_INFO"
	.sectionflags	@""
	.align	4


	//----- nvinfo : EIATTR_CUDA_API_VERSION
	.align		4
        /*0000*/ 	.byte	0x04, 0x37
        /*0002*/ 	.short	(.L_754 - .L_753)
.L_753:
        /*0004*/ 	.word	0x00000082


	//----- nvinfo : EIATTR_SW2861232_WAR
	.align		4
.L_754:
        /*0008*/ 	.byte	0x01, 0x35
	.zero		2


	//----- nvinfo : EIATTR_PARAM_CBANK
	.align		4
        /*000c*/ 	.byte	0x04, 0x0a
        /*000e*/ 	.short	(.L_756 - .L_755)
	.align		4
.L_755:
        /*0010*/ 	.word	index@(.nv.constant0._ZN5flash16flash_fwd_kernelI23Flash_fwd_kernel_traitsILi128ELi128ELi32ELi4ELb0ELb0EN7cutlass6half_tE19Flash_kernel_traitsILi128ELi128ELi32ELi4ES3_EELb0ELb0ELb0ELb1ELb0ELb0ELb1ELb0EEEvNS_16Flash_fwd_paramsE)
        /*0014*/ 	.short	0x0160
        /*0016*/ 	.short	0x01d0


	//----- nvinfo : EIATTR_CBANK_PARAM_SIZE
	.align		4
.L_756:
        /*0018*/ 	.byte	0x03, 0x19
        /*001a*/ 	.short	0x01d0


	//----- nvinfo : EIATTR_KPARAM_INFO
	.align		4
        /*001c*/ 	.byte	0x04, 0x17
        /*001e*/ 	.short	(.L_758 - .L_757)
.L_757:
        /*0020*/ 	.word	0x00000000
        /*0024*/ 	.short	0x0000
        /*0026*/ 	.short	0x0000
        /*0028*/ 	.byte	0x00, 0xf0, 0x41, 0x07


	//----- nvinfo : EIATTR_MAXREG_COUNT
	.align		4
.L_758:
        /*002c*/ 	.byte	0x03, 0x1b
        /*002e*/ 	.short	0x00ff


	//----- nvinfo : EIATTR_NUM_BARRIERS
	.align		4
        /*0030*/ 	.byte	0x02, 0x4c
        /*0032*/ 	.byte	0x01
	.zero		1


	//----- nvinfo : EIATTR_ANNOTATIONS
	.align		4
        /*0034*/ 	.byte	0x04, 0x55
        /*0036*/ 	.short	(.L_760 - .L_759)


	//   ....[0]....
.L_759:
        /* <DEDUP_REMOVED lines=14> */


	//----- nvinfo : EIATTR_MERCURY_ISA_VERSION
	.align		4
.L_760:
        /*0100*/ 	.byte	0x03, 0x5f
        /*0102*/ 	.short	0x0000


	//----- nvinfo : EIATTR_COOP_GROUP_MASK_REGIDS
	.align		4
        /*0104*/ 	.byte	0x04, 0x29
        /*0106*/ 	.short	(.L_762 - .L_761)


	//   ....[0]....
.L_761:
        /*0108*/ 	.word	0xffffffff


	//   ....[1]....
        /*010c*/ 	.word	0xffffffff


	//   ....[2]....
        /*0110*/ 	.word	0xffffffff


	//   ....[3]....
        /*0114*/ 	.word	0xffffffff


	//   ....[4]....
        /*0118*/ 	.word	0xffffffff


	//   ....[5]....
        /*011c*/ 	.word	0xffffffff


	//   ....[6]....
        /*0120*/ 	.word	0xffffffff


	//   ....[7]....
        /*0124*/ 	.word	0xffffffff


	//   ....[8]....
        /*0128*/ 	.word	0xffffffff


	//   ....[9]....
        /*012c*/ 	.word	0xffffffff


	//   ....[10]....
        /*0130*/ 	.word	0xffffffff


	//   ....[11]....
        /*0134*/ 	.word	0xffffffff


	//   ....[12]....
        /*0138*/ 	.word	0xffffffff


	//   ....[13]....
        /*013c*/ 	.word	0xffffffff


	//   ....[14]....
        /*0140*/ 	.word	0xffffffff


	//   ....[15]....
        /*0144*/ 	.word	0xffffffff


	//   ....[16]....
        /*0148*/ 	.word	0xffffffff


	//   ....[17]....
        /*014c*/ 	.word	0xffffffff


	//   ....[18]....
        /*0150*/ 	.word	0xffffffff


	//   ....[19]....
        /*0154*/ 	.word	0xffffffff


	//   ....[20]....
        /*0158*/ 	.word	0xffffffff


	//   ....[21]....
        /*015c*/ 	.word	0xffffffff


	//   ....[22]....
        /*0160*/ 	.word	0xffffffff


	//   ....[23]....
        /*0164*/ 	.word	0xffffffff


	//----- nvinfo : EIATTR_COOP_GROUP_INSTR_OFFSETS
	.align		4
.L_762:
        /*0168*/ 	.byte	0x04, 0x28
        /*016a*/ 	.short	(.L_764 - .L_763)


	//   ....[0]....
.L_763:
        /*016c*/ 	.word	0x00004080


	//   ....[1]....
        /*0170*/ 	.word	0x00004130


	//   ....[2]....
        /*0174*/ 	.word	0x00004140


	//   ....[3]....
        /*0178*/ 	.word	0x000041c0


	//   ....[4]....
        /*017c*/ 	.word	0x00004530


	//   ....[5]....
        /*0180*/ 	.word	0x000045f0


	//   ....[6]....
        /*0184*/ 	.word	0x00004620


	//   ....[7]....
        /*0188*/ 	.word	0x00004700


	//   ....[8]....
        /*018c*/ 	.word	0x000067d0


	//   ....[9]....
        /*0190*/ 	.word	0x00006820


	//   ....[10]....
        /*0194*/ 	.word	0x00006870


	//   ....[11]....
        /*0198*/ 	.word	0x000068a0


	//   ....[12]....
        /*019c*/ 	.word	0x000068e0


	//   ....[13]....
        /*01a0*/ 	.word	0x00006930


	//   ....[14]....
        /*01a4*/ 	.word	0x00006970


	//   ....[15]....
        /*01a8*/ 	.word	0x00006a40


	//   ....[16]....
        /*01ac*/ 	.word	0x00007fa0


	//   ....[17]....
        /*01b0*/ 	.word	0x00007fb0


	//   ....[18]....
        /*01b4*/ 	.word	0x00007fc0


	//   ....[19]....
        /*01b8*/ 	.word	0x00007fe0


	//   ....[20]....
        /*01bc*/ 	.word	0x00008000


	//   ....[21]....
        /*01c0*/ 	.word	0x00008030


	//   ....[22]....
        /*01c4*/ 	.word	0x00008070


	//   ....[23]....
        /*01c8*/ 	.word	0x000080a0


	//----- nvinfo : EIATTR_EXIT_INSTR_OFFSETS
	.align		4
.L_764:
        /*01cc*/ 	.byte	0x04, 0x1c
        /*01ce*/ 	.short	(.L_766 - .L_765)


	//   ....[0]....
.L_765:
        /*01d0*/ 	.word	0x000002f0


	//   ....[1]....
        /*01d4*/ 	.word	0x0000a3c0


	//   ....[2]....
        /*01d8*/ 	.word	0x0000a4a0


	//   ....[3]....
        /*01dc*/ 	.word	0x0000a4c0


	//   ....[4]....
        /*01e0*/ 	.word	0x0000b520


	//   ....[5]....
        /*01e4*/ 	.word	0x0000b5a0


	//----- nvinfo : EIATTR_CTAIDZ_USED
	.align		4
.L_766:
        /*01e8*/ 	.byte	0x01, 0x04
	.zero		2


	//----- nvinfo : EIATTR_CRS_STACK_SIZE
	.align		4
        /*01ec*/ 	.byte	0x04, 0x1e
        /*01ee*/ 	.short	(.L_768 - .L_767)
.L_767:
        /*01f0*/ 	.word	0x00000000
.L_768:


//--------------------- .nv.info._ZN5flash16flash_fwd_kernelI23Flash_fwd_kernel_traitsILi128ELi128ELi32ELi4ELb0ELb0EN7cutlass6half_tE19Flash_kernel_traitsILi128ELi128ELi32ELi4ES3_EELb1ELb0ELb1ELb0ELb0ELb1ELb0ELb0EEEvNS_16Flash_fwd_paramsE --------------------------
	.section	.nv.info._ZN5flash16flash_fwd_kernelI23Flash_fwd_kernel_traitsILi128ELi128ELi32ELi4ELb0ELb0EN7cutlass6half_tE19Flash_kernel_traitsILi128ELi128ELi32ELi4ES3_EELb1ELb0ELb1ELb0ELb0ELb1ELb0ELb0EEEvNS_16Flash_fwd_paramsE,"",@"SHT_CUDA_INFO"
	.sectionflags	@""
	.align	4


	//----- nvinfo : EIATTR_CUDA_API_VERSION
	.align		4
        /*0000*/ 	.byte	0x04, 0x37
        /*0002*/ 	.short	(.L_770 - .L_769)
.L_769:
        /*0004*/ 	.word	0x00000082


	//----- nvinfo : EIATTR_SW2861232_WAR
	.align		4
.L_770:
        /*0008*/ 	.byte	0x01, 0x35
	.zero		2


	//----- nvinfo : EIATTR_PARAM_CBANK
	.align		4
        /*000c*/ 	.byte	0x04, 0x0a
        /*000e*/ 	.short	(.L_772 - .L_771)
	.align		4
.L_771:
        /*0010*/ 	.word	index@(.nv.constant0._ZN5flash16flash_fwd_kernelI23Flash_fwd_kernel_traitsILi128ELi128ELi32ELi4ELb0ELb0EN7cutlass6half_tE19Flash_kernel_traitsILi128ELi128ELi32ELi4ES3_EELb1ELb0ELb1ELb0ELb0ELb1ELb0ELb0EEEvNS_16Flash_fwd_paramsE)
        /*0014*/ 	.short	0x0160
        /*0016*/ 	.short	0x01d0


	//----- nvinfo : EIATTR_CBANK_PARAM_SIZE
	.align		4
.L_772:
        /*0018*/ 	.byte	0x03, 0x19
        /*001a*/ 	.short	0x01d0


	//----- nvinfo : EIATTR_KPARAM_INFO
	.align		4
        /*001c*/ 	.byte	0x04, 0x17
        /*001e*/ 	.short	(.L_774 - .L_773)
.L_773:
        /*0020*/ 	.word	0x00000000
        /*0024*/ 	.short	0x0000
        /*0026*/ 	.short	0x0000
        /*0028*/ 	.byte	0x00, 0xf0, 0x41, 0x07


	//----- nvinfo : EIATTR_MAXREG_COUNT
	.align		4
.L_774:
        /*002c*/ 	.byte	0x03, 0x1b
        /*002e*/ 	.short	0x00ff


	//----- nvinfo : EIATTR_NUM_BARRIERS
	.align		4
        /*0030*/ 	.byte	0x02, 0x4c
        /*0032*/ 	.byte	0x01
	.zero		1


	//----- nvinfo : EIATTR_ANNOTATIONS
	.align		4
        /*0034*/ 	.byte	0x04, 0x55
        /*0036*/ 	.short	(.L_776 - .L_775)


	//   ....[0]....
.L_775:
        /* <DEDUP_REMOVED lines=54> */


	//----- nvinfo : EIATTR_MERCURY_ISA_VERSION
	.align		4
.L_776:
        /*0388*/ 	.byte	0x03, 0x5f
        /*038a*/ 	.short	0x0000


	//----- nvinfo : EIATTR_COOP_GROUP_MASK_REGIDS
	.align		4
        /*038c*/ 	.byte	0x04, 0x29
        /*038e*/ 	.short	(.L_778 - .L_777)


	//   ....[0]....
.L_777:
        /*0390*/ 	.word	0xffffffff


	//   ....[1]....
        /*0394*/ 	.word	0xffffffff


	//   ....[2]....
        /*0398*/ 	.word	0xffffffff


	//   ....[3]....
        /*039c*/ 	.word	0xffffffff


	//   ....[4]....
        /*03a0*/ 	.word	0xffffffff


	//   ....[5]....
        /*03a4*/ 	.word	0xffffffff


	//   ....[6]....
        /*03a8*/ 	.word	0xffffffff


	//   ....[7]....
        /*03ac*/ 	.word	0xffffffff


	//   ....[8]....
        /*03b0*/ 	.word	0xffffffff


	//   ....[9]....
        /*03b4*/ 	.word	0xffffffff


	//   ....[10]....
        /*03b8*/ 	.word	0xffffffff


	//   ....[11]....
        /*03bc*/ 	.word	0xffffffff


	//   ....[12]....
        /*03c0*/ 	.word	0xffffffff


	//   ....[13]....
        /*03c4*/ 	.word	0xffffffff


	//   ....[14]....
        /*03c8*/ 	.word	0xffffffff


	//   ....[15]....
        /*03cc*/ 	.word	0xffffffff


	//   ....[16]....
        /*03d0*/ 	.word	0xffffffff


	//   ....[17]....
        /*03d4*/ 	.word	0xffffffff


	//   ....[18]....
        /*03d8*/ 	.word	0xffffffff


	//   ....[19]....
        /*03dc*/ 	.word	0xffffffff


	//   ....[20]....
        /*03e0*/ 	.word	0xffffffff


	//   ....[21]....
        /*03e4*/ 	.word	0xffffffff


	//   ....[22]....
        /*03e8*/ 	.word	0xffffffff


	//   ....[23]....
        /*03ec*/ 	.word	0xffffffff


	//   ....[24]....
        /*03f0*/ 	.word	0xffffffff


	//   ....[25]....
        /*03f4*/ 	.word	0xffffffff


	//   ....[26]....
        /*03f8*/ 	.word	0xffffffff


	//   ....[27]....
        /*03fc*/ 	.word	0xffffffff


	//   ....[28]....
        /*0400*/ 	.word	0xffffffff


	//   ....[29]....
        /*0404*/ 	.word	0xffffffff


	//   ....[30]....
        /*0408*/ 	.word	0xffffffff


	//   ....[31]....
        /*040c*/ 	.word	0xffffffff


	//   ....[32]....
        /*0410*/ 	.word	0xffffffff


	//   ....[33]....
        /*0414*/ 	.word	0xffffffff


	//   ....[34]....
        /*0418*/ 	.word	0xffffffff


	//   ....[35]....
        /*041c*/ 	.word	0xffffffff


	//   ....[36]....
        /*0420*/ 	.word	0xffffffff


	//   ....[37]....
        /*0424*/ 	.word	0xffffffff


	//   ....[38]....
        /*0428*/ 	.word	0xffffffff


	//   ....[39]....
        /*042c*/ 	.word	0xffffffff


	//   ....[40]....
        /*0430*/ 	.word	0xffffffff


	//   ....[41]....
        /*0434*/ 	.word	0xffffffff


	//   ....[42]....
        /*0438*/ 	.word	0xffffffff


	//   ....[43]....
        /*043c*/ 	.word	0xffffffff


	//   ....[44]....
        /*0440*/ 	.word	0xffffffff


	//   ....[45]....
        /*0444*/ 	.word	0xffffffff


	//   ....[46]....
        /*0448*/ 	.word	0xffffffff


	//   ....[47]....
        /*044c*/ 	.word	0xffffffff


	//   ....[48]....
        /*0450*/ 	.word	0xffffffff


	//   ....[49]....
        /*0454*/ 	.word	0xffffffff


	//   ....[50]....
        /*0458*/ 	.word	0xffffffff


	//   ....[51]....
        /*045c*/ 	.word	0xffffffff


	//   ....[52]....
        /*0460*/ 	.word	0xffffffff


	//   ....[53]....
        /*0464*/ 	.word	0xffffffff


	//   ....[54]....
        /*0468*/ 	.word	0xffffffff


	//   ....[55]....
        /*046c*/ 	.word	0xffffffff


	//----- nvinfo : EIATTR_COOP_GROUP_INSTR_OFFSETS
	.align		4
.L_778:
        /*0470*/ 	.byte	0x04, 0x28
        /*0472*/ 	.short	(.L_780 - .L_779)


	//   ....[0]....
.L_779:
        /*0474*/ 	.word	0x000040f0


	//   ....[1]....
        /*0478*/ 	.word	0x00004130


	//   ....[2]....
        /*047c*/ 	.word	0x00004200


	//   ....[3]....
        /*0480*/ 	.word	0x00004230


	//   ....[4]....
        /*0484*/ 	.word	0x00004c70


	//   ....[5]....
        /*0488*/ 	.word	0x00004ca0


	//   ....[6]....
        /*048c*/ 	.word	0x00004d00


	//   ....[7]....
        /*0490*/ 	.word	0x00004d40


	//   ....[8]....
        /*0494*/ 	.word	0x00006b30


	//   ....[9]....
        /*0498*/ 	.word	0x00006c30


	//   ....[10]....
        /*049c*/ 	.word	0x00006db0


	//   ....[11]....
        /*04a0*/ 	.word	0x00006de0


	//   ....[12]....
        /*04a4*/ 	.word	0x00006e10


	//   ....[13]....
        /*04a8*/ 	.word	0x00006f00


	//   ....[14]....
        /*04ac*/ 	.word	0x00006f30


	//   ....[15]....
        /*04b0*/ 	.word	0x00006f60


	//   ....[16]....
        /*04b4*/ 	.word	0x0000a0b0


	//   ....[17]....
        /*04b8*/ 	.word	0x0000a270


	//   ....[18]....
        /*04bc*/ 	.word	0x0000a2c0


	//   ....[19]....
        /*04c0*/ 	.word	0x0000a330


	//   ....[20]....
        /*04c4*/ 	.word	0x0000a360


	//   ....[21]....
        /*04c8*/ 	.word	0x0000a380


	//   ....[22]....
        /*04cc*/ 	.word	0x0000a3e0


	//   ....[23]....
        /*04d0*/ 	.word	0x0000a460


	//   ....[24]....
        /*04d4*/ 	.word	0x0000d6b0


	//   ....[25]....
        /*04d8*/ 	.word	0x0000d700


	//   ....[26]....
        /*04dc*/ 	.word	0x0000d900


	//   ....[27]....
        /*04e0*/ 	.word	0x0000d910


	//   ....[28]....
        /*04e4*/ 	.word	0x0000d920


	//   ....[29]....
        /*04e8*/ 	.word	0x0000d940


	//   ....[30]....
        /*04ec*/ 	.word	0x0000da20


	//   ....[31]....
        /*04f0*/ 	.word	0x0000da40


	//   ....[32]....
        /*04f4*/ 	.word	0x00010cf0


	//   ....[33]....
        /*04f8*/ 	.word	0x00010e50


	//   ....[34]....
        /*04fc*/ 	.word	0x00010e90


	//   ....[35]....
        /*0500*/ 	.word	0x00010fb0


	//   ....[36]....
        /*0504*/ 	.word	0x00011170


	//   ....[37]....
        /*0508*/ 	.word	0x000111a0


	//   ....[38]....
        /*050c*/ 	.word	0x00011290


	//   ....[39]....
        /*0510*/ 	.word	0x000112f0


	//   ....[40]....
        /*0514*/ 	.word	0x00014080


	//   ....[41]....
        /*0518*/ 	.word	0x000140d0


	//   ....[42]....
        /*051c*/ 	.word	0x00014190


	//   ....[43]....
        /*0520*/ 	.word	0x00014220


	//   ....[44]....
        /*0524*/ 	.word	0x000144b0


	//   ....[45]....
        /*0528*/ 	.word	0x000145e0


	//   ....[46]....
        /*052c*/ 	.word	0x00014680


	//   ....[47]....
        /*0530*/ 	.word	0x000147a0


	//   ....[48]....
        /*0534*/ 	.word	0x00016530


	//   ....[49]....
        /*0538*/ 	.word	0x00016660


	//   ....[50]....
        /*053c*/ 	.word	0x00016900


	//   ....[51]....
        /*0540*/ 	.word	0x00016920


	//   ....[52]....
        /*0544*/ 	.word	0x00016930


	//   ....[53]....
        /*0548*/ 	.word	0x00016940


	//   ....[54]....
        /*054c*/ 	.word	0x00016970


	//   ....[55]....
        /*0550*/ 	.word	0x000169a0


	//----- nvinfo : EIATTR_EXIT_INSTR_OFFSETS
	.align		4
.L_780:
        /*0554*/ 	.byte	0x04, 0x1c
        /*0556*/ 	.short	(.L_782 - .L_781)


	//   ....[0]....
.L_781:
        /*0558*/ 	.word	0x00000730


	//   ....[1]....
        /*055c*/ 	.word	0x00001850


	//   ....[2]....
        /*0560*/ 	.word	0x000018d0


	//   ....[3]....
        /*0564*/ 	.word	0x00018900


	//   ....[4]....
        /*0568*/ 	.word	0x000189d0


	//----- nvinfo : EIATTR_CTAIDZ_USED
	.align		4
.L_782:
        /*056c*/ 	.byte	0x01, 0x04
	.zero		2


	//----- nvinfo : EIATTR_CRS_STACK_SIZE
	.align		4
        /*0570*/ 	.byte	0x04, 0x1e
        /*0572*/ 	.short	(.L_784 - .L_783)
.L_783:
        /*0574*/ 	.word	0x00000000
.L_784:


//--------------------- .nv.info._ZN5flash16flash_fwd_kernelI23Flash_fwd_kernel_traitsILi128ELi128ELi32ELi4ELb0ELb0EN7cutlass6half_tE19Flash_kernel_traitsILi128ELi128ELi32ELi4ES3_EELb0ELb0ELb1ELb0ELb0ELb1ELb1ELb0EEEvNS_16Flash_fwd_paramsE --------------------------
	.section	.nv.info._ZN5flash16flash_fwd_kernelI23Flash_fwd_kernel_traitsILi128ELi128ELi32ELi4ELb0ELb0EN7cutlass6half_tE19Flash_kernel_traitsILi128ELi128ELi32ELi4ES3_EELb0ELb0ELb1ELb0ELb0ELb1ELb1ELb0EEEvNS_16Flash_fwd_paramsE,"",@"SHT_CUDA_INFO"
	.sectionflags	@""
	.align	4


	//----- nvinfo : EIATTR_CUDA_API_VERSION
	.align		4
        /*0000*/ 	.byte	0x04, 0x37
        /*0002*/ 	.short	(.L_786 - .L_785)
.L_785:
        /*0004*/ 	.word	0x00000082


	//----- nvinfo : EIATTR_SW2861232_WAR
	.align		4
.L_786:
        /*0008*/ 	.byte	0x01, 0x35
	.zero		2


	//----- nvinfo : EIATTR_PARAM_CBANK
	.align		4
        /*000c*/ 	.byte	0x04, 0x0a
        /*000e*/ 	.short	(.L_788 - .L_787)
	.align		4
.L_787:
        /*0010*/ 	.word	index@(.nv.constant0._ZN5flash16flash_fwd_kernelI23Flash_fwd_kernel_traitsILi128ELi128ELi32ELi4ELb0ELb0EN7cutlass6half_tE19Flash_kernel_traitsILi128ELi128ELi32ELi4ES3_EELb0ELb0ELb1ELb0ELb0ELb1ELb1ELb0EEEvNS_16Flash_fwd_paramsE)
        /*0014*/ 	.short	0x0160
        /*0016*/ 	.short	0x01d0


	//----- nvinfo : EIATTR_CBANK_PARAM_SIZE
	.align		4
.L_788:
        /*0018*/ 	.byte	0x03, 0x19
        /*001a*/ 	.short	0x01d0


	//----- nvinfo : EIATTR_KPARAM_INFO
	.align		4
        /*001c*/ 	.byte	0x04, 0x17
        /*001e*/ 	.short	(.L_790 - .L_789)
.L_789:
        /*0020*/ 	.word	0x00000000
        /*0024*/ 	.short	0x0000
        /*0026*/ 	.short	0x0000
        /*0028*/ 	.byte	0x00, 0xf0, 0x41, 0x07


	//----- nvinfo : EIATTR_MAXREG_COUNT
	.align		4
.L_790:
        /*002c*/ 	.byte	0x03, 0x1b
        /*002e*/ 	.short	0x00ff


	//----- nvinfo : EIATTR_NUM_BARRIERS
	.align		4
        /*0030*/ 	.byte	0x02, 0x4c
        /*0032*/ 	.byte	0x01
	.zero		1


	//----- nvinfo : EIATTR_ANNOTATIONS
	.align		4
        /*0034*/ 	.byte	0x04, 0x55
        /*0036*/ 	.short	(.L_792 - .L_791)


	//   ....[0]....
.L_791:
        /* <DEDUP_REMOVED lines=23> */


	//----- nvinfo : EIATTR_MERCURY_ISA_VERSION
	.align		4
.L_792:
        /*0190*/ 	.byte	0x03, 0x5f
        /*0192*/ 	.short	0x0000


	//----- nvinfo : EIATTR_COOP_GROUP_MASK_REGIDS
	.align		4
        /*0194*/ 	.byte	0x04, 0x29
        /*0196*/ 	.short	(.L_794 - .L_793)


	//   ....[0]....
.L_793:
        /*0198*/ 	.word	0xffffffff


	//   ....[1]....
        /*019c*/ 	.word	0xffffffff


	//   ....[2]....
        /*01a0*/ 	.word	0xffffffff


	//   ....[3]....
        /*01a4*/ 	.word	0xffffffff


	//   ....[4]....
        /*01a8*/ 	.word	0xffffffff


	//   ....[5]....
        /*01ac*/ 	.word	0xffffffff


	//   ....[6]....
        /*01b0*/ 	.word	0xffffffff


	//   ....[7]....
        /*01b4*/ 	.word	0xffffffff


	//   ....[8]....
        /*01b8*/ 	.word	0xffffffff


	//   ....[9]....
        /*01bc*/ 	.word	0xffffffff


	//   ....[10]....
        /*01c0*/ 	.word	0xffffffff


	//   ....[11]....
        /*01c4*/ 	.word	0xffffffff


	//   ....[12]....
        /*01c8*/ 	.word	0xffffffff


	//   ....[13]....
        /*01cc*/ 	.word	0xffffffff


	//   ....[14]....
        /*01d0*/ 	.word	0xffffffff


	//   ....[15]....
        /*01d4*/ 	.word	0xffffffff


	//   ....[16]....
        /*01d8*/ 	.word	0xffffffff


	//   ....[17]....
        /*01dc*/ 	.word	0xffffffff


	//   ....[18]....
        /*01e0*/ 	.word	0xffffffff


	//   ....[19]....
        /*01e4*/ 	.word	0xffffffff


	//   ....[20]....
        /*01e8*/ 	.word	0xffffffff


	//   ....[21]....
        /*01ec*/ 	.word	0xffffffff


	//   ....[22]....
        /*01f0*/ 	.word	0xffffffff


	//   ....[23]....
        /*01f4*/ 	.word	0xffffffff


	//   ....[24]....
        /*01f8*/ 	.word	0xffffffff


	//   ....[25]....
        /*01fc*/ 	.word	0xffffffff


	//   ....[26]....
        /*0200*/ 	.word	0xffffffff


	//   ....[27]....
        /*0204*/ 	.word	0xffffffff


	//   ....[28]....
        /*0208*/ 	.word	0xffffffff


	//   ....[29]....
        /*020c*/ 	.word	0xffffffff


	//   ....[30]....
        /*0210*/ 	.word	0xffffffff


	//   ....[31]....
        /*0214*/ 	.word	0xffffffff


	//   ....[32]....
        /*0218*/ 	.word	0xffffffff


	//   ....[33]....
        /*021c*/ 	.word	0xffffffff


	//   ....[34]....
        /*0220*/ 	.word	0xffffffff


	//   ....[35]....
        /*0224*/ 	.word	0xffffffff


	//   ....[36]....
        /*0228*/ 	.word	0xffffffff


	//   ....[37]....
        /*022c*/ 	.word	0xffffffff


	//   ....[38]....
        /*0230*/ 	.word	0xffffffff


	//   ....[39]....
        /*0234*/ 	.word	0xffffffff


	//   ....[40]....
        /*0238*/ 	.word	0xffffffff


	//   ....[41]....
        /*023c*/ 	.word	0xffffffff


	//   ....[42]....
        /*0240*/ 	.word	0xffffffff


	//   ....[43]....
        /*0244*/ 	.word	0xffffffff


	//   ....[44]....
        /*0248*/ 	.word	0xffffffff


	//   ....[45]....
        /*024c*/ 	.word	0xffffffff


	//   ....[46]....
        /*0250*/ 	.word	0xffffffff


	//   ....[47]....
        /*0254*/ 	.word	0xffffffff


	//   ....[48]....
        /*0258*/ 	.word	0xffffffff


	//   ....[49]....
        /*025c*/ 	.word	0xffffffff


	//   ....[50]....
        /*0260*/ 	.word	0xffffffff


	//   ....[51]....
        /*0264*/ 	.word	0xffffffff


	//   ....[52]....
        /*0268*/ 	.word	0xffffffff


	//   ....[53]....
        /*026c*/ 	.word	0xffffffff


	//   ....[54]....
        /*0270*/ 	.word	0xffffffff


	//   ....[55]....
        /*0274*/ 	.word	0xffffffff


	//----- nvinfo : EIATTR_COOP_GROUP_INSTR_OFFSETS
	.align		4
.L_794:
        /*0278*/ 	.byte	0x04, 0x28
        /*027a*/ 	.short	(.L_796 - .L_795)


	//   ....[0]....
.L_795:
        /*027c*/ 	.word	0x000041b0


	//   ....[1]....
        /*0280*/ 	.word	0x00004260


	//   ....[2]....
        /*0284*/ 	.word	0x00004270


	//   ....[3]....
        /*0288*/ 	.word	0x000042f0


	//   ....[4]....
        /*028c*/ 	.word	0x00004520


	//   ....[5]....
        /*0290*/ 	.word	0x00004620


	//   ....[6]....
        /*0294*/ 	.word	0x00004710


	//   ....[7]....
        /*0298*/ 	.word	0x00004830


	//   ....[8]....
        /*029c*/ 	.word	0x00006570


	//   ....[9]....
        /*02a0*/ 	.word	0x000065b0


	//   ....[10]....
        /*02a4*/ 	.word	0x00006640


	//   ....[11]....
        /*02a8*/ 	.word	0x00006670


	//   ....[12]....
        /*02ac*/ 	.word	0x000066a0


	//   ....[13]....
        /*02b0*/ 	.word	0x00006730


	//   ....[14]....
        /*02b4*/ 	.word	0x000067c0


	//   ....[15]....
        /*02b8*/ 	.word	0x00006830


	//   ....[16]....
        /*02bc*/ 	.word	0x00009230


	//   ....[17]....
        /*02c0*/ 	.word	0x00009360


	//   ....[18]....
        /*02c4*/ 	.word	0x000093b0


	//   ....[19]....
        /*02c8*/ 	.word	0x00009580


	//   ....[20]....
        /*02cc*/ 	.word	0x000095b0


	//   ....[21]....
        /*02d0*/ 	.word	0x000096a0


	//   ....[22]....
        /*02d4*/ 	.word	0x000096e0


	//   ....[23]....
        /*02d8*/ 	.word	0x00009810


	//   ....[24]....
        /*02dc*/ 	.word	0x0000c090


	//   ....[25]....
        /*02e0*/ 	.word	0x0000c2b0


	//   ....[26]....
        /*02e4*/ 	.word	0x0000c410


	//   ....[27]....
        /*02e8*/ 	.word	0x0000c540


	//   ....[28]....
        /*02ec*/ 	.word	0x0000c560


	//   ....[29]....
        /*02f0*/ 	.word	0x0000c590


	//   ....[30]....
        /*02f4*/ 	.word	0x0000c640


	//   ....[31]....
        /*02f8*/ 	.word	0x0000c660


	//   ....[32]....
        /*02fc*/ 	.word	0x0000f0a0


	//   ....[33]....
        /*0300*/ 	.word	0x0000f270


	//   ....[34]....
        /*0304*/ 	.word	0x0000f450


	//   ....[35]....
        /*0308*/ 	.word	0x0000f4b0


	//   ....[36]....
        /*030c*/ 	.word	0x0000f510


	//   ....[37]....
        /*0310*/ 	.word	0x0000f570


	//   ....[38]....
        /*0314*/ 	.word	0x0000f5b0


	//   ....[39]....
        /*0318*/ 	.word	0x0000f5e0


	//   ....[40]....
        /*031c*/ 	.word	0x00011e60


	//   ....[41]....
        /*0320*/ 	.word	0x00012120


	//   ....[42]....
        /*0324*/ 	.word	0x00012170


	//   ....[43]....
        /*0328*/ 	.word	0x00012300


	//   ....[44]....
        /*032c*/ 	.word	0x00012420


	//   ....[45]....
        /*0330*/ 	.word	0x00012450


	//   ....[46]....
        /*0334*/ 	.word	0x00012480


	//   ....[47]....
        /*0338*/ 	.word	0x00012530


	//   ....[48]....
        /*033c*/ 	.word	0x00013ab0


	//   ....[49]....
        /*0340*/ 	.word	0x00013af0


	//   ....[50]....
        /*0344*/ 	.word	0x00013b20


	//   ....[51]....
        /*0348*/ 	.word	0x00013b60


	//   ....[52]....
        /*034c*/ 	.word	0x00013c20


	//   ....[53]....
        /*0350*/ 	.word	0x00013c50


	//   ....[54]....
        /*0354*/ 	.word	0x00013c90


	//   ....[55]....
        /*0358*/ 	.word	0x00013cc0


	//----- nvinfo : EIATTR_EXIT_INSTR_OFFSETS
	.align		4
.L_796:
        /*035c*/ 	.byte	0x04, 0x1c
        /*035e*/ 	.short	(.L_798 - .L_797)


	//   ....[0]....
.L_797:
        /*0360*/ 	.word	0x000004d0


	//   ....[1]....
        /*0364*/ 	.word	0x000015f0


	//   ....[2]....
        /*0368*/ 	.word	0x00001670


	//   ....[3]....
        /*036c*/ 	.word	0x00015e10


	//   ....[4]....
        /*0370*/ 	.word	0x00015ee0


	//----- nvinfo : EIATTR_CTAIDZ_USED
	.align		4
.L_798:
        /*0374*/ 	.byte	0x01, 0x04
	.zero		2


	//----- nvinfo : EIATTR_CRS_STACK_SIZE
	.align		4
        /*0378*/ 	.byte	0x04, 0x1e
        /*037a*/ 	.short	(.L_800 - .L_799)
.L_799:
        /*037c*/ 	.word	0x00000000
.L_800:


//--------------------- .nv.info._ZN5flash16flash_fwd_kernelI23Flash_fwd_kernel_traitsILi128ELi128ELi32ELi4ELb0ELb0EN7cutlass6half_tE19Flash_kernel_traitsILi128ELi128ELi32ELi4ES3_EELb1ELb0ELb1ELb1ELb0ELb0ELb0ELb0EEEvNS_16Flash_fwd_paramsE --------------------------
	.section	.nv.info._ZN5flash16flash_fwd_kernelI23Flash_fwd_kernel_traitsILi128ELi128ELi32ELi4ELb0ELb0EN7cutlass6half_tE19Flash_kernel_traitsILi128ELi128ELi32ELi4ES3_EELb1ELb0ELb1ELb1ELb0ELb0ELb0ELb0EEEvNS_16Flash_fwd_paramsE,"",@"SHT_CUDA_INFO"
	.sectionflags	@""
	.align	4


	//----- nvinfo : EIATTR_CUDA_API_VERSION
	.align		4
        /*0000*/ 	.byte	0x04, 0x37
        /*0002*/ 	.short	(.L_802 - .L_801)
.L_801:
        /*0004*/ 	.word	0x00000082


	//----- nvinfo : EIATTR_SW2861232_WAR
	.align		4
.L_802:
        /*0008*/ 	.byte	0x01, 0x35
	.zero		2


	//----- nvinfo : EIATTR_PARAM_CBANK
	.align		4
        /*000c*/ 	.byte	0x04, 0x0a
        /*000e*/ 	.short	(.L_804 - .L_803)
	.align		4
.L_803:
        /*0010*/ 	.word	index@(.nv.constant0._ZN5flash16flash_fwd_kernelI23Flash_fwd_kernel_traitsILi128ELi128ELi32ELi4ELb0ELb0EN7cutlass6half_tE19Flash_kernel_traitsILi128ELi128ELi32ELi4ES3_EELb1ELb0ELb1ELb1ELb0ELb0ELb0ELb0EEEvNS_16Flash_fwd_paramsE)
        /*0014*/ 	.short	0x0160
        /*0016*/ 	.short	0x01d0


	//----- nvinfo : EIATTR_CBANK_PARAM_SIZE
	.align		4
.L_804:
        /*0018*/ 	.byte	0x03, 0x19
        /*001a*/ 	.short	0x01d0


	//----- nvinfo : EIATTR_KPARAM_INFO
	.align		4
        /*001c*/ 	.byte	0x04, 0x17
        /*001e*/ 	.short	(.L_806 - .L_805)
.L_805:
        /*0020*/ 	.word	0x00000000
        /*0024*/ 	.short	0x0000
        /*0026*/ 	.short	0x0000
        /*0028*/ 	.byte	0x00, 0xf0, 0x41, 0x07


	//----- nvinfo : EIATTR_MAXREG_COUNT
	.align		4
.L_806:
        /*002c*/ 	.byte	0x03, 0x1b
        /*002e*/ 	.short	0x00ff


	//----- nvinfo : EIATTR_NUM_BARRIERS
	.align		4
        /*0030*/ 	.byte	0x02, 0x4c
        /*0032*/ 	.byte	0x01
	.zero		1


	//----- nvinfo : EIATTR_ANNOTATIONS
	.align		4
        /*0034*/ 	.byte	0x04, 0x55
        /*0036*/ 	.short	(.L_808 - .L_807)


	//   ....[0]....
.L_807:
        /* <DEDUP_REMOVED lines=62> */


	//----- nvinfo : EIATTR_MERCURY_ISA_VERSION
	.align		4
.L_808:
        /*0400*/ 	.byte	0x03, 0x5f
        /*0402*/ 	.short	0x0000


	//----- nvinfo : EIATTR_COOP_GROUP_MASK_REGIDS
	.align		4
        /*0404*/ 	.byte	0x04, 0x29
        /*0406*/ 	.short	(.L_810 - .L_809)


	//   ....[0]....
.L_809:
        /*0408*/ 	.word	0xffffffff


	//   ....[1]....
        /*040c*/ 	.word	0xffffffff


	//   ....[2]....
        /*0410*/ 	.word	0xffffffff


	//   ....[3]....
        /*0414*/ 	.word	0xffffffff


	//   ....[4]....
        /*0418*/ 	.word	0xffffffff


	//   ....[5]....
        /*041c*/ 	.word	0xffffffff


	//   ....[6]....
        /*0420*/ 	.word	0xffffffff


	//   ....[7]....
        /*0424*/ 	.word	0xffffffff


	//   ....[8]....
        /*0428*/ 	.word	0xffffffff


	//   ....[9]....
        /*042c*/ 	.word	0xffffffff


	//   ....[10]....
        /*0430*/ 	.word	0xffffffff


	//   ....[11]....
        /*0434*/ 	.word	0xffffffff


	//   ....[12]....
        /*0438*/ 	.word	0xffffffff


	//   ....[13]....
        /*043c*/ 	.word	0xffffffff


	//   ....[14]....
        /*0440*/ 	.word	0xffffffff


	//   ....[15]....
        /*0444*/ 	.word	0xffffffff


	//   ....[16]....
        /*0448*/ 	.word	0xffffffff


	//   ....[17]....
        /*044c*/ 	.word	0xffffffff


	//   ....[18]....
        /*0450*/ 	.word	0xffffffff


	//   ....[19]....
        /*0454*/ 	.word	0xffffffff


	//   ....[20]....
        /*0458*/ 	.word	0xffffffff


	//   ....[21]....
        /*045c*/ 	.word	0xffffffff


	//   ....[22]....
        /*0460*/ 	.word	0xffffffff


	//   ....[23]....
        /*0464*/ 	.word	0xffffffff


	//   ....[24]....
        /*0468*/ 	.word	0xffffffff


	//   ....[25]....
        /*046c*/ 	.word	0xffffffff


	//   ....[26]....
        /*0470*/ 	.word	0xffffffff


	//   ....[27]....
        /*0474*/ 	.word	0xffffffff


	//   ....[28]....
        /*0478*/ 	.word	0xffffffff


	//   ....[29]....
        /*047c*/ 	.word	0xffffffff


	//   ....[30]....
        /*0480*/ 	.word	0xffffffff


	//   ....[31]....
        /*0484*/ 	.word	0xffffffff


	//   ....[32]....
        /*0488*/ 	.word	0xffffffff


	//   ....[33]....
        /*048c*/ 	.word	0xffffffff


	//   ....[34]....
        /*0490*/ 	.word	0xffffffff


	//   ....[35]....
        /*0494*/ 	.word	0xffffffff


	//   ....[36]....
        /*0498*/ 	.word	0xffffffff


	//   ....[37]....
        /*049c*/ 	.word	0xffffffff


	//   ....[38]....
        /*04a0*/ 	.word	0xffffffff


	//   ....[39]....
        /*04a4*/ 	.word	0xffffffff


	//   ....[40]....
        /*04a8*/ 	.word	0xffffffff


	//   ....[41]....
        /*04ac*/ 	.word	0xffffffff


	//   ....[42]....
        /*04b0*/ 	.word	0xffffffff


	//   ....[43]....
        /*04b4*/ 	.word	0xffffffff


	//   ....[44]....
        /*04b8*/ 	.word	0xffffffff


	//   ....[45]....
        /*04bc*/ 	.word	0xffffffff


	//   ....[46]....
        /*04c0*/ 	.word	0xffffffff


	//   ....[47]....
        /*04c4*/ 	.word	0xffffffff


	//   ....[48]....
        /*04c8*/ 	.word	0xffffffff


	//   ....[49]....
        /*04cc*/ 	.word	0xffffffff


	//   ....[50]....
        /*04d0*/ 	.word	0xffffffff


	//   ....[51]....
        /*04d4*/ 	.word	0xffffffff


	//   ....[52]....
        /*04d8*/ 	.word	0xffffffff


	//   ....[53]....
        /*04dc*/ 	.word	0xffffffff


	//   ....[54]....
        /*04e0*/ 	.word	0xffffffff


	//   ....[55]....
        /*04e4*/ 	.word	0xffffffff


	//----- nvinfo : EIATTR_COOP_GROUP_INSTR_OFFSETS
	.align		4
.L_810:
        /*04e8*/ 	.byte	0x04, 0x28
        /*04ea*/ 	.short	(.L_812 - .L_811)


	//   ....[0]....
.L_811:
        /*04ec*/ 	.word	0x00005ae0


	//   ....[1]....
        /*04f0*/ 	.word	0x00005b20


	//   ....[2]....
        /*04f4*/ 	.word	0x00005bc0


	//   ....[3]....
        /*04f8*/ 	.word	0x00005bd0


	//   ....[4]....
        /*04fc*/ 	.word	0x00006240


	//   ....[5]....
        /*0500*/ 	.word	0x000064d0


	//   ....[6]....
        /*0504*/ 	.word	0x00006730


	//   ....[7]....
        /*0508*/ 	.word	0x00006820


	//   ....[8]....
        /*050c*/ 	.word	0x000091d0


	//   ....[9]....
        /*0510*/ 	.word	0x00009430


	//   ....[10]....
        /*0514*/ 	.word	0x00009450


	//   ....[11]....
        /*0518*/ 	.word	0x00009490


	//   ....[12]....
        /*051c*/ 	.word	0x000094c0


	//   ....[13]....
        /*0520*/ 	.word	0x00009570


	//   ....[14]....
        /*0524*/ 	.word	0x000095e0


	//   ....[15]....
        /*0528*/ 	.word	0x00009620


	//   ....[16]....
        /*052c*/ 	.word	0x0000d3a0


	//   ....[17]....
        /*0530*/ 	.word	0x0000d6a0


	//   ....[18]....
        /*0534*/ 	.word	0x0000d6c0


	//   ....[19]....
        /*0538*/ 	.word	0x0000d6d0


	//   ....[20]....
        /*053c*/ 	.word	0x0000d6f0


	//   ....[21]....
        /*0540*/ 	.word	0x0000d7a0


	//   ....[22]....
        /*0544*/ 	.word	0x0000d7e0


	//   ....[23]....
        /*0548*/ 	.word	0x0000d830


	//   ....[24]....
        /*054c*/ 	.word	0x00011500


	//   ....[25]....
        /*0550*/ 	.word	0x000118f0


	//   ....[26]....
        /*0554*/ 	.word	0x00011930


	//   ....[27]....
        /*0558*/ 	.word	0x00011960


	//   ....[28]....
        /*055c*/ 	.word	0x000119f0


	//   ....[29]....
        /*0560*/ 	.word	0x00011a50


	//   ....[30]....
        /*0564*/ 	.word	0x00011a60


	//   ....[31]....
        /*0568*/ 	.word	0x00011be0


	//   ....[32]....
        /*056c*/ 	.word	0x00015ae0


	//   ....[33]....
        /*0570*/ 	.word	0x00015ca0


	//   ....[34]....
        /*0574*/ 	.word	0x00015d90


	//   ....[35]....
        /*0578*/ 	.word	0x00015dc0


	//   ....[36]....
        /*057c*/ 	.word	0x00015de0


	//   ....[37]....
        /*0580*/ 	.word	0x00015e50


	//   ....[38]....
        /*0584*/ 	.word	0x00015e90


	//   ....[39]....
        /*0588*/ 	.word	0x00016010


	//   ....[40]....
        /*058c*/ 	.word	0x00019760


	//   ....[41]....
        /*0590*/ 	.word	0x00019840


	//   ....[42]....
        /*0594*/ 	.word	0x00019a00


	//   ....[43]....
        /*0598*/ 	.word	0x00019a70


	//   ....[44]....
        /*059c*/ 	.word	0x00019b70


	//   ....[45]....
        /*05a0*/ 	.word	0x00019e90


	//   ....[46]....
        /*05a4*/ 	.word	0x00019ef0


	//   ....[47]....
        /*05a8*/ 	.word	0x00019f70


	//   ....[48]....
        /*05ac*/ 	.word	0x0001c040


	//   ....[49]....
        /*05b0*/ 	.word	0x0001c050


	//   ....[50]....
        /*05b4*/ 	.word	0x0001c060


	//   ....[51]....
        /*05b8*/ 	.word	0x0001c080


	//   ....[52]....
        /*05bc*/ 	.word	0x0001c090


	//   ....[53]....
        /*05c0*/ 	.word	0x0001c0b0


	//   ....[54]....
        /*05c4*/ 	.word	0x0001c110


	//   ....[55]....
        /*05c8*/ 	.word	0x0001c150


	//----- nvinfo : EIATTR_EXIT_INSTR_OFFSETS
	.align		4
.L_812:
        /*05cc*/ 	.byte	0x04, 0x1c
        /*05ce*/ 	.short	(.L_814 - .L_813)


	//   ....[0]....
.L_813:
        /*05d0*/ 	.word	0x00000730


	//   ....[1]....
        /*05d4*/ 	.word	0x00001960


	//   ....[2]....
        /*05d8*/ 	.word	0x000019e0


	//   ....[3]....
        /*05dc*/ 	.word	0x0001e200


	//   ....[4]....
        /*05e0*/ 	.word	0x0001e2e0


	//   ....[5]....
        /*05e4*/ 	.word	0x0001e300


	//----- nvinfo : EIATTR_CTAIDZ_USED
	.align		4
.L_814:
        /*05e8*/ 	.byte	0x01, 0x04
	.zero		2


	//----- nvinfo : EIATTR_CRS_STACK_SIZE
	.align		4
        /*05ec*/ 	.byte	0x04, 0x1e
        /*05ee*/ 	.short	(.L_816 - .L_815)
.L_815:
        /*05f0*/ 	.word	0x00000000
.L_816:


//--------------------- .nv.info._ZN5flash16flash_fwd_kernelI23Flash_fwd_kernel_traitsILi128ELi128ELi32ELi4ELb0ELb0EN7cutlass6half_tE19Flash_kernel_traitsILi128ELi128ELi32ELi4ES3_EELb1ELb0ELb1ELb0ELb0ELb0ELb0ELb1EEEvNS_16Flash_fwd_paramsE --------------------------
	.section	.nv.info._ZN5flash16flash_fwd_kernelI23Flash_fwd_kernel_traitsILi128ELi128ELi32ELi4ELb0ELb0EN7cutlass6half_tE19Flash_kernel_traitsILi128ELi128ELi32ELi4ES3_EELb1ELb0ELb1ELb0ELb0ELb0ELb0ELb1EEEvNS_16Flash_fwd_paramsE,"",@"SHT_CUDA_INFO"
	.sectionflags	@""
	.align	4


	//----- nvinfo : EIATTR_CUDA_API_VERSION
	.align		4
        /*0000*/ 	.byte	0x04, 0x37
        /*0002*/ 	.short	(.L_818 - .L_817)
.L_817:
        /*0004*/ 	.word	0x00000082


	//----- nvinfo : EIATTR_SW2861232_WAR
	.align		4
.L_818:
        /*0008*/ 	.byte	0x01, 0x35
	.zero		2


	//----- nvinfo : EIATTR_PARAM_CBANK
	.align		4
        /*000c*/ 	.byte	0x04, 0x0a
        /*000e*/ 	.short	(.L_820 - .L_819)
	.align		4
.L_819:
        /*0010*/ 	.word	index@(.nv.constant0._ZN5flash16flash_fwd_kernelI23Flash_fwd_kernel_traitsILi128ELi128ELi32ELi4ELb0ELb0EN7cutlass6half_tE19Flash_kernel_traitsILi128ELi128ELi32ELi4ES3_EELb1ELb0ELb1ELb0ELb0ELb0ELb0ELb1EEEvNS_16Flash_fwd_paramsE)
        /*0014*/ 	.short	0x0160
        /*0016*/ 	.short	0x01d0


	//----- nvinfo : EIATTR_CBANK_PARAM_SIZE
	.align		4
.L_820:
        /*0018*/ 	.byte	0x03, 0x19
        /*001a*/ 	.short	0x01d0


	//----- nvinfo : EIATTR_KPARAM_INFO
	.align		4
        /*001c*/ 	.byte	0x04, 0x17
        /*001e*/ 	.short	(.L_822 - .L_821)
.L_821:
        /*0020*/ 	.word	0x00000000
        /*0024*/ 	.short	0x0000
        /*0026*/ 	.short	0x0000
        /*0028*/ 	.byte	0x00, 0xf0, 0x41, 0x07


	//----- nvinfo : EIATTR_MAXREG_COUNT
	.align		4
.L_822:
        /*002c*/ 	.byte	0x03, 0x1b
        /*002e*/ 	.short	0x00ff


	//----- nvinfo : EIATTR_NUM_BARRIERS
	.align		4
        /*0030*/ 	.byte	0x02, 0x4c
        /*0032*/ 	.byte	0x01
	.zero		1


	//----- nvinfo : EIATTR_ANNOTATIONS
	.align		4
        /*0034*/ 	.byte	0x04, 0x55
        /*0036*/ 	.short	(.L_824 - .L_823)


	//   ....[0]....
.L_823:
        /* <DEDUP_REMOVED lines=147> */


	//----- nvinfo : EIATTR_MERCURY_ISA_VERSION
	.align		4
.L_824:
        /*0958*/ 	.byte	0x03, 0x5f
        /*095a*/ 	.short	0x0000


	//----- nvinfo : EIATTR_COOP_GROUP_MASK_REGIDS
	.align		4
        /*095c*/ 	.byte	0x04, 0x29
        /*095e*/ 	.short	(.L_826 - .L_825)


	//   ....[0]....
.L_825:
        /*0960*/ 	.word	0xffffffff


	//   ....[1]....
        /*0964*/ 	.word	0xffffffff


	//   ....[2]....
        /*0968*/ 	.word	0xffffffff


	//   ....[3]....
        /*096c*/ 	.word	0xffffffff


	//   ....[4]....
        /*0970*/ 	.word	0xffffffff


	//   ....[5]....
        /*0974*/ 	.word	0xffffffff


	//   ....[6]....
        /*0978*/ 	.word	0xffffffff


	//   ....[7]....
        /*097c*/ 	.word	0xffffffff


	//   ....[8]....
        /*0980*/ 	.word	0xffffffff


	//   ....[9]....
        /*0984*/ 	.word	0xffffffff


	//   ....[10]....
        /*0988*/ 	.word	0xffffffff


	//   ....[11]....
        /*098c*/ 	.word	0xffffffff


	//   ....[12]....
        /*0990*/ 	.word	0xffffffff


	//   ....[13]....
        /*0994*/ 	.word	0xffffffff


	//   ....[14]....
        /*0998*/ 	.word	0xffffffff


	//   ....[15]....
        /*099c*/ 	.word	0xffffffff


	//   ....[16]....
        /*09a0*/ 	.word	0xffffffff


	//   ....[17]....
        /*09a4*/ 	.word	0xffffffff


	//   ....[18]....
        /*09a8*/ 	.word	0xffffffff


	//   ....[19]....
        /*09ac*/ 	.word	0xffffffff


	//   ....[20]....
        /*09b0*/ 	.word	0xffffffff


	//   ....[21]....
        /*09b4*/ 	.word	0xffffffff


	//   ....[22]....
        /*09b8*/ 	.word	0xffffffff


	//   ....[23]....
        /*09bc*/ 	.word	0xffffffff


	//   ....[24]....
        /*09c0*/ 	.word	0xffffffff


	//   ....[25]....
        /*09c4*/ 	.word	0xffffffff


	//   ....[26]....
        /*09c8*/ 	.word	0xffffffff


	//   ....[27]....
        /*09cc*/ 	.word	0xffffffff


	//   ....[28]....
        /*09d0*/ 	.word	0xffffffff


	//   ....[29]....
        /*09d4*/ 	.word	0xffffffff


	//   ....[30]....
        /*09d8*/ 	.word	0xffffffff


	//   ....[31]....
        /*09dc*/ 	.word	0xffffffff


	//   ....[32]....
        /*09e0*/ 	.word	0xffffffff


	//   ....[33]....
        /*09e4*/ 	.word	0xffffffff


	//   ....[34]....
        /*09e8*/ 	.word	0xffffffff


	//   ....[35]....
        /*09ec*/ 	.word	0xffffffff


	//   ....[36]....
        /*09f0*/ 	.word	0xffffffff


	//   ....[37]....
        /*09f4*/ 	.word	0xffffffff


	//   ....[38]....
        /*09f8*/ 	.word	0xffffffff


	//   ....[39]....
        /*09fc*/ 	.word	0xffffffff


	//   ....[40]....
        /*0a00*/ 	.word	0xffffffff


	//   ....[41]....
        /*0a04*/ 	.word	0xffffffff


	//   ....[42]....
        /*0a08*/ 	.word	0xffffffff


	//   ....[43]....
        /*0a0c*/ 	.word	0xffffffff


	//   ....[44]....
        /*0a10*/ 	.word	0xffffffff


	//   ....[45]....
        /*0a14*/ 	.word	0xffffffff


	//   ....[46]....
        /*0a18*/ 	.word	0xffffffff


	//   ....[47]....
        /*0a1c*/ 	.word	0xffffffff


	//   ....[48]....
        /*0a20*/ 	.word	0xffffffff


	//   ....[49]....
        /*0a24*/ 	.word	0xffffffff


	//   ....[50]....
        /*0a28*/ 	.word	0xffffffff


	//   ....[51]....
        /*0a2c*/ 	.word	0xffffffff


	//   ....[52]....
        /*0a30*/ 	.word	0xffffffff


	//   ....[53]....
        /*0a34*/ 	.word	0xffffffff


	//   ....[54]....
        /*0a38*/ 	.word	0xffffffff


	//   ....[55]....
        /*0a3c*/ 	.word	0xffffffff


	//----- nvinfo : EIATTR_COOP_GROUP_INSTR_OFFSETS
	.align		4
.L_826:
        /*0a40*/ 	.byte	0x04, 0x28
        /*0a42*/ 	.short	(.L_828 - .L_827)


	//   ....[0]....
.L_827:
        /*0a44*/ 	.word	0x00004fd0


	//   ....[1]....
        /*0a48*/ 	.word	0x00005130


	//   ....[2]....
        /*0a4c*/ 	.word	0x00005160


	//   ....[3]....
        /*0a50*/ 	.word	0x00005470


	//   ....[4]....
        /*0a54*/ 	.word	0x000055a0


	//   ....[5]....
        /*0a58*/ 	.word	0x000055e0


	//   ....[6]....
        /*0a5c*/ 	.word	0x000057c0


	//   ....[7]....
        /*0a60*/ 	.word	0x00005af0


	//   ....[8]....
        /*0a64*/ 	.word	0x00008d30


	//   ....[9]....
        /*0a68*/ 	.word	0x00008d50


	//   ....[10]....
        /*0a6c*/ 	.word	0x000092f0


	//   ....[11]....
        /*0a70*/ 	.word	0x00009310


	//   ....[12]....
        /*0a74*/ 	.word	0x00009a50


	//   ....[13]....
        /*0a78*/ 	.word	0x00009a90


	//   ....[14]....
        /*0a7c*/ 	.word	0x00009ab0


	//   ....[15]....
        /*0a80*/ 	.word	0x00009ad0


	//   ....[16]....
        /*0a84*/ 	.word	0x0000e2b0


	//   ....[17]....
        /*0a88*/ 	.word	0x0000e2d0


	//   ....[18]....
        /*0a8c*/ 	.word	0x0000e880


	//   ....[19]....
        /*0a90*/ 	.word	0x0000e8a0


	//   ....[20]....
        /*0a94*/ 	.word	0x0000ef50


	//   ....[21]....
        /*0a98*/ 	.word	0x0000f080


	//   ....[22]....
        /*0a9c*/ 	.word	0x0000f090


	//   ....[23]....
        /*0aa0*/ 	.word	0x0000f0f0


	//   ....[24]....
        /*0aa4*/ 	.word	0x00013810


	//   ....[25]....
        /*0aa8*/ 	.word	0x00013830


	//   ....[26]....
        /*0aac*/ 	.word	0x00013d90


	//   ....[27]....
        /*0ab0*/ 	.word	0x00013db0


	//   ....[28]....
        /*0ab4*/ 	.word	0x00014570


	//   ....[29]....
        /*0ab8*/ 	.word	0x00014590


	//   ....[30]....
        /*0abc*/ 	.word	0x000145b0


	//   ....[31]....
        /*0ac0*/ 	.word	0x000145d0


	//   ....[32]....
        /*0ac4*/ 	.word	0x000190a0


	//   ....[33]....
        /*0ac8*/ 	.word	0x000190c0


	//   ....[34]....
        /*0acc*/ 	.word	0x00019260


	//   ....[35]....
        /*0ad0*/ 	.word	0x00019280


	//   ....[36]....
        /*0ad4*/ 	.word	0x000194f0


	//   ....[37]....
        /*0ad8*/ 	.word	0x00019510


	//   ....[38]....
        /*0adc*/ 	.word	0x00019990


	//   ....[39]....
        /*0ae0*/ 	.word	0x000199b0


	//   ....[40]....
        /*0ae4*/ 	.word	0x0001e980


	//   ....[41]....
        /*0ae8*/ 	.word	0x0001ea30


	//   ....[42]....
        /*0aec*/ 	.word	0x0001eaa0


	//   ....[43]....
        /*0af0*/ 	.word	0x0001eae0


	//   ....[44]....
        /*0af4*/ 	.word	0x0001eb30


	//   ....[45]....
        /*0af8*/ 	.word	0x0001eba0


	//   ....[46]....
        /*0afc*/ 	.word	0x0001ebf0


	//   ....[47]....
        /*0b00*/ 	.word	0x0001ec30


	//   ....[48]....
        /*0b04*/ 	.word	0x00021d40


	//   ....[49]....
        /*0b08*/ 	.word	0x00021d80


	//   ....[50]....
        /*0b0c*/ 	.word	0x00021db0


	//   ....[51]....
        /*0b10*/ 	.word	0x00021ea0


	//   ....[52]....
        /*0b14*/ 	.word	0x00021ed0


	//   ....[53]....
        /*0b18*/ 	.word	0x00021f00


	//   ....[54]....
        /*0b1c*/ 	.word	0x00021f30


	//   ....[55]....
        /*0b20*/ 	.word	0x00022040


	//----- nvinfo : EIATTR_EXIT_INSTR_OFFSETS
	.align		4
.L_828:
        /*0b24*/ 	.byte	0x04, 0x1c
        /*0b26*/ 	.short	(.L_830 - .L_829)


	//   ....[0]....
.L_829:
        /*0b28*/ 	.word	0x000006c0


	//   ....[1]....
        /*0b2c*/ 	.word	0x000018e0


	//   ....[2]....
        /*0b30*/ 	.word	0x00001960


	//   ....[3]....
        /*0b34*/ 	.word	0x000242e0


	//   ....[4]....
        /*0b38*/ 	.word	0x000243c0


	//   ....[5]....
        /*0b3c*/ 	.word	0x000243e0


	//----- nvinfo : EIATTR_CTAIDZ_USED
	.align		4
.L_830:
        /*0b40*/ 	.byte	0x01, 0x04
	.zero		2


	//----- nvinfo : EIATTR_CRS_STACK_SIZE
	.align		4
        /*0b44*/ 	.byte	0x04, 0x1e
        /*0b46*/ 	.short	(.L_832 - .L_831)
.L_831:
        /*0b48*/ 	.word	0x00000000
.L_832:


//--------------------- .nv.info._ZN5flash16flash_fwd_kernelI23Flash_fwd_kernel_traitsILi128ELi128ELi32ELi4ELb0ELb0EN7cutlass6half_tE19Flash_kernel_traitsILi128ELi128ELi32ELi4ES3_EELb0ELb0ELb1ELb0ELb0ELb0ELb1ELb0EEEvNS_16Flash_fwd_paramsE --------------------------
	.section	.nv.info._ZN5flash16flash_fwd_kernelI23Flash_fwd_kernel_traitsILi128ELi128ELi32ELi4ELb0ELb0EN7cutlass6half_tE19Flash_kernel_traitsILi128ELi128ELi32ELi4ES3_EELb0ELb0ELb1ELb0ELb0ELb0ELb1ELb0EEEvNS_16Flash_fwd_paramsE,"",@"SHT_CUDA_INFO"
	.sectionflags	@""
	.align	4


	//----- nvinfo : EIATTR_CUDA_API_VERSION
	.align		4
        /*0000*/ 	.byte	0x04, 0x37
        /*0002*/ 	.short	(.L_834 - .L_833)
.L_833:
        /*0004*/ 	.word	0x00000082


	//----- nvinfo : EIATTR_SW2861232_WAR
	.align		4
.L_834:
        /*0008*/ 	.byte	0x01, 0x35
	.zero		2


	//----- nvinfo : EIATTR_PARAM_CBANK
	.align		4
        /*000c*/ 	.byte	0x04, 0x0a
        /*000e*/ 	.short	(.L_836 - .L_835)
	.align		4
.L_835:
        /*0010*/ 	.word	index@(.nv.constant0._ZN5flash16flash_fwd_kernelI23Flash_fwd_kernel_traitsILi128ELi128ELi32ELi4ELb0ELb0EN7cutlass6half_tE19Flash_kernel_traitsILi128ELi128ELi32ELi4ES3_EELb0ELb0ELb1ELb0ELb0ELb0ELb1ELb0EEEvNS_16Flash_fwd_paramsE)
        /*0014*/ 	.short	0x0160
        /*0016*/ 	.short	0x01d0


	//----- nvinfo : EIATTR_CBANK_PARAM_SIZE
	.align		4
.L_836:
        /*0018*/ 	.byte	0x03, 0x19
        /*001a*/ 	.short	0x01d0


	//----- nvinfo : EIATTR_KPARAM_INFO
	.align		4
        /*001c*/ 	.byte	0x04, 0x17
        /*001e*/ 	.short	(.L_838 - .L_837)
.L_837:
        /*0020*/ 	.word	0x00000000
        /*0024*/ 	.short	0x0000
        /*0026*/ 	.short	0x0000
        /*0028*/ 	.byte	0x00, 0xf0, 0x41, 0x07


	//----- nvinfo : EIATTR_MAXREG_COUNT
	.align		4
.L_838:
        /*002c*/ 	.byte	0x03, 0x1b
        /*002e*/ 	.short	0x00ff


	//----- nvinfo : EIATTR_NUM_BARRIERS
	.align		4
        /*0030*/ 	.byte	0x02, 0x4c
        /*0032*/ 	.byte	0x01
	.zero		1


	//----- nvinfo : EIATTR_ANNOTATIONS
	.align		4
        /*0034*/ 	.byte	0x04, 0x55
        /*0036*/ 	.short	(.L_840 - .L_839)


	//   ....[0]....
.L_839:
        /* <DEDUP_REMOVED lines=39> */


	//----- nvinfo : EIATTR_MERCURY_ISA_VERSION
	.align		4
.L_840:
        /*0290*/ 	.byte	0x03, 0x5f
        /*0292*/ 	.short	0x0000


	//----- nvinfo : EIATTR_COOP_GROUP_MASK_REGIDS
	.align		4
        /*0294*/ 	.byte	0x04, 0x29
        /*0296*/ 	.short	(.L_842 - .L_841)


	//   ....[0]....
.L_841:
        /*0298*/ 	.word	0xffffffff


	//   ....[1]....
        /*029c*/ 	.word	0xffffffff


	//   ....[2]....
        /*02a0*/ 	.word	0xffffffff


	//   ....[3]....
        /*02a4*/ 	.word	0xffffffff


	//   ....[4]....
        /*02a8*/ 	.word	0xffffffff


	//   ....[5]....
        /*02ac*/ 	.word	0xffffffff


	//   ....[6]....
        /*02b0*/ 	.word	0xffffffff


	//   ....[7]....
        /*02b4*/ 	.word	0xffffffff


	//   ....[8]....
        /*02b8*/ 	.word	0xffffffff


	//   ....[9]....
        /*02bc*/ 	.word	0xffffffff


	//   ....[10]....
        /*02c0*/ 	.word	0xffffffff


	//   ....[11]....
        /*02c4*/ 	.word	0xffffffff


	//   ....[12]....
        /*02c8*/ 	.word	0xffffffff


	//   ....[13]....
        /*02cc*/ 	.word	0xffffffff


	//   ....[14]....
        /*02d0*/ 	.word	0xffffffff


	//   ....[15]....
        /*02d4*/ 	.word	0xffffffff


	//   ....[16]....
        /*02d8*/ 	.word	0xffffffff


	//   ....[17]....
        /*02dc*/ 	.word	0xffffffff


	//   ....[18]....
        /*02e0*/ 	.word	0xffffffff


	//   ....[19]....
        /*02e4*/ 	.word	0xffffffff


	//   ....[20]....
        /*02e8*/ 	.word	0xffffffff


	//   ....[21]....
        /*02ec*/ 	.word	0xffffffff


	//   ....[22]....
        /*02f0*/ 	.word	0xffffffff


	//   ....[23]....
        /*02f4*/ 	.word	0xffffffff


	//   ....[24]....
        /*02f8*/ 	.word	0xffffffff


	//   ....[25]....
        /*02fc*/ 	.word	0xffffffff


	//   ....[26]....
        /*0300*/ 	.word	0xffffffff


	//   ....[27]....
        /*0304*/ 	.word	0xffffffff


	//   ....[28]....
        /*0308*/ 	.word	0xffffffff


	//   ....[29]....
        /*030c*/ 	.word	0xffffffff


	//   ....[30]....
        /*0310*/ 	.word	0xffffffff


	//   ....[31]....
        /*0314*/ 	.word	0xffffffff


	//   ....[32]....
        /*0318*/ 	.word	0xffffffff


	//   ....[33]....
        /*031c*/ 	.word	0xffffffff


	//   ....[34]....
        /*0320*/ 	.word	0xffffffff


	//   ....[35]....
        /*0324*/ 	.word	0xffffffff


	//   ....[36]....
        /*0328*/ 	.word	0xffffffff


	//   ....[37]....
        /*032c*/ 	.word	0xffffffff


	//   ....[38]....
        /*0330*/ 	.word	0xffffffff


	//   ....[39]....
        /*0334*/ 	.word	0xffffffff


	//   ....[40]....
        /*0338*/ 	.word	0xffffffff


	//   ....[41]....
        /*033c*/ 	.word	0xffffffff


	//   ....[42]....
        /*0340*/ 	.word	0xffffffff


	//   ....[43]....
        /*0344*/ 	.word	0xffffffff


	//   ....[44]....
        /*0348*/ 	.word	0xffffffff


	//   ....[45]....
        /*034c*/ 	.word	0xffffffff


	//   ....[46]....
        /*0350*/ 	.word	0xffffffff


	//   ....[47]....
        /*0354*/ 	.word	0xffffffff


	//   ....[48]....
        /*0358*/ 	.word	0xffffffff


	//   ....[49]....
        /*035c*/ 	.word	0xffffffff


	//   ....[50]....
        /*0360*/ 	.word	0xffffffff


	//   ....[51]....
        /*0364*/ 	.word	0xffffffff


	//   ....[52]....
        /*0368*/ 	.word	0xffffffff


	//   ....[53]....
        /*036c*/ 	.word	0xffffffff


	//   ....[54]....
        /*0370*/ 	.word	0xffffffff


	//   ....[55]....
        /*0374*/ 	.word	0xffffffff


	//----- nvinfo : EIATTR_COOP_GROUP_INSTR_OFFSETS
	.align		4
.L_842:
        /*0378*/ 	.byte	0x04, 0x28
        /*037a*/ 	.short	(.L_844 - .L_843)


	//   ....[0]....
.L_843:
        /*037c*/ 	.word	0x00005120


	//   ....[1]....
        /*0380*/ 	.word	0x000051d0


	//   ....[2]....
        /*0384*/ 	.word	0x000051e0


	//   ....[3]....
        /*0388*/ 	.word	0x00005250


	//   ....[4]....
        /*038c*/ 	.word	0x000055d0


	//   ....[5]....
        /*0390*/ 	.word	0x00005690


	//   ....[6]....
        /*0394*/ 	.word	0x000056c0


	//   ....[7]....
        /*0398*/ 	.word	0x000057a0


	//   ....[8]....
        /*039c*/ 	.word	0x00007800


	//   ....[9]....
        /*03a0*/ 	.word	0x00007850


	//   ....[10]....
        /*03a4*/ 	.word	0x00007910


	//   ....[11]....
        /*03a8*/ 	.word	0x00007950


	//   ....[12]....
        /*03ac*/ 	.word	0x00007970


	//   ....[13]....
        /*03b0*/ 	.word	0x00007a30


	//   ....[14]....
        /*03b4*/ 	.word	0x00007a60


	//   ....[15]....
        /*03b8*/ 	.word	0x00007b40


	//   ....[16]....
        /*03bc*/ 	.word	0x0000a460


	//   ....[17]....
        /*03c0*/ 	.word	0x0000a6a0


	//   ....[18]....
        /*03c4*/ 	.word	0x0000aa90


	//   ....[19]....
        /*03c8*/ 	.word	0x0000aab0


	//   ....[20]....
        /*03cc*/ 	.word	0x0000aad0


	//   ....[21]....
        /*03d0*/ 	.word	0x0000ab10


	//   ....[22]....
        /*03d4*/ 	.word	0x0000ab40


	//   ....[23]....
        /*03d8*/ 	.word	0x0000ab60


	//   ....[24]....
        /*03dc*/ 	.word	0x0000d650


	//   ....[25]....
        /*03e0*/ 	.word	0x0000d9c0


	//   ....[26]....
        /*03e4*/ 	.word	0x0000db80


	//   ....[27]....
        /*03e8*/ 	.word	0x0000dcb0


	//   ....[28]....
        /*03ec*/ 	.word	0x0000dcd0


	//   ....[29]....
        /*03f0*/ 	.word	0x0000dcf0


	//   ....[30]....
        /*03f4*/ 	.word	0x0000dd80


	//   ....[31]....
        /*03f8*/ 	.word	0x0000ddb0


	//   ....[32]....
        /*03fc*/ 	.word	0x00010a20


	//   ....[33]....
        /*0400*/ 	.word	0x00010bf0


	//   ....[34]....
        /*0404*/ 	.word	0x00010e10


	//   ....[35]....
        /*0408*/ 	.word	0x00010e30


	//   ....[36]....
        /*040c*/ 	.word	0x00010e60


	//   ....[37]....
        /*0410*/ 	.word	0x00010f10


	//   ....[38]....
        /*0414*/ 	.word	0x00010f20


	//   ....[39]....
        /*0418*/ 	.word	0x00010f40


	//   ....[40]....
        /*041c*/ 	.word	0x00013b90


	//   ....[41]....
        /*0420*/ 	.word	0x00013d00


	//   ....[42]....
        /*0424*/ 	.word	0x00013d60


	//   ....[43]....
        /*0428*/ 	.word	0x00013ee0


	//   ....[44]....
        /*042c*/ 	.word	0x00013fd0


	//   ....[45]....
        /*0430*/ 	.word	0x000140f0


	//   ....[46]....
        /*0434*/ 	.word	0x00014150


	//   ....[47]....
        /*0438*/ 	.word	0x00014270


	//   ....[48]....
        /*043c*/ 	.word	0x00015b70


	//   ....[49]....
        /*0440*/ 	.word	0x00015b80


	//   ....[50]....
        /*0444*/ 	.word	0x00015b90


	//   ....[51]....
        /*0448*/ 	.word	0x00015bb0


	//   ....[52]....
        /*044c*/ 	.word	0x00015bc0


	//   ....[53]....
        /*0450*/ 	.word	0x00015bf0


	//   ....[54]....
        /*0454*/ 	.word	0x00015c00


	//   ....[55]....
        /*0458*/ 	.word	0x00015c40


	//----- nvinfo : EIATTR_EXIT_INSTR_OFFSETS
	.align		4
.L_844:
        /*045c*/ 	.byte	0x04, 0x1c
        /*045e*/ 	.short	(.L_846 - .L_845)


	//   ....[0]....
.L_845:
        /*0460*/ 	.word	0x000004d0


	//   ....[1]....
        /*0464*/ 	.word	0x00001710


	//   ....[2]....
        /*0468*/ 	.word	0x00001790


	//   ....[3]....
        /*046c*/ 	.word	0x00017cb0


	//   ....[4]....
        /*0470*/ 	.word	0x00017d90


	//   ....[5]....
        /*0474*/ 	.word	0x00017db0


	//----- nvinfo : EIATTR_CTAIDZ_USED
	.align		4
.L_846:
        /*0478*/ 	.byte	0x01, 0x04
	.zero		2


	//----- nvinfo : EIATTR_CRS_STACK_SIZE
	.align		4
        /*047c*/ 	.byte	0x04, 0x1e
        /*047e*/ 	.short	(.L_848 - .L_847)
.L_847:
        /*0480*/ 	.word	0x00000000
.L_848:


//--------------------- .nv.info._ZN5flash16flash_fwd_kernelI23Flash_fwd_kernel_traitsILi128ELi128ELi32ELi4ELb0ELb0EN7cutlass6half_tE19Flash_kernel_traitsILi128ELi128ELi32ELi4ES3_EELb1ELb0ELb1ELb1ELb0ELb0ELb0ELb1EEEvNS_16Flash_fwd_paramsE --------------------------
	.section	.nv.info._ZN5flash16flash_fwd_kernelI23Flash_fwd_kernel_traitsILi128ELi128ELi32ELi4ELb0ELb0EN7cutlass6half_tE19Flash_kernel_traitsILi128ELi128ELi32ELi4ES3_EELb1ELb0ELb1ELb1ELb0ELb0ELb0ELb1EEEvNS_16Flash_fwd_paramsE,"",@"SHT_CUDA_INFO"
	.sectionflags	@""
	.align	4


	//----- nvinfo : EIATTR_CUDA_API_VERSION
	.align		4
        /*0000*/ 	.byte	0x04, 0x37
        /*0002*/ 	.short	(.L_850 - .L_849)
.L_849:
        /*0004*/ 	.word	0x00000082


	//----- nvinfo : EIATTR_SW2861232_WAR
	.align		4
.L_850:
        /*0008*/ 	.byte	0x01, 0x35
	.zero		2


	//----- nvinfo : EIATTR_PARAM_CBANK
	.align		4
        /*000c*/ 	.byte	0x04, 0x0a
        /*000e*/ 	.short	(.L_852 - .L_851)
	.align		4
.L_851:
        /*0010*/ 	.word	index@(.nv.constant0._ZN5flash16flash_fwd_kernelI23Flash_fwd_kernel_traitsILi128ELi128ELi32ELi4ELb0ELb0EN7cutlass6half_tE19Flash_kernel_traitsILi128ELi128ELi32ELi4ES3_EELb1ELb0ELb1ELb1ELb0ELb0ELb0ELb1EEEvNS_16Flash_fwd_paramsE)
        /*0014*/ 	.short	0x0160
        /*0016*/ 	.short	0x01d0


	//----- nvinfo : EIATTR_CBANK_PARAM_SIZE
	.align		4
.L_852:
        /*0018*/ 	.byte	0x03, 0x19
        /*001a*/ 	.short	0x01d0


	//----- nvinfo : EIATTR_KPARAM_INFO
	.align		4
        /*001c*/ 	.byte	0x04, 0x17
        /*001e*/ 	.short	(.L_854 - .L_853)
.L_853:
        /*0020*/ 	.word	0x00000000
        /*0024*/ 	.short	0x0000
        /*0026*/ 	.short	0x0000
        /*0028*/ 	.byte	0x00, 0xf0, 0x41, 0x07


	//----- nvinfo : EIATTR_MAXREG_COUNT
	.align		4
.L_854:
        /*002c*/ 	.byte	0x03, 0x1b
        /*002e*/ 	.short	0x00ff


	//----- nvinfo : EIATTR_NUM_BARRIERS
	.align		4
        /*0030*/ 	.byte	0x02, 0x4c
        /*0032*/ 	.byte	0x01
	.zero		1


	//----- nvinfo : EIATTR_ANNOTATIONS
	.align		4
        /*0034*/ 	.byte	0x04, 0x55
        /*0036*/ 	.short	(.L_856 - .L_855)


	//   ....[0]....
.L_855:
        /* <DEDUP_REMOVED lines=244> */


	//----- nvinfo : EIATTR_MERCURY_ISA_VERSION
	.align		4
.L_856:
        /*0f68*/ 	.byte	0x03, 0x5f
        /*0f6a*/ 	.short	0x0000


	//----- nvinfo : EIATTR_COOP_GROUP_MASK_REGIDS
	.align		4
        /*0f6c*/ 	.byte	0x04, 0x29
        /*0f6e*/ 	.short	(.L_858 - .L_857)


	//   ....[0]....
.L_857:
        /*0f70*/ 	.word	0xffffffff


	//   ....[1]....
        /*0f74*/ 	.word	0xffffffff


	//   ....[2]....
        /*0f78*/ 	.word	0xffffffff


	//   ....[3]....
        /*0f7c*/ 	.word	0xffffffff


	//   ....[4]....
        /*0f80*/ 	.word	0xffffffff


	//   ....[5]....
        /*0f84*/ 	.word	0xffffffff


	//   ....[6]....
        /*0f88*/ 	.word	0xffffffff


	//   ....[7]....
        /*0f8c*/ 	.word	0xffffffff


	//   ....[8]....
        /*0f90*/ 	.word	0xffffffff


	//   ....[9]....
        /*0f94*/ 	.word	0xffffffff


	//   ....[10]....
        /*0f98*/ 	.word	0xffffffff


	//   ....[11]....
        /*0f9c*/ 	.word	0xffffffff


	//   ....[12]....
        /*0fa0*/ 	.word	0xffffffff


	//   ....[13]....
        /*0fa4*/ 	.word	0xffffffff


	//   ....[14]....
        /*0fa8*/ 	.word	0xffffffff


	//   ....[15]....
        /*0fac*/ 	.word	0xffffffff


	//   ....[16]....
        /*0fb0*/ 	.word	0xffffffff


	//   ....[17]....
        /*0fb4*/ 	.word	0xffffffff


	//   ....[18]....
        /*0fb8*/ 	.word	0xffffffff


	//   ....[19]....
        /*0fbc*/ 	.word	0xffffffff


	//   ....[20]....
        /*0fc0*/ 	.word	0xffffffff


	//   ....[21]....
        /*0fc4*/ 	.word	0xffffffff


	//   ....[22]....
        /*0fc8*/ 	.word	0xffffffff


	//   ....[23]....
        /*0fcc*/ 	.word	0xffffffff


	//   ....[24]....
        /*0fd0*/ 	.word	0xffffffff


	//   ....[25]....
        /*0fd4*/ 	.word	0xffffffff


	//   ....[26]....
        /*0fd8*/ 	.word	0xffffffff


	//   ....[27]....
        /*0fdc*/ 	.word	0xffffffff


	//   ....[28]....
        /*0fe0*/ 	.word	0xffffffff


	//   ....[29]....
        /*0fe4*/ 	.word	0xffffffff


	//   ....[30]....
        /*0fe8*/ 	.word	0xffffffff


	//   ....[31]....
        /*0fec*/ 	.word	0xffffffff


	//   ....[32]....
        /*0ff0*/ 	.word	0xffffffff


	//   ....[33]....
        /*0ff4*/ 	.word	0xffffffff


	//   ....[34]....
        /*0ff8*/ 	.word	0xffffffff


	//   ....[35]....
        /*0ffc*/ 	.word	0xffffffff


	//   ....[36]....
        /*1000*/ 	.word	0xffffffff


	//   ....[37]....
        /*1004*/ 	.word	0xffffffff


	//   ....[38]....
        /*1008*/ 	.word	0xffffffff


	//   ....[39]....
        /*100c*/ 	.word	0xffffffff


	//   ....[40]....
        /*1010*/ 	.word	0xffffffff


	//   ....[41]....
        /*1014*/ 	.word	0xffffffff


	//   ....[42]....
        /*1018*/ 	.word	0xffffffff


	//   ....[43]....
        /*101c*/ 	.word	0xffffffff


	//   ....[44]....
        /*1020*/ 	.word	0xffffffff


	//   ....[45]....
        /*1024*/ 	.word	0xffffffff


	//   ....[46]....
        /*1028*/ 	.word	0xffffffff


	//   ....[47]....
        /*102c*/ 	.word	0xffffffff


	//   ....[48]....
        /*1030*/ 	.word	0xffffffff


	//   ....[49]....
        /*1034*/ 	.word	0xffffffff


	//   ....[50]....
        /*1038*/ 	.word	0xffffffff


	//   ....[51]....
        /*103c*/ 	.word	0xffffffff


	//   ....[52]....
        /*1040*/ 	.word	0xffffffff


	//   ....[53]....
        /*1044*/ 	.word	0xffffffff


	//   ....[54]....
        /*1048*/ 	.word	0xffffffff


	//   ....[55]....
        /*104c*/ 	.word	0xffffffff


	//   ....[56]....
        /*1050*/ 	.word	0xffffffff


	//   ....[57]....
        /*1054*/ 	.word	0xffffffff


	//   ....[58]....
        /*1058*/ 	.word	0xffffffff


	//   ....[59]....
        /*105c*/ 	.word	0xffffffff


	//   ....[60]....
        /*1060*/ 	.word	0xffffffff


	//   ....[61]....
        /*1064*/ 	.word	0xffffffff


	//   ....[62]....
        /*1068*/ 	.word	0xffffffff


	//   ....[63]....
        /*106c*/ 	.word	0xffffffff


	//----- nvinfo : EIATTR_COOP_GROUP_INSTR_OFFSETS
	.align		4
.L_858:
        /*1070*/ 	.byte	0x04, 0x28
        /*1072*/ 	.short	(.L_860 - .L_859)


	//   ....[0]....
.L_859:
        /*1074*/ 	.word	0x000059b0


	//   ....[1]....
        /*1078*/ 	.word	0x00005a60


	//   ....[2]....
        /*107c*/ 	.word	0x00005c20


	//   ....[3]....
        /*1080*/ 	.word	0x00005d60


	//   ....[4]....
        /*1084*/ 	.word	0x00006e30


	//   ....[5]....
        /*1088*/ 	.word	0x00006f00


	//   ....[6]....
        /*108c*/ 	.word	0x000070b0


	//   ....[7]....
        /*1090*/ 	.word	0x00007250


	//   ....[8]....
        /*1094*/ 	.word	0x0000a950


	//   ....[9]....
        /*1098*/ 	.word	0x0000a990


	//   ....[10]....
        /*109c*/ 	.word	0x0000ae20


	//   ....[11]....
        /*10a0*/ 	.word	0x0000ae40


	//   ....[12]....
        /*10a4*/ 	.word	0x0000b210


	//   ....[13]....
        /*10a8*/ 	.word	0x0000b230


	//   ....[14]....
        /*10ac*/ 	.word	0x0000b680


	//   ....[15]....
        /*10b0*/ 	.word	0x0000b6a0


	//   ....[16]....
        /*10b4*/ 	.word	0x00010170


	//   ....[17]....
        /*10b8*/ 	.word	0x00010190


	//   ....[18]....
        /*10bc*/ 	.word	0x000112d0


	//   ....[19]....
        /*10c0*/ 	.word	0x000113c0


	//   ....[20]....
        /*10c4*/ 	.word	0x00011410


	//   ....[21]....
        /*10c8*/ 	.word	0x00011420


	//   ....[22]....
        /*10cc*/ 	.word	0x00011440


	//   ....[23]....
        /*10d0*/ 	.word	0x00011470


	//   ....[24]....
        /*10d4*/ 	.word	0x000166d0


	//   ....[25]....
        /*10d8*/ 	.word	0x000166f0


	//   ....[26]....
        /*10dc*/ 	.word	0x00017680


	//   ....[27]....
        /*10e0*/ 	.word	0x00017770


	//   ....[28]....
        /*10e4*/ 	.word	0x000177c0


	//   ....[29]....
        /*10e8*/ 	.word	0x000177d0


	//   ....[30]....
        /*10ec*/ 	.word	0x000177f0


	//   ....[31]....
        /*10f0*/ 	.word	0x00017820


	//   ....[32]....
        /*10f4*/ 	.word	0x0001cf00


	//   ....[33]....
        /*10f8*/ 	.word	0x0001cf40


	//   ....[34]....
        /*10fc*/ 	.word	0x0001d570


	//   ....[35]....
        /*1100*/ 	.word	0x0001d590


	//   ....[36]....
        /*1104*/ 	.word	0x0001da00


	//   ....[37]....
        /*1108*/ 	.word	0x0001da20


	//   ....[38]....
        /*110c*/ 	.word	0x0001df00


	//   ....[39]....
        /*1110*/ 	.word	0x0001df20


	//   ....[40]....
        /*1114*/ 	.word	0x00023440


	//   ....[41]....
        /*1118*/ 	.word	0x00023490


	//   ....[42]....
        /*111c*/ 	.word	0x000234b0


	//   ....[43]....
        /*1120*/ 	.word	0x000234d0


	//   ....[44]....
        /*1124*/ 	.word	0x000234f0


	//   ....[45]....
        /*1128*/ 	.word	0x00023510


	//   ....[46]....
        /*112c*/ 	.word	0x00023530


	//   ....[47]....
        /*1130*/ 	.word	0x00023550


	//   ....[48]....
        /*1134*/ 	.word	0x00026bc0


	//   ....[49]....
        /*1138*/ 	.word	0x00026c30


	//   ....[50]....
        /*113c*/ 	.word	0x00026c50


	//   ....[51]....
        /*1140*/ 	.word	0x00026c60


	//   ....[52]....
        /*1144*/ 	.word	0x00026c70


	//   ....[53]....
        /*1148*/ 	.word	0x00026ca0


	//   ....[54]....
        /*114c*/ 	.word	0x00026cc0


	//   ....[55]....
        /*1150*/ 	.word	0x00026cd0


	//   ....[56]....
        /*1154*/ 	.word	0x00029580


	//   ....[57]....
        /*1158*/ 	.word	0x000295e0


	//   ....[58]....
        /*115c*/ 	.word	0x00029630


	//   ....[59]....
        /*1160*/ 	.word	0x00029680


	//   ....[60]....
        /*1164*/ 	.word	0x000296d0


	//   ....[61]....
        /*1168*/ 	.word	0x00029730


	//   ....[62]....
        /*116c*/ 	.word	0x00029780


	//   ....[63]....
        /*1170*/ 	.word	0x000297e0


	//----- nvinfo : EIATTR_EXIT_INSTR_OFFSETS
	.align		4
.L_860:
        /*1174*/ 	.byte	0x04, 0x1c
        /*1176*/ 	.short	(.L_862 - .L_861)


	//   ....[0]....
.L_861:
        /*1178*/ 	.word	0x00000080


	//----- nvinfo : EIATTR_CTAIDZ_USED
	.align		4
.L_862:
        /*117c*/ 	.byte	0x01, 0x04
	.zero		2


	//----- nvinfo : EIATTR_CRS_STACK_SIZE
	.align		4
        /*1180*/ 	.byte	0x04, 0x1e
        /*1182*/ 	.short	(.L_864 - .L_863)
.L_863:
        /*1184*/ 	.word	0x00000000
.L_864:


//--------------------- .nv.info._ZN5flash16flash_fwd_kernelI23Flash_fwd_kernel_traitsILi128ELi128ELi32ELi4ELb0ELb0EN7cutlass6half_tE19Flash_kernel_traitsILi128ELi128ELi32ELi4ES3_EELb0ELb0ELb1ELb1ELb0ELb0ELb1ELb0EEEvNS_16Flash_fwd_paramsE --------------------------
	.section	.nv.info._ZN5flash16flash_fwd_kernelI23Flash_fwd_kernel_traitsILi128ELi128ELi32ELi4ELb0ELb0EN7cutlass6half_tE19Flash_kernel_traitsILi128ELi128ELi32ELi4ES3_EELb0ELb0ELb1ELb1ELb0ELb0ELb1ELb0EEEvNS_16Flash_fwd_paramsE,"",@"SHT_CUDA_INFO"
	.sectionflags	@""
	.align	4


	//----- nvinfo : EIATTR_CUDA_API_VERSION
	.align		4
        /*0000*/ 	.byte	0x04, 0x37
        /*0002*/ 	.short	(.L_866 - .L_865)
.L_865:
        /*0004*/ 	.word	0x00000082


	//----- nvinfo : EIATTR_SW2861232_WAR
	.align		4
.L_866:
        /*0008*/ 	.byte	0x01, 0x35
	.zero		2


	//----- nvinfo : EIATTR_PARAM_CBANK
	.align		4
        /*000c*/ 	.byte	0x04, 0x0a
        /*000e*/ 	.short	(.L_868 - .L_867)
	.align		4
.L_867:
        /*0010*/ 	.word	index@(.nv.constant0._ZN5flash16flash_fwd_kernelI23Flash_fwd_kernel_traitsILi128ELi128ELi32ELi4ELb0ELb0EN7cutlass6half_tE19Flash_kernel_traitsILi128ELi128ELi32ELi4ES3_EELb0ELb0ELb1ELb1ELb0ELb0ELb1ELb0EEEvNS_16Flash_fwd_paramsE)
        /*0014*/ 	.short	0x0160
        /*0016*/ 	.short	0x01d0


	//----- nvinfo : EIATTR_CBANK_PARAM_SIZE
	.align		4
.L_868:
        /*0018*/ 	.byte	0x03, 0x19
        /*001a*/ 	.short	0x01d0


	//----- nvinfo : EIATTR_KPARAM_INFO
	.align		4
        /*001c*/ 	.byte	0x04, 0x17
        /*001e*/ 	.short	(.L_870 - .L_869)
.L_869:
        /*0020*/ 	.word	0x00000000
        /*0024*/ 	.short	0x0000
        /*0026*/ 	.short	0x0000
        /*0028*/ 	.byte	0x00, 0xf0, 0x41, 0x07


	//----- nvinfo : EIATTR_MAXREG_COUNT
	.align		4
.L_870:
        /*002c*/ 	.byte	0x03, 0x1b
        /*002e*/ 	.short	0x00ff


	//----- nvinfo : EIATTR_NUM_BARRIERS
	.align		4
        /*0030*/ 	.byte	0x02, 0x4c
        /*0032*/ 	.byte	0x01
	.zero		1


	//----- nvinfo : EIATTR_ANNOTATIONS
	.align		4
        /*0034*/ 	.byte	0x04, 0x55
        /*0036*/ 	.short	(.L_872 - .L_871)


	//   ....[0]....
.L_871:
        /* <DEDUP_REMOVED lines=39> */


	//----- nvinfo : EIATTR_MERCURY_ISA_VERSION
	.align		4
.L_872:
        /*0290*/ 	.byte	0x03, 0x5f
        /*0292*/ 	.short	0x0000


	//----- nvinfo : EIATTR_COOP_GROUP_MASK_REGIDS
	.align		4
        /*0294*/ 	.byte	0x04, 0x29
        /*0296*/ 	.short	(.L_874 - .L_873)


	//   ....[0]....
.L_873:
        /*0298*/ 	.word	0xffffffff


	//   ....[1]....
        /*029c*/ 	.word	0xffffffff


	//   ....[2]....
        /*02a0*/ 	.word	0xffffffff


	//   ....[3]....
        /*02a4*/ 	.word	0xffffffff


	//   ....[4]....
        /*02a8*/ 	.word	0xffffffff


	//   ....[5]....
        /*02ac*/ 	.word	0xffffffff


	//   ....[6]....
        /*02b0*/ 	.word	0xffffffff


	//   ....[7]....
        /*02b4*/ 	.word	0xffffffff


	//   ....[8]....
        /*02b8*/ 	.word	0xffffffff


	//   ....[9]....
        /*02bc*/ 	.word	0xffffffff


	//   ....[10]....
        /*02c0*/ 	.word	0xffffffff


	//   ....[11]....
        /*02c4*/ 	.word	0xffffffff


	//   ....[12]....
        /*02c8*/ 	.word	0xffffffff


	//   ....[13]....
        /*02cc*/ 	.word	0xffffffff


	//   ....[14]....
        /*02d0*/ 	.word	0xffffffff


	//   ....[15]....
        /*02d4*/ 	.word	0xffffffff


	//   ....[16]....
        /*02d8*/ 	.word	0xffffffff


	//   ....[17]....
        /*02dc*/ 	.word	0xffffffff


	//   ....[18]....
        /*02e0*/ 	.word	0xffffffff


	//   ....[19]....
        /*02e4*/ 	.word	0xffffffff


	//   ....[20]....
        /*02e8*/ 	.word	0xffffffff


	//   ....[21]....
        /*02ec*/ 	.word	0xffffffff


	//   ....[22]....
        /*02f0*/ 	.word	0xffffffff


	//   ....[23]....
        /*02f4*/ 	.word	0xffffffff


	//   ....[24]....
        /*02f8*/ 	.word	0xffffffff


	//   ....[25]....
        /*02fc*/ 	.word	0xffffffff


	//   ....[26]....
        /*0300*/ 	.word	0xffffffff


	//   ....[27]....
        /*0304*/ 	.word	0xffffffff


	//   ....[28]....
        /*0308*/ 	.word	0xffffffff


	//   ....[29]....
        /*030c*/ 	.word	0xffffffff


	//   ....[30]....
        /*0310*/ 	.word	0xffffffff


	//   ....[31]....
        /*0314*/ 	.word	0xffffffff


	//   ....[32]....
        /*0318*/ 	.word	0xffffffff


	//   ....[33]....
        /*031c*/ 	.word	0xffffffff


	//   ....[34]....
        /*0320*/ 	.word	0xffffffff


	//   ....[35]....
        /*0324*/ 	.word	0xffffffff


	//   ....[36]....
        /*0328*/ 	.word	0xffffffff


	//   ....[37]....
        /*032c*/ 	.word	0xffffffff


	//   ....[38]....
        /*0330*/ 	.word	0xffffffff


	//   ....[39]....
        /*0334*/ 	.word	0xffffffff


	//   ....[40]....
        /*0338*/ 	.word	0xffffffff


	//   ....[41]....
        /*033c*/ 	.word	0xffffffff


	//   ....[42]....
        /*0340*/ 	.word	0xffffffff


	//   ....[43]....
        /*0344*/ 	.word	0xffffffff


	//   ....[44]....
        /*0348*/ 	.word	0xffffffff


	//   ....[45]....
        /*034c*/ 	.word	0xffffffff


	//   ....[46]....
        /*0350*/ 	.word	0xffffffff


	//   ....[47]....
        /*0354*/ 	.word	0xffffffff


	//   ....[48]....
        /*0358*/ 	.word	0xffffffff


	//   ....[49]....
        /*035c*/ 	.word	0xffffffff


	//   ....[50]....
        /*0360*/ 	.word	0xffffffff


	//   ....[51]....
        /*0364*/ 	.word	0xffffffff


	//   ....[52]....
        /*0368*/ 	.word	0xffffffff


	//   ....[53]....
        /*036c*/ 	.word	0xffffffff


	//   ....[54]....
        /*0370*/ 	.word	0xffffffff


	//   ....[55]....
        /*0374*/ 	.word	0xffffffff


	//----- nvinfo : EIATTR_COOP_GROUP_INSTR_OFFSETS
	.align		4
.L_874:
        /*0378*/ 	.byte	0x04, 0x28
        /*037a*/ 	.short	(.L_876 - .L_875)


	//   ....[0]....
.L_875:
        /*037c*/ 	.word	0x00005bd0


	//   ....[1]....
        /*0380*/ 	.word	0x00005c80


	//   ....[2]....
        /*0384*/ 	.word	0x00005c90


	//   ....[3]....
        /*0388*/ 	.word	0x00005d10


	//   ....[4]....
        /*038c*/ 	.word	0x00006060


	//   ....[5]....
        /*0390*/ 	.word	0x00006120


	//   ....[6]....
        /*0394*/ 	.word	0x00006150


	//   ....[7]....
        /*0398*/ 	.word	0x00006250


	//   ....[8]....
        /*039c*/ 	.word	0x00008d10


	//   ....[9]....
        /*03a0*/ 	.word	0x00008d60


	//   ....[10]....
        /*03a4*/ 	.word	0x00008df0


	//   ....[11]....
        /*03a8*/ 	.word	0x00008e20


	//   ....[12]....
        /*03ac*/ 	.word	0x00008e30


	//   ....[13]....
        /*03b0*/ 	.word	0x00008ef0


	//   ....[14]....
        /*03b4*/ 	.word	0x00008f10


	//   ....[15]....
        /*03b8*/ 	.word	0x00009000


	//   ....[16]....
        /*03bc*/ 	.word	0x0000c950


	//   ....[17]....
        /*03c0*/ 	.word	0x0000ca30


	//   ....[18]....
        /*03c4*/ 	.word	0x0000ca60


	//   ....[19]....
        /*03c8*/ 	.word	0x0000ca90


	//   ....[20]....
        /*03cc*/ 	.word	0x0000caf0


	//   ....[21]....
        /*03d0*/ 	.word	0x0000cb20


	//   ....[22]....
        /*03d4*/ 	.word	0x0000cb40


	//   ....[23]....
        /*03d8*/ 	.word	0x0000cc10


	//   ....[24]....
        /*03dc*/ 	.word	0x000104f0


	//   ....[25]....
        /*03e0*/ 	.word	0x00010530


	//   ....[26]....
        /*03e4*/ 	.word	0x000105c0


	//   ....[27]....
        /*03e8*/ 	.word	0x000105f0


	//   ....[28]....
        /*03ec*/ 	.word	0x00010600


	//   ....[29]....
        /*03f0*/ 	.word	0x000106c0


	//   ....[30]....
        /*03f4*/ 	.word	0x000106e0


	//   ....[31]....
        /*03f8*/ 	.word	0x000107d0


	//   ....[32]....
        /*03fc*/ 	.word	0x00014120


	//   ....[33]....
        /*0400*/ 	.word	0x00014200


	//   ....[34]....
        /*0404*/ 	.word	0x00014230


	//   ....[35]....
        /*0408*/ 	.word	0x00014260


	//   ....[36]....
        /*040c*/ 	.word	0x000142d0


	//   ....[37]....
        /*0410*/ 	.word	0x00014300


	//   ....[38]....
        /*0414*/ 	.word	0x00014320


	//   ....[39]....
        /*0418*/ 	.word	0x00014430


	//   ....[40]....
        /*041c*/ 	.word	0x00017980


	//   ....[41]....
        /*0420*/ 	.word	0x000179d0


	//   ....[42]....
        /*0424*/ 	.word	0x00017ac0


	//   ....[43]....
        /*0428*/ 	.word	0x00017c10


	//   ....[44]....
        /*042c*/ 	.word	0x00017d80


	//   ....[45]....
        /*0430*/ 	.word	0x00017ee0


	//   ....[46]....
        /*0434*/ 	.word	0x00017f00


	//   ....[47]....
        /*0438*/ 	.word	0x00017f40


	//   ....[48]....
        /*043c*/ 	.word	0x000197b0


	//   ....[49]....
        /*0440*/ 	.word	0x000197c0


	//   ....[50]....
        /*0444*/ 	.word	0x000197d0


	//   ....[51]....
        /*0448*/ 	.word	0x000197e0


	//   ....[52]....
        /*044c*/ 	.word	0x00019810


	//   ....[53]....
        /*0450*/ 	.word	0x00019830


	//   ....[54]....
        /*0454*/ 	.word	0x00019870


	//   ....[55]....
        /*0458*/ 	.word	0x000198a0


	//----- nvinfo : EIATTR_EXIT_INSTR_OFFSETS
	.align		4
.L_876:
        /*045c*/ 	.byte	0x04, 0x1c
        /*045e*/ 	.short	(.L_878 - .L_877)


	//   ....[0]....
.L_877:
        /*0460*/ 	.word	0x000004d0


	//   ....[1]....
        /*0464*/ 	.word	0x00001710


	//   ....[2]....
        /*0468*/ 	.word	0x00001790


	//   ....[3]....
        /*046c*/ 	.word	0x0001b970


	//   ....[4]....
        /*0470*/ 	.word	0x0001ba50


	//   ....[5]....
        /*0474*/ 	.word	0x0001ba70


	//----- nvinfo : EIATTR_CTAIDZ_USED
	.align		4
.L_878:
        /*0478*/ 	.byte	0x01, 0x04
	.zero		2


	//----- nvinfo : EIATTR_CRS_STACK_SIZE
	.align		4
        /*047c*/ 	.byte	0x04, 0x1e
        /*047e*/ 	.short	(.L_880 - .L_879)
.L_879:
        /*0480*/ 	.word	0x00000000
.L_880:


//--------------------- .nv.callgraph             --------------------------
	.section	.nv.callgraph,"",@"SHT_CUDA_CALLGRAPH"
	.align	4
	.sectionentsize	8
	.align		4
        /*0000*/ 	.word	0x00000000
	.align		4
        /*0004*/ 	.word	0xffffffff
	.align		4
        /*0008*/ 	.word	0x00000000
	.align		4
        /*000c*/ 	.word	0xfffffffe
	.align		4
        /*0010*/ 	.word	0x00000000
	.align		4
        /*0014*/ 	.word	0xfffffffd
	.align		4
        /*0018*/ 	.word	0x00000000
	.align		4
        /*001c*/ 	.word	0xfffffffc


//--------------------- .nv.rel.action            --------------------------
	.section	.nv.rel.action,"",@"SHT_CUDA_RELOCINFO"
	.align	8
	.sectionentsize	8
        /*0000*/ 	.byte	0x73, 0x00, 0x00, 0x00, 0x00, 0x00, 0x00, 0x00, 0x00, 0x00, 0x00, 0x11, 0x25, 0x00, 0x05, 0x36


//--------------------- .nv.constant4             --------------------------
	.section	.nv.constant4,"a",@progbits
	.align	8
	.align		8
.nv.constant4:
        /*0000*/ 	.dword	_ZN66_INTERNAL_d8c2bc29_30_flash_fwd_hdim128_fp16_sm80_cu_9949e2e8_32854cuda3std3__45__cpo5beginE
	.align		8
        /*0008*/ 	.dword	_ZN66_INTERNAL_d8c2bc29_30_flash_fwd_hdim128_fp16_sm80_cu_9949e2e8_32854cuda3std3__45__cpo3endE
	.align		8
        /*0010*/ 	.dword	_ZN66_INTERNAL_d8c2bc29_30_flash_fwd_hdim128_fp16_sm80_cu_9949e2e8_32854cuda3std3__45__cpo6cbeginE
	.align		8
        /*0018*/ 	.dword	_ZN66_INTERNAL_d8c2bc29_30_flash_fwd_hdim128_fp16_sm80_cu_9949e2e8_32854cuda3std3__45__cpo4cendE
	.align		8
        /*0020*/ 	.dword	_ZN66_INTERNAL_d8c2bc29_30_flash_fwd_hdim128_fp16_sm80_cu_9949e2e8_32854cuda3std3__468_GLOBAL__N__d8c2bc29_30_flash_fwd_hdim128_fp16_sm80_cu_9949e2e8_32856ignoreE
	.align		8
        /*0028*/ 	.dword	_ZN66_INTERNAL_d8c2bc29_30_flash_fwd_hdim128_fp16_sm80_cu_9949e2e8_32854cuda3std3__419piecewise_constructE
	.align		8
        /*0030*/ 	.dword	_ZN66_INTERNAL_d8c2bc29_30_flash_fwd_hdim128_fp16_sm80_cu_9949e2e8_32854cuda3std3__48in_placeE
	.align		8
        /*0038*/ 	.dword	_ZN66_INTERNAL_d8c2bc29_30_flash_fwd_hdim128_fp16_sm80_cu_9949e2e8_32854cuda3std6ranges3__45__cpo4swapE
	.align		8
        /*0040*/ 	.dword	_ZN66_INTERNAL_d8c2bc29_30_flash_fwd_hdim128_fp16_sm80_cu_9949e2e8_32854cuda3std6ranges3__45__cpo9iter_moveE
	.align		8
        /*0048*/ 	.dword	_ZN66_INTERNAL_d8c2bc29_30_flash_fwd_hdim128_fp16_sm80_cu_9949e2e8_32854cute7productE
	.align		8
        /*0050*/ 	.dword	_ZN66_INTERNAL_d8c2bc29_30_flash_fwd_hdim128_fp16_sm80_cu_9949e2e8_32854cute1_E


//--------------------- .nv.constant0._ZN5flash16flash_fwd_kernelI23Flash_fwd_kernel_traitsILi128ELi128ELi64ELi4ELb0ELb0EN7cutlass6half_tE19Flash_kernel_traitsILi128ELi128ELi64ELi4ES3_EELb0ELb0ELb0ELb0ELb0ELb1ELb0ELb0EEEvNS_16Flash_fwd_paramsE --------------------------
	.section	.nv.constant0._ZN5flash16flash_fwd_kernelI23Flash_fwd_kernel_traitsILi128ELi128ELi64ELi4ELb0ELb0EN7cutlass6half_tE19Flash_kernel_traitsILi128ELi128ELi64ELi4ES3_EELb0ELb0ELb0ELb0ELb0ELb1ELb0ELb0EEEvNS_16Flash_fwd_paramsE,"a",@progbits
	.sectionflags	@""
	.align	4
.nv.constant0._ZN5flash16flash_fwd_kernelI23Flash_fwd_kernel_traitsILi128ELi128ELi64ELi4ELb0ELb0EN7cutlass6half_tE19Flash_kernel_traitsILi128ELi128ELi64ELi4ES3_EELb0ELb0ELb0ELb0ELb0ELb1ELb0ELb0EEEvNS_16Flash_fwd_paramsE:
	.zero		816


//--------------------- .nv.constant0._ZN5flash16flash_fwd_kernelI23Flash_fwd_kernel_traitsILi128ELi128ELi64ELi4ELb0ELb0EN7cutlass6half_tE19Flash_kernel_traitsILi128ELi128ELi64ELi4ES3_EELb0ELb0ELb0ELb0ELb0ELb1ELb1ELb0EEEvNS_16Flash_fwd_paramsE --------------------------
	.section	.nv.constant0._ZN5flash16flash_fwd_kernelI23Flash_fwd_kernel_traitsILi128ELi128ELi64ELi4ELb0ELb0EN7cutlass6half_tE19Flash_kernel_traitsILi128ELi128ELi64ELi4ES3_EELb0ELb0ELb0ELb0ELb0ELb1ELb1ELb0EEEvNS_16Flash_fwd_paramsE,"a",@progbits
	.sectionflags	@""
	.align	4
.nv.constant0._ZN5flash16flash_fwd_kernelI23Flash_fwd_kernel_traitsILi128ELi128ELi64ELi4ELb0ELb0EN7cutlass6half_tE19Flash_kernel_traitsILi128ELi128ELi64ELi4ES3_EELb0ELb0ELb0ELb0ELb0ELb1ELb1ELb0EEEvNS_16Flash_fwd_paramsE:
	.zero		816


//--------------------- .nv.constant0._ZN5flash16flash_fwd_kernelI23Flash_fwd_kernel_traitsILi128ELi128ELi64ELi4ELb0ELb0EN7cutlass6half_tE19Flash_kernel_traitsILi128ELi128ELi64ELi4ES3_EELb0ELb0ELb0ELb0ELb1ELb1ELb0ELb0EEEvNS_16Flash_fwd_paramsE --------------------------
	.section	.nv.constant0._ZN5flash16flash_fwd_kernelI23Flash_fwd_kernel_traitsILi128ELi128ELi64ELi4ELb0ELb0EN7cutlass6half_tE19Flash_kernel_traitsILi128ELi128ELi64ELi4ES3_EELb0ELb0ELb0ELb0ELb1ELb1ELb0ELb0EEEvNS_16Flash_fwd_paramsE,"a",@progbits
	.sectionflags	@""
	.align	4
.nv.constant0._ZN5flash16flash_fwd_kernelI23Flash_fwd_kernel_traitsILi128ELi128ELi64ELi4ELb0ELb0EN7cutlass6half_tE19Flash_kernel_traitsILi128ELi128ELi64ELi4ES3_EELb0ELb0ELb0ELb0ELb1ELb1ELb0ELb0EEEvNS_16Flash_fwd_paramsE:
	.zero		816


//--------------------- .nv.constant0._ZN5flash16flash_fwd_kernelI23Flash_fwd_kernel_traitsILi128ELi128ELi64ELi4ELb0ELb0EN7cutlass6half_tE19Flash_kernel_traitsILi128ELi128ELi64ELi4ES3_EELb0ELb0ELb0ELb0ELb1ELb1ELb1ELb0EEEvNS_16Flash_fwd_paramsE --------------------------
	.section	.nv.constant0._ZN5flash16flash_fwd_kernelI23Flash_fwd_kernel_traitsILi128ELi128ELi64ELi4ELb0ELb0EN7cutlass6half_tE19Flash_kernel_traitsILi128ELi128ELi64ELi4ES3_EELb0ELb0ELb0ELb0ELb1ELb1ELb1ELb0EEEvNS_16Flash_fwd_paramsE,"a",@progbits
	.sectionflags	@""
	.align	4
.nv.constant0._ZN5flash16flash_fwd_kernelI23Flash_fwd_kernel_traitsILi128ELi128ELi64ELi4ELb0ELb0EN7cutlass6half_tE19Flash_kernel_traitsILi128ELi128ELi64ELi4ES3_EELb0ELb0ELb0ELb0ELb1ELb1ELb1ELb0EEEvNS_16Flash_fwd_paramsE:
	.zero		816


//--------------------- .nv.constant0._ZN5flash16flash_fwd_kernelI23Flash_fwd_kernel_traitsILi128ELi128ELi64ELi4ELb0ELb0EN7cutlass6half_tE19Flash_kernel_traitsILi128ELi128ELi64ELi4ES3_EELb0ELb0ELb0ELb0ELb0ELb0ELb0ELb0EEEvNS_16Flash_fwd_paramsE --------------------------
	.section	.nv.constant0._ZN5flash16flash_fwd_kernelI23Flash_fwd_kernel_traitsILi128ELi128ELi64ELi4ELb0ELb0EN7cutlass6half_tE19Flash_kernel_traitsILi128ELi128ELi64ELi4ES3_EELb0ELb0ELb0ELb0ELb0ELb0ELb0ELb0EEEvNS_16Flash_fwd_paramsE,"a",@progbits
	.sectionflags	@""
	.align	4
.nv.constant0._ZN5flash16flash_fwd_kernelI23Flash_fwd_kernel_traitsILi128ELi128ELi64ELi4ELb0ELb0EN7cutlass6half_tE19Flash_kernel_traitsILi128ELi128ELi64ELi4ES3_EELb0ELb0ELb0ELb0ELb0ELb0ELb0ELb0EEEvNS_16Flash_fwd_paramsE:
	.zero		816


//--------------------- .nv.constant0._ZN5flash16flash_fwd_kernelI23Flash_fwd_kernel_traitsILi128ELi128ELi64ELi4ELb0ELb0EN7cutlass6half_tE19Flash_kernel_traitsILi128ELi128ELi64ELi4ES3_EELb0ELb0ELb0ELb0ELb0ELb0ELb1ELb0EEEvNS_16Flash_fwd_paramsE --------------------------
	.section	.nv.constant0._ZN5flash16flash_fwd_kernelI23Flash_fwd_kernel_traitsILi128ELi128ELi64ELi4ELb0ELb0EN7cutlass6half_tE19Flash_kernel_traitsILi128ELi128ELi64ELi4ES3_EELb0ELb0ELb0ELb0ELb0ELb0ELb1ELb0EEEvNS_16Flash_fwd_paramsE,"a",@progbits
	.sectionflags	@""
	.align	4
.nv.constant0._ZN5flash16flash_fwd_kernelI23Flash_fwd_kernel_traitsILi128ELi128ELi64ELi4ELb0ELb0EN7cutlass6half_tE19Flash_kernel_traitsILi128ELi128ELi64ELi4ES3_EELb0ELb0ELb0ELb0ELb0ELb0ELb1ELb0EEEvNS_16Flash_fwd_paramsE:
	.zero		816


//--------------------- .nv.constant0._ZN5flash16flash_fwd_kernelI23Flash_fwd_kernel_traitsILi128ELi128ELi64ELi4ELb0ELb0EN7cutlass6half_tE19Flash_kernel_traitsILi128ELi128ELi64ELi4ES3_EELb0ELb0ELb0ELb1ELb0ELb0ELb0ELb0EEEvNS_16Flash_fwd_paramsE --------------------------
	.section	.nv.constant0._ZN5flash16flash_fwd_kernelI23Flash_fwd_kernel_traitsILi128ELi128ELi64ELi4ELb0ELb0EN7cutlass6half_tE19Flash_kernel_traitsILi128ELi128ELi64ELi4ES3_EELb0ELb0ELb0ELb1ELb0ELb0ELb0ELb0EEEvNS_16Flash_fwd_paramsE,"a",@progbits
	.sectionflags	@""
	.align	4
.nv.constant0._ZN5flash16flash_fwd_kernelI23Flash_fwd_kernel_traitsILi128ELi128ELi64ELi4ELb0ELb0EN7cutlass6half_tE19Flash_kernel_traitsILi128ELi128ELi64ELi4ES3_EELb0ELb0ELb0ELb1ELb0ELb0ELb0ELb0EEEvNS_16Flash_fwd_paramsE:
	.zero		816


//--------------------- .nv.constant0._ZN5flash16flash_fwd_kernelI23Flash_fwd_kernel_traitsILi128ELi128ELi64ELi4ELb0ELb0EN7cutlass6half_tE19Flash_kernel_traitsILi128ELi128ELi64ELi4ES3_EELb0ELb0ELb0ELb1ELb0ELb0ELb1ELb0EEEvNS_16Flash_fwd_paramsE --------------------------
	.section	.nv.constant0._ZN5flash16flash_fwd_kernelI23Flash_fwd_kernel_traitsILi128ELi128ELi64ELi4ELb0ELb0EN7cutlass6half_tE19Flash_kernel_traitsILi128ELi128ELi64ELi4ES3_EELb0ELb0ELb0ELb1ELb0ELb0ELb1ELb0EEEvNS_16Flash_fwd_paramsE,"a",@progbits
	.sectionflags	@""
	.align	4
.nv.constant0._ZN5flash16flash_fwd_kernelI23Flash_fwd_kernel_traitsILi128ELi128ELi64ELi4ELb0ELb0EN7cutlass6half_tE19Flash_kernel_traitsILi128ELi128ELi64ELi4ES3_EELb0ELb0ELb0ELb1ELb0ELb0ELb1ELb0EEEvNS_16Flash_fwd_paramsE:
	.zero		816


//--------------------- .nv.constant0._ZN5flash16flash_fwd_kernelI23Flash_fwd_kernel_traitsILi128ELi128ELi64ELi4ELb0ELb0EN7cutlass6half_tE19Flash_kernel_traitsILi128ELi128ELi64ELi4ES3_EELb0ELb0ELb1ELb0ELb0ELb1ELb0ELb0EEEvNS_16Flash_fwd_paramsE --------------------------
	.section	.nv.constant0._ZN5flash16flash_fwd_kernelI23Flash_fwd_kernel_traitsILi128ELi128ELi64ELi4ELb0ELb0EN7cutlass6half_tE19Flash_kernel_traitsILi128ELi128ELi64ELi4ES3_EELb0ELb0ELb1ELb0ELb0ELb1ELb0ELb0EEEvNS_16Flash_fwd_paramsE,"a",@progbits
	.sectionflags	@""
	.align	4
.nv.constant0._ZN5flash16flash_fwd_kernelI23Flash_fwd_kernel_traitsILi128ELi128ELi64ELi4ELb0ELb0EN7cutlass6half_tE19Flash_kernel_traitsILi128ELi128ELi64ELi4ES3_EELb0ELb0ELb1ELb0ELb0ELb1ELb0ELb0EEEvNS_16Flash_fwd_paramsE:
	.zero		816


//--------------------- .nv.constant0._ZN5flash16flash_fwd_kernelI23Flash_fwd_kernel_traitsILi128ELi128ELi64ELi4ELb0ELb0EN7cutlass6half_tE19Flash_kernel_traitsILi128ELi128ELi64ELi4ES3_EELb0ELb0ELb1ELb0ELb0ELb1ELb1ELb0EEEvNS_16Flash_fwd_paramsE --------------------------
	.section	.nv.constant0._ZN5flash16flash_fwd_kernelI23Flash_fwd_kernel_traitsILi128ELi128ELi64ELi4ELb0ELb0EN7cutlass6half_tE19Flash_kernel_traitsILi128ELi128ELi64ELi4ES3_EELb0ELb0ELb1ELb0ELb0ELb1ELb1ELb0EEEvNS_16Flash_fwd_paramsE,"a",@progbits
	.sectionflags	@""
	.align	4
.nv.constant0._ZN5flash16flash_fwd_kernelI23Flash_fwd_kernel_traitsILi128ELi128ELi64ELi4ELb0ELb0EN7cutlass6half_tE19Flash_kernel_traitsILi128ELi128ELi64ELi4ES3_EELb0ELb0ELb1ELb0ELb0ELb1ELb1ELb0EEEvNS_16Flash_fwd_paramsE:
	.zero		816


//--------------------- .nv.constant0._ZN5flash16flash_fwd_kernelI23Flash_fwd_kernel_traitsILi128ELi128ELi64ELi4ELb0ELb0EN7cutlass6half_tE19Flash_kernel_traitsILi128ELi128ELi64ELi4ES3_EELb0ELb0ELb1ELb0ELb0ELb0ELb0ELb0EEEvNS_16Flash_fwd_paramsE --------------------------
	.section	.nv.constant0._ZN5flash16flash_fwd_kernelI23Flash_fwd_kernel_traitsILi128ELi128ELi64ELi4ELb0ELb0EN7cutlass6half_tE19Flash_kernel_traitsILi128ELi128ELi64ELi4ES3_EELb0ELb0ELb1ELb0ELb0ELb0ELb0ELb0EEEvNS_16Flash_fwd_paramsE,"a",@progbits
	.sectionflags	@""
	.align	4
.nv.constant0._ZN5flash16flash_fwd_kernelI23Flash_fwd_kernel_traitsILi128ELi128ELi64ELi4ELb0ELb0EN7cutlass6half_tE19Flash_kernel_traitsILi128ELi128ELi64ELi4ES3_EELb0ELb0ELb1ELb0ELb0ELb0ELb0ELb0EEEvNS_16Flash_fwd_paramsE:
	.zero		816


//--------------------- .nv.constant0._ZN5flash16flash_fwd_kernelI23Flash_fwd_kernel_traitsILi128ELi128ELi64ELi4ELb0ELb0EN7cutlass6half_tE19Flash_kernel_traitsILi128ELi128ELi64ELi4ES3_EELb0ELb0ELb1ELb0ELb0ELb0ELb1ELb0EEEvNS_16Flash_fwd_paramsE --------------------------
	.section	.nv.constant0._ZN5flash16flash_fwd_kernelI23Flash_fwd_kernel_traitsILi128ELi128ELi64ELi4ELb0ELb0EN7cutlass6half_tE19Flash_kernel_traitsILi128ELi128ELi64ELi4ES3_EELb0ELb0ELb1ELb0ELb0ELb0ELb1ELb0EEEvNS_16Flash_fwd_paramsE,"a",@progbits
	.sectionflags	@""
	.align	4
.nv.constant0._ZN5flash16flash_fwd_kernelI23Flash_fwd_kernel_traitsILi128ELi128ELi64ELi4ELb0ELb0EN7cutlass6half_tE19Flash_kernel_traitsILi128ELi128ELi64ELi4ES3_EELb0ELb0ELb1ELb0ELb0ELb0ELb1ELb0EEEvNS_16Flash_fwd_paramsE:
	.zero		816


//--------------------- .nv.constant0._ZN5flash16flash_fwd_kernelI23Flash_fwd_kernel_traitsILi128ELi128ELi64ELi4ELb0ELb0EN7cutlass6half_tE19Flash_kernel_traitsILi128ELi128ELi64ELi4ES3_EELb0ELb0ELb1ELb1ELb0ELb0ELb0ELb0EEEvNS_16Flash_fwd_paramsE --------------------------
	.section	.nv.constant0._ZN5flash16flash_fwd_kernelI23Flash_fwd_kernel_traitsILi128ELi128ELi64ELi4ELb0ELb0EN7cutlass6half_tE19Flash_kernel_traitsILi128ELi128ELi64ELi4ES3_EELb0ELb0ELb1ELb1ELb0ELb0ELb0ELb0EEEvNS_16Flash_fwd_paramsE,"a",@progbits
	.sectionflags	@""
	.align	4
.nv.constant0._ZN5flash16flash_fwd_kernelI23Flash_fwd_kernel_traitsILi128ELi128ELi64ELi4ELb0ELb0EN7cutlass6half_tE19Flash_kernel_traitsILi128ELi128ELi64ELi4ES3_EELb0ELb0ELb1ELb1ELb0ELb0ELb0ELb0EEEvNS_16Flash_fwd_paramsE:
	.zero		816


//--------------------- .nv.constant0._ZN5flash16flash_fwd_kernelI23Flash_fwd_kernel_traitsILi128ELi128ELi64ELi4ELb0ELb0EN7cutlass6half_tE19Flash_kernel_traitsILi128ELi128ELi64ELi4ES3_EELb0ELb0ELb1ELb1ELb0ELb0ELb1ELb0EEEvNS_16Flash_fwd_paramsE --------------------------
	.section	.nv.constant0._ZN5flash16flash_fwd_kernelI23Flash_fwd_kernel_traitsILi128ELi128ELi64ELi4ELb0ELb0EN7cutlass6half_tE19Flash_kernel_traitsILi128ELi128ELi64ELi4ES3_EELb0ELb0ELb1ELb1ELb0ELb0ELb1ELb0EEEvNS_16Flash_fwd_paramsE,"a",@progbits
	.sectionflags	@""
	.align	4
.nv.constant0._ZN5flash16flash_fwd_kernelI23Flash_fwd_kernel_traitsILi128ELi128ELi64ELi4ELb0ELb0EN7cutlass6half_tE19Flash_kernel_traitsILi128ELi128ELi64ELi4ES3_EELb0ELb0ELb1ELb1ELb0ELb0ELb1ELb0EEEvNS_16Flash_fwd_paramsE:
	.zero		816


//--------------------- .nv.constant0._ZN5flash16flash_fwd_kernelI23Flash_fwd_kernel_traitsILi128ELi128ELi32ELi4ELb0ELb0EN7cutlass6half_tE19Flash_kernel_traitsILi128ELi128ELi32ELi4ES3_EELb0ELb0ELb0ELb0ELb0ELb1ELb0ELb0EEEvNS_16Flash_fwd_paramsE --------------------------
	.section	.nv.constant0._ZN5flash16flash_fwd_kernelI23Flash_fwd_kernel_traitsILi128ELi128ELi32ELi4ELb0ELb0EN7cutlass6half_tE19Flash_kernel_traitsILi128ELi128ELi32ELi4ES3_EELb0ELb0ELb0ELb0ELb0ELb1ELb0ELb0EEEvNS_16Flash_fwd_paramsE,"a",@progbits
	.sectionflags	@""
	.align	4
.nv.constant0._ZN5flash16flash_fwd_kernelI23Flash_fwd_kernel_traitsILi128ELi128ELi32ELi4ELb0ELb0EN7cutlass6half_tE19Flash_kernel_traitsILi128ELi128ELi32ELi4ES3_EELb0ELb0ELb0ELb0ELb0ELb1ELb0ELb0EEEvNS_16Flash_fwd_paramsE:
	.zero		816


//--------------------- .nv.constant0._ZN5flash16flash_fwd_kernelI23Flash_fwd_kernel_traitsILi128ELi128ELi32ELi4ELb0ELb0EN7cutlass6half_tE19Flash_kernel_traitsILi128ELi128ELi32ELi4ES3_EELb0ELb0ELb0ELb0ELb1ELb1ELb0ELb0EEEvNS_16Flash_fwd_paramsE --------------------------
	.section	.nv.constant0._ZN5flash16flash_fwd_kernelI23Flash_fwd_kernel_traitsILi128ELi128ELi32ELi4ELb0ELb0EN7cutlass6half_tE19Flash_kernel_traitsILi128ELi128ELi32ELi4ES3_EELb0ELb0ELb0ELb0ELb1ELb1ELb0ELb0EEEvNS_16Flash_fwd_paramsE,"a",@progbits
	.sectionflags	@""
	.align	4
.nv.constant0._ZN5flash16flash_fwd_kernelI23Flash_fwd_kernel_traitsILi128ELi128ELi32ELi4ELb0ELb0EN7cutlass6half_tE19Flash_kernel_traitsILi128ELi128ELi32ELi4ES3_EELb0ELb0ELb0ELb0ELb1ELb1ELb0ELb0EEEvNS_16Flash_fwd_paramsE:
	.zero		816


//--------------------- .nv.constant0._ZN5flash16flash_fwd_kernelI23Flash_fwd_kernel_traitsILi128ELi128ELi32ELi4ELb0ELb0EN7cutlass6half_tE19Flash_kernel_traitsILi128ELi128ELi32ELi4ES3_EELb0ELb0ELb0ELb0ELb0ELb0ELb0ELb0EEEvNS_16Flash_fwd_paramsE --------------------------
	.section	.nv.constant0._ZN5flash16flash_fwd_kernelI23Flash_fwd_kernel_traitsILi128ELi128ELi32ELi4ELb0ELb0EN7cutlass6half_tE19Flash_kernel_traitsILi128ELi128ELi32ELi4ES3_EELb0ELb0ELb0ELb0ELb0ELb0ELb0ELb0EEEvNS_16Flash_fwd_paramsE,"a",@progbits
	.sectionflags	@""
	.align	4
.nv.constant0._ZN5flash16flash_fwd_kernelI23Flash_fwd_kernel_traitsILi128ELi128ELi32ELi4ELb0ELb0EN7cutlass6half_tE19Flash_kernel_traitsILi128ELi128ELi32ELi4ES3_EELb0ELb0ELb0ELb0ELb0ELb0ELb0ELb0EEEvNS_16Flash_fwd_paramsE:
	.zero		816


//--------------------- .nv.constant0._ZN5flash16flash_fwd_kernelI23Flash_fwd_kernel_traitsILi128ELi128ELi32ELi4ELb0ELb0EN7cutlass6half_tE19Flash_kernel_traitsILi128ELi128ELi32ELi4ES3_EELb0ELb0ELb0ELb1ELb0ELb0ELb0ELb0EEEvNS_16Flash_fwd_paramsE --------------------------
	.section	.nv.constant0._ZN5flash16flash_fwd_kernelI23Flash_fwd_kernel_traitsILi128ELi128ELi32ELi4ELb0ELb0EN7cutlass6half_tE19Flash_kernel_traitsILi128ELi128ELi32ELi4ES3_EELb0ELb0ELb0ELb1ELb0ELb0ELb0ELb0EEEvNS_16Flash_fwd_paramsE,"a",@progbits
	.sectionflags	@""
	.align	4
.nv.constant0._ZN5flash16flash_fwd_kernelI23Flash_fwd_kernel_traitsILi128ELi128ELi32ELi4ELb0ELb0EN7cutlass6half_tE19Flash_kernel_traitsILi128ELi128ELi32ELi4ES3_EELb0ELb0ELb0ELb1ELb0ELb0ELb0ELb0EEEvNS_16Flash_fwd_paramsE:
	.zero		816


//--------------------- .nv.constant0._ZN5flash16flash_fwd_kernelI23Flash_fwd_kernel_traitsILi128ELi128ELi32ELi4ELb0ELb0EN7cutlass6half_tE19Flash_kernel_traitsILi128ELi128ELi32ELi4ES3_EELb0ELb0ELb1ELb0ELb0ELb1ELb0ELb0EEEvNS_16Flash_fwd_paramsE --------------------------
	.section	.nv.constant0._ZN5flash16flash_fwd_kernelI23Flash_fwd_kernel_traitsILi128ELi128ELi32ELi4ELb0ELb0EN7cutlass6half_tE19Flash_kernel_traitsILi128ELi128ELi32ELi4ES3_EELb0ELb0ELb1ELb0ELb0ELb1ELb0ELb0EEEvNS_16Flash_fwd_paramsE,"a",@progbits
	.sectionflags	@""
	.align	4
.nv.constant0._ZN5flash16flash_fwd_kernelI23Flash_fwd_kernel_traitsILi128ELi128ELi32ELi4ELb0ELb0EN7cutlass6half_tE19Flash_kernel_traitsILi128ELi128ELi32ELi4ES3_EELb0ELb0ELb1ELb0ELb0ELb1ELb0ELb0EEEvNS_16Flash_fwd_paramsE:
	.zero		816


//--------------------- .nv.constant0._ZN5flash16flash_fwd_kernelI23Flash_fwd_kernel_traitsILi128ELi128ELi32ELi4ELb0ELb0EN7cutlass6half_tE19Flash_kernel_traitsILi128ELi128ELi32ELi4ES3_EELb0ELb0ELb1ELb0ELb0ELb0ELb0ELb0EEEvNS_16Flash_fwd_paramsE --------------------------
	.section	.nv.constant0._ZN5flash16flash_fwd_kernelI23Flash_fwd_kernel_traitsILi128ELi128ELi32ELi4ELb0ELb0EN7cutlass6half_tE19Flash_kernel_traitsILi128ELi128ELi32ELi4ES3_EELb0ELb0ELb1ELb0ELb0ELb0ELb0ELb0EEEvNS_16Flash_fwd_paramsE,"a",@progbits
	.sectionflags	@""
	.align	4
.nv.constant0._ZN5flash16flash_fwd_kernelI23Flash_fwd_kernel_traitsILi128ELi128ELi32ELi4ELb0ELb0EN7cutlass6half_tE19Flash_kernel_traitsILi128ELi128ELi32ELi4ES3_EELb0ELb0ELb1ELb0ELb0ELb0ELb0ELb0EEEvNS_16Flash_fwd_paramsE:
	.zero		816


//--------------------- .nv.constant0._ZN5flash16flash_fwd_kernelI23Flash_fwd_kernel_traitsILi128ELi128ELi32ELi4ELb0ELb0EN7cutlass6half_tE19Flash_kernel_traitsILi128ELi128ELi32ELi4ES3_EELb0ELb0ELb1ELb1ELb0ELb0ELb0ELb0EEEvNS_16Flash_fwd_paramsE --------------------------
	.section	.nv.constant0._ZN5flash16flash_fwd_kernelI23Flash_fwd_kernel_traitsILi128ELi128ELi32ELi4ELb0ELb0EN7cutlass6half_tE19Flash_kernel_traitsILi128ELi128ELi32ELi4ES3_EELb0ELb0ELb1ELb1ELb0ELb0ELb0ELb0EEEvNS_16Flash_fwd_paramsE,"a",@progbits
	.sectionflags	@""
	.align	4
.nv.constant0._ZN5flash16flash_fwd_kernelI23Flash_fwd_kernel_traitsILi128ELi128ELi32ELi4ELb0ELb0EN7cutlass6half_tE19Flash_kernel_traitsILi128ELi128ELi32ELi4ES3_EELb0ELb0ELb1ELb1ELb0ELb0ELb0ELb0EEEvNS_16Flash_fwd_paramsE:
	.zero		816


//--------------------- .nv.constant0._ZN5flash16flash_fwd_kernelI23Flash_fwd_kernel_traitsILi128ELi128ELi32ELi4ELb0ELb0EN7cutlass6half_tE19Flash_kernel_traitsILi128ELi128ELi32ELi4ES3_EELb1ELb0ELb0ELb0ELb0ELb1ELb0ELb0EEEvNS_16Flash_fwd_paramsE --------------------------
	.section	.nv.constant0._ZN5flash16flash_fwd_kernelI23Flash_fwd_kernel_traitsILi128ELi128ELi32ELi4ELb0ELb0EN7cutlass6half_tE19Flash_kernel_traitsILi128ELi128ELi32ELi4ES3_EELb1ELb0ELb0ELb0ELb0ELb1ELb0ELb0EEEvNS_16Flash_fwd_paramsE,"a",@progbits
	.sectionflags	@""
	.align	4
.nv.constant0._ZN5flash16flash_fwd_kernelI23Flash_fwd_kernel_traitsILi128ELi128ELi32ELi4ELb0ELb0EN7cutlass6half_tE19Flash_kernel_traitsILi128ELi128ELi32ELi4ES3_EELb1ELb0ELb0ELb0ELb0ELb1ELb0ELb0EEEvNS_16Flash_fwd_paramsE:
	.zero		816


//--------------------- .nv.constant0._ZN5flash16flash_fwd_kernelI23Flash_fwd_kernel_traitsILi128ELi128ELi32ELi4ELb0ELb0EN7cutlass6half_tE19Flash_kernel_traitsILi128ELi128ELi32ELi4ES3_EELb0ELb0ELb0ELb0ELb0ELb1ELb1ELb0EEEvNS_16Flash_fwd_paramsE --------------------------
	.section	.nv.constant0._ZN5flash16flash_fwd_kernelI23Flash_fwd_kernel_traitsILi128ELi128ELi32ELi4ELb0ELb0EN7cutlass6half_tE19Flash_kernel_traitsILi128ELi128ELi32ELi4ES3_EELb0ELb0ELb0ELb0ELb0ELb1ELb1ELb0EEEvNS_16Flash_fwd_paramsE,"a",@progbits
	.sectionflags	@""
	.align	4
.nv.constant0._ZN5flash16flash_fwd_kernelI23Flash_fwd_kernel_traitsILi128ELi128ELi32ELi4ELb0ELb0EN7cutlass6half_tE19Flash_kernel_traitsILi128ELi128ELi32ELi4ES3_EELb0ELb0ELb0ELb0ELb0ELb1ELb1ELb0EEEvNS_16Flash_fwd_paramsE:
	.zero		816


//--------------------- .nv.constant0._ZN5flash16flash_fwd_kernelI23Flash_fwd_kernel_traitsILi128ELi128ELi32ELi4ELb0ELb0EN7cutlass6half_tE19Flash_kernel_traitsILi128ELi128ELi32ELi4ES3_EELb1ELb0ELb0ELb0ELb0ELb0ELb0ELb0EEEvNS_16Flash_fwd_paramsE --------------------------
	.section	.nv.constant0._ZN5flash16flash_fwd_kernelI23Flash_fwd_kernel_traitsILi128ELi128ELi32ELi4ELb0ELb0EN7cutlass6half_tE19Flash_kernel_traitsILi128ELi128ELi32ELi4ES3_EELb1ELb0ELb0ELb0ELb0ELb0ELb0ELb0EEEvNS_16Flash_fwd_paramsE,"a",@progbits
	.sectionflags	@""
	.align	4
.nv.constant0._ZN5flash16flash_fwd_kernelI23Flash_fwd_kernel_traitsILi128ELi128ELi32ELi4ELb0ELb0EN7cutlass6half_tE19Flash_kernel_traitsILi128ELi128ELi32ELi4ES3_EELb1ELb0ELb0ELb0ELb0ELb0ELb0ELb0EEEvNS_16Flash_fwd_paramsE:
	.zero		816


//--------------------- .nv.constant0._ZN5flash16flash_fwd_kernelI23Flash_fwd_kernel_traitsILi128ELi128ELi32ELi4ELb0ELb0EN7cutlass6half_tE19Flash_kernel_traitsILi128ELi128ELi32ELi4ES3_EELb1ELb0ELb1ELb0ELb0ELb0ELb0ELb0EEEvNS_16Flash_fwd_paramsE --------------------------
	.section	.nv.constant0._ZN5flash16flash_fwd_kernelI23Flash_fwd_kernel_traitsILi128ELi128ELi32ELi4ELb0ELb0EN7cutlass6half_tE19Flash_kernel_traitsILi128ELi128ELi32ELi4ES3_EELb1ELb0ELb1ELb0ELb0ELb0ELb0ELb0EEEvNS_16Flash_fwd_paramsE,"a",@progbits
	.sectionflags	@""
	.align	4
.nv.constant0._ZN5flash16flash_fwd_kernelI23Flash_fwd_kernel_traitsILi128ELi128ELi32ELi4ELb0ELb0EN7cutlass6half_tE19Flash_kernel_traitsILi128ELi128ELi32ELi4ES3_EELb1ELb0ELb1ELb0ELb0ELb0ELb0ELb0EEEvNS_16Flash_fwd_paramsE:
	.zero		816


//--------------------- .nv.constant0._ZN5flash16flash_fwd_kernelI23Flash_fwd_kernel_traitsILi128ELi128ELi32ELi4ELb0ELb0EN7cutlass6half_tE19Flash_kernel_traitsILi128ELi128ELi32ELi4ES3_EELb1ELb0ELb0ELb0ELb1ELb1ELb0ELb0EEEvNS_16Flash_fwd_paramsE --------------------------
	.section	.nv.constant0._ZN5flash16flash_fwd_kernelI23Flash_fwd_kernel_traitsILi128ELi128ELi32ELi4ELb0ELb0EN7cutlass6half_tE19Flash_kernel_traitsILi128ELi128ELi32ELi4ES3_EELb1ELb0ELb0ELb0ELb1ELb1ELb0ELb0EEEvNS_16Flash_fwd_paramsE,"a",@progbits
	.sectionflags	@""
	.align	4
.nv.constant0._ZN5flash16flash_fwd_kernelI23Flash_fwd_kernel_traitsILi128ELi128ELi32ELi4ELb0ELb0EN7cutlass6half_tE19Flash_kernel_traitsILi128ELi128ELi32ELi4ES3_EELb1ELb0ELb0ELb0ELb1ELb1ELb0ELb0EEEvNS_16Flash_fwd_paramsE:
	.zero		816


//--------------------- .nv.constant0._ZN5flash16flash_fwd_kernelI23Flash_fwd_kernel_traitsILi128ELi128ELi32ELi4ELb0ELb0EN7cutlass6half_tE19Flash_kernel_traitsILi128ELi128ELi32ELi4ES3_EELb0ELb0ELb0ELb0ELb1ELb1ELb1ELb0EEEvNS_16Flash_fwd_paramsE --------------------------
	.section	.nv.constant0._ZN5flash16flash_fwd_kernelI23Flash_fwd_kernel_traitsILi128ELi128ELi32ELi4ELb0ELb0EN7cutlass6half_tE19Flash_kernel_traitsILi128ELi128ELi32ELi4ES3_EELb0ELb0ELb0ELb0ELb1ELb1ELb1ELb0EEEvNS_16Flash_fwd_paramsE,"a",@progbits
	.sectionflags	@""
	.align	4
.nv.constant0._ZN5flash16flash_fwd_kernelI23Flash_fwd_kernel_traitsILi128ELi128ELi32ELi4ELb0ELb0EN7cutlass6half_tE19Flash_kernel_traitsILi128ELi128ELi32ELi4ES3_EELb0ELb0ELb0ELb0ELb1ELb1ELb1ELb0EEEvNS_16Flash_fwd_paramsE:
	.zero		816


//--------------------- .nv.constant0._ZN5flash16flash_fwd_kernelI23Flash_fwd_kernel_traitsILi128ELi128ELi32ELi4ELb0ELb0EN7cutlass6half_tE19Flash_kernel_traitsILi128ELi128ELi32ELi4ES3_EELb1ELb0ELb0ELb1ELb0ELb0ELb0ELb0EEEvNS_16Flash_fwd_paramsE --------------------------
	.section	.nv.constant0._ZN5flash16flash_fwd_kernelI23Flash_fwd_kernel_traitsILi128ELi128ELi32ELi4ELb0ELb0EN7cutlass6half_tE19Flash_kernel_traitsILi128ELi128ELi32ELi4ES3_EELb1ELb0ELb0ELb1ELb0ELb0ELb0ELb0EEEvNS_16Flash_fwd_paramsE,"a",@progbits
	.sectionflags	@""
	.align	4
.nv.constant0._ZN5flash16flash_fwd_kernelI23Flash_fwd_kernel_traitsILi128ELi128ELi32ELi4ELb0ELb0EN7cutlass6half_tE19Flash_kernel_traitsILi128ELi128ELi32ELi4ES3_EELb1ELb0ELb0ELb1ELb0ELb0ELb0ELb0EEEvNS_16Flash_fwd_paramsE:
	.zero		816


//--------------------- .nv.constant0._ZN5flash16flash_fwd_kernelI23Flash_fwd_kernel_traitsILi128ELi128ELi32ELi4ELb0ELb0EN7cutlass6half_tE19Flash_kernel_traitsILi128ELi128ELi32ELi4ES3_EELb1ELb0ELb0ELb0ELb0ELb0ELb0ELb1EEEvNS_16Flash_fwd_paramsE --------------------------
	.section	.nv.constant0._ZN5flash16flash_fwd_kernelI23Flash_fwd_kernel_traitsILi128ELi128ELi32ELi4ELb0ELb0EN7cutlass6half_tE19Flash_kernel_traitsILi128ELi128ELi32ELi4ES3_EELb1ELb0ELb0ELb0ELb0ELb0ELb0ELb1EEEvNS_16Flash_fwd_paramsE,"a",@progbits
	.sectionflags	@""
	.align	4
.nv.constant0._ZN5flash16flash_fwd_kernelI23Flash_fwd_kernel_traitsILi128ELi128ELi32ELi4ELb0ELb0EN7cutlass6half_tE19Flash_kernel_traitsILi128ELi128ELi32ELi4ES3_EELb1ELb0ELb0ELb0ELb0ELb0ELb0ELb1EEEvNS_16Flash_fwd_paramsE:
	.zero		816


//--------------------- .nv.constant0._ZN5flash16flash_fwd_kernelI23Flash_fwd_kernel_traitsILi128ELi128ELi32ELi4ELb0ELb0EN7cutlass6half_tE19Flash_kernel_traitsILi128ELi128ELi32ELi4ES3_EELb0ELb0ELb0ELb0ELb0ELb0ELb1ELb0EEEvNS_16Flash_fwd_paramsE --------------------------
	.section	.nv.constant0._ZN5flash16flash_fwd_kernelI23Flash_fwd_kernel_traitsILi128ELi128ELi32ELi4ELb0ELb0EN7cutlass6half_tE19Flash_kernel_traitsILi128ELi128ELi32ELi4ES3_EELb0ELb0ELb0ELb0ELb0ELb0ELb1ELb0EEEvNS_16Flash_fwd_paramsE,"a",@progbits
	.sectionflags	@""
	.align	4
.nv.constant0._ZN5flash16flash_fwd_kernelI23Flash_fwd_kernel_traitsILi128ELi128ELi32ELi4ELb0ELb0EN7cutlass6half_tE19Flash_kernel_traitsILi128ELi128ELi32ELi4ES3_EELb0ELb0ELb0ELb0ELb0ELb0ELb1ELb0EEEvNS_16Flash_fwd_paramsE:
	.zero		816


//--------------------- .nv.constant0._ZN5flash16flash_fwd_kernelI23Flash_fwd_kernel_traitsILi128ELi128ELi32ELi4ELb0ELb0EN7cutlass6half_tE19Flash_kernel_traitsILi128ELi128ELi32ELi4ES3_EELb1ELb0ELb0ELb1ELb0ELb0ELb0ELb1EEEvNS_16Flash_fwd_paramsE --------------------------
	.section	.nv.constant0._ZN5flash16flash_fwd_kernelI23Flash_fwd_kernel_traitsILi128ELi128ELi32ELi4ELb0ELb0EN7cutlass6half_tE19Flash_kernel_traitsILi128ELi128ELi32ELi4ES3_EELb1ELb0ELb0ELb1ELb0ELb0ELb0ELb1EEEvNS_16Flash_fwd_paramsE,"a",@progbits
	.sectionflags	@""
	.align	4
.nv.constant0._ZN5flash16flash_fwd_kernelI23Flash_fwd_kernel_traitsILi128ELi128ELi32ELi4ELb0ELb0EN7cutlass6half_tE19Flash_kernel_traitsILi128ELi128ELi32ELi4ES3_EELb1ELb0ELb0ELb1ELb0ELb0ELb0ELb1EEEvNS_16Flash_fwd_paramsE:
	.zero		816


//--------------------- .nv.constant0._ZN5flash16flash_fwd_kernelI23Flash_fwd_kernel_traitsILi128ELi128ELi32ELi4ELb0ELb0EN7cutlass6half_tE19Flash_kernel_traitsILi128ELi128ELi32ELi4ES3_EELb0ELb0ELb0ELb1ELb0ELb0ELb1ELb0EEEvNS_16Flash_fwd_paramsE --------------------------
	.section	.nv.constant0._ZN5flash16flash_fwd_kernelI23Flash_fwd_kernel_traitsILi128ELi128ELi32ELi4ELb0ELb0EN7cutlass6half_tE19Flash_kernel_traitsILi128ELi128ELi32ELi4ES3_EELb0ELb0ELb0ELb1ELb0ELb0ELb1ELb0EEEvNS_16Flash_fwd_paramsE,"a",@progbits
	.sectionflags	@""
	.align	4
.nv.constant0._ZN5flash16flash_fwd_kernelI23Flash_fwd_kernel_traitsILi128ELi128ELi32ELi4ELb0ELb0EN7cutlass6half_tE19Flash_kernel_traitsILi128ELi128ELi32ELi4ES3_EELb0ELb0ELb0ELb1ELb0ELb0ELb1ELb0EEEvNS_16Flash_fwd_paramsE:
	.zero		816


//--------------------- .nv.constant0._ZN5flash16flash_fwd_kernelI23Flash_fwd_kernel_traitsILi128ELi128ELi32ELi4ELb0ELb0EN7cutlass6half_tE19Flash_kernel_traitsILi128ELi128ELi32ELi4ES3_EELb1ELb0ELb1ELb0ELb0ELb1ELb0ELb0EEEvNS_16Flash_fwd_paramsE --------------------------
	.section	.nv.constant0._ZN5flash16flash_fwd_kernelI23Flash_fwd_kernel_traitsILi128ELi128ELi32ELi4ELb0ELb0EN7cutlass6half_tE19Flash_kernel_traitsILi128ELi128ELi32ELi4ES3_EELb1ELb0ELb1ELb0ELb0ELb1ELb0ELb0EEEvNS_16Flash_fwd_paramsE,"a",@progbits
	.sectionflags	@""
	.align	4
.nv.constant0._ZN5flash16flash_fwd_kernelI23Flash_fwd_kernel_traitsILi128ELi128ELi32ELi4ELb0ELb0EN7cutlass6half_tE19Flash_kernel_traitsILi128ELi128ELi32ELi4ES3_EELb1ELb0ELb1ELb0ELb0ELb1ELb0ELb0EEEvNS_16Flash_fwd_paramsE:
	.zero		816


//--------------------- .nv.constant0._ZN5flash16flash_fwd_kernelI23Flash_fwd_kernel_traitsILi128ELi128ELi32ELi4ELb0ELb0EN7cutlass6half_tE19Flash_kernel_traitsILi128ELi128ELi32ELi4ES3_EELb0ELb0ELb1ELb0ELb0ELb1ELb1ELb0EEEvNS_16Flash_fwd_paramsE --------------------------
	.section	.nv.constant0._ZN5flash16flash_fwd_kernelI23Flash_fwd_kernel_traitsILi128ELi128ELi32ELi4ELb0ELb0EN7cutlass6half_tE19Flash_kernel_traitsILi128ELi128ELi32ELi4ES3_EELb0ELb0ELb1ELb0ELb0ELb1ELb1ELb0EEEvNS_16Flash_fwd_paramsE,"a",@progbits
	.sectionflags	@""
	.align	4
.nv.constant0._ZN5flash16flash_fwd_kernelI23Flash_fwd_kernel_traitsILi128ELi128ELi32ELi4ELb0ELb0EN7cutlass6half_tE19Flash_kernel_traitsILi128ELi128ELi32ELi4ES3_EELb0ELb0ELb1ELb0ELb0ELb1ELb1ELb0EEEvNS_16Flash_fwd_paramsE:
	.zero		816


//--------------------- .nv.constant0._ZN5flash16flash_fwd_kernelI23Flash_fwd_kernel_traitsILi128ELi128ELi32ELi4ELb0ELb0EN7cutlass6half_tE19Flash_kernel_traitsILi128ELi128ELi32ELi4ES3_EELb1ELb0ELb1ELb1ELb0ELb0ELb0ELb0EEEvNS_16Flash_fwd_paramsE --------------------------
	.section	.nv.constant0._ZN5flash16flash_fwd_kernelI23Flash_fwd_kernel_traitsILi128ELi128ELi32ELi4ELb0ELb0EN7cutlass6half_tE19Flash_kernel_traitsILi128ELi128ELi32ELi4ES3_EELb1ELb0ELb1ELb1ELb0ELb0ELb0ELb0EEEvNS_16Flash_fwd_paramsE,"a",@progbits
	.sectionflags	@""
	.align	4
.nv.constant0._ZN5flash16flash_fwd_kernelI23Flash_fwd_kernel_traitsILi128ELi128ELi32ELi4ELb0ELb0EN7cutlass6half_tE19Flash_kernel_traitsILi128ELi128ELi32ELi4ES3_EELb1ELb0ELb1ELb1ELb0ELb0ELb0ELb0EEEvNS_16Flash_fwd_paramsE:
	.zero		816


//--------------------- .nv.constant0._ZN5flash16flash_fwd_kernelI23Flash_fwd_kernel_traitsILi128ELi128ELi32ELi4ELb0ELb0EN7cutlass6half_tE19Flash_kernel_traitsILi128ELi128ELi32ELi4ES3_EELb1ELb0ELb1ELb0ELb0ELb0ELb0ELb1EEEvNS_16Flash_fwd_paramsE --------------------------
	.section	.nv.constant0._ZN5flash16flash_fwd_kernelI23Flash_fwd_kernel_traitsILi128ELi128ELi32ELi4ELb0ELb0EN7cutlass6half_tE19Flash_kernel_traitsILi128ELi128ELi32ELi4ES3_EELb1ELb0ELb1ELb0ELb0ELb0ELb0ELb1EEEvNS_16Flash_fwd_paramsE,"a",@progbits
	.sectionflags	@""
	.align	4
.nv.constant0._ZN5flash16flash_fwd_kernelI23Flash_fwd_kernel_traitsILi128ELi128ELi32ELi4ELb0ELb0EN7cutlass6half_tE19Flash_kernel_traitsILi128ELi128ELi32ELi4ES3_EELb1ELb0ELb1ELb0ELb0ELb0ELb0ELb1EEEvNS_16Flash_fwd_paramsE:
	.zero		816


//--------------------- .nv.constant0._ZN5flash16flash_fwd_kernelI23Flash_fwd_kernel_traitsILi128ELi128ELi32ELi4ELb0ELb0EN7cutlass6half_tE19Flash_kernel_traitsILi128ELi128ELi32ELi4ES3_EELb0ELb0ELb1ELb0ELb0ELb0ELb1ELb0EEEvNS_16Flash_fwd_paramsE --------------------------
	.section	.nv.constant0._ZN5flash16flash_fwd_kernelI23Flash_fwd_kernel_traitsILi128ELi128ELi32ELi4ELb0ELb0EN7cutlass6half_tE19Flash_kernel_traitsILi128ELi128ELi32ELi4ES3_EELb0ELb0ELb1ELb0ELb0ELb0ELb1ELb0EEEvNS_16Flash_fwd_paramsE,"a",@progbits
	.sectionflags	@""
	.align	4
.nv.constant0._ZN5flash16flash_fwd_kernelI23Flash_fwd_kernel_traitsILi128ELi128ELi32ELi4ELb0ELb0EN7cutlass6half_tE19Flash_kernel_traitsILi128ELi128ELi32ELi4ES3_EELb0ELb0ELb1ELb0ELb0ELb0ELb1ELb0EEEvNS_16Flash_fwd_paramsE:
	.zero		816


//--------------------- .nv.constant0._ZN5flash16flash_fwd_kernelI23Flash_fwd_kernel_traitsILi128ELi128ELi32ELi4ELb0ELb0EN7cutlass6half_tE19Flash_kernel_traitsILi128ELi128ELi32ELi4ES3_EELb1ELb0ELb1ELb1ELb0ELb0ELb0ELb1EEEvNS_16Flash_fwd_paramsE --------------------------
	.section	.nv.constant0._ZN5flash16flash_fwd_kernelI23Flash_fwd_kernel_traitsILi128ELi128ELi32ELi4ELb0ELb0EN7cutlass6half_tE19Flash_kernel_traitsILi128ELi128ELi32ELi4ES3_EELb1ELb0ELb1ELb1ELb0ELb0ELb0ELb1EEEvNS_16Flash_fwd_paramsE,"a",@progbits
	.sectionflags	@""
	.align	4
.nv.constant0._ZN5flash16flash_fwd_kernelI23Flash_fwd_kernel_traitsILi128ELi128ELi32ELi4ELb0ELb0EN7cutlass6half_tE19Flash_kernel_traitsILi128ELi128ELi32ELi4ES3_EELb1ELb0ELb1ELb1ELb0ELb0ELb0ELb1EEEvNS_16Flash_fwd_paramsE:
	.zero		816


//--------------------- .nv.constant0._ZN5flash16flash_fwd_kernelI23Flash_fwd_kernel_traitsILi128ELi128ELi32ELi4ELb0ELb0EN7cutlass6half_tE19Flash_kernel_traitsILi128ELi128ELi32ELi4ES3_EELb0ELb0ELb1ELb1ELb0ELb0ELb1ELb0EEEvNS_16Flash_fwd_paramsE --------------------------
	.section	.nv.constant0._ZN5flash16flash_fwd_kernelI23Flash_fwd_kernel_traitsILi128ELi128ELi32ELi4ELb0ELb0EN7cutlass6half_tE19Flash_kernel_traitsILi128ELi128ELi32ELi4ES3_EELb0ELb0ELb1ELb1ELb0ELb0ELb1ELb0EEEvNS_16Flash_fwd_paramsE,"a",@progbits
	.sectionflags	@""
	.align	4
.nv.constant0._ZN5flash16flash_fwd_kernelI23Flash_fwd_kernel_traitsILi128ELi128ELi32ELi4ELb0ELb0EN7cutlass6half_tE19Flash_kernel_traitsILi128ELi128ELi32ELi4ES3_EELb0ELb0ELb1ELb1ELb0ELb0ELb1ELb0EEEvNS_16Flash_fwd_paramsE:
	.zero		816


//--------------------- .text._ZN5flash16flash_fwd_kernelI23Flash_fwd_kernel_traitsILi128ELi128ELi64ELi4ELb0ELb0EN7cutlass6half_tE19Flash_kernel_traitsILi128ELi128ELi64ELi4ES3_EELb0ELb0ELb0ELb0ELb0ELb1ELb0ELb0EEEvNS_16Flash_fwd_paramsE --------------------------
	.section	.text._ZN5flash16flash_fwd_kernelI23Flash_fwd_kernel_traitsILi128ELi128ELi64ELi4ELb0ELb0EN7cutlass6half_tE19Flash_kernel_traitsILi128ELi128ELi64ELi4ES3_EELb0ELb0ELb0ELb0ELb0ELb1ELb0ELb0EEEvNS_16Flash_fwd_paramsE,"ax",@progbits
	.sectioninfo	@"SHI_REGISTERS=255"
	.align	128
        .global         _ZN5flash16flash_fwd_kernelI23Flash_fwd_kernel_traitsILi128ELi128ELi64ELi4ELb0ELb0EN7cutlass6half_tE19Flash_kernel_traitsILi128ELi128ELi64ELi4ES3_EELb0ELb0ELb0ELb0ELb0ELb1ELb0ELb0EEEvNS_16Flash_fwd_paramsE
        .type           _ZN5flash16flash_fwd_kernelI23Flash_fwd_kernel_traitsILi128ELi128ELi64ELi4ELb0ELb0EN7cutlass6half_tE19Flash_kernel_traitsILi128ELi128ELi64ELi4ES3_EELb0ELb0ELb0ELb0ELb0ELb1ELb0ELb0EEEvNS_16Flash_fwd_paramsE,@function
        .size           _ZN5flash16flash_fwd_kernelI23Flash_fwd_kernel_traitsILi128ELi128ELi64ELi4ELb0ELb0EN7cutlass6half_tE19Flash_kernel_traitsILi128ELi128ELi64ELi4ES3_EELb0ELb0ELb0ELb0ELb0ELb1ELb0ELb0EEEvNS_16Flash_fwd_paramsE,(.L_x_2372 - _ZN5flash16flash_fwd_kernelI23Flash_fwd_kernel_traitsILi128ELi128ELi64ELi4ELb0ELb0EN7cutlass6half_tE19Flash_kernel_traitsILi128ELi128ELi64ELi4ES3_EELb0ELb0ELb0ELb0ELb0ELb1ELb0ELb0EEEvNS_16Flash_fwd_paramsE)
        .other          _ZN5flash16flash_fwd_kernelI23Flash_fwd_kernel_traitsILi128ELi128ELi64ELi4ELb0ELb0EN7cutlass6half_tE19Flash_kernel_traitsILi128ELi128ELi64ELi4ES3_EELb0ELb0ELb0ELb0ELb0ELb1ELb0ELb0EEEvNS_16Flash_fwd_paramsE,@"STO_CUDA_ENTRY STV_DEFAULT"
_ZN5flash16flash_fwd_kernelI23Flash_fwd_kernel_traitsILi128ELi128ELi64ELi4ELb0ELb0EN7cutlass6half_tE19Flash_kernel_traitsILi128ELi128ELi64ELi4ES3_EELb0ELb0ELb0ELb0ELb0ELb1ELb0ELb0EEEvNS_16Flash_fwd_paramsE:
.text._ZN5flash16flash_fwd_kernelI23Flash_fwd_kernel_traitsILi128ELi128ELi64ELi4ELb0ELb0EN7cutlass6half_tE19Flash_kernel_traitsILi128ELi128ELi64ELi4ES3_EELb0ELb0ELb0ELb0ELb0ELb1ELb0ELb0EEEvNS_16Flash_fwd_paramsE:
[----:B------:R-:W-:Y:S02]  /*0000*/  MOV R1, c[0x0][0x28] ;  /* 0x00000a0000017a02 */ /* 0x000fe40000000f00 */
[----:B------:R-:W1:Y:S01]  /*0010*/  S2R R8, SR_CTAID.Y ;  /* 0x0000000000087919 */ /* 0x000e620000002600 */
[----:B------:R-:W-:Y:S01]  /*0020*/  ULDC.64 UR4, c[0x0][0x240] ;  /* 0x0000900000047ab9 */ /* 0x000fe20000000a00 */
[----:B------:R-:W-:Y:S01]  /*0030*/  IMAD.MOV.U32 R9, RZ, RZ, 0x4 ;  /* 0x00000004ff097424 */ /* 0x000fe200078e00ff */
[----:B------:R-:W-:Y:S01]  /*0040*/  UISETP.NE.U32.AND UP1, UPT, URZ, UR4, UPT ;  /* 0x000000043f00728c */ /* 0x000fe2000bf25070 */
[----:B------:R-:W-:Y:S01]  /*0050*/  ISETP.NE.U32.AND P2, PT, RZ, c[0x0][0x250], PT ;  /* 0x00009400ff007a0c */ /* 0x000fe20003f45070 */
[----:B------:R-:W-:Y:S01]  /*0060*/  ULDC.U8 UR6, c[0x0][0x312] ;  /* 0x0000c48000067ab9 */ /* 0x000fe20000000000 */
[----:B------:R-:W-:Y:S01]  /*0070*/  IMAD.MOV.U32 R4, RZ, RZ, -0x1 ;  /* 0xffffffffff047424 */ /* 0x000fe200078e00ff */
[----:B------:R-:W-:Y:S01]  /*0080*/  UISETP.NE.AND.EX UP1, UPT, URZ, UR5, UPT, UP1 ;  /* 0x000000053f00728c */ /* 0x000fe2000bf25310 */
[----:B------:R-:W-:Y:S01]  /*0090*/  ISETP.NE.AND.EX P2, PT, RZ, c[0x0][0x254], PT, P2 ;  /* 0x00009500ff007a0c */ /* 0x000fe20003f45320 */
[----:B------:R-:W-:Y:S01]  /*00a0*/  UISETP.NE.AND UP2, UPT, UR6, URZ, UPT ;  /* 0x0000003f0600728c */ /* 0x000fe2000bf45270 */
[----:B------:R-:W-:Y:S01]  /*00b0*/  IADD3 R1, R1, -0xa8, RZ ;  /* 0xffffff5801017810 */ /* 0x000fe20007ffe0ff */
[----:B------:R-:W-:-:S02]  /*00c0*/  ULDC.64 UR4, c[0x0][0x248] ;  /* 0x0000920000047ab9 */ /* 0x000fc40000000a00 */
[----:B------:R-:W-:Y:S01]  /*00d0*/  PLOP3.LUT P1, PT, PT, PT, UP1, 0x80, 0x0 ;  /* 0x000000000000781c */ /* 0x000fe20003f2f018 */
[----:B------:R-:W-:Y:S02]  /*00e0*/  UISETP.EQ.U32.AND UP0, UPT, URZ, UR4, UPT ;  /* 0x000000043f00728c */ /* 0x000fe4000bf02070 */
[----:B------:R-:W-:Y:S02]  /*00f0*/  ULDC.64 UR16, c[0x0][0x118] ;  /* 0x0000460000107ab9 */ /* 0x000fe40000000a00 */
[----:B------:R-:W-:Y:S01]  /*0100*/  UISETP.EQ.OR.EX UP0, UPT, URZ, UR5, !UP2, UP0 ;  /* 0x000000053f00728c */ /* 0x000fe2000d702700 */
[----:B-1----:R-:W-:-:S05]  /*0110*/  IMAD.WIDE R2, R8, R9, c[0x0][0x240] ;  /* 0x0000900008027625 */ /* 0x002fca00078e0209 */
[----:B------:R-:W-:Y:S02]  /*0120*/  PLOP3.LUT P0, PT, PT, PT, UP0, 0x80, 0x0 ;  /* 0x000000000000781c */ /* 0x000fe40003f0f008 */
[----:B------:R1:W2:Y:S04]  /*0130*/  @P1 LDG.E R4, [R2.64] ;  /* 0x0000001002041981 */ /* 0x0002a8000c1e1900 */
[----:B------:R1:W3:Y:S01]  /*0140*/  @P1 LDG.E R5, [R2.64+0x4] ;  /* 0x0000041002051981 */ /* 0x0002e2000c1e1900 */
[----:B------:R-:W-:-:S04]  /*0150*/  IMAD.WIDE R6, R8, R9, c[0x0][0x248] ;  /* 0x0000920008067625 */ /* 0x000fc800078e0209 */
[----:B-1----:R-:W-:-:S05]  /*0160*/  @P2 IMAD.WIDE R2, R8, R9, c[0x0][0x250] ;  /* 0x0000940008022625 */ /* 0x002fca00078e0209 */
[----:B------:R1:W4:Y:S04]  /*0170*/  @P2 LDG.E R0, [R2.64] ;  /* 0x0000001002002981 */ /* 0x000328000c1e1900 */
[----:B-1----:R-:W5:Y:S01]  /*0180*/  @!P0 LDG.E R2, [R6.64] ;  /* 0x0000001006028981 */ /* 0x002f62000c1e1900 */
[----:B------:R-:W-:Y:S01]  /*0190*/  UMOV UR19, 0xffffffff ;  /* 0xffffffff00137882 */ /* 0x000fe20000000000 */
[----:B------:R-:W1:Y:S01]  /*01a0*/  S2UR UR12, SR_CTAID.X ;  /* 0x00000000000c79c3 */ /* 0x000e620000002500 */
[----:B------:R-:W-:Y:S01]  /*01b0*/  UMOV UR14, URZ ;  /* 0x0000003f000e7c82 */ /* 0x000fe20008000000 */
[----:B------:R-:W1:Y:S06]  /*01c0*/  S2R R154, SR_TID.X ;  /* 0x00000000009a7919 */ /* 0x000e6c0000002100 */
[----:B------:R-:W1:Y:S08]  /*01d0*/  S2UR UR11, SR_CTAID.Z ;  /* 0x00000000000b79c3 */ /* 0x000e700000002700 */
[----:B------:R-:W1:Y:S08]  /*01e0*/  S2UR UR10, SR_CTAID.Y ;  /* 0x00000000000a79c3 */ /* 0x000e700000002600 */
[----:B--2---:R-:W2:Y:S08]  /*01f0*/  R2UR UR9, R4 ;  /* 0x00000000040973c2 */ /* 0x004eb000000e0000 */
[----:B---3--:R-:W2:Y:S02]  /*0200*/  @P1 R2UR UR15, R5 ;  /* 0x00000000050f13c2 */ /* 0x008ea400000e0000 */
[----:B--2---:R-:W-:-:S06]  /*0210*/  @UP1 UIADD3 UR15, UR15, -UR9, URZ ;  /* 0x800000090f0f1290 */ /* 0x004fcc000fffe03f */
[----:B----4-:R2:W3:Y:S01]  /*0220*/  @P2 R2UR UR14, R0 ;  /* 0x00000000000e23c2 */ /* 0x0104e200000e0000 */
[----:B------:R-:W-:-:S07]  /*0230*/  @!UP1 ULDC UR15, c[0x0][0x214] ;  /* 0x00008500000f9ab9 */ /* 0x000fce0000000800 */
[----:B-----5:R2:W4:Y:S01]  /*0240*/  @!P0 R2UR UR19, R2 ;  /* 0x00000000021383c2 */ /* 0x02052200000e0000 */
[----:B------:R-:W-:-:S04]  /*0250*/  ISETP.NE.U32.AND P0, PT, RZ, c[0x0][0x248], PT ;  /* 0x00009200ff007a0c */ /* 0x000fc80003f05070 */
[----:B------:R-:W-:-:S13]  /*0260*/  ISETP.NE.AND.EX P0, PT, RZ, c[0x0][0x24c], PT, P0 ;  /* 0x00009300ff007a0c */ /* 0x000fda0003f05300 */
[----:B-1234-:R-:W-:Y:S05]  /*0270*/  @!P0 BRA `(.L_x_0) ;  /* 0x0000007000008947 */ /* 0x01efea0003800000 */
[----:B------:R-:W-:-:S13]  /*0280*/  PLOP3.LUT P0, PT, PT, PT, UP2, 0x80, 0x0 ;  /* 0x000000000000781c */ /* 0x000fda0003f0f028 */
[----:B------:R-:W2:Y:S04]  /*0290*/  @P0 LDG.E R0, [R6.64+0x4] ;  /* 0x0000041006000981 */ /* 0x000ea8000c1e1900 */
[----:B------:R-:W3:Y:S01]  /*02a0*/  @!P0 LDG.E R2, [R6.64] ;  /* 0x0000001006028981 */ /* 0x000ee2000c1e1900 */
[----:B--2---:R-:W1:Y:S02]  /*02b0*/  @P0 R2UR UR4, R0 ;  /* 0x00000000000403c2 */ /* 0x004e6400000e0000 */
[----:B-1----:R-:W-:-:S11]  /*02c0*/  @UP2 UIADD3 UR4, UR4, -UR19, URZ ;  /* 0x8000001304042290 */ /* 0x002fd6000fffe03f */
[----:B---3--:R1:W2:Y:S02]  /*02d0*/  @!P0 R2UR UR4, R2 ;  /* 0x00000000020483c2 */ /* 0x0082a400000e0000 */
[----:B-12---:R-:W-:Y:S05]  /*02e0*/  BRA `(.L_x_1) ;  /* 0x0000001000007947 */ /* 0x006fea0003800000 */
.L_x_0:
[----:B------:R-:W-:Y:S02]  /*02f0*/  ULDC UR4, c[0x0][0x218] ;  /* 0x0000860000047ab9 */ /* 0x000fe40000000800 */
.L_x_1:
[----:B------:R-:W-:-:S04]  /*0300*/  ISETP.NE.U32.AND P0, PT, RZ, c[0x0][0x258], PT ;  /* 0x00009600ff007a0c */ /* 0x000fc80003f05070 */
[----:B------:R-:W-:-:S13]  /*0310*/  ISETP.NE.AND.EX P0, PT, RZ, c[0x0][0x25c], PT, P0 ;  /* 0x00009700ff007a0c */ /* 0x000fda0003f05300 */
[----:B------:R-:W-:-:S05]  /*0320*/  @P0 IMAD.WIDE R2, R8, R9, c[0x0][0x258] ;  /* 0x0000960008020625 */ /* 0x000fca00078e0209 */
[----:B------:R-:W2:Y:S01]  /*0330*/  @P0 LDG.E R0, [R2.64] ;  /* 0x0000001002000981 */ /* 0x000ea2000c1e1900 */
[----:B------:R-:W-:Y:S02]  /*0340*/  USHF.L.U32 UR12, UR12, 0x7, URZ ;  /* 0x000000070c0c7899 */ /* 0x000fe4000800063f */
[----:B------:R-:W-:Y:S02]  /*0350*/  VOTEU.ALL UP0, P0 ;  /* 0x00000000003f7886 */ /* 0x000fe40000000000 */
[----:B------:R-:W-:Y:S02]  /*0360*/  UISETP.GT.AND UP2, UPT, UR15, UR12, UPT ;  /* 0x0000000c0f00728c */ /* 0x000fe4000bf44270 */
[----:B------:R-:W-:Y:S02]  /*0370*/  ULDC UR7, c[0x0][0x268] ;  /* 0x00009a0000077ab9 */ /* 0x000fe40000000800 */
[----:B------:R-:W-:Y:S02]  /*0380*/  VOTEU.ANY UP1, P0 ;  /* 0x00000000003f7886 */ /* 0x000fe40000020100 */
[----:B------:R-:W-:-:S02]  /*0390*/  @!UP0 UISETP.NE.U32.AND UP3, UPT, URZ, UR7, UPT ;  /* 0x000000073f00828c */ /* 0x000fc4000bf65070 */
[----:B------:R-:W-:Y:S02]  /*03a0*/  ULDC UR6, c[0x0][0x26c] ;  /* 0x00009b0000067ab9 */ /* 0x000fe40000000800 */
[----:B------:R-:W-:Y:S02]  /*03b0*/  @!UP0 UISETP.NE.AND.EX UP3, UPT, URZ, UR6, UPT, UP3 ;  /* 0x000000063f00828c */ /* 0x000fe4000bf65330 */
[----:B------:R-:W-:Y:S02]  /*03c0*/  ULDC UR5, c[0x0][0x21c] ;  /* 0x0000870000057ab9 */ /* 0x000fe40000000800 */
[----:B------:R-:W-:Y:S01]  /*03d0*/  @!UP0 USEL UR5, URZ, UR5, !UP3 ;  /* 0x000000053f058287 */ /* 0x000fe2000d800000 */
[----:B--2---:R-:W1:Y:S01]  /*03e0*/  @P0 R2UR UR13, R0 ;  /* 0x00000000000d03c2 */ /* 0x004e6200000e0000 */
[----:B------:R-:W-:Y:S01]  /*03f0*/  PLOP3.LUT P0, PT, PT, PT, UP2, 0x80, 0x0 ;  /* 0x000000000000781c */ /* 0x000fe20003f0f028 */
[----:B-1----:R-:W-:Y:S02]  /*0400*/  @UP1 UIADD3 UR13, UR13, -UR14, URZ ;  /* 0x8000000e0d0d1290 */ /* 0x002fe4000fffe03f */
[----:B------:R-:W-:-:S10]  /*0410*/  @!UP0 UIADD3 UR13, UR5, UR4, -UR14 ;  /* 0x00000004050d8290 */ /* 0x000fd4000fffe80e */
[----:B------:R-:W-:Y:S05]  /*0420*/  @!P0 EXIT ;  /* 0x000000000000894d */ /* 0x000fea0003800000 */
[----:B------:R-:W-:Y:S02]  /*0430*/  UISETP.GE.AND UP0, UPT, UR13, 0x1, UPT ;  /* 0x000000010d00788c */ /* 0x000fe4000bf06270 */
[----:B------:R-:W-:-:S04]  /*0440*/  UIADD3 UR4, UR13, 0x3f, URZ ;  /* 0x0000003f0d047890 */ /* 0x000fc8000fffe03f */
[----:B------:R-:W-:Y:S01]  /*0450*/  PLOP3.LUT P0, PT, PT, PT, UP0, 0x80, 0x0 ;  /* 0x000000000000781c */ /* 0x000fe20003f0f008 */
[----:B------:R-:W-:-:S04]  /*0460*/  USHF.R.S32.HI UR8, URZ, 0x1f, UR4 ;  /* 0x0000001f3f087899 */ /* 0x000fc80008011404 */
[----:B------:R-:W-:-:S08]  /*0470*/  ULEA.HI UR8, UR8, UR4, URZ, 0x6 ;  /* 0x0000000408087291 */ /* 0x000fd0000f8f303f */
[----:B------:R-:W-:Y:S05]  /*0480*/  @!P0 BRA `(.L_x_2) ;  /* 0x0000b8d000008947 */ /* 0x000fea0003800000 */
[----:B------:R-:W-:Y:S02]  /*0490*/  UISETP.NE.AND UP1, UPT, UR9, -0x1, UPT ;  /* 0xffffffff0900788c */ /* 0x000fe4000bf25270 */
[----:B------:R-:W-:Y:S02]  /*04a0*/  UISETP.NE.AND UP0, UPT, UR19, -0x1, UPT ;  /* 0xffffffff1300788c */ /* 0x000fe4000bf05270 */
[----:B------:R-:W-:Y:S02]  /*04b0*/  ULDC.64 UR4, c[0x0][0x190] ;  /* 0x0000640000047ab9 */ /* 0x000fe40000000a00 */
[----:B------:R-:W-:Y:S02]  /*04c0*/  ULDC.64 UR6, c[0x0][0x178] ;  /* 0x00005e0000067ab9 */ /* 0x000fe40000000a00 */
[----:B------:R-:W-:-:S03]  /*04d0*/  PLOP3.LUT P0, PT, PT, PT, UP0, 0x80, 0x0 ;  /* 0x000000000000781c */ /* 0x000fc60003f0f008 */
[----:B------:R-:W-:Y:S02]  /*04e0*/  @UP1 UIMAD.WIDE.U32 UR24, UR9, UR4, URZ ;  /* 0x00000004091812a5 */ /* 0x000fe4000f8e003f */
[----:B------:R-:W-:Y:S02]  /*04f0*/  @!UP1 USHF.R.S32.HI UR22, URZ, 0x1f, UR10 ;  /* 0x0000001f3f169899 */ /* 0x000fe4000801140a */
[----:B------:R-:W-:Y:S02]  /*0500*/  @UP0 UIADD3 UR23, UR14, UR19, URZ ;  /* 0x000000130e170290 */ /* 0x000fe4000fffe03f */
[----:B------:R-:W-:Y:S02]  /*0510*/  @UP1 UIMAD UR18, UR9, UR5, UR25 ;  /* 0x00000005091212a4 */ /* 0x000fe4000f8e0219 */
[----:B------:R-:W-:Y:S02]  /*0520*/  @!UP1 UIMAD.WIDE.U32 UR20, UR10, UR6, URZ ;  /* 0x000000060a1492a5 */ /* 0x000fe4000f8e003f */
[----:B------:R-:W-:-:S02]  /*0530*/  ULDC.64 UR4, c[0x0][0x198] ;  /* 0x0000660000047ab9 */ /* 0x000fc40000000a00 */
[----:B------:R-:W-:Y:S02]  /*0540*/  @!UP1 UIMAD UR22, UR22, UR6, URZ ;  /* 0x00000006161692a4 */ /* 0x000fe4000f8e023f */
[----:B------:R-:W-:Y:S02]  /*0550*/  @UP0 UIMAD.WIDE.U32 UR26, UR23, UR4, URZ ;  /* 0x00000004171a02a5 */ /* 0x000fe4000f8e003f */
[----:B------:R-:W-:Y:S02]  /*0560*/  @!UP1 UIMAD UR22, UR10, UR7, UR22 ;  /* 0x000000070a1692a4 */ /* 0x000fe4000f8e0216 */
[----:B------:R-:W-:Y:S02]  /*0570*/  @UP1 UMOV UR6, UR24 ;  /* 0x0000001800061c82 */ /* 0x000fe40008000000 */
[----:B------:R-:W-:Y:S02]  /*0580*/  @!UP1 UMOV UR6, UR20 ;  /* 0x0000001400069c82 */ /* 0x000fe40008000000 */
[----:B------:R-:W-:-:S02]  /*0590*/  @UP0 UIMAD UR7, UR23, UR5, UR27 ;  /* 0x00000005170702a4 */ /* 0x000fc4000f8e021b */
[----:B------:R-:W-:Y:S02]  /*05a0*/  @!UP1 UIADD3 UR18, UR21, UR22, URZ ;  /* 0x0000001615129290 */ /* 0x000fe4000fffe03f */
[----:B------:R-:W-:Y:S01]  /*05b0*/  @UP0 UMOV UR20, UR26 ;  /* 0x0000001a00140c82 */ /* 0x000fe20008000000 */
[----:B------:R-:W-:Y:S05]  /*05c0*/  @P0 BRA `(.L_x_3) ;  /* 0x000000d000000947 */ /* 0x000fea0003800000 */
[----:B------:R-:W-:Y:S02]  /*05d0*/  USHF.R.S32.HI UR20, URZ, 0x1f, UR14 ;  /* 0x0000001f3f147899 */ /* 0x000fe4000801140e */
[----:B------:R-:W-:Y:S02]  /*05e0*/  ULDC.64 UR4, c[0x0][0x198] ;  /* 0x0000660000047ab9 */ /* 0x000fe40000000a00 */
[----:B------:R-:W-:Y:S02]  /*05f0*/  UIMAD UR20, UR20, UR4, URZ ;  /* 0x00000004141472a4 */ /* 0x000fe4000f8e023f */
[----:B------:R-:W-:Y:S02]  /*0600*/  UIMAD.WIDE.U32 UR22, UR14, UR4, URZ ;  /* 0x000000040e1672a5 */ /* 0x000fe4000f8e003f */
[----:B------:R-:W-:-:S02]  /*0610*/  UIMAD UR20, UR14, UR5, UR20 ;  /* 0x000000050e1472a4 */ /* 0x000fc4000f8e0214 */
[----:B------:R-:W-:Y:S02]  /*0620*/  USHF.R.S32.HI UR7, URZ, 0x1f, UR10 ;  /* 0x0000001f3f077899 */ /* 0x000fe4000801140a */
[----:B------:R-:W-:Y:S02]  /*0630*/  ULDC.64 UR4, c[0x0][0x180] ;  /* 0x0000600000047ab9 */ /* 0x000fe40000000a00 */
[----:B------:R-:W-:Y:S02]  /*0640*/  UIADD3 UR21, UR23, UR20, URZ ;  /* 0x0000001417157290 */ /* 0x000fe4000fffe03f */
[----:B------:R-:W-:Y:S02]  /*0650*/  UIMAD UR7, UR7, UR4, URZ ;  /* 0x00000004070772a4 */ /* 0x000fe4000f8e023f */
[----:B------:R-:W-:Y:S02]  /*0660*/  UMOV UR20, UR22 ;  /* 0x0000001600147c82 */ /* 0x000fe40008000000 */
[----:B------:R-:W-:-:S02]  /*0670*/  UIMAD UR7, UR10, UR5, UR7 ;  /* 0x000000050a0772a4 */ /* 0x000fc4000f8e0207 */
[----:B------:R-:W-:-:S04]  /*0680*/  UIMAD.WIDE.U32 UR20, UR10, UR4, UR20 ;  /* 0x000000040a1472a5 */ /* 0x000fc8000f8e0014 */
[----:B------:R-:W-:Y:S02]  /*0690*/  UIADD3 UR7, UR21, UR7, URZ ;  /* 0x0000000715077290 */ /* 0x000fe4000fffe03f */
.L_x_3:
[----:B------:R-:W-:Y:S01]  /*06a0*/  IABS R0, c[0x0][0x1c8] ;  /* 0x0000720000007a13 */ /* 0x000fe20000000000 */
[----:B------:R-:W1:Y:S01]  /*06b0*/  S2R R5, SR_CTAID.Z ;  /* 0x0000000000057919 */ /* 0x000e620000002700 */
[----:B------:R-:W-:Y:S02]  /*06c0*/  ULDC UR4, c[0x0][0x1c8] ;  /* 0x0000720000047ab9 */ /* 0x000fe40000000800 */
[----:B------:R-:W-:Y:S01]  /*06d0*/  ULOP3.LUT UR4, UR11, UR4, URZ, 0x3c, !UPT ;  /* 0x000000040b047292 */ /* 0x000fe2000f8e3c3f */
[----:B------:R-:W-:Y:S01]  /*06e0*/  IMAD.MOV.U32 R4, RZ, RZ, R0 ;  /* 0x000000ffff047224 */ /* 0x000fe200078e0000 */
[----:B------:R-:W-:-:S03]  /*06f0*/  @UP0 UIADD3 UR19, UR14, UR19, URZ ;  /* 0x000000130e130290 */ /* 0x000fc6000fffe03f */
[----:B------:R-:W2:Y:S01]  /*0700*/  I2F.RP R2, R4 ;  /* 0x0000000400027306 */ /* 0x000ea20000209400 */
[----:B------:R-:W-:Y:S01]  /*0710*/  ISETP.LE.AND P1, PT, RZ, UR4, PT ;  /* 0x00000004ff007c0c */ /* 0x000fe2000bf23270 */
[----:B------:R-:W-:Y:S02]  /*0720*/  ULDC.64 UR4, c[0x0][0x1a0] ;  /* 0x0000680000047ab9 */ /* 0x000fe40000000a00 */
[----:B------:R-:W-:-:S04]  /*0730*/  @UP0 UIMAD.WIDE.U32 UR22, UR19, UR4, URZ ;  /* 0x00000004131602a5 */ /* 0x000fc8000f8e003f */
[----:B------:R-:W-:Y:S02]  /*0740*/  @UP0 UIMAD UR21, UR19, UR5, UR23 ;  /* 0x00000005131502a4 */ /* 0x000fe4000f8e0217 */
[----:B------:R-:W-:Y:S01]  /*0750*/  USHF.R.S32.HI UR19, URZ, 0x1f, UR11 ;  /* 0x0000001f3f137899 */ /* 0x000fe2000801140b */
[----:B--2---:R-:W2:Y:S01]  /*0760*/  MUFU.RCP R2, R2 ;  /* 0x0000000200027308 */ /* 0x004ea20000001000 */
[----:B-1----:R-:W-:Y:S02]  /*0770*/  IABS R5, R5 ;  /* 0x0000000500057213 */ /* 0x002fe40000000000 */
[----:B--2---:R-:W-:-:S05]  /*0780*/  IADD3 R2, R2, 0xffffffe, RZ ;  /* 0x0ffffffe02027810 */ /* 0x004fca0007ffe0ff */
[----:B------:R-:W1:Y:S02]  /*0790*/  F2I.FTZ.U32.TRUNC.NTZ R3, R2 ;  /* 0x0000000200037305 */ /* 0x000e64000021f000 */
[----:B-1----:R-:W-:Y:S02]  /*07a0*/  IMAD.MOV R0, RZ, RZ, -R3 ;  /* 0x000000ffff007224 */ /* 0x002fe400078e0a03 */
[----:B------:R-:W-:Y:S02]  /*07b0*/  IMAD.MOV.U32 R2, RZ, RZ, RZ ;  /* 0x000000ffff027224 */ /* 0x000fe400078e00ff */
[----:B------:R-:W-:-:S04]  /*07c0*/  IMAD R0, R0, R4, RZ ;  /* 0x0000000400007224 */ /* 0x000fc800078e02ff */
[----:B------:R-:W-:-:S04]  /*07d0*/  IMAD.HI.U32 R0, R3, R0, R2 ;  /* 0x0000000003007227 */ /* 0x000fc800078e0002 */
[----:B------:R-:W-:-:S04]  /*07e0*/  IMAD.MOV.U32 R3, RZ, RZ, R5 ;  /* 0x000000ffff037224 */ /* 0x000fc800078e0005 */
[----:B------:R-:W-:-:S05]  /*07f0*/  IMAD.HI.U32 R0, R0, R3, RZ ;  /* 0x0000000300007227 */ /* 0x000fca00078e00ff */
[----:B------:R-:W-:-:S05]  /*0800*/  IADD3 R2, -R0, RZ, RZ ;  /* 0x000000ff00027210 */ /* 0x000fca0007ffe1ff */
[----:B------:R-:W-:-:S05]  /*0810*/  IMAD R2, R4, R2, R3 ;  /* 0x0000000204027224 */ /* 0x000fca00078e0203 */
[----:B------:R-:W-:-:S13]  /*0820*/  ISETP.GT.U32.AND P2, PT, R4, R2, PT ;  /* 0x000000020400720c */ /* 0x000fda0003f44070 */
[----:B------:R-:W-:Y:S01]  /*0830*/  @!P2 IMAD.IADD R2, R2, 0x1, -R4 ;  /* 0x000000010202a824 */ /* 0x000fe200078e0a04 */
[----:B------:R-:W-:Y:S02]  /*0840*/  @!P2 IADD3 R0, R0, 0x1, RZ ;  /* 0x000000010000a810 */ /* 0x000fe40007ffe0ff */
[----:B------:R-:W-:Y:S02]  /*0850*/  ISETP.NE.AND P2, PT, RZ, c[0x0][0x1c8], PT ;  /* 0x00007200ff007a0c */ /* 0x000fe40003f45270 */
[----:B------:R-:W-:-:S13]  /*0860*/  ISETP.GE.U32.AND P3, PT, R2, R4, PT ;  /* 0x000000040200720c */ /* 0x000fda0003f66070 */
[----:B------:R-:W-:-:S05]  /*0870*/  @P3 IADD3 R0, R0, 0x1, RZ ;  /* 0x0000000100003810 */ /* 0x000fca0007ffe0ff */
[----:B------:R-:W-:-:S05]  /*0880*/  IMAD.MOV.U32 R22, RZ, RZ, R0 ;  /* 0x000000ffff167224 */ /* 0x000fca00078e0000 */
[----:B------:R-:W-:Y:S02]  /*0890*/  @!P1 IADD3 R22, -R22, RZ, RZ ;  /* 0x000000ff16169210 */ /* 0x000fe40007ffe1ff */
[----:B------:R-:W-:Y:S01]  /*08a0*/  @!P2 LOP3.LUT R22, RZ, c[0x0][0x1c8], RZ, 0x33, !PT ;  /* 0x00007200ff16aa12 */ /* 0x000fe200078e33ff */
        /* <DEDUP_REMOVED lines=10> */
[----:B------:R-:W-:Y:S02]  /*0950*/  UIMAD.WIDE.U32 UR22, UR10, UR4, UR22 ;  /* 0x000000040a1672a5 */ /* 0x000fe4000f8e0016 */
[----:B------:R-:W-:-:S04]  /*0960*/  UIMAD UR5, UR10, UR5, UR14 ;  /* 0x000000050a0572a4 */ /* 0x000fc8000f8e020e */
[----:B------:R-:W-:Y:S02]  /*0970*/  UIADD3 UR21, UR23, UR5, URZ ;  /* 0x0000000517157290 */ /* 0x000fe4000fffe03f */
.L_x_4:
[----:B------:R-:W1:Y:S01]  /*0980*/  S2R R4, SR_CTAID.X ;  /* 0x0000000000047919 */ /* 0x000e620000002500 */
[----:B------:R-:W-:Y:S01]  /*0990*/  SHF.R.S32.HI R24, RZ, 0x1f, R154 ;  /* 0x0000001fff187819 */ /* 0x000fe2000001149a */
[----:B------:R-:W-:Y:S01]  /*09a0*/  UIADD3 UR12, -UR12, UR15, URZ ;  /* 0x0000000f0c0c7290 */ /* 0x000fe2000fffe13f */
[----:B------:R-:W-:Y:S01]  /*09b0*/  IMAD.MOV.U32 R156, RZ, RZ, c[0x0][0x198] ;  /* 0x00006600ff9c7624 */ /* 0x000fe200078e00ff */
[----:B------:R-:W2:Y:S01]  /*09c0*/  S2R R7, SR_CTAID.Z ;  /* 0x0000000000077919 */ /* 0x000ea20000002700 */
[CC--:B------:R-:W-:Y:S01]  /*09d0*/  LEA.HI R0, R24.reuse, R154.reuse, RZ, 0x3 ;  /* 0x0000009a18007211 */ /* 0x0c0fe200078f18ff */
[----:B------:R-:W-:Y:S01]  /*09e0*/  ULDC.64 UR4, c[0x0][0x1a8] ;  /* 0x00006a0000047ab9 */ /* 0x000fe20000000a00 */
[----:B------:R-:W-:Y:S01]  /*09f0*/  LEA.HI R11, R24, R154, RZ, 0x6 ;  /* 0x0000009a180b7211 */ /* 0x000fe200078f30ff */
[----:B------:R-:W-:Y:S01]  /*0a00*/  UIMAD UR4, UR19, UR4, URZ ;  /* 0x00000004130472a4 */ /* 0x000fe2000f8e023f */
[----:B------:R-:W-:Y:S01]  /*0a10*/  SHF.R.S32.HI R2, RZ, 0x3, R0 ;  /* 0x00000003ff027819 */ /* 0x000fe20000011400 */
[----:B------:R-:W-:Y:S01]  /*0a20*/  ULEA.HI.SX32 UR10, UR8, 0xffffffff, 0x1a ;  /* 0xffffffff080a7891 */ /* 0x000fe2000f8fd23f */
[----:B------:R-:W-:Y:S01]  /*0a30*/  LOP3.LUT R0, R0, 0xfffffff8, RZ, 0xc0, !PT ;  /* 0xfffffff800007812 */ /* 0x000fe200078ec0ff */
[----:B------:R-:W-:Y:S01]  /*0a40*/  UIMAD UR4, UR11, UR5, UR4 ;  /* 0x000000050b0472a4 */ /* 0x000fe2000f8e0204 */
[----:B------:R-:W-:Y:S01]  /*0a50*/  IADD3 R23, R2, 0x10, RZ ;  /* 0x0000001002177810 */ /* 0x000fe20007ffe0ff */
[----:B------:R-:W-:Y:S01]  /*0a60*/  IMAD.SHL.U32 R11, R11, 0x8, RZ ;  /* 0x000000080b0b7824 */ /* 0x000fe200078e00ff */
[----:B------:R-:W-:Y:S01]  /*0a70*/  SHF.R.S32.HI R3, RZ, 0x1f, R2 ;  /* 0x0000001fff037819 */ /* 0x000fe20000011402 */
[----:B------:R-:W-:Y:S01]  /*0a80*/  IMAD.IADD R29, R154, 0x1, -R0 ;  /* 0x000000019a1d7824 */ /* 0x000fe200078e0a00 */
[----:B------:R-:W-:Y:S01]  /*0a90*/  ISETP.GE.AND P0, PT, R23, UR12, PT ;  /* 0x0000000c17007c0c */ /* 0x000fe2000bf06270 */
[C---:B------:R-:W-:Y:S01]  /*0aa0*/  IMAD.SHL.U32 R0, R2.reuse, 0x40, RZ ;  /* 0x0000004002007824 */ /* 0x040fe200078e00ff */
[C---:B------:R-:W-:Y:S01]  /*0ab0*/  IADD3 R25, R2.reuse, 0x20, RZ ;  /* 0x0000002002197810 */ /* 0x040fe20007ffe0ff */
[----:B------:R-:W-:Y:S01]  /*0ac0*/  IMAD.SHL.U32 R32, R29, 0x8, RZ ;  /* 0x000000081d207824 */ /* 0x000fe200078e00ff */
[----:B------:R-:W-:Y:S01]  /*0ad0*/  ISETP.GE.AND P1, PT, R2, UR12, PT ;  /* 0x0000000c02007c0c */ /* 0x000fe2000bf26270 */
[----:B------:R-:W-:Y:S01]  /*0ae0*/  IMAD.SHL.U32 R161, R156, 0x40, RZ ;  /* 0x000000409ca17824 */ /* 0x000fe200078e00ff */
[----:B------:R-:W-:Y:S01]  /*0af0*/  LOP3.LUT R0, R0, 0x1c0, RZ, 0xc0, !PT ;  /* 0x000001c000007812 */ /* 0x000fe200078ec0ff */
[----:B-1----:R-:W-:Y:S01]  /*0b00*/  IMAD.WIDE R30, R4, 0x80, R2 ;  /* 0x00000080041e7825 */ /* 0x002fe200078e0202 */
[----:B------:R-:W-:-:S02]  /*0b10*/  SHF.R.S32.HI R33, RZ, 0x1f, R32 ;  /* 0x0000001fff217819 */ /* 0x000fc40000011420 */
[----:B------:R-:W-:Y:S01]  /*0b20*/  IADD3 R4, P2, R32, UR6, RZ ;  /* 0x0000000620047c10 */ /* 0x000fe2000ff5e0ff */
[----:B------:R-:W-:Y:S01]  /*0b30*/  UIMAD UR6, UR10, -0x40, UR13 ;  /* 0xffffffc00a0678a4 */ /* 0x000fe2000f8e020d */
[----:B------:R-:W-:Y:S01]  /*0b40*/  ISETP.GE.AND P5, PT, R25, UR12, PT ;  /* 0x0000000c19007c0c */ /* 0x000fe2000bfa6270 */
[----:B------:R-:W-:Y:S01]  /*0b50*/  STL.64 [R1+0x18], R30 ;  /* 0x0000181e01007387 */ /* 0x000fe20000100a00 */
[----:B------:R-:W-:Y:S01]  /*0b60*/  IADD3.X R5, R33, UR18, RZ, P2, !PT ;  /* 0x0000001221057c10 */ /* 0x000fe200097fe4ff */
[----:B------:R-:W-:Y:S01]  /*0b70*/  IMAD.MOV.U32 R160, RZ, RZ, c[0x0][0x19c] ;  /* 0x00006700ffa07624 */ /* 0x000fe200078e00ff */
[----:B------:R-:W-:Y:S01]  /*0b80*/  SHF.R.U32.HI R6, RZ, 0x3, R0 ;  /* 0x00000003ff067819 */ /* 0x000fe20000011600 */
[----:B------:R-:W-:Y:S01]  /*0b90*/  STL.64 [R1+0x38], R32 ;  /* 0x0000382001007387 */ /* 0x000fe20000100a00 */
[----:B------:R-:W-:Y:S01]  /*0ba0*/  LOP3.LUT R0, R0, 0x38, R32, 0xf8, !PT ;  /* 0x0000003800007812 */ /* 0x000fe200078ef820 */
[----:B--2---:R-:W-:Y:S01]  /*0bb0*/  IMAD.WIDE.U32 R4, R7, c[0x0][0x1a8], R4 ;  /* 0x00006a0007047a25 */ /* 0x004fe200078e0004 */
[----:B------:R-:W-:Y:S01]  /*0bc0*/  @!P0 IADD3 R9, P2, R30, 0x10, RZ ;  /* 0x000000101e098810 */ /* 0x000fe20007f5e0ff */
[----:B------:R-:W-:Y:S01]  /*0bd0*/  STL [R1+0x44], R25 ;  /* 0x0000441901007387 */ /* 0x000fe20000100800 */
[----:B------:R-:W-:Y:S01]  /*0be0*/  LOP3.LUT R10, R0, R6, RZ, 0x3c, !PT ;  /* 0x00000006000a7212 */ /* 0x000fe200078e3cff */
[----:B------:R-:W-:Y:S01]  /*0bf0*/  @!P1 IMAD R0, R31, c[0x0][0x190], RZ ;  /* 0x000064001f009a24 */ /* 0x000fe200078e02ff */
[----:B------:R-:W-:Y:S01]  /*0c00*/  IADD3 R5, R5, UR4, RZ ;  /* 0x0000000405057c10 */ /* 0x000fe2000fffe0ff */
[----:B------:R-:W-:Y:S01]  /*0c10*/  @!P0 IMAD.X R6, RZ, RZ, R31, P2 ;  /* 0x000000ffff068224 */ /* 0x000fe200010e061f */
[C---:B------:R-:W-:Y:S01]  /*0c20*/  @!P5 IADD3 R12, P2, R30.reuse, 0x20, RZ ;  /* 0x000000201e0cd810 */ /* 0x040fe20007f5e0ff */
[----:B------:R-:W-:Y:S01]  /*0c30*/  @!P1 IMAD R0, R30, c[0x0][0x194], R0 ;  /* 0x000065001e009a24 */ /* 0x000fe200078e0200 */
[----:B------:R-:W-:Y:S01]  /*0c40*/  LOP3.LUT R235, R10, 0xfffffe00, R11, 0xf8, !PT ;  /* 0xfffffe000aeb7812 */ /* 0x000fe200078ef80b */
[----:B------:R-:W-:Y:S01]  /*0c50*/  @!P0 IMAD R8, R6, c[0x0][0x190], RZ ;  /* 0x0000640006088a24 */ /* 0x000fe200078e02ff */
[----:B------:R-:W-:Y:S01]  /*0c60*/  IADD3 R26, R2, 0x30, RZ ;  /* 0x00000030021a7810 */ /* 0x000fe20007ffe0ff */
[----:B------:R-:W-:Y:S01]  /*0c70*/  @!P1 IMAD.WIDE.U32 R6, R30, c[0x0][0x190], R4 ;  /* 0x000064001e069a25 */ /* 0x000fe200078e0004 */
[----:B------:R-:W-:Y:S01]  /*0c80*/  IADD3 R16, R2, 0x40, RZ ;  /* 0x0000004002107810 */ /* 0x000fe20007ffe0ff */
[----:B------:R-:W-:Y:S01]  /*0c90*/  ULDC.64 UR4, c[0x0][0x1a0] ;  /* 0x0000680000047ab9 */ /* 0x000fe20000000a00 */
[----:B------:R-:W-:Y:S01]  /*0ca0*/  ISETP.GE.AND P4, PT, R26, UR12, PT ;  /* 0x0000000c1a007c0c */ /* 0x000fe2000bf86270 */
[----:B------:R-:W-:Y:S01]  /*0cb0*/  @!P5 IMAD.X R13, RZ, RZ, R31, P2 ;  /* 0x000000ffff0dd224 */ /* 0x000fe200010e061f */
[----:B------:R-:W-:Y:S01]  /*0cc0*/  @!P1 LEA R10, P2, R6, c[0x0][0x160], 0x1 ;  /* 0x00005800060a9a11 */ /* 0x000fe200078408ff */
[----:B------:R-:W-:Y:S01]  /*0cd0*/  @!P1 IMAD.IADD R0, R7, 0x1, R0 ;  /* 0x0000000107009824 */ /* 0x000fe200078e0200 */
[----:B------:R-:W-:Y:S01]  /*0ce0*/  STL [R1+0x40], R26 ;  /* 0x0000401a01007387 */ /* 0x000fe20000100800 */
[----:B------:R-:W-:Y:S01]  /*0cf0*/  IMAD.SHL.U32 R235, R235, 0x2, RZ ;  /* 0x00000002ebeb7824 */ /* 0x000fe200078e00ff */
[----:B------:R-:W-:Y:S01]  /*0d00*/  ISETP.GE.AND P3, PT, R16, UR12, PT ;  /* 0x0000000c10007c0c */ /* 0x000fe2000bf66270 */
[----:B------:R-:W-:Y:S01]  /*0d10*/  @!P0 IMAD R14, R9, c[0x0][0x194], R8 ;  /* 0x00006500090e8a24 */ /* 0x000fe200078e0208 */
[----:B------:R-:W-:Y:S01]  /*0d20*/  @!P1 LEA.HI.X R11, R6, c[0x0][0x164], R0, 0x1, P2 ;  /* 0x00005900060b9a11 */ /* 0x000fe200010f0c00 */
[----:B------:R-:W-:Y:S01]  /*0d30*/  @!P5 IMAD R0, R13, c[0x0][0x190], RZ ;  /* 0x000064000d00da24 */ /* 0x000fe200078e02ff */
[----:B------:R1:W-:Y:S01]  /*0d40*/  STL [R1+0x4c], R16 ;  /* 0x00004c1001007387 */ /* 0x0003e20000100800 */
[----:B------:R-:W-:Y:S01]  /*0d50*/  @!P0 IMAD.WIDE.U32 R8, R9, c[0x0][0x190], R4 ;  /* 0x0000640009088a25 */ /* 0x000fe200078e0004 */
[----:B------:R-:W-:Y:S01]  /*0d60*/  IADD3 R15, R2, 0x50, RZ ;  /* 0x00000050020f7810 */ /* 0x000fe20007ffe0ff */
[----:B------:R-:W-:Y:S01]  /*0d70*/  UIMAD.WIDE.U32 UR14, UR10, UR4, URZ ;  /* 0x000000040a0e72a5 */ /* 0x000fe2000f8e003f */
[----:B------:R-:W-:Y:S01]  /*0d80*/  @!PT LDS RZ, [RZ] ;  /* 0x00000000fffff984 */ /* 0x000fe20000000800 */
[----:B------:R-:W-:Y:S01]  /*0d90*/  @!PT LDS RZ, [RZ] ;  /* 0x00000000fffff984 */ /* 0x000fe20000000800 */
[----:B------:R-:W-:Y:S01]  /*0da0*/  @!PT LDS RZ, [RZ] ;  /* 0x00000000fffff984 */ /* 0x000fe20000000800 */
[----:B------:R2:W-:Y:S01]  /*0db0*/  @!P1 LDGSTS.E.BYPASS.LTC128B.128 [R235], [R10.64] ;  /* 0x000000000aeb9fae */ /* 0x0005e2000b901d50 */
[C---:B------:R-:W-:Y:S01]  /*0dc0*/  @!P5 IMAD R13, R12.reuse, c[0x0][0x194], R0 ;  /* 0x000065000c0dda24 */ /* 0x040fe200078e0200 */
[----:B------:R-:W-:Y:S01]  /*0dd0*/  ISETP.GE.AND P2, PT, R15, UR12, PT ;  /* 0x0000000c0f007c0c */ /* 0x000fe2000bf46270 */
[----:B------:R-:W-:Y:S01]  /*0de0*/  @!P0 IMAD.IADD R0, R9, 0x1, R14 ;  /* 0x0000000109008824 */ /* 0x000fe200078e020e */
[----:B------:R2:W-:Y:S01]  /*0df0*/  @!P1 LDGSTS.E.BYPASS.LTC128B.128 [R235+0x4000], [R10.64+0x80] ;  /* 0x040000800aeb9fae */ /* 0x0005e2000b901d50 */
[----:B------:R-:W-:Y:S01]  /*0e00*/  @!P5 IMAD.WIDE.U32 R6, R12, c[0x0][0x190], R4 ;  /* 0x000064000c06da25 */ /* 0x000fe200078e0004 */
[----:B------:R-:W-:-:S02]  /*0e10*/  IADD3 R27, R2, 0x70, RZ ;  /* 0x00000070021b7810 */ /* 0x000fc40007ffe0ff */
[----:B------:R-:W-:Y:S01]  /*0e20*/  STL [R1+0x50], R15 ;  /* 0x0000500f01007387 */ /* 0x000fe20000100800 */
[----:B------:R-:W-:Y:S01]  /*0e30*/  @!P5 IMAD.IADD R9, R7, 0x1, R13 ;  /* 0x000000010709d824 */ /* 0x000fe200078e020d */
[----:B------:R-:W-:-:S04]  /*0e40*/  @!P5 LEA R18, P6, R6, c[0x0][0x160], 0x1 ;  /* 0x000058000612da11 */ /* 0x000fc800078c08ff */
[----:B------:R-:W-:Y:S02]  /*0e50*/  @!P5 LEA.HI.X R19, R6, c[0x0][0x164], R9, 0x1, P6 ;  /* 0x000059000613da11 */ /* 0x000fe400030f0c09 */
[----:B-1----:R-:W-:-:S04]  /*0e60*/  @!P0 LEA R16, P1, R8, c[0x0][0x160], 0x1 ;  /* 0x0000580008108a11 */ /* 0x002fc800078208ff */
[----:B------:R-:W-:Y:S02]  /*0e70*/  @!P0 LEA.HI.X R17, R8, c[0x0][0x164], R0, 0x1, P1 ;  /* 0x0000590008118a11 */ /* 0x000fe400008f0c00 */
[----:B------:R-:W-:-:S03]  /*0e80*/  @!P4 IADD3 R7, P1, R30, 0x30, RZ ;  /* 0x000000301e07c810 */ /* 0x000fc60007f3e0ff */
[----:B------:R1:W-:Y:S01]  /*0e90*/  @!P0 LDGSTS.E.BYPASS.LTC128B.128 [R235+0x800], [R16.64] ;  /* 0x0080000010eb8fae */ /* 0x0003e2000b901d50 */
[----:B--2---:R-:W-:Y:S01]  /*0ea0*/  IADD3 R11, R2, 0x60, RZ ;  /* 0x00000060020b7810 */ /* 0x004fe20007ffe0ff */
[--C-:B------:R-:W-:Y:S01]  /*0eb0*/  @!P4 IMAD.X R0, RZ, RZ, R31.reuse, P1 ;  /* 0x000000ffff00c224 */ /* 0x100fe200008e061f */
[----:B------:R-:W-:Y:S01]  /*0ec0*/  @!P3 IADD3 R10, P6, R30, 0x40, RZ ;  /* 0x000000401e0ab810 */ /* 0x000fe20007fde0ff */
[----:B------:R1:W-:Y:S01]  /*0ed0*/  @!P0 LDGSTS.E.BYPASS.LTC128B.128 [R235+0x4800], [R16.64+0x80] ;  /* 0x0480008010eb8fae */ /* 0x0003e2000b901d50 */
[----:B------:R-:W-:Y:S01]  /*0ee0*/  ISETP.GE.AND P1, PT, R11, UR12, PT ;  /* 0x0000000c0b007c0c */ /* 0x000fe2000bf26270 */
[----:B------:R-:W-:Y:S01]  /*0ef0*/  @!P4 IMAD R0, R0, c[0x0][0x190], RZ ;  /* 0x000064000000ca24 */ /* 0x000fe200078e02ff */
[----:B------:R-:W-:Y:S01]  /*0f00*/  ISETP.GE.AND P0, PT, R27, UR12, PT ;  /* 0x0000000c1b007c0c */ /* 0x000fe2000bf06270 */
[----:B------:R-:W-:Y:S01]  /*0f10*/  @!P3 IMAD.X R6, RZ, RZ, R31, P6 ;  /* 0x000000ffff06b224 */ /* 0x000fe200030e061f */
[----:B------:R-:W-:Y:S01]  /*0f20*/  @!P2 IADD3 R8, P6, R30, 0x50, RZ ;  /* 0x000000501e08a810 */ /* 0x000fe20007fde0ff */
[----:B------:R2:W-:Y:S01]  /*0f30*/  STL [R1+0x54], R11 ;  /* 0x0000540b01007387 */ /* 0x0005e20000100800 */
[----:B------:R-:W-:-:S03]  /*0f40*/  @!P4 IMAD R13, R7, c[0x0][0x194], R0 ;  /* 0x00006500070dca24 */ /* 0x000fc600078e0200 */
[--C-:B------:R-:W-:Y:S01]  /*0f50*/  @!P2 IMAD.X R9, RZ, RZ, R31.reuse, P6 ;  /* 0x000000ffff09a224 */ /* 0x100fe200030e061f */
[----:B------:R3:W-:Y:S03]  /*0f60*/  @!P5 LDGSTS.E.BYPASS.LTC128B.128 [R235+0x1000], [R18.64] ;  /* 0x0100000012ebdfae */ /* 0x0007e6000b901d50 */
[----:B------:R-:W-:Y:S01]  /*0f70*/  @!P1 IADD3 R0, P6, R30, 0x60, RZ ;  /* 0x000000601e009810 */ /* 0x000fe20007fde0ff */
[----:B------:R-:W-:Y:S01]  /*0f80*/  @!P2 IMAD R9, R9, c[0x0][0x190], RZ ;  /* 0x000064000909aa24 */ /* 0x000fe200078e02ff */
[----:B------:R3:W-:Y:S01]  /*0f90*/  @!P5 LDGSTS.E.BYPASS.LTC128B.128 [R235+0x5000], [R18.64+0x80] ;  /* 0x0500008012ebdfae */ /* 0x0007e2000b901d50 */
[----:B------:R-:W-:Y:S02]  /*0fa0*/  ISETP.GE.AND P5, PT, R23, UR6, PT ;  /* 0x0000000617007c0c */ /* 0x000fe4000bfa6270 */
[----:B------:R-:W-:Y:S01]  /*0fb0*/  @!P1 IMAD.X R12, RZ, RZ, R31, P6 ;  /* 0x000000ffff0c9224 */ /* 0x000fe200030e061f */
[----:B------:R-:W-:Y:S01]  /*0fc0*/  STL [R1+0x48], R27 ;  /* 0x0000481b01007387 */ /* 0x000fe20000100800 */
[----:B------:R-:W-:-:S02]  /*0fd0*/  @!P2 IMAD R21, R8, c[0x0][0x194], R9 ;  /* 0x000065000815aa24 */ /* 0x000fc400078e0209 */
[----:B------:R-:W-:-:S04]  /*0fe0*/  @!P2 IMAD.WIDE.U32 R8, R8, c[0x0][0x190], R4 ;  /* 0x000064000808aa25 */ /* 0x000fc800078e0004 */
[----:B--2---:R-:W-:Y:S02]  /*0ff0*/  @!P3 IMAD R11, R6, c[0x0][0x190], RZ ;  /* 0x00006400060bba24 */ /* 0x004fe400078e02ff */
[----:B------:R-:W-:-:S04]  /*1000*/  @!P4 IMAD.WIDE.U32 R6, R7, c[0x0][0x190], R4 ;  /* 0x000064000706ca25 */ /* 0x000fc800078e0004 */
[----:B------:R-:W-:Y:S01]  /*1010*/  @!P3 IMAD R20, R10, c[0x0][0x194], R11 ;  /* 0x000065000a14ba24 */ /* 0x000fe200078e020b */
[----:B------:R-:W-:Y:S01]  /*1020*/  @!P4 LEA R14, P6, R6, c[0x0][0x160], 0x1 ;  /* 0x00005800060eca11 */ /* 0x000fe200078c08ff */
[----:B------:R-:W-:Y:S02]  /*1030*/  @!P4 IMAD.IADD R7, R7, 0x1, R13 ;  /* 0x000000010707c824 */ /* 0x000fe400078e020d */
[----:B------:R-:W-:Y:S01]  /*1040*/  @!P3 IMAD.WIDE.U32 R10, R10, c[0x0][0x190], R4 ;  /* 0x000064000a0aba25 */ /* 0x000fe200078e0004 */
[----:B---3--:R-:W-:-:S03]  /*1050*/  SHF.R.S32.HI R18, RZ, 0x1f, R22 ;  /* 0x0000001fff127819 */ /* 0x008fc60000011416 */
[----:B------:R-:W-:Y:S01]  /*1060*/  @!P1 IMAD R13, R12, c[0x0][0x190], RZ ;  /* 0x000064000c0d9a24 */ /* 0x000fe200078e02ff */
[----:B------:R-:W-:Y:S01]  /*1070*/  @!P4 LEA.HI.X R15, R6, c[0x0][0x164], R7, 0x1, P6 ;  /* 0x00005900060fca11 */ /* 0x000fe200030f0c07 */
[----:B------:R-:W-:Y:S01]  /*1080*/  @!P3 IMAD.IADD R11, R11, 0x1, R20 ;  /* 0x000000010b0bb824 */ /* 0x000fe200078e0214 */
[----:B------:R-:W-:Y:S01]  /*1090*/  @!P3 LEA R12, P6, R10, c[0x0][0x160], 0x1 ;  /* 0x000058000a0cba11 */ /* 0x000fe200078c08ff */
[C---:B------:R-:W-:Y:S02]  /*10a0*/  @!P1 IMAD R20, R0.reuse, c[0x0][0x194], R13 ;  /* 0x0000650000149a24 */ /* 0x040fe400078e020d */
[----:B------:R-:W-:Y:S01]  /*10b0*/  @!P1 IMAD.WIDE.U32 R6, R0, c[0x0][0x190], R4 ;  /* 0x0000640000069a25 */ /* 0x000fe200078e0004 */
[----:B------:R-:W-:Y:S01]  /*10c0*/  @!P3 LEA.HI.X R13, R10, c[0x0][0x164], R11, 0x1, P6 ;  /* 0x000059000a0dba11 */ /* 0x000fe200030f0c0b */
[----:B------:R2:W-:Y:S01]  /*10d0*/  @!P4 LDGSTS.E.BYPASS.LTC128B.128 [R235+0x1800], [R14.64] ;  /* 0x018000000eebcfae */ /* 0x0005e2000b901d50 */
[----:B------:R-:W-:Y:S01]  /*10e0*/  @!P2 LEA R10, P6, R8, c[0x0][0x160], 0x1 ;  /* 0x00005800080aaa11 */ /* 0x000fe200078c08ff */
[----:B------:R-:W-:-:S02]  /*10f0*/  @!P2 IMAD.IADD R0, R9, 0x1, R21 ;  /* 0x000000010900a824 */ /* 0x000fc400078e0215 */
[----:B------:R2:W-:Y:S01]  /*1100*/  @!P4 LDGSTS.E.BYPASS.LTC128B.128 [R235+0x5800], [R14.64+0x80] ;  /* 0x058000800eebcfae */ /* 0x0005e2000b901d50 */
[----:B------:R-:W-:Y:S02]  /*1110*/  IMAD.U32 R19, RZ, RZ, UR15 ;  /* 0x0000000fff137e24 */ /* 0x000fe4000f8e00ff */
[----:B------:R-:W-:Y:S01]  /*1120*/  @!P2 LEA.HI.X R11, R8, c[0x0][0x164], R0, 0x1, P6 ;  /* 0x00005900080baa11 */ /* 0x000fe200030f0c00 */
[----:B------:R-:W-:Y:S01]  /*1130*/  @!P1 IMAD.IADD R0, R7, 0x1, R20 ;  /* 0x0000000107009824 */ /* 0x000fe200078e0214 */
[C---:B------:R-:W-:Y:S01]  /*1140*/  @!P1 LEA R20, P6, R6.reuse, c[0x0][0x160], 0x1 ;  /* 0x0000580006149a11 */ /* 0x040fe200078c08ff */
[----:B------:R3:W-:Y:S01]  /*1150*/  @!P3 LDGSTS.E.BYPASS.LTC128B.128 [R235+0x2000], [R12.64] ;  /* 0x020000000cebbfae */ /* 0x0007e2000b901d50 */
[----:B------:R-:W-:Y:S02]  /*1160*/  IMAD.U32 R19, RZ, RZ, UR5 ;  /* 0x00000005ff137e24 */ /* 0x000fe4000f8e00ff */
[----:B------:R-:W-:Y:S01]  /*1170*/  @!P1 LEA.HI.X R21, R6, c[0x0][0x164], R0, 0x1, P6 ;  /* 0x0000590006159a11 */ /* 0x000fe200030f0c00 */
[----:B------:R-:W-:Y:S01]  /*1180*/  IMAD R0, R3, c[0x0][0x198], RZ ;  /* 0x0000660003007a24 */ /* 0x000fe200078e02ff */
[----:B------:R-:W-:Y:S01]  /*1190*/  @!P0 IADD3 R8, P6, R30, 0x70, RZ ;  /* 0x000000701e088810 */ /* 0x000fe20007fde0ff */
[----:B------:R-:W-:Y:S01]  /*11a0*/  IMAD.WIDE.U32 R6, R2, c[0x0][0x198], R32 ;  /* 0x0000660002067a25 */ /* 0x000fe200078e0020 */
[----:B------:R3:W-:Y:S03]  /*11b0*/  @!P3 LDGSTS.E.BYPASS.LTC128B.128 [R235+0x6000], [R12.64+0x80] ;  /* 0x060000800cebbfae */ /* 0x0007e6000b901d50 */
[----:B------:R-:W-:Y:S01]  /*11c0*/  @!P0 IMAD.X R9, RZ, RZ, R31, P6 ;  /* 0x000000ffff098224 */ /* 0x000fe200030e061f */
[----:B------:R-:W-:Y:S01]  /*11d0*/  IADD3 R6, P6, R6, UR20, RZ ;  /* 0x0000001406067c10 */ /* 0x000fe2000ffde0ff */
[----:B------:R-:W-:Y:S01]  /*11e0*/  IMAD R0, R2, c[0x0][0x19c], R0 ;  /* 0x0000670002007a24 */ /* 0x000fe200078e0200 */
[----:B------:R4:W-:Y:S01]  /*11f0*/  @!P2 LDGSTS.E.BYPASS.LTC128B.128 [R235+0x2800], [R10.64] ;  /* 0x028000000aebafae */ /* 0x0009e2000b901d50 */
[----:B------:R-:W-:-:S03]  /*1200*/  @!P0 IMAD R9, R9, c[0x0][0x190], RZ ;  /* 0x0000640009098a24 */ /* 0x000fc600078e02ff */
[----:B------:R-:W-:Y:S01]  /*1210*/  IADD3.X R7, R7, UR7, R0, P6, !PT ;  /* 0x0000000707077c10 */ /* 0x000fe2000b7fe400 */
[----:B------:R-:W-:Y:S01]  /*1220*/  IMAD.MOV.U32 R0, RZ, RZ, 0x6 ;  /* 0x00000006ff007424 */ /* 0x000fe200078e00ff */
[----:B------:R-:W-:Y:S01]  /*1230*/  USHF.R.S32.HI UR7, URZ, 0x1f, UR10 ;  /* 0x0000001f3f077899 */ /* 0x000fe2000801140a */
[----:B-1----:R-:W-:Y:S01]  /*1240*/  @!P0 IMAD R16, R8, c[0x0][0x194], R9 ;  /* 0x0000650008108a24 */ /* 0x002fe200078e0209 */
[----:B------:R-:W-:Y:S01]  /*1250*/  ISETP.GE.AND P6, PT, R2, UR6, PT ;  /* 0x0000000602007c0c */ /* 0x000fe2000bfc6270 */
[----:B------:R-:W-:Y:S01]  /*1260*/  @!P0 IMAD.WIDE.U32 R8, R8, c[0x0][0x190], R4 ;  /* 0x0000640008088a25 */ /* 0x000fe200078e0004 */
[----:B------:R-:W-:Y:S01]  /*1270*/  SHF.L.U64.HI R155, R156, R0, c[0x0][0x19c] ;  /* 0x000067009c9b7619 */ /* 0x000fe20000010200 */
[----:B------:R4:W-:Y:S02]  /*1280*/  @!P2 LDGSTS.E.BYPASS.LTC128B.128 [R235+0x6800], [R10.64+0x80] ;  /* 0x068000800aebafae */ /* 0x0009e4000b901d50 */
[----:B------:R-:W-:Y:S02]  /*1290*/  IMAD R4, R18, c[0x0][0x1b0], RZ ;  /* 0x00006c0012047a24 */ /* 0x000fe400078e02ff */
[C---:B------:R-:W-:Y:S01]  /*12a0*/  IMAD.WIDE.U32 R30, R22.reuse, c[0x0][0x1b0], R6 ;  /* 0x00006c00161e7a25 */ /* 0x040fe200078e0006 */
[----:B------:R1:W-:Y:S03]  /*12b0*/  @!P1 LDGSTS.E.BYPASS.LTC128B.128 [R235+0x3000], [R20.64] ;  /* 0x0300000014eb9fae */ /* 0x0003e6000b901d50 */
[----:B------:R-:W-:Y:S01]  /*12c0*/  IMAD R4, R22, c[0x0][0x1b4], R4 ;  /* 0x00006d0016047a24 */ /* 0x000fe200078e0204 */
[----:B------:R5:W-:Y:S01]  /*12d0*/  STL.64 [R1+0x30], R30 ;  /* 0x0000301e01007387 */ /* 0x000be20000100a00 */
[----:B------:R-:W-:-:S02]  /*12e0*/  IMAD R0, R155, UR10, RZ ;  /* 0x0000000a9b007c24 */ /* 0x000fc4000f8e02ff */
[----:B------:R-:W-:Y:S01]  /*12f0*/  IMAD.IADD R163, R31, 0x1, R4 ;  /* 0x000000011fa37824 */ /* 0x000fe200078e0204 */
[----:B------:R1:W-:Y:S01]  /*1300*/  @!P1 LDGSTS.E.BYPASS.LTC128B.128 [R235+0x7000], [R20.64+0x80] ;  /* 0x0700008014eb9fae */ /* 0x0003e2000b901d50 */
[----:B------:R-:W-:Y:S02]  /*1310*/  IMAD.MOV.U32 R162, RZ, RZ, R30 ;  /* 0x000000ffffa27224 */ /* 0x000fe400078e001e */
[----:B------:R-:W-:Y:S01]  /*1320*/  @!P0 IMAD.IADD R9, R9, 0x1, R16 ;  /* 0x0000000109098824 */ /* 0x000fe200078e0210 */
[----:B------:R-:W-:Y:S01]  /*1330*/  @!P0 LEA R16, P4, R8, c[0x0][0x160], 0x1 ;  /* 0x0000580008108a11 */ /* 0x000fe200078808ff */
[----:B------:R-:W-:Y:S01]  /*1340*/  IMAD.WIDE.U32 R6, R2, c[0x0][0x1a0], R32 ;  /* 0x0000680002067a25 */ /* 0x000fe200078e0020 */
[----:B------:R-:W-:Y:S02]  /*1350*/  STL.64 [R1+0x20], R162 ;  /* 0x000020a201007387 */ /* 0x000fe40000100a00 */
[----:B------:R-:W-:Y:S01]  /*1360*/  @!P0 LEA.HI.X R17, R8, c[0x0][0x164], R9, 0x1, P4 ;  /* 0x0000590008118a11 */ /* 0x000fe200020f0c09 */
[----:B------:R-:W-:Y:S01]  /*1370*/  IMAD.WIDE.U32 R4, R161, UR10, R162 ;  /* 0x0000000aa1047c25 */ /* 0x000fe2000f8e00a2 */
[----:B------:R-:W-:-:S02]  /*1380*/  IADD3 R6, P3, R6, UR22, RZ ;  /* 0x0000001606067c10 */ /* 0x000fc4000ff7e0ff */
[----:B------:R-:W-:Y:S01]  /*1390*/  ISETP.GE.AND P4, PT, R25, UR6, PT ;  /* 0x0000000619007c0c */ /* 0x000fe2000bf86270 */
[----:B------:R-:W-:Y:S01]  /*13a0*/  IMAD.WIDE.U32 R8, R156, 0x20, RZ ;  /* 0x000000209c087825 */ /* 0x000fe200078e00ff */
[----:B------:R3:W-:Y:S03]  /*13b0*/  @!P0 LDGSTS.E.BYPASS.LTC128B.128 [R235+0x3800], [R16.64] ;  /* 0x0380000010eb8fae */ /* 0x0007e6000b901d50 */
[----:B----4-:R-:W-:Y:S01]  /*13c0*/  IMAD R10, R161, UR7, R0 ;  /* 0x00000007a10a7c24 */ /* 0x010fe2000f8e0200 */
[----:B------:R-:W-:Y:S01]  /*13d0*/  UIMAD UR7, UR7, UR4, URZ ;  /* 0x00000004070772a4 */ /* 0x000fe2000f8e023f */
[----:B------:R-:W-:Y:S01]  /*13e0*/  IMAD R0, R3, c[0x0][0x1a0], RZ ;  /* 0x0000680003007a24 */ /* 0x000fe200078e02ff */
[----:B------:R4:W-:Y:S01]  /*13f0*/  @!P0 LDGSTS.E.BYPASS.LTC128B.128 [R235+0x7800], [R16.64+0x80] ;  /* 0x0780008010eb8fae */ /* 0x0009e2000b901d50 */
[----:B------:R-:W-:Y:S01]  /*1400*/  IMAD.IADD R5, R5, 0x1, R10 ;  /* 0x0000000105057824 */ /* 0x000fe200078e020a */
[----:B------:R-:W-:Y:S01]  /*1410*/  UIMAD UR7, UR10, UR5, UR7 ;  /* 0x000000050a0772a4 */ /* 0x000fe2000f8e0207 */
[----:B------:R-:W-:Y:S01]  /*1420*/  IMAD R3, R2, c[0x0][0x1a4], R0 ;  /* 0x0000690002037a24 */ /* 0x000fe200078e0200 */
[----:B------:R-:W-:Y:S01]  /*1430*/  @!P5 LEA R0, P2, R156, R4, 0x4 ;  /* 0x000000049c00d211 */ /* 0x000fe200078420ff */
[----:B------:R-:W-:-:S02]  /*1440*/  IMAD.SHL.U32 R10, R160, 0x20, RZ ;  /* 0x00000020a00a7824 */ /* 0x000fc400078e00ff */
[----:B-1----:R-:W-:Y:S01]  /*1450*/  IMAD.U32 R20, RZ, RZ, UR4 ;  /* 0x00000004ff147e24 */ /* 0x002fe2000f8e00ff */
[----:B------:R-:W-:Y:S02]  /*1460*/  IADD3.X R7, R7, UR21, R3, P3, !PT ;  /* 0x0000001507077c10 */ /* 0x000fe40009ffe403 */
[----:B--2---:R-:W-:Y:S02]  /*1470*/  @!P6 LEA R14, P3, R4, c[0x0][0x168], 0x1 ;  /* 0x00005a00040eea11 */ /* 0x004fe400078608ff */
[----:B------:R-:W-:Y:S01]  /*1480*/  @!P5 LEA.HI.X R3, R156, R5, R160, 0x4, P2 ;  /* 0x000000059c03d211 */ /* 0x000fe200010f24a0 */
[----:B-----5:R-:W-:Y:S01]  /*1490*/  IMAD.WIDE.U32 R30, R22, c[0x0][0x1b8], R6 ;  /* 0x00006e00161e7a25 */ /* 0x020fe200078e0006 */
[----:B---3--:R-:W-:Y:S02]  /*14a0*/  @!P5 LEA R12, P2, R0, c[0x0][0x168], 0x1 ;  /* 0x00005a00000cda11 */ /* 0x008fe400078408ff */
[----:B------:R-:W-:Y:S02]  /*14b0*/  @!P6 LEA.HI.X R15, R4, c[0x0][0x16c], R5, 0x1, P3 ;  /* 0x00005b00040fea11 */ /* 0x000fe400018f0c05 */
[----:B------:R-:W-:Y:S01]  /*14c0*/  ISETP.GE.AND P3, PT, R26, UR6, PT ;  /* 0x000000061a007c0c */ /* 0x000fe2000bf66270 */
[----:B------:R-:W-:Y:S01]  /*14d0*/  STL.64 [R1+0x28], R30 ;  /* 0x0000281e01007387 */ /* 0x000fe20000100a00 */
[----:B------:R-:W-:Y:S01]  /*14e0*/  @!P5 LEA.HI.X R13, R0, c[0x0][0x16c], R3, 0x1, P2 ;  /* 0x00005b00000dda11 */ /* 0x000fe200010f0c03 */
[----:B------:R-:W-:Y:S01]  /*14f0*/  IMAD R3, R18, c[0x0][0x1b8], RZ ;  /* 0x00006e0012037a24 */ /* 0x000fe200078e02ff */
[----:B------:R-:W-:Y:S01]  /*1500*/  @!P4 IADD3 R0, P2, R4, R8, RZ ;  /* 0x000000080400c210 */ /* 0x000fe20007f5e0ff */
[----:B------:R-:W-:Y:S01]  /*1510*/  IMAD.U32 R18, RZ, RZ, UR14 ;  /* 0x0000000eff127e24 */ /* 0x000fe2000f8e00ff */
[----:B------:R1:W-:Y:S02]  /*1520*/  @!P6 LDGSTS.E.BYPASS.LTC128B.128 [R235+0x8000], [R14.64] ;  /* 0x080000000eebefae */ /* 0x0003e4000b901d50 */
[----:B------:R-:W-:Y:S01]  /*1530*/  @!P4 IADD3.X R8, R5, R9, R10, P2, !PT ;  /* 0x000000090508c210 */ /* 0x000fe200017fe40a */
[----:B------:R-:W-:Y:S01]  /*1540*/  IMAD R9, R22, c[0x0][0x1bc], R3 ;  /* 0x00006f0016097a24 */ /* 0x000fe200078e0203 */
[----:B------:R-:W-:Y:S01]  /*1550*/  @!P4 LEA R10, P2, R0, c[0x0][0x168], 0x1 ;  /* 0x00005a00000aca11 */ /* 0x000fe200078408ff */
[----:B------:R-:W-:Y:S01]  /*1560*/  IMAD.U32 R3, RZ, RZ, UR7 ;  /* 0x00000007ff037e24 */ /* 0x000fe2000f8e00ff */
[----:B------:R1:W-:Y:S01]  /*1570*/  @!P6 LDGSTS.E.BYPASS.LTC128B.128 [R235+0xa000], [R14.64+0x80] ;  /* 0x0a0000800eebefae */ /* 0x0003e2000b901d50 */
[----:B------:R-:W-:Y:S01]  /*1580*/  @!P3 IMAD.WIDE.U32 R6, R156, 0x30, R4 ;  /* 0x000000309c06b825 */ /* 0x000fe200078e0004 */
[----:B------:R-:W-:Y:S01]  /*1590*/  @!P4 LEA.HI.X R11, R0, c[0x0][0x16c], R8, 0x1, P2 ;  /* 0x00005b00000bca11 */ /* 0x000fe200010f0c08 */
[----:B------:R-:W-:Y:S01]  /*15a0*/  USHF.L.U32 UR7, UR5, 0x5, URZ ;  /* 0x0000000505077899 */ /* 0x000fe2000800063f */
[----:B------:R-:W-:Y:S01]  /*15b0*/  IADD3 R3, R3, UR15, RZ ;  /* 0x0000000f03037c10 */ /* 0x000fe2000fffe0ff */
[----:B------:R-:W-:Y:S01]  /*15c0*/  @!P3 IMAD R0, R160, 0x30, RZ ;  /* 0x00000030a000b824 */ /* 0x000fe200078e02ff */
[----:B------:R-:W-:Y:S01]  /*15d0*/  @!P3 LEA R8, P2, R6, c[0x0][0x168], 0x1 ;  /* 0x00005a000608ba11 */ /* 0x000fe200078408ff */
[----:B------:R-:W-:Y:S01]  /*15e0*/  IMAD.IADD R27, R31, 0x1, R9 ;  /* 0x000000011f1b7824 */ /* 0x000fe200078e0209 */
[----:B------:R-:W-:Y:S01]  /*15f0*/  LEA R4, P1, R18, R30, 0x6 ;  /* 0x0000001e12047211 */ /* 0x000fe200078230ff */
[----:B------:R-:W-:Y:S01]  /*1600*/  @!P3 IMAD.IADD R0, R7, 0x1, R0 ;  /* 0x000000010700b824 */ /* 0x000fe200078e0200 */
[----:B------:R-:W-:Y:S01]  /*1610*/  LEA.HI R7, R24, R154, RZ, 0x4 ;  /* 0x0000009a18077211 */ /* 0x000fe200078f20ff */
[----:B------:R2:W-:Y:S01]  /*1620*/  @!P5 LDGSTS.E.BYPASS.LTC128B.128 [R235+0x8800], [R12.64] ;  /* 0x088000000cebdfae */ /* 0x0005e2000b901d50 */
[----:B----4-:R-:W-:Y:S01]  /*1630*/  IMAD.SHL.U32 R16, R29, 0x40, RZ ;  /* 0x000000401d107824 */ /* 0x010fe200078e00ff */
[----:B------:R-:W-:Y:S01]  /*1640*/  LEA.HI.X R5, R18, R27, R3, 0x6, P1 ;  /* 0x0000001b12057211 */ /* 0x000fe200008f3403 */
[----:B------:R-:W-:Y:S01]  /*1650*/  IMAD.U32 R17, RZ, RZ, UR4 ;  /* 0x00000004ff117e24 */ /* 0x000fe2000f8e00ff */
[----:B------:R-:W-:Y:S01]  /*1660*/  @!P3 LEA.HI.X R9, R6, c[0x0][0x16c], R0, 0x1, P2 ;  /* 0x00005b000609ba11 */ /* 0x000fe200010f0c00 */
[----:B------:R2:W-:Y:S01]  /*1670*/  @!P5 LDGSTS.E.BYPASS.LTC128B.128 [R235+0xa800], [R12.64+0x80] ;  /* 0x0a8000800cebdfae */ /* 0x0005e2000b901d50 */
[----:B------:R-:W-:Y:S01]  /*1680*/  LOP3.LUT R0, R7, 0xfffffff0, RZ, 0xc0, !PT ;  /* 0xfffffff007007812 */ /* 0x000fe200078ec0ff */
[C---:B------:R-:W-:Y:S01]  /*1690*/  IMAD.SHL.U32 R6, R2.reuse, 0x8, RZ ;  /* 0x0000000802067824 */ /* 0x040fe200078e00ff */
[----:B------:R-:W-:Y:S01]  /*16a0*/  ISETP.GE.AND P2, PT, R23, UR6, PT ;  /* 0x0000000617007c0c */ /* 0x000fe2000bf46270 */
[----:B------:R3:W-:Y:S01]  /*16b0*/  @!P4 LDGSTS.E.BYPASS.LTC128B.128 [R235+0x9000], [R10.64] ;  /* 0x090000000aebcfae */ /* 0x0007e2000b901d50 */
[----:B------:R-:W-:Y:S01]  /*16c0*/  ISETP.GE.AND P1, PT, R2, UR6, PT ;  /* 0x0000000602007c0c */ /* 0x000fe2000bf26270 */
[----:B------:R-:W-:Y:S01]  /*16d0*/  IMAD.IADD R0, R154, 0x1, -R0 ;  /* 0x000000019a007824 */ /* 0x000fe200078e0a00 */
[----:B------:R-:W-:Y:S01]  /*16e0*/  LOP3.LUT R2, R16, 0x1c0, RZ, 0xc0, !PT ;  /* 0x000001c010027812 */ /* 0x000fe200078ec0ff */
[----:B------:R3:W-:Y:S01]  /*16f0*/  @!P4 LDGSTS.E.BYPASS.LTC128B.128 [R235+0xb000], [R10.64+0x80] ;  /* 0x0b0000800aebcfae */ /* 0x0007e2000b901d50 */
[----:B------:R-:W-:Y:S01]  /*1700*/  SHF.R.S32.HI R3, RZ, 0x4, R7 ;  /* 0x00000004ff037819 */ /* 0x000fe20000011407 */
[----:B------:R-:W-:Y:S01]  /*1710*/  UIMAD.WIDE.U32 UR14, UR4, 0x20, URZ ;  /* 0x00000020040e78a5 */ /* 0x000fe2000f8e003f */
[----:B------:R-:W-:Y:S01]  /*1720*/  SHF.R.S32.HI R18, RZ, 0x1f, R0 ;  /* 0x0000001fff127819 */ /* 0x000fe20000011400 */
[----:B------:R4:W-:Y:S01]  /*1730*/  @!P3 LDGSTS.E.BYPASS.LTC128B.128 [R235+0x9800], [R8.64] ;  /* 0x0980000008ebbfae */ /* 0x0009e2000b901d50 */
[----:B------:R-:W-:-:S02]  /*1740*/  LOP3.LUT R16, R2, 0x8, R6, 0xf8, !PT ;  /* 0x0000000802107812 */ /* 0x000fc400078ef806 */
[----:B------:R-:W-:Y:S01]  /*1750*/  LEA.HI R18, R18, R0, RZ, 0x3 ;  /* 0x0000000012127211 */ /* 0x000fe200078f18ff */
[----:B------:R4:W-:Y:S01]  /*1760*/  @!P3 LDGSTS.E.BYPASS.LTC128B.128 [R235+0xb800], [R8.64+0x80] ;  /* 0x0b80008008ebbfae */ /* 0x0009e2000b901d50 */
[----:B------:R-:W-:Y:S02]  /*1770*/  SHF.R.U32.HI R2, RZ, 0x3, R2 ;  /* 0x00000003ff027819 */ /* 0x000fe40000011602 */
[----:B------:R-:W-:Y:S01]  /*1780*/  LOP3.LUT R6, R18, 0xfffffff8, RZ, 0xc0, !PT ;  /* 0xfffffff812067812 */ /* 0x000fe200078ec0ff */
[----:B------:R-:W0:Y:S01]  /*1790*/  LDGDEPBAR ;  /* 0x00000000000079af */ /* 0x000e220000000000 */
[----:B------:R-:W-:Y:S02]  /*17a0*/  @!P2 LEA R17, P0, R17, R4, 0x4 ;  /* 0x000000041111a211 */ /* 0x000fe400078020ff */
[----:B------:R-:W-:Y:S01]  /*17b0*/  LEA.HI R7, R7, R3, RZ, 0x1 ;  /* 0x0000000307077211 */ /* 0x000fe200078f08ff */
[----:B------:R-:W-:Y:S01]  /*17c0*/  IMAD.IADD R28, R0, 0x1, -R6 ;  /* 0x00000001001c7824 */ /* 0x000fe200078e0a06 */
[----:B------:R-:W-:Y:S01]  /*17d0*/  LOP3.LUT R0, R16, R2, RZ, 0x3c, !PT ;  /* 0x0000000210007212 */ /* 0x000fe200078e3cff */
[----:B------:R-:W-:Y:S01]  /*17e0*/  STL [R1+0x14], R27 ;  /* 0x0000141b01007387 */ /* 0x000fe20000100800 */
[----:B------:R-:W-:Y:S01]  /*17f0*/  @!P2 LEA.HI.X R16, R20, R5, R19, 0x4, P0 ;  /* 0x000000051410a211 */ /* 0x000fe200000f2413 */
[----:B------:R-:W-:Y:S01]  /*1800*/  IMAD.SHL.U32 R2, R28, 0x40, RZ ;  /* 0x000000401c027824 */ /* 0x000fe200078e00ff */
[----:B------:R-:W-:Y:S01]  /*1810*/  ISETP.GE.AND P0, PT, R26, UR6, PT ;  /* 0x000000061a007c0c */ /* 0x000fe2000bf06270 */
[----:B--2---:R-:W-:Y:S01]  /*1820*/  IMAD.U32 R12, RZ, RZ, UR4 ;  /* 0x00000004ff0c7e24 */ /* 0x004fe2000f8e00ff */
[----:B------:R-:W-:Y:S01]  /*1830*/  LOP3.LUT R7, R7, 0xfffffffe, RZ, 0xc0, !PT ;  /* 0xfffffffe07077812 */ /* 0x000fe200078ec0ff */
[----:B------:R-:W-:Y:S01]  /*1840*/  IMAD.U32 R13, RZ, RZ, UR7 ;  /* 0x00000007ff0d7e24 */ /* 0x000fe2000f8e00ff */
[----:B------:R-:W-:-:S02]  /*1850*/  ISETP.GE.AND P5, PT, R25, UR6, PT ;  /* 0x0000000619007c0c */ /* 0x000fc4000bfa6270 */
[----:B------:R-:W-:Y:S01]  /*1860*/  LOP3.LUT R2, R2, 0x1c0, RZ, 0xc0, !PT ;  /* 0x000001c002027812 */ /* 0x000fe200078ec0ff */
[----:B------:R-:W-:-:S03]  /*1870*/  IMAD.IADD R3, R3, 0x1, -R7 ;  /* 0x0000000103037824 */ /* 0x000fc600078e0a07 */
[----:B------:R-:W-:Y:S01]  /*1880*/  SHF.R.U32.HI R7, RZ, 0x3, R2 ;  /* 0x00000003ff077819 */ /* 0x000fe20000011602 */
[C---:B------:R-:W-:Y:S02]  /*1890*/  IMAD R0, R3.reuse, 0x200, R0 ;  /* 0x0000020003007824 */ /* 0x040fe400078e0200 */
[----:B------:R-:W-:Y:S01]  /*18a0*/  IMAD.SHL.U32 R3, R3, 0x8, RZ ;  /* 0x0000000803037824 */ /* 0x000fe200078e00ff */
[----:B------:R-:W-:Y:S01]  /*18b0*/  VOTEU.ALL UP0, P0 ;  /* 0x00000000003f7886 */ /* 0x000fe20000000000 */
[----:B------:R-:W-:-:S04]  /*18c0*/  DEPBAR.LE SB0, 0x0 ;  /* 0x000080000000791a */ /* 0x000fc80000000000 */
[----:B------:R-:W-:Y:S01]  /*18d0*/  BAR.SYNC.DEFER_BLOCKING 0x0 ;  /* 0x0000000000007b1d */ /* 0x000fe20000010000 */
[----:B----4-:R-:W-:Y:S01]  /*18e0*/  @!P1 LEA R8, P4, R4, c[0x0][0x170], 0x1 ;  /* 0x00005c0004089a11 */ /* 0x010fe200078808ff */
[----:B------:R-:W-:Y:S01]  /*18f0*/  @!UP0 UIMAD UR6, UR5, 0x30, URZ ;  /* 0x00000030050688a4 */ /* 0x000fe2000f8e023f */
[----:B---3--:R-:W-:Y:S01]  /*1900*/  LOP3.LUT R10, R2, 0x8, R3, 0xf8, !PT ;  /* 0x00000008020a7812 */ /* 0x008fe200078ef803 */
[----:B------:R-:W-:Y:S01]  /*1910*/  @!P0 IMAD.WIDE.U32 R2, R12, 0x30, R4 ;  /* 0x000000300c028825 */ /* 0x000fe200078e0004 */
[----:B------:R-:W-:Y:S01]  /*1920*/  @!P1 LEA.HI.X R9, R4, c[0x0][0x174], R5, 0x1, P4 ;  /* 0x00005d0004099a11 */ /* 0x000fe200020f0c05 */
[----:B------:R-:W-:Y:S01]  /*1930*/  UISETP.GE.AND UP0, UPT, UR13, 0x41, UPT ;  /* 0x000000410d00788c */ /* 0x000fe2000bf06270 */
[----:B------:R-:W-:Y:S01]  /*1940*/  @!P2 LEA R6, P4, R17, c[0x0][0x170], 0x1 ;  /* 0x00005c001106aa11 */ /* 0x000fe200078808ff */
[----:B------:R-:W-:Y:S01]  /*1950*/  IMAD.SHL.U32 R12, R18, 0x40, RZ ;  /* 0x00000040120c7824 */ /* 0x000fe200078e00ff */
[----:B------:R-:W-:Y:S01]  /*1960*/  @!P5 IADD3 R11, P3, R4, UR14, RZ ;  /* 0x0000000e040bdc10 */ /* 0x000fe2000ff7e0ff */
[----:B------:R-:W-:Y:S01]  /*1970*/  IMAD.SHL.U32 R216, R0, 0x2, RZ ;  /* 0x0000000200d87824 */ /* 0x000fe200078e00ff */
[----:B------:R-:W-:-:S02]  /*1980*/  LOP3.LUT R153, R10, R7, RZ, 0x3c, !PT ;  /* 0x000000070a997212 */ /* 0x000fc400078e3cff */
[----:B------:R-:W-:Y:S02]  /*1990*/  @!P2 LEA.HI.X R7, R17, c[0x0][0x174], R16, 0x1, P4 ;  /* 0x00005d001107aa11 */ /* 0x000fe400020f0c10 */
[----:B------:R-:W-:Y:S02]  /*19a0*/  @!P5 IADD3.X R5, R5, UR15, R13, P3, !PT ;  /* 0x0000000f0505dc10 */ /* 0x000fe40009ffe40d */
[----:B------:R-:W-:Y:S02]  /*19b0*/  @!P5 LEA R4, P4, R11, c[0x0][0x170], 0x1 ;  /* 0x00005c000b04da11 */ /* 0x000fe400078808ff */
[----:B------:R-:W-:Y:S02]  /*19c0*/  @!P0 IADD3 R3, R3, UR6, RZ ;  /* 0x0000000603038c10 */ /* 0x000fe4000fffe0ff */
[----:B------:R-:W-:Y:S02]  /*19d0*/  @!P0 LEA R10, P3, R2, c[0x0][0x170], 0x1 ;  /* 0x00005c00020a8a11 */ /* 0x000fe400078608ff */
[----:B------:R-:W-:Y:S01]  /*19e0*/  LEA.HI R13, R24, R154, RZ, 0x5 ;  /* 0x0000009a180d7211 */ /* 0x000fe200078f28ff */
[----:B------:R-:W-:Y:S01]  /*19f0*/  @P1 STS.128 [R235+0xc000], RZ ;  /* 0x00c000ffeb001388 */ /* 0x000fe20000000c00 */
[----:B------:R-:W-:-:S02]  /*1a00*/  @!P5 LEA.HI.X R5, R11, c[0x0][0x174], R5, 0x1, P4 ;  /* 0x00005d000b05da11 */ /* 0x000fc400020f0c05 */
[----:B------:R-:W-:Y:S01]  /*1a10*/  @!P0 LEA.HI.X R11, R2, c[0x0][0x174], R3, 0x1, P3 ;  /* 0x00005d00020b8a11 */ /* 0x000fe200018f0c03 */
[----:B------:R-:W-:Y:S01]  /*1a20*/  @P1 STS.128 [R235+0xe000], RZ ;  /* 0x00e000ffeb001388 */ /* 0x000fe20000000c00 */
[----:B------:R-:W-:Y:S01]  /*1a30*/  SHF.R.S32.HI R2, RZ, 0x5, R13 ;  /* 0x00000005ff027819 */ /* 0x000fe2000001140d */
[----:B------:R-:W-:Y:S01]  /*1a40*/  IMAD.SHL.U32 R3, R154, 0x2, RZ ;  /* 0x000000029a037824 */ /* 0x000fe200078e00ff */
[----:B------:R-:W-:Y:S01]  /*1a50*/  LOP3.LUT R152, R12, 0xfffffe00, RZ, 0xc0, !PT ;  /* 0xfffffe000c987812 */ /* 0x000fe200078ec0ff */
[----:B------:R-:W-:Y:S01]  /*1a60*/  @!PT LDS RZ, [RZ] ;  /* 0x00000000fffff984 */ /* 0x000fe20000000800 */
[----:B------:R-:W-:Y:S01]  /*1a70*/  @!PT LDS RZ, [RZ] ;  /* 0x00000000fffff984 */ /* 0x000fe20000000800 */
[----:B------:R-:W-:Y:S01]  /*1a80*/  @!PT LDS RZ, [RZ] ;  /* 0x00000000fffff984 */ /* 0x000fe20000000800 */
[----:B------:R2:W-:Y:S01]  /*1a90*/  @!P1 LDGSTS.E.BYPASS.LTC128B.128 [R235+0xc000], [R8.64] ;  /* 0x0c00000008eb9fae */ /* 0x0005e2000b901d50 */
[C---:B------:R-:W-:Y:S02]  /*1aa0*/  IADD3 R0, R216.reuse, 0x8000, RZ ;  /* 0x00008000d8007810 */ /* 0x040fe40007ffe0ff */
[----:B------:R-:W-:Y:S01]  /*1ab0*/  IADD3 R227, R216, 0x8020, RZ ;  /* 0x00008020d8e37810 */ /* 0x000fe20007ffe0ff */
[----:B------:R-:W-:Y:S01]  /*1ac0*/  IMAD R2, R2, 0x400, R152 ;  /* 0x0000040002027824 */ /* 0x000fe200078e0298 */
[----:B------:R2:W-:Y:S01]  /*1ad0*/  @!P1 LDGSTS.E.BYPASS.LTC128B.128 [R235+0xe000], [R8.64+0x80] ;  /* 0x0e00008008eb9fae */ /* 0x0005e2000b901d50 */
[----:B------:R-:W-:-:S02]  /*1ae0*/  LOP3.LUT R3, R3, 0x6, RZ, 0xc0, !PT ;  /* 0x0000000603037812 */ /* 0x000fc400078ec0ff */
[----:B------:R-:W-:Y:S01]  /*1af0*/  IMAD.IADD R2, R153, 0x1, R2 ;  /* 0x0000000199027824 */ /* 0x000fe200078e0202 */
[----:B------:R-:W-:Y:S03]  /*1b00*/  @P2 STS.128 [R235+0xc800], RZ ;  /* 0x00c800ffeb002388 */ /* 0x000fe60000000c00 */
[----:B------:R-:W-:Y:S01]  /*1b10*/  IMAD.SHL.U32 R223, R2, 0x2, RZ ;  /* 0x0000000202df7824 */ /* 0x000fe200078e00ff */
[----:B------:R-:W-:Y:S01]  /*1b20*/  @P2 STS.128 [R235+0xe800], RZ ;  /* 0x00e800ffeb002388 */ /* 0x000fe20000000c00 */
[----:B------:R-:W-:-:S03]  /*1b30*/  IMAD.MOV.U32 R2, RZ, RZ, 0x20 ;  /* 0x00000020ff027424 */ /* 0x000fc600078e00ff */
[----:B------:R-:W-:Y:S01]  /*1b40*/  @!PT LDS RZ, [RZ] ;  /* 0x00000000fffff984 */ /* 0x000fe20000000800 */
[----:B------:R-:W-:Y:S01]  /*1b50*/  @!PT LDS RZ, [RZ] ;  /* 0x00000000fffff984 */ /* 0x000fe20000000800 */
[----:B------:R-:W-:Y:S01]  /*1b60*/  @!PT LDS RZ, [RZ] ;  /* 0x00000000fffff984 */ /* 0x000fe20000000800 */
[----:B------:R3:W-:Y:S04]  /*1b70*/  @!P2 LDGSTS.E.BYPASS.LTC128B.128 [R235+0xc800], [R6.64] ;  /* 0x0c80000006ebafae */ /* 0x0007e8000b901d50 */
[----:B------:R3:W-:Y:S01]  /*1b80*/  @!P2 LDGSTS.E.BYPASS.LTC128B.128 [R235+0xe800], [R6.64+0x80] ;  /* 0x0e80008006ebafae */ /* 0x0007e2000b901d50 */
[----:B------:R-:W-:-:S03]  /*1b90*/  R2P PR, R28, 0x6 ;  /* 0x000000061c007804 */ /* 0x000fc60000000000 */
[----:B------:R-:W-:Y:S02]  /*1ba0*/  @P5 STS.128 [R235+0xd000], RZ ;  /* 0x00d000ffeb005388 */ /* 0x000fe40000000c00 */
[----:B------:R-:W-:Y:S02]  /*1bb0*/  SEL R2, R2, 0xffffffe0, !P2 ;  /* 0xffffffe002027807 */ /* 0x000fe40005000000 */
[----:B------:R-:W-:Y:S03]  /*1bc0*/  @P5 STS.128 [R235+0xf000], RZ ;  /* 0x00f000ffeb005388 */ /* 0x000fe60000000c00 */
[----:B------:R-:W-:Y:S01]  /*1bd0*/  IMAD R226, R2, 0x2, R223 ;  /* 0x0000000202e27824 */ /* 0x000fe200078e02df */
[----:B------:R-:W-:Y:S01]  /*1be0*/  @!PT LDS RZ, [RZ] ;  /* 0x00000000fffff984 */ /* 0x000fe20000000800 */
[----:B------:R-:W-:Y:S01]  /*1bf0*/  @!PT LDS RZ, [RZ] ;  /* 0x00000000fffff984 */ /* 0x000fe20000000800 */
[----:B------:R-:W-:Y:S01]  /*1c00*/  @!PT LDS RZ, [RZ] ;  /* 0x00000000fffff984 */ /* 0x000fe20000000800 */
[----:B------:R3:W-:Y:S04]  /*1c10*/  @!P5 LDGSTS.E.BYPASS.LTC128B.128 [R235+0xd000], [R4.64] ;  /* 0x0d00000004ebdfae */ /* 0x0007e8000b901d50 */
[----:B------:R3:W-:Y:S04]  /*1c20*/  @!P5 LDGSTS.E.BYPASS.LTC128B.128 [R235+0xf000], [R4.64+0x80] ;  /* 0x0f00008004ebdfae */ /* 0x0007e8000b901d50 */
[----:B------:R-:W-:Y:S04]  /*1c30*/  @P0 STS.128 [R235+0xd800], RZ ;  /* 0x00d800ffeb000388 */ /* 0x000fe80000000c00 */
[----:B------:R-:W-:Y:S04]  /*1c40*/  @P0 STS.128 [R235+0xf800], RZ ;  /* 0x00f800ffeb000388 */ /* 0x000fe80000000c00 */
[----:B------:R-:W-:Y:S01]  /*1c50*/  @!PT LDS RZ, [RZ] ;  /* 0x00000000fffff984 */ /* 0x000fe20000000800 */
[----:B------:R-:W-:Y:S01]  /*1c60*/  @!PT LDS RZ, [RZ] ;  /* 0x00000000fffff984 */ /* 0x000fe20000000800 */
[----:B------:R-:W-:Y:S01]  /*1c70*/  @!PT LDS RZ, [RZ] ;  /* 0x00000000fffff984 */ /* 0x000fe20000000800 */
[----:B------:R2:W-:Y:S04]  /*1c80*/  @!P0 LDGSTS.E.BYPASS.LTC128B.128 [R235+0xd800], [R10.64] ;  /* 0x0d8000000aeb8fae */ /* 0x0005e8000b901d50 */
[----:B------:R2:W-:Y:S04]  /*1c90*/  @!P0 LDGSTS.E.BYPASS.LTC128B.128 [R235+0xf800], [R10.64+0x80] ;  /* 0x0f8000800aeb8fae */ /* 0x0005e8000b901d50 */
[----:B------:R-:W-:Y:S04]  /*1ca0*/  LDSM.16.M88.4 R20, [R223] ;  /* 0x00000000df14783b */ /* 0x000fe80000000200 */
[----:B------:R-:W4:Y:S04]  /*1cb0*/  LDSM.16.M88.4 R16, [R216+0x8800] ;  /* 0x00880000d810783b */ /* 0x000f280000000200 */
[----:B---3--:R-:W3:Y:S04]  /*1cc0*/  LDSM.16.M88.4 R4, [R216+0x8000] ;  /* 0x00800000d804783b */ /* 0x008ee80000000200 */
[----:B------:R-:W-:Y:S04]  /*1cd0*/  LDSM.16.M88.4 R24, [R216+0x9000] ;  /* 0x00900000d818783b */ /* 0x000fe80000000200 */
[----:B------:R-:W-:Y:S04]  /*1ce0*/  LDSM.16.M88.4 R48, [R216+0x9800] ;  /* 0x00980000d830783b */ /* 0x000fe80000000200 */
[----:B------:R-:W0:Y:S04]  /*1cf0*/  LDGDEPBAR ;  /* 0x00000000000079af */ /* 0x000e280000000000 */
[----:B--2---:R-:W2:Y:S01]  /*1d00*/  LDSM.16.M88.4 R8, [R223+0x2000] ;  /* 0x00200000df08783b */ /* 0x004ea20000000200 */
[C---:B----4-:R-:W-:Y:S08]  /*1d10*/  HMMA.16816.F32 R104, R20.reuse, R16, RZ ;  /* 0x000000101468723c */ /* 0x050ff000000018ff */
[C---:B---3--:R-:W-:Y:S08]  /*1d20*/  HMMA.16816.F32 R112, R20.reuse, R4, RZ ;  /* 0x000000041470723c */ /* 0x048ff000000018ff */
[----:B------:R-:W-:Y:S08]  /*1d30*/  HMMA.16816.F32 R132, R20, R18, RZ ;  /* 0x000000121484723c */ /* 0x000ff000000018ff */
[C---:B--2---:R-:W-:Y:S07]  /*1d40*/  HMMA.16816.F32 R68, R8.reuse, R4, RZ ;  /* 0x000000040844723c */ /* 0x044fee00000018ff */
[----:B------:R-:W-:Y:S01]  /*1d50*/  IMAD.MOV.U32 R4, RZ, RZ, 0x10 ;  /* 0x00000010ff047424 */ /* 0x000fe200078e00ff */
[----:B------:R-:W-:Y:S04]  /*1d60*/  HMMA.16816.F32 R64, R8, R16, RZ ;  /* 0x000000100840723c */ /* 0x000fe800000018ff */
[----:B------:R-:W-:-:S02]  /*1d70*/  SEL R4, R4, 0xfffffff0, !P1 ;  /* 0xfffffff004047807 */ /* 0x000fc40004800000 */
[----:B------:R-:W-:Y:S02]  /*1d80*/  R2P PR, R29, 0x6 ;  /* 0x000000061d007804 */ /* 0x000fe40000000000 */
[----:B------:R-:W-:Y:S01]  /*1d90*/  HMMA.16816.F32 R72, R8, R18, RZ ;  /* 0x000000120848723c */ /* 0x000fe200000018ff */
[----:B------:R-:W-:-:S04]  /*1da0*/  IMAD R224, R4, 0x2, R223 ;  /* 0x0000000204e07824 */ /* 0x000fc800078e02df */
[----:B------:R-:W-:Y:S01]  /*1db0*/  IMAD R225, R2, 0x2, R224 ;  /* 0x0000000202e17824 */ /* 0x000fe200078e02e0 */
[----:B-1----:R-:W-:Y:S02]  /*1dc0*/  LDSM.16.M88.4 R12, [R224+0x2000] ;  /* 0x00200000e00c783b */ /* 0x002fe40000000200 */
[----:B------:R-:W-:Y:S02]  /*1dd0*/  HMMA.16816.F32 R56, R8, R24, RZ ;  /* 0x000000180838723c */ /* 0x000fe400000018ff */
[----:B------:R-:W-:Y:S01]  /*1de0*/  LDSM.16.M88.4 R16, [R224] ;  /* 0x00000000e010783b */ /* 0x000fe20000000200 */
[----:B------:R-:W-:Y:S01]  /*1df0*/  @P1 IADD3 R227, R0, -0x20, RZ ;  /* 0xffffffe000e31810 */ /* 0x000fe20007ffe0ff */
[----:B------:R-:W-:-:S03]  /*1e00*/  IMAD.MOV.U32 R0, RZ, RZ, 0x40 ;  /* 0x00000040ff007424 */ /* 0x000fc600078e00ff */
[C---:B------:R-:W-:Y:S01]  /*1e10*/  IADD3 R234, R227.reuse, 0x800, RZ ;  /* 0x00000800e3ea7810 */ /* 0x040fe20007ffe0ff */
[----:B------:R-:W1:Y:S01]  /*1e20*/  LDSM.16.M88.4 R44, [R227] ;  /* 0x00000000e32c783b */ /* 0x000e620000000200 */
[----:B------:R-:W-:Y:S01]  /*1e30*/  SEL R0, R0, 0xffffffc0, !P2 ;  /* 0xffffffc000007807 */ /* 0x000fe20005000000 */
[C---:B------:R-:W-:Y:S01]  /*1e40*/  HMMA.16816.F32 R76, R8.reuse, R6, RZ ;  /* 0x00000006084c723c */ /* 0x040fe200000018ff */
[C---:B------:R-:W-:Y:S01]  /*1e50*/  IADD3 R233, R227.reuse, 0x1000, RZ ;  /* 0x00001000e3e97810 */ /* 0x040fe20007ffe0ff */
[----:B------:R-:W2:Y:S01]  /*1e60*/  LDSM.16.M88.4 R36, [R227+0x1000] ;  /* 0x00100000e324783b */ /* 0x000ea20000000200 */
[C---:B------:R-:W-:Y:S01]  /*1e70*/  IADD3 R232, R227.reuse, 0x1800, RZ ;  /* 0x00001800e3e87810 */ /* 0x040fe20007ffe0ff */
[----:B------:R-:W-:Y:S01]  /*1e80*/  IMAD.IADD R222, R216, 0x1, R0 ;  /* 0x00000001d8de7824 */ /* 0x000fe200078e0200 */
[C---:B------:R-:W-:Y:S01]  /*1e90*/  IADD3 R231, R227.reuse, 0x2000, RZ ;  /* 0x00002000e3e77810 */ /* 0x040fe20007ffe0ff */
[----:B------:R-:W3:Y:S01]  /*1ea0*/  LDSM.16.M88.4 R40, [R227+0x800] ;  /* 0x00080000e328783b */ /* 0x000ee20000000200 */
[----:B------:R-:W-:Y:S01]  /*1eb0*/  IMAD.IADD R221, R0, 0x1, R227 ;  /* 0x0000000100dd7824 */ /* 0x000fe200078e02e3 */
[----:B------:R-:W-:Y:S01]  /*1ec0*/  HMMA.16816.F32 R60, R8, R48, RZ ;  /* 0x00000030083c723c */ /* 0x000fe200000018ff */
[----:B------:R-:W-:Y:S01]  /*1ed0*/  IMAD.U32 R0, RZ, RZ, UR10 ;  /* 0x0000000aff007e24 */ /* 0x000fe2000f8e00ff */
[----:B------:R-:W4:Y:S01]  /*1ee0*/  LDSM.16.M88.4 R32, [R227+0x1800] ;  /* 0x00180000e320783b */ /* 0x000f220000000200 */
[----:B------:R-:W-:-:S02]  /*1ef0*/  IADD3 R230, R227, 0x2800, RZ ;  /* 0x00002800e3e67810 */ /* 0x000fc40007ffe0ff */
[----:B------:R-:W-:Y:S01]  /*1f00*/  IMAD R0, R0, 0x40, R3 ;  /* 0x0000004000007824 */ /* 0x000fe200078e0203 */
[----:B------:R-:W-:Y:S01]  /*1f10*/  LDSM.16.M88.4 R88, [R222+0x9800] ;  /* 0x00980000de58783b */ /* 0x000fe20000000200 */
[C---:B------:R-:W-:Y:S01]  /*1f20*/  IADD3 R229, R227.reuse, 0x3000, RZ ;  /* 0x00003000e3e57810 */ /* 0x040fe20007ffe0ff */
[C---:B------:R-:W-:Y:S01]  /*1f30*/  HMMA.16816.F32 R84, R8.reuse, R26, RZ ;  /* 0x0000001a0854723c */ /* 0x040fe200000018ff */
[----:B------:R-:W-:Y:S01]  /*1f40*/  IADD3 R228, R227, 0x3800, RZ ;  /* 0x00003800e3e47810 */ /* 0x000fe20007ffe0ff */
[----:B------:R-:W-:Y:S01]  /*1f50*/  LDSM.16.M88.4 R28, [R222+0x8800] ;  /* 0x00880000de1c783b */ /* 0x000fe20000000200 */
[C---:B------:R-:W-:Y:S02]  /*1f60*/  IADD3 R3, R0.reuse, 0x1, RZ ;  /* 0x0000000100037810 */ /* 0x040fe40007ffe0ff */
[C---:B------:R-:W-:Y:S01]  /*1f70*/  ISETP.GE.AND P1, PT, R0.reuse, UR13, PT ;  /* 0x0000000d00007c0c */ /* 0x040fe2000bf26270 */
[----:B------:R-:W-:Y:S01]  /*1f80*/  LDSM.16.M88.4 R52, [R222+0x9000] ;  /* 0x00900000de34783b */ /* 0x000fe20000000200 */
[----:B------:R-:W-:Y:S01]  /*1f90*/  ISETP.GE.AND P0, PT, R3, UR13, PT ;  /* 0x0000000d03007c0c */ /* 0x000fe2000bf06270 */
[----:B------:R-:W-:Y:S01]  /*1fa0*/  HMMA.16816.F32 R80, R8, R50, RZ ;  /* 0x000000320850723c */ /* 0x000fe200000018ff */
[C---:B------:R-:W-:Y:S01]  /*1fb0*/  IADD3 R3, R0.reuse, 0x9, RZ ;  /* 0x0000000900037810 */ /* 0x040fe20007ffe0ff */
[----:B------:R-:W5:Y:S01]  /*1fc0*/  LDSM.16.M88.4 R8, [R226+0x2000] ;  /* 0x00200000e208783b */ /* 0x000f620000000200 */
[----:B------:R-:W-:-:S02]  /*1fd0*/  IADD3 R5, R0, 0x8, RZ ;  /* 0x0000000800057810 */ /* 0x000fc40007ffe0ff */
[----:B------:R-:W-:Y:S02]  /*1fe0*/  ISETP.GE.AND P5, PT, R3, UR13, PT ;  /* 0x0000000d03007c0c */ /* 0x000fe4000bfa6270 */
[C---:B------:R-:W-:Y:S01]  /*1ff0*/  IADD3 R3, R0.reuse, 0x18, RZ ;  /* 0x0000001800037810 */ /* 0x040fe20007ffe0ff */
[C---:B------:R-:W-:Y:S01]  /*2000*/  HMMA.16816.F32 R108, R20.reuse, R6, RZ ;  /* 0x00000006146c723c */ /* 0x040fe200000018ff */
[----:B------:R-:W-:Y:S02]  /*2010*/  ISETP.GE.AND P6, PT, R5, UR13, PT ;  /* 0x0000000d05007c0c */ /* 0x000fe4000bfc6270 */
[----:B------:R-:W-:Y:S02]  /*2020*/  ISETP.GE.AND P2, PT, R3, UR13, PT ;  /* 0x0000000d03007c0c */ /* 0x000fe4000bf46270 */
[C---:B------:R-:W-:Y:S02]  /*2030*/  IADD3 R3, R0.reuse, 0x19, RZ ;  /* 0x0000001900037810 */ /* 0x040fe40007ffe0ff */
[C---:B------:R-:W-:Y:S01]  /*2040*/  IADD3 R6, R0.reuse, 0x10, RZ ;  /* 0x0000001000067810 */ /* 0x040fe20007ffe0ff */
[----:B------:R-:W-:Y:S01]  /*2050*/  HMMA.16816.F32 R100, R20, R24, RZ ;  /* 0x000000181464723c */ /* 0x000fe200000018ff */
[----:B------:R-:W-:-:S02]  /*2060*/  IADD3 R5, R0, 0x11, RZ ;  /* 0x0000001100057810 */ /* 0x000fc40007ffe0ff */
[----:B------:R-:W-:Y:S02]  /*2070*/  ISETP.GE.AND P4, PT, R6, UR13, PT ;  /* 0x0000000d06007c0c */ /* 0x000fe4000bf86270 */
[----:B------:R-:W-:-:S03]  /*2080*/  ISETP.GE.AND P3, PT, R5, UR13, PT ;  /* 0x0000000d05007c0c */ /* 0x000fc6000bf66270 */
[C---:B------:R-:W-:Y:S01]  /*2090*/  HMMA.16816.F32 R128, R20.reuse, R26, RZ ;  /* 0x0000001a1480723c */ /* 0x040fe200000018ff */
[----:B------:R-:W4:Y:S07]  /*20a0*/  LDSM.16.M88.4 R24, [R222+0x8000] ;  /* 0x00800000de18783b */ /* 0x000f2e0000000200 */
[C---:B------:R-:W-:Y:S08]  /*20b0*/  HMMA.16816.F32 R96, R20.reuse, R48, RZ ;  /* 0x000000301460723c */ /* 0x040ff000000018ff */
[----:B------:R-:W-:Y:S01]  /*20c0*/  HMMA.16816.F32 R124, R20, R50, RZ ;  /* 0x00000032147c723c */ /* 0x000fe200000018ff */
[----:B------:R-:W5:Y:S07]  /*20d0*/  LDSM.16.M88.4 R20, [R226] ;  /* 0x00000000e214783b */ /* 0x000f6e0000000200 */
[C---:B-1----:R-:W-:Y:S08]  /*20e0*/  HMMA.16816.F32 R120, R12.reuse, R44, R68 ;  /* 0x0000002c0c78723c */ /* 0x042ff00000001844 */
[C---:B--2---:R-:W-:Y:S08]  /*20f0*/  HMMA.16816.F32 R92, R12.reuse, R36, R56 ;  /* 0x000000240c5c723c */ /* 0x044ff00000001838 */
[C---:B---3--:R-:W-:Y:S08]  /*2100*/  HMMA.16816.F32 R116, R12.reuse, R40, R64 ;  /* 0x000000280c74723c */ /* 0x048ff00000001840 */
[C---:B----4-:R-:W-:Y:S08]  /*2110*/  HMMA.16816.F32 R60, R12.reuse, R32, R60 ;  /* 0x000000200c3c723c */ /* 0x050ff0000000183c */
[C---:B------:R-:W-:Y:S08]  /*2120*/  HMMA.16816.F32 R76, R12.reuse, R46, R76 ;  /* 0x0000002e0c4c723c */ /* 0x040ff0000000184c */
[C---:B------:R-:W-:Y:S08]  /*2130*/  HMMA.16816.F32 R72, R12.reuse, R42, R72 ;  /* 0x0000002a0c48723c */ /* 0x040ff00000001848 */
[C---:B------:R-:W-:Y:S08]  /*2140*/  HMMA.16816.F32 R68, R12.reuse, R38, R84 ;  /* 0x000000260c44723c */ /* 0x040ff00000001854 */
[----:B------:R-:W-:Y:S08]  /*2150*/  HMMA.16816.F32 R56, R12, R34, R80 ;  /* 0x000000220c38723c */ /* 0x000ff00000001850 */
[C---:B------:R-:W-:Y:S08]  /*2160*/  HMMA.16816.F32 R12, R16.reuse, R40, R104 ;  /* 0x00000028100c723c */ /* 0x040ff00000001868 */
[C---:B------:R-:W-:Y:S08]  /*2170*/  HMMA.16816.F32 R48, R16.reuse, R44, R112 ;  /* 0x0000002c1030723c */ /* 0x040ff00000001870 */
[C---:B------:R-:W-:Y:S08]  /*2180*/  HMMA.16816.F32 R40, R16.reuse, R42, R132 ;  /* 0x0000002a1028723c */ /* 0x040ff00000001884 */
[C---:B------:R-:W-:Y:S08]  /*2190*/  HMMA.16816.F32 R44, R16.reuse, R46, R108 ;  /* 0x0000002e102c723c */ /* 0x040ff0000000186c */
[C---:B------:R-:W-:Y:S08]  /*21a0*/  HMMA.16816.F32 R84, R16.reuse, R32, R96 ;  /* 0x000000201054723c */ /* 0x040ff00000001860 */
[C---:B------:R-:W-:Y:S08]  /*21b0*/  HMMA.16816.F32 R80, R16.reuse, R36, R100 ;  /* 0x000000241050723c */ /* 0x040ff00000001864 */
[C---:B------:R-:W-:Y:S01]  /*21c0*/  HMMA.16816.F32 R64, R16.reuse, R38, R128 ;  /* 0x000000261040723c */ /* 0x040fe20000001880 */
[----:B------:R-:W-:Y:S07]  /*21d0*/  LDSM.16.M88.4 R36, [R221] ;  /* 0x00000000dd24783b */ /* 0x000fee0000000200 */
[----:B------:R-:W-:Y:S01]  /*21e0*/  HMMA.16816.F32 R96, R16, R34, R124 ;  /* 0x000000221060723c */ /* 0x000fe2000000187c */
[----:B------:R-:W-:Y:S04]  /*21f0*/  LDSM.16.M88.4 R32, [R221+0x800] ;  /* 0x00080000dd20783b */ /* 0x000fe80000000200 */
[----:B------:R-:W-:Y:S03]  /*2200*/  LDSM.16.M88.4 R16, [R223+0x6000] ;  /* 0x00600000df10783b */ /* 0x000fe60000000200 */
[C---:B-----5:R-:W-:Y:S08]  /*2210*/  HMMA.16816.F32 R132, R8.reuse, R88, R60 ;  /* 0x000000580884723c */ /* 0x060ff0000000183c */
[C---:B------:R-:W-:Y:S08]  /*2220*/  HMMA.16816.F32 R100, R8.reuse, R24, R120 ;  /* 0x000000180864723c */ /* 0x040ff00000001878 */
[C---:B------:R-:W-:Y:S08]  /*2230*/  HMMA.16816.F32 R124, R8.reuse, R28, R116 ;  /* 0x0000001c087c723c */ /* 0x040ff00000001874 */
[C---:B------:R-:W-:Y:S08]  /*2240*/  HMMA.16816.F32 R128, R8.reuse, R52, R92 ;  /* 0x000000340880723c */ /* 0x040ff0000000185c */
[C---:B------:R-:W-:Y:S08]  /*2250*/  HMMA.16816.F32 R60, R8.reuse, R26, R76 ;  /* 0x0000001a083c723c */ /* 0x040ff0000000184c */
[C---:B------:R-:W-:Y:S08]  /*2260*/  HMMA.16816.F32 R72, R8.reuse, R30, R72 ;  /* 0x0000001e0848723c */ /* 0x040ff00000001848 */
[C---:B------:R-:W-:Y:S08]  /*2270*/  HMMA.16816.F32 R92, R8.reuse, R54, R68 ;  /* 0x00000036085c723c */ /* 0x040ff00000001844 */
[----:B------:R-:W-:Y:S01]  /*2280*/  HMMA.16816.F32 R76, R8, R90, R56 ;  /* 0x0000005a084c723c */ /* 0x000fe20000001838 */
[----:B------:R-:W1:Y:S04]  /*2290*/  LDSM.16.M88.4 R8, [R225+0x2000] ;  /* 0x00200000e108783b */ /* 0x000e680000000200 */
[----:B------:R-:W-:Y:S03]  /*22a0*/  LDSM.16.M88.4 R56, [R216+0xb000] ;  /* 0x00b00000d838783b */ /* 0x000fe60000000200 */
[C---:B------:R-:W-:Y:S08]  /*22b0*/  HMMA.16816.F32 R120, R20.reuse, R24, R48 ;  /* 0x000000181478723c */ /* 0x040ff00000001830 */
[C---:B------:R-:W-:Y:S01]  /*22c0*/  HMMA.16816.F32 R108, R20.reuse, R28, R12 ;  /* 0x0000001c146c723c */ /* 0x040fe2000000180c */
[----:B------:R-:W-:Y:S07]  /*22d0*/  LDSM.16.M88.4 R12, [R225] ;  /* 0x00000000e10c783b */ /* 0x000fee0000000200 */
[C---:B------:R-:W-:Y:S01]  /*22e0*/  HMMA.16816.F32 R116, R20.reuse, R30, R40 ;  /* 0x0000001e1474723c */ /* 0x040fe20000001828 */
[----:B------:R-:W2:Y:S04]  /*22f0*/  LDSM.16.M88.4 R28, [R221+0x1000] ;  /* 0x00100000dd1c783b */ /* 0x000ea80000000200 */
[----:B------:R-:W-:Y:S03]  /*2300*/  LDSM.16.M88.4 R40, [R216+0xa000] ;  /* 0x00a00000d828783b */ /* 0x000fe60000000200 */
[C---:B------:R-:W-:Y:S01]  /*2310*/  HMMA.16816.F32 R48, R20.reuse, R26, R44 ;  /* 0x0000001a1430723c */ /* 0x040fe2000000182c */
[----:B------:R-:W3:Y:S04]  /*2320*/  LDSM.16.M88.4 R24, [R221+0x1800] ;  /* 0x00180000dd18783b */ /* 0x000ee80000000200 */
[----:B------:R-:W4:Y:S03]  /*2330*/  LDSM.16.M88.4 R44, [R216+0xa800] ;  /* 0x00a80000d82c783b */ /* 0x000f260000000200 */
[C---:B------:R-:W-:Y:S08]  /*2340*/  HMMA.16816.F32 R112, R20.reuse, R52, R80 ;  /* 0x000000341470723c */ /* 0x040ff00000001850 */
[C---:B------:R-:W-:Y:S01]  /*2350*/  HMMA.16816.F32 R104, R20.reuse, R54, R64 ;  /* 0x000000361468723c */ /* 0x040fe20000001840 */
[----:B------:R-:W5:Y:S07]  /*2360*/  LDSM.16.M88.4 R52, [R216+0xb800] ;  /* 0x00b80000d834783b */ /* 0x000f6e0000000200 */
[C---:B------:R-:W-:Y:S08]  /*2370*/  HMMA.16816.F32 R84, R20.reuse, R88, R84 ;  /* 0x000000581454723c */ /* 0x040ff00000001854 */
[----:B------:R-:W-:Y:S01]  /*2380*/  HMMA.16816.F32 R68, R20, R90, R96 ;  /* 0x0000005a1444723c */ /* 0x000fe20000001860 */
[----:B------:R-:W3:Y:S07]  /*2390*/  LDSM.16.M88.4 R20, [R223+0x4000] ;  /* 0x00400000df14783b */ /* 0x000eee0000000200 */
[C---:B-1----:R-:W-:Y:S08]  /*23a0*/  HMMA.16816.F32 R64, R8.reuse, R36, R100 ;  /* 0x000000240840723c */ /* 0x042ff00000001864 */
[C---:B------:R-:W-:Y:S08]  /*23b0*/  HMMA.16816.F32 R60, R8.reuse, R38, R60 ;  /* 0x00000026083c723c */ /* 0x040ff0000000183c */
[C---:B--2---:R-:W-:Y:S08]  /*23c0*/  HMMA.16816.F32 R96, R8.reuse, R28, R128 ;  /* 0x0000001c0860723c */ /* 0x044ff00000001880 */
[C---:B------:R-:W-:Y:S08]  /*23d0*/  HMMA.16816.F32 R92, R8.reuse, R30, R92 ;  /* 0x0000001e085c723c */ /* 0x040ff0000000185c */
[C---:B------:R-:W-:Y:S08]  /*23e0*/  HMMA.16816.F32 R80, R8.reuse, R32, R124 ;  /* 0x000000200850723c */ /* 0x040ff0000000187c */
[C---:B------:R-:W-:Y:S08]  /*23f0*/  HMMA.16816.F32 R100, R8.reuse, R34, R72 ;  /* 0x000000220864723c */ /* 0x040ff00000001848 */
[C---:B---3--:R-:W-:Y:S08]  /*2400*/  HMMA.16816.F32 R88, R8.reuse, R24, R132 ;  /* 0x000000180858723c */ /* 0x048ff00000001884 */
[----:B------:R-:W-:Y:S01]  /*2410*/  HMMA.16816.F32 R76, R8, R26, R76 ;  /* 0x0000001a084c723c */ /* 0x000fe2000000184c */
[----:B------:R-:W-:Y:S07]  /*2420*/  LDSM.16.M88.4 R8, [R224+0x6000] ;  /* 0x00600000e008783b */ /* 0x000fee0000000200 */
[C---:B------:R-:W-:Y:S08]  /*2430*/  HMMA.16816.F32 R72, R12.reuse, R36, R120 ;  /* 0x000000240c48723c */ /* 0x040ff00000001878 */
[C---:B------:R-:W-:Y:S01]  /*2440*/  HMMA.16816.F32 R48, R12.reuse, R38, R48 ;  /* 0x000000260c30723c */ /* 0x040fe20000001830 */
[----:B------:R-:W1:Y:S07]  /*2450*/  LDSM.16.M88.4 R36, [R227+0x2000] ;  /* 0x00200000e324783b */ /* 0x000e6e0000000200 */
[C---:B------:R-:W-:Y:S08]  /*2460*/  HMMA.16816.F32 R108, R12.reuse, R32, R108 ;  /* 0x000000200c6c723c */ /* 0x040ff0000000186c */
[C---:B------:R-:W-:Y:S01]  /*2470*/  HMMA.16816.F32 R120, R12.reuse, R34, R116 ;  /* 0x000000220c78723c */ /* 0x040fe20000001874 */
[----:B------:R-:W2:Y:S07]  /*2480*/  LDSM.16.M88.4 R32, [R227+0x2800] ;  /* 0x00280000e320783b */ /* 0x000eae0000000200 */
[C---:B------:R-:W-:Y:S08]  /*2490*/  HMMA.16816.F32 R132, R12.reuse, R28, R112 ;  /* 0x0000001c0c84723c */ /* 0x040ff00000001870 */
[C---:B------:R-:W-:Y:S01]  /*24a0*/  HMMA.16816.F32 R128, R12.reuse, R30, R104 ;  /* 0x0000001e0c80723c */ /* 0x040fe20000001868 */
[----:B------:R-:W3:Y:S07]  /*24b0*/  LDSM.16.M88.4 R28, [R227+0x3000] ;  /* 0x00300000e31c783b */ /* 0x000eee0000000200 */
[C---:B------:R-:W-:Y:S08]  /*24c0*/  HMMA.16816.F32 R124, R12.reuse, R24, R84 ;  /* 0x000000180c7c723c */ /* 0x040ff00000001854 */
[----:B------:R-:W-:Y:S01]  /*24d0*/  HMMA.16816.F32 R112, R12, R26, R68 ;  /* 0x0000001a0c70723c */ /* 0x000fe20000001844 */
[----:B------:R-:W1:Y:S04]  /*24e0*/  LDSM.16.M88.4 R24, [R227+0x3800] ;  /* 0x00380000e318783b */ /* 0x000e680000000200 */
[----:B------:R-:W1:Y:S03]  /*24f0*/  LDSM.16.M88.4 R12, [R224+0x4000] ;  /* 0x00400000e00c783b */ /* 0x000e660000000200 */
[C---:B------:R-:W-:Y:S08]  /*2500*/  HMMA.16816.F32 R104, R16.reuse, R40, R64 ;  /* 0x000000281068723c */ /* 0x040ff00000001840 */
[C---:B------:R-:W-:Y:S08]  /*2510*/  HMMA.16816.F32 R136, R16.reuse, R42, R60 ;  /* 0x0000002a1088723c */ /* 0x040ff0000000183c */
[C---:B------:R-:W-:Y:S08]  /*2520*/  HMMA.16816.F32 R140, R16.reuse, R56, R96 ;  /* 0x00000038108c723c */ /* 0x040ff00000001860 */
[C---:B------:R-:W-:Y:S08]  /*2530*/  HMMA.16816.F32 R116, R16.reuse, R58, R92 ;  /* 0x0000003a1074723c */ /* 0x040ff0000000185c */
[C---:B----4-:R-:W-:Y:S08]  /*2540*/  HMMA.16816.F32 R148, R16.reuse, R44, R80 ;  /* 0x0000002c1094723c */ /* 0x050ff00000001850 */
[C---:B------:R-:W-:Y:S08]  /*2550*/  HMMA.16816.F32 R144, R16.reuse, R46, R100 ;  /* 0x0000002e1090723c */ /* 0x040ff00000001864 */
[C---:B-----5:R-:W-:Y:S08]  /*2560*/  HMMA.16816.F32 R96, R16.reuse, R52, R88 ;  /* 0x000000341060723c */ /* 0x060ff00000001858 */
[----:B------:R-:W-:Y:S01]  /*2570*/  HMMA.16816.F32 R92, R16, R54, R76 ;  /* 0x00000036105c723c */ /* 0x000fe2000000184c */
[----:B------:R-:W-:Y:S07]  /*2580*/  LDSM.16.M88.4 R16, [R226+0x6000] ;  /* 0x00600000e210783b */ /* 0x000fee0000000200 */
[C---:B------:R-:W-:Y:S08]  /*2590*/  HMMA.16816.F32 R88, R20.reuse, R40, R72 ;  /* 0x000000281458723c */ /* 0x040ff00000001848 */
[C---:B------:R-:W-:Y:S01]  /*25a0*/  HMMA.16816.F32 R84, R20.reuse, R42, R48 ;  /* 0x0000002a1454723c */ /* 0x040fe20000001830 */
[----:B------:R-:W-:Y:S04]  /*25b0*/  LDSM.16.M88.4 R40, [R222+0xa800] ;  /* 0x00a80000de28783b */ /* 0x000fe80000000200 */
[----:B------:R-:W-:Y:S03]  /*25c0*/  LDSM.16.M88.4 R48, [R222+0xb800] ;  /* 0x00b80000de30783b */ /* 0x000fe60000000200 */
[C---:B------:R-:W-:Y:S08]  /*25d0*/  HMMA.16816.F32 R80, R20.reuse, R44, R108 ;  /* 0x0000002c1450723c */ /* 0x040ff0000000186c */
[C---:B------:R-:W-:Y:S01]  /*25e0*/  HMMA.16816.F32 R76, R20.reuse, R46, R120 ;  /* 0x0000002e144c723c */ /* 0x040fe20000001878 */
[----:B------:R-:W4:Y:S07]  /*25f0*/  LDSM.16.M88.4 R44, [R222+0xa000] ;  /* 0x00a00000de2c783b */ /* 0x000f2e0000000200 */
[C---:B------:R-:W-:Y:S08]  /*2600*/  HMMA.16816.F32 R68, R20.reuse, R58, R128 ;  /* 0x0000003a1444723c */ /* 0x040ff00000001880 */
[C---:B------:R-:W-:Y:S08]  /*2610*/  HMMA.16816.F32 R64, R20.reuse, R52, R124 ;  /* 0x000000341440723c */ /* 0x040ff0000000187c */
[C---:B------:R-:W-:Y:S01]  /*2620*/  HMMA.16816.F32 R60, R20.reuse, R54, R112 ;  /* 0x00000036143c723c */ /* 0x040fe20000001870 */
[----:B------:R-:W5:Y:S07]  /*2630*/  LDSM.16.M88.4 R52, [R222+0xb000] ;  /* 0x00b00000de34783b */ /* 0x000f6e0000000200 */
[----:B------:R-:W-:Y:S01]  /*2640*/  HMMA.16816.F32 R72, R20, R56, R132 ;  /* 0x000000381448723c */ /* 0x000fe20000001884 */
[----:B------:R-:W4:Y:S07]  /*2650*/  LDSM.16.M88.4 R20, [R226+0x4000] ;  /* 0x00400000e214783b */ /* 0x000f2e0000000200 */
[C---:B-1----:R-:W-:Y:S08]  /*2660*/  HMMA.16816.F32 R56, R8.reuse, R36, R104 ;  /* 0x000000240838723c */ /* 0x042ff00000001868 */
[C---:B------:R-:W-:Y:S08]  /*2670*/  HMMA.16816.F32 R100, R8.reuse, R38, R136 ;  /* 0x000000260864723c */ /* 0x040ff00000001888 */
[C---:B--2---:R-:W-:Y:S08]  /*2680*/  HMMA.16816.F32 R112, R8.reuse, R32, R148 ;  /* 0x000000200870723c */ /* 0x044ff00000001894 */
[C---:B------:R-:W-:Y:S08]  /*2690*/  HMMA.16816.F32 R120, R8.reuse, R34, R144 ;  /* 0x000000220878723c */ /* 0x040ff00000001890 */
[C---:B---3--:R-:W-:Y:S08]  /*26a0*/  HMMA.16816.F32 R124, R8.reuse, R28, R140 ;  /* 0x0000001c087c723c */ /* 0x048ff0000000188c */
[C---:B------:R-:W-:Y:S08]  /*26b0*/  HMMA.16816.F32 R116, R8.reuse, R30, R116 ;  /* 0x0000001e0874723c */ /* 0x040ff00000001874 */
[C---:B------:R-:W-:Y:S08]  /*26c0*/  HMMA.16816.F32 R108, R8.reuse, R24, R96 ;  /* 0x00000018086c723c */ /* 0x040ff00000001860 */
[----:B------:R-:W-:Y:S01]  /*26d0*/  HMMA.16816.F32 R104, R8, R26, R92 ;  /* 0x0000001a0868723c */ /* 0x000fe2000000185c */
[----:B------:R-:W-:Y:S07]  /*26e0*/  LDSM.16.M88.4 R8, [R225+0x6000] ;  /* 0x00600000e108783b */ /* 0x000fee0000000200 */
[C---:B------:R-:W-:Y:S08]  /*26f0*/  HMMA.16816.F32 R92, R12.reuse, R36, R88 ;  /* 0x000000240c5c723c */ /* 0x040ff00000001858 */
[C---:B------:R-:W-:Y:S08]  /*2700*/  HMMA.16816.F32 R88, R12.reuse, R38, R84 ;  /* 0x000000260c58723c */ /* 0x040ff00000001854 */
[C---:B------:R-:W-:Y:S08]  /*2710*/  HMMA.16816.F32 R36, R12.reuse, R32, R80 ;  /* 0x000000200c24723c */ /* 0x040ff00000001850 */
[C---:B------:R-:W-:Y:S08]  /*2720*/  HMMA.16816.F32 R80, R12.reuse, R30, R68 ;  /* 0x0000001e0c50723c */ /* 0x040ff00000001844 */
[C---:B------:R-:W-:Y:S08]  /*2730*/  HMMA.16816.F32 R68, R12.reuse, R24, R64 ;  /* 0x000000180c44723c */ /* 0x040ff00000001840 */
[C---:B------:R-:W-:Y:S08]  /*2740*/  HMMA.16816.F32 R32, R12.reuse, R34, R76 ;  /* 0x000000220c20723c */ /* 0x040ff0000000184c */
[C---:B------:R-:W-:Y:S01]  /*2750*/  HMMA.16816.F32 R84, R12.reuse, R28, R72 ;  /* 0x0000001c0c54723c */ /* 0x040fe20000001848 */
[----:B------:R-:W-:Y:S07]  /*2760*/  LDSM.16.M88.4 R28, [R221+0x2800] ;  /* 0x00280000dd1c783b */ /* 0x000fee0000000200 */
[----:B------:R-:W-:Y:S01]  /*2770*/  HMMA.16816.F32 R64, R12, R26, R60 ;  /* 0x0000001a0c40723c */ /* 0x000fe2000000183c */
[----:B------:R-:W-:Y:S04]  /*2780*/  LDSM.16.M88.4 R24, [R221+0x2000] ;  /* 0x00200000dd18783b */ /* 0x000fe80000000200 */
[----:B------:R-:W1:Y:S03]  /*2790*/  LDSM.16.M88.4 R12, [R225+0x4000] ;  /* 0x00400000e10c783b */ /* 0x000e660000000200 */
[C---:B----4-:R-:W-:Y:S08]  /*27a0*/  HMMA.16816.F32 R60, R16.reuse, R46, R100 ;  /* 0x0000002e103c723c */ /* 0x050ff00000001864 */
[C---:B------:R-:W-:Y:S08]  /*27b0*/  HMMA.16816.F32 R56, R16.reuse, R44, R56 ;  /* 0x0000002c1038723c */ /* 0x040ff00000001838 */
[C---:B------:R-:W-:Y:S08]  /*27c0*/  HMMA.16816.F32 R76, R16.reuse, R40, R112 ;  /* 0x00000028104c723c */ /* 0x040ff00000001870 */
[C---:B------:R-:W-:Y:S08]  /*27d0*/  HMMA.16816.F32 R96, R16.reuse, R42, R120 ;  /* 0x0000002a1060723c */ /* 0x040ff00000001878 */
[C---:B-----5:R-:W-:Y:S08]  /*27e0*/  HMMA.16816.F32 R100, R16.reuse, R52, R124 ;  /* 0x000000341064723c */ /* 0x060ff0000000187c */
[C---:B------:R-:W-:Y:S08]  /*27f0*/  HMMA.16816.F32 R116, R16.reuse, R54, R116 ;  /* 0x000000361074723c */ /* 0x040ff00000001874 */
[C---:B------:R-:W-:Y:S08]  /*2800*/  HMMA.16816.F32 R108, R16.reuse, R48, R108 ;  /* 0x00000030106c723c */ /* 0x040ff0000000186c */
[----:B------:R-:W-:Y:S08]  /*2810*/  HMMA.16816.F32 R104, R16, R50, R104 ;  /* 0x000000321068723c */ /* 0x000ff00000001868 */
[C---:B------:R-:W-:Y:S08]  /*2820*/  HMMA.16816.F32 R16, R20.reuse, R44, R92 ;  /* 0x0000002c1410723c */ /* 0x040ff0000000185c */
[C---:B------:R-:W-:Y:S08]  /*2830*/  HMMA.16816.F32 R44, R20.reuse, R46, R88 ;  /* 0x0000002e142c723c */ /* 0x040ff00000001858 */
[C---:B------:R-:W-:Y:S01]  /*2840*/  HMMA.16816.F32 R72, R20.reuse, R42, R32 ;  /* 0x0000002a1448723c */ /* 0x040fe20000001820 */
[----:B------:R-:W2:Y:S07]  /*2850*/  LDSM.16.M88.4 R32, [R221+0x3000] ;  /* 0x00300000dd20783b */ /* 0x000eae0000000200 */
[C---:B------:R-:W-:Y:S08]  /*2860*/  HMMA.16816.F32 R36, R20.reuse, R40, R36 ;  /* 0x000000281424723c */ /* 0x040ff00000001824 */
[C---:B------:R-:W-:Y:S08]  /*2870*/  HMMA.16816.F32 R84, R20.reuse, R52, R84 ;  /* 0x000000341454723c */ /* 0x040ff00000001854 */
[C---:B------:R-:W-:Y:S08]  /*2880*/  HMMA.16816.F32 R80, R20.reuse, R54, R80 ;  /* 0x000000361450723c */ /* 0x040ff00000001850 */
[C---:B------:R-:W-:Y:S08]  /*2890*/  HMMA.16816.F32 R88, R20.reuse, R48, R68 ;  /* 0x000000301458723c */ /* 0x040ff00000001844 */
[----:B------:R-:W-:Y:S08]  /*28a0*/  HMMA.16816.F32 R92, R20, R50, R64 ;  /* 0x00000032145c723c */ /* 0x000ff00000001840 */
[----:B-1----:R-:W-:Y:S01]  /*28b0*/  HMMA.16816.F32 R20, R12, R24, R16 ;  /* 0x000000180c14723c */ /* 0x002fe20000001810 */
[----:B------:R-:W1:Y:S01]  /*28c0*/  LDSM.16.M88.4 R16, [R221+0x3800] ;  /* 0x00380000dd10783b */ /* 0x000e620000000200 */
[----:B------:R-:W-:-:S06]  /*28d0*/  DEPBAR.LE SB0, 0x0 ;  /* 0x000080000000791a */ /* 0x000fcc0000000000 */
[C---:B------:R-:W-:Y:S08]  /*28e0*/  HMMA.16816.F32 R56, R8.reuse, R24, R56 ;  /* 0x000000180838723c */ /* 0x040ff00000001838 */
[-C--:B------:R-:W-:Y:S08]  /*28f0*/  HMMA.16816.F32 R60, R8, R26.reuse, R60 ;  /* 0x0000001a083c723c */ /* 0x080ff0000000183c */
[----:B------:R-:W-:Y:S01]  /*2900*/  HMMA.16816.F32 R24, R12, R26, R44 ;  /* 0x0000001a0c18723c */ /* 0x000fe2000000182c */
[----:B------:R-:W-:-:S02]  /*2910*/  FSEL R66, R22, -INF , !P1 ;  /* 0xff80000016427808 */ /* 0x000fc40004800000 */
[----:B------:R-:W-:Y:S02]  /*2920*/  FSEL R64, R20, -INF , !P1 ;  /* 0xff80000014407808 */ /* 0x000fe40004800000 */
[----:B------:R-:W-:-:S03]  /*2930*/  FSEL R65, R23, -INF , !P0 ;  /* 0xff80000017417808 */ /* 0x000fc60004000000 */
[----:B------:R-:W-:Y:S01]  /*2940*/  HMMA.16816.F32 R40, R12, R28, R36 ;  /* 0x0000001c0c28723c */ /* 0x000fe20000001824 */
[----:B------:R-:W-:-:S07]  /*2950*/  FSEL R67, R57, -INF , !P0 ;  /* 0xff80000039437808 */ /* 0x000fce0004000000 */
[C---:B------:R-:W-:Y:S07]  /*2960*/  HMMA.16816.F32 R36, R8.reuse, R28, R76 ;  /* 0x0000001c0824723c */ /* 0x040fee000000184c */
[----:B------:R-:W-:Y:S01]  /*2970*/  FSEL R79, R58, -INF , !P1 ;  /* 0xff8000003a4f7808 */ /* 0x000fe20004800000 */
[----:B------:R-:W-:Y:S01]  /*2980*/  HMMA.16816.F32 R52, R8, R30, R96 ;  /* 0x0000001e0834723c */ /* 0x000fe20000001860 */
[----:B------:R-:W-:Y:S02]  /*2990*/  FSEL R76, R56, -INF , !P1 ;  /* 0xff800000384c7808 */ /* 0x000fe40004800000 */
[----:B------:R-:W-:-:S02]  /*29a0*/  ISETP.GE.AND P1, PT, R3, UR13, PT ;  /* 0x0000000d03007c0c */ /* 0x000fc4000bf26270 */
[C---:B------:R-:W-:Y:S02]  /*29b0*/  IADD3 R3, R0.reuse, 0x20, RZ ;  /* 0x0000002000037810 */ /* 0x040fe40007ffe0ff */
[----:B------:R-:W-:Y:S01]  /*29c0*/  FSEL R78, R59, -INF , !P0 ;  /* 0xff8000003b4e7808 */ /* 0x000fe20004000000 */
[C---:B------:R-:W-:Y:S01]  /*29d0*/  HMMA.16816.F32 R48, R12.reuse, R30, R72 ;  /* 0x0000001e0c30723c */ /* 0x040fe20000001848 */
[----:B------:R-:W-:Y:S02]  /*29e0*/  FSEL R56, R21, -INF , !P0 ;  /* 0xff80000015387808 */ /* 0x000fe40004000000 */
[----:B------:R-:W-:Y:S02]  /*29f0*/  ISETP.GE.AND P0, PT, R3, UR13, PT ;  /* 0x0000000d03007c0c */ /* 0x000fe4000bf06270 */
[----:B------:R-:W-:Y:S02]  /*2a00*/  IADD3 R3, R0, 0x21, RZ ;  /* 0x0000002100037810 */ /* 0x000fe40007ffe0ff */
[----:B------:R-:W-:Y:S01]  /*2a10*/  FSEL R75, R60, -INF , !P6 ;  /* 0xff8000003c4b7808 */ /* 0x000fe20007000000 */
[----:B--2---:R-:W-:Y:S01]  /*2a20*/  HMMA.16816.F32 R68, R12, R32, R84 ;  /* 0x000000200c44723c */ /* 0x004fe20000001854 */
[----:B------:R-:W-:-:S02]  /*2a30*/  FSEL R60, R26, -INF , !P6 ;  /* 0xff8000001a3c7808 */ /* 0x000fc40007000000 */
[----:B------:R-:W-:Y:S02]  /*2a40*/  FSEL R58, R24, -INF , !P6 ;  /* 0xff800000183a7808 */ /* 0x000fe40007000000 */
[----:B------:R-:W-:Y:S02]  /*2a50*/  FSEL R77, R63, -INF , !P5 ;  /* 0xff8000003f4d7808 */ /* 0x000fe40006800000 */
[----:B------:R-:W-:Y:S01]  /*2a60*/  FSEL R84, R62, -INF , !P6 ;  /* 0xff8000003e547808 */ /* 0x000fe20007000000 */
[----:B-1----:R-:W-:Y:S01]  /*2a70*/  HMMA.16816.F32 R20, R8, R16, R108 ;  /* 0x000000100814723c */ /* 0x002fe2000000186c */
[----:B------:R-:W-:Y:S02]  /*2a80*/  ISETP.GE.AND P6, PT, R3, UR13, PT ;  /* 0x0000000d03007c0c */ /* 0x000fe4000bfc6270 */
[----:B------:R-:W-:Y:S02]  /*2a90*/  IADD3 R3, R0, 0x28, RZ ;  /* 0x0000002800037810 */ /* 0x000fe40007ffe0ff */
[----:B------:R-:W-:-:S02]  /*2aa0*/  FSEL R63, R61, -INF , !P5 ;  /* 0xff8000003d3f7808 */ /* 0x000fc40006800000 */
[----:B------:R-:W-:Y:S01]  /*2ab0*/  FSEL R59, R27, -INF , !P5 ;  /* 0xff8000001b3b7808 */ /* 0x000fe20006800000 */
[C---:B------:R-:W-:Y:S01]  /*2ac0*/  HMMA.16816.F32 R44, R8.reuse, R32, R100 ;  /* 0x00000020082c723c */ /* 0x040fe20000001864 */
[----:B------:R-:W-:Y:S02]  /*2ad0*/  FSEL R57, R25, -INF , !P5 ;  /* 0xff80000019397808 */ /* 0x000fe40006800000 */
[----:B------:R-:W-:Y:S02]  /*2ae0*/  ISETP.GE.AND P5, PT, R3, UR13, PT ;  /* 0x0000000d03007c0c */ /* 0x000fe4000bfa6270 */
[----:B------:R-:W-:Y:S02]  /*2af0*/  IADD3 R3, R0, 0x29, RZ ;  /* 0x0000002900037810 */ /* 0x000fe40007ffe0ff */
[----:B------:R-:W-:Y:S01]  /*2b00*/  FSEL R73, R38, -INF , !P4 ;  /* 0xff80000026497808 */ /* 0x000fe20006000000 */
[----:B------:R-:W-:Y:S01]  /*2b10*/  HMMA.16816.F32 R28, R8, R34, R116 ;  /* 0x00000022081c723c */ /* 0x000fe20000001874 */
[----:B------:R-:W-:-:S02]  /*2b20*/  FSEL R42, R42, -INF , !P4 ;  /* 0xff8000002a2a7808 */ /* 0x000fc40006000000 */
[----:B------:R-:W-:Y:S02]  /*2b30*/  FSEL R62, R36, -INF , !P4 ;  /* 0xff800000243e7808 */ /* 0x000fe40006000000 */
[----:B------:R-:W-:Y:S02]  /*2b40*/  FSEL R38, R40, -INF , !P4 ;  /* 0xff80000028267808 */ /* 0x000fe40006000000 */
[----:B------:R-:W-:Y:S01]  /*2b50*/  ISETP.GE.AND P4, PT, R3, UR13, PT ;  /* 0x0000000d03007c0c */ /* 0x000fe2000bf86270 */
[----:B------:R-:W-:Y:S01]  /*2b60*/  HMMA.16816.F32 R8, R8, R18, R104 ;  /* 0x000000120808723c */ /* 0x000fe20000001868 */
[----:B------:R-:W-:Y:S02]  /*2b70*/  IADD3 R3, R0, 0x30, RZ ;  /* 0x0000003000037810 */ /* 0x000fe40007ffe0ff */
[----:B------:R-:W-:Y:S02]  /*2b80*/  FSEL R74, R39, -INF , !P3 ;  /* 0xff800000274a7808 */ /* 0x000fe40005800000 */
        /* <DEDUP_REMOVED lines=11> */
[----:B------:R-:W-:Y:S01]  /*2c40*/  FSEL R17, R48, -INF , !P2 ;  /* 0xff80000030117808 */ /* 0x000fe20005000000 */
[----:B------:R-:W-:Y:S01]  /*2c50*/  HMMA.16816.F32 R12, R12, R18, R92 ;  /* 0x000000120c0c723c */ /* 0x000fe2000000185c */
[----:B------:R-:W-:Y:S02]  /*2c60*/  ISETP.GE.AND P2, PT, R3, UR13, PT ;  /* 0x0000000d03007c0c */ /* 0x000fe4000bf46270 */
[----:B------:R-:W-:Y:S02]  /*2c70*/  IADD3 R3, R0, 0x38, RZ ;  /* 0x0000003800037810 */ /* 0x000fe40007ffe0ff */
[----:B------:R-:W-:-:S02]  /*2c80*/  FSEL R48, R55, -INF , !P1 ;  /* 0xff80000037307808 */ /* 0x000fc40004800000 */
[----:B------:R-:W-:Y:S02]  /*2c90*/  FSEL R37, R51, -INF , !P1 ;  /* 0xff80000033257808 */ /* 0x000fe40004800000 */
[----:B------:R-:W-:Y:S02]  /*2ca0*/  FSEL R16, R49, -INF , !P1 ;  /* 0xff80000031107808 */ /* 0x000fe40004800000 */
[----:B------:R-:W-:Y:S02]  /*2cb0*/  IADD3 R0, R0, 0x39, RZ ;  /* 0x0000003900007810 */ /* 0x000fe40007ffe0ff */
[----:B------:R-:W-:Y:S02]  /*2cc0*/  ISETP.GE.AND P1, PT, R3, UR13, PT ;  /* 0x0000000d03007c0c */ /* 0x000fe4000bf26270 */
[----:B------:R-:W-:Y:S02]  /*2cd0*/  FSEL R3, R23, -INF , !P2 ;  /* 0xff80000017037808 */ /* 0x000fe40005000000 */
[----:B------:R-:W-:-:S02]  /*2ce0*/  FSEL R145, R70, -INF , !P0 ;  /* 0xff80000046917808 */ /* 0x000fc40004000000 */
[----:B------:R-:W-:Y:S01]  /*2cf0*/  FSEL R147, R46, -INF , !P0 ;  /* 0xff8000002e937808 */ /* 0x000fe20004000000 */
[----:B------:R1:W-:Y:S01]  /*2d00*/  STL [R1+0x8], R3 ;  /* 0x0000080301007387 */ /* 0x0003e20000100800 */
[----:B------:R-:W-:Y:S02]  /*2d10*/  FSEL R146, R44, -INF , !P0 ;  /* 0xff8000002c927808 */ /* 0x000fe40004000000 */
[----:B------:R-:W-:Y:S02]  /*2d20*/  FSEL R141, R68, -INF , !P0 ;  /* 0xff800000448d7808 */ /* 0x000fe40004000000 */
[----:B------:R-:W-:Y:S01]  /*2d30*/  ISETP.GE.AND P0, PT, R0, UR13, PT ;  /* 0x0000000d00007c0c */ /* 0x000fe2000bf06270 */
[----:B------:R-:W-:Y:S01]  /*2d40*/  IMAD.IADD R0, R152, 0x1, R153 ;  /* 0x0000000198007824 */ /* 0x000fe200078e0299 */
[----:B------:R-:W-:Y:S02]  /*2d50*/  FSEL R5, R10, -INF , !P1 ;  /* 0xff8000000a057808 */ /* 0x000fe40004800000 */
[----:B------:R-:W-:-:S02]  /*2d60*/  FSEL R249, R9, -INF , !P0 ;  /* 0xff80000009f97808 */ /* 0x000fc40004000000 */
[----:B------:R-:W-:Y:S01]  /*2d70*/  FSEL R157, R15, -INF , !P0 ;  /* 0xff8000000f9d7808 */ /* 0x000fe20004000000 */
[----:B------:R2:W-:Y:S01]  /*2d80*/  STL [R1+0x4], R5 ;  /* 0x0000040501007387 */ /* 0x0005e20000100800 */
[----:B------:R-:W-:Y:S02]  /*2d90*/  FSEL R152, R13, -INF , !P0 ;  /* 0xff8000000d987808 */ /* 0x000fe40004000000 */
[----:B------:R-:W-:Y:S02]  /*2da0*/  FSEL R144, R47, -INF , !P6 ;  /* 0xff8000002f907808 */ /* 0x000fe40007000000 */
[----:B------:R-:W-:Y:S02]  /*2db0*/  FSEL R140, R45, -INF , !P6 ;  /* 0xff8000002d8c7808 */ /* 0x000fe40007000000 */
[----:B------:R-:W-:Y:S02]  /*2dc0*/  FSEL R137, R71, -INF , !P6 ;  /* 0xff80000047897808 */ /* 0x000fe40007000000 */
[----:B------:R-:W-:-:S02]  /*2dd0*/  FSEL R136, R69, -INF , !P6 ;  /* 0xff80000045887808 */ /* 0x000fc40007000000 */
[----:B------:R-:W-:Y:S02]  /*2de0*/  FSEL R143, R30, -INF , !P5 ;  /* 0xff8000001e8f7808 */ /* 0x000fe40006800000 */
[----:B-1----:R-:W-:Y:S02]  /*2df0*/  FSEL R3, R11, -INF , !P0 ;  /* 0xff8000000b037808 */ /* 0x002fe40004000000 */
[----:B------:R-:W-:Y:S02]  /*2e00*/  PLOP3.LUT P0, PT, PT, PT, UP0, 0x80, 0x0 ;  /* 0x000000000000781c */ /* 0x000fe40003f0f008 */
[----:B------:R-:W-:Y:S01]  /*2e10*/  FSEL R139, R28, -INF , !P5 ;  /* 0xff8000001c8b7808 */ /* 0x000fe20006800000 */
[----:B------:R2:W-:Y:S01]  /*2e20*/  STL [R1], R3 ;  /* 0x0000000301007387 */ /* 0x0005e20000100800 */
[----:B------:R-:W-:Y:S02]  /*2e30*/  FSEL R142, R31, -INF , !P4 ;  /* 0xff8000001f8e7808 */ /* 0x000fe40006000000 */
[----:B------:R-:W-:-:S02]  /*2e40*/  FSEL R138, R29, -INF , !P4 ;  /* 0xff8000001d8a7808 */ /* 0x000fc40006000000 */
[----:B------:R-:W-:Y:S02]  /*2e50*/  FSEL R135, R34, -INF , !P5 ;  /* 0xff80000022877808 */ /* 0x000fe40006800000 */
[----:B------:R-:W-:Y:S02]  /*2e60*/  FSEL R133, R32, -INF , !P5 ;  /* 0xff80000020857808 */ /* 0x000fe40006800000 */
[----:B------:R-:W-:Y:S02]  /*2e70*/  FSEL R134, R35, -INF , !P4 ;  /* 0xff80000023867808 */ /* 0x000fe40006000000 */
[----:B------:R-:W-:Y:S02]  /*2e80*/  FSEL R132, R33, -INF , !P4 ;  /* 0xff80000021847808 */ /* 0x000fe40006000000 */
        /* <DEDUP_REMOVED lines=9> */
[----:B------:R-:W-:Y:S01]  /*2f20*/  FSEL R153, R12, -INF , !P1 ;  /* 0xff8000000c997808 */ /* 0x000fe20004800000 */
[----:B------:R-:W-:Y:S06]  /*2f30*/  BAR.SYNC.DEFER_BLOCKING 0x0 ;  /* 0x0000000000007b1d */ /* 0x000fec0000010000 */
[----:B------:R-:W-:Y:S05]  /*2f40*/  @!P0 BRA `(.L_x_5) ;  /* 0x000001d000008947 */ /* 0x000fea0003800000 */
[----:B--2---:R-:W-:Y:S01]  /*2f50*/  ULEA.HI.SX32 UR6, UR8, 0xfffffffe, 0x1a ;  /* 0xfffffffe08067891 */ /* 0x004fe2000f8fd23f */
[----:B------:R-:W-:-:S05]  /*2f60*/  IMAD.SHL.U32 R12, R156, 0x20, RZ ;  /* 0x000000209c0c7824 */ /* 0x000fca00078e00ff */
[----:B------:R-:W-:Y:S02]  /*2f70*/  IMAD.U32 R3, RZ, RZ, UR6 ;  /* 0x00000006ff037e24 */ /* 0x000fe4000f8e00ff */
[----:B------:R-:W-:-:S03]  /*2f80*/  IMAD.WIDE.U32 R6, R161, UR6, R162 ;  /* 0x00000006a1067c25 */ /* 0x000fc6000f8e00a2 */
[----:B------:R-:W-:Y:S01]  /*2f90*/  SHF.R.S32.HI R5, RZ, 0x1f, R3 ;  /* 0x0000001fff057819 */ /* 0x000fe20000011403 */
[----:B------:R-:W-:Y:S01]  /*2fa0*/  IMAD R3, R155, UR6, RZ ;  /* 0x000000069b037c24 */ /* 0x000fe2000f8e02ff */
[----:B------:R-:W-:-:S03]  /*2fb0*/  LEA R10, P2, R6, c[0x0][0x168], 0x1 ;  /* 0x00005a00060a7a11 */ /* 0x000fc600078408ff */
[----:B------:R-:W-:Y:S01]  /*2fc0*/  IMAD R3, R5, R161, R3 ;  /* 0x000000a105037224 */ /* 0x000fe200078e0203 */
[----:B------:R-:W-:Y:S02]  /*2fd0*/  SHF.L.U64.HI R5, R156, 0x5, R160 ;  /* 0x000000059c057819 */ /* 0x000fe400000102a0 */
[----:B------:R-:W-:Y:S01]  /*2fe0*/  IADD3 R8, P1, R12, R10, RZ ;  /* 0x0000000a0c087210 */ /* 0x000fe20007f3e0ff */
[----:B------:R-:W-:-:S05]  /*2ff0*/  IMAD.IADD R3, R7, 0x1, R3 ;  /* 0x0000000107037824 */ /* 0x000fca00078e0203 */
[----:B------:R-:W-:Y:S02]  /*3000*/  LEA.HI.X R11, R6, c[0x0][0x16c], R3, 0x1, P2 ;  /* 0x00005b00060b7a11 */ /* 0x000fe400010f0c03 */
[-C--:B------:R-:W-:Y:S02]  /*3010*/  IADD3 R6, P2, R8, R12.reuse, RZ ;  /* 0x0000000c08067210 */ /* 0x080fe40007f5e0ff */
[----:B------:R-:W-:Y:S01]  /*3020*/  IADD3.X R9, R5, R11, RZ, P1, !PT ;  /* 0x0000000b05097210 */ /* 0x000fe20000ffe4ff */
[----:B------:R-:W-:Y:S01]  /*3030*/  @!PT LDS RZ, [RZ] ;  /* 0x00000000fffff984 */ /* 0x000fe20000000800 */
[----:B------:R-:W-:Y:S01]  /*3040*/  @!PT LDS RZ, [RZ] ;  /* 0x00000000fffff984 */ /* 0x000fe20000000800 */
[----:B------:R-:W-:Y:S01]  /*3050*/  @!PT LDS RZ, [RZ] ;  /* 0x00000000fffff984 */ /* 0x000fe20000000800 */
[----:B------:R1:W-:Y:S01]  /*3060*/  LDGSTS.E.BYPASS.LTC128B.128 [R235+0x8000], [R10.64] ;  /* 0x080000000aeb7fae */ /* 0x0003e2000b901d50 */
[----:B------:R-:W-:-:S03]  /*3070*/  IADD3 R12, P1, R6, R12, RZ ;  /* 0x0000000c060c7210 */ /* 0x000fc60007f3e0ff */
[----:B------:R-:W-:Y:S01]  /*3080*/  IMAD.X R7, R9, 0x1, R5, P2 ;  /* 0x0000000109077824 */ /* 0x000fe200010e0605 */
[----:B------:R1:W-:Y:S04]  /*3090*/  LDGSTS.E.BYPASS.LTC128B.128 [R235+0xa000], [R10.64+0x80] ;  /* 0x0a0000800aeb7fae */ /* 0x0003e8000b901d50 */
[----:B------:R-:W-:Y:S01]  /*30a0*/  IADD3.X R13, R7, R5, RZ, P1, !PT ;  /* 0x00000005070d7210 */ /* 0x000fe20000ffe4ff */
[----:B------:R1:W-:Y:S04]  /*30b0*/  LDGSTS.E.BYPASS.LTC128B.128 [R235+0x8800], [R8.64] ;  /* 0x0880000008eb7fae */ /* 0x0003e8000b901d50 */
[----:B------:R1:W-:Y:S04]  /*30c0*/  LDGSTS.E.BYPASS.LTC128B.128 [R235+0xa800], [R8.64+0x80] ;  /* 0x0a80008008eb7fae */ /* 0x0003e8000b901d50 */
[----:B------:R1:W-:Y:S04]  /*30d0*/  LDGSTS.E.BYPASS.LTC128B.128 [R235+0x9000], [R6.64] ;  /* 0x0900000006eb7fae */ /* 0x0003e8000b901d50 */
[----:B------:R1:W-:Y:S04]  /*30e0*/  LDGSTS.E.BYPASS.LTC128B.128 [R235+0xb000], [R6.64+0x80] ;  /* 0x0b00008006eb7fae */ /* 0x0003e8000b901d50 */
[----:B------:R1:W-:Y:S04]  /*30f0*/  LDGSTS.E.BYPASS.LTC128B.128 [R235+0x9800], [R12.64] ;  /* 0x098000000ceb7fae */ /* 0x0003e8000b901d50 */
[----:B------:R1:W-:Y:S04]  /*3100*/  LDGSTS.E.BYPASS.LTC128B.128 [R235+0xb800], [R12.64+0x80] ;  /* 0x0b8000800ceb7fae */ /* 0x0003e8000b901d50 */
[----:B------:R-:W0:Y:S02]  /*3110*/  LDGDEPBAR ;  /* 0x00000000000079af */ /* 0x000e240000000000 */
.L_x_5:
[----:B--2---:R-:W-:Y:S01]  /*3120*/  FMNMX.FTZ R156, R64, R56, !PT ;  /* 0x00000038409c7209 */ /* 0x004fe20007810000 */
[----:B------:R2:W-:Y:S03]  /*3130*/  STL [R1+0x94], R235 ;  /* 0x000094eb01007387 */ /* 0x0005e60000100800 */
[----:B------:R-:W-:-:S04]  /*3140*/  FMNMX.FTZ R156, R58, R156, !PT ;  /* 0x0000009c3a9c7209 */ /* 0x000fc80007810000 */
[----:B------:R-:W-:-:S04]  /*3150*/  FMNMX.FTZ R156, R57, R156, !PT ;  /* 0x0000009c399c7209 */ /* 0x000fc80007810000 */
[----:B------:R-:W-:-:S04]  /*3160*/  FMNMX.FTZ R156, R38, R156, !PT ;  /* 0x0000009c269c7209 */ /* 0x000fc80007810000 */
[----:B------:R-:W-:-:S04]  /*3170*/  FMNMX.FTZ R156, R36, R156, !PT ;  /* 0x0000009c249c7209 */ /* 0x000fc80007810000 */
[----:B------:R-:W-:-:S04]  /*3180*/  FMNMX.FTZ R156, R17, R156, !PT ;  /* 0x0000009c119c7209 */ /* 0x000fc80007810000 */
[----:B------:R-:W-:Y:S02]  /*3190*/  FMNMX.FTZ R156, R16, R156, !PT ;  /* 0x0000009c109c7209 */ /* 0x000fe40007810000 */
[----:B------:R-:W-:Y:S01]  /*31a0*/  FMNMX.FTZ R3, R66, R65, !PT ;  /* 0x0000004142037209 */ /* 0x000fe20007810000 */
[----:B-12---:R-:W2:Y:S01]  /*31b0*/  LDL.LU R235, [R1] ;  /* 0x0000000001eb7983 */ /* 0x006ea20000300800 */
[----:B------:R-:W-:Y:S02]  /*31c0*/  FMNMX.FTZ R156, R141, R156, !PT ;  /* 0x0000009c8d9c7209 */ /* 0x000fe40007810000 */
[----:B------:R-:W-:Y:S01]  /*31d0*/  FMNMX.FTZ R3, R60, R3, !PT ;  /* 0x000000033c037209 */ /* 0x000fe20007810000 */
[----:B------:R-:W-:Y:S01]  /*31e0*/  STL [R1+0x90], R234 ;  /* 0x000090ea01007387 */ /* 0x000fe20000100800 */
[----:B------:R-:W-:Y:S02]  /*31f0*/  FMNMX.FTZ R156, R136, R156, !PT ;  /* 0x0000009c889c7209 */ /* 0x000fe40007810000 */
[----:B------:R-:W-:Y:S01]  /*3200*/  FMNMX.FTZ R3, R59, R3, !PT ;  /* 0x000000033b037209 */ /* 0x000fe20007810000 */
[----:B------:R-:W-:Y:S01]  /*3210*/  STL [R1+0x8c], R233 ;  /* 0x00008ce901007387 */ /* 0x000fe20000100800 */
[----:B------:R-:W-:-:S02]  /*3220*/  FMNMX.FTZ R156, R133, R156, !PT ;  /* 0x0000009c859c7209 */ /* 0x000fc40007810000 */
[----:B------:R-:W-:Y:S01]  /*3230*/  FMNMX.FTZ R3, R42, R3, !PT ;  /* 0x000000032a037209 */ /* 0x000fe20007810000 */
[----:B------:R-:W-:Y:S01]  /*3240*/  STL [R1+0x88], R232 ;  /* 0x000088e801007387 */ /* 0x000fe20000100800 */
        /* <DEDUP_REMOVED lines=14> */
[----:B------:R-:W-:Y:S03]  /*3330*/  STL [R1+0x74], R227 ;  /* 0x000074e301007387 */ /* 0x000fe60000100800 */
[----:B------:R-:W-:Y:S01]  /*3340*/  FMNMX.FTZ R3, R135, R3, !PT ;  /* 0x0000000387037209 */ /* 0x000fe20007810000 */
[----:B------:R-:W1:Y:S03]  /*3350*/  SHFL.BFLY PT, R5, R156, 0x2, 0x1f ;  /* 0x0c401f009c057f89 */ /* 0x000e6600000e0000 */
[----:B------:R-:W-:Y:S01]  /*3360*/  FMNMX.FTZ R3, R134, R3, !PT ;  /* 0x0000000386037209 */ /* 0x000fe20007810000 */
[----:B------:R-:W-:Y:S04]  /*3370*/  STL [R1+0x70], R226 ;  /* 0x000070e201007387 */ /* 0x000fe80000100800 */
[----:B------:R-:W-:Y:S04]  /*3380*/  STL [R1+0x6c], R225 ;  /* 0x00006ce101007387 */ /* 0x000fe80000100800 */
[----:B------:R-:W-:Y:S04]  /*3390*/  STL [R1+0x68], R224 ;  /* 0x000068e001007387 */ /* 0x000fe80000100800 */
[----:B------:R-:W-:Y:S04]  /*33a0*/  STL [R1+0x64], R223 ;  /* 0x000064df01007387 */ /* 0x000fe80000100800 */
[----:B------:R-:W-:Y:S01]  /*33b0*/  STL [R1+0x60], R222 ;  /* 0x000060de01007387 */ /* 0x000fe20000100800 */
[----:B-1----:R-:W-:-:S03]  /*33c0*/  FMNMX.FTZ R156, R156, R5, !PT ;  /* 0x000000059c9c7209 */ /* 0x002fc60007810000 */
[----:B------:R-:W-:Y:S01]  /*33d0*/  STL [R1+0x5c], R221 ;  /* 0x00005cdd01007387 */ /* 0x000fe20000100800 */
[----:B------:R-:W-:Y:S02]  /*33e0*/  FMNMX.FTZ R5, R172, R3, !PT ;  /* 0x00000003ac057209 */ /* 0x000fe40007810000 */
[----:B------:R-:W-:Y:S01]  /*33f0*/  FMNMX.FTZ R3, R76, R67, !PT ;  /* 0x000000434c037209 */ /* 0x000fe20007810000 */
[----:B------:R-:W1:Y:S01]  /*3400*/  SHFL.BFLY PT, R6, R156, 0x1, 0x1f ;  /* 0x0c201f009c067f89 */ /* 0x000e6200000e0000 */
[----:B------:R-:W-:Y:S02]  /*3410*/  FMNMX.FTZ R5, R252, R5, !PT ;  /* 0x00000005fc057209 */ /* 0x000fe40007810000 */
[----:B------:R-:W-:Y:S01]  /*3420*/  FMNMX.FTZ R3, R75, R3, !PT ;  /* 0x000000034b037209 */ /* 0x000fe20007810000 */
[----:B------:R-:W-:Y:S01]  /*3430*/  STL [R1+0x58], R216 ;  /* 0x000058d801007387 */ /* 0x000fe20000100800 */
[----:B------:R-:W-:Y:S02]  /*3440*/  FMNMX.FTZ R5, R158, R5, !PT ;  /* 0x000000059e057209 */ /* 0x000fe40007810000 */
[----:B------:R-:W-:-:S02]  /*3450*/  FMNMX.FTZ R3, R63, R3, !PT ;  /* 0x000000033f037209 */ /* 0x000fc40007810000 */
[----:B------:R-:W-:Y:S02]  /*3460*/  FMNMX.FTZ R155, R157, R5, !PT ;  /* 0x000000059d9b7209 */ /* 0x000fe40007810000 */
[----:B-1----:R-:W-:-:S03]  /*3470*/  FMNMX.FTZ R156, R156, R6, !PT ;  /* 0x000000069c9c7209 */ /* 0x002fc60007810000 */
[----:B------:R-:W1:Y:S01]  /*3480*/  SHFL.BFLY PT, R6, R155, 0x2, 0x1f ;  /* 0x0c401f009b067f89 */ /* 0x000e6200000e0000 */
[C---:B------:R-:W-:Y:S01]  /*3490*/  FSETP.NEU.FTZ.AND P1, PT, R156.reuse, -INF , PT ;  /* 0xff8000009c00780b */ /* 0x040fe20003f3d000 */
[----:B------:R-:W-:Y:S02]  /*34a0*/  FMUL.FTZ R23, R156, c[0x0][0x23c] ;  /* 0x00008f009c177a20 */ /* 0x000fe40000410000 */
[----:B------:R3:W-:Y:S01]  /*34b0*/  STL [R1+0x98], R156 ;  /* 0x0000989c01007387 */ /* 0x0007e20000100800 */
[----:B-1----:R-:W-:-:S05]  /*34c0*/  FMNMX.FTZ R155, R155, R6, !PT ;  /* 0x000000069b9b7209 */ /* 0x002fca0007810000 */
[----:B------:R-:W1:Y:S01]  /*34d0*/  SHFL.BFLY PT, R7, R155, 0x1, 0x1f ;  /* 0x0c201f009b077f89 */ /* 0x000e6200000e0000 */
[----:B------:R-:W-:-:S03]  /*34e0*/  FSEL R23, R23, RZ, P1 ;  /* 0x000000ff17177208 */ /* 0x000fc60000800000 */
[----:B---3--:R-:W3:Y:S01]  /*34f0*/  LDL.LU R156, [R1+0x4] ;  /* 0x00000400019c7983 */ /* 0x008ee20000300800 */
[----:B------:R-:W-:Y:S01]  /*3500*/  FMNMX.FTZ R3, R62, R3, !PT ;  /* 0x000000033e037209 */ /* 0x000fe20007810000 */
[--C-:B------:R-:W-:Y:S02]  /*3510*/  FFMA.FTZ R5, R64, c[0x0][0x23c], -R23.reuse ;  /* 0x00008f0040057a23 */ /* 0x100fe40000010817 */
[----:B------:R-:W-:Y:S01]  /*3520*/  STL [R1+0xa4], R251 ;  /* 0x0000a4fb01007387 */ /* 0x000fe20000100800 */
[----:B------:R-:W-:Y:S01]  /*3530*/  FMNMX.FTZ R3, R61, R3, !PT ;  /* 0x000000033d037209 */ /* 0x000fe20007810000 */
[----:B------:R4:W-:Y:S01]  /*3540*/  MUFU.EX2 R186, R5 ;  /* 0x0000000500ba7308 */ /* 0x0009e20000000800 */
[----:B------:R-:W-:Y:S02]  /*3550*/  FFMA.FTZ R6, R57, c[0x0][0x23c], -R23 ;  /* 0x00008f0039067a23 */ /* 0x000fe40000010817 */
[----:B------:R-:W-:-:S04]  /*3560*/  FMNMX.FTZ R3, R41, R3, !PT ;  /* 0x0000000329037209 */ /* 0x000fc80007810000 */
[----:B------:R-:W-:Y:S01]  /*3570*/  FMNMX.FTZ R3, R40, R3, !PT ;  /* 0x0000000328037209 */ /* 0x000fe20007810000 */
[----:B------:R-:W-:Y:S03]  /*3580*/  MUFU.EX2 R225, R6 ;  /* 0x0000000600e17308 */ /* 0x000fe60000000800 */
[----:B------:R-:W-:Y:S02]  /*3590*/  FMNMX.FTZ R3, R146, R3, !PT ;  /* 0x0000000392037209 */ /* 0x000fe40007810000 */
[----:B-1----:R-:W-:Y:S01]  /*35a0*/  FMNMX.FTZ R155, R155, R7, !PT ;  /* 0x000000079b9b7209 */ /* 0x002fe20007810000 */
[----:B----4-:R-:W-:Y:S01]  /*35b0*/  FFMA.FTZ R5, R56, c[0x0][0x23c], -R23 ;  /* 0x00008f0038057a23 */ /* 0x010fe20000010817 */
[----:B------:R-:W-:-:S03]  /*35c0*/  FMNMX.FTZ R3, R140, R3, !PT ;  /* 0x000000038c037209 */ /* 0x000fc60007810000 */
[C---:B------:R-:W-:Y:S01]  /*35d0*/  FMUL.FTZ R22, R155.reuse, c[0x0][0x23c] ;  /* 0x00008f009b167a20 */ /* 0x040fe20000410000 */
[----:B------:R-:W-:Y:S01]  /*35e0*/  FSETP.NEU.FTZ.AND P1, PT, R155, -INF , PT ;  /* 0xff8000009b00780b */ /* 0x000fe20003f3d000 */
[----:B------:R1:W-:Y:S01]  /*35f0*/  STL [R1+0x9c], R155 ;  /* 0x00009c9b01007387 */ /* 0x0003e20000100800 */
[----:B------:R4:W1:Y:S01]  /*3600*/  MUFU.EX2 R185, R5 ;  /* 0x0000000500b97308 */ /* 0x0008620000000800 */
[----:B------:R-:W-:Y:S01]  /*3610*/  FMNMX.FTZ R3, R139, R3, !PT ;  /* 0x000000038b037209 */ /* 0x000fe20007810000 */
[----:B----4-:R-:W-:-:S06]  /*3620*/  FFMA.FTZ R5, R58, c[0x0][0x23c], -R23 ;  /* 0x00008f003a057a23 */ /* 0x010fcc0000010817 */
[----:B------:R4:W2:Y:S01]  /*3630*/  MUFU.EX2 R228, R5 ;  /* 0x0000000500e47308 */ /* 0x0008a20000000800 */
[----:B-1----:R-:W3:Y:S01]  /*3640*/  LDL.LU R155, [R1+0x8] ;  /* 0x00000800019b7983 */ /* 0x002ee20000300800 */
[----:B----4-:R-:W-:Y:S02]  /*3650*/  FMNMX.FTZ R5, R138, R3, !PT ;  /* 0x000000038a057209 */ /* 0x010fe40007810000 */
[----:B------:R-:W-:Y:S02]  /*3660*/  FMNMX.FTZ R3, R79, R78, !PT ;  /* 0x0000004e4f037209 */ /* 0x000fe40007810000 */
[----:B------:R-:W-:Y:S02]  /*3670*/  FMNMX.FTZ R5, R200, R5, !PT ;  /* 0x00000005c8057209 */ /* 0x000fe40007810000 */
[----:B------:R-:W-:Y:S02]  /*3680*/  FMNMX.FTZ R3, R84, R3, !PT ;  /* 0x0000000354037209 */ /* 0x000fe40007810000 */
[----:B------:R-:W-:-:S02]  /*3690*/  FMNMX.FTZ R154, R251, R5, !PT ;  /* 0x00000005fb9a7209 */ /* 0x000fc40007810000 */
[----:B------:R-:W-:Y:S01]  /*36a0*/  FMNMX.FTZ R5, R77, R3, !PT ;  /* 0x000000034d057209 */ /* 0x000fe20007810000 */
[----:B------:R-:W-:Y:S01]  /*36b0*/  FFMA.FTZ R3, R38, c[0x0][0x23c], -R23 ;  /* 0x00008f0026037a23 */ /* 0x000fe20000010817 */
[----:B------:R-:W-:Y:S02]  /*36c0*/  FMNMX.FTZ R154, R250, R154, !PT ;  /* 0x0000009afa9a7209 */ /* 0x000fe40007810000 */
[----:B------:R-:W-:Y:S01]  /*36d0*/  FMNMX.FTZ R5, R73, R5, !PT ;  /* 0x0000000549057209 */ /* 0x000fe20007810000 */
[----:B------:R1:W-:Y:S01]  /*36e0*/  MUFU.EX2 R221, R3 ;  /* 0x0000000300dd7308 */ /* 0x0003e20000000800 */
[----:B------:R-:W-:Y:S02]  /*36f0*/  FMNMX.FTZ R154, R249, R154, !PT ;  /* 0x0000009af99a7209 */ /* 0x000fe40007810000 */
[----:B------:R-:W-:Y:S02]  /*3700*/  FMNMX.FTZ R5, R74, R5, !PT ;  /* 0x000000054a057209 */ /* 0x000fe40007810000 */
[----:B------:R-:W-:Y:S01]  /*3710*/  FSEL R22, R22, RZ, P1 ;  /* 0x000000ff16167208 */ /* 0x000fe20000800000 */
[----:B------:R-:W4:Y:S01]  /*3720*/  SHFL.BFLY PT, R6, R154, 0x2, 0x1f ;  /* 0x0c401f009a067f89 */ /* 0x000f2200000e0000 */
[----:B------:R-:W-:-:S04]  /*3730*/  FMNMX.FTZ R5, R72, R5, !PT ;  /* 0x0000000548057209 */ /* 0x000fc80007810000 */
[----:B------:R-:W-:Y:S01]  /*3740*/  FMNMX.FTZ R5, R48, R5, !PT ;  /* 0x0000000530057209 */ /* 0x000fe20007810000 */
[----:B-1----:R-:W-:-:S04]  /*3750*/  FFMA.FTZ R3, R36, c[0x0][0x23c], -R23 ;  /* 0x00008f0024037a23 */ /* 0x002fc80000010817 */
[----:B------:R1:W-:Y:S02]  /*3760*/  MUFU.EX2 R123, R3 ;  /* 0x00000003007b7308 */ /* 0x0003e40000000800 */
[----:B-1----:R-:W-:-:S06]  /*3770*/  FFMA.FTZ R3, R17, c[0x0][0x23c], -R23 ;  /* 0x00008f0011037a23 */ /* 0x002fcc0000010817 */
[----:B------:R1:W-:Y:S02]  /*3780*/  MUFU.EX2 R127, R3 ;  /* 0x00000003007f7308 */ /* 0x0003e40000000800 */
[----:B-1----:R-:W-:Y:S01]  /*3790*/  FMNMX.FTZ R3, R147, R5, !PT ;  /* 0x0000000593037209 */ /* 0x002fe20007810000 */
[----:B------:R-:W-:-:S03]  /*37a0*/  FFMA.FTZ R5, R16, c[0x0][0x23c], -R23 ;  /* 0x00008f0010057a23 */ /* 0x000fc60000010817 */
[----:B------:R-:W-:Y:S02]  /*37b0*/  FMNMX.FTZ R3, R144, R3, !PT ;  /* 0x0000000390037209 */ /* 0x000fe40007810000 */
[----:B------:R1:W-:Y:S02]  /*37c0*/  MUFU.EX2 R226, R5 ;  /* 0x0000000500e27308 */ /* 0x0003e40000000800 */
[----:B------:R-:W-:-:S04]  /*37d0*/  FMNMX.FTZ R3, R143, R3, !PT ;  /* 0x000000038f037209 */ /* 0x000fc80007810000 */
[----:B------:R-:W-:Y:S01]  /*37e0*/  FMNMX.FTZ R3, R142, R3, !PT ;  /* 0x000000038e037209 */ /* 0x000fe20007810000 */
[----:B-1----:R-:W-:-:S04]  /*37f0*/  FFMA.FTZ R5, R66, c[0x0][0x23c], -R22 ;  /* 0x00008f0042057a23 */ /* 0x002fc80000010816 */
[----:B------:R1:W-:Y:S02]  /*3800*/  MUFU.EX2 R187, R5 ;  /* 0x0000000500bb7308 */ /* 0x0003e40000000800 */
[----:B-1----:R-:W-:Y:S01]  /*3810*/  FMNMX.FTZ R5, R170, R3, !PT ;  /* 0x00000003aa057209 */ /* 0x002fe20007810000 */
[----:B------:R-:W-:-:S05]  /*3820*/  FFMA.FTZ R3, R65, c[0x0][0x23c], -R22 ;  /* 0x00008f0041037a23 */ /* 0x000fca0000010816 */
[----:B------:R3:W1:Y:S01]  /*3830*/  MUFU.EX2 R168, R3 ;  /* 0x0000000300a87308 */ /* 0x0006620000000800 */
[----:B----4-:R-:W-:-:S05]  /*3840*/  FMNMX.FTZ R154, R154, R6, !PT ;  /* 0x000000069a9a7209 */ /* 0x010fca0007810000 */
[----:B------:R-:W4:Y:S02]  /*3850*/  SHFL.BFLY PT, R6, R154, 0x1, 0x1f ;  /* 0x0c201f009a067f89 */ /* 0x000f2400000e0000 */
[----:B----4-:R-:W-:-:S04]  /*3860*/  FMNMX.FTZ R154, R154, R6, !PT ;  /* 0x000000069a9a7209 */ /* 0x010fc80007810000 */
[C---:B------:R-:W-:Y:S01]  /*3870*/  FSETP.NEU.FTZ.AND P1, PT, R154.reuse, -INF , PT ;  /* 0xff8000009a00780b */ /* 0x040fe20003f3d000 */
[----:B------:R-:W-:-:S05]  /*3880*/  FMUL.FTZ R21, R154, c[0x0][0x23c] ;  /* 0x00008f009a157a20 */ /* 0x000fca0000410000 */
[----:B------:R-:W-:Y:S02]  /*3890*/  FSEL R21, R21, RZ, P1 ;  /* 0x000000ff15157208 */ /* 0x000fe40000800000 */
[----:B------:R-:W-:-:S05]  /*38a0*/  SHF.L.U32 R217, R0, 0x1, RZ ;  /* 0x0000000100d97819 */ /* 0x000fca00000006ff */
[----:B------:R-:W-:Y:S01]  /*38b0*/  LDSM.16.MT88.4 R44, [R217+0xc000] ;  /* 0x00c00000d92c783b */ /* 0x000fe20000004200 */
[----:B------:R-:W-:-:S05]  /*38c0*/  IMAD R218, R4, 0x2, R217 ;  /* 0x0000000204da7824 */ /* 0x000fca00078e02d9 */
[----:B------:R-:W-:Y:S01]  /*38d0*/  LDSM.16.MT88.4 R52, [R218+0xc000] ;  /* 0x00c00000da34783b */ /* 0x000fe20000004200 */
[----:B------:R-:W-:Y:S02]  /*38e0*/  F2FP.PACK_AB R16, R185, R186 ;  /* 0x000000bab910723e */ /* 0x000fe400000000ff */
[----:B--2---:R-:W-:Y:S02]  /*38f0*/  F2FP.PACK_AB R18, R225, R228 ;  /* 0x000000e4e112723e */ /* 0x004fe400000000ff */
[----:B---3--:R-:W-:Y:S01]  /*3900*/  FMNMX.FTZ R3, R155, R5, !PT ;  /* 0x000000059b037209 */ /* 0x008fe20007810000 */
[----:B------:R-:W-:Y:S03]  /*3910*/  STL [R1+0xa0], R155 ;  /* 0x0000a09b01007387 */ /* 0x000fe60000100800 */
[----:B------:R-:W-:Y:S01]  /*3920*/  FMNMX.FTZ R3, R156, R3, !PT ;  /* 0x000000039c037209 */ /* 0x000fe20007810000 */
[----:B------:R-:W-:Y:S03]  /*3930*/  LDSM.16.MT88.4 R68, [R218+0xe000] ;  /* 0x00e00000da44783b */ /* 0x000fe60000004200 */
[----:B------:R-:W-:Y:S01]  /*3940*/  FMNMX.FTZ R3, R235, R3, !PT ;  /* 0x00000003eb037209 */ /* 0x000fe20007810000 */
[----:B------:R-:W-:Y:S04]  /*3950*/  LDSM.16.MT88.4 R28, [R218+0xc800] ;  /* 0x00c80000da1c783b */ /* 0x000fe80000004200 */
[----:B------:R-:W2:Y:S01]  /*3960*/  SHFL.BFLY PT, R7, R3, 0x2, 0x1f ;  /* 0x0c401f0003077f89 */ /* 0x000ea200000e0000 */
[----:B------:R-:W-:Y:S01]  /*3970*/  FFMA.FTZ R5, R60, c[0x0][0x23c], -R22 ;  /* 0x00008f003c057a23 */ /* 0x000fe20000010816 */
[----:B-1----:R-:W-:-:S02]  /*3980*/  F2FP.PACK_AB R17, R168, R187 ;  /* 0x000000bba811723e */ /* 0x002fc400000000ff */
[----:B------:R-:W-:Y:S01]  /*3990*/  LEA R220, R2, R217, 0x1 ;  /* 0x000000d902dc7211 */ /* 0x000fe200078e08ff */
[----:B------:R1:W-:Y:S01]  /*39a0*/  MUFU.EX2 R227, R5 ;  /* 0x0000000500e37308 */ /* 0x0003e20000000800 */
[----:B------:R-:W-:Y:S01]  /*39b0*/  F2FP.PACK_AB R10, R226, R127 ;  /* 0x0000007fe20a723e */ /* 0x000fe200000000ff */
[----:B------:R-:W-:Y:S01]  /*39c0*/  LDSM.16.MT88.4 R80, [R218+0xe800] ;  /* 0x00e80000da50783b */ /* 0x000fe20000004200 */
[----:B--2---:R-:W-:-:S05]  /*39d0*/  FMNMX.FTZ R3, R3, R7, !PT ;  /* 0x0000000703037209 */ /* 0x004fca0007810000 */
[----:B------:R-:W2:Y:S01]  /*39e0*/  SHFL.BFLY PT, R6, R3, 0x1, 0x1f ;  /* 0x0c201f0003067f89 */ /* 0x000ea200000e0000 */
[----:B-1----:R-:W-:-:S03]  /*39f0*/  FFMA.FTZ R5, R59, c[0x0][0x23c], -R22 ;  /* 0x00008f003b057a23 */ /* 0x002fc60000010816 */
[----:B------:R-:W1:Y:S01]  /*3a00*/  LDSM.16.MT88.4 R56, [R217+0xc800] ;  /* 0x00c80000d938783b */ /* 0x000e620000004200 */
[----:B------:R3:W4:Y:S02]  /*3a10*/  MUFU.EX2 R128, R5 ;  /* 0x0000000500807308 */ /* 0x0007240000000800 */
[----:B---3--:R-:W-:Y:S01]  /*3a20*/  FFMA.FTZ R5, R42, c[0x0][0x23c], -R22 ;  /* 0x00008f002a057a23 */ /* 0x008fe20000010816 */
[----:B--2---:R-:W-:-:S05]  /*3a30*/  FMNMX.FTZ R3, R3, R6, !PT ;  /* 0x0000000603037209 */ /* 0x004fca0007810000 */
[----:B------:R2:W-:Y:S01]  /*3a40*/  MUFU.EX2 R216, R5 ;  /* 0x0000000500d87308 */ /* 0x0005e20000000800 */
[C---:B------:R-:W-:Y:S01]  /*3a50*/  FSETP.NEU.FTZ.AND P1, PT, R3.reuse, -INF , PT ;  /* 0xff8000000300780b */ /* 0x040fe20003f3d000 */
[----:B------:R-:W-:Y:S02]  /*3a60*/  FMUL.FTZ R20, R3, c[0x0][0x23c] ;  /* 0x00008f0003147a20 */ /* 0x000fe40000410000 */
[----:B--2---:R-:W-:-:S04]  /*3a70*/  FFMA.FTZ R5, R43, c[0x0][0x23c], -R22 ;  /* 0x00008f002b057a23 */ /* 0x004fc80000010816 */
[----:B------:R2:W3:Y:S01]  /*3a80*/  MUFU.EX2 R124, R5 ;  /* 0x00000005007c7308 */ /* 0x0004e20000000800 */
[----:B------:R-:W-:-:S05]  /*3a90*/  FSEL R20, R20, RZ, P1 ;  /* 0x000000ff14147208 */ /* 0x000fca0000800000 */
[----:B------:R-:W-:Y:S02]  /*3aa0*/  FFMA.FTZ R0, R79, c[0x0][0x23c], -R20 ;  /* 0x00008f004f007a23 */ /* 0x000fe40000010814 */
[----:B--2---:R-:W-:-:S04]  /*3ab0*/  FFMA.FTZ R5, R39, c[0x0][0x23c], -R22 ;  /* 0x00008f0027057a23 */ /* 0x004fc80000010816 */
[----:B------:R2:W-:Y:S02]  /*3ac0*/  MUFU.EX2 R224, R5 ;  /* 0x0000000500e07308 */ /* 0x0005e40000000800 */
[----:B--2---:R-:W-:-:S06]  /*3ad0*/  FFMA.FTZ R5, R37, c[0x0][0x23c], -R22 ;  /* 0x00008f0025057a23 */ /* 0x004fcc0000010816 */
[----:B------:R2:W-:Y:S01]  /*3ae0*/  MUFU.EX2 R122, R0 ;  /* 0x00000000007a7308 */ /* 0x0005e20000000800 */
[----:B----4-:R-:W-:Y:S01]  /*3af0*/  F2FP.PACK_AB R19, R128, R227 ;  /* 0x000000e38013723e */ /* 0x010fe200000000ff */
[----:B------:R-:W-:Y:S01]  /*3b00*/  IMAD R219, R2, 0x2, R218 ;  /* 0x0000000202db7824 */ /* 0x000fe200078e02da */
[----:B------:R-:W-:Y:S05]  /*3b10*/  LDSM.16.MT88.4 R36, [R217+0xe000] ;  /* 0x00e00000d924783b */ /* 0x000fea0000004200 */
[----:B------:R4:W-:Y:S01]  /*3b20*/  MUFU.EX2 R230, R5 ;  /* 0x0000000500e67308 */ /* 0x0009e20000000800 */
[----:B--2---:R-:W-:Y:S02]  /*3b30*/  FFMA.FTZ R0, R78, c[0x0][0x23c], -R20 ;  /* 0x00008f004e007a23 */ /* 0x004fe40000010814 */
[----:B----4-:R-:W-:-:S05]  /*3b40*/  FFMA.FTZ R5, R76, c[0x0][0x23c], -R21 ;  /* 0x00008f004c057a23 */ /* 0x010fca0000010815 */
[----:B------:R2:W-:Y:S08]  /*3b50*/  MUFU.EX2 R169, R5 ;  /* 0x0000000500a97308 */ /* 0x0005f00000000800 */
[----:B------:R4:W1:Y:S01]  /*3b60*/  MUFU.EX2 R8, R0 ;  /* 0x0000000000087308 */ /* 0x0008620000000800 */
[--C-:B--2---:R-:W-:Y:S01]  /*3b70*/  FFMA.FTZ R5, R67, c[0x0][0x23c], -R21.reuse ;  /* 0x00008f0043057a23 */ /* 0x104fe20000010815 */
[----:B------:R-:W-:Y:S01]  /*3b80*/  HMMA.16816.F32 R32, R16, R44, RZ ;  /* 0x0000002c1020723c */ /* 0x000fe200000018ff */
[----:B---3--:R-:W-:Y:S01]  /*3b90*/  F2FP.PACK_AB R9, R124, R216 ;  /* 0x000000d87c09723e */ /* 0x008fe200000000ff */
[----:B------:R-:W-:Y:S04]  /*3ba0*/  LDSM.16.MT88.4 R64, [R220+0xc800] ;  /* 0x00c80000dc40783b */ /* 0x000fe80000004200 */
[----:B------:R2:W3:Y:S01]  /*3bb0*/  MUFU.EX2 R120, R5 ;  /* 0x0000000500787308 */ /* 0x0004e20000000800 */
[----:B----4-:R-:W-:Y:S01]  /*3bc0*/  FFMA.FTZ R0, R84, c[0x0][0x23c], -R20 ;  /* 0x00008f0054007a23 */ /* 0x010fe20000010814 */
[----:B-1----:R-:W-:Y:S01]  /*3bd0*/  F2FP.PACK_AB R13, R8, R122 ;  /* 0x0000007a080d723e */ /* 0x002fe200000000ff */
[----:B------:R-:W-:Y:S05]  /*3be0*/  LDSM.16.MT88.4 R84, [R217+0xe800] ;  /* 0x00e80000d954783b */ /* 0x000fea0000004200 */
[----:B------:R1:W-:Y:S01]  /*3bf0*/  MUFU.EX2 R251, R0 ;  /* 0x0000000000fb7308 */ /* 0x0003e20000000800 */
[----:B--2---:R-:W-:-:S07]  /*3c00*/  FFMA.FTZ R5, R75, c[0x0][0x23c], -R21 ;  /* 0x00008f004b057a23 */ /* 0x004fce0000010815 */
[----:B------:R2:W-:Y:S01]  /*3c10*/  MUFU.EX2 R233, R5 ;  /* 0x0000000500e97308 */ /* 0x0005e20000000800 */
[----:B-1----:R-:W-:Y:S01]  /*3c20*/  FFMA.FTZ R0, R77, c[0x0][0x23c], -R20 ;  /* 0x00008f004d007a23 */ /* 0x002fe20000010814 */
[----:B---3--:R-:W-:Y:S01]  /*3c30*/  F2FP.PACK_AB R12, R120, R169 ;  /* 0x000000a9780c723e */ /* 0x008fe200000000ff */
[----:B------:R-:W-:Y:S05]  /*3c40*/  LDSM.16.MT88.4 R76, [R219+0xe000] ;  /* 0x00e00000db4c783b */ /* 0x000fea0000004200 */
[----:B------:R1:W-:Y:S01]  /*3c50*/  MUFU.EX2 R222, R0 ;  /* 0x0000000000de7308 */ /* 0x0003e20000000800 */
[----:B--2---:R-:W-:-:S07]  /*3c60*/  FFMA.FTZ R5, R63, c[0x0][0x23c], -R21 ;  /* 0x00008f003f057a23 */ /* 0x004fce0000010815 */
[----:B------:R2:W3:Y:S01]  /*3c70*/  MUFU.EX2 R223, R5 ;  /* 0x0000000500df7308 */ /* 0x0004e20000000800 */
[----:B-1----:R-:W-:-:S07]  /*3c80*/  FFMA.FTZ R0, R73, c[0x0][0x23c], -R20 ;  /* 0x00008f0049007a23 */ /* 0x002fce0000010814 */
[----:B------:R1:W-:Y:S01]  /*3c90*/  MUFU.EX2 R129, R0 ;  /* 0x0000000000817308 */ /* 0x0003e20000000800 */
[----:B--2---:R-:W-:-:S07]  /*3ca0*/  FFMA.FTZ R5, R62, c[0x0][0x23c], -R21 ;  /* 0x00008f003e057a23 */ /* 0x004fce0000010815 */
[----:B------:R2:W-:Y:S01]  /*3cb0*/  MUFU.EX2 R155, R5 ;  /* 0x00000005009b7308 */ /* 0x0005e20000000800 */
[----:B-1----:R-:W-:Y:S01]  /*3cc0*/  FFMA.FTZ R0, R74, c[0x0][0x23c], -R20 ;  /* 0x00008f004a007a23 */ /* 0x002fe20000010814 */
[----:B---3--:R-:W-:-:S06]  /*3cd0*/  F2FP.PACK_AB R14, R223, R233 ;  /* 0x000000e9df0e723e */ /* 0x008fcc00000000ff */
[----:B------:R1:W-:Y:S01]  /*3ce0*/  MUFU.EX2 R126, R0 ;  /* 0x00000000007e7308 */ /* 0x0003e20000000800 */
[----:B------:R-:W-:Y:S01]  /*3cf0*/  F2FP.PACK_AB R15, R222, R251 ;  /* 0x000000fbde0f723e */ /* 0x000fe200000000ff */
[----:B--2---:R-:W-:Y:S02]  /*3d00*/  FFMA.FTZ R5, R61, c[0x0][0x23c], -R21 ;  /* 0x00008f003d057a23 */ /* 0x004fe40000010815 */
[----:B-1----:R-:W-:-:S04]  /*3d10*/  FFMA.FTZ R0, R72, c[0x0][0x23c], -R20 ;  /* 0x00008f0048007a23 */ /* 0x002fc80000010814 */
[----:B------:R1:W2:Y:S01]  /*3d20*/  MUFU.EX2 R125, R5 ;  /* 0x00000005007d7308 */ /* 0x0002a20000000800 */
[----:B------:R-:W-:Y:S01]  /*3d30*/  HMMA.16816.F32 R24, R12, R44, RZ ;  /* 0x0000002c0c18723c */ /* 0x000fe200000018ff */
[----:B------:R-:W-:Y:S01]  /*3d40*/  MOV R2, R8 ;  /* 0x0000000800027202 */ /* 0x000fe20000000f00 */
[----:B------:R-:W-:Y:S01]  /*3d50*/  LDSM.16.MT88.4 R60, [R219+0xc800] ;  /* 0x00c80000db3c783b */ /* 0x000fe20000004200 */
[----:B------:R-:W-:-:S03]  /*3d60*/  F2FP.PACK_AB R11, R230, R224 ;  /* 0x000000e0e60b723e */ /* 0x000fc600000000ff */
[----:B------:R-:W-:Y:S01]  /*3d70*/  LDSM.16.MT88.4 R72, [R220+0xe000] ;  /* 0x00e00000dc48783b */ /* 0x000fe20000004200 */
[----:B------:R3:W-:Y:S01]  /*3d80*/  MUFU.EX2 R184, R0 ;  /* 0x0000000000b87308 */ /* 0x0007e20000000800 */
[----:B-1----:R-:W-:-:S07]  /*3d90*/  FFMA.FTZ R5, R41, c[0x0][0x23c], -R21 ;  /* 0x00008f0029057a23 */ /* 0x002fce0000010815 */
[----:B------:R1:W-:Y:S01]  /*3da0*/  MUFU.EX2 R171, R5 ;  /* 0x0000000500ab7308 */ /* 0x0003e20000000800 */
[----:B---3--:R-:W-:Y:S02]  /*3db0*/  FFMA.FTZ R0, R48, c[0x0][0x23c], -R20 ;  /* 0x00008f0030007a23 */ /* 0x008fe40000010814 */
[----:B------:R-:W3:Y:S05]  /*3dc0*/  LDSM.16.MT88.4 R48, [R220+0xc000] ;  /* 0x00c00000dc30783b */ /* 0x000eea0000004200 */
[----:B------:R-:W4:Y:S01]  /*3dd0*/  MUFU.EX2 R229, R0 ;  /* 0x0000000000e57308 */ /* 0x000f220000000800 */
[----:B-1----:R-:W-:Y:S02]  /*3de0*/  FFMA.FTZ R5, R40, c[0x0][0x23c], -R21 ;  /* 0x00008f0028057a23 */ /* 0x002fe40000010815 */
[----:B------:R-:W1:Y:S05]  /*3df0*/  LDSM.16.MT88.4 R40, [R219+0xc000] ;  /* 0x00c00000db28783b */ /* 0x000e6a0000004200 */
[----:B------:R3:W3:Y:S01]  /*3e00*/  MUFU.EX2 R121, R5 ;  /* 0x0000000500797308 */ /* 0x0006e20000000800 */
[----:B------:R-:W-:-:S02]  /*3e10*/  F2FP.PACK_AB R8, R123, R221 ;  /* 0x000000dd7b08723e */ /* 0x000fc400000000ff */
[----:B--2---:R-:W-:Y:S02]  /*3e20*/  F2FP.PACK_AB R4, R125, R155 ;  /* 0x0000009b7d04723e */ /* 0x004fe400000000ff */
[----:B----4-:R-:W-:-:S03]  /*3e30*/  F2FP.PACK_AB R7, R229, R184 ;  /* 0x000000b8e507723e */ /* 0x010fc600000000ff */
[----:B------:R-:W-:Y:S01]  /*3e40*/  HMMA.16816.F32 R164, R8, R56, R32 ;  /* 0x0000003808a4723c */ /* 0x000fe20000001820 */
[----:B---3--:R-:W-:Y:S02]  /*3e50*/  F2FP.PACK_AB R5, R126, R129 ;  /* 0x000000817e05723e */ /* 0x008fe400000000ff */
[----:B------:R-:W-:-:S05]  /*3e60*/  F2FP.PACK_AB R6, R121, R171 ;  /* 0x000000ab7906723e */ /* 0x000fca00000000ff */
[----:B------:R-:W-:Y:S08]  /*3e70*/  HMMA.16816.F32 R32, R16, R52, RZ ;  /* 0x000000341020723c */ /* 0x000ff000000018ff */
[----:B------:R-:W-:Y:S08]  /*3e80*/  HMMA.16816.F32 R160, R4, R56, R24 ;  /* 0x0000003804a0723c */ /* 0x000ff00000001818 */
[----:B------:R-:W-:Y:S08]  /*3e90*/  HMMA.16816.F32 R24, R12, R52, RZ ;  /* 0x000000340c18723c */ /* 0x000ff000000018ff */
[-C--:B------:R-:W-:Y:S08]  /*3ea0*/  HMMA.16816.F32 R116, R16, R48.reuse, RZ ;  /* 0x000000301074723c */ /* 0x080ff000000018ff */
[----:B------:R-:W-:Y:S08]  /*3eb0*/  HMMA.16816.F32 R112, R12, R48, RZ ;  /* 0x000000300c70723c */ /* 0x000ff000000018ff */
[-C--:B-1----:R-:W-:Y:S08]  /*3ec0*/  HMMA.16816.F32 R108, R16, R40.reuse, RZ ;  /* 0x00000028106c723c */ /* 0x082ff000000018ff */
[----:B------:R-:W-:Y:S08]  /*3ed0*/  HMMA.16816.F32 R104, R12, R40, RZ ;  /* 0x000000280c68723c */ /* 0x000ff000000018ff */
[-C--:B------:R-:W-:Y:S08]  /*3ee0*/  HMMA.16816.F32 R100, R16, R36.reuse, RZ ;  /* 0x000000241064723c */ /* 0x080ff000000018ff */
[----:B------:R-:W-:Y:S08]  /*3ef0*/  HMMA.16816.F32 R96, R12, R36, RZ ;  /* 0x000000240c60723c */ /* 0x000ff000000018ff */
[----:B------:R-:W-:Y:S08]  /*3f00*/  HMMA.16816.F32 R92, R16, R68, RZ ;  /* 0x00000044105c723c */ /* 0x000ff000000018ff */
[-C--:B------:R-:W-:Y:S01]  /*3f10*/  HMMA.16816.F32 R180, R8, R28.reuse, R32 ;  /* 0x0000001c08b4723c */ /* 0x080fe20000001820 */
[----:B------:R-:W1:Y:S07]  /*3f20*/  LDSM.16.MT88.4 R32, [R220+0xe800] ;  /* 0x00e80000dc20783b */ /* 0x000e6e0000004200 */
[----:B------:R-:W-:Y:S01]  /*3f30*/  HMMA.16816.F32 R176, R4, R28, R24 ;  /* 0x0000001c04b0723c */ /* 0x000fe20000001818 */
[----:B------:R-:W2:Y:S01]  /*3f40*/  LDSM.16.MT88.4 R24, [R219+0xe800] ;  /* 0x00e80000db18783b */ /* 0x000ea20000004200 */
[----:B------:R-:W-:Y:S01]  /*3f50*/  IMAD.MOV.U32 R56, RZ, RZ, R121 ;  /* 0x000000ffff387224 */ /* 0x000fe200078e0079 */
[----:B------:R-:W-:-:S05]  /*3f60*/  MOV R57, R120 ;  /* 0x0000007800397202 */ /* 0x000fca0000000f00 */
[----:B------:R-:W-:Y:S01]  /*3f70*/  HMMA.16816.F32 R88, R12, R68, RZ ;  /* 0x000000440c58723c */ /* 0x000fe200000018ff */
[----:B------:R-:W-:Y:S01]  /*3f80*/  IMAD.MOV.U32 R29, RZ, RZ, R128 ;  /* 0x000000ffff1d7224 */ /* 0x000fe200078e0080 */
[----:B------:R-:W-:-:S05]  /*3f90*/  MOV R28, R127 ;  /* 0x0000007f001c7202 */ /* 0x000fca0000000f00 */
[----:B------:R-:W-:Y:S01]  /*3fa0*/  IMAD.MOV.U32 R69, RZ, RZ, R172 ;  /* 0x000000ffff457224 */ /* 0x000fe200078e00ac */
[----:B------:R-:W-:Y:S01]  /*3fb0*/  HMMA.16816.F32 R196, R8, R64, R116 ;  /* 0x0000004008c4723c */ /* 0x000fe20000001874 */
[----:B------:R-:W-:-:S07]  /*3fc0*/  MOV R68, R129 ;  /* 0x0000008100447202 */ /* 0x000fce0000000f00 */
[----:B------:R-:W-:Y:S07]  /*3fd0*/  HMMA.16816.F32 R192, R4, R64, R112 ;  /* 0x0000004004c0723c */ /* 0x000fee0000001870 */
[----:B------:R-:W-:Y:S01]  /*3fe0*/  IMAD.MOV.U32 R65, RZ, RZ, R126 ;  /* 0x000000ffff417224 */ /* 0x000fe200078e007e */
[----:B------:R-:W-:Y:S01]  /*3ff0*/  HMMA.16816.F32 R188, R8, R60, R108 ;  /* 0x0000003c08bc723c */ /* 0x000fe2000000186c */
[----:B------:R-:W-:-:S07]  /*4000*/  MOV R64, R125 ;  /* 0x0000007d00407202 */ /* 0x000fce0000000f00 */
[----:B------:R-:W-:Y:S07]  /*4010*/  HMMA.16816.F32 R172, R4, R60, R104 ;  /* 0x0000003c04ac723c */ /* 0x000fee0000001868 */
[----:B------:R-:W-:Y:S01]  /*4020*/  MOV R61, R122 ;  /* 0x0000007a003d7202 */ /* 0x000fe20000000f00 */
[-C--:B------:R-:W-:Y:S08]  /*4030*/  HMMA.16816.F32 R208, R8, R84.reuse, R100 ;  /* 0x0000005408d0723c */ /* 0x080ff00000001864 */
[----:B------:R-:W-:Y:S07]  /*4040*/  HMMA.16816.F32 R204, R4, R84, R96 ;  /* 0x0000005404cc723c */ /* 0x000fee0000001860 */
[----:B------:R-:W-:Y:S01]  /*4050*/  IMAD.MOV.U32 R85, RZ, RZ, R124 ;  /* 0x000000ffff557224 */ /* 0x000fe200078e007c */
[----:B------:R-:W-:Y:S01]  /*4060*/  MOV R84, R123 ;  /* 0x0000007b00547202 */ /* 0x000fe20000000f00 */
[----:B------:R-:W-:Y:S08]  /*4070*/  HMMA.16816.F32 R236, R8, R80, R92 ;  /* 0x0000005008ec723c */ /* 0x000ff0000000185c */
[C---:B------:R-:W-:Y:S08]  /*4080*/  HMMA.16816.F32 R104, R12.reuse, R72, RZ ;  /* 0x000000480c68723c */ /* 0x040ff000000018ff */
        /* <DEDUP_REMOVED lines=8> */
[----:B------:R-:W-:Y:S08]  /*4110*/  HMMA.16816.F32 R92, R12, R78, RZ ;  /* 0x0000004e0c5c723c */ /* 0x000ff000000018ff */
[----:B------:R-:W-:Y:S01]  /*4120*/  HMMA.16816.F32 R12, R16, R76, RZ ;  /* 0x0000004c100c723c */ /* 0x000fe200000018ff */
[----:B------:R-:W-:-:S02]  /*4130*/  FFMA.FTZ R0, R141, c[0x0][0x23c], -R23 ;  /* 0x00008f008d007a23 */ /* 0x000fc40000010817 */
[----:B------:R-:W-:-:S05]  /*4140*/  IMAD.MOV.U32 R60, RZ, RZ, R200 ;  /* 0x000000ffff3c7224 */ /* 0x000fca00078e00c8 */
[C---:B-1----:R-:W-:Y:S08]  /*4150*/  HMMA.16816.F32 R244, R4.reuse, R32, R104 ;  /* 0x0000002004f4723c */ /* 0x042ff00000001868 */
[C---:B------:R-:W-:Y:S08]  /*4160*/  HMMA.16816.F32 R212, R4.reuse, R80, R88 ;  /* 0x0000005004d4723c */ /* 0x040ff00000001858 */
[C---:B--2---:R-:W-:Y:S08]  /*4170*/  HMMA.16816.F32 R240, R4.reuse, R24, R96 ;  /* 0x0000001804f0723c */ /* 0x044ff00000001860 */
[C---:B------:R-:W-:Y:S08]  /*4180*/  HMMA.16816.F32 R128, R4.reuse, R58, R128 ;  /* 0x0000003a0480723c */ /* 0x040ff00000001880 */
[C---:B------:R-:W-:Y:S08]  /*4190*/  HMMA.16816.F32 R124, R4.reuse, R30, R124 ;  /* 0x0000001e047c723c */ /* 0x040ff0000000187c */
[C---:B------:R-:W-:Y:S08]  /*41a0*/  HMMA.16816.F32 R120, R4.reuse, R66, R120 ;  /* 0x000000420478723c */ /* 0x040ff00000001878 */
[C---:B------:R-:W-:Y:S08]  /*41b0*/  HMMA.16816.F32 R116, R4.reuse, R62, R116 ;  /* 0x0000003e0474723c */ /* 0x040ff00000001874 */
[C---:B------:R-:W-:Y:S08]  /*41c0*/  HMMA.16816.F32 R112, R4.reuse, R86, R112 ;  /* 0x000000560470723c */ /* 0x040ff00000001870 */
[C---:B------:R-:W-:Y:S08]  /*41d0*/  HMMA.16816.F32 R108, R4.reuse, R82, R108 ;  /* 0x00000052046c723c */ /* 0x040ff0000000186c */
[C---:B------:R-:W-:Y:S08]  /*41e0*/  HMMA.16816.F32 R200, R4.reuse, R34, R100 ;  /* 0x0000002204c8723c */ /* 0x040ff00000001864 */
[----:B------:R-:W-:Y:S08]  /*41f0*/  HMMA.16816.F32 R104, R4, R26, R92 ;  /* 0x0000001a0468723c */ /* 0x000ff0000000185c */
[----:B------:R-:W-:Y:S01]  /*4200*/  HMMA.16816.F32 R4, R16, R74, RZ ;  /* 0x0000004a1004723c */ /* 0x000fe200000018ff */
[----:B------:R1:W-:Y:S07]  /*4210*/  MUFU.EX2 R74, R0 ;  /* 0x00000000004a7308 */ /* 0x0003ee0000000800 */
[----:B------:R-:W-:Y:S01]  /*4220*/  HMMA.16816.F32 R148, R8, R24, R12 ;  /* 0x000000180894723c */ /* 0x000fe2000000180c */
[----:B-1----:R-:W-:-:S07]  /*4230*/  FFMA.FTZ R0, R136, c[0x0][0x23c], -R23 ;  /* 0x00008f0088007a23 */ /* 0x002fce0000010817 */
[C---:B------:R-:W-:Y:S01]  /*4240*/  HMMA.16816.F32 R88, R16.reuse, R72, RZ ;  /* 0x000000481058723c */ /* 0x040fe200000018ff */
[----:B------:R1:W-:Y:S07]  /*4250*/  MUFU.EX2 R72, R0 ;  /* 0x0000000000487308 */ /* 0x0003ee0000000800 */
[C---:B------:R-:W-:Y:S08]  /*4260*/  HMMA.16816.F32 R44, R16.reuse, R46, RZ ;  /* 0x0000002e102c723c */ /* 0x040ff000000018ff */
[----:B------:R-:W-:Y:S01]  /*4270*/  HMMA.16816.F32 R52, R16, R54, RZ ;  /* 0x000000361034723c */ /* 0x000fe200000018ff */
[----:B-1----:R-:W-:-:S07]  /*4280*/  FFMA.FTZ R0, R133, c[0x0][0x23c], -R23 ;  /* 0x00008f0085007a23 */ /* 0x002fce0000010817 */
[C---:B------:R-:W-:Y:S01]  /*4290*/  HMMA.16816.F32 R48, R16.reuse, R50, RZ ;  /* 0x000000321030723c */ /* 0x040fe200000018ff */
[----:B------:R1:W-:Y:S07]  /*42a0*/  MUFU.EX2 R234, R0 ;  /* 0x0000000000ea7308 */ /* 0x0003ee0000000800 */
[C---:B------:R-:W-:Y:S08]  /*42b0*/  HMMA.16816.F32 R40, R16.reuse, R42, RZ ;  /* 0x0000002a1028723c */ /* 0x040ff000000018ff */
[----:B------:R-:W-:Y:S01]  /*42c0*/  HMMA.16816.F32 R36, R16, R38, RZ ;  /* 0x000000261024723c */ /* 0x000fe200000018ff */
[----:B-1----:R-:W-:-:S07]  /*42d0*/  FFMA.FTZ R0, R132, c[0x0][0x23c], -R23 ;  /* 0x00008f0084007a23 */ /* 0x002fce0000010817 */
[C---:B------:R-:W-:Y:S08]  /*42e0*/  HMMA.16816.F32 R12, R16.reuse, R70, RZ ;  /* 0x00000046100c723c */ /* 0x040ff000000018ff */
[----:B------:R-:W-:Y:S01]  /*42f0*/  HMMA.16816.F32 R16, R16, R78, RZ ;  /* 0x0000004e1010723c */ /* 0x000fe200000018ff */
[----:B------:R1:W-:Y:S02]  /*4300*/  MUFU.EX2 R77, R0 ;  /* 0x00000000004d7308 */ /* 0x0003e40000000800 */
[----:B-1----:R-:W-:-:S06]  /*4310*/  FFMA.FTZ R0, R145, c[0x0][0x23c], -R22 ;  /* 0x00008f0091007a23 */ /* 0x002fcc0000010816 */
[----:B------:R1:W-:Y:S11]  /*4320*/  MUFU.EX2 R73, R0 ;  /* 0x0000000000497308 */ /* 0x0003f60000000800 */
[----:B------:R-:W-:Y:S04]  /*4330*/  @!UPT UIADD3 URZ, URZ, URZ, URZ ;  /* 0x0000003f3f3ff290 */ /* 0x000fe8000fffe03f */
[----:B------:R-:W-:Y:S01]  /*4340*/  HMMA.16816.F32 R24, R8, R26, R16 ;  /* 0x0000001a0818723c */ /* 0x000fe20000001810 */
[----:B-1----:R-:W-:-:S04]  /*4350*/  FFMA.FTZ R0, R137, c[0x0][0x23c], -R22 ;  /* 0x00008f0089007a23 */ /* 0x002fc80000010816 */
[----:B------:R1:W-:Y:S02]  /*4360*/  MUFU.EX2 R231, R0 ;  /* 0x0000000000e77308 */ /* 0x0003e40000000800 */
[----:B-1----:R-:W-:-:S06]  /*4370*/  FFMA.FTZ R0, R135, c[0x0][0x23c], -R22 ;  /* 0x00008f0087007a23 */ /* 0x002fcc0000010816 */
[----:B------:R1:W-:Y:S02]  /*4380*/  MUFU.EX2 R18, R0 ;  /* 0x0000000000127308 */ /* 0x0003e40000000800 */
[----:B-1----:R-:W-:-:S06]  /*4390*/  FFMA.FTZ R0, R134, c[0x0][0x23c], -R22 ;  /* 0x00008f0086007a23 */ /* 0x002fcc0000010816 */
[----:B------:R1:W2:Y:S02]  /*43a0*/  MUFU.EX2 R232, R0 ;  /* 0x0000000000e87308 */ /* 0x0002a40000000800 */
[----:B-1----:R-:W-:-:S06]  /*43b0*/  FFMA.FTZ R0, R146, c[0x0][0x23c], -R21 ;  /* 0x00008f0092007a23 */ /* 0x002fcc0000010815 */
[----:B------:R1:W-:Y:S02]  /*43c0*/  MUFU.EX2 R75, R0 ;  /* 0x00000000004b7308 */ /* 0x0003e40000000800 */
[----:B-1----:R-:W-:Y:S01]  /*43d0*/  FFMA.FTZ R0, R140, c[0x0][0x23c], -R21 ;  /* 0x00008f008c007a23 */ /* 0x002fe20000010815 */
[----:B--2---:R-:W-:-:S05]  /*43e0*/  MOV R140, R232 ;  /* 0x000000e8008c7202 */ /* 0x004fca0000000f00 */
[----:B------:R1:W2:Y:S01]  /*43f0*/  MUFU.EX2 R232, R0 ;  /* 0x0000000000e87308 */ /* 0x0002a20000000800 */
[----:B------:R-:W-:Y:S01]  /*4400*/  HMMA.16816.F32 R80, R8, R82, R12 ;  /* 0x000000520850723c */ /* 0x000fe2000000180c */
[----:B------:R-:W3:Y:S01]  /*4410*/  LDSM.16.MT88.4 R12, [R217+0xd000] ;  /* 0x00d00000d90c783b */ /* 0x000ee20000004200 */
[----:B-1----:R-:W-:-:S05]  /*4420*/  FFMA.FTZ R0, R139, c[0x0][0x23c], -R21 ;  /* 0x00008f008b007a23 */ /* 0x002fca0000010815 */
[----:B------:R1:W-:Y:S01]  /*4430*/  MUFU.EX2 R19, R0 ;  /* 0x0000000000137308 */ /* 0x0003e20000000800 */
[----:B------:R-:W-:Y:S01]  /*4440*/  HMMA.16816.F32 R44, R8, R58, R44 ;  /* 0x0000003a082c723c */ /* 0x000fe2000000182c */
[----:B-1----:R-:W-:-:S06]  /*4450*/  FFMA.FTZ R0, R138, c[0x0][0x23c], -R21 ;  /* 0x00008f008a007a23 */ /* 0x002fcc0000010815 */
[----:B------:R1:W-:Y:S01]  /*4460*/  MUFU.EX2 R139, R0 ;  /* 0x00000000008b7308 */ /* 0x0003e20000000800 */
[----:B------:R-:W-:Y:S02]  /*4470*/  IMAD.MOV.U32 R59, RZ, RZ, R233 ;  /* 0x000000ffff3b7224 */ /* 0x000fe400078e00e9 */
[----:B-1----:R-:W-:-:S05]  /*4480*/  FFMA.FTZ R0, R147, c[0x0][0x23c], -R20 ;  /* 0x00008f0093007a23 */ /* 0x002fca0000010814 */
[----:B------:R1:W-:Y:S02]  /*4490*/  MUFU.EX2 R147, R0 ;  /* 0x0000000000937308 */ /* 0x0003e40000000800 */
[----:B-1----:R-:W-:-:S06]  /*44a0*/  FFMA.FTZ R0, R144, c[0x0][0x23c], -R20 ;  /* 0x00008f0090007a23 */ /* 0x002fcc0000010814 */
[----:B------:R1:W4:Y:S02]  /*44b0*/  MUFU.EX2 R233, R0 ;  /* 0x0000000000e97308 */ /* 0x0003240000000800 */
[----:B-1----:R-:W-:-:S06]  /*44c0*/  FFMA.FTZ R0, R143, c[0x0][0x23c], -R20 ;  /* 0x00008f008f007a23 */ /* 0x002fcc0000010814 */
[----:B------:R1:W-:Y:S01]  /*44d0*/  MUFU.EX2 R134, R0 ;  /* 0x0000000000867308 */ /* 0x0003e20000000800 */
[----:B------:R-:W-:Y:S02]  /*44e0*/  IMAD.MOV.U32 R146, RZ, RZ, R77 ;  /* 0x000000ffff927224 */ /* 0x000fe400078e004d */
[----:B-1----:R-:W-:-:S05]  /*44f0*/  FFMA.FTZ R0, R142, c[0x0][0x23c], -R20 ;  /* 0x00008f008e007a23 */ /* 0x002fca0000010814 */
[----:B------:R-:W1:Y:S01]  /*4500*/  MUFU.EX2 R138, R0 ;  /* 0x00000000008a7308 */ /* 0x000e620000000800 */
[----:B------:R-:W-:Y:S01]  /*4510*/  IMAD.MOV.U32 R144, RZ, RZ, R72 ;  /* 0x000000ffff907224 */ /* 0x000fe200078e0048 */
[----:B------:R-:W-:Y:S01]  /*4520*/  HMMA.16816.F32 R88, R8, R32, R88 ;  /* 0x000000200858723c */ /* 0x000fe20000001858 */
[----:B------:R-:W-:Y:S01]  /*4530*/  MOV R72, R84 ;  /* 0x0000005400487202 */ /* 0x000fe20000000f00 */
[----:B------:R-:W-:-:S06]  /*4540*/  IMAD.MOV.U32 R99, RZ, RZ, R85 ;  /* 0x000000ffff637224 */ /* 0x000fcc00078e0055 */
[----:B------:R-:W-:Y:S01]  /*4550*/  HMMA.16816.F32 R52, R8, R30, R52 ;  /* 0x0000001e0834723c */ /* 0x000fe20000001834 */
[----:B------:R-:W-:-:S07]  /*4560*/  MOV R98, R64 ;  /* 0x0000004000627202 */ /* 0x000fce0000000f00 */
[----:B------:R-:W-:Y:S01]  /*4570*/  HMMA.16816.F32 R48, R8, R66, R48 ;  /* 0x000000420830723c */ /* 0x000fe20000001830 */
[----:B------:R-:W-:-:S07]  /*4580*/  MOV R100, R2 ;  /* 0x0000000200647202 */ /* 0x000fce0000000f00 */
[----:B------:R-:W-:Y:S01]  /*4590*/  HMMA.16816.F32 R40, R8, R62, R40 ;  /* 0x0000003e0828723c */ /* 0x000fe20000001828 */
[----:B------:R-:W-:-:S07]  /*45a0*/  MOV R84, R171 ;  /* 0x000000ab00547202 */ /* 0x000fce0000000f00 */
[----:B------:R-:W-:Y:S01]  /*45b0*/  HMMA.16816.F32 R36, R8, R86, R36 ;  /* 0x000000560824723c */ /* 0x000fe20000001824 */
[----:B------:R-:W-:-:S07]  /*45c0*/  IMAD.MOV.U32 R2, RZ, RZ, R170 ;  /* 0x000000ffff027224 */ /* 0x000fce00078e00aa */
[----:B------:R-:W-:Y:S01]  /*45d0*/  HMMA.16816.F32 R32, R8, R34, R4 ;  /* 0x000000220820723c */ /* 0x000fe20000001804 */
[----:B------:R-:W-:-:S06]  /*45e0*/  MOV R85, R169 ;  /* 0x000000a900557202 */ /* 0x000fcc0000000f00 */
[----:B------:R-:W-:Y:S02]  /*45f0*/  F2FP.PACK_AB R8, R144, R74 ;  /* 0x0000004a9008723e */ /* 0x000fe400000000ff */
[----:B------:R-:W-:Y:S02]  /*4600*/  F2FP.PACK_AB R9, R231, R73 ;  /* 0x00000049e709723e */ /* 0x000fe400000000ff */
[----:B------:R-:W-:Y:S02]  /*4610*/  F2FP.PACK_AB R10, R146, R234 ;  /* 0x000000ea920a723e */ /* 0x000fe400000000ff */
[----:B------:R-:W-:Y:S02]  /*4620*/  F2FP.PACK_AB R11, R140, R18 ;  /* 0x000000128c0b723e */ /* 0x000fe400000000ff */
[----:B--2---:R-:W-:Y:S02]  /*4630*/  F2FP.PACK_AB R4, R232, R75 ;  /* 0x0000004be804723e */ /* 0x004fe400000000ff */
[----:B----4-:R-:W-:-:S02]  /*4640*/  F2FP.PACK_AB R5, R233, R147 ;  /* 0x00000093e905723e */ /* 0x010fc400000000ff */
[----:B------:R-:W-:Y:S02]  /*4650*/  F2FP.PACK_AB R6, R139, R19 ;  /* 0x000000138b06723e */ /* 0x000fe400000000ff */
[----:B-1----:R-:W-:Y:S01]  /*4660*/  F2FP.PACK_AB R7, R138, R134 ;  /* 0x000000868a07723e */ /* 0x002fe200000000ff */
[----:B------:R-:W-:Y:S01]  /*4670*/  IMAD.MOV.U32 R64, RZ, RZ, R168 ;  /* 0x000000ffff407224 */ /* 0x000fe200078e00a8 */
[-C--:B---3--:R-:W-:Y:S08]  /*4680*/  HMMA.16816.F32 R164, R8, R12.reuse, R164 ;  /* 0x0000000c08a4723c */ /* 0x088ff000000018a4 */
[C---:B------:R-:W-:Y:S08]  /*4690*/  HMMA.16816.F32 R160, R4.reuse, R12, R160 ;  /* 0x0000000c04a0723c */ /* 0x040ff000000018a0 */
[-C--:B------:R-:W-:Y:S08]  /*46a0*/  HMMA.16816.F32 R168, R4, R14.reuse, R128 ;  /* 0x0000000e04a8723c */ /* 0x080ff00000001880 */
[C---:B------:R-:W-:Y:S01]  /*46b0*/  HMMA.16816.F32 R44, R8.reuse, R14, R44 ;  /* 0x0000000e082c723c */ /* 0x040fe2000000182c */
[----:B------:R-:W1:Y:S01]  /*46c0*/  LDSM.16.MT88.4 R12, [R218+0xd000] ;  /* 0x00d00000da0c783b */ /* 0x000e620000004200 */
[----:B------:R-:W-:Y:S01]  /*46d0*/  IMAD.MOV.U32 R97, RZ, RZ, R65 ;  /* 0x000000ffff617224 */ /* 0x000fe200078e0041 */
[----:B------:R-:W-:Y:S01]  /*46e0*/  MOV R96, R28 ;  /* 0x0000001c00607202 */ /* 0x000fe20000000f00 */
[----:B------:R-:W-:Y:S01]  /*46f0*/  IMAD.MOV.U32 R103, RZ, RZ, R29 ;  /* 0x000000ffff677224 */ /* 0x000fe200078e001d */
[----:B------:R-:W-:Y:S01]  /*4700*/  MOV R29, R187 ;  /* 0x000000bb001d7202 */ /* 0x000fe20000000f00 */
[----:B------:R-:W-:Y:S01]  /*4710*/  IMAD.MOV.U32 R28, RZ, RZ, R186 ;  /* 0x000000ffff1c7224 */ /* 0x000fe200078e00ba */
[----:B------:R-:W-:Y:S01]  /*4720*/  MOV R65, R185 ;  /* 0x000000b900417202 */ /* 0x000fe20000000f00 */
[----:B------:R-:W-:Y:S01]  /*4730*/  IMAD.MOV.U32 R77, RZ, RZ, R184 ;  /* 0x000000ffff4d7224 */ /* 0x000fe200078e00b8 */
[-C--:B-1----:R-:W-:Y:S08]  /*4740*/  HMMA.16816.F32 R180, R8, R12.reuse, R180 ;  /* 0x0000000c08b4723c */ /* 0x082ff000000018b4 */
[C---:B------:R-:W-:Y:S08]  /*4750*/  HMMA.16816.F32 R176, R4.reuse, R12, R176 ;  /* 0x0000000c04b0723c */ /* 0x040ff000000018b0 */
[-C--:B------:R-:W-:Y:S08]  /*4760*/  HMMA.16816.F32 R184, R4, R14.reuse, R124 ;  /* 0x0000000e04b8723c */ /* 0x080ff0000000187c */
[----:B------:R-:W-:Y:S01]  /*4770*/  HMMA.16816.F32 R52, R8, R14, R52 ;  /* 0x0000000e0834723c */ /* 0x000fe20000001834 */
[----:B------:R-:W1:Y:S01]  /*4780*/  LDSM.16.MT88.4 R12, [R220+0xd000] ;  /* 0x00d00000dc0c783b */ /* 0x000e620000004200 */
[----:B------:R-:W-:Y:S01]  /*4790*/  MOV R102, R68 ;  /* 0x0000004400667202 */ /* 0x000fe20000000f00 */
[----:B------:R-:W-:-:S05]  /*47a0*/  IMAD.MOV.U32 R101, RZ, RZ, R69 ;  /* 0x000000ffff657224 */ /* 0x000fca00078e0045 */
[-C--:B-1----:R-:W-:Y:S08]  /*47b0*/  HMMA.16816.F32 R196, R8, R12.reuse, R196 ;  /* 0x0000000c08c4723c */ /* 0x082ff000000018c4 */
[C---:B------:R-:W-:Y:S08]  /*47c0*/  HMMA.16816.F32 R192, R4.reuse, R12, R192 ;  /* 0x0000000c04c0723c */ /* 0x040ff000000018c0 */
[-C--:B------:R-:W-:Y:S08]  /*47d0*/  HMMA.16816.F32 R68, R4, R14.reuse, R120 ;  /* 0x0000000e0444723c */ /* 0x080ff00000001878 */
[C---:B------:R-:W-:Y:S01]  /*47e0*/  HMMA.16816.F32 R48, R8.reuse, R14, R48 ;  /* 0x0000000e0830723c */ /* 0x040fe20000001830 */
[----:B------:R-:W1:Y:S01]  /*47f0*/  LDSM.16.MT88.4 R12, [R219+0xd000] ;  /* 0x00d00000db0c783b */ /* 0x000e620000004200 */
[----:B------:R-:W-:Y:S01]  /*4800*/  MOV R121, R77 ;  /* 0x0000004d00797202 */ /* 0x000fe20000000f00 */
[----:B------:R-:W-:Y:S01]  /*4810*/  IMAD.MOV.U32 R122, RZ, RZ, R84 ;  /* 0x000000ffff7a7224 */ /* 0x000fe200078e0054 */
[----:B------:R-:W-:Y:S01]  /*4820*/  MOV R143, R85 ;  /* 0x00000055008f7202 */ /* 0x000fe20000000f00 */
[----:B------:R-:W-:Y:S01]  /*4830*/  IMAD.MOV.U32 R130, RZ, RZ, R64 ;  /* 0x000000ffff827224 */ /* 0x000fe200078e0040 */
[----:B------:R-:W-:Y:S01]  /*4840*/  MOV R131, R65 ;  /* 0x0000004100837202 */ /* 0x000fe20000000f00 */
[----:B------:R-:W-:Y:S01]  /*4850*/  IMAD.MOV.U32 R0, RZ, RZ, R28 ;  /* 0x000000ffff007224 */ /* 0x000fe200078e001c */
[----:B------:R-:W-:Y:S01]  /*4860*/  MOV R142, R29 ;  /* 0x0000001d008e7202 */ /* 0x000fe20000000f00 */
[-C--:B-1----:R-:W-:Y:S08]  /*4870*/  HMMA.16816.F32 R76, R8, R12.reuse, R188 ;  /* 0x0000000c084c723c */ /* 0x082ff000000018bc */
[C---:B------:R-:W-:Y:S08]  /*4880*/  HMMA.16816.F32 R28, R4.reuse, R12, R172 ;  /* 0x0000000c041c723c */ /* 0x040ff000000018ac */
[-C--:B------:R-:W-:Y:S08]  /*4890*/  HMMA.16816.F32 R84, R4, R14.reuse, R116 ;  /* 0x0000000e0454723c */ /* 0x080ff00000001874 */
[----:B------:R-:W-:Y:S01]  /*48a0*/  HMMA.16816.F32 R64, R8, R14, R40 ;  /* 0x0000000e0840723c */ /* 0x000fe20000001828 */
        /* <DEDUP_REMOVED lines=8> */
[----:B------:R-:W-:-:S02]  /*4930*/  IMAD.MOV.U32 R145, RZ, RZ, R103 ;  /* 0x000000ffff917224 */ /* 0x000fc400078e0067 */
[----:B------:R-:W-:Y:S01]  /*4940*/  IMAD.MOV.U32 R72, RZ, RZ, R56 ;  /* 0x000000ffff487224 */ /* 0x000fe200078e0038 */
[-C--:B-1----:R-:W-:Y:S07]  /*4950*/  HMMA.16816.F32 R92, R8, R12.reuse, R208 ;  /* 0x0000000c085c723c */ /* 0x082fee00000018d0 */
[----:B------:R-:W-:Y:S01]  /*4960*/  IMAD.MOV.U32 R209, RZ, RZ, R59 ;  /* 0x000000ffffd17224 */ /* 0x000fe200078e003b */
[----:B------:R-:W-:Y:S01]  /*4970*/  HMMA.16816.F32 R96, R4, R12, R204 ;  /* 0x0000000c0460723c */ /* 0x000fe200000018cc */
[----:B------:R-:W-:-:S06]  /*4980*/  MOV R208, R100 ;  /* 0x0000006400d07202 */ /* 0x000fcc0000000f00 */
[----:B------:R-:W-:Y:S01]  /*4990*/  MOV R206, R57 ;  /* 0x0000003900ce7202 */ /* 0x000fe20000000f00 */
[-C--:B------:R-:W-:Y:S08]  /*49a0*/  HMMA.16816.F32 R100, R4, R14.reuse, R112 ;  /* 0x0000000e0464723c */ /* 0x080ff00000001870 */
[----:B------:R-:W-:Y:S01]  /*49b0*/  HMMA.16816.F32 R56, R8, R14, R36 ;  /* 0x0000000e0838723c */ /* 0x000fe20000001824 */
[----:B------:R-:W1:Y:S01]  /*49c0*/  LDSM.16.MT88.4 R12, [R218+0xf000] ;  /* 0x00f00000da0c783b */ /* 0x000e620000004200 */
[----:B------:R-:W-:-:S02]  /*49d0*/  IMAD.MOV.U32 R17, RZ, RZ, R60 ;  /* 0x000000ffff117224 */ /* 0x000fc400078e003c */
[----:B------:R-:W-:Y:S01]  /*49e0*/  IMAD.MOV.U32 R173, RZ, RZ, R139 ;  /* 0x000000ffffad7224 */ /* 0x000fe200078e008b */
[----:B------:R-:W-:Y:S01]  /*49f0*/  MOV R139, R136 ;  /* 0x00000088008b7202 */ /* 0x000fe20000000f00 */
[----:B------:R-:W-:Y:S01]  /*4a00*/  IMAD.MOV.U32 R189, RZ, RZ, R19 ;  /* 0x000000ffffbd7224 */ /* 0x000fe200078e0013 */
[----:B------:R-:W-:Y:S02]  /*4a10*/  MOV R136, R16 ;  /* 0x0000001000887202 */ /* 0x000fe40000000f00 */
[----:B------:R-:W-:Y:S02]  /*4a20*/  MOV R190, R18 ;  /* 0x0000001200be7202 */ /* 0x000fe40000000f00 */
[----:B------:R-:W-:Y:S01]  /*4a30*/  MOV R207, R61 ;  /* 0x0000003d00cf7202 */ /* 0x000fe20000000f00 */
[----:B-1----:R-:W-:Y:S07]  /*4a40*/  HMMA.16816.F32 R112, R4, R12, R212 ;  /* 0x0000000c0470723c */ /* 0x002fee00000018d4 */
[----:B------:R-:W-:-:S02]  /*4a50*/  IMAD.MOV.U32 R214, RZ, RZ, R17 ;  /* 0x000000ffffd67224 */ /* 0x000fc400078e0011 */
[----:B------:R-:W1:Y:S01]  /*4a60*/  LDSM.16.MT88.4 R16, [R220+0xf000] ;  /* 0x00f00000dc10783b */ /* 0x000e620000004200 */
[----:B------:R-:W-:Y:S07]  /*4a70*/  HMMA.16816.F32 R60, R8, R12, R236 ;  /* 0x0000000c083c723c */ /* 0x000fee00000018ec */
[----:B------:R-:W-:Y:S02]  /*4a80*/  IMAD.MOV.U32 R237, RZ, RZ, R0 ;  /* 0x000000ffffed7224 */ /* 0x000fe400078e0000 */
[----:B------:R-:W-:-:S04]  /*4a90*/  FFMA.FTZ R0, R248, c[0x0][0x23c], -R23 ;  /* 0x00008f00f8007a23 */ /* 0x000fc80000010817 */
[----:B------:R2:W-:Y:S01]  /*4aa0*/  MUFU.EX2 R204, R0 ;  /* 0x0000000000cc7308 */ /* 0x0005e20000000800 */
[----:B------:R-:W-:Y:S02]  /*4ab0*/  IMAD.MOV.U32 R213, RZ, RZ, R135 ;  /* 0x000000ffffd57224 */ /* 0x000fe400078e0087 */
[----:B--2---:R-:W-:-:S05]  /*4ac0*/  FFMA.FTZ R0, R159, c[0x0][0x23c], -R23 ;  /* 0x00008f009f007a23 */ /* 0x004fca0000010817 */
[----:B------:R2:W3:Y:S01]  /*4ad0*/  MUFU.EX2 R159, R0 ;  /* 0x00000000009f7308 */ /* 0x0004e20000000800 */
[----:B------:R-:W-:Y:S01]  /*4ae0*/  MOV R172, R138 ;  /* 0x0000008a00ac7202 */ /* 0x000fe20000000f00 */
[----:B------:R-:W-:Y:S01]  /*4af0*/  IMAD.MOV.U32 R138, RZ, RZ, R133 ;  /* 0x000000ffff8a7224 */ /* 0x000fe200078e0085 */
[----:B------:R-:W-:Y:S01]  /*4b00*/  MOV R188, R134 ;  /* 0x0000008600bc7202 */ /* 0x000fe20000000f00 */
[----:B--2---:R-:W-:-:S04]  /*4b10*/  FFMA.FTZ R0, R153, c[0x0][0x23c], -R23 ;  /* 0x00008f0099007a23 */ /* 0x004fc80000010817 */
[----:B------:R2:W-:Y:S01]  /*4b20*/  MUFU.EX2 R153, R0 ;  /* 0x0000000000997308 */ /* 0x0005e20000000800 */
[----:B------:R-:W-:Y:S01]  /*4b30*/  MOV R123, R132 ;  /* 0x00000084007b7202 */ /* 0x000fe20000000f00 */
[----:B-1----:R-:W-:Y:S01]  /*4b40*/  HMMA.16816.F32 R32, R8, R18, R32 ;  /* 0x000000120820723c */ /* 0x002fe20000001820 */
[----:B--2---:R-:W-:-:S05]  /*4b50*/  FFMA.FTZ R0, R152, c[0x0][0x23c], -R23 ;  /* 0x00008f0098007a23 */ /* 0x004fca0000010817 */
[----:B------:R1:W-:Y:S02]  /*4b60*/  MUFU.EX2 R205, R0 ;  /* 0x0000000000cd7308 */ /* 0x0003e40000000800 */
[----:B------:R-:W-:Y:S01]  /*4b70*/  HMMA.16816.F32 R132, R4, R18, R200 ;  /* 0x000000120484723c */ /* 0x000fe200000018c8 */
[----:B------:R-:W-:Y:S02]  /*4b80*/  IMAD.MOV.U32 R215, RZ, RZ, R143 ;  /* 0x000000ffffd77224 */ /* 0x000fe400078e008f */
[----:B-1----:R-:W-:-:S04]  /*4b90*/  FFMA.FTZ R0, R213, c[0x0][0x23c], -R22 ;  /* 0x00008f00d5007a23 */ /* 0x002fc80000010816 */
[----:B------:R1:W-:Y:S01]  /*4ba0*/  MUFU.EX2 R19, R0 ;  /* 0x0000000000137308 */ /* 0x0003e20000000800 */
[----:B------:R-:W-:Y:S02]  /*4bb0*/  MOV R236, R142 ;  /* 0x0000008e00ec7202 */ /* 0x000fe40000000f00 */
[----:B------:R-:W-:Y:S01]  /*4bc0*/  MOV R213, R214 ;  /* 0x000000d600d57202 */ /* 0x000fe20000000f00 */
[----:B------:R-:W-:Y:S01]  /*4bd0*/  IMAD.MOV.U32 R239, RZ, RZ, R130 ;  /* 0x000000ffffef7224 */ /* 0x000fe200078e0082 */
[----:B------:R-:W-:Y:S01]  /*4be0*/  MOV R238, R131 ;  /* 0x0000008300ee7202 */ /* 0x000fe20000000f00 */
[----:B-1----:R-:W-:-:S04]  /*4bf0*/  FFMA.FTZ R0, R252, c[0x0][0x23c], -R22 ;  /* 0x00008f00fc007a23 */ /* 0x002fc80000010816 */
[----:B------:R1:W2:Y:S01]  /*4c00*/  MUFU.EX2 R23, R0 ;  /* 0x0000000000177308 */ /* 0x0002a20000000800 */
[----:B------:R-:W-:Y:S01]  /*4c10*/  IMAD.MOV.U32 R214, RZ, RZ, R215 ;  /* 0x000000ffffd67224 */ /* 0x000fe200078e00d7 */
[----:B------:R-:W-:Y:S01]  /*4c20*/  MOV R215, R236 ;  /* 0x000000ec00d77202 */ /* 0x000fe20000000f00 */
[----:B------:R-:W-:Y:S01]  /*4c30*/  IMAD.MOV.U32 R236, RZ, RZ, R237 ;  /* 0x000000ffffec7224 */ /* 0x000fe200078e00ed */
[----:B------:R-:W-:Y:S01]  /*4c40*/  MOV R237, R238 ;  /* 0x000000ee00ed7202 */ /* 0x000fe20000000f00 */
[----:B------:R-:W-:Y:S02]  /*4c50*/  IMAD.MOV.U32 R238, RZ, RZ, R239 ;  /* 0x000000ffffee7224 */ /* 0x000fe400078e00ef */
[----:B-1----:R-:W-:-:S04]  /*4c60*/  FFMA.FTZ R0, R158, c[0x0][0x23c], -R22 ;  /* 0x00008f009e007a23 */ /* 0x002fc80000010816 */
[----:B------:R1:W-:Y:S01]  /*4c70*/  MUFU.EX2 R152, R0 ;  /* 0x0000000000987308 */ /* 0x0003e20000000800 */
[----:B------:R-:W-:Y:S01]  /*4c80*/  MOV R239, R206 ;  /* 0x000000ce00ef7202 */ /* 0x000fe20000000f00 */
[----:B------:R-:W-:Y:S01]  /*4c90*/  IMAD.MOV.U32 R206, RZ, RZ, R207 ;  /* 0x000000ffffce7224 */ /* 0x000fe200078e00cf */
[----:B------:R-:W-:Y:S01]  /*4ca0*/  MOV R207, R208 ;  /* 0x000000d000cf7202 */ /* 0x000fe20000000f00 */
[----:B------:R-:W-:Y:S01]  /*4cb0*/  IMAD.MOV.U32 R208, RZ, RZ, R209 ;  /* 0x000000ffffd07224 */ /* 0x000fe200078e00d1 */
[----:B------:R-:W-:Y:S01]  /*4cc0*/  MOV R209, R251 ;  /* 0x000000fb00d17202 */ /* 0x000fe20000000f00 */
[----:B------:R-:W-:Y:S01]  /*4cd0*/  IMAD.MOV.U32 R210, RZ, RZ, R145 ;  /* 0x000000ffffd27224 */ /* 0x000fe200078e0091 */
[----:B------:R-:W-:Y:S01]  /*4ce0*/  MOV R211, R137 ;  /* 0x0000008900d37202 */ /* 0x000fe20000000f00 */
[----:B------:R-:W4:Y:S01]  /*4cf0*/  LDL.LU R251, [R1+0xa4] ;  /* 0x0000a40001fb7983 */ /* 0x000f220000300800 */
[----:B-1----:R-:W-:-:S04]  /*4d00*/  FFMA.FTZ R0, R157, c[0x0][0x23c], -R22 ;  /* 0x00008f009d007a23 */ /* 0x002fc80000010816 */
[----:B------:R1:W1:Y:S02]  /*4d10*/  MUFU.EX2 R22, R0 ;  /* 0x0000000000167308 */ /* 0x0002640000000800 */
[----:B-1----:R-:W-:Y:S02]  /*4d20*/  FFMA.FTZ R0, R213, c[0x0][0x23c], -R21 ;  /* 0x00008f00d5007a23 */ /* 0x002fe40000010815 */
[----:B------:R-:W-:Y:S01]  /*4d30*/  IMAD.MOV.U32 R213, RZ, RZ, R214 ;  /* 0x000000ffffd57224 */ /* 0x000fe200078e00d6 */
[----:B------:R-:W-:Y:S01]  /*4d40*/  MOV R214, R215 ;  /* 0x000000d700d67202 */ /* 0x000fe20000000f00 */
        /* <DEDUP_REMOVED lines=11> */
[----:B------:R-:W4:Y:S01]  /*4e00*/  LDL.LU R155, [R1+0xa0] ;  /* 0x0000a000019b7983 */ /* 0x000f220000300800 */
[-C--:B------:R-:W-:Y:S08]  /*4e10*/  HMMA.16816.F32 R116, R4, R14.reuse, R108 ;  /* 0x0000000e0474723c */ /* 0x080ff0000000186c */
[----:B------:R-:W-:Y:S01]  /*4e20*/  HMMA.16816.F32 R40, R8, R14, R80 ;  /* 0x0000000e0828723c */ /* 0x000fe20000001850 */
[----:B------:R-:W1:Y:S01]  /*4e30*/  LDSM.16.MT88.4 R12, [R219+0xf000] ;  /* 0x00f00000db0c783b */ /* 0x000e620000004200 */
[----:B------:R-:W-:Y:S01]  /*4e40*/  MOV R110, R213 ;  /* 0x000000d5006e7202 */ /* 0x000fe20000000f00 */
[----:B------:R-:W-:Y:S01]  /*4e50*/  IMAD.MOV.U32 R109, RZ, RZ, R238 ;  /* 0x000000ffff6d7224 */ /* 0x000fe200078e00ee */
[----:B------:R-:W-:Y:S01]  /*4e60*/  MOV R191, R144 ;  /* 0x0000009000bf7202 */ /* 0x000fe20000000f00 */
[----:B------:R-:W-:-:S02]  /*4e70*/  IMAD.MOV.U32 R108, RZ, RZ, R214 ;  /* 0x000000ffff6c7224 */ /* 0x000fc400078e00d6 */
[----:B------:R-:W-:Y:S01]  /*4e80*/  IMAD.MOV.U32 R212, RZ, RZ, R206 ;  /* 0x000000ffffd47224 */ /* 0x000fe200078e00ce */
[----:B------:R-:W-:Y:S01]  /*4e90*/  HMMA.16816.F32 R128, R4, R16, R244 ;  /* 0x000000100480723c */ /* 0x000fe200000018f4 */
[----:B------:R-:W-:Y:S01]  /*4ea0*/  IMAD.MOV.U32 R120, RZ, RZ, R147 ;  /* 0x000000ffff787224 */ /* 0x000fe200078e0093 */
[----:B------:R-:W-:Y:S01]  /*4eb0*/  MOV R111, R239 ;  /* 0x000000ef006f7202 */ /* 0x000fe20000000f00 */
[----:B------:R-:W-:Y:S02]  /*4ec0*/  IMAD.MOV.U32 R175, RZ, RZ, R146 ;  /* 0x000000ffffaf7224 */ /* 0x000fe400078e0092 */
[----:B------:R-:W-:Y:S01]  /*4ed0*/  IMAD.MOV.U32 R214, RZ, RZ, R208 ;  /* 0x000000ffffd67224 */ /* 0x000fe200078e00d0 */
[----:B------:R-:W-:Y:S01]  /*4ee0*/  MOV R82, R215 ;  /* 0x000000d700527202 */ /* 0x000fe20000000f00 */
[----:B------:R-:W-:Y:S01]  /*4ef0*/  IMAD.MOV.U32 R81, RZ, RZ, R236 ;  /* 0x000000ffff517224 */ /* 0x000fe200078e00ec */
[----:B------:R-:W-:Y:S01]  /*4f00*/  MOV R213, R207 ;  /* 0x000000cf00d57202 */ /* 0x000fe20000000f00 */
[----:B------:R-:W-:Y:S01]  /*4f10*/  IMAD.MOV.U32 R236, RZ, RZ, R210 ;  /* 0x000000ffffec7224 */ /* 0x000fe200078e00d2 */
[----:B------:R-:W-:-:S02]  /*4f20*/  MOV R83, R237 ;  /* 0x000000ed00537202 */ /* 0x000fc40000000f00 */
[----:B------:R-:W-:Y:S01]  /*4f30*/  MOV R215, R209 ;  /* 0x000000d100d77202 */ /* 0x000fe20000000f00 */
[----:B------:R-:W-:Y:S01]  /*4f40*/  IMAD.MOV.U32 R207, RZ, RZ, R188 ;  /* 0x000000ffffcf7224 */ /* 0x000fe200078e00bc */
[----:B------:R-:W-:Y:S01]  /*4f50*/  MOV R237, R211 ;  /* 0x000000d300ed7202 */ /* 0x000fe20000000f00 */
[----:B------:R-:W-:Y:S01]  /*4f60*/  IMAD.MOV.U32 R239, RZ, RZ, R190 ;  /* 0x000000ffffef7224 */ /* 0x000fe200078e00be */
[----:B------:R-:W-:Y:S01]  /*4f70*/  MOV R206, R189 ;  /* 0x000000bd00ce7202 */ /* 0x000fe20000000f00 */
[----:B------:R-:W-:Y:S02]  /*4f80*/  IMAD.MOV.U32 R188, RZ, RZ, R233 ;  /* 0x000000ffffbc7224 */ /* 0x000fe400078e00e9 */
[----:B------:R-:W-:Y:S01]  /*4f90*/  IMAD.MOV.U32 R190, RZ, RZ, R231 ;  /* 0x000000ffffbe7224 */ /* 0x000fe200078e00e7 */
[----:B------:R-:W-:Y:S01]  /*4fa0*/  MOV R174, R140 ;  /* 0x0000008c00ae7202 */ /* 0x000fe20000000f00 */
[----:B------:R-:W-:Y:S01]  /*4fb0*/  IMAD.MOV.U32 R137, RZ, RZ, R141 ;  /* 0x000000ffff897224 */ /* 0x000fe200078e008d */
[----:B------:R-:W-:Y:S01]  /*4fc0*/  MOV R189, R232 ;  /* 0x000000e800bd7202 */ /* 0x000fe20000000f00 */
[----:B------:R-:W-:Y:S01]  /*4fd0*/  HMMA.16816.F32 R124, R8, R16, R88 ;  /* 0x00000010087c723c */ /* 0x000fe20000001858 */
[----:B------:R-:W-:-:S07]  /*4fe0*/  FFMA.FTZ R2, R2, c[0x0][0x23c], -R20 ;  /* 0x00008f0002027a23 */ /* 0x000fce0000010814 */
[C---:B-1----:R-:W-:Y:S08]  /*4ff0*/  HMMA.16816.F32 R144, R4.reuse, R12, R240 ;  /* 0x0000000c0490723c */ /* 0x042ff000000018f0 */
[-C--:B------:R-:W-:Y:S08]  /*5000*/  HMMA.16816.F32 R36, R4, R14.reuse, R104 ;  /* 0x0000000e0424723c */ /* 0x080ff00000001868 */
[C---:B------:R-:W-:Y:S01]  /*5010*/  HMMA.16816.F32 R24, R8.reuse, R14, R24 ;  /* 0x0000000e0818723c */ /* 0x040fe20000001818 */
[----:B------:R-:W-:Y:S01]  /*5020*/  FADD.FTZ R7, R110, R109 ;  /* 0x0000006d6e077221 */ /* 0x000fe20000010000 */
[----:B------:R-:W-:Y:S01]  /*5030*/  MOV R210, R173 ;  /* 0x000000ad00d27202 */ /* 0x000fe20000000f00 */
[----:B------:R-:W-:Y:S01]  /*5040*/  IMAD.MOV.U32 R109, RZ, RZ, R212 ;  /* 0x000000ffff6d7224 */ /* 0x000fe200078e00d4 */
[----:B------:R-:W-:Y:S01]  /*5050*/  MOV R110, R111 ;  /* 0x0000006f006e7202 */ /* 0x000fe20000000f00 */
[----:B------:R-:W-:Y:S01]  /*5060*/  IMAD.MOV.U32 R212, RZ, RZ, R214 ;  /* 0x000000ffffd47224 */ /* 0x000fe200078e00d6 */
[----:B------:R-:W-:Y:S01]  /*5070*/  MOV R111, R213 ;  /* 0x000000d5006f7202 */ /* 0x000fe20000000f00 */
[----:B------:R-:W-:Y:S01]  /*5080*/  IMAD.MOV.U32 R214, RZ, RZ, R236 ;  /* 0x000000ffffd67224 */ /* 0x000fe200078e00ec */
[----:B------:R-:W-:Y:S01]  /*5090*/  MOV R213, R215 ;  /* 0x000000d700d57202 */ /* 0x000fe20000000f00 */
[----:B------:R-:W-:Y:S01]  /*50a0*/  FADD.FTZ R6, R108, R83 ;  /* 0x000000536c067221 */ /* 0x000fe20000010000 */
[----:B------:R-:W-:Y:S01]  /*50b0*/  MOV R215, R237 ;  /* 0x000000ed00d77202 */ /* 0x000fe20000000f00 */
[----:B------:R-:W-:Y:S01]  /*50c0*/  HMMA.16816.F32 R140, R8, R12, R148 ;  /* 0x0000000c088c723c */ /* 0x000fe20000001894 */
[----:B------:R-:W-:Y:S01]  /*50d0*/  MOV R108, R212 ;  /* 0x000000d4006c7202 */ /* 0x000fe20000000f00 */
[----:B------:R-:W-:Y:S01]  /*50e0*/  IMAD.MOV.U32 R237, RZ, RZ, R188 ;  /* 0x000000ffffed7224 */ /* 0x000fe200078e00bc */
[----:B------:R-:W-:Y:S01]  /*50f0*/  MOV R188, R190 ;  /* 0x000000be00bc7202 */ /* 0x000fe20000000f00 */
[----:B------:R-:W-:Y:S01]  /*5100*/  IMAD.MOV.U32 R83, RZ, RZ, R111 ;  /* 0x000000ffff537224 */ /* 0x000fe200078e006f */
[----:B------:R-:W-:Y:S01]  /*5110*/  MOV R236, R189 ;  /* 0x000000bd00ec7202 */ /* 0x000fe20000000f00 */
[----:B------:R-:W-:Y:S01]  /*5120*/  FFMA.FTZ R4, R156, c[0x0][0x23c], -R20 ;  /* 0x00008f009c047a23 */ /* 0x000fe20000010814 */
[----:B------:R-:W-:Y:S01]  /*5130*/  MOV R208, R175 ;  /* 0x000000af00d07202 */ /* 0x000fe20000000f00 */
[----:B------:R-:W-:Y:S01]  /*5140*/  FADD.FTZ R8, R110, R109 ;  /* 0x0000006d6e087221 */ /* 0x000fe20000010000 */
[----:B------:R-:W-:Y:S01]  /*5150*/  MOV R109, R213 ;  /* 0x000000d5006d7202 */ /* 0x000fe20000000f00 */
[----:B------:R-:W-:Y:S01]  /*5160*/  IMAD.MOV.U32 R110, RZ, RZ, R214 ;  /* 0x000000ffff6e7224 */ /* 0x000fe200078e00d6 */
[----:B------:R-:W-:Y:S01]  /*5170*/  MOV R190, R120 ;  /* 0x0000007800be7202 */ /* 0x000fe20000000f00 */
[----:B------:R-:W-:Y:S01]  /*5180*/  IMAD.MOV.U32 R189, RZ, RZ, R191 ;  /* 0x000000ffffbd7224 */ /* 0x000fe200078e00bf */
[----:B------:R-:W-:Y:S01]  /*5190*/  MOV R111, R215 ;  /* 0x000000d7006f7202 */ /* 0x000fe20000000f00 */
[----:B------:R-:W-:Y:S01]  /*51a0*/  IMAD.MOV.U32 R120, RZ, RZ, R73 ;  /* 0x000000ffff787224 */ /* 0x000fe200078e0049 */
[----:B------:R1:W-:Y:S01]  /*51b0*/  MUFU.EX2 R11, R2 ;  /* 0x00000002000b7308 */ /* 0x0003e20000000800 */
[----:B------:R-:W-:Y:S01]  /*51c0*/  MOV R191, R75 ;  /* 0x0000004b00bf7202 */ /* 0x000fe20000000f00 */
[----:B------:R-:W-:Y:S01]  /*51d0*/  IMAD.MOV.U32 R247, RZ, RZ, R108 ;  /* 0x000000fffff77224 */ /* 0x000fe200078e006c */
[----:B------:R-:W-:Y:S01]  /*51e0*/  MOV R75, R229 ;  /* 0x000000e5004b7202 */ /* 0x000fe20000000f00 */
[----:B------:R-:W-:Y:S01]  /*51f0*/  IMAD.MOV.U32 R211, RZ, RZ, R172 ;  /* 0x000000ffffd37224 */ /* 0x000fe200078e00ac */
[----:B------:R-:W-:Y:S01]  /*5200*/  MOV R80, R109 ;  /* 0x0000006d00507202 */ /* 0x000fe20000000f00 */
[----:B------:R-:W-:Y:S01]  /*5210*/  FADD.FTZ R10, R247, R8 ;  /* 0x00000008f70a7221 */ /* 0x000fe20000010000 */
[----:B------:R-:W-:Y:S01]  /*5220*/  MOV R73, R230 ;  /* 0x000000e600497202 */ /* 0x000fe20000000f00 */
[----:B------:R-:W-:Y:S01]  /*5230*/  IMAD.MOV.U32 R109, RZ, RZ, R75 ;  /* 0x000000ffff6d7224 */ /* 0x000fe200078e004b */
[----:B------:R-:W-:Y:S01]  /*5240*/  MOV R108, R74 ;  /* 0x0000004a006c7202 */ /* 0x000fe20000000f00 */
[----:B------:R-:W-:Y:S01]  /*5250*/  IMAD.MOV.U32 R209, RZ, RZ, R174 ;  /* 0x000000ffffd17224 */ /* 0x000fe200078e00ae */
[----:B------:R-:W-:Y:S01]  /*5260*/  MOV R247, R80 ;  /* 0x0000005000f77202 */ /* 0x000fe20000000f00 */
[----:B------:R-:W-:Y:S01]  /*5270*/  FADD.FTZ R6, R227, R6 ;  /* 0x00000006e3067221 */ /* 0x000fe20000010000 */
[----:B------:R-:W-:Y:S01]  /*5280*/  MOV R158, R138 ;  /* 0x0000008a009e7202 */ /* 0x000fe20000000f00 */
[----:B------:R4:W-:Y:S01]  /*5290*/  MUFU.EX2 R15, R0 ;  /* 0x00000000000f7308 */ /* 0x0009e20000000800 */
[----:B------:R-:W-:Y:S01]  /*52a0*/  IMAD.MOV.U32 R252, RZ, RZ, R123 ;  /* 0x000000fffffc7224 */ /* 0x000fe200078e007b */
[----:B------:R-:W-:Y:S01]  /*52b0*/  MOV R157, R139 ;  /* 0x0000008b009d7202 */ /* 0x000fe20000000f00 */
[----:B-1----:R-:W-:Y:S01]  /*52c0*/  FADD.FTZ R2, R82, R81 ;  /* 0x0000005152027221 */ /* 0x002fe20000010000 */
[----:B------:R-:W-:Y:S01]  /*52d0*/  MOV R81, R110 ;  /* 0x0000006e00517202 */ /* 0x000fe20000000f00 */
[----:B------:R-:W-:Y:S01]  /*52e0*/  IMAD.MOV.U32 R82, RZ, RZ, R111 ;  /* 0x000000ffff527224 */ /* 0x000fe200078e006f */
[----:B------:R-:W-:Y:S01]  /*52f0*/  MOV R110, R72 ;  /* 0x00000048006e7202 */ /* 0x000fe20000000f00 */
[----:B------:R-:W1:Y:S01]  /*5300*/  LDSM.16.MT88.4 R88, [R219+0xd800] ;  /* 0x00d80000db58783b */ /* 0x000e620000004200 */
[----:B------:R-:W-:Y:S01]  /*5310*/  MOV R80, R81 ;  /* 0x0000005100507202 */ /* 0x000fe20000000f00 */
[----:B------:R-:W-:Y:S01]  /*5320*/  IMAD.MOV.U32 R81, RZ, RZ, R82 ;  /* 0x000000ffff517224 */ /* 0x000fe200078e0052 */
[----:B------:R-:W-:Y:S01]  /*5330*/  MOV R111, R73 ;  /* 0x00000049006f7202 */ /* 0x000fe20000000f00 */
[----:B------:R-:W-:Y:S01]  /*5340*/  FADD.FTZ R2, R228, R2 ;  /* 0x00000002e4027221 */ /* 0x000fe20000010000 */
[----:B------:R-:W-:Y:S01]  /*5350*/  MUFU.EX2 R12, R4 ;  /* 0x00000004000c7308 */ /* 0x000fe20000000800 */
[----:B------:R-:W-:Y:S01]  /*5360*/  MOV R215, R188 ;  /* 0x000000bc00d77202 */ /* 0x000fe20000000f00 */
[----:B------:R-:W-:Y:S01]  /*5370*/  IMAD.MOV.U32 R214, RZ, RZ, R189 ;  /* 0x000000ffffd67224 */ /* 0x000fe200078e00bd */
[----:B------:R-:W-:Y:S01]  /*5380*/  MOV R213, R190 ;  /* 0x000000be00d57202 */ /* 0x000fe20000000f00 */
[----:B------:R-:W-:Y:S01]  /*5390*/  FADD.FTZ R9, R225, R2 ;  /* 0x00000002e1097221 */ /* 0x000fe20000010000 */
[----:B------:R-:W-:Y:S01]  /*53a0*/  MOV R212, R191 ;  /* 0x000000bf00d47202 */ /* 0x000fe20000000f00 */
[----:B------:R-:W-:Y:S01]  /*53b0*/  FADD.FTZ R2, R247, R6 ;  /* 0x00000006f7027221 */ /* 0x000fe20000010000 */
[----:B------:R-:W1:Y:S04]  /*53c0*/  LDSM.16.MT88.4 R172, [R217+0xd800] ;  /* 0x00d80000d9ac783b */ /* 0x000e680000004200 */
[----:B------:R-:W1:Y:S04]  /*53d0*/  LDSM.16.MT88.4 R188, [R218+0xd800] ;  /* 0x00d80000dabc783b */ /* 0x000e680000004200 */
[----:B------:R-:W1:Y:S04]  /*53e0*/  LDSM.16.MT88.4 R72, [R220+0xd800] ;  /* 0x00d80000dc48783b */ /* 0x000e680000004200 */
[----:B------:R-:W1:Y:S01]  /*53f0*/  LDSM.16.MT88.4 R104, [R217+0xf800] ;  /* 0x00f80000d968783b */ /* 0x000e620000004200 */
[----:B---3--:R-:W-:-:S02]  /*5400*/  F2FP.PACK_AB R200, R159, R204 ;  /* 0x000000cc9fc8723e */ /* 0x008fc400000000ff */
[----:B--2---:R-:W-:Y:S02]  /*5410*/  F2FP.PACK_AB R201, R23, R19 ;  /* 0x0000001317c9723e */ /* 0x004fe400000000ff */
[----:B------:R-:W-:Y:S02]  /*5420*/  F2FP.PACK_AB R202, R205, R153 ;  /* 0x00000099cdca723e */ /* 0x000fe400000000ff */
[----:B------:R-:W-:Y:S01]  /*5430*/  F2FP.PACK_AB R203, R22, R152 ;  /* 0x0000009816cb723e */ /* 0x000fe200000000ff */
[----:B------:R-:W-:-:S06]  /*5440*/  FADD.FTZ R2, R216, R2 ;  /* 0x00000002d8027221 */ /* 0x000fcc0000010000 */
[C---:B-1----:R-:W-:Y:S08]  /*5450*/  HMMA.16816.F32 R76, R200.reuse, R88, R76 ;  /* 0x00000058c84c723c */ /* 0x042ff0000000184c */
[C---:B------:R-:W-:Y:S08]  /*5460*/  HMMA.16816.F32 R164, R200.reuse, R172, R164 ;  /* 0x000000acc8a4723c */ /* 0x040ff000000018a4 */
[C---:B------:R-:W-:Y:S08]  /*5470*/  HMMA.16816.F32 R180, R200.reuse, R188, R180 ;  /* 0x000000bcc8b4723c */ /* 0x040ff000000018b4 */
[C---:B------:R-:W-:Y:S08]  /*5480*/  HMMA.16816.F32 R196, R200.reuse, R72, R196 ;  /* 0x00000048c8c4723c */ /* 0x040ff000000018c4 */
[----:B------:R-:W-:Y:S01]  /*5490*/  HMMA.16816.F32 R92, R200, R104, R92 ;  /* 0x00000068c85c723c */ /* 0x000fe2000000185c */
[----:B------:R-:W-:Y:S01]  /*54a0*/  MOV R238, R234 ;  /* 0x000000ea00ee7202 */ /* 0x000fe20000000f00 */
[----:B----4-:R-:W-:-:S04]  /*54b0*/  FFMA.FTZ R0, R251, c[0x0][0x23c], -R21 ;  /* 0x00008f00fb007a23 */ /* 0x010fc80000010815 */
[----:B------:R1:W2:Y:S01]  /*54c0*/  MUFU.EX2 R16, R0 ;  /* 0x0000000000107308 */ /* 0x0002a20000000800 */
[----:B------:R-:W-:Y:S02]  /*54d0*/  IMAD.MOV.U32 R251, RZ, RZ, R137 ;  /* 0x000000fffffb7224 */ /* 0x000fe400078e0089 */
[----:B-1----:R-:W-:Y:S01]  /*54e0*/  FFMA.FTZ R0, R250, c[0x0][0x23c], -R21 ;  /* 0x00008f00fa007a23 */ /* 0x002fe20000010815 */
[----:B------:R-:W-:Y:S02]  /*54f0*/  MOV R250, R136 ;  /* 0x0000008800fa7202 */ /* 0x000fe40000000f00 */
[----:B------:R-:W1:Y:S01]  /*5500*/  LDSM.16.MT88.4 R136, [R220+0xf800] ;  /* 0x00f80000dc88783b */ /* 0x000e620000004200 */
[----:B------:R-:W-:Y:S01]  /*5510*/  FFMA.FTZ R5, R155, c[0x0][0x23c], -R20 ;  /* 0x00008f009b057a23 */ /* 0x000fe20000010814 */
[----:B------:R-:W-:Y:S01]  /*5520*/  MUFU.EX2 R17, R0 ;  /* 0x0000000000117308 */ /* 0x000fe20000000800 */
[----:B--2---:R-:W-:Y:S01]  /*5530*/  F2FP.PACK_AB R148, R16, R15 ;  /* 0x0000000f1094723e */ /* 0x004fe200000000ff */
[----:B------:R-:W-:Y:S01]  /*5540*/  FADD.FTZ R2, R251, R2 ;  /* 0x00000002fb027221 */ /* 0x000fe20000010000 */
[----:B------:R2:W5:Y:S04]  /*5550*/  LDL.LU R155, [R1+0x9c] ;  /* 0x00009c00019b7983 */ /* 0x0005680000300800 */
[----:B------:R2:W5:Y:S01]  /*5560*/  LDL.LU R156, [R1+0x98] ;  /* 0x00009800019c7983 */ /* 0x0005620000300800 */
[----:B------:R3:W4:Y:S02]  /*5570*/  MUFU.EX2 R13, R5 ;  /* 0x00000005000d7308 */ /* 0x0007240000000800 */
[----:B---3--:R-:W-:Y:S01]  /*5580*/  FADD.FTZ R5, R83, R7 ;  /* 0x0000000753057221 */ /* 0x008fe20000010000 */
[----:B------:R-:W-:Y:S01]  /*5590*/  MOV R83, R120 ;  /* 0x0000007800537202 */ /* 0x000fe20000000f00 */
[----:B------:R-:W-:-:S03]  /*55a0*/  IMAD.MOV.U32 R120, RZ, RZ, R226 ;  /* 0x000000ffff787224 */ /* 0x000fc600078e00e2 */
[----:B------:R-:W-:Y:S02]  /*55b0*/  MOV R82, R83 ;  /* 0x0000005300527202 */ /* 0x000fe40000000f00 */
[----:B------:R-:W-:Y:S01]  /*55c0*/  MOV R83, R108 ;  /* 0x0000006c00537202 */ /* 0x000fe20000000f00 */
[----:B------:R-:W-:Y:S01]  /*55d0*/  IMAD.MOV.U32 R108, RZ, RZ, R109 ;  /* 0x000000ffff6c7224 */ /* 0x000fe200078e006d */
[----:B------:R-:W-:Y:S02]  /*55e0*/  MOV R109, R110 ;  /* 0x0000006e006d7202 */ /* 0x000fe40000000f00 */
[----:B------:R-:W-:Y:S01]  /*55f0*/  MOV R110, R111 ;  /* 0x0000006f006e7202 */ /* 0x000fe20000000f00 */
[----:B------:R-:W-:Y:S01]  /*5600*/  IMAD.MOV.U32 R111, RZ, RZ, R120 ;  /* 0x000000ffff6f7224 */ /* 0x000fe200078e0078 */
[----:B------:R-:W-:Y:S01]  /*5610*/  MOV R120, R121 ;  /* 0x0000007900787202 */ /* 0x000fe20000000f00 */
[----:B------:R-:W-:Y:S01]  /*5620*/  FADD.FTZ R8, R223, R5 ;  /* 0x00000005df087221 */ /* 0x000fe20000010000 */
[----:B------:R-:W-:Y:S01]  /*5630*/  MOV R121, R122 ;  /* 0x0000007a00797202 */ /* 0x000fe20000000f00 */
[----:B------:R-:W3:Y:S01]  /*5640*/  LDSM.16.MT88.4 R4, [R219+0xf800] ;  /* 0x00f80000db04783b */ /* 0x000ee20000004200 */
[----:B------:R-:W-:-:S02]  /*5650*/  IMAD.MOV.U32 R122, RZ, RZ, R224 ;  /* 0x000000ffff7a7224 */ /* 0x000fc400078e00e0 */
[----:B------:R-:W-:Y:S01]  /*5660*/  IMAD.MOV.U32 R241, RZ, RZ, R120 ;  /* 0x000000fffff17224 */ /* 0x000fe200078e0078 */
[----:B------:R-:W-:Y:S02]  /*5670*/  MOV R240, R121 ;  /* 0x0000007900f07202 */ /* 0x000fe40000000f00 */
[----:B------:R-:W-:Y:S01]  /*5680*/  MOV R248, R122 ;  /* 0x0000007a00f87202 */ /* 0x000fe20000000f00 */
[----:B------:R-:W-:Y:S01]  /*5690*/  FFMA.FTZ R0, R249, c[0x0][0x23c], -R21 ;  /* 0x00008f00f9007a23 */ /* 0x000fe20000010815 */
[----:B------:R-:W2:Y:S03]  /*56a0*/  LDSM.16.MT88.4 R120, [R218+0xf800] ;  /* 0x00f80000da78783b */ /* 0x000ea60000004200 */
[----:B------:R1:W1:Y:S02]  /*56b0*/  MUFU.EX2 R18, R0 ;  /* 0x0000000000127308 */ /* 0x0002640000000800 */
[----:B-1----:R-:W-:Y:S01]  /*56c0*/  FFMA.FTZ R0, R235, c[0x0][0x23c], -R20 ;  /* 0x00008f00eb007a23 */ /* 0x002fe20000010814 */
[----:B----4-:R-:W-:Y:S01]  /*56d0*/  F2FP.PACK_AB R149, R13, R11 ;  /* 0x0000000b0d95723e */ /* 0x010fe200000000ff */
[----:B------:R-:W-:Y:S01]  /*56e0*/  IMAD.MOV.U32 R247, RZ, RZ, R82 ;  /* 0x000000fffff77224 */ /* 0x000fe200078e0052 */
[----:B------:R-:W-:-:S03]  /*56f0*/  F2FP.PACK_AB R150, R18, R17 ;  /* 0x000000111296723e */ /* 0x000fc600000000ff */
[----:B------:R-:W1:Y:S01]  /*5700*/  MUFU.EX2 R14, R0 ;  /* 0x00000000000e7308 */ /* 0x000e620000000800 */
[----:B------:R-:W-:Y:S01]  /*5710*/  MOV R20, R222 ;  /* 0x000000de00147202 */ /* 0x000fe20000000f00 */
[----:B------:R-:W-:Y:S01]  /*5720*/  IMAD.MOV.U32 R244, RZ, RZ, R109 ;  /* 0x000000fffff47224 */ /* 0x000fe200078e006d */
[----:B------:R-:W-:Y:S01]  /*5730*/  MOV R249, R81 ;  /* 0x0000005100f97202 */ /* 0x000fe20000000f00 */
[C---:B------:R-:W-:Y:S01]  /*5740*/  HMMA.16816.F32 R124, R200.reuse, R136, R124 ;  /* 0x00000088c87c723c */ /* 0x040fe2000000187c */
[----:B------:R-:W-:Y:S01]  /*5750*/  MOV R21, R80 ;  /* 0x0000005000157202 */ /* 0x000fe20000000f00 */
[----:B------:R4:W5:Y:S01]  /*5760*/  LDL.LU R235, [R1+0x94] ;  /* 0x0000940001eb7983 */ /* 0x0009620000300800 */
[----:B------:R-:W-:Y:S02]  /*5770*/  MOV R246, R83 ;  /* 0x0000005300f67202 */ /* 0x000fe40000000f00 */
[----:B------:R-:W-:Y:S01]  /*5780*/  MOV R245, R108 ;  /* 0x0000006c00f57202 */ /* 0x000fe20000000f00 */
[----:B------:R4:W5:Y:S02]  /*5790*/  LDL.LU R234, [R1+0x90] ;  /* 0x0000900001ea7983 */ /* 0x0009640000300800 */
[-C--:B---3--:R-:W-:Y:S01]  /*57a0*/  HMMA.16816.F32 R140, R200, R4.reuse, R140 ;  /* 0x00000004c88c723c */ /* 0x088fe2000000188c */
[----:B------:R-:W-:Y:S01]  /*57b0*/  MOV R243, R110 ;  /* 0x0000006e00f37202 */ /* 0x000fe20000000f00 */
[----:B------:R4:W5:Y:S01]  /*57c0*/  LDL.LU R233, [R1+0x8c] ;  /* 0x00008c0001e97983 */ /* 0x0009620000300800 */
[----:B-1----:R-:W-:Y:S01]  /*57d0*/  F2FP.PACK_AB R151, R14, R12 ;  /* 0x0000000c0e97723e */ /* 0x002fe200000000ff */
[----:B------:R-:W-:Y:S01]  /*57e0*/  FADD.FTZ R0, R221, R9 ;  /* 0x00000009dd007221 */ /* 0x000fe20000010000 */
[----:B------:R-:W-:Y:S01]  /*57f0*/  MOV R242, R111 ;  /* 0x0000006f00f27202 */ /* 0x000fe20000000f00 */
[----:B------:R4:W5:Y:S04]  /*5800*/  LDL.LU R232, [R1+0x88] ;  /* 0x0000880001e87983 */ /* 0x0009680000300800 */
[----:B------:R-:W-:Y:S01]  /*5810*/  HMMA.16816.F32 R144, R148, R4, R144 ;  /* 0x000000049490723c */ /* 0x000fe20000001890 */
[----:B------:R4:W5:Y:S04]  /*5820*/  LDL.LU R231, [R1+0x84] ;  /* 0x0000840001e77983 */ /* 0x0009680000300800 */
[----:B------:R4:W5:Y:S02]  /*5830*/  LDL.LU R230, [R1+0x80] ;  /* 0x0000800001e67983 */ /* 0x0009640000300800 */
[----:B------:R-:W-:-:S02]  /*5840*/  FADD.FTZ R4, R20, R10 ;  /* 0x0000000a14047221 */ /* 0x000fc40000010000 */
[----:B------:R-:W-:Y:S01]  /*5850*/  FADD.FTZ R5, R249, R8 ;  /* 0x00000008f9057221 */ /* 0x000fe20000010000 */
[C---:B------:R-:W-:Y:S01]  /*5860*/  HMMA.16816.F32 R160, R148.reuse, R172, R160 ;  /* 0x000000ac94a0723c */ /* 0x040fe200000018a0 */
[----:B------:R-:W-:Y:S01]  /*5870*/  FADD.FTZ R8, R21, R4 ;  /* 0x0000000415087221 */ /* 0x000fe20000010000 */
[----:B------:R4:W5:Y:S01]  /*5880*/  LDL.LU R229, [R1+0x7c] ;  /* 0x00007c0001e57983 */ /* 0x0009620000300800 */
[----:B------:R-:W-:Y:S02]  /*5890*/  FADD.FTZ R4, R250, R0 ;  /* 0x00000000fa047221 */ /* 0x000fe40000010000 */
[----:B------:R-:W-:Y:S01]  /*58a0*/  FADD.FTZ R0, R157, R5 ;  /* 0x000000059d007221 */ /* 0x000fe20000010000 */
[----:B------:R4:W5:Y:S02]  /*58b0*/  LDL.LU R228, [R1+0x78] ;  /* 0x0000780001e47983 */ /* 0x0009640000300800 */
[C---:B------:R-:W-:Y:S01]  /*58c0*/  HMMA.16816.F32 R168, R148.reuse, R174, R168 ;  /* 0x000000ae94a8723c */ /* 0x040fe200000018a8 */
[----:B------:R-:W-:Y:S01]  /*58d0*/  FADD.FTZ R5, R158, R8 ;  /* 0x000000089e057221 */ /* 0x000fe20000010000 */
[----:B------:R4:W5:Y:S04]  /*58e0*/  LDL.LU R227, [R1+0x74] ;  /* 0x0000740001e37983 */ /* 0x0009680000300800 */
[----:B------:R4:W5:Y:S02]  /*58f0*/  LDL.LU R226, [R1+0x70] ;  /* 0x0000700001e27983 */ /* 0x0009640000300800 */
[C---:B------:R-:W-:Y:S02]  /*5900*/  HMMA.16816.F32 R176, R148.reuse, R188, R176 ;  /* 0x000000bc94b0723c */ /* 0x040fe400000018b0 */
        /* <DEDUP_REMOVED lines=8> */
[C---:B------:R-:W-:Y:S08]  /*5990*/  HMMA.16816.F32 R68, R148.reuse, R74, R68 ;  /* 0x0000004a9444723c */ /* 0x040ff00000001844 */
[C---:B------:R-:W-:Y:S08]  /*59a0*/  HMMA.16816.F32 R80, R148.reuse, R88, R28 ;  /* 0x000000589450723c */ /* 0x040ff0000000181c */
[C---:B------:R-:W-:Y:S08]  /*59b0*/  HMMA.16816.F32 R84, R148.reuse, R90, R84 ;  /* 0x0000005a9454723c */ /* 0x040ff00000001854 */
[C---:B------:R-:W-:Y:S08]  /*59c0*/  HMMA.16816.F32 R96, R148.reuse, R104, R96 ;  /* 0x000000689460723c */ /* 0x040ff00000001860 */
[C---:B------:R-:W-:Y:S08]  /*59d0*/  HMMA.16816.F32 R100, R148.reuse, R106, R100 ;  /* 0x0000006a9464723c */ /* 0x040ff00000001864 */
[C---:B--2---:R-:W-:Y:S08]  /*59e0*/  HMMA.16816.F32 R112, R148.reuse, R120, R112 ;  /* 0x000000789470723c */ /* 0x044ff00000001870 */
        /* <DEDUP_REMOVED lines=11> */
[-C--:B------:R-:W-:Y:S08]  /*5aa0*/  HMMA.16816.F32 R148, R148, R6.reuse, R36 ;  /* 0x000000069494723c */ /* 0x080ff00000001824 */
[----:B------:R-:W-:Y:S07]  /*5ab0*/  HMMA.16816.F32 R200, R200, R6, R24 ;  /* 0x00000006c8c8723c */ /* 0x000fee0000001818 */
[----:B------:R-:W-:-:S02]  /*5ac0*/  FADD.FTZ R6, R252, R4 ;  /* 0x00000004fc067221 */ /* 0x000fc40000010000 */
[----:B------:R-:W-:Y:S02]  /*5ad0*/  FADD.FTZ R4, R248, R2 ;  /* 0x00000002f8047221 */ /* 0x000fe40000010000 */
[----:B------:R-:W-:Y:S02]  /*5ae0*/  FADD.FTZ R2, R240, R0 ;  /* 0x00000000f0027221 */ /* 0x000fe40000010000 */
[----:B------:R-:W-:Y:S02]  /*5af0*/  FADD.FTZ R0, R241, R5 ;  /* 0x00000005f1007221 */ /* 0x000fe40000010000 */
[----:B------:R-:W-:Y:S02]  /*5b00*/  FADD.FTZ R5, R242, R6 ;  /* 0x00000006f2057221 */ /* 0x000fe40000010000 */
[----:B------:R-:W-:Y:S02]  /*5b10*/  FADD.FTZ R4, R243, R4 ;  /* 0x00000004f3047221 */ /* 0x000fe40000010000 */
        /* <DEDUP_REMOVED lines=33> */
[----:B------:R-:W-:Y:S01]  /*5d30*/  FADD.FTZ R2, R18, R2 ;  /* 0x0000000212027221 */ /* 0x000fe20000010000 */
[----:B------:R4:W-:Y:S04]  /*5d40*/  STL [R1+0x8], R5 ;  /* 0x0000080501007387 */ /* 0x0009e80000100800 */
[----:B------:R4:W-:Y:S04]  /*5d50*/  STL [R1+0x4], R4 ;  /* 0x0000040401007387 */ /* 0x0009e80000100800 */
[----:B------:R4:W-:Y:S04]  /*5d60*/  STL [R1+0xc], R0 ;  /* 0x00000c0001007387 */ /* 0x0009e80000100800 */
[----:B------:R4:W-:Y:S01]  /*5d70*/  STL [R1+0x10], R2 ;  /* 0x0000100201007387 */ /* 0x0009e20000100800 */
[----:B------:R-:W-:Y:S05]  /*5d80*/  @!P0 BRA `(.L_x_6) ;  /* 0x00003af000008947 */ /* 0x000fea0003800000 */
[----:B-----5:R-:W-:Y:S01]  /*5d90*/  IMAD.MOV.U32 R157, RZ, RZ, R155 ;  /* 0x000000ffff9d7224 */ /* 0x020fe200078e009b */
[----:B------:R-:W-:Y:S01]  /*5da0*/  MOV R159, R3 ;  /* 0x00000003009f7202 */ /* 0x000fe20000000f00 */
[----:B------:R-:W-:Y:S01]  /*5db0*/  IMAD.MOV.U32 R152, RZ, RZ, R156 ;  /* 0x000000ffff987224 */ /* 0x000fe200078e009c */
[----:B------:R-:W-:Y:S01]  /*5dc0*/  MOV R158, R154 ;  /* 0x0000009a009e7202 */ /* 0x000fe20000000f00 */
[----:B------:R-:W-:-:S02]  /*5dd0*/  USHF.L.U64.HI UR10, UR4, 0x5, UR5 ;  /* 0x00000005040a7899 */ /* 0x000fc40008010205 */
[----:B------:R-:W-:Y:S02]  /*5de0*/  USHF.L.U32 UR11, UR4, 0x5, URZ ;  /* 0x00000005040b7899 */ /* 0x000fe4000800063f */
[----:B------:R-:W-:Y:S02]  /*5df0*/  ULEA.HI.SX32 UR14, UR8, 0xfffffffe, 0x1a ;  /* 0xfffffffe080e7891 */ /* 0x000fe4000f8fd23f */
[----:B------:R-:W-:Y:S01]  /*5e00*/  ULDC.64 UR6, c[0x0][0x1a0] ;  /* 0x0000680000067ab9 */ /* 0x000fe20000000a00 */
[----:B------:R-:W-:Y:S05]  /*5e10*/  BRA `(.L_x_7) ;  /* 0x0000025000007947 */ /* 0x000fea0003800000 */
.L_x_9:
[----:B------:R-:W2:Y:S01]  /*5e20*/  LDL.64 R238, [R1+0x30] ;  /* 0x0000300001ee7983 */ /* 0x000ea20000100a00 */
[----:B------:R-:W-:Y:S02]  /*5e30*/  ULDC.64 UR4, c[0x0][0x198] ;  /* 0x0000660000047ab9 */ /* 0x000fe40000000a00 */
[----:B------:R-:W-:Y:S01]  /*5e40*/  UIADD3 UR13, UR14, -0x1, URZ ;  /* 0xffffffff0e0d7890 */ /* 0x000fe2000fffe03f */
[----:B------:R-:W3:Y:S03]  /*5e50*/  LDL.64 R236, [R1+0x20] ;  /* 0x0000200001ec7983 */ /* 0x000ee60000100a00 */
[----:B------:R-:W-:Y:S02]  /*5e60*/  USHF.R.S32.HI UR8, URZ, 0x1f, UR13 ;  /* 0x0000001f3f087899 */ /* 0x000fe4000801140d */
[----:B------:R-:W-:Y:S02]  /*5e70*/  UIMAD.WIDE.U32 UR18, UR13, UR4, URZ ;  /* 0x000000040d1272a5 */ /* 0x000fe4000f8e003f */
[----:B------:R-:W-:Y:S04]  /*5e80*/  UIMAD UR8, UR8, UR4, URZ ;  /* 0x00000004080872a4 */ /* 0x000fe8000f8e023f */
[----:B------:R-:W-:Y:S01]  /*5e90*/  UIMAD UR8, UR13, UR5, UR8 ;  /* 0x000000050d0872a4 */ /* 0x000fe2000f8e0208 */
[----:B------:R-:W-:Y:S02]  /*5ea0*/  IMAD.U32 R0, RZ, RZ, UR18 ;  /* 0x00000012ff007e24 */ /* 0x000fe4000f8e00ff */
[----:B------:R-:W-:Y:S01]  /*5eb0*/  IMAD.U32 R3, RZ, RZ, UR18 ;  /* 0x00000012ff037e24 */ /* 0x000fe2000f8e00ff */
[----:B------:R-:W-:Y:S06]  /*5ec0*/  UIADD3 UR8, UR19, UR8, URZ ;  /* 0x0000000813087290 */ /* 0x000fec000fffe03f */
[----:B------:R-:W-:Y:S01]  /*5ed0*/  IMAD.U32 R2, RZ, RZ, UR8 ;  /* 0x00000008ff027e24 */ /* 0x000fe2000f8e00ff */
[----:B------:R-:W-:Y:S02]  /*5ee0*/  USHF.L.U32 UR8, UR4, 0x5, URZ ;  /* 0x0000000504087899 */ /* 0x000fe4000800063f */
[----:B------:R-:W-:Y:S01]  /*5ef0*/  USHF.L.U64.HI UR4, UR4, 0x5, UR5 ;  /* 0x0000000504047899 */ /* 0x000fe20008010205 */
[----:B--2---:R-:W-:Y:S04]  /*5f00*/  LEA R0, P1, R0, R238, 0x6 ;  /* 0x000000ee00007211 */ /* 0x004fe800078230ff */
[----:B------:R-:W-:Y:S02]  /*5f10*/  LEA R204, P2, R0, c[0x0][0x168], 0x1 ;  /* 0x00005a0000cc7a11 */ /* 0x000fe400078408ff */
[----:B---3--:R-:W-:Y:S02]  /*5f20*/  LEA.HI.X R2, R3, R237, R2, 0x6, P1 ;  /* 0x000000ed03027211 */ /* 0x008fe400008f3402 */
[----:B------:R-:W-:Y:S02]  /*5f30*/  IADD3 R154, P1, R204, UR8, RZ ;  /* 0x00000008cc9a7c10 */ /* 0x000fe4000ff3e0ff */
[----:B------:R-:W-:Y:S02]  /*5f40*/  LEA.HI.X R205, R0, c[0x0][0x16c], R2, 0x1, P2 ;  /* 0x00005b0000cd7a11 */ /* 0x000fe400010f0c02 */
[----:B------:R-:W-:Y:S02]  /*5f50*/  IADD3 R2, P2, R154, UR8, RZ ;  /* 0x000000089a027c10 */ /* 0x000fe4000ff5e0ff */
[----:B------:R-:W-:Y:S01]  /*5f60*/  IADD3.X R155, R205, UR4, RZ, P1, !PT ;  /* 0x00000004cd9b7c10 */ /* 0x000fe20008ffe4ff */
[----:B------:R-:W-:Y:S01]  /*5f70*/  @!PT LDS RZ, [RZ] ;  /* 0x00000000fffff984 */ /* 0x000fe20000000800 */
[----:B------:R-:W-:Y:S01]  /*5f80*/  @!PT LDS RZ, [RZ] ;  /* 0x00000000fffff984 */ /* 0x000fe20000000800 */
[----:B------:R-:W-:Y:S01]  /*5f90*/  @!PT LDS RZ, [RZ] ;  /* 0x00000000fffff984 */ /* 0x000fe20000000800 */
[----:B------:R1:W-:Y:S01]  /*5fa0*/  LDGSTS.E.BYPASS.LTC128B.128 [R235+0x8000], [R204.64] ;  /* 0x08000000cceb7fae */ /* 0x0003e2000b901d50 */
[----:B------:R-:W-:Y:S02]  /*5fb0*/  IADD3 R206, P1, R2, UR8, RZ ;  /* 0x0000000802ce7c10 */ /* 0x000fe4000ff3e0ff */
[----:B------:R-:W-:Y:S01]  /*5fc0*/  IADD3.X R3, R155, UR4, RZ, P2, !PT ;  /* 0x000000049b037c10 */ /* 0x000fe200097fe4ff */
[----:B------:R1:W-:Y:S03]  /*5fd0*/  LDGSTS.E.BYPASS.LTC128B.128 [R235+0xa000], [R204.64+0x80] ;  /* 0x0a000080cceb7fae */ /* 0x0003e6000b901d50 */
[----:B------:R-:W-:Y:S01]  /*5fe0*/  IADD3.X R207, R3, UR4, RZ, P1, !PT ;  /* 0x0000000403cf7c10 */ /* 0x000fe20008ffe4ff */
[----:B------:R1:W-:Y:S04]  /*5ff0*/  LDGSTS.E.BYPASS.LTC128B.128 [R235+0x8800], [R154.64] ;  /* 0x088000009aeb7fae */ /* 0x0003e8000b901d50 */
[----:B------:R1:W-:Y:S04]  /*6000*/  LDGSTS.E.BYPASS.LTC128B.128 [R235+0xa800], [R154.64+0x80] ;  /* 0x0a8000809aeb7fae */ /* 0x0003e8000b901d50 */
[----:B------:R1:W-:Y:S04]  /*6010*/  LDGSTS.E.BYPASS.LTC128B.128 [R235+0x9000], [R2.64] ;  /* 0x0900000002eb7fae */ /* 0x0003e8000b901d50 */
[----:B------:R1:W-:Y:S04]  /*6020*/  LDGSTS.E.BYPASS.LTC128B.128 [R235+0xb000], [R2.64+0x80] ;  /* 0x0b00008002eb7fae */ /* 0x0003e8000b901d50 */
[----:B------:R1:W-:Y:S04]  /*6030*/  LDGSTS.E.BYPASS.LTC128B.128 [R235+0x9800], [R206.64] ;  /* 0x09800000ceeb7fae */ /* 0x0003e8000b901d50 */
[----:B------:R1:W-:Y:S04]  /*6040*/  LDGSTS.E.BYPASS.LTC128B.128 [R235+0xb800], [R206.64+0x80] ;  /* 0x0b800080ceeb7fae */ /* 0x0003e8000b901d50 */
[----:B------:R-:W0:Y:S01]  /*6050*/  LDGDEPBAR ;  /* 0x00000000000079af */ /* 0x000e220000000000 */
[----:B------:R-:W-:-:S05]  /*6060*/  BRA `(.L_x_8) ;  /* 0x00000d6000007947 */ /* 0x000fca0003800000 */
.L_x_7:
[----:B------:R-:W2:Y:S01]  /*6070*/  LDL.64 R8, [R1+0x28] ;  /* 0x0000280001087983 */ /* 0x000ea20000100a00 */
[----:B------:R-:W-:Y:S01]  /*6080*/  USHF.R.S32.HI UR4, URZ, 0x1f, UR14 ;  /* 0x0000001f3f047899 */ /* 0x000fe2000801140e */
[----:B------:R-:W-:Y:S04]  /*6090*/  DEPBAR.LE SB0, 0x0 ;  /* 0x000080000000791a */ /* 0x000fe80000000000 */
[----:B----4-:R-:W3:Y:S01]  /*60a0*/  LDL R4, [R1+0x14] ;  /* 0x0000140001047983 */ /* 0x010ee20000100800 */
[----:B------:R-:W-:Y:S02]  /*60b0*/  UIMAD UR4, UR4, UR6, URZ ;  /* 0x00000006040472a4 */ /* 0x000fe4000f8e023f */
[----:B------:R-:W-:Y:S02]  /*60c0*/  UIMAD.WIDE.U32 UR18, UR14, UR6, URZ ;  /* 0x000000060e1272a5 */ /* 0x000fe4000f8e003f */
[----:B------:R-:W-:Y:S01]  /*60d0*/  UIMAD UR4, UR14, UR7, UR4 ;  /* 0x000000070e0472a4 */ /* 0x000fe2000f8e0204 */
[----:B------:R-:W-:Y:S03]  /*60e0*/  BAR.SYNC.DEFER_BLOCKING 0x0 ;  /* 0x0000000000007b1d */ /* 0x000fe60000010000 */
[----:B------:R-:W-:Y:S01]  /*60f0*/  UIADD3 UR4, UR19, UR4, URZ ;  /* 0x0000000413047290 */ /* 0x000fe2000fffe03f */
[----:B------:R-:W-:Y:S02]  /*6100*/  IMAD.U32 R2, RZ, RZ, UR18 ;  /* 0x00000012ff027e24 */ /* 0x000fe4000f8e00ff */
[----:B------:R-:W-:Y:S03]  /*6110*/  IMAD.U32 R3, RZ, RZ, UR19 ;  /* 0x00000013ff037e24 */ /* 0x000fe6000f8e00ff */
[----:B------:R-:W-:Y:S01]  /*6120*/  IMAD.U32 R3, RZ, RZ, UR4 ;  /* 0x00000004ff037e24 */ /* 0x000fe2000f8e00ff */
        /* <DEDUP_REMOVED lines=12> */
[----:B------:R-:W-:Y:S03]  /*61f0*/  IADD3.X R3, R5, UR10, RZ, P1, !PT ;  /* 0x0000000a05037c10 */ /* 0x000fe60008ffe4ff */
[----:B------:R1:W-:Y:S01]  /*6200*/  LDGSTS.E.BYPASS.LTC128B.128 [R235+0xe000], [R6.64+0x80] ;  /* 0x0e00008006eb7fae */ /* 0x0003e2000b901d50 */
[----:B------:R-:W-:Y:S02]  /*6210*/  IADD3.X R9, R3, UR10, RZ, P0, !PT ;  /* 0x0000000a03097c10 */ /* 0x000fe400087fe4ff */
[----:B------:R-:W-:Y:S03]  /*6220*/  ISETP.LT.AND P0, PT, RZ, UR14, PT ;  /* 0x0000000eff007c0c */ /* 0x000fe6000bf01270 */
[----:B------:R1:W-:Y:S06]  /*6230*/  LDGSTS.E.BYPASS.LTC128B.128 [R235+0xc800], [R4.64] ;  /* 0x0c80000004eb7fae */ /* 0x0003ec000b901d50 */
[----:B------:R1:W-:Y:S06]  /*6240*/  LDGSTS.E.BYPASS.LTC128B.128 [R235+0xe800], [R4.64+0x80] ;  /* 0x0e80008004eb7fae */ /* 0x0003ec000b901d50 */
[----:B------:R2:W-:Y:S06]  /*6250*/  LDGSTS.E.BYPASS.LTC128B.128 [R235+0xd000], [R2.64] ;  /* 0x0d00000002eb7fae */ /* 0x0005ec000b901d50 */
[----:B------:R2:W-:Y:S06]  /*6260*/  LDGSTS.E.BYPASS.LTC128B.128 [R235+0xf000], [R2.64+0x80] ;  /* 0x0f00008002eb7fae */ /* 0x0005ec000b901d50 */
[----:B------:R3:W-:Y:S06]  /*6270*/  LDGSTS.E.BYPASS.LTC128B.128 [R235+0xd800], [R8.64] ;  /* 0x0d80000008eb7fae */ /* 0x0007ec000b901d50 */
[----:B------:R3:W-:Y:S06]  /*6280*/  LDGSTS.E.BYPASS.LTC128B.128 [R235+0xf800], [R8.64+0x80] ;  /* 0x0f80008008eb7fae */ /* 0x0007ec000b901d50 */
[----:B------:R-:W-:Y:S06]  /*6290*/  LDSM.16.M88.4 R64, [R223] ;  /* 0x00000000df40783b */ /* 0x000fec0000000200 */
[----:B------:R-:W1:Y:S06]  /*62a0*/  LDSM.16.M88.4 R16, [R216+0x8000] ;  /* 0x00800000d810783b */ /* 0x000e6c0000000200 */
[----:B------:R-:W3:Y:S06]  /*62b0*/  LDSM.16.M88.4 R60, [R223+0x2000] ;  /* 0x00200000df3c783b */ /* 0x000eec0000000200 */
[----:B------:R-:W4:Y:S06]  /*62c0*/  LDSM.16.M88.4 R32, [R216+0x8800] ;  /* 0x00880000d820783b */ /* 0x000f2c0000000200 */
[----:B------:R-:W0:Y:S06]  /*62d0*/  LDGDEPBAR ;  /* 0x00000000000079af */ /* 0x000e2c0000000000 */
[----:B------:R-:W5:Y:S06]  /*62e0*/  LDSM.16.M88.4 R48, [R216+0x9000] ;  /* 0x00900000d830783b */ /* 0x000f6c0000000200 */
[----:B------:R-:W2:Y:S06]  /*62f0*/  LDSM.16.M88.4 R204, [R216+0x9800] ;  /* 0x00980000d8cc783b */ /* 0x000eac0000000200 */
[----:B------:R-:W-:Y:S01]  /*6300*/  LDSM.16.M88.4 R208, [R224] ;  /* 0x00000000e0d0783b */ /* 0x000fe20000000200 */
[-C--:B-1----:R-:W-:Y:S05]  /*6310*/  HMMA.16816.F32 R4, R64, R16.reuse, RZ ;  /* 0x000000104004723c */ /* 0x082fea00000018ff */
[----:B------:R-:W1:Y:S03]  /*6320*/  LDSM.16.M88.4 R212, [R227] ;  /* 0x00000000e3d4783b */ /* 0x000e660000000200 */
[C---:B---3--:R-:W-:Y:S08]  /*6330*/  HMMA.16816.F32 R8, R60.reuse, R16, RZ ;  /* 0x000000103c08723c */ /* 0x048ff000000018ff */
[-C--:B------:R-:W-:Y:S08]  /*6340*/  HMMA.16816.F32 R12, R60, R18.reuse, RZ ;  /* 0x000000123c0c723c */ /* 0x080ff000000018ff */
[C---:B------:R-:W-:Y:S08]  /*6350*/  HMMA.16816.F32 R16, R64.reuse, R18, RZ ;  /* 0x000000124010723c */ /* 0x040ff000000018ff */
[-C--:B----4-:R-:W-:Y:S08]  /*6360*/  HMMA.16816.F32 R20, R64, R32.reuse, RZ ;  /* 0x000000204014723c */ /* 0x090ff000000018ff */
[C---:B------:R-:W-:Y:S08]  /*6370*/  HMMA.16816.F32 R24, R60.reuse, R32, RZ ;  /* 0x000000203c18723c */ /* 0x040ff000000018ff */
[-C--:B------:R-:W-:Y:S08]  /*6380*/  HMMA.16816.F32 R28, R60, R34.reuse, RZ ;  /* 0x000000223c1c723c */ /* 0x080ff000000018ff */
[C---:B------:R-:W-:Y:S08]  /*6390*/  HMMA.16816.F32 R32, R64.reuse, R34, RZ ;  /* 0x000000224020723c */ /* 0x040ff000000018ff */
[-C--:B-----5:R-:W-:Y:S08]  /*63a0*/  HMMA.16816.F32 R36, R64, R48.reuse, RZ ;  /* 0x000000304024723c */ /* 0x0a0ff000000018ff */
[C---:B------:R-:W-:Y:S08]  /*63b0*/  HMMA.16816.F32 R40, R60.reuse, R48, RZ ;  /* 0x000000303c28723c */ /* 0x040ff000000018ff */
[-C--:B------:R-:W-:Y:S08]  /*63c0*/  HMMA.16816.F32 R44, R60, R50.reuse, RZ ;  /* 0x000000323c2c723c */ /* 0x080ff000000018ff */
[C---:B------:R-:W-:Y:S08]  /*63d0*/  HMMA.16816.F32 R48, R64.reuse, R50, RZ ;  /* 0x000000324030723c */ /* 0x040ff000000018ff */
[-C--:B--2---:R-:W-:Y:S08]  /*63e0*/  HMMA.16816.F32 R52, R64, R204.reuse, RZ ;  /* 0x000000cc4034723c */ /* 0x084ff000000018ff */
[C---:B------:R-:W-:Y:S08]  /*63f0*/  HMMA.16816.F32 R56, R60.reuse, R204, RZ ;  /* 0x000000cc3c38723c */ /* 0x040ff000000018ff */
[-C--:B------:R-:W-:Y:S08]  /*6400*/  HMMA.16816.F32 R60, R60, R206.reuse, RZ ;  /* 0x000000ce3c3c723c */ /* 0x080ff000000018ff */
[----:B------:R-:W-:Y:S01]  /*6410*/  HMMA.16816.F32 R64, R64, R206, RZ ;  /* 0x000000ce4040723c */ /* 0x000fe200000018ff */
[----:B------:R-:W2:Y:S07]  /*6420*/  LDSM.16.M88.4 R204, [R224+0x2000] ;  /* 0x00200000e0cc783b */ /* 0x000eae0000000200 */
[-C--:B-1----:R-:W-:Y:S08]  /*6430*/  HMMA.16816.F32 R4, R208, R212.reuse, R4 ;  /* 0x000000d4d004723c */ /* 0x082ff00000001804 */
[C---:B--2---:R-:W-:Y:S08]  /*6440*/  HMMA.16816.F32 R8, R204.reuse, R212, R8 ;  /* 0x000000d4cc08723c */ /* 0x044ff00000001808 */
[-C--:B------:R-:W-:Y:S08]  /*6450*/  HMMA.16816.F32 R12, R204, R214.reuse, R12 ;  /* 0x000000d6cc0c723c */ /* 0x080ff0000000180c */
[C---:B------:R-:W-:Y:S01]  /*6460*/  HMMA.16816.F32 R16, R208.reuse, R214, R16 ;  /* 0x000000d6d010723c */ /* 0x040fe20000001810 */
[----:B------:R-:W1:Y:S07]  /*6470*/  LDSM.16.M88.4 R212, [R234] ;  /* 0x00000000ead4783b */ /* 0x000e6e0000000200 */
[-C--:B-1----:R-:W-:Y:S08]  /*6480*/  HMMA.16816.F32 R20, R208, R212.reuse, R20 ;  /* 0x000000d4d014723c */ /* 0x082ff00000001814 */
[C---:B------:R-:W-:Y:S08]  /*6490*/  HMMA.16816.F32 R24, R204.reuse, R212, R24 ;  /* 0x000000d4cc18723c */ /* 0x040ff00000001818 */
        /* <DEDUP_REMOVED lines=10> */
[-C--:B------:R-:W-:Y:S01]  /*6540*/  HMMA.16816.F32 R60, R204, R214.reuse, R60 ;  /* 0x000000d6cc3c723c */ /* 0x080fe2000000183c */
[----:B------:R-:W-:Y:S07]  /*6550*/  LDSM.16.M88.4 R204, [R226] ;  /* 0x00000000e2cc783b */ /* 0x000fee0000000200 */
[----:B------:R-:W-:Y:S01]  /*6560*/  HMMA.16816.F32 R64, R208, R214, R64 ;  /* 0x000000d6d040723c */ /* 0x000fe20000001840 */
[----:B------:R-:W1:Y:S06]  /*6570*/  LDSM.16.M88.4 R208, [R222+0x8000] ;  /* 0x00800000ded0783b */ /* 0x000e6c0000000200 */
[----:B------:R-:W2:Y:S01]  /*6580*/  LDSM.16.M88.4 R212, [R226+0x2000] ;  /* 0x00200000e2d4783b */ /* 0x000ea20000000200 */
[-C--:B-1----:R-:W-:Y:S08]  /*6590*/  HMMA.16816.F32 R4, R204, R208.reuse, R4 ;  /* 0x000000d0cc04723c */ /* 0x082ff00000001804 */
[C---:B--2---:R-:W-:Y:S08]  /*65a0*/  HMMA.16816.F32 R8, R212.reuse, R208, R8 ;  /* 0x000000d0d408723c */ /* 0x044ff00000001808 */
[-C--:B------:R-:W-:Y:S08]  /*65b0*/  HMMA.16816.F32 R12, R212, R210.reuse, R12 ;  /* 0x000000d2d40c723c */ /* 0x080ff0000000180c */
[C---:B------:R-:W-:Y:S01]  /*65c0*/  HMMA.16816.F32 R16, R204.reuse, R210, R16 ;  /* 0x000000d2cc10723c */ /* 0x040fe20000001810 */
[----:B------:R-:W1:Y:S07]  /*65d0*/  LDSM.16.M88.4 R208, [R222+0x8800] ;  /* 0x00880000ded0783b */ /* 0x000e6e0000000200 */
[-C--:B-1----:R-:W-:Y:S08]  /*65e0*/  HMMA.16816.F32 R20, R204, R208.reuse, R20 ;  /* 0x000000d0cc14723c */ /* 0x082ff00000001814 */
[C---:B------:R-:W-:Y:S08]  /*65f0*/  HMMA.16816.F32 R24, R212.reuse, R208, R24 ;  /* 0x000000d0d418723c */ /* 0x040ff00000001818 */
        /* <DEDUP_REMOVED lines=10> */
[-C--:B------:R-:W-:Y:S01]  /*66a0*/  HMMA.16816.F32 R60, R212, R210.reuse, R60 ;  /* 0x000000d2d43c723c */ /* 0x080fe2000000183c */
[----:B------:R-:W-:Y:S07]  /*66b0*/  LDSM.16.M88.4 R212, [R225] ;  /* 0x00000000e1d4783b */ /* 0x000fee0000000200 */
[----:B------:R-:W-:Y:S01]  /*66c0*/  HMMA.16816.F32 R64, R204, R210, R64 ;  /* 0x000000d2cc40723c */ /* 0x000fe20000001840 */
[----:B------:R-:W1:Y:S06]  /*66d0*/  LDSM.16.M88.4 R204, [R221] ;  /* 0x00000000ddcc783b */ /* 0x000e6c0000000200 */
        /* <DEDUP_REMOVED lines=19> */
[----:B------:R-:W-:Y:S07]  /*6810*/  LDSM.16.M88.4 R208, [R223+0x4000] ;  /* 0x00400000dfd0783b */ /* 0x000fee0000000200 */
        /* <DEDUP_REMOVED lines=23> */
[----:B------:R-:W1:Y:S06]  /*6990*/  LDSM.16.M88.4 R204, [R231] ;  /* 0x00000000e7cc783b */ /* 0x000e6c0000000200 */
[----:B------:R-:W2:Y:S01]  /*69a0*/  LDSM.16.M88.4 R208, [R224+0x6000] ;  /* 0x00600000e0d0783b */ /* 0x000ea20000000200 */
        /* <DEDUP_REMOVED lines=58> */
[----:B------:R-:W1:Y:S01]  /*6d50*/  LDSM.16.M88.4 R204, [R221+0x3800] ;  /* 0x00380000ddcc783b */ /* 0x000e620000000200 */
[----:B------:R-:W-:Y:S05]  /*6d60*/  DEPBAR.LE SB0, 0x0 ;  /* 0x000080000000791a */ /* 0x000fea0000000000 */
[----:B------:R-:W-:Y:S01]  /*6d70*/  BAR.SYNC.DEFER_BLOCKING 0x0 ;  /* 0x0000000000007b1d */ /* 0x000fe20000010000 */
[-C--:B-1----:R-:W-:Y:S08]  /*6d80*/  HMMA.16816.F32 R52, R212, R204.reuse, R52 ;  /* 0x000000ccd434723c */ /* 0x082ff00000001834 */
[C---:B------:R-:W-:Y:S08]  /*6d90*/  HMMA.16816.F32 R56, R208.reuse, R204, R56 ;  /* 0x000000ccd038723c */ /* 0x040ff00000001838 */
[-C--:B------:R-:W-:Y:S08]  /*6da0*/  HMMA.16816.F32 R60, R208, R206.reuse, R60 ;  /* 0x000000ced03c723c */ /* 0x080ff0000000183c */
[----:B------:R-:W-:Y:S01]  /*6db0*/  HMMA.16816.F32 R64, R212, R206, R64 ;  /* 0x000000ced440723c */ /* 0x000fe20000001840 */
[----:B------:R-:W-:-:S07]  /*6dc0*/  @P0 BRA `(.L_x_9) ;  /* 0xfffff05000000947 */ /* 0x000fce000383ffff */
.L_x_8:
[----:B------:R-:W-:Y:S01]  /*6dd0*/  FMNMX.FTZ R0, R4, R152, !PT ;  /* 0x0000009804007209 */ /* 0x000fe20007810000 */
[----:B------:R-:W-:Y:S01]  /*6de0*/  STL [R1+0x68], R224 ;  /* 0x000068e001007387 */ /* 0x000fe20000100800 */
[----:B------:R-:W-:Y:S02]  /*6df0*/  UIADD3 UR14, UR14, -0x1, URZ ;  /* 0xffffffff0e0e7890 */ /* 0x000fe4000fffe03f */
[----:B-1----:R-:W-:Y:S01]  /*6e00*/  FMNMX.FTZ R2, R5, R0, !PT ;  /* 0x0000000005027209 */ /* 0x002fe20007810000 */
[----:B------:R-:W-:Y:S01]  /*6e10*/  STL [R1+0x64], R223 ;  /* 0x000064df01007387 */ /* 0x000fe20000100800 */
[----:B------:R-:W-:Y:S02]  /*6e20*/  FMNMX.FTZ R0, R6, R157, !PT ;  /* 0x0000009d06007209 */ /* 0x000fe40007810000 */
        /* <DEDUP_REMOVED lines=37> */
[----:B------:R-:W-:Y:S01]  /*7080*/  FMNMX.FTZ R0, R31, R0, !PT ;  /* 0x000000001f007209 */ /* 0x000fe20007810000 */
[----:B------:R-:W1:Y:S01]  /*7090*/  SHFL.BFLY PT, R204, R156, 0x2, 0x1f ;  /* 0x0c401f009ccc7f89 */ /* 0x000e6200000e0000 */
        /* <DEDUP_REMOVED lines=20> */
[----:B-1----:R-:W-:Y:S02]  /*71e0*/  FMNMX.FTZ R156, R156, R204, !PT ;  /* 0x000000cc9c9c7209 */ /* 0x002fe40007810000 */
[----:B------:R-:W-:Y:S02]  /*71f0*/  FMNMX.FTZ R0, R62, R0, !PT ;  /* 0x000000003e007209 */ /* 0x000fe40007810000 */
[----:B------:R-:W-:Y:S01]  /*7200*/  FMNMX.FTZ R2, R57, R2, !PT ;  /* 0x0000000239027209 */ /* 0x000fe20007810000 */
[----:B------:R-:W1:Y:S01]  /*7210*/  SHFL.BFLY PT, R204, R156, 0x1, 0x1f ;  /* 0x0c201f009ccc7f89 */ /* 0x000e6200000e0000 */
[----:B------:R-:W-:Y:S02]  /*7220*/  FMNMX.FTZ R3, R67, R3, !PT ;  /* 0x0000000343037209 */ /* 0x000fe40007810000 */
[----:B------:R-:W-:Y:S02]  /*7230*/  FMNMX.FTZ R0, R63, R0, !PT ;  /* 0x000000003f007209 */ /* 0x000fe40007810000 */
[----:B------:R-:W-:Y:S03]  /*7240*/  FMNMX.FTZ R153, R60, R2, !PT ;  /* 0x000000023c997209 */ /* 0x000fe60007810000 */
[----:B------:R-:W2:Y:S01]  /*7250*/  SHFL.BFLY PT, R155, R3, 0x2, 0x1f ;  /* 0x0c401f00039b7f89 */ /* 0x000ea200000e0000 */
[----:B------:R-:W-:Y:S07]  /*7260*/  FMNMX.FTZ R153, R61, R153, !PT ;  /* 0x000000993d997209 */ /* 0x000fee0007810000 */
[----:B------:R-:W3:Y:S08]  /*7270*/  SHFL.BFLY PT, R2, R0, 0x2, 0x1f ;  /* 0x0c401f0000027f89 */ /* 0x000ef000000e0000 */
[----:B------:R-:W4:Y:S01]  /*7280*/  SHFL.BFLY PT, R154, R153, 0x2, 0x1f ;  /* 0x0c401f00999a7f89 */ /* 0x000f2200000e0000 */
[----:B-1----:R-:W-:Y:S04]  /*7290*/  FMNMX.FTZ R156, R156, R204, !PT ;  /* 0x000000cc9c9c7209 */ /* 0x002fe80007810000 */
[----:B------:R-:W-:Y:S02]  /*72a0*/  FSETP.NEU.FTZ.AND P1, PT, R156, -INF , PT ;  /* 0xff8000009c00780b */ /* 0x000fe40003f3d000 */
[----:B--2---:R-:W-:Y:S05]  /*72b0*/  FMNMX.FTZ R155, R3, R155, !PT ;  /* 0x0000009b039b7209 */ /* 0x004fea0007810000 */
[----:B------:R-:W1:Y:S01]  /*72c0*/  SHFL.BFLY PT, R205, R155, 0x1, 0x1f ;  /* 0x0c201f009bcd7f89 */ /* 0x000e6200000e0000 */
[----:B---3--:R-:W-:Y:S01]  /*72d0*/  FMNMX.FTZ R2, R0, R2, !PT ;  /* 0x0000000200027209 */ /* 0x008fe20007810000 */
[----:B------:R-:W-:Y:S04]  /*72e0*/  FADD.FTZ R0, -R156, R152 ;  /* 0x000000989c007221 */ /* 0x000fe80000010100 */
[----:B------:R-:W-:Y:S02]  /*72f0*/  FMUL.FTZ R0, R0, c[0x0][0x23c] ;  /* 0x00008f0000007a20 */ /* 0x000fe40000410000 */
[----:B------:R-:W2:Y:S01]  /*7300*/  SHFL.BFLY PT, R3, R2, 0x1, 0x1f ;  /* 0x0c201f0002037f89 */ /* 0x000ea200000e0000 */
[----:B----4-:R-:W-:Y:S02]  /*7310*/  FMNMX.FTZ R154, R153, R154, !PT ;  /* 0x0000009a999a7209 */ /* 0x010fe40007810000 */
[----:B------:R3:W4:Y:S05]  /*7320*/  MUFU.EX2 R153, R0 ;  /* 0x0000000000997308 */ /* 0x00072a0000000800 */
[----:B------:R-:W4:Y:S01]  /*7330*/  SHFL.BFLY PT, R206, R154, 0x1, 0x1f ;  /* 0x0c201f009ace7f89 */ /* 0x000f2200000e0000 */
[----:B-1----:R-:W-:Y:S02]  /*7340*/  FMNMX.FTZ R155, R155, R205, !PT ;  /* 0x000000cd9b9b7209 */ /* 0x002fe40007810000 */
[----:B--2---:R-:W-:Y:S03]  /*7350*/  FMNMX.FTZ R3, R2, R3, !PT ;  /* 0x0000000302037209 */ /* 0x004fe60007810000 */
[----:B---3--:R-:W-:Y:S02]  /*7360*/  FADD.FTZ R0, -R155, R157 ;  /* 0x0000009d9b007221 */ /* 0x008fe40000010100 */
[----:B------:R-:W-:Y:S02]  /*7370*/  FMUL.FTZ R157, R156, c[0x0][0x23c] ;  /* 0x00008f009c9d7a20 */ /* 0x000fe40000410000 */
[----:B------:R-:W-:Y:S01]  /*7380*/  FMUL.FTZ R0, R0, c[0x0][0x23c] ;  /* 0x00008f0000007a20 */ /* 0x000fe20000410000 */
[----:B----4-:R-:W-:Y:S01]  /*7390*/  FMNMX.FTZ R154, R154, R206, !PT ;  /* 0x000000ce9a9a7209 */ /* 0x010fe20007810000 */
[----:B------:R-:W-:Y:S01]  /*73a0*/  FMUL.FTZ R72, R153, R72 ;  /* 0x0000004899487220 */ /* 0x000fe20000410000 */
[----:B------:R-:W-:Y:S01]  /*73b0*/  FSEL R157, R157, RZ, P1 ;  /* 0x000000ff9d9d7208 */ /* 0x000fe20000800000 */
[----:B------:R1:W-:Y:S01]  /*73c0*/  MUFU.EX2 R152, R0 ;  /* 0x0000000000987308 */ /* 0x0003e20000000800 */
[----:B------:R-:W-:Y:S01]  /*73d0*/  FSETP.NEU.FTZ.AND P1, PT, R155, -INF , PT ;  /* 0xff8000009b00780b */ /* 0x000fe20003f3d000 */
[----:B------:R-:W-:Y:S02]  /*73e0*/  FMUL.FTZ R73, R153, R73 ;  /* 0x0000004999497220 */ /* 0x000fe40000410000 */
[--C-:B------:R-:W-:Y:S02]  /*73f0*/  FFMA.FTZ R4, R4, c[0x0][0x23c], -R157.reuse ;  /* 0x00008f0004047a23 */ /* 0x100fe4000001089d */
[--C-:B------:R-:W-:Y:S02]  /*7400*/  FFMA.FTZ R5, R5, c[0x0][0x23c], -R157.reuse ;  /* 0x00008f0005057a23 */ /* 0x100fe4000001089d */
[--C-:B------:R-:W-:Y:S02]  /*7410*/  FFMA.FTZ R211, R20, c[0x0][0x23c], -R157.reuse ;  /* 0x00008f0014d37a23 */ /* 0x100fe4000001089d */
[----:B------:R2:W3:Y:S01]  /*7420*/  MUFU.EX2 R214, R4 ;  /* 0x0000000400d67308 */ /* 0x0004e20000000800 */
[--C-:B------:R-:W-:Y:S02]  /*7430*/  FFMA.FTZ R210, R21, c[0x0][0x23c], -R157.reuse ;  /* 0x00008f0015d27a23 */ /* 0x100fe4000001089d */
[--C-:B------:R-:W-:Y:S02]  /*7440*/  FFMA.FTZ R248, R52, c[0x0][0x23c], -R157.reuse ;  /* 0x00008f0034f87a23 */ /* 0x100fe4000001089d */
[--C-:B------:R-:W-:Y:S02]  /*7450*/  FFMA.FTZ R249, R53, c[0x0][0x23c], -R157.reuse ;  /* 0x00008f0035f97a23 */ /* 0x100fe4000001089d */
[--C-:B------:R-:W-:Y:S02]  /*7460*/  FFMA.FTZ R16, R16, c[0x0][0x23c], -R157.reuse ;  /* 0x00008f0010107a23 */ /* 0x100fe4000001089d */
[--C-:B------:R-:W-:Y:S01]  /*7470*/  FFMA.FTZ R17, R17, c[0x0][0x23c], -R157.reuse ;  /* 0x00008f0011117a23 */ /* 0x100fe2000001089d */
[----:B------:R4:W-:Y:S01]  /*7480*/  MUFU.EX2 R244, R5 ;  /* 0x0000000500f47308 */ /* 0x0009e20000000800 */
[--C-:B------:R-:W-:Y:S02]  /*7490*/  FFMA.FTZ R209, R32, c[0x0][0x23c], -R157.reuse ;  /* 0x00008f0020d17a23 */ /* 0x100fe4000001089d */
[--C-:B------:R-:W-:Y:S02]  /*74a0*/  FFMA.FTZ R239, R48, c[0x0][0x23c], -R157.reuse ;  /* 0x00008f0030ef7a23 */ /* 0x100fe4000001089d */
[----:B-1----:R-:W-:Y:S02]  /*74b0*/  FADD.FTZ R0, -R154, R158 ;  /* 0x0000009e9a007221 */ /* 0x002fe40000010100 */
[----:B------:R-:W-:Y:S02]  /*74c0*/  FMUL.FTZ R158, R3, c[0x0][0x23c] ;  /* 0x00008f00039e7a20 */ /* 0x000fe40000410000 */
[----:B------:R-:W-:Y:S01]  /*74d0*/  FMUL.FTZ R0, R0, c[0x0][0x23c] ;  /* 0x00008f0000007a20 */ /* 0x000fe20000410000 */
[----:B------:R-:W1:Y:S01]  /*74e0*/  MUFU.EX2 R212, R16 ;  /* 0x0000001000d47308 */ /* 0x000e620000000800 */
[--C-:B------:R-:W-:Y:S02]  /*74f0*/  FFMA.FTZ R208, R33, c[0x0][0x23c], -R157.reuse ;  /* 0x00008f0021d07a23 */ /* 0x100fe4000001089d */
[--C-:B------:R-:W-:Y:S02]  /*7500*/  FFMA.FTZ R241, R36, c[0x0][0x23c], -R157.reuse ;  /* 0x00008f0024f17a23 */ /* 0x100fe4000001089d */
[----:B--2---:R-:W-:Y:S02]  /*7510*/  FMUL.FTZ R4, R155, c[0x0][0x23c] ;  /* 0x00008f009b047a20 */ /* 0x004fe40000410000 */
[--C-:B------:R-:W-:Y:S02]  /*7520*/  FFMA.FTZ R240, R37, c[0x0][0x23c], -R157.reuse ;  /* 0x00008f0025f07a23 */ /* 0x100fe4000001089d */
[--C-:B------:R-:W-:Y:S01]  /*7530*/  FFMA.FTZ R238, R49, c[0x0][0x23c], -R157.reuse ;  /* 0x00008f0031ee7a23 */ /* 0x100fe2000001089d */
[----:B------:R2:W-:Y:S01]  /*7540*/  MUFU.EX2 R2, R0 ;  /* 0x0000000000027308 */ /* 0x0005e20000000800 */
[--C-:B------:R-:W-:Y:S01]  /*7550*/  FFMA.FTZ R250, R64, c[0x0][0x23c], -R157.reuse ;  /* 0x00008f0040fa7a23 */ /* 0x100fe2000001089d */
[----:B---3--:R-:W-:Y:S01]  /*7560*/  MOV R64, R214 ;  /* 0x000000d600407202 */ /* 0x008fe20000000f00 */
[----:B------:R-:W-:Y:S01]  /*7570*/  FFMA.FTZ R157, R65, c[0x0][0x23c], -R157 ;  /* 0x00008f00419d7a23 */ /* 0x000fe2000001089d */
[----:B----4-:R-:W-:Y:S01]  /*7580*/  FSEL R5, R4, RZ, P1 ;  /* 0x000000ff04057208 */ /* 0x010fe20000800000 */
[C---:B------:R-:W-:Y:S01]  /*7590*/  FMUL.FTZ R4, R154.reuse, c[0x0][0x23c] ;  /* 0x00008f009a047a20 */ /* 0x040fe20000410000 */
[----:B------:R-:W-:Y:S01]  /*75a0*/  FSETP.NEU.FTZ.AND P1, PT, R154, -INF , PT ;  /* 0xff8000009a00780b */ /* 0x000fe20003f3d000 */
[----:B------:R-:W-:Y:S02]  /*75b0*/  FMUL.FTZ R48, R153, R188 ;  /* 0x000000bc99307220 */ /* 0x000fe40000410000 */
[--C-:B------:R-:W-:Y:S01]  /*75c0*/  FFMA.FTZ R6, R6, c[0x0][0x23c], -R5.reuse ;  /* 0x00008f0006067a23 */ /* 0x100fe20000010805 */
[----:B------:R-:W-:Y:S01]  /*75d0*/  FSEL R4, R4, RZ, P1 ;  /* 0x000000ff04047208 */ /* 0x000fe20000800000 */
[--C-:B------:R-:W-:Y:S01]  /*75e0*/  FFMA.FTZ R206, R23, c[0x0][0x23c], -R5.reuse ;  /* 0x00008f0017ce7a23 */ /* 0x100fe20000010805 */
[----:B------:R-:W-:Y:S01]  /*75f0*/  FSETP.NEU.FTZ.AND P1, PT, R3, -INF , PT ;  /* 0xff8000000300780b */ /* 0x000fe20003f3d000 */
[----:B------:R-:W3:Y:S01]  /*7600*/  MUFU.EX2 R207, R6 ;  /* 0x0000000600cf7308 */ /* 0x000ee20000000800 */
[--C-:B------:R-:W-:Y:S01]  /*7610*/  FFMA.FTZ R7, R7, c[0x0][0x23c], -R5.reuse ;  /* 0x00008f0007077a23 */ /* 0x100fe20000010805 */
[----:B-1----:R-:W-:Y:S01]  /*7620*/  MOV R36, R212 ;  /* 0x000000d400247202 */ /* 0x002fe20000000f00 */
[--C-:B------:R-:W-:Y:S01]  /*7630*/  FFMA.FTZ R18, R18, c[0x0][0x23c], -R5.reuse ;  /* 0x00008f0012127a23 */ /* 0x100fe20000010805 */
[----:B------:R-:W-:Y:S01]  /*7640*/  FSEL R158, R158, RZ, P1 ;  /* 0x000000ff9e9e7208 */ /* 0x000fe20000800000 */
[----:B------:R-:W-:Y:S02]  /*7650*/  FFMA.FTZ R19, R19, c[0x0][0x23c], -R5 ;  /* 0x00008f0013137a23 */ /* 0x000fe40000010805 */
[----:B------:R-:W-:Y:S02]  /*7660*/  FFMA.FTZ R8, R8, c[0x0][0x23c], -R4 ;  /* 0x00008f0008087a23 */ /* 0x000fe40000010804 */
[----:B------:R-:W-:Y:S01]  /*7670*/  FFMA.FTZ R11, R11, c[0x0][0x23c], -R158 ;  /* 0x00008f000b0b7a23 */ /* 0x000fe2000001089e */
[----:B------:R-:W1:Y:S01]  /*7680*/  MUFU.EX2 R251, R7 ;  /* 0x0000000700fb7308 */ /* 0x000e620000000800 */
[----:B------:R-:W-:Y:S02]  /*7690*/  FFMA.FTZ R9, R9, c[0x0][0x23c], -R4 ;  /* 0x00008f0009097a23 */ /* 0x000fe40000010804 */
[----:B--2---:R-:W-:Y:S02]  /*76a0*/  FADD.FTZ R0, -R3, R159 ;  /* 0x0000009f03007221 */ /* 0x004fe40000010100 */
[----:B------:R-:W-:Y:S02]  /*76b0*/  FFMA.FTZ R10, R10, c[0x0][0x23c], -R158 ;  /* 0x00008f000a0a7a23 */ /* 0x000fe4000001089e */
[----:B------:R-:W-:Y:S02]  /*76c0*/  FMUL.FTZ R0, R0, c[0x0][0x23c] ;  /* 0x00008f0000007a20 */ /* 0x000fe40000410000 */
[--C-:B------:R-:W-:Y:S01]  /*76d0*/  FFMA.FTZ R12, R12, c[0x0][0x23c], -R4.reuse ;  /* 0x00008f000c0c7a23 */ /* 0x100fe20000010804 */
[----:B------:R-:W2:Y:S01]  /*76e0*/  MUFU.EX2 R213, R18 ;  /* 0x0000001200d57308 */ /* 0x000ea20000000800 */
[----:B------:R-:W-:Y:S02]  /*76f0*/  FFMA.FTZ R13, R13, c[0x0][0x23c], -R4 ;  /* 0x00008f000d0d7a23 */ /* 0x000fe40000010804 */
[--C-:B------:R-:W-:Y:S01]  /*7700*/  FFMA.FTZ R14, R14, c[0x0][0x23c], -R158.reuse ;  /* 0x00008f000e0e7a23 */ /* 0x100fe2000001089e */
[----:B---3--:R-:W-:Y:S01]  /*7710*/  MOV R65, R207 ;  /* 0x000000cf00417202 */ /* 0x008fe20000000f00 */
[--C-:B------:R-:W-:Y:S02]  /*7720*/  FFMA.FTZ R207, R22, c[0x0][0x23c], -R5.reuse ;  /* 0x00008f0016cf7a23 */ /* 0x100fe40000010805 */
[----:B------:R-:W3:Y:S01]  /*7730*/  LDSM.16.MT88.4 R20, [R217+0xc000] ;  /* 0x00c00000d914783b */ /* 0x000ee20000004200 */
[----:B------:R-:W-:Y:S02]  /*7740*/  FFMA.FTZ R15, R15, c[0x0][0x23c], -R158 ;  /* 0x00008f000f0f7a23 */ /* 0x000fe4000001089e */
[----:B------:R-:W-:Y:S01]  /*7750*/  MUFU.EX2 R223, R17 ;  /* 0x0000001100df7308 */ /* 0x000fe20000000800 */
[--C-:B------:R-:W-:Y:S01]  /*7760*/  FFMA.FTZ R243, R56, c[0x0][0x23c], -R4.reuse ;  /* 0x00008f0038f37a23 */ /* 0x100fe20000010804 */
[----:B------:R-:W-:Y:S01]  /*7770*/  MOV R56, R244 ;  /* 0x000000f400387202 */ /* 0x000fe20000000f00 */
[--C-:B------:R-:W-:Y:S01]  /*7780*/  FFMA.FTZ R244, R57, c[0x0][0x23c], -R4.reuse ;  /* 0x00008f0039f47a23 */ /* 0x100fe20000010804 */
[----:B-1----:R-:W-:Y:S01]  /*7790*/  MOV R57, R251 ;  /* 0x000000fb00397202 */ /* 0x002fe20000000f00 */
[--C-:B------:R-:W-:Y:S02]  /*77a0*/  FFMA.FTZ R205, R34, c[0x0][0x23c], -R5.reuse ;  /* 0x00008f0022cd7a23 */ /* 0x100fe40000010805 */
[--C-:B------:R-:W-:Y:S02]  /*77b0*/  FFMA.FTZ R246, R54, c[0x0][0x23c], -R5.reuse ;  /* 0x00008f0036f67a23 */ /* 0x100fe40000010805 */
[--C-:B------:R-:W-:Y:S01]  /*77c0*/  FFMA.FTZ R242, R55, c[0x0][0x23c], -R5.reuse ;  /* 0x00008f0037f27a23 */ /* 0x100fe20000010805 */
[----:B------:R-:W1:Y:S01]  /*77d0*/  MUFU.EX2 R222, R19 ;  /* 0x0000001300de7308 */ /* 0x000e620000000800 */
[--C-:B------:R-:W-:Y:S01]  /*77e0*/  FFMA.FTZ R40, R40, c[0x0][0x23c], -R4.reuse ;  /* 0x00008f0028287a23 */ /* 0x100fe20000010804 */
[----:B------:R-:W4:Y:S01]  /*77f0*/  LDSM.16.MT88.4 R52, [R218+0xc000] ;  /* 0x00c00000da34783b */ /* 0x000f220000004200 */
[--C-:B------:R-:W-:Y:S01]  /*7800*/  FFMA.FTZ R41, R41, c[0x0][0x23c], -R4.reuse ;  /* 0x00008f0029297a23 */ /* 0x100fe20000010804 */
[----:B--2---:R-:W-:Y:S01]  /*7810*/  MOV R33, R213 ;  /* 0x000000d500217202 */ /* 0x004fe20000000f00 */
[--C-:B------:R-:W-:Y:S02]  /*7820*/  FFMA.FTZ R212, R44, c[0x0][0x23c], -R4.reuse ;  /* 0x00008f002cd47a23 */ /* 0x100fe40000010804 */
[--C-:B------:R-:W-:Y:S02]  /*7830*/  FFMA.FTZ R204, R35, c[0x0][0x23c], -R5.reuse ;  /* 0x00008f0023cc7a23 */ /* 0x100fe40000010805 */
[--C-:B------:R-:W-:Y:S01]  /*7840*/  FFMA.FTZ R214, R50, c[0x0][0x23c], -R5.reuse ;  /* 0x00008f0032d67a23 */ /* 0x100fe20000010805 */
[----:B------:R-:W2:Y:S01]  /*7850*/  MUFU.EX2 R215, R8 ;  /* 0x0000000800d77308 */ /* 0x000ea20000000800 */
[--C-:B------:R-:W-:Y:S02]  /*7860*/  FFMA.FTZ R29, R29, c[0x0][0x23c], -R4.reuse ;  /* 0x00008f001d1d7a23 */ /* 0x100fe40000010804 */
[--C-:B------:R-:W-:Y:S02]  /*7870*/  FFMA.FTZ R251, R60, c[0x0][0x23c], -R4.reuse ;  /* 0x00008f003cfb7a23 */ /* 0x100fe40000010804 */
[----:B------:R-:W-:Y:S02]  /*7880*/  FMUL.FTZ R7, R152, R167 ;  /* 0x000000a798077220 */ /* 0x000fe40000410000 */
[--C-:B------:R-:W-:Y:S02]  /*7890*/  FFMA.FTZ R237, R38, c[0x0][0x23c], -R5.reuse ;  /* 0x00008f0026ed7a23 */ /* 0x100fe40000010805 */
[--C-:B------:R-:W-:Y:S01]  /*78a0*/  FFMA.FTZ R236, R39, c[0x0][0x23c], -R5.reuse ;  /* 0x00008f0027ec7a23 */ /* 0x100fe20000010805 */
[----:B------:R-:W3:Y:S01]  /*78b0*/  MUFU.EX2 R252, R9 ;  /* 0x0000000900fc7308 */ /* 0x000ee20000000800 */
[--C-:B------:R-:W-:Y:S02]  /*78c0*/  FFMA.FTZ R213, R51, c[0x0][0x23c], -R5.reuse ;  /* 0x00008f0033d57a23 */ /* 0x100fe40000010805 */
[--C-:B------:R-:W-:Y:S01]  /*78d0*/  FFMA.FTZ R247, R66, c[0x0][0x23c], -R5.reuse ;  /* 0x00008f0042f77a23 */ /* 0x100fe20000010805 */
[----:B-1----:R-:W-:Y:S01]  /*78e0*/  F2FP.PACK_AB R167, R222, R33 ;  /* 0x00000021dea7723e */ /* 0x002fe200000000ff */
[----:B------:R-:W-:Y:S02]  /*78f0*/  FFMA.FTZ R245, R67, c[0x0][0x23c], -R5 ;  /* 0x00008f0043f57a23 */ /* 0x000fe40000010805 */
[----:B------:R-:W-:Y:S01]  /*7900*/  FMUL.FTZ R5, R153, R165 ;  /* 0x000000a599057220 */ /* 0x000fe20000410000 */
[----:B------:R-:W-:Y:S01]  /*7910*/  F2FP.PACK_AB R165, R57, R65 ;  /* 0x0000004139a5723e */ /* 0x000fe200000000ff */
[--C-:B------:R-:W-:Y:S01]  /*7920*/  FFMA.FTZ R24, R24, c[0x0][0x23c], -R4.reuse ;  /* 0x00008f0018187a23 */ /* 0x100fe20000010804 */
[----:B------:R-:W1:Y:S01]  /*7930*/  MUFU.EX2 R6, R11 ;  /* 0x0000000b00067308 */ /* 0x000e620000000800 */
[--C-:B------:R-:W-:Y:S02]  /*7940*/  FFMA.FTZ R25, R25, c[0x0][0x23c], -R4.reuse ;  /* 0x00008f0019197a23 */ /* 0x100fe40000010804 */
[--C-:B------:R-:W-:Y:S01]  /*7950*/  FFMA.FTZ R28, R28, c[0x0][0x23c], -R4.reuse ;  /* 0x00008f001c1c7a23 */ /* 0x100fe20000010804 */
[----:B--2---:R-:W-:Y:S01]  /*7960*/  MOV R50, R215 ;  /* 0x000000d700327202 */ /* 0x004fe20000000f00 */
[--C-:B------:R-:W-:Y:S02]  /*7970*/  FFMA.FTZ R215, R45, c[0x0][0x23c], -R4.reuse ;  /* 0x00008f002dd77a23 */ /* 0x100fe40000010804 */
[----:B------:R-:W-:Y:S01]  /*7980*/  FMUL.FTZ R8, R2, R160 ;  /* 0x000000a002087220 */ /* 0x000fe20000410000 */
[----:B------:R-:W2:Y:S01]  /*7990*/  LDL.LU R45, [R1+0x10] ;  /* 0x00001000012d7983 */ /* 0x000ea20000300800 */
[C---:B------:R-:W-:Y:S01]  /*79a0*/  FMUL.FTZ R16, R153.reuse, R172 ;  /* 0x000000ac99107220 */ /* 0x040fe20000410000 */
[----:B------:R4:W-:Y:S01]  /*79b0*/  MUFU.EX2 R221, R13 ;  /* 0x0000000d00dd7308 */ /* 0x0009e20000000800 */
[----:B------:R-:W-:Y:S01]  /*79c0*/  FMUL.FTZ R17, R153, R173 ;  /* 0x000000ad99117220 */ /* 0x000fe20000410000 */
[----:B------:R-:W2:Y:S01]  /*79d0*/  LDL.LU R188, [R1+0xc] ;  /* 0x00000c0001bc7983 */ /* 0x000ea20000300800 */
[----:B------:R-:W-:Y:S01]  /*79e0*/  FMUL.FTZ R18, R152, R174 ;  /* 0x000000ae98127220 */ /* 0x000fe20000410000 */
[----:B---3--:R-:W-:Y:S01]  /*79f0*/  MOV R60, R252 ;  /* 0x000000fc003c7202 */ /* 0x008fe20000000f00 */
[----:B------:R-:W-:Y:S01]  /*7a00*/  FFMA.FTZ R252, R61, c[0x0][0x23c], -R4 ;  /* 0x00008f003dfc7a23 */ /* 0x000fe20000010804 */
[----:B------:R-:W-:Y:S01]  /*7a10*/  MOV R174, R33 ;  /* 0x0000002100ae7202 */ /* 0x000fe20000000f00 */
[----:B------:R-:W-:Y:S01]  /*7a20*/  FMUL.FTZ R4, R153, R164 ;  /* 0x000000a499047220 */ /* 0x000fe20000410000 */
[----:B------:R-:W-:Y:S01]  /*7a30*/  F2FP.PACK_AB R164, R56, R64 ;  /* 0x0000004038a4723e */ /* 0x000fe200000000ff */
[----:B------:R-:W-:Y:S01]  /*7a40*/  FMUL.FTZ R9, R2, R161 ;  /* 0x000000a102097220 */ /* 0x000fe20000410000 */
[----:B------:R-:W-:Y:S01]  /*7a50*/  MUFU.EX2 R224, R14 ;  /* 0x0000000e00e07308 */ /* 0x000fe20000000800 */
[----:B------:R-:W-:Y:S01]  /*7a60*/  F2FP.PACK_AB R160, R60, R50 ;  /* 0x000000323ca0723e */ /* 0x000fe200000000ff */
[----:B------:R-:W-:Y:S01]  /*7a70*/  FMUL.FTZ R19, R152, R175 ;  /* 0x000000af98137220 */ /* 0x000fe20000410000 */
[----:B------:R-:W-:Y:S01]  /*7a80*/  MOV R175, R36 ;  /* 0x0000002400af7202 */ /* 0x000fe20000000f00 */
[----:B------:R-:W-:Y:S01]  /*7a90*/  FMUL.FTZ R33, R2, R177 ;  /* 0x000000b102217220 */ /* 0x000fe20000410000 */
[----:B-1----:R-:W-:Y:S01]  /*7aa0*/  MOV R61, R6 ;  /* 0x00000006003d7202 */ /* 0x002fe20000000f00 */
[----:B------:R-:W-:Y:S01]  /*7ab0*/  FMUL.FTZ R6, R152, R166 ;  /* 0x000000a698067220 */ /* 0x000fe20000410000 */
[----:B------:R-:W-:Y:S01]  /*7ac0*/  F2FP.PACK_AB R166, R223, R36 ;  /* 0x00000024dfa6723e */ /* 0x000fe200000000ff */
[----:B------:R-:W3:Y:S01]  /*7ad0*/  LDL.LU R172, [R1+0x4] ;  /* 0x0000040001ac7983 */ /* 0x000ee20000300800 */
[--C-:B------:R-:W-:Y:S01]  /*7ae0*/  FFMA.FTZ R42, R42, c[0x0][0x23c], -R158.reuse ;  /* 0x00008f002a2a7a23 */ /* 0x100fe2000001089e */
[----:B------:R-:W-:Y:S01]  /*7af0*/  MUFU.EX2 R216, R15 ;  /* 0x0000000f00d87308 */ /* 0x000fe20000000800 */
[----:B------:R-:W-:Y:S01]  /*7b00*/  FFMA.FTZ R43, R43, c[0x0][0x23c], -R158 ;  /* 0x00008f002b2b7a23 */ /* 0x000fe2000001089e */
[----:B------:R-:W2:Y:S01]  /*7b10*/  LDL.LU R44, [R1+0x8] ;  /* 0x00000800012c7983 */ /* 0x000ea20000300800 */
[C---:B------:R-:W-:Y:S01]  /*7b20*/  FMUL.FTZ R36, R2.reuse, R184 ;  /* 0x000000b802247220 */ /* 0x040fe20000410000 */
[-C--:B------:R-:W-:Y:S05]  /*7b30*/  HMMA.16816.F32 R4, R164, R20.reuse, R4 ;  /* 0x00000014a404723c */ /* 0x080fea0000001804 */
[C---:B----4-:R-:W-:Y:S01]  /*7b40*/  FMUL.FTZ R13, R2.reuse, R169 ;  /* 0x000000a9020d7220 */ /* 0x050fe20000410000 */
[----:B------:R-:W1:Y:S01]  /*7b50*/  MUFU.EX2 R0, R0 ;  /* 0x0000000000007308 */ /* 0x000e620000000800 */
[----:B------:R-:W-:Y:S02]  /*7b60*/  FMUL.FTZ R37, R2, R185 ;  /* 0x000000b902257220 */ /* 0x000fe40000410000 */
[----:B------:R-:W-:Y:S03]  /*7b70*/  FMUL.FTZ R49, R153, R189 ;  /* 0x000000bd99317220 */ /* 0x000fe60000410000 */
[----:B------:R-:W-:Y:S01]  /*7b80*/  MOV R189, R50 ;  /* 0x0000003200bd7202 */ /* 0x000fe20000000f00 */
[C---:B------:R-:W-:Y:S01]  /*7b90*/  FMUL.FTZ R50, R152.reuse, R190 ;  /* 0x000000be98327220 */ /* 0x040fe20000410000 */
[----:B------:R-:W-:Y:S01]  /*7ba0*/  MOV R190, R65 ;  /* 0x0000004100be7202 */ /* 0x000fe20000000f00 */
[----:B------:R-:W-:Y:S01]  /*7bb0*/  FMUL.FTZ R51, R152, R191 ;  /* 0x000000bf98337220 */ /* 0x000fe20000410000 */
[----:B------:R-:W4:Y:S01]  /*7bc0*/  MUFU.EX2 R159, R10 ;  /* 0x0000000a009f7308 */ /* 0x000f220000000800 */
[----:B------:R-:W-:Y:S01]  /*7bd0*/  MOV R191, R64 ;  /* 0x0000004000bf7202 */ /* 0x000fe20000000f00 */
[C---:B------:R-:W-:Y:S02]  /*7be0*/  FMUL.FTZ R64, R2.reuse, R192 ;  /* 0x000000c002407220 */ /* 0x040fe40000410000 */
[C---:B------:R-:W-:Y:S02]  /*7bf0*/  FMUL.FTZ R65, R2.reuse, R193 ;  /* 0x000000c102417220 */ /* 0x040fe40000410000 */
[C---:B------:R-:W-:Y:S02]  /*7c00*/  FMUL.FTZ R68, R2.reuse, R68 ;  /* 0x0000004402447220 */ /* 0x040fe40000410000 */
[----:B------:R-:W-:Y:S02]  /*7c10*/  FMUL.FTZ R69, R2, R69 ;  /* 0x0000004502457220 */ /* 0x000fe40000410000 */
[----:B------:R-:W4:Y:S01]  /*7c20*/  MUFU.EX2 R32, R12 ;  /* 0x0000000c00207308 */ /* 0x000f220000000800 */
[C---:B------:R-:W-:Y:S02]  /*7c30*/  FMUL.FTZ R74, R152.reuse, R74 ;  /* 0x0000004a984a7220 */ /* 0x040fe40000410000 */
[----:B------:R-:W-:Y:S02]  /*7c40*/  FMUL.FTZ R75, R152, R75 ;  /* 0x0000004b984b7220 */ /* 0x000fe40000410000 */
[----:B-1----:R-:W-:Y:S01]  /*7c50*/  FMUL.FTZ R11, R0, R163 ;  /* 0x000000a3000b7220 */ /* 0x002fe20000410000 */
[----:B------:R-:W-:Y:S01]  /*7c60*/  F2FP.PACK_AB R163, R216, R224 ;  /* 0x000000e0d8a3723e */ /* 0x000fe200000000ff */
[C---:B------:R-:W-:Y:S02]  /*7c70*/  FMUL.FTZ R14, R0.reuse, R170 ;  /* 0x000000aa000e7220 */ /* 0x040fe40000410000 */
[C---:B------:R-:W-:Y:S01]  /*7c80*/  FMUL.FTZ R15, R0.reuse, R171 ;  /* 0x000000ab000f7220 */ /* 0x040fe20000410000 */
[----:B------:R-:W-:Y:S01]  /*7c90*/  MUFU.EX2 R207, R207 ;  /* 0x000000cf00cf7308 */ /* 0x000fe20000000800 */
[C---:B------:R-:W-:Y:S02]  /*7ca0*/  FMUL.FTZ R34, R0.reuse, R178 ;  /* 0x000000b200227220 */ /* 0x040fe40000410000 */
[C---:B------:R-:W-:Y:S01]  /*7cb0*/  FMUL.FTZ R35, R0.reuse, R179 ;  /* 0x000000b300237220 */ /* 0x040fe20000410000 */
[----:B----4-:R-:W-:Y:S01]  /*7cc0*/  F2FP.PACK_AB R161, R61, R159 ;  /* 0x0000009f3da1723e */ /* 0x010fe200000000ff */
[C---:B------:R-:W-:Y:S02]  /*7cd0*/  FMUL.FTZ R10, R0.reuse, R162 ;  /* 0x000000a2000a7220 */ /* 0x040fe40000410000 */
[C---:B------:R-:W-:Y:S02]  /*7ce0*/  FMUL.FTZ R38, R0.reuse, R186 ;  /* 0x000000ba00267220 */ /* 0x040fe40000410000 */
[C---:B------:R-:W-:Y:S01]  /*7cf0*/  FMUL.FTZ R39, R0.reuse, R187 ;  /* 0x000000bb00277220 */ /* 0x040fe20000410000 */
[----:B------:R-:W1:Y:S01]  /*7d00*/  MUFU.EX2 R206, R206 ;  /* 0x000000ce00ce7308 */ /* 0x000e620000000800 */
[C---:B------:R-:W-:Y:S02]  /*7d10*/  FMUL.FTZ R66, R0.reuse, R194 ;  /* 0x000000c200427220 */ /* 0x040fe40000410000 */
[----:B------:R-:W-:Y:S01]  /*7d20*/  FMUL.FTZ R67, R0, R195 ;  /* 0x000000c300437220 */ /* 0x000fe20000410000 */
[----:B------:R-:W-:Y:S01]  /*7d30*/  F2FP.PACK_AB R162, R221, R32 ;  /* 0x00000020dda2723e */ /* 0x000fe200000000ff */
[C---:B------:R-:W-:Y:S01]  /*7d40*/  FMUL.FTZ R12, R2.reuse, R168 ;  /* 0x000000a8020c7220 */ /* 0x040fe20000410000 */
[----:B------:R-:W-:Y:S01]  /*7d50*/  MOV R173, R32 ;  /* 0x0000002000ad7202 */ /* 0x000fe20000000f00 */
[----:B------:R-:W4:Y:S01]  /*7d60*/  LDSM.16.MT88.4 R168, [R220+0xc000] ;  /* 0x00c00000dca8783b */ /* 0x000f220000004200 */
[----:B------:R-:W-:Y:S02]  /*7d70*/  FMUL.FTZ R32, R2, R176 ;  /* 0x000000b002207220 */ /* 0x000fe40000410000 */
[----:B------:R-:W-:Y:S01]  /*7d80*/  MUFU.EX2 R194, R40 ;  /* 0x0000002800c27308 */ /* 0x000fe20000000800 */
[C---:B------:R-:W-:Y:S04]  /*7d90*/  HMMA.16816.F32 R8, R160.reuse, R20, R8 ;  /* 0x00000014a008723c */ /* 0x040fe80000001808 */
[C---:B------:R-:W-:Y:S02]  /*7da0*/  FMUL.FTZ R70, R0.reuse, R70 ;  /* 0x0000004600467220 */ /* 0x040fe40000410000 */
[----:B------:R-:W-:Y:S02]  /*7db0*/  FMUL.FTZ R71, R0, R71 ;  /* 0x0000004700477220 */ /* 0x000fe40000410000 */
[-C--:B------:R-:W-:Y:S01]  /*7dc0*/  HMMA.16816.F32 R12, R160, R22.reuse, R12 ;  /* 0x00000016a00c723c */ /* 0x080fe2000000180c */
[----:B------:R-:W-:Y:S03]  /*7dd0*/  MUFU.EX2 R195, R42 ;  /* 0x0000002a00c37308 */ /* 0x000fe60000000800 */
[C---:B------:R-:W-:Y:S02]  /*7de0*/  FMUL.FTZ R20, R153.reuse, R180 ;  /* 0x000000b499147220 */ /* 0x040fe40000410000 */
[C---:B------:R-:W-:Y:S02]  /*7df0*/  FMUL.FTZ R21, R153.reuse, R181 ;  /* 0x000000b599157220 */ /* 0x040fe40000410000 */
[C---:B------:R-:W-:Y:S03]  /*7e00*/  HMMA.16816.F32 R16, R164.reuse, R22, R16 ;  /* 0x00000016a410723c */ /* 0x040fe60000001810 */
[----:B------:R1:W-:Y:S01]  /*7e10*/  MUFU.EX2 R177, R211 ;  /* 0x000000d300b17308 */ /* 0x0003e20000000800 */
[C---:B------:R-:W-:Y:S02]  /*7e20*/  FMUL.FTZ R76, R153.reuse, R76 ;  /* 0x0000004c994c7220 */ /* 0x040fe40000410000 */
[C---:B------:R-:W-:Y:S02]  /*7e30*/  FMUL.FTZ R77, R153.reuse, R77 ;  /* 0x0000004d994d7220 */ /* 0x040fe40000410000 */
[C---:B------:R-:W-:Y:S04]  /*7e40*/  FMUL.FTZ R22, R152.reuse, R182 ;  /* 0x000000b698167220 */ /* 0x040fe80000410000 */
[C---:B------:R-:W-:Y:S01]  /*7e50*/  FMUL.FTZ R23, R152.reuse, R183 ;  /* 0x000000b798177220 */ /* 0x040fe20000410000 */
[----:B------:R4:W4:Y:S01]  /*7e60*/  MUFU.EX2 R179, R210 ;  /* 0x000000d200b37308 */ /* 0x0009220000000800 */
[C---:B------:R-:W-:Y:S02]  /*7e70*/  FMUL.FTZ R78, R152.reuse, R78 ;  /* 0x0000004e984e7220 */ /* 0x040fe40000410000 */
[----:B------:R-:W-:Y:S02]  /*7e80*/  FMUL.FTZ R79, R152, R79 ;  /* 0x0000004f984f7220 */ /* 0x000fe40000410000 */
[C---:B------:R-:W-:Y:S01]  /*7e90*/  FMUL.FTZ R80, R2.reuse, R80 ;  /* 0x0000005002507220 */ /* 0x040fe20000410000 */
[-C--:B------:R-:W-:Y:S03]  /*7ea0*/  HMMA.16816.F32 R20, R164, R52.reuse, R20 ;  /* 0x00000034a414723c */ /* 0x080fe60000001814 */
[----:B------:R-:W-:Y:S01]  /*7eb0*/  FMUL.FTZ R81, R2, R81 ;  /* 0x0000005102517220 */ /* 0x000fe20000410000 */
[----:B------:R-:W-:Y:S01]  /*7ec0*/  MUFU.EX2 R183, R205 ;  /* 0x000000cd00b77308 */ /* 0x000fe20000000800 */
[C---:B------:R-:W-:Y:S02]  /*7ed0*/  FMUL.FTZ R82, R0.reuse, R82 ;  /* 0x0000005200527220 */ /* 0x040fe40000410000 */
[----:B------:R-:W-:Y:S01]  /*7ee0*/  FMUL.FTZ R83, R0, R83 ;  /* 0x0000005300537220 */ /* 0x000fe20000410000 */
[C---:B------:R-:W-:Y:S04]  /*7ef0*/  HMMA.16816.F32 R32, R160.reuse, R52, R32 ;  /* 0x00000034a020723c */ /* 0x040fe80000001820 */
[----:B-1----:R-:W-:Y:S01]  /*7f00*/  MOV R211, R61 ;  /* 0x0000003d00d37202 */ /* 0x002fe20000000f00 */
[C---:B------:R-:W-:Y:S01]  /*7f10*/  FMUL.FTZ R84, R2.reuse, R84 ;  /* 0x0000005402547220 */ /* 0x040fe20000410000 */
[----:B------:R1:W-:Y:S01]  /*7f20*/  MUFU.EX2 R186, R209 ;  /* 0x000000d100ba7308 */ /* 0x0003e20000000800 */
[C---:B------:R-:W-:Y:S01]  /*7f30*/  FMUL.FTZ R52, R153.reuse, R196 ;  /* 0x000000c499347220 */ /* 0x040fe20000410000 */
[-C--:B------:R-:W-:Y:S04]  /*7f40*/  HMMA.16816.F32 R36, R160, R54.reuse, R36 ;  /* 0x00000036a024723c */ /* 0x080fe80000001824 */
[----:B----4-:R-:W-:Y:S01]  /*7f50*/  MOV R210, R60 ;  /* 0x0000003c00d27202 */ /* 0x010fe20000000f00 */
[C---:B------:R-:W-:Y:S02]  /*7f60*/  FMUL.FTZ R53, R153.reuse, R197 ;  /* 0x000000c599357220 */ /* 0x040fe40000410000 */
[----:B------:R-:W-:Y:S01]  /*7f70*/  FMUL.FTZ R85, R2, R85 ;  /* 0x0000005502557220 */ /* 0x000fe20000410000 */
[C---:B------:R-:W-:Y:S01]  /*7f80*/  HMMA.16816.F32 R48, R164.reuse, R54, R48 ;  /* 0x00000036a430723c */ /* 0x040fe20000001830 */
[----:B------:R-:W-:Y:S03]  /*7f90*/  MUFU.EX2 R185, R204 ;  /* 0x000000cc00b97308 */ /* 0x000fe60000000800 */
[C---:B------:R-:W-:Y:S02]  /*7fa0*/  FMUL.FTZ R86, R0.reuse, R86 ;  /* 0x0000005600567220 */ /* 0x040fe40000410000 */
[----:B------:R-:W-:Y:S02]  /*7fb0*/  FMUL.FTZ R87, R0, R87 ;  /* 0x0000005700577220 */ /* 0x000fe40000410000 */
[C---:B------:R-:W-:Y:S03]  /*7fc0*/  FMUL.FTZ R54, R152.reuse, R198 ;  /* 0x000000c698367220 */ /* 0x040fe60000410000 */
[----:B------:R-:W4:Y:S01]  /*7fd0*/  MUFU.EX2 R204, R215 ;  /* 0x000000d700cc7308 */ /* 0x000f220000000800 */
[C---:B------:R-:W-:Y:S01]  /*7fe0*/  FMUL.FTZ R55, R152.reuse, R199 ;  /* 0x000000c798377220 */ /* 0x040fe20000410000 */
[----:B-1----:R-:W-:Y:S01]  /*7ff0*/  MOV R209, R57 ;  /* 0x0000003900d17202 */ /* 0x002fe20000000f00 */
[C---:B------:R-:W-:Y:S02]  /*8000*/  FMUL.FTZ R88, R153.reuse, R88 ;  /* 0x0000005899587220 */ /* 0x040fe40000410000 */
[C---:B------:R-:W-:Y:S03]  /*8010*/  FMUL.FTZ R89, R153.reuse, R89 ;  /* 0x0000005999597220 */ /* 0x040fe60000410000 */
[-C--:B------:R-:W-:Y:S02]  /*8020*/  HMMA.16816.F32 R52, R164, R168.reuse, R52 ;  /* 0x000000a8a434723c */ /* 0x080fe40000001834 */
[----:B------:R1:W-:Y:S01]  /*8030*/  MUFU.EX2 R196, R29 ;  /* 0x0000001d00c47308 */ /* 0x0003e20000000800 */
[C---:B------:R-:W-:Y:S02]  /*8040*/  FMUL.FTZ R90, R152.reuse, R90 ;  /* 0x0000005a985a7220 */ /* 0x040fe40000410000 */
[C---:B------:R-:W-:Y:S02]  /*8050*/  FMUL.FTZ R91, R152.reuse, R91 ;  /* 0x0000005b985b7220 */ /* 0x040fe40000410000 */
[C---:B------:R-:W-:Y:S01]  /*8060*/  FMUL.FTZ R92, R153.reuse, R92 ;  /* 0x0000005c995c7220 */ /* 0x040fe20000410000 */
[C---:B------:R-:W-:Y:S04]  /*8070*/  HMMA.16816.F32 R64, R160.reuse, R168, R64 ;  /* 0x000000a8a040723c */ /* 0x040fe80000001840 */
[C---:B------:R-:W-:Y:S01]  /*8080*/  FMUL.FTZ R93, R153.reuse, R93 ;  /* 0x0000005d995d7220 */ /* 0x040fe20000410000 */
[----:B------:R-:W-:Y:S01]  /*8090*/  MUFU.EX2 R178, R24 ;  /* 0x0000001800b27308 */ /* 0x000fe20000000800 */
[C---:B------:R-:W-:Y:S02]  /*80a0*/  FMUL.FTZ R94, R152.reuse, R94 ;  /* 0x0000005e985e7220 */ /* 0x040fe40000410000 */
[-C--:B------:R-:W-:Y:S04]  /*80b0*/  HMMA.16816.F32 R68, R160, R170.reuse, R68 ;  /* 0x000000aaa044723c */ /* 0x080fe80000001844 */
[----:B------:R-:W-:Y:S02]  /*80c0*/  FMUL.FTZ R95, R152, R95 ;  /* 0x0000005f985f7220 */ /* 0x000fe40000410000 */
[----:B------:R-:W-:Y:S01]  /*80d0*/  FMUL.FTZ R96, R2, R96 ;  /* 0x0000006002607220 */ /* 0x000fe20000410000 */
[----:B------:R-:W-:Y:S01]  /*80e0*/  MUFU.EX2 R180, R25 ;  /* 0x0000001900b47308 */ /* 0x000fe20000000800 */
[C---:B------:R-:W-:Y:S01]  /*80f0*/  HMMA.16816.F32 R72, R164.reuse, R170, R72 ;  /* 0x000000aaa448723c */ /* 0x040fe20000001848 */
[----:B------:R-:W4:Y:S03]  /*8100*/  LDSM.16.MT88.4 R168, [R219+0xc000] ;  /* 0x00c00000dba8783b */ /* 0x000f260000004200 */
[----:B-1----:R-:W-:Y:S01]  /*8110*/  F2FP.PACK_AB R29, R206, R207 ;  /* 0x000000cfce1d723e */ /* 0x002fe200000000ff */
[----:B------:R-:W-:Y:S02]  /*8120*/  FMUL.FTZ R97, R2, R97 ;  /* 0x0000006102617220 */ /* 0x000fe40000410000 */
[C---:B------:R-:W-:Y:S02]  /*8130*/  FMUL.FTZ R98, R0.reuse, R98 ;  /* 0x0000006200627220 */ /* 0x040fe40000410000 */
[----:B------:R-:W-:Y:S01]  /*8140*/  FMUL.FTZ R99, R0, R99 ;  /* 0x0000006300637220 */ /* 0x000fe20000410000 */
[----:B------:R-:W-:Y:S02]  /*8150*/  MUFU.EX2 R181, R208 ;  /* 0x000000d000b57308 */ /* 0x000fe40000000800 */
[C---:B------:R-:W-:Y:S02]  /*8160*/  FMUL.FTZ R100, R2.reuse, R100 ;  /* 0x0000006402647220 */ /* 0x040fe40000410000 */
[----:B------:R-:W-:Y:S02]  /*8170*/  FMUL.FTZ R101, R2, R101 ;  /* 0x0000006502657220 */ /* 0x000fe40000410000 */
[C---:B------:R-:W-:Y:S02]  /*8180*/  FMUL.FTZ R102, R0.reuse, R102 ;  /* 0x0000006600667220 */ /* 0x040fe40000410000 */
[----:B------:R-:W-:Y:S02]  /*8190*/  FMUL.FTZ R103, R0, R103 ;  /* 0x0000006700677220 */ /* 0x000fe40000410000 */
[C---:B------:R-:W-:Y:S01]  /*81a0*/  FMUL.FTZ R104, R153.reuse, R104 ;  /* 0x0000006899687220 */ /* 0x040fe20000410000 */
[----:B------:R1:W-:Y:S01]  /*81b0*/  MUFU.EX2 R184, R28 ;  /* 0x0000001c00b87308 */ /* 0x0003e20000000800 */
[C---:B------:R-:W-:Y:S02]  /*81c0*/  FMUL.FTZ R105, R153.reuse, R105 ;  /* 0x0000006999697220 */ /* 0x040fe40000410000 */
[C---:B------:R-:W-:Y:S02]  /*81d0*/  FMUL.FTZ R106, R152.reuse, R106 ;  /* 0x0000006a986a7220 */ /* 0x040fe40000410000 */
[C---:B------:R-:W-:Y:S02]  /*81e0*/  FMUL.FTZ R107, R152.reuse, R107 ;  /* 0x0000006b986b7220 */ /* 0x040fe40000410000 */
[C---:B------:R-:W-:Y:S02]  /*81f0*/  FMUL.FTZ R108, R153.reuse, R108 ;  /* 0x0000006c996c7220 */ /* 0x040fe40000410000 */
[----:B------:R-:W-:Y:S01]  /*8200*/  FMUL.FTZ R109, R153, R109 ;  /* 0x0000006d996d7220 */ /* 0x000fe20000410000 */
[----:B------:R-:W-:Y:S01]  /*8210*/  MUFU.EX2 R192, R241 ;  /* 0x000000f100c07308 */ /* 0x000fe20000000800 */
[C---:B------:R-:W-:Y:S02]  /*8220*/  FMUL.FTZ R110, R152.reuse, R110 ;  /* 0x0000006e986e7220 */ /* 0x040fe40000410000 */
[----:B------:R-:W-:Y:S02]  /*8230*/  FMUL.FTZ R111, R152, R111 ;  /* 0x0000006f986f7220 */ /* 0x000fe40000410000 */
[C---:B------:R-:W-:Y:S02]  /*8240*/  FMUL.FTZ R112, R2.reuse, R112 ;  /* 0x0000007002707220 */ /* 0x040fe40000410000 */
[----:B------:R-:W-:Y:S02]  /*8250*/  FMUL.FTZ R113, R2, R113 ;  /* 0x0000007102717220 */ /* 0x000fe40000410000 */
[C---:B------:R-:W-:Y:S01]  /*8260*/  FMUL.FTZ R114, R0.reuse, R114 ;  /* 0x0000007200727220 */ /* 0x040fe20000410000 */
[-C--:B----4-:R-:W-:Y:S01]  /*8270*/  HMMA.16816.F32 R76, R164, R168.reuse, R76 ;  /* 0x000000a8a44c723c */ /* 0x090fe2000000184c */
[----:B------:R-:W-:Y:S02]  /*8280*/  MUFU.EX2 R241, R245 ;  /* 0x000000f500f17308 */ /* 0x000fe40000000800 */
[----:B------:R-:W-:Y:S01]  /*8290*/  FMUL.FTZ R115, R0, R115 ;  /* 0x0000007300737220 */ /* 0x000fe20000410000 */
[----:B-1----:R-:W-:Y:S01]  /*82a0*/  F2FP.PACK_AB R28, R179, R177 ;  /* 0x000000b1b31c723e */ /* 0x002fe200000000ff */
[C---:B------:R-:W-:Y:S02]  /*82b0*/  FMUL.FTZ R116, R2.reuse, R116 ;  /* 0x0000007402747220 */ /* 0x040fe40000410000 */
[----:B------:R-:W-:Y:S01]  /*82c0*/  FMUL.FTZ R117, R2, R117 ;  /* 0x0000007502757220 */ /* 0x000fe20000410000 */
[C---:B------:R-:W-:Y:S03]  /*82d0*/  HMMA.16816.F32 R80, R160.reuse, R168, R80 ;  /* 0x000000a8a050723c */ /* 0x040fe60000001850 */
[----:B------:R-:W-:Y:S01]  /*82e0*/  MUFU.EX2 R198, R240 ;  /* 0x000000f000c67308 */ /* 0x000fe20000000800 */
[C---:B------:R-:W-:Y:S02]  /*82f0*/  FMUL.FTZ R118, R0.reuse, R118 ;  /* 0x0000007600767220 */ /* 0x040fe40000410000 */
[----:B------:R-:W-:Y:S02]  /*8300*/  FMUL.FTZ R119, R0, R119 ;  /* 0x0000007700777220 */ /* 0x000fe40000410000 */
[-C--:B------:R-:W-:Y:S04]  /*8310*/  HMMA.16816.F32 R84, R160, R170.reuse, R84 ;  /* 0x000000aaa054723c */ /* 0x080fe80000001854 */
[C---:B------:R-:W-:Y:S01]  /*8320*/  FMUL.FTZ R120, R153.reuse, R120 ;  /* 0x0000007899787220 */ /* 0x040fe20000410000 */
[----:B------:R-:W-:Y:S01]  /*8330*/  MUFU.EX2 R193, R237 ;  /* 0x000000ed00c17308 */ /* 0x000fe20000000800 */
[C---:B------:R-:W-:Y:S02]  /*8340*/  FMUL.FTZ R121, R153.reuse, R121 ;  /* 0x0000007999797220 */ /* 0x040fe40000410000 */
[C---:B------:R-:W-:Y:S01]  /*8350*/  HMMA.16816.F32 R88, R164.reuse, R170, R88 ;  /* 0x000000aaa458723c */ /* 0x040fe20000001858 */
[----:B------:R-:W1:Y:S03]  /*8360*/  LDSM.16.MT88.4 R168, [R217+0xe000] ;  /* 0x00e00000d9a8783b */ /* 0x000e660000004200 */
[C---:B------:R-:W-:Y:S02]  /*8370*/  FMUL.FTZ R122, R152.reuse, R122 ;  /* 0x0000007a987a7220 */ /* 0x040fe40000410000 */
[C---:B------:R-:W-:Y:S01]  /*8380*/  FMUL.FTZ R123, R152.reuse, R123 ;  /* 0x0000007b987b7220 */ /* 0x040fe20000410000 */
[----:B------:R4:W-:Y:S01]  /*8390*/  MUFU.EX2 R237, R249 ;  /* 0x000000f900ed7308 */ /* 0x0009e20000000800 */
[C---:B------:R-:W-:Y:S04]  /*83a0*/  FMUL.FTZ R124, R153.reuse, R124 ;  /* 0x0000007c997c7220 */ /* 0x040fe80000410000 */
        /* <DEDUP_REMOVED lines=9> */
[----:B------:R-:W-:Y:S01]  /*8440*/  MUFU.EX2 R236, R243 ;  /* 0x000000f300ec7308 */ /* 0x000fe20000000800 */
[----:B------:R-:W-:Y:S02]  /*8450*/  FMUL.FTZ R133, R2, R133 ;  /* 0x0000008502857220 */ /* 0x000fe40000410000 */
[C---:B------:R-:W-:Y:S01]  /*8460*/  FMUL.FTZ R134, R0.reuse, R134 ;  /* 0x0000008600867220 */ /* 0x040fe20000410000 */
[----:B----4-:R-:W-:Y:S01]  /*8470*/  MOV R249, R204 ;  /* 0x000000cc00f97202 */ /* 0x010fe20000000f00 */
[----:B------:R-:W-:Y:S02]  /*8480*/  FMUL.FTZ R135, R0, R135 ;  /* 0x0000008700877220 */ /* 0x000fe40000410000 */
[C---:B------:R-:W-:Y:S02]  /*8490*/  FMUL.FTZ R136, R153.reuse, R136 ;  /* 0x0000008899887220 */ /* 0x040fe40000410000 */
[C---:B------:R-:W-:Y:S01]  /*84a0*/  FMUL.FTZ R137, R153.reuse, R137 ;  /* 0x0000008999897220 */ /* 0x040fe20000410000 */
[----:B------:R-:W-:Y:S01]  /*84b0*/  MUFU.EX2 R215, R246 ;  /* 0x000000f600d77308 */ /* 0x000fe20000000800 */
[C---:B------:R-:W-:Y:S02]  /*84c0*/  FMUL.FTZ R138, R152.reuse, R138 ;  /* 0x0000008a988a7220 */ /* 0x040fe40000410000 */
[C---:B------:R-:W-:Y:S01]  /*84d0*/  FMUL.FTZ R139, R152.reuse, R139 ;  /* 0x0000008b988b7220 */ /* 0x040fe20000410000 */
[-C--:B-1----:R-:W-:Y:S03]  /*84e0*/  HMMA.16816.F32 R92, R164, R168.reuse, R92 ;  /* 0x000000a8a45c723c */ /* 0x082fe6000000185c */
[C---:B------:R-:W-:Y:S02]  /*84f0*/  FMUL.FTZ R140, R153.reuse, R140 ;  /* 0x0000008c998c7220 */ /* 0x040fe40000410000 */
[----:B------:R-:W-:Y:S01]  /*8500*/  FMUL.FTZ R141, R153, R141 ;  /* 0x0000008d998d7220 */ /* 0x000fe20000410000 */
[----:B------:R-:W-:Y:S01]  /*8510*/  MUFU.EX2 R240, R247 ;  /* 0x000000f700f07308 */ /* 0x000fe20000000800 */
[C---:B------:R-:W-:Y:S01]  /*8520*/  FMUL.FTZ R142, R152.reuse, R142 ;  /* 0x0000008e988e7220 */ /* 0x040fe20000410000 */
[C---:B------:R-:W-:Y:S04]  /*8530*/  HMMA.16816.F32 R96, R160.reuse, R168, R96 ;  /* 0x000000a8a060723c */ /* 0x040fe80000001860 */
[----:B------:R-:W-:Y:S02]  /*8540*/  FMUL.FTZ R143, R152, R143 ;  /* 0x0000008f988f7220 */ /* 0x000fe40000410000 */
[C---:B------:R-:W-:Y:S02]  /*8550*/  FMUL.FTZ R144, R2.reuse, R144 ;  /* 0x0000009002907220 */ /* 0x040fe40000410000 */
[-C--:B------:R-:W-:Y:S04]  /*8560*/  HMMA.16816.F32 R100, R160, R170.reuse, R100 ;  /* 0x000000aaa064723c */ /* 0x080fe80000001864 */
[----:B------:R-:W-:Y:S02]  /*8570*/  FMUL.FTZ R145, R2, R145 ;  /* 0x0000009102917220 */ /* 0x000fe40000410000 */
[C---:B------:R-:W-:Y:S02]  /*8580*/  FMUL.FTZ R146, R0.reuse, R146 ;  /* 0x0000009200927220 */ /* 0x040fe40000410000 */
[C---:B------:R-:W-:Y:S01]  /*8590*/  HMMA.16816.F32 R104, R164.reuse, R170, R104 ;  /* 0x000000aaa468723c */ /* 0x040fe20000001868 */
[----:B------:R-:W1:Y:S03]  /*85a0*/  LDSM.16.MT88.4 R168, [R218+0xe000] ;  /* 0x00e00000daa8783b */ /* 0x000e660000004200 */
[----:B------:R-:W-:Y:S02]  /*85b0*/  FMUL.FTZ R147, R0, R147 ;  /* 0x0000009300937220 */ /* 0x000fe40000410000 */
[----:B---3--:R-:W-:Y:S02]  /*85c0*/  FFMA.FTZ R172, R152, R172, R190 ;  /* 0x000000ac98ac7223 */ /* 0x008fe400000100be */
[----:B------:R-:W-:Y:S01]  /*85d0*/  MUFU.EX2 R190, R239 ;  /* 0x000000ef00be7308 */ /* 0x000fe20000000800 */
[C---:B------:R-:W-:Y:S03]  /*85e0*/  FMUL.FTZ R148, R2.reuse, R148 ;  /* 0x0000009402947220 */ /* 0x040fe60000410000 */
[----:B------:R-:W-:Y:S02]  /*85f0*/  FMUL.FTZ R149, R2, R149 ;  /* 0x0000009502957220 */ /* 0x000fe40000410000 */
[C---:B------:R-:W-:Y:S02]  /*8600*/  FMUL.FTZ R150, R0.reuse, R150 ;  /* 0x0000009600967220 */ /* 0x040fe40000410000 */
[----:B------:R-:W-:Y:S02]  /*8610*/  FMUL.FTZ R151, R0, R151 ;  /* 0x0000009700977220 */ /* 0x000fe40000410000 */
[--C-:B------:R-:W-:Y:S01]  /*8620*/  FFMA.FTZ R26, R26, c[0x0][0x23c], -R158.reuse ;  /* 0x00008f001a1a7a23 */ /* 0x100fe2000001089e */
[----:B------:R-:W-:Y:S01]  /*8630*/  MUFU.EX2 R239, R250 ;  /* 0x000000fa00ef7308 */ /* 0x000fe20000000800 */
[--C-:B------:R-:W-:Y:S02]  /*8640*/  FFMA.FTZ R27, R27, c[0x0][0x23c], -R158.reuse ;  /* 0x00008f001b1b7a23 */ /* 0x100fe4000001089e */
[--C-:B------:R-:W-:Y:S02]  /*8650*/  FFMA.FTZ R30, R30, c[0x0][0x23c], -R158.reuse ;  /* 0x00008f001e1e7a23 */ /* 0x100fe4000001089e */
[----:B------:R-:W-:Y:S02]  /*8660*/  FFMA.FTZ R31, R31, c[0x0][0x23c], -R158 ;  /* 0x00008f001f1f7a23 */ /* 0x000fe4000001089e */
[C---:B------:R-:W-:Y:S02]  /*8670*/  FMUL.FTZ R24, R153.reuse, R200 ;  /* 0x000000c899187220 */ /* 0x040fe40000410000 */
[----:B------:R-:W-:Y:S01]  /*8680*/  FMUL.FTZ R25, R153, R201 ;  /* 0x000000c999197220 */ /* 0x000fe20000410000 */
[----:B------:R-:W3:Y:S01]  /*8690*/  MUFU.EX2 R200, R212 ;  /* 0x000000d400c87308 */ /* 0x000ee20000000800 */
[----:B--2---:R-:W-:Y:S02]  /*86a0*/  FFMA.FTZ R45, R2, R45, R189 ;  /* 0x0000002d022d7223 */ /* 0x004fe400000100bd */
[----:B------:R-:W-:Y:S02]  /*86b0*/  FFMA.FTZ R159, R0, R188, R159 ;  /* 0x000000bc009f7223 */ /* 0x000fe4000001009f */
[----:B------:R-:W-:Y:S02]  /*86c0*/  FADD.FTZ R0, R209, R172 ;  /* 0x000000acd1007221 */ /* 0x000fe40000010000 */
[----:B------:R-:W-:Y:S02]  /*86d0*/  FFMA.FTZ R44, R153, R44, R191 ;  /* 0x0000002c992c7223 */ /* 0x000fe400000100bf */
[----:B------:R-:W-:Y:S01]  /*86e0*/  FFMA.FTZ R153, R59, c[0x0][0x23c], -R158 ;  /* 0x00008f003b997a23 */ /* 0x000fe2000001089e */
[----:B------:R-:W-:Y:S01]  /*86f0*/  MUFU.EX2 R188, R41 ;  /* 0x0000002900bc7308 */ /* 0x000fe20000000800 */
[----:B------:R-:W-:Y:S01]  /*8700*/  FADD.FTZ R2, R56, R44 ;  /* 0x0000002c38027221 */ /* 0x000fe20000010000 */
[-C--:B-1----:R-:W-:Y:S03]  /*8710*/  HMMA.16816.F32 R108, R164, R168.reuse, R108 ;  /* 0x000000a8a46c723c */ /* 0x082fe6000000186c */
[--C-:B------:R-:W-:Y:S02]  /*8720*/  FFMA.FTZ R46, R46, c[0x0][0x23c], -R158.reuse ;  /* 0x00008f002e2e7a23 */ /* 0x100fe4000001089e */
[--C-:B------:R-:W-:Y:S02]  /*8730*/  FFMA.FTZ R47, R47, c[0x0][0x23c], -R158.reuse ;  /* 0x00008f002f2f7a23 */ /* 0x100fe4000001089e */
[----:B------:R-:W-:Y:S01]  /*8740*/  FADD.FTZ R44, R210, R45 ;  /* 0x0000002dd22c7221 */ /* 0x000fe20000010000 */
[C---:B------:R-:W-:Y:S01]  /*8750*/  HMMA.16816.F32 R112, R160.reuse, R168, R112 ;  /* 0x000000a8a070723c */ /* 0x040fe20000001870 */
[----:B------:R1:W2:Y:S03]  /*8760*/  MUFU.EX2 R189, R43 ;  /* 0x0000002b00bd7308 */ /* 0x0002a60000000800 */
[----:B------:R-:W-:Y:S01]  /*8770*/  FADD.FTZ R159, R211, R159 ;  /* 0x0000009fd39f7221 */ /* 0x000fe20000010000 */
[-C--:B---3--:R-:W-:Y:S03]  /*8780*/  MOV R245, R200.reuse ;  /* 0x000000c800f57202 */ /* 0x088fe60000000f00 */
[-C--:B------:R-:W-:Y:S03]  /*8790*/  HMMA.16816.F32 R116, R160, R170.reuse, R116 ;  /* 0x000000aaa074723c */ /* 0x080fe60000001874 */
[----:B------:R-:W3:Y:S05]  /*87a0*/  MUFU.EX2 R191, R214 ;  /* 0x000000d600bf7308 */ /* 0x000eea0000000800 */
[C---:B------:R-:W-:Y:S01]  /*87b0*/  HMMA.16816.F32 R120, R164.reuse, R170, R120 ;  /* 0x000000aaa478723c */ /* 0x040fe20000001878 */
[----:B------:R-:W4:Y:S04]  /*87c0*/  LDSM.16.MT88.4 R168, [R220+0xe000] ;  /* 0x00e00000dca8783b */ /* 0x000f280000004200 */
[----:B------:R3:W3:Y:S04]  /*87d0*/  MUFU.EX2 R201, R46 ;  /* 0x0000002e00c97308 */ /* 0x0006e80000000800 */
[----:B-1----:R-:W-:Y:S03]  /*87e0*/  LDSM.16.MT88.4 R40, [R217+0xd000] ;  /* 0x00d00000d928783b */ /* 0x002fe60000004200 */
[----:B--2---:R-:W-:Y:S03]  /*87f0*/  F2FP.PACK_AB R45, R189, R195 ;  /* 0x000000c3bd2d723e */ /* 0x004fe600000000ff */
[----:B------:R1:W-:Y:S01]  /*8800*/  MUFU.EX2 R210, R251 ;  /* 0x000000fb00d27308 */ /* 0x0003e20000000800 */
[----:B---3--:R-:W-:Y:S09]  /*8810*/  MOV R243, R191 ;  /* 0x000000bf00f37202 */ /* 0x008ff20000000f00 */
[----:B------:R2:W-:Y:S01]  /*8820*/  MUFU.EX2 R209, R252 ;  /* 0x000000fc00d17308 */ /* 0x0005e20000000800 */
[----:B------:R-:W-:Y:S02]  /*8830*/  F2FP.PACK_AB R46, R204, R200 ;  /* 0x000000c8cc2e723e */ /* 0x000fe400000000ff */
[----:B------:R-:W-:Y:S07]  /*8840*/  MOV R247, R201 ;  /* 0x000000c900f77202 */ /* 0x000fee0000000f00 */
[----:B------:R3:W-:Y:S01]  /*8850*/  MUFU.EX2 R176, R26 ;  /* 0x0000001a00b07308 */ /* 0x0007e20000000800 */
[----:B-1----:R-:W-:Y:S01]  /*8860*/  MOV R251, R189 ;  /* 0x000000bd00fb7202 */ /* 0x002fe20000000f00 */
[-C--:B----4-:R-:W-:Y:S08]  /*8870*/  HMMA.16816.F32 R124, R164, R168.reuse, R124 ;  /* 0x000000a8a47c723c */ /* 0x090ff0000000187c */
[----:B------:R1:W-:Y:S01]  /*8880*/  MUFU.EX2 R187, R27 ;  /* 0x0000001b00bb7308 */ /* 0x0003e20000000800 */
[C---:B------:R-:W-:Y:S04]  /*8890*/  HMMA.16816.F32 R128, R160.reuse, R168, R128 ;  /* 0x000000a8a080723c */ /* 0x040fe80000001880 */
[----:B--2---:R-:W-:Y:S05]  /*88a0*/  MOV R252, R188 ;  /* 0x000000bc00fc7202 */ /* 0x004fea0000000f00 */
[----:B------:R2:W-:Y:S01]  /*88b0*/  MUFU.EX2 R182, R30 ;  /* 0x0000001e00b67308 */ /* 0x0005e20000000800 */
[-C--:B------:R-:W-:Y:S03]  /*88c0*/  HMMA.16816.F32 R132, R160, R170.reuse, R132 ;  /* 0x000000aaa084723c */ /* 0x080fe60000001884 */
[C---:B---3--:R-:W-:Y:S05]  /*88d0*/  FMUL.FTZ R26, R152.reuse, R202 ;  /* 0x000000ca981a7220 */ /* 0x048fea0000410000 */
[C---:B------:R-:W-:Y:S01]  /*88e0*/  HMMA.16816.F32 R136, R164.reuse, R170, R136 ;  /* 0x000000aaa488723c */ /* 0x040fe20000001888 */
[----:B------:R-:W3:Y:S01]  /*88f0*/  LDSM.16.MT88.4 R168, [R219+0xe000] ;  /* 0x00e00000dba8783b */ /* 0x000ee20000004200 */
[----:B------:R-:W4:Y:S02]  /*8900*/  MUFU.EX2 R202, R238 ;  /* 0x000000ee00ca7308 */ /* 0x000f240000000800 */
[----:B-1----:R-:W-:Y:S02]  /*8910*/  FMUL.FTZ R27, R152, R203 ;  /* 0x000000cb981b7220 */ /* 0x002fe40000410000 */
[--C-:B------:R-:W-:Y:S03]  /*8920*/  FFMA.FTZ R152, R58, c[0x0][0x23c], -R158.reuse ;  /* 0x00008f003a987a23 */ /* 0x100fe6000001089e */
[----:B------:R-:W-:Y:S03]  /*8930*/  LDSM.16.MT88.4 R56, [R218+0xd000] ;  /* 0x00d00000da38783b */ /* 0x000fe60000004200 */
[----:B------:R-:W1:Y:S01]  /*8940*/  MUFU.EX2 R203, R213 ;  /* 0x000000d500cb7308 */ /* 0x000e620000000800 */
[----:B--2---:R-:W-:Y:S09]  /*8950*/  F2FP.PACK_AB R30, R181, R186 ;  /* 0x000000bab51e723e */ /* 0x004ff200000000ff */
[----:B------:R2:W-:Y:S01]  /*8960*/  MUFU.EX2 R213, R244 ;  /* 0x000000f400d57308 */ /* 0x0005e20000000800 */
[----:B----4-:R-:W-:Y:S09]  /*8970*/  MOV R250, R202 ;  /* 0x000000ca00fa7202 */ /* 0x010ff20000000f00 */
[----:B------:R-:W-:Y:S01]  /*8980*/  MUFU.EX2 R212, R152 ;  /* 0x0000009800d47308 */ /* 0x000fe20000000800 */
[----:B-1----:R-:W-:Y:S01]  /*8990*/  MOV R246, R203 ;  /* 0x000000cb00f67202 */ /* 0x002fe20000000f00 */
[-C--:B---3--:R-:W-:Y:S08]  /*89a0*/  HMMA.16816.F32 R140, R164, R168.reuse, R140 ;  /* 0x000000a8a48c723c */ /* 0x088ff0000000188c */
[----:B------:R1:W3:Y:S01]  /*89b0*/  MUFU.EX2 R197, R31 ;  /* 0x0000001f00c57308 */ /* 0x0002e20000000800 */
[----:B--2---:R-:W-:Y:S01]  /*89c0*/  MOV R244, R190 ;  /* 0x000000be00f47202 */ /* 0x004fe20000000f00 */
[C---:B------:R-:W-:Y:S08]  /*89d0*/  HMMA.16816.F32 R144, R160.reuse, R168, R144 ;  /* 0x000000a8a090723c */ /* 0x040ff00000001890 */
[----:B------:R-:W2:Y:S01]  /*89e0*/  MUFU.EX2 R214, R248 ;  /* 0x000000f800d67308 */ /* 0x000ea20000000800 */
[-C--:B------:R-:W-:Y:S01]  /*89f0*/  HMMA.16816.F32 R148, R160, R170.reuse, R148 ;  /* 0x000000aaa094723c */ /* 0x080fe20000001894 */
[----:B------:R-:W4:Y:S08]  /*8a00*/  LDSM.16.MT88.4 R160, [R217+0xc800] ;  /* 0x00c80000d9a0783b */ /* 0x000f300000004200 */
[----:B------:R-:W-:Y:S01]  /*8a10*/  MUFU.EX2 R238, R242 ;  /* 0x000000f200ee7308 */ /* 0x000fe20000000800 */
[----:B------:R-:W-:Y:S01]  /*8a20*/  HMMA.16816.F32 R24, R164, R170, R24 ;  /* 0x000000aaa418723c */ /* 0x000fe20000001818 */
[----:B------:R-:W4:Y:S03]  /*8a30*/  LDSM.16.MT88.4 R168, [R218+0xc800] ;  /* 0x00c80000daa8783b */ /* 0x000f260000004200 */
[----:B-1----:R-:W-:Y:S03]  /*8a40*/  F2FP.PACK_AB R31, R185, R183 ;  /* 0x000000b7b91f723e */ /* 0x002fe600000000ff */
[----:B------:R-:W-:Y:S02]  /*8a50*/  F2FP.PACK_AB R164, R180, R178 ;  /* 0x000000b2b4a4723e */ /* 0x000fe400000000ff */
[----:B------:R-:W-:Y:S03]  /*8a60*/  MUFU.EX2 R242, R157 ;  /* 0x0000009d00f27308 */ /* 0x000fe60000000800 */
[----:B------:R-:W-:Y:S02]  /*8a70*/  F2FP.PACK_AB R165, R187, R176 ;  /* 0x000000b0bba5723e */ /* 0x000fe400000000ff */
[----:B------:R-:W-:Y:S02]  /*8a80*/  F2FP.PACK_AB R166, R196, R184 ;  /* 0x000000b8c4a6723e */ /* 0x000fe400000000ff */
[----:B---3--:R-:W-:Y:S02]  /*8a90*/  F2FP.PACK_AB R167, R197, R182 ;  /* 0x000000b6c5a7723e */ /* 0x008fe400000000ff */
[----:B--2---:R-:W-:Y:S01]  /*8aa0*/  F2FP.PACK_AB R200, R237, R214 ;  /* 0x000000d6edc8723e */ /* 0x004fe200000000ff */
[----:B------:R-:W-:Y:S01]  /*8ab0*/  MUFU.EX2 R211, R153 ;  /* 0x0000009900d37308 */ /* 0x000fe20000000800 */
[-C--:B----4-:R-:W-:Y:S08]  /*8ac0*/  HMMA.16816.F32 R4, R28, R160.reuse, R4 ;  /* 0x000000a01c04723c */ /* 0x090ff00000001804 */
[C---:B------:R-:W-:Y:S08]  /*8ad0*/  HMMA.16816.F32 R8, R164.reuse, R160, R8 ;  /* 0x000000a0a408723c */ /* 0x040ff00000001808 */
[-C--:B------:R-:W-:Y:S08]  /*8ae0*/  HMMA.16816.F32 R12, R164, R162.reuse, R12 ;  /* 0x000000a2a40c723c */ /* 0x080ff0000000180c */
[C---:B------:R-:W-:Y:S01]  /*8af0*/  HMMA.16816.F32 R16, R28.reuse, R162, R16 ;  /* 0x000000a21c10723c */ /* 0x040fe20000001810 */
[----:B------:R-:W1:Y:S07]  /*8b00*/  LDSM.16.MT88.4 R160, [R220+0xc800] ;  /* 0x00c80000dca0783b */ /* 0x000e6e0000004200 */
[-C--:B------:R-:W-:Y:S08]  /*8b10*/  HMMA.16816.F32 R20, R28, R168.reuse, R20 ;  /* 0x000000a81c14723c */ /* 0x080ff00000001814 */
[C---:B------:R-:W-:Y:S08]  /*8b20*/  HMMA.16816.F32 R32, R164.reuse, R168, R32 ;  /* 0x000000a8a420723c */ /* 0x040ff00000001820 */
[-C--:B------:R-:W-:Y:S08]  /*8b30*/  HMMA.16816.F32 R36, R164, R170.reuse, R36 ;  /* 0x000000aaa424723c */ /* 0x080ff00000001824 */
[C---:B------:R-:W-:Y:S01]  /*8b40*/  HMMA.16816.F32 R48, R28.reuse, R170, R48 ;  /* 0x000000aa1c30723c */ /* 0x040fe20000001830 */
[----:B------:R-:W2:Y:S07]  /*8b50*/  LDSM.16.MT88.4 R168, [R219+0xc800] ;  /* 0x00c80000dba8783b */ /* 0x000eae0000004200 */
[-C--:B-1----:R-:W-:Y:S08]  /*8b60*/  HMMA.16816.F32 R52, R28, R160.reuse, R52 ;  /* 0x000000a01c34723c */ /* 0x082ff00000001834 */
[C---:B------:R-:W-:Y:S08]  /*8b70*/  HMMA.16816.F32 R64, R164.reuse, R160, R64 ;  /* 0x000000a0a440723c */ /* 0x040ff00000001840 */
[-C--:B------:R-:W-:Y:S08]  /*8b80*/  HMMA.16816.F32 R68, R164, R162.reuse, R68 ;  /* 0x000000a2a444723c */ /* 0x080ff00000001844 */
[C---:B------:R-:W-:Y:S01]  /*8b90*/  HMMA.16816.F32 R72, R28.reuse, R162, R72 ;  /* 0x000000a21c48723c */ /* 0x040fe20000001848 */
[----:B------:R-:W1:Y:S07]  /*8ba0*/  LDSM.16.MT88.4 R160, [R217+0xe800] ;  /* 0x00e80000d9a0783b */ /* 0x000e6e0000004200 */
[-C--:B--2---:R-:W-:Y:S08]  /*8bb0*/  HMMA.16816.F32 R76, R28, R168.reuse, R76 ;  /* 0x000000a81c4c723c */ /* 0x084ff0000000184c */
        /* <DEDUP_REMOVED lines=18> */
[----:B------:R-:W-:Y:S07]  /*8ce0*/  LDSM.16.MT88.4 R160, [R219+0xd000] ;  /* 0x00d00000dba0783b */ /* 0x000fee0000004200 */
[-C--:B--2---:R-:W-:Y:S08]  /*8cf0*/  HMMA.16816.F32 R140, R28, R168.reuse, R140 ;  /* 0x000000a81c8c723c */ /* 0x084ff0000000188c */
[C---:B------:R-:W-:Y:S01]  /*8d00*/  HMMA.16816.F32 R144, R164.reuse, R168, R144 ;  /* 0x000000a8a490723c */ /* 0x040fe20000001890 */
[----:B------:R-:W1:Y:S06]  /*8d10*/  MUFU.EX2 R169, R47 ;  /* 0x0000002f00a97308 */ /* 0x000e6c0000000800 */
[--C-:B------:R-:W-:Y:S01]  /*8d20*/  FFMA.FTZ R168, R62, c[0x0][0x23c], -R158.reuse ;  /* 0x00008f003ea87a23 */ /* 0x100fe2000001089e */
[-C--:B------:R-:W-:Y:S03]  /*8d30*/  HMMA.16816.F32 R148, R164, R170.reuse, R148 ;  /* 0x000000aaa494723c */ /* 0x080fe60000001894 */
[----:B------:R-:W-:Y:S01]  /*8d40*/  MUFU.EX2 R208, R168 ;  /* 0x000000a800d07308 */ /* 0x000fe20000000800 */
[----:B------:R-:W-:Y:S02]  /*8d50*/  FFMA.FTZ R158, R63, c[0x0][0x23c], -R158 ;  /* 0x00008f003f9e7a23 */ /* 0x000fe4000001089e */
[----:B------:R-:W2:Y:S01]  /*8d60*/  LDSM.16.MT88.4 R60, [R220+0xd000] ;  /* 0x00d00000dc3c783b */ /* 0x000ea20000004200 */
[----:B------:R-:W-:Y:S01]  /*8d70*/  FADD.FTZ R165, R175, R2 ;  /* 0x00000002afa57221 */ /* 0x000fe20000010000 */
[----:B------:R-:W-:Y:S04]  /*8d80*/  HMMA.16816.F32 R24, R28, R170, R24 ;  /* 0x000000aa1c18723c */ /* 0x000fe80000001818 */
[----:B------:R-:W-:Y:S01]  /*8d90*/  FADD.FTZ R2, R173, R44 ;  /* 0x0000002cad027221 */ /* 0x000fe20000010000 */
[----:B------:R-:W-:Y:S01]  /*8da0*/  F2FP.PACK_AB R44, R188, R194 ;  /* 0x000000c2bc2c723e */ /* 0x000fe200000000ff */
[----:B------:R-:W-:Y:S01]  /*8db0*/  FADD.FTZ R164, R174, R0 ;  /* 0x00000000aea47221 */ /* 0x000fe20000010000 */
[----:B------:R-:W-:Y:S01]  /*8dc0*/  F2FP.PACK_AB R30, R202, R190 ;  /* 0x000000beca1e723e */ /* 0x000fe200000000ff */
[----:B------:R-:W-:Y:S01]  /*8dd0*/  LDSM.16.MT88.4 R172, [R217+0xd800] ;  /* 0x00d80000d9ac783b */ /* 0x000fe20000004200 */
[----:B------:R-:W-:Y:S03]  /*8de0*/  F2FP.PACK_AB R31, R203, R191 ;  /* 0x000000bfcb1f723e */ /* 0x000fe600000000ff */
[----:B------:R-:W-:Y:S01]  /*8df0*/  F2FP.PACK_AB R28, R198, R192 ;  /* 0x000000c0c61c723e */ /* 0x000fe200000000ff */
[----:B------:R-:W-:Y:S01]  /*8e00*/  FADD.FTZ R0, R224, R159 ;  /* 0x0000009fe0007221 */ /* 0x000fe20000010000 */
[----:B------:R-:W-:Y:S01]  /*8e10*/  F2FP.PACK_AB R29, R199, R193 ;  /* 0x000000c1c71d723e */ /* 0x000fe200000000ff */
[----:B------:R-:W-:Y:S01]  /*8e20*/  FADD.FTZ R152, R221, R2 ;  /* 0x00000002dd987221 */ /* 0x000fe20000010000 */
[----:B------:R-:W-:Y:S01]  /*8e30*/  LDSM.16.MT88.4 R188, [R218+0xd800] ;  /* 0x00d80000dabc783b */ /* 0x000fe20000004200 */
[----:B-1----:R-:W-:Y:S01]  /*8e40*/  F2FP.PACK_AB R47, R169, R201 ;  /* 0x000000c9a92f723e */ /* 0x002fe200000000ff */
[----:B------:R-:W-:Y:S01]  /*8e50*/  FADD.FTZ R2, R216, R0 ;  /* 0x00000000d8027221 */ /* 0x000fe20000010000 */
[----:B------:R1:W3:Y:S01]  /*8e60*/  MUFU.EX2 R159, R158 ;  /* 0x0000009e009f7308 */ /* 0x0002e20000000800 */
[----:B------:R-:W-:Y:S01]  /*8e70*/  F2FP.PACK_AB R201, R238, R215 ;  /* 0x000000d7eec9723e */ /* 0x000fe200000000ff */
[-C--:B------:R-:W-:Y:S03]  /*8e80*/  HMMA.16816.F32 R4, R28, R40.reuse, R4 ;  /* 0x000000281c04723c */ /* 0x080fe60000001804 */
[----:B------:R4:W5:Y:S01]  /*8e90*/  LDL.LU R224, [R1+0x68] ;  /* 0x0000680001e07983 */ /* 0x0009620000300800 */
[----:B------:R-:W-:Y:S01]  /*8ea0*/  F2FP.PACK_AB R202, R242, R239 ;  /* 0x000000eff2ca723e */ /* 0x000fe200000000ff */
[----:B------:R-:W-:Y:S01]  /*8eb0*/  FADD.FTZ R152, R178, R152 ;  /* 0x00000098b2987221 */ /* 0x000fe20000010000 */
[----:B------:R-:W-:Y:S01]  /*8ec0*/  F2FP.PACK_AB R203, R241, R240 ;  /* 0x000000f0f1cb723e */ /* 0x000fe200000000ff */
[----:B------:R-:W-:Y:S01]  /*8ed0*/  FADD.FTZ R153, R176, R2 ;  /* 0x00000002b0997221 */ /* 0x000fe20000010000 */
[C---:B------:R-:W-:Y:S04]  /*8ee0*/  HMMA.16816.F32 R8, R44.reuse, R40, R8 ;  /* 0x000000282c08723c */ /* 0x040fe80000001808 */
[----:B------:R-:W-:Y:S01]  /*8ef0*/  MOV R248, R169 ;  /* 0x000000a900f87202 */ /* 0x000fe20000000f00 */
[----:B------:R-:W-:Y:S01]  /*8f00*/  FADD.FTZ R2, R180, R152 ;  /* 0x00000098b4027221 */ /* 0x000fe20000010000 */
[----:B------:R-:W-:Y:S02]  /*8f10*/  MOV R152, R199 ;  /* 0x000000c700987202 */ /* 0x000fe40000000f00 */
[-C--:B------:R-:W-:Y:S08]  /*8f20*/  HMMA.16816.F32 R12, R44, R42.reuse, R12 ;  /* 0x0000002a2c0c723c */ /* 0x080ff0000000180c */
[C---:B------:R-:W-:Y:S01]  /*8f30*/  HMMA.16816.F32 R16, R28.reuse, R42, R16 ;  /* 0x0000002a1c10723c */ /* 0x040fe20000001810 */
[----:B------:R-:W1:Y:S07]  /*8f40*/  LDSM.16.MT88.4 R40, [R217+0xf000] ;  /* 0x00f00000d928783b */ /* 0x000e6e0000004200 */
[-C--:B------:R-:W-:Y:S08]  /*8f50*/  HMMA.16816.F32 R20, R28, R56.reuse, R20 ;  /* 0x000000381c14723c */ /* 0x080ff00000001814 */
        /* <DEDUP_REMOVED lines=9> */
[-C--:B------:R-:W-:Y:S08]  /*8ff0*/  HMMA.16816.F32 R76, R28, R160.reuse, R76 ;  /* 0x000000a01c4c723c */ /* 0x080ff0000000184c */
[C---:B------:R-:W-:Y:S08]  /*9000*/  HMMA.16816.F32 R80, R44.reuse, R160, R80 ;  /* 0x000000a02c50723c */ /* 0x040ff00000001850 */
[-C--:B------:R-:W-:Y:S08]  /*9010*/  HMMA.16816.F32 R84, R44, R162.reuse, R84 ;  /* 0x000000a22c54723c */ /* 0x080ff00000001854 */
[C---:B------:R-:W-:Y:S01]  /*9020*/  HMMA.16816.F32 R88, R28.reuse, R162, R88 ;  /* 0x000000a21c58723c */ /* 0x040fe20000001858 */
[----:B------:R-:W2:Y:S07]  /*9030*/  LDSM.16.MT88.4 R160, [R219+0xf000] ;  /* 0x00f00000dba0783b */ /* 0x000eae0000004200 */
[-C--:B-1----:R-:W-:Y:S08]  /*9040*/  HMMA.16816.F32 R92, R28, R40.reuse, R92 ;  /* 0x000000281c5c723c */ /* 0x082ff0000000185c */
[C---:B------:R-:W-:Y:S07]  /*9050*/  HMMA.16816.F32 R96, R44.reuse, R40, R96 ;  /* 0x000000282c60723c */ /* 0x040fee0000001860 */
[----:B------:R-:W-:Y:S01]  /*9060*/  FADD.FTZ R40, R222, R164 ;  /* 0x000000a4de287221 */ /* 0x000fe20000010000 */
[-C--:B------:R-:W-:Y:S04]  /*9070*/  HMMA.16816.F32 R100, R44, R42.reuse, R100 ;  /* 0x0000002a2c64723c */ /* 0x080fe80000001864 */
[----:B------:R-:W-:Y:S04]  /*9080*/  FADD.FTZ R0, R207, R40 ;  /* 0x00000028cf007221 */ /* 0x000fe80000010000 */
[C---:B------:R-:W-:Y:S01]  /*9090*/  HMMA.16816.F32 R104, R28.reuse, R42, R104 ;  /* 0x0000002a1c68723c */ /* 0x040fe20000001868 */
[----:B------:R-:W1:Y:S03]  /*90a0*/  LDSM.16.MT88.4 R40, [R220+0xd800] ;  /* 0x00d80000dc28783b */ /* 0x000e660000004200 */
[----:B------:R-:W-:Y:S01]  /*90b0*/  FADD.FTZ R158, R206, R0 ;  /* 0x00000000ce9e7221 */ /* 0x000fe20000010000 */
[----:B------:R-:W-:Y:S03]  /*90c0*/  MOV R0, R187 ;  /* 0x000000bb00007202 */ /* 0x000fe60000000f00 */
[-C--:B------:R-:W-:Y:S01]  /*90d0*/  HMMA.16816.F32 R108, R28, R56.reuse, R108 ;  /* 0x000000381c6c723c */ /* 0x080fe2000000186c */
[----:B------:R-:W-:Y:S03]  /*90e0*/  LDSM.16.MT88.4 R204, [R220+0xf800] ;  /* 0x00f80000dccc783b */ /* 0x000fe60000004200 */
[----:B------:R-:W-:Y:S04]  /*90f0*/  FADD.FTZ R0, R0, R153 ;  /* 0x0000009900007221 */ /* 0x000fe80000010000 */
[C---:B------:R-:W-:Y:S07]  /*9100*/  HMMA.16816.F32 R112, R44.reuse, R56, R112 ;  /* 0x000000382c70723c */ /* 0x040fee0000001870 */
[----:B------:R-:W-:Y:S01]  /*9110*/  FADD.FTZ R56, R223, R165 ;  /* 0x000000a5df387221 */ /* 0x000fe20000010000 */
[-C--:B------:R-:W-:Y:S01]  /*9120*/  HMMA.16816.F32 R116, R44, R58.reuse, R116 ;  /* 0x0000003a2c74723c */ /* 0x080fe20000001874 */
[----:B------:R4:W5:Y:S03]  /*9130*/  LDL.LU R223, [R1+0x64] ;  /* 0x0000640001df7983 */ /* 0x0009660000300800 */
[----:B------:R-:W-:Y:S01]  /*9140*/  FADD.FTZ R56, R177, R56 ;  /* 0x00000038b1387221 */ /* 0x000fe20000010000 */
[----:B------:R4:W5:Y:S03]  /*9150*/  LDL.LU R222, [R1+0x60] ;  /* 0x0000600001de7983 */ /* 0x0009660000300800 */
[C---:B------:R-:W-:Y:S01]  /*9160*/  HMMA.16816.F32 R120, R28.reuse, R58, R120 ;  /* 0x0000003a1c78723c */ /* 0x040fe20000001878 */
[----:B------:R4:W5:Y:S03]  /*9170*/  LDL.LU R221, [R1+0x5c] ;  /* 0x00005c0001dd7983 */ /* 0x0009660000300800 */
[----:B------:R-:W-:Y:S01]  /*9180*/  FADD.FTZ R157, R179, R56 ;  /* 0x00000038b39d7221 */ /* 0x000fe20000010000 */
[----:B------:R4:W5:Y:S03]  /*9190*/  LDL.LU R216, [R1+0x58] ;  /* 0x0000580001d87983 */ /* 0x0009660000300800 */
[-C--:B--2---:R-:W-:Y:S01]  /*91a0*/  HMMA.16816.F32 R124, R28, R60.reuse, R124 ;  /* 0x0000003c1c7c723c */ /* 0x084fe2000000187c */
[----:B------:R-:W-:Y:S07]  /*91b0*/  LDSM.16.MT88.4 R56, [R217+0xf800] ;  /* 0x00f80000d938783b */ /* 0x000fee0000004200 */
[C---:B------:R-:W-:Y:S08]  /*91c0*/  HMMA.16816.F32 R128, R44.reuse, R60, R128 ;  /* 0x0000003c2c80723c */ /* 0x040ff00000001880 */
[-C--:B------:R-:W-:Y:S08]  /*91d0*/  HMMA.16816.F32 R132, R44, R62.reuse, R132 ;  /* 0x0000003e2c84723c */ /* 0x080ff00000001884 */
[C---:B------:R-:W-:Y:S01]  /*91e0*/  HMMA.16816.F32 R136, R28.reuse, R62, R136 ;  /* 0x0000003e1c88723c */ /* 0x040fe20000001888 */
[----:B------:R-:W-:Y:S07]  /*91f0*/  LDSM.16.MT88.4 R60, [R218+0xf800] ;  /* 0x00f80000da3c783b */ /* 0x000fee0000004200 */
[-C--:B------:R-:W-:Y:S08]  /*9200*/  HMMA.16816.F32 R140, R28, R160.reuse, R140 ;  /* 0x000000a01c8c723c */ /* 0x080ff0000000188c */
[C---:B------:R-:W-:Y:S08]  /*9210*/  HMMA.16816.F32 R144, R44.reuse, R160, R144 ;  /* 0x000000a02c90723c */ /* 0x040ff00000001890 */
[-C--:B------:R-:W-:Y:S01]  /*9220*/  HMMA.16816.F32 R148, R44, R162.reuse, R148 ;  /* 0x000000a22c94723c */ /* 0x080fe20000001894 */
[----:B------:R-:W2:Y:S07]  /*9230*/  LDSM.16.MT88.4 R44, [R219+0xd800] ;  /* 0x00d80000db2c783b */ /* 0x000eae0000004200 */
[----:B------:R-:W-:Y:S07]  /*9240*/  HMMA.16816.F32 R24, R28, R162, R24 ;  /* 0x000000a21c18723c */ /* 0x000fee0000001818 */
[----:B------:R-:W-:Y:S01]  /*9250*/  F2FP.PACK_AB R28, R213, R236 ;  /* 0x000000ecd51c723e */ /* 0x000fe200000000ff */
[-C--:B------:R-:W-:Y:S01]  /*9260*/  HMMA.16816.F32 R164, R200, R172.reuse, R4 ;  /* 0x000000acc8a4723c */ /* 0x080fe20000001804 */
[----:B------:R-:W1:Y:S04]  /*9270*/  LDSM.16.MT88.4 R4, [R219+0xf800] ;  /* 0x00f80000db04783b */ /* 0x000e680000004200 */
[----:B------:R-:W-:Y:S02]  /*9280*/  F2FP.PACK_AB R29, R211, R212 ;  /* 0x000000d4d31d723e */ /* 0x000fe400000000ff */
[----:B------:R-:W-:Y:S02]  /*9290*/  F2FP.PACK_AB R30, R209, R210 ;  /* 0x000000d2d11e723e */ /* 0x000fe400000000ff */
[----:B---3--:R-:W-:Y:S07]  /*92a0*/  F2FP.PACK_AB R31, R159, R208 ;  /* 0x000000d09f1f723e */ /* 0x008fee00000000ff */
[C---:B------:R-:W-:Y:S07]  /*92b0*/  HMMA.16816.F32 R160, R28.reuse, R172, R8 ;  /* 0x000000ac1ca0723c */ /* 0x040fee0000001808 */
[----:B------:R-:W-:Y:S01]  /*92c0*/  MOV R8, R183 ;  /* 0x000000b700087202 */ /* 0x000fe20000000f00 */
[-C--:B------:R-:W-:Y:S04]  /*92d0*/  HMMA.16816.F32 R168, R28, R174.reuse, R12 ;  /* 0x000000ae1ca8723c */ /* 0x080fe8000000180c */
[----:B------:R-:W-:Y:S01]  /*92e0*/  MOV R9, R197 ;  /* 0x000000c500097202 */ /* 0x000fe20000000f00 */
[----:B------:R-:W-:Y:S01]  /*92f0*/  FADD.FTZ R8, R8, R158 ;  /* 0x0000009e08087221 */ /* 0x000fe20000010000 */
[----:B------:R-:W-:Y:S02]  /*9300*/  MOV R10, R196 ;  /* 0x000000c4000a7202 */ /* 0x000fe40000000f00 */
[C---:B------:R-:W-:Y:S04]  /*9310*/  HMMA.16816.F32 R172, R200.reuse, R174, R16 ;  /* 0x000000aec8ac723c */ /* 0x040fe80000001810 */
[----:B------:R-:W-:Y:S02]  /*9320*/  MOV R12, R186 ;  /* 0x000000ba000c7202 */ /* 0x000fe40000000f00 */
[----:B------:R-:W-:Y:S02]  /*9330*/  MOV R11, R185 ;  /* 0x000000b9000b7202 */ /* 0x000fe40000000f00 */
[----:B------:R-:W-:Y:S01]  /*9340*/  MOV R16, R182 ;  /* 0x000000b600107202 */ /* 0x000fe20000000f00 */
[----:B------:R-:W-:Y:S03]  /*9350*/  FADD.FTZ R12, R12, R157 ;  /* 0x0000009d0c0c7221 */ /* 0x000fe60000010000 */
[----:B------:R-:W-:Y:S01]  /*9360*/  MOV R17, R181 ;  /* 0x000000b500117202 */ /* 0x000fe20000000f00 */
[----:B------:R-:W-:Y:S01]  /*9370*/  FADD.FTZ R0, R16, R0 ;  /* 0x0000000010007221 */ /* 0x000fe20000010000 */
[-C--:B------:R-:W-:Y:S03]  /*9380*/  HMMA.16816.F32 R180, R200, R188.reuse, R20 ;  /* 0x000000bcc8b4723c */ /* 0x080fe60000001814 */
[----:B------:R-:W-:Y:S01]  /*9390*/  MOV R15, R198 ;  /* 0x000000c6000f7202 */ /* 0x000fe20000000f00 */
[----:B------:R-:W-:Y:S01]  /*93a0*/  FADD.FTZ R12, R17, R12 ;  /* 0x0000000c110c7221 */ /* 0x000fe20000010000 */
[----:B------:R-:W-:Y:S01]  /*93b0*/  MOV R13, R194 ;  /* 0x000000c2000d7202 */ /* 0x000fe20000000f00 */
[----:B------:R-:W-:Y:S01]  /*93c0*/  FADD.FTZ R11, R11, R8 ;  /* 0x000000080b0b7221 */ /* 0x000fe20000010000 */
[----:B------:R-:W-:Y:S01]  /*93d0*/  MOV R23, R184 ;  /* 0x000000b800177202 */ /* 0x000fe20000000f00 */
[C---:B------:R-:W-:Y:S04]  /*93e0*/  HMMA.16816.F32 R176, R28.reuse, R188, R32 ;  /* 0x000000bc1cb0723c */ /* 0x040fe80000001820 */
[----:B------:R-:W-:Y:S01]  /*93f0*/  MOV R18, R192 ;  /* 0x000000c000127202 */ /* 0x000fe20000000f00 */
[----:B------:R-:W-:Y:S01]  /*9400*/  FADD.FTZ R2, R23, R2 ;  /* 0x0000000217027221 */ /* 0x000fe20000010000 */
[----:B------:R-:W-:Y:S01]  /*9410*/  MOV R14, R195 ;  /* 0x000000c3000e7202 */ /* 0x000fe20000000f00 */
[----:B------:R-:W-:Y:S01]  /*9420*/  FADD.FTZ R9, R9, R0 ;  /* 0x0000000009097221 */ /* 0x000fe20000010000 */
[-C--:B------:R-:W-:Y:S04]  /*9430*/  HMMA.16816.F32 R184, R28, R190.reuse, R36 ;  /* 0x000000be1cb8723c */ /* 0x080fe80000001824 */
[----:B------:R-:W-:Y:S01]  /*9440*/  FADD.FTZ R10, R10, R2 ;  /* 0x000000020a0a7221 */ /* 0x000fe20000010000 */
[----:B------:R-:W-:Y:S01]  /*9450*/  MOV R19, R193 ;  /* 0x000000c100137202 */ /* 0x000fe20000000f00 */
[----:B------:R-:W-:Y:S01]  /*9460*/  FADD.FTZ R8, R18, R12 ;  /* 0x0000000c12087221 */ /* 0x000fe20000010000 */
[----:B------:R-:W-:Y:S01]  /*9470*/  MOV R157, R155 ;  /* 0x0000009b009d7202 */ /* 0x000fe20000000f00 */
[C---:B------:R-:W-:Y:S04]  /*9480*/  HMMA.16816.F32 R188, R200.reuse, R190, R48 ;  /* 0x000000bec8bc723c */ /* 0x040fe80000001830 */
[----:B------:R-:W-:Y:S01]  /*9490*/  FADD.FTZ R0, R13, R10 ;  /* 0x0000000a0d007221 */ /* 0x000fe20000010000 */
[----:B------:R-:W-:Y:S01]  /*94a0*/  MOV R158, R154 ;  /* 0x0000009a009e7202 */ /* 0x000fe20000000f00 */
[----:B------:R-:W-:Y:S02]  /*94b0*/  FADD.FTZ R10, R15, R8 ;  /* 0x000000080f0a7221 */ /* 0x000fe40000010000 */
[-C--:B-1----:R-:W-:Y:S04]  /*94c0*/  HMMA.16816.F32 R196, R200, R40.reuse, R52 ;  /* 0x00000028c8c4723c */ /* 0x082fe80000001834 */
[----:B------:R-:W-:Y:S02]  /*94d0*/  FADD.FTZ R8, R252, R0 ;  /* 0x00000000fc087221 */ /* 0x000fe40000010000 */
[----:B------:R-:W-:Y:S02]  /*94e0*/  FADD.FTZ R9, R14, R9 ;  /* 0x000000090e097221 */ /* 0x000fe40000010000 */
[C---:B------:R-:W-:Y:S04]  /*94f0*/  HMMA.16816.F32 R192, R28.reuse, R40, R64 ;  /* 0x000000281cc0723c */ /* 0x040fe80000001840 */
[----:B------:R-:W-:Y:S02]  /*9500*/  FADD.FTZ R0, R251, R9 ;  /* 0x00000009fb007221 */ /* 0x000fe40000010000 */
[----:B------:R-:W-:Y:S02]  /*9510*/  FADD.FTZ R2, R19, R11 ;  /* 0x0000000b13027221 */ /* 0x000fe40000010000 */
[-C--:B------:R-:W-:Y:S04]  /*9520*/  HMMA.16816.F32 R68, R28, R42.reuse, R68 ;  /* 0x0000002a1c44723c */ /* 0x080fe80000001844 */
[----:B------:R-:W-:Y:S02]  /*9530*/  FADD.FTZ R0, R247, R0 ;  /* 0x00000000f7007221 */ /* 0x000fe40000010000 */
[----:B------:R-:W-:Y:S01]  /*9540*/  FADD.FTZ R2, R152, R2 ;  /* 0x0000000298027221 */ /* 0x000fe20000010000 */
[----:B------:R-:W-:Y:S01]  /*9550*/  MOV R152, R156 ;  /* 0x0000009c00987202 */ /* 0x000fe20000000f00 */
[C---:B------:R-:W-:Y:S04]  /*9560*/  HMMA.16816.F32 R72, R200.reuse, R42, R72 ;  /* 0x0000002ac848723c */ /* 0x040fe80000001848 */
[----:B------:R-:W-:Y:S02]  /*9570*/  FADD.FTZ R0, R248, R0 ;  /* 0x00000000f8007221 */ /* 0x000fe40000010000 */
[----:B------:R-:W-:Y:S02]  /*9580*/  FADD.FTZ R2, R243, R2 ;  /* 0x00000002f3027221 */ /* 0x000fe40000010000 */
[-C--:B--2---:R-:W-:Y:S04]  /*9590*/  HMMA.16816.F32 R76, R200, R44.reuse, R76 ;  /* 0x0000002cc84c723c */ /* 0x084fe8000000184c */
[----:B------:R-:W-:Y:S04]  /*95a0*/  FADD.FTZ R9, R246, R2 ;  /* 0x00000002f6097221 */ /* 0x000fe80000010000 */
[C---:B------:R-:W-:Y:S04]  /*95b0*/  HMMA.16816.F32 R80, R28.reuse, R44, R80 ;  /* 0x0000002c1c50723c */ /* 0x040fe80000001850 */
[----:B------:R-:W-:Y:S04]  /*95c0*/  FADD.FTZ R9, R215, R9 ;  /* 0x00000009d7097221 */ /* 0x000fe80000010000 */
[-C--:B------:R-:W-:Y:S08]  /*95d0*/  HMMA.16816.F32 R84, R28, R46.reuse, R84 ;  /* 0x0000002e1c54723c */ /* 0x080ff00000001854 */
[C---:B------:R-:W-:Y:S08]  /*95e0*/  HMMA.16816.F32 R88, R200.reuse, R46, R88 ;  /* 0x0000002ec858723c */ /* 0x040ff00000001858 */
        /* <DEDUP_REMOVED lines=13> */
[C---:B------:R-:W-:Y:S07]  /*96c0*/  HMMA.16816.F32 R144, R28.reuse, R4, R144 ;  /* 0x000000041c90723c */ /* 0x040fee0000001890 */
[----:B------:R-:W-:Y:S01]  /*96d0*/  FADD.FTZ R4, R244, R10 ;  /* 0x0000000af4047221 */ /* 0x000fe20000010000 */
[-C--:B------:R-:W-:Y:S04]  /*96e0*/  HMMA.16816.F32 R148, R28, R6.reuse, R148 ;  /* 0x000000061c94723c */ /* 0x080fe80000001894 */
[----:B------:R-:W-:Y:S02]  /*96f0*/  FADD.FTZ R4, R250, R4 ;  /* 0x00000004fa047221 */ /* 0x000fe40000010000 */
[----:B------:R-:W-:Y:S02]  /*9700*/  FADD.FTZ R5, R245, R8 ;  /* 0x00000008f5057221 */ /* 0x000fe40000010000 */
[----:B------:R-:W-:Y:S01]  /*9710*/  FADD.FTZ R4, R214, R4 ;  /* 0x00000004d6047221 */ /* 0x000fe20000010000 */
[----:B------:R-:W-:Y:S04]  /*9720*/  HMMA.16816.F32 R200, R200, R6, R24 ;  /* 0x00000006c8c8723c */ /* 0x000fe80000001818 */
[----:B------:R-:W-:Y:S02]  /*9730*/  FADD.FTZ R2, R249, R5 ;  /* 0x00000005f9027221 */ /* 0x000fe40000010000 */
[----:B------:R-:W-:Y:S02]  /*9740*/  FADD.FTZ R10, R237, R4 ;  /* 0x00000004ed0a7221 */ /* 0x000fe40000010000 */
[----:B------:R-:W-:Y:S04]  /*9750*/  FADD.FTZ R8, R236, R2 ;  /* 0x00000002ec087221 */ /* 0x000fe80000010000 */
[----:B------:R-:W-:Y:S02]  /*9760*/  FADD.FTZ R5, R212, R0 ;  /* 0x00000000d4057221 */ /* 0x000fe40000010000 */
[----:B------:R-:W-:Y:S02]  /*9770*/  FADD.FTZ R2, R238, R9 ;  /* 0x00000009ee027221 */ /* 0x000fe40000010000 */
[----:B------:R-:W-:Y:S02]  /*9780*/  FADD.FTZ R6, R239, R10 ;  /* 0x0000000aef067221 */ /* 0x000fe40000010000 */
[----:B------:R-:W-:Y:S02]  /*9790*/  FADD.FTZ R0, R213, R8 ;  /* 0x00000008d5007221 */ /* 0x000fe40000010000 */
[----:B------:R-:W-:Y:S02]  /*97a0*/  FADD.FTZ R6, R242, R6 ;  /* 0x00000006f2067221 */ /* 0x000fe40000010000 */
[----:B------:R-:W-:Y:S02]  /*97b0*/  FADD.FTZ R4, R211, R5 ;  /* 0x00000005d3047221 */ /* 0x000fe40000010000 */
[----:B------:R-:W-:Y:S01]  /*97c0*/  FADD.FTZ R5, R240, R2 ;  /* 0x00000002f0057221 */ /* 0x000fe20000010000 */
[----:B------:R4:W-:Y:S01]  /*97d0*/  STL [R1+0x8], R6 ;  /* 0x0000080601007387 */ /* 0x0009e20000100800 */
[----:B------:R-:W-:Y:S02]  /*97e0*/  FADD.FTZ R2, R210, R0 ;  /* 0x00000000d2027221 */ /* 0x000fe40000010000 */
[----:B------:R-:W-:Y:S02]  /*97f0*/  FADD.FTZ R0, R208, R4 ;  /* 0x00000004d0007221 */ /* 0x000fe40000010000 */
[----:B------:R-:W-:Y:S02]  /*9800*/  FADD.FTZ R4, R241, R5 ;  /* 0x00000005f1047221 */ /* 0x000fe40000010000 */
[----:B------:R-:W-:Y:S02]  /*9810*/  FADD.FTZ R2, R209, R2 ;  /* 0x00000002d1027221 */ /* 0x000fe40000010000 */
[----:B------:R-:W-:Y:S01]  /*9820*/  FADD.FTZ R0, R159, R0 ;  /* 0x000000009f007221 */ /* 0x000fe20000010000 */
[----:B------:R4:W-:Y:S01]  /*9830*/  STL [R1+0x4], R4 ;  /* 0x0000040401007387 */ /* 0x0009e20000100800 */
[----:B------:R-:W-:Y:S03]  /*9840*/  MOV R159, R3 ;  /* 0x00000003009f7202 */ /* 0x000fe60000000f00 */
[----:B------:R4:W-:Y:S04]  /*9850*/  STL [R1+0x10], R2 ;  /* 0x0000100201007387 */ /* 0x0009e80000100800 */
[----:B------:R4:W-:Y:S02]  /*9860*/  STL [R1+0xc], R0 ;  /* 0x00000c0001007387 */ /* 0x0009e40000100800 */
[----:B----45:R-:W-:-:S05]  /*9870*/  @P0 BRA `(.L_x_7) ;  /* 0xffffc7f000000947 */ /* 0x030fca000383ffff */
.L_x_6:
[----:B----4-:R-:W2:Y:S04]  /*9880*/  LDL.LU R2, [R1+0x8] ;  /* 0x0000080001027983 */ /* 0x010ea80000300800 */
[----:B------:R-:W1:Y:S01]  /*9890*/  S2R R159, SR_TID.X ;  /* 0x00000000009f7919 */ /* 0x000e620000002100 */
[----:B------:R-:W3:Y:S01]  /*98a0*/  S2UR UR6, SR_CTAID.Y ;  /* 0x00000000000679c3 */ /* 0x000ee20000002600 */
[----:B------:R-:W-:-:S02]  /*98b0*/  UISETP.NE.AND UP0, UPT, UR9, -0x1, UPT ;  /* 0xffffffff0900788c */ /* 0x000fc4000bf05270 */
[----:B------:R-:W4:Y:S01]  /*98c0*/  LDL.LU R8, [R1+0x4] ;  /* 0x0000040001087983 */ /* 0x000f220000300800 */
[----:B------:R-:W-:-:S03]  /*98d0*/  ULDC.64 UR4, c[0x0][0x1e8] ;  /* 0x00007a0000047ab9 */ /* 0x000fc60000000a00 */
[----:B------:R-:W4:Y:S04]  /*98e0*/  LDL.LU R7, [R1+0x10] ;  /* 0x0000100001077983 */ /* 0x000f280000300800 */
[----:B------:R-:W4:Y:S01]  /*98f0*/  LDL.LU R6, [R1+0xc] ;  /* 0x00000c0001067983 */ /* 0x000f220000300800 */
[----:B------:R-:W-:Y:S01]  /*9900*/  @UP0 UIMAD.WIDE.U32 UR14, UR9, UR4, URZ ;  /* 0x00000004090e02a5 */ /* 0x000fe2000f8e003f */
[----:B------:R-:W3:Y:S01]  /*9910*/  S2UR UR10, SR_CTAID.X ;  /* 0x00000000000a79c3 */ /* 0x000ee20000002500 */
[----:B------:R-:W-:Y:S01]  /*9920*/  ULDC UR8, c[0x0][0x214] ;  /* 0x0000850000087ab9 */ /* 0x000fe20000000800 */
[----:B------:R-:W-:Y:S01]  /*9930*/  BSSY B0, `(.L_x_10) ;  /* 0x00001b2000007945 */ /* 0x000fe20003800000 */
[----:B------:R-:W-:Y:S02]  /*9940*/  @UP0 UIMAD UR7, UR9, UR5, UR15 ;  /* 0x00000005090702a4 */ /* 0x000fe4000f8e020f */
[----:B------:R-:W-:-:S02]  /*9950*/  UMOV UR24, URZ ;  /* 0x0000003f00187c82 */ /* 0x000fc40008000000 */
[----:B------:R-:W-:Y:S01]  /*9960*/  ULDC.64 UR4, c[0x0][0x1e0] ;  /* 0x0000780000047ab9 */ /* 0x000fe20000000a00 */
[----:B------:R-:W3:Y:S01]  /*9970*/  S2UR UR11, SR_CTAID.Z ;  /* 0x00000000000b79c3 */ /* 0x000ee20000002700 */
[----:B------:R-:W-:Y:S01]  /*9980*/  UMOV UR25, URZ ;  /* 0x0000003f00197c82 */ /* 0x000fe20008000000 */
[----:B-1----:R-:W-:Y:S01]  /*9990*/  SHF.R.S32.HI R28, RZ, 0x1f, R159 ;  /* 0x0000001fff1c7819 */ /* 0x002fe2000001149f */
[----:B---3--:R-:W-:Y:S02]  /*99a0*/  @!UP0 USHF.R.S32.HI UR13, URZ, 0x1f, UR6 ;  /* 0x0000001f3f0d8899 */ /* 0x008fe40008011406 */
[----:B------:R-:W-:Y:S02]  /*99b0*/  @!UP0 UIMAD.WIDE.U32 UR22, UR6, UR4, URZ ;  /* 0x00000004061682a5 */ /* 0x000fe4000f8e003f */
[----:B------:R-:W-:-:S03]  /*99c0*/  @!UP0 UIMAD UR13, UR13, UR4, URZ ;  /* 0x000000040d0d82a4 */ /* 0x000fc6000f8e023f */
[----:B------:R-:W-:Y:S02]  /*99d0*/  ULDC.U8 UR4, c[0x0][0x329] ;  /* 0x0000ca4000047ab9 */ /* 0x000fe40000000000 */
[----:B------:R-:W-:Y:S02]  /*99e0*/  UISETP.NE.AND UP1, UPT, UR4, URZ, UPT ;  /* 0x0000003f0400728c */ /* 0x000fe4000bf25270 */
[----:B------:R-:W-:Y:S02]  /*99f0*/  @!UP0 UIMAD UR13, UR6, UR5, UR13 ;  /* 0x00000005060d82a4 */ /* 0x000fe4000f8e020d */
[----:B------:R-:W-:Y:S02]  /*9a00*/  @!UP0 UMOV UR14, UR22 ;  /* 0x00000016000e8c82 */ /* 0x000fe40008000000 */
[----:B------:R-:W-:Y:S02]  /*9a10*/  ULDC.U8 UR5, c[0x0][0x328] ;  /* 0x0000ca0000057ab9 */ /* 0x000fe40000000000 */
[----:B------:R-:W-:-:S02]  /*9a20*/  UISETP.NE.AND UP2, UPT, UR5, URZ, UPT ;  /* 0x0000003f0500728c */ /* 0x000fc4000bf45270 */
[----:B------:R-:W-:Y:S02]  /*9a30*/  @!UP0 UIADD3 UR7, UR23, UR13, URZ ;  /* 0x0000000d17078290 */ /* 0x000fe4000fffe03f */
[----:B------:R-:W-:Y:S02]  /*9a40*/  UISETP.NE.OR UP3, UPT, UR4, URZ, !UP2 ;  /* 0x0000003f0400728c */ /* 0x000fe4000d765670 */
[----:B------:R-:W-:Y:S02]  /*9a50*/  @UP1 ULDC UR15, c[0x0][0x210] ;  /* 0x00008400000f1ab9 */ /* 0x000fe40000000800 */
[----:B------:R-:W-:Y:S02]  /*9a60*/  ULDC UR5, c[0x0][0x234] ;  /* 0x00008d0000057ab9 */ /* 0x000fe40000000800 */
[----:B------:R-:W-:Y:S02]  /*9a70*/  @UP1 UIMAD UR15, UR15, UR8, URZ ;  /* 0x000000080f0f12a4 */ /* 0x000fe4000f8e023f */
[----:B------:R-:W-:-:S02]  /*9a80*/  @!UP1 USEL UR15, UR8, UR5, !UP2 ;  /* 0x00000005080f9287 */ /* 0x000fc4000d000000 */
[----:B------:R-:W-:Y:S02]  /*9a90*/  ULDC UR4, c[0x0][0x1c0] ;  /* 0x0000700000047ab9 */ /* 0x000fe40000000800 */
[----:B------:R-:W-:Y:S02]  /*9aa0*/  @UP1 UMOV UR18, 0x1 ;  /* 0x0000000100121882 */ /* 0x000fe40000000000 */
[----:B------:R-:W-:Y:S02]  /*9ab0*/  @!UP1 UIMAD UR18, UR15, UR4, URZ ;  /* 0x000000040f1292a4 */ /* 0x000fe4000f8e023f */
[----:B------:R-:W-:Y:S02]  /*9ac0*/  @!UP3 UIMAD UR20, UR6, UR8, URZ ;  /* 0x000000080614b2a4 */ /* 0x000fe4000f8e023f */
[----:B------:R-:W-:Y:S02]  /*9ad0*/  @UP1 ULDC UR19, c[0x0][0x210] ;  /* 0x0000840000131ab9 */ /* 0x000fe40000000800 */
[----:B------:R-:W-:-:S02]  /*9ae0*/  UIMAD UR4, UR6, UR18, URZ ;  /* 0x00000012060472a4 */ /* 0x000fc4000f8e023f */
[----:B------:R-:W-:Y:S02]  /*9af0*/  @!UP1 UMOV UR19, 0x1 ;  /* 0x0000000100139882 */ /* 0x000fe40000000000 */
[----:B------:R-:W-:Y:S02]  /*9b00*/  @!UP3 USEL UR20, UR20, UR9, !UP0 ;  /* 0x000000091414b287 */ /* 0x000fe4000c000000 */
[----:B------:R-:W-:Y:S02]  /*9b10*/  UIMAD UR10, UR10, UR19, URZ ;  /* 0x000000130a0a72a4 */ /* 0x000fe4000f8e023f */
[----:B------:R-:W-:Y:S02]  /*9b20*/  USEL UR4, UR4, URZ, UP3 ;  /* 0x0000003f04047287 */ /* 0x000fe40009800000 */
[----:B------:R-:W-:Y:S02]  /*9b30*/  USHF.L.U32 UR10, UR10, 0x7, URZ ;  /* 0x000000070a0a7899 */ /* 0x000fe4000800063f */
[----:B------:R-:W-:-:S02]  /*9b40*/  UIMAD UR15, UR11, UR15, UR4 ;  /* 0x0000000f0b0f72a4 */ /* 0x000fc4000f8e0204 */
[----:B------:R-:W-:Y:S02]  /*9b50*/  @!UP3 UMOV UR24, UR20 ;  /* 0x000000140018bc82 */ /* 0x000fe40008000000 */
[----:B------:R-:W-:Y:S02]  /*9b60*/  USHF.R.S32.HI UR4, URZ, 0x1f, UR10 ;  /* 0x0000001f3f047899 */ /* 0x000fe4000801140a */
[----:B------:R-:W-:Y:S02]  /*9b70*/  @!UP3 USHF.R.S32.HI UR25, URZ, 0x1f, UR20 ;  /* 0x0000001f3f19b899 */ /* 0x000fe40008011414 */
[----:B------:R-:W-:Y:S02]  /*9b80*/  USHF.R.S32.HI UR5, URZ, 0x1f, UR15 ;  /* 0x0000001f3f057899 */ /* 0x000fe4000801140f */
[----:B------:R-:W-:-:S04]  /*9b90*/  UIADD3 UR10, UP2, UP1, UR10, UR24, UR15 ;  /* 0x000000180a0a7290 */ /* 0x000fc8000f95e00f */
[----:B------:R-:W-:Y:S01]  /*9ba0*/  UIADD3.X UR4, UR4, UR25, UR5, UP2, UP1 ;  /* 0x0000001904047290 */ /* 0x000fe200097e2405 */
[----:B--2---:R-:W1:Y:S04]  /*9bb0*/  SHFL.BFLY PT, R0, R2, 0x2, 0x1f ;  /* 0x0c401f0002007f89 */ /* 0x004e6800000e0000 */
[----:B----4-:R-:W2:Y:S04]  /*9bc0*/  SHFL.BFLY PT, R5, R8, 0x2, 0x1f ;  /* 0x0c401f0008057f89 */ /* 0x010ea800000e0000 */
[----:B------:R-:W3:Y:S01]  /*9bd0*/  SHFL.BFLY PT, R4, R7, 0x2, 0x1f ;  /* 0x0c401f0007047f89 */ /* 0x000ee200000e0000 */
[----:B-1----:R-:W-:-:S03]  /*9be0*/  FADD.FTZ R0, R0, R2 ;  /* 0x0000000200007221 */ /* 0x002fc60000010000 */
[----:B------:R-:W1:Y:S04]  /*9bf0*/  SHFL.BFLY PT, R2, R6, 0x2, 0x1f ;  /* 0x0c401f0006027f89 */ /* 0x000e6800000e0000 */
[----:B------:R-:W4:Y:S01]  /*9c00*/  SHFL.BFLY PT, R153, R0, 0x1, 0x1f ;  /* 0x0c201f0000997f89 */ /* 0x000f2200000e0000 */
[----:B--2---:R-:W-:Y:S02]  /*9c10*/  FADD.FTZ R5, R5, R8 ;  /* 0x0000000805057221 */ /* 0x004fe40000010000 */
[----:B---3--:R-:W-:-:S03]  /*9c20*/  FADD.FTZ R4, R4, R7 ;  /* 0x0000000704047221 */ /* 0x008fc60000010000 */
[----:B------:R-:W2:Y:S01]  /*9c30*/  SHFL.BFLY PT, R152, R5, 0x1, 0x1f ;  /* 0x0c201f0005987f89 */ /* 0x000ea200000e0000 */
[----:B-1----:R-:W-:-:S03]  /*9c40*/  FADD.FTZ R2, R2, R6 ;  /* 0x0000000602027221 */ /* 0x002fc60000010000 */
[----:B------:R-:W1:Y:S01]  /*9c50*/  SHFL.BFLY PT, R6, R4, 0x1, 0x1f ;  /* 0x0c201f0004067f89 */ /* 0x000e6200000e0000 */
[----:B----4-:R-:W-:Y:S01]  /*9c60*/  FADD.FTZ R153, R0, R153 ;  /* 0x0000009900997221 */ /* 0x010fe20000010000 */
[----:B------:R-:W-:Y:S02]  /*9c70*/  MOV R0, 0x3f800000 ;  /* 0x3f80000000007802 */ /* 0x000fe40000000f00 */
[----:B------:R-:W3:Y:S02]  /*9c80*/  SHFL.BFLY PT, R7, R2, 0x1, 0x1f ;  /* 0x0c201f0002077f89 */ /* 0x000ee400000e0000 */
[----:B------:R-:W-:Y:S01]  /*9c90*/  FSETP.NE.FTZ.AND P5, PT, R153, RZ, PT ;  /* 0x000000ff9900720b */ /* 0x000fe20003fb5000 */
[----:B--2---:R-:W-:Y:S01]  /*9ca0*/  FADD.FTZ R152, R5, R152 ;  /* 0x0000009805987221 */ /* 0x004fe20000010000 */
[CC--:B------:R-:W-:Y:S02]  /*9cb0*/  LEA.HI R5, R28.reuse, R159.reuse, RZ, 0x2 ;  /* 0x0000009f1c057211 */ /* 0x0c0fe400078f10ff */
[----:B------:R-:W-:-:S02]  /*9cc0*/  LEA.HI R28, R28, R159, RZ, 0x5 ;  /* 0x0000009f1c1c7211 */ /* 0x000fc400078f28ff */
[----:B------:R-:W-:-:S07]  /*9cd0*/  FSETP.NE.FTZ.AND P4, PT, R152, RZ, PT ;  /* 0x000000ff9800720b */ /* 0x000fce0003f95000 */
[----:B------:R-:W2:Y:S01]  /*9ce0*/  @P5 MUFU.RCP R0, R153 ;  /* 0x0000009900005308 */ /* 0x000ea20000001000 */
[----:B-1----:R-:W-:Y:S01]  /*9cf0*/  FADD.FTZ R157, R4, R6 ;  /* 0x00000006049d7221 */ /* 0x002fe20000010000 */
[----:B------:R-:W-:Y:S02]  /*9d00*/  MOV R4, 0x3f800000 ;  /* 0x3f80000000047802 */ /* 0x000fe40000000f00 */
[----:B------:R-:W-:Y:S01]  /*9d10*/  LOP3.LUT R6, R5, 0x3ffffffc, RZ, 0xc0, !PT ;  /* 0x3ffffffc05067812 */ /* 0x000fe200078ec0ff */
[----:B---3--:R-:W-:Y:S01]  /*9d20*/  FADD.FTZ R158, R2, R7 ;  /* 0x00000007029e7221 */ /* 0x008fe20000010000 */
[----:B------:R-:W-:Y:S02]  /*9d30*/  FSETP.NE.FTZ.AND P3, PT, R157, RZ, PT ;  /* 0x000000ff9d00720b */ /* 0x000fe40003f75000 */
[----:B------:R-:W-:Y:S01]  /*9d40*/  MOV R2, 0x3f800000 ;  /* 0x3f80000000027802 */ /* 0x000fe20000000f00 */
[----:B------:R-:W1:Y:S01]  /*9d50*/  @P4 MUFU.RCP R4, R152 ;  /* 0x0000009800044308 */ /* 0x000e620000001000 */
[----:B------:R-:W-:-:S02]  /*9d60*/  FSETP.NE.FTZ.AND P0, PT, R158, RZ, PT ;  /* 0x000000ff9e00720b */ /* 0x000fc40003f15000 */
[----:B------:R-:W-:Y:S01]  /*9d70*/  IADD3 R159, -R6, R159, RZ ;  /* 0x0000009f069f7210 */ /* 0x000fe20007ffe1ff */
[C---:B--2---:R-:W-:Y:S02]  /*9d80*/  FMUL.FTZ R164, R0.reuse, R164 ;  /* 0x000000a400a47220 */ /* 0x044fe40000410000 */
[C---:B------:R-:W-:Y:S02]  /*9d90*/  FMUL.FTZ R7, R0.reuse, R165 ;  /* 0x000000a500077220 */ /* 0x040fe40000410000 */
[C---:B------:R-:W-:Y:S02]  /*9da0*/  FMUL.FTZ R172, R0.reuse, R172 ;  /* 0x000000ac00ac7220 */ /* 0x040fe40000410000 */
[----:B------:R-:W2:Y:S01]  /*9db0*/  @P3 MUFU.RCP R2, R157 ;  /* 0x0000009d00023308 */ /* 0x000ea20000001000 */
[C---:B------:R-:W-:Y:S01]  /*9dc0*/  FMUL.FTZ R173, R0.reuse, R173 ;  /* 0x000000ad00ad7220 */ /* 0x040fe20000410000 */
[----:B------:R-:W-:Y:S01]  /*9dd0*/  F2FP.PACK_AB R7, R7, R164 ;  /* 0x000000a40707723e */ /* 0x000fe200000000ff */
[----:B------:R-:W-:-:S02]  /*9de0*/  FMUL.FTZ R180, R0, R180 ;  /* 0x000000b400b47220 */ /* 0x000fc40000410000 */
[C---:B------:R-:W-:Y:S02]  /*9df0*/  FMUL.FTZ R13, R0.reuse, R181 ;  /* 0x000000b5000d7220 */ /* 0x040fe40000410000 */
[C---:B------:R-:W-:Y:S02]  /*9e00*/  FMUL.FTZ R188, R0.reuse, R188 ;  /* 0x000000bc00bc7220 */ /* 0x040fe40000410000 */
[C---:B------:R-:W-:Y:S01]  /*9e10*/  FMUL.FTZ R16, R0.reuse, R189 ;  /* 0x000000bd00107220 */ /* 0x040fe20000410000 */
[----:B------:R-:W-:Y:S01]  /*9e20*/  F2FP.PACK_AB R13, R13, R180 ;  /* 0x000000b40d0d723e */ /* 0x000fe200000000ff */
[C---:B------:R-:W-:Y:S02]  /*9e30*/  FMUL.FTZ R196, R0.reuse, R196 ;  /* 0x000000c400c47220 */ /* 0x040fe40000410000 */
[----:B------:R-:W-:Y:S01]  /*9e40*/  FMUL.FTZ R24, R0, R197 ;  /* 0x000000c500187220 */ /* 0x000fe20000410000 */
[----:B------:R-:W-:Y:S01]  /*9e50*/  F2FP.PACK_AB R16, R16, R188 ;  /* 0x000000bc1010723e */ /* 0x000fe200000000ff */
[----:B------:R-:W-:-:S02]  /*9e60*/  FMUL.FTZ R72, R0, R72 ;  /* 0x0000004800487220 */ /* 0x000fc40000410000 */
[----:B------:R-:W-:Y:S01]  /*9e70*/  FMUL.FTZ R21, R0, R73 ;  /* 0x0000004900157220 */ /* 0x000fe20000410000 */
[----:B------:R-:W-:Y:S01]  /*9e80*/  F2FP.PACK_AB R24, R24, R196 ;  /* 0x000000c41818723e */ /* 0x000fe200000000ff */
[C---:B------:R-:W-:Y:S02]  /*9e90*/  FMUL.FTZ R76, R0.reuse, R76 ;  /* 0x0000004c004c7220 */ /* 0x040fe40000410000 */
[C---:B------:R-:W-:Y:S01]  /*9ea0*/  FMUL.FTZ R67, R0.reuse, R77 ;  /* 0x0000004d00437220 */ /* 0x040fe20000410000 */
[----:B------:R-:W-:Y:S01]  /*9eb0*/  F2FP.PACK_AB R21, R21, R72 ;  /* 0x000000481515723e */ /* 0x000fe200000000ff */
[C---:B------:R-:W-:Y:S02]  /*9ec0*/  FMUL.FTZ R88, R0.reuse, R88 ;  /* 0x0000005800587220 */ /* 0x040fe40000410000 */
[C---:B------:R-:W-:Y:S01]  /*9ed0*/  FMUL.FTZ R63, R0.reuse, R89 ;  /* 0x00000059003f7220 */ /* 0x040fe20000410000 */
[----:B------:R-:W-:Y:S01]  /*9ee0*/  F2FP.PACK_AB R67, R67, R76 ;  /* 0x0000004c4343723e */ /* 0x000fe200000000ff */
[----:B------:R-:W-:-:S02]  /*9ef0*/  FMUL.FTZ R92, R0, R92 ;  /* 0x0000005c005c7220 */ /* 0x000fc40000410000 */
[C---:B------:R-:W-:Y:S01]  /*9f00*/  FMUL.FTZ R59, R0.reuse, R93 ;  /* 0x0000005d003b7220 */ /* 0x040fe20000410000 */
        /* <DEDUP_REMOVED lines=20> */
[----:B------:R-:W-:Y:S01]  /*a050*/  FMUL.FTZ R31, R0, R201 ;  /* 0x000000c9001f7220 */ /* 0x000fe20000410000 */
[----:B------:R-:W-:Y:S01]  /*a060*/  MOV R0, 0x3f800000 ;  /* 0x3f80000000007802 */ /* 0x000fe20000000f00 */
[C---:B-1----:R-:W-:Y:S01]  /*a070*/  FMUL.FTZ R166, R4.reuse, R166 ;  /* 0x000000a604a67220 */ /* 0x042fe20000410000 */
[----:B------:R-:W-:Y:S01]  /*a080*/  F2FP.PACK_AB R35, R35, R140 ;  /* 0x0000008c2323723e */ /* 0x000fe200000000ff */
[C---:B------:R-:W-:Y:S01]  /*a090*/  FMUL.FTZ R6, R4.reuse, R167 ;  /* 0x000000a704067220 */ /* 0x040fe20000410000 */
[----:B------:R-:W-:Y:S01]  /*a0a0*/  F2FP.PACK_AB R31, R31, R200 ;  /* 0x000000c81f1f723e */ /* 0x000fe200000000ff */
[C---:B------:R-:W-:Y:S01]  /*a0b0*/  FMUL.FTZ R174, R4.reuse, R174 ;  /* 0x000000ae04ae7220 */ /* 0x040fe20000410000 */
[----:B------:R-:W1:Y:S01]  /*a0c0*/  @P0 MUFU.RCP R0, R158 ;  /* 0x0000009e00000308 */ /* 0x000e620000001000 */
[----:B------:R-:W-:Y:S01]  /*a0d0*/  FMUL.FTZ R8, R4, R175 ;  /* 0x000000af04087220 */ /* 0x000fe20000410000 */
[----:B------:R-:W-:Y:S01]  /*a0e0*/  F2FP.PACK_AB R6, R6, R166 ;  /* 0x000000a60606723e */ /* 0x000fe200000000ff */
[----:B------:R-:W-:-:S02]  /*a0f0*/  FMUL.FTZ R182, R4, R182 ;  /* 0x000000b604b67220 */ /* 0x000fc40000410000 */
[----:B------:R-:W-:Y:S01]  /*a100*/  FMUL.FTZ R12, R4, R183 ;  /* 0x000000b7040c7220 */ /* 0x000fe20000410000 */
[----:B------:R-:W-:Y:S01]  /*a110*/  F2FP.PACK_AB R8, R8, R174 ;  /* 0x000000ae0808723e */ /* 0x000fe200000000ff */
[C---:B------:R-:W-:Y:S02]  /*a120*/  FMUL.FTZ R190, R4.reuse, R190 ;  /* 0x000000be04be7220 */ /* 0x040fe40000410000 */
[----:B------:R-:W-:Y:S01]  /*a130*/  FMUL.FTZ R15, R4, R191 ;  /* 0x000000bf040f7220 */ /* 0x000fe20000410000 */
        /* <DEDUP_REMOVED lines=36> */
[----:B------:R-:W-:Y:S01]  /*a380*/  SHF.R.S32.HI R4, RZ, 0x1f, R5 ;  /* 0x0000001fff047819 */ /* 0x000fe20000011405 */
[----:B--2---:R-:W-:Y:S01]  /*a390*/  FMUL.FTZ R160, R2, R160 ;  /* 0x000000a002a07220 */ /* 0x004fe20000410000 */
[----:B------:R-:W-:Y:S01]  /*a3a0*/  F2FP.PACK_AB R34, R34, R142 ;  /* 0x0000008e2222723e */ /* 0x000fe200000000ff */
        /* <DEDUP_REMOVED lines=20> */
[C---:B------:R-:W-:Y:S01]  /*a4f0*/  FMUL.FTZ R84, R2.reuse, R84 ;  /* 0x0000005402547220 */ /* 0x040fe20000410000 */
[----:B------:R-:W-:Y:S01]  /*a500*/  SHF.R.S32.HI R19, RZ, 0x5, R28 ;  /* 0x00000005ff137819 */ /* 0x000fe2000001141c */
        /* <DEDUP_REMOVED lines=25> */
[----:B------:R-:W-:Y:S01]  /*a6a0*/  SHF.R.S32.HI R2, RZ, 0x2, R5 ;  /* 0x00000002ff027819 */ /* 0x000fe20000011405 */
[C---:B-1----:R-:W-:Y:S01]  /*a6b0*/  FMUL.FTZ R163, R0.reuse, R163 ;  /* 0x000000a300a37220 */ /* 0x042fe20000410000 */
[----:B------:R-:W-:Y:S01]  /*a6c0*/  F2FP.PACK_AB R5, R173, R172 ;  /* 0x000000acad05723e */ /* 0x000fe200000000ff */
[----:B------:R-:W-:Y:S01]  /*a6d0*/  FMUL.FTZ R9, R0, R162 ;  /* 0x000000a200097220 */ /* 0x000fe20000410000 */
[----:B------:R-:W-:Y:S01]  /*a6e0*/  LEA.HI R4, R4, R2, RZ, 0x3 ;  /* 0x0000000204047211 */ /* 0x000fe200078f18ff */
[C---:B------:R-:W-:Y:S01]  /*a6f0*/  FMUL.FTZ R171, R0.reuse, R171 ;  /* 0x000000ab00ab7220 */ /* 0x040fe20000410000 */
[----:B------:R-:W-:Y:S01]  /*a700*/  F2FP.PACK_AB R33, R33, R144 ;  /* 0x000000902121723e */ /* 0x000fe200000000ff */
[----:B------:R-:W-:Y:S01]  /*a710*/  FMUL.FTZ R14, R0, R170 ;  /* 0x000000aa000e7220 */ /* 0x000fe20000410000 */
[----:B------:R-:W-:Y:S01]  /*a720*/  LOP3.LUT R4, R4, 0xfffffff8, RZ, 0xc0, !PT ;  /* 0xfffffff804047812 */ /* 0x000fe200078ec0ff */
[C---:B------:R-:W-:Y:S01]  /*a730*/  FMUL.FTZ R179, R0.reuse, R179 ;  /* 0x000000b300b37220 */ /* 0x040fe20000410000 */
[----:B------:R-:W-:Y:S01]  /*a740*/  F2FP.PACK_AB R9, R163, R9 ;  /* 0x00000009a309723e */ /* 0x000fe200000000ff */
[----:B------:R-:W-:Y:S01]  /*a750*/  FMUL.FTZ R18, R0, R178 ;  /* 0x000000b200127220 */ /* 0x000fe20000410000 */
[----:B------:R-:W-:Y:S01]  /*a760*/  IADD3 R4, R2, -R4, RZ ;  /* 0x8000000402047210 */ /* 0x000fe20007ffe0ff */
[C---:B------:R-:W-:Y:S01]  /*a770*/  FMUL.FTZ R187, R0.reuse, R187 ;  /* 0x000000bb00bb7220 */ /* 0x040fe20000410000 */
[----:B------:R-:W-:Y:S01]  /*a780*/  LEA R2, R19, R159, 0x9 ;  /* 0x0000009f13027211 */ /* 0x000fe200078e48ff */
[----:B------:R-:W-:Y:S01]  /*a790*/  FMUL.FTZ R25, R0, R186 ;  /* 0x000000ba00197220 */ /* 0x000fe20000410000 */
[----:B------:R-:W-:Y:S01]  /*a7a0*/  LOP3.LUT R28, R4, 0x1, RZ, 0xc0, !PT ;  /* 0x00000001041c7812 */ /* 0x000fe200078ec0ff */
[C---:B------:R-:W-:Y:S01]  /*a7b0*/  FMUL.FTZ R195, R0.reuse, R195 ;  /* 0x000000c300c37220 */ /* 0x040fe20000410000 */
[----:B------:R-:W-:Y:S01]  /*a7c0*/  F2FP.PACK_AB R14, R171, R14 ;  /* 0x0000000eab0e723e */ /* 0x000fe200000000ff */
[----:B------:R-:W-:Y:S01]  /*a7d0*/  FMUL.FTZ R27, R0, R194 ;  /* 0x000000c2001b7220 */ /* 0x000fe20000410000 */
[----:B------:R-:W-:Y:S01]  /*a7e0*/  ISETP.NE.U32.AND P1, PT, R28, 0x1, PT ;  /* 0x000000011c00780c */ /* 0x000fe20003f25070 */
[C---:B------:R-:W-:Y:S01]  /*a7f0*/  FMUL.FTZ R71, R0.reuse, R71 ;  /* 0x0000004700477220 */ /* 0x040fe20000410000 */
[----:B------:R-:W-:Y:S01]  /*a800*/  F2FP.PACK_AB R18, R179, R18 ;  /* 0x00000012b312723e */ /* 0x000fe200000000ff */
        /* <DEDUP_REMOVED lines=33> */
[----:B------:R-:W-:Y:S02]  /*aa20*/  SHF.L.U32 R0, R4, 0x6, RZ ;  /* 0x0000000604007819 */ /* 0x000fe400000006ff */
[----:B------:R-:W-:Y:S02]  /*aa30*/  F2FP.PACK_AB R32, R147, R32 ;  /* 0x000000209320723e */ /* 0x000fe400000000ff */
[----:B------:R-:W-:Y:S02]  /*aa40*/  LOP3.LUT R0, R0, 0x1c0, RZ, 0xc0, !PT ;  /* 0x000001c000007812 */ /* 0x000fe400078ec0ff */
[----:B------:R-:W-:-:S02]  /*aa50*/  F2FP.PACK_AB R28, R151, R150 ;  /* 0x00000096971c723e */ /* 0x000fc400000000ff */
[----:B------:R-:W-:-:S04]  /*aa60*/  LEA.HI R0, R0, R0, RZ, 0x1d ;  /* 0x0000000000007211 */ /* 0x000fc800078fe8ff */
[----:B------:R-:W-:-:S04]  /*aa70*/  LEA R0, R2, R0, 0x1 ;  /* 0x0000000002007211 */ /* 0x000fc800078e08ff */
[----:B------:R-:W-:-:S04]  /*aa80*/  SHF.L.U32 R0, R0, 0x1, RZ ;  /* 0x0000000100007819 */ /* 0x000fc800000006ff */
[C---:B------:R-:W-:Y:S01]  /*aa90*/  IADD3 R2, R0.reuse, -0x10, RZ ;  /* 0xfffffff000027810 */ /* 0x040fe20007ffe0ff */
[----:B------:R1:W-:Y:S01]  /*aaa0*/  STS [R0+0x400], R6 ;  /* 0x0004000600007388 */ /* 0x0003e20000000800 */
[----:B------:R-:W-:Y:S02]  /*aab0*/  @P1 IADD3 R2, R0, 0x10, RZ ;  /* 0x0000001000021810 */ /* 0x000fe40007ffe0ff */
[----:B------:R-:W-:Y:S01]  /*aac0*/  R2P PR, R4, 0x6 ;  /* 0x0000000604007804 */ /* 0x000fe20000000000 */
[----:B------:R-:W-:Y:S01]  /*aad0*/  STS [R0], R7 ;  /* 0x0000000700007388 */ /* 0x000fe20000000800 */
[----:B------:R-:W-:-:S03]  /*aae0*/  MOV R4, 0x20 ;  /* 0x0000002000047802 */ /* 0x000fc60000000f00 */
[----:B------:R2:W-:Y:S01]  /*aaf0*/  STS [R2], R5 ;  /* 0x0000000502007388 */ /* 0x0005e20000000800 */
[----:B------:R-:W-:-:S03]  /*ab00*/  SEL R4, R4, 0xffffffe0, !P1 ;  /* 0xffffffe004047807 */ /* 0x000fc60004800000 */
[----:B------:R3:W-:Y:S04]  /*ab10*/  STS [R2+0x400], R8 ;  /* 0x0004000802007388 */ /* 0x0007e80000000800 */
[----:B------:R-:W-:Y:S04]  /*ab20*/  STS [R0+0x2000], R10 ;  /* 0x0020000a00007388 */ /* 0x000fe80000000800 */
[----:B------:R4:W-:Y:S04]  /*ab30*/  STS [R0+0x2400], R9 ;  /* 0x0024000900007388 */ /* 0x0009e80000000800 */
[----:B------:R-:W-:Y:S01]  /*ab40*/  STS [R2+0x2000], R11 ;  /* 0x0020000b02007388 */ /* 0x000fe20000000800 */
[----:B-1----:R-:W-:-:S03]  /*ab50*/  MOV R6, 0x40 ;  /* 0x0000004000067802 */ /* 0x002fc60000000f00 */
[----:B------:R1:W-:Y:S01]  /*ab60*/  STS [R2+0x2400], R14 ;  /* 0x0024000e02007388 */ /* 0x0003e20000000800 */
[----:B------:R-:W-:Y:S02]  /*ab70*/  SEL R6, R6, 0xffffffc0, !P2 ;  /* 0xffffffc006067807 */ /* 0x000fe40005000000 */
[----:B--2---:R-:W-:Y:S02]  /*ab80*/  IADD3 R5, R0, R4, RZ ;  /* 0x0000000400057210 */ /* 0x004fe40007ffe0ff */
[----:B------:R-:W-:Y:S02]  /*ab90*/  IADD3 R4, R4, R2, RZ ;  /* 0x0000000204047210 */ /* 0x000fe40007ffe0ff */
[-C--:B---3--:R-:W-:Y:S01]  /*aba0*/  IADD3 R8, R0, R6.reuse, RZ ;  /* 0x0000000600087210 */ /* 0x088fe20007ffe0ff */
[----:B------:R2:W-:Y:S01]  /*abb0*/  STS [R5], R13 ;  /* 0x0000000d05007388 */ /* 0x0005e20000000800 */
[----:B------:R-:W-:-:S03]  /*abc0*/  IADD3 R7, R5, R6, RZ ;  /* 0x0000000605077210 */ /* 0x000fc60007ffe0ff */
[----:B------:R3:W-:Y:S01]  /*abd0*/  STS [R5+0x400], R12 ;  /* 0x0004000c05007388 */ /* 0x0007e20000000800 */
[----:B----4-:R-:W-:-:S03]  /*abe0*/  IADD3 R9, R6, R2, RZ ;  /* 0x0000000206097210 */ /* 0x010fc60007ffe0ff */
[----:B------:R-:W-:Y:S01]  /*abf0*/  STS [R4], R16 ;  /* 0x0000001004007388 */ /* 0x000fe20000000800 */
[----:B------:R-:W-:-:S03]  /*ac00*/  IADD3 R6, R4, R6, RZ ;  /* 0x0000000604067210 */ /* 0x000fc60007ffe0ff */
[----:B------:R-:W-:Y:S01]  /*ac10*/  STS [R4+0x400], R15 ;  /* 0x0004000f04007388 */ /* 0x000fe20000000800 */
[----:B-1----:R-:W-:-:S03]  /*ac20*/  MOV R14, 0x7f800000 ;  /* 0x7f800000000e7802 */ /* 0x002fc60000000f00 */
[----:B------:R-:W-:Y:S04]  /*ac30*/  STS [R5+0x2000], R17 ;  /* 0x0020001105007388 */ /* 0x000fe80000000800 */
[----:B------:R-:W-:Y:S04]  /*ac40*/  STS [R5+0x2400], R18 ;  /* 0x0024001205007388 */ /* 0x000fe80000000800 */
[----:B------:R-:W-:Y:S01]  /*ac50*/  STS [R4+0x2000], R26 ;  /* 0x0020001a04007388 */ /* 0x000fe20000000800 */
[----:B--2---:R-:W-:-:S03]  /*ac60*/  MOV R13, 0x7f800000 ;  /* 0x7f800000000d7802 */ /* 0x004fc60000000f00 */
[----:B------:R-:W-:Y:S01]  /*ac70*/  STS [R4+0x2400], R25 ;  /* 0x0024001904007388 */ /* 0x000fe20000000800 */
[----:B---3--:R-:W-:-:S03]  /*ac80*/  MOV R12, 0x7f800000 ;  /* 0x7f800000000c7802 */ /* 0x008fc60000000f00 */
[----:B------:R-:W-:Y:S04]  /*ac90*/  STS [R8], R24 ;  /* 0x0000001808007388 */ /* 0x000fe80000000800 */
[----:B------:R-:W-:Y:S04]  /*aca0*/  STS [R8+0x400], R23 ;  /* 0x0004001708007388 */ /* 0x000fe80000000800 */
[----:B------:R-:W-:Y:S04]  /*acb0*/  STS [R9], R21 ;  /* 0x0000001509007388 */ /* 0x000fe80000000800 */
[----:B------:R-:W-:Y:S04]  /*acc0*/  STS [R9+0x400], R20 ;  /* 0x0004001409007388 */ /* 0x000fe80000000800 */
[----:B------:R-:W-:Y:S04]  /*acd0*/  STS [R8+0x2000], R22 ;  /* 0x0020001608007388 */ /* 0x000fe80000000800 */
[----:B------:R-:W-:Y:S04]  /*ace0*/  STS [R8+0x2400], R27 ;  /* 0x0024001b08007388 */ /* 0x000fe80000000800 */
[----:B------:R-:W-:Y:S04]  /*acf0*/  STS [R9+0x2000], R69 ;  /* 0x0020004509007388 */ /* 0x000fe80000000800 */
[----:B------:R-:W-:Y:S04]  /*ad00*/  STS [R9+0x2400], R68 ;  /* 0x0024004409007388 */ /* 0x000fe80000000800 */
        /* <DEDUP_REMOVED lines=15> */
[----:B------:R1:W-:Y:S04]  /*ae00*/  STS [R2+0x6400], R52 ;  /* 0x0064003402007388 */ /* 0x0003e80000000800 */
[----:B------:R-:W-:Y:S04]  /*ae10*/  STS [R5+0x4000], R51 ;  /* 0x0040003305007388 */ /* 0x000fe80000000800 */
[----:B------:R-:W-:Y:S04]  /*ae20*/  STS [R5+0x4400], R50 ;  /* 0x0044003205007388 */ /* 0x000fe80000000800 */
[----:B------:R-:W-:Y:S04]  /*ae30*/  STS [R4+0x4000], R47 ;  /* 0x0040002f04007388 */ /* 0x000fe80000000800 */
[----:B------:R-:W-:Y:S04]  /*ae40*/  STS [R4+0x4400], R46 ;  /* 0x0044002e04007388 */ /* 0x000fe80000000800 */
[----:B------:R-:W-:Y:S04]  /*ae50*/  STS [R5+0x6000], R49 ;  /* 0x0060003105007388 */ /* 0x000fe80000000800 */
[----:B------:R2:W-:Y:S01]  /*ae60*/  STS [R5+0x6400], R48 ;  /* 0x0064003005007388 */ /* 0x0005e20000000800 */
[----:B-1----:R-:W2:Y:S03]  /*ae70*/  @P4 MUFU.LG2 R2, R152 ;  /* 0x0000009800024308 */ /* 0x002ea60000000c00 */
[----:B------:R-:W-:Y:S04]  /*ae80*/  STS [R4+0x6000], R45 ;  /* 0x0060002d04007388 */ /* 0x000fe80000000800 */
[----:B------:R1:W-:Y:S04]  /*ae90*/  STS [R4+0x6400], R44 ;  /* 0x0064002c04007388 */ /* 0x0003e80000000800 */
[----:B------:R-:W-:Y:S04]  /*aea0*/  STS [R8+0x4000], R43 ;  /* 0x0040002b08007388 */ /* 0x000fe80000000800 */
[----:B------:R-:W-:Y:S04]  /*aeb0*/  STS [R8+0x4400], R42 ;  /* 0x0044002a08007388 */ /* 0x000fe80000000800 */
[----:B------:R-:W-:Y:S04]  /*aec0*/  STS [R9+0x4000], R39 ;  /* 0x0040002709007388 */ /* 0x000fe80000000800 */
[----:B------:R-:W-:Y:S01]  /*aed0*/  STS [R9+0x4400], R38 ;  /* 0x0044002609007388 */ /* 0x000fe20000000800 */
[----:B--2---:R-:W-:-:S03]  /*aee0*/  @P4 FMUL.FTZ R5, R2, 0.69314718246459960938 ;  /* 0x3f31721802054820 */ /* 0x004fc60000410000 */
[----:B------:R-:W-:Y:S01]  /*aef0*/  STS [R8+0x6000], R41 ;  /* 0x0060002908007388 */ /* 0x000fe20000000800 */
[----:B-----5:R-:W-:-:S03]  /*af00*/  @P4 FFMA.FTZ R13, R155, c[0x0][0x238], R5 ;  /* 0x00008e009b0d4a23 */ /* 0x020fc60000010005 */
[----:B------:R2:W-:Y:S01]  /*af10*/  STS [R8+0x6400], R40 ;  /* 0x0064002808007388 */ /* 0x0005e20000000800 */
[----:B-1----:R-:W-:Y:S03]  /*af20*/  @P5 MUFU.LG2 R4, R153 ;  /* 0x0000009900045308 */ /* 0x002fe60000000c00 */
[----:B------:R-:W-:Y:S04]  /*af30*/  STS [R9+0x6000], R37 ;  /* 0x0060002509007388 */ /* 0x000fe80000000800 */
[----:B------:R1:W-:Y:S04]  /*af40*/  STS [R9+0x6400], R36 ;  /* 0x0064002409007388 */ /* 0x0003e80000000800 */
[----:B------:R-:W-:Y:S04]  /*af50*/  STS [R7+0x4000], R35 ;  /* 0x0040002307007388 */ /* 0x000fe80000000800 */
[----:B------:R-:W-:Y:S04]  /*af60*/  STS [R7+0x4400], R34 ;  /* 0x0044002207007388 */ /* 0x000fe80000000800 */
[----:B------:R-:W-:Y:S04]  /*af70*/  STS [R6+0x4000], R31 ;  /* 0x0040001f06007388 */ /* 0x000fe80000000800 */
[----:B------:R-:W-:Y:S01]  /*af80*/  STS [R6+0x4400], R30 ;  /* 0x0044001e06007388 */ /* 0x000fe20000000800 */
[----:B--2---:R-:W2:Y:S03]  /*af90*/  @P0 MUFU.LG2 R8, R158 ;  /* 0x0000009e00080308 */ /* 0x004ea60000000c00 */
[----:B------:R-:W-:Y:S04]  /*afa0*/  STS [R7+0x6000], R33 ;  /* 0x0060002107007388 */ /* 0x000fe80000000800 */
[----:B------:R3:W-:Y:S01]  /*afb0*/  STS [R7+0x6400], R32 ;  /* 0x0064002007007388 */ /* 0x0007e20000000800 */
[----:B-1----:R-:W-:-:S03]  /*afc0*/  MOV R9, 0x7f800000 ;  /* 0x7f80000000097802 */ /* 0x002fc60000000f00 */
[----:B------:R-:W-:Y:S04]  /*afd0*/  STS [R6+0x6000], R29 ;  /* 0x0060001d06007388 */ /* 0x000fe80000000800 */
[----:B------:R1:W-:Y:S01]  /*afe0*/  STS [R6+0x6400], R28 ;  /* 0x0064001c06007388 */ /* 0x0003e20000000800 */
[----:B--2---:R-:W-:-:S03]  /*aff0*/  @P0 FMUL.FTZ R2, R8, 0.69314718246459960938 ;  /* 0x3f31721808020820 */ /* 0x004fc60000410000 */
[----:B------:R-:W-:Y:S01]  /*b000*/  BAR.SYNC.DEFER_BLOCKING 0x0 ;  /* 0x0000000000007b1d */ /* 0x000fe20000010000 */
[----:B------:R-:W-:-:S05]  /*b010*/  @P0 FFMA.FTZ R9, R3, c[0x0][0x238], R2 ;  /* 0x00008e0003090a23 */ /* 0x000fca0000010002 */
[----:B------:R-:W2:Y:S01]  /*b020*/  S2R R15, SR_TID.X ;  /* 0x00000000000f7919 */ /* 0x000ea20000002100 */
[----:B---3--:R-:W-:-:S04]  /*b030*/  @P5 FMUL.FTZ R7, R4, 0.69314718246459960938 ;  /* 0x3f31721804075820 */ /* 0x008fc80000410000 */
[----:B------:R-:W-:Y:S01]  /*b040*/  @P5 FFMA.FTZ R14, R156, c[0x0][0x238], R7 ;  /* 0x00008e009c0e5a23 */ /* 0x000fe20000010007 */
[----:B-1----:R-:W1:Y:S01]  /*b050*/  @P3 MUFU.LG2 R6, R157 ;  /* 0x0000009d00063308 */ /* 0x002e620000000c00 */
[----:B------:R3:W4:Y:S04]  /*b060*/  LDS.128 R24, [R235] ;  /* 0x00000000eb187984 */ /* 0x0007280000000c00 */
[----:B------:R3:W3:Y:S01]  /*b070*/  LDS.128 R32, [R235+0x800] ;  /* 0x00080000eb207984 */ /* 0x0006e20000000c00 */
[----:B--2---:R-:W-:-:S03]  /*b080*/  SHF.R.S32.HI R16, RZ, 0x1f, R15 ;  /* 0x0000001fff107819 */ /* 0x004fc6000001140f */
[----:B------:R2:W2:Y:S01]  /*b090*/  LDS.128 R40, [R235+0x1000] ;  /* 0x00100000eb287984 */ /* 0x0004a20000000c00 */
[----:B------:R-:W-:-:S03]  /*b0a0*/  LEA.HI R0, R16, R15, RZ, 0x5 ;  /* 0x0000000f10007211 */ /* 0x000fc600078f28ff */
[----:B------:R2:W2:Y:S01]  /*b0b0*/  LDS.128 R48, [R235+0x1800] ;  /* 0x00180000eb307984 */ /* 0x0004a20000000c00 */
[----:B-1----:R-:W-:Y:S01]  /*b0c0*/  @P3 FMUL.FTZ R4, R6, 0.69314718246459960938 ;  /* 0x3f31721806043820 */ /* 0x002fe20000410000 */
[----:B------:R-:W-:Y:S02]  /*b0d0*/  LOP3.LUT R0, R0, 0xffffffe0, RZ, 0xc0, !PT ;  /* 0xffffffe000007812 */ /* 0x000fe400078ec0ff */
[----:B------:R1:W1:Y:S01]  /*b0e0*/  LDS.128 R56, [R235+0x2000] ;  /* 0x00200000eb387984 */ /* 0x0002620000000c00 */
[----:B------:R-:W-:Y:S01]  /*b0f0*/  @P3 FFMA.FTZ R12, R154, c[0x0][0x238], R4 ;  /* 0x00008e009a0c3a23 */ /* 0x000fe20000010004 */
[----:B------:R-:W-:Y:S02]  /*b100*/  IADD3 R0, -R0, R15, RZ ;  /* 0x0000000f00007210 */ /* 0x000fe40007ffe1ff */
[----:B------:R1:W1:Y:S02]  /*b110*/  LDS.128 R64, [R235+0x2800] ;  /* 0x00280000eb407984 */ /* 0x0002640000000c00 */
[----:B------:R-:W-:-:S02]  /*b120*/  LOP3.LUT P1, RZ, R0, 0x3, RZ, 0xc0, !PT ;  /* 0x0000000300ff7812 */ /* 0x000fc4000782c0ff */
[----:B------:R1:W1:Y:S04]  /*b130*/  LDS.128 R72, [R235+0x3000] ;  /* 0x00300000eb487984 */ /* 0x0002680000000c00 */
        /* <DEDUP_REMOVED lines=8> */
[----:B------:R1:W1:Y:S01]  /*b1c0*/  LDS.128 R76, [R235+0x7800] ;  /* 0x00780000eb4c7984 */ /* 0x0002620000000c00 */
[----:B------:R-:W-:Y:S05]  /*b1d0*/  @P1 BRA `(.L_x_11) ;  /* 0x0000027000001947 */ /* 0x000fea0003800000 */
[----:B--234-:R-:W-:Y:S02]  /*b1e0*/  SHF.R.S32.HI R2, RZ, 0x1f, R19 ;  /* 0x0000001fff027819 */ /* 0x01cfe40000011413 */
[----:B------:R-:W-:-:S02]  /*b1f0*/  SHF.R.S32.HI R3, RZ, 0x1f, R0 ;  /* 0x0000001fff037819 */ /* 0x000fc40000011400 */
[----:B------:R-:W-:Y:S02]  /*b200*/  LEA.HI R2, R2, R19, RZ, 0x2 ;  /* 0x0000001302027211 */ /* 0x000fe400078f10ff */
[----:B------:R-:W-:Y:S02]  /*b210*/  LEA.HI R0, R3, R0, RZ, 0x2 ;  /* 0x0000000003007211 */ /* 0x000fe400078f10ff */
[----:B------:R-:W-:Y:S02]  /*b220*/  LOP3.LUT R2, R2, 0xffffffc, RZ, 0xc0, !PT ;  /* 0x0ffffffc02027812 */ /* 0x000fe400078ec0ff */
[----:B------:R-:W-:-:S03]  /*b230*/  SHF.R.S32.HI R0, RZ, 0x2, R0 ;  /* 0x00000002ff007819 */ /* 0x000fc60000011400 */
[----:B------:R-:W-:-:S04]  /*b240*/  IMAD.IADD R2, R19, 0x1, -R2 ;  /* 0x0000000113027824 */ /* 0x000fc800078e0a02 */
[----:B------:R-:W-:-:S05]  /*b250*/  IMAD R0, R2, 0x10, R0 ;  /* 0x0000001002007824 */ /* 0x000fca00078e0200 */
[C---:B------:R-:W-:Y:S02]  /*b260*/  ISETP.GE.AND P6, PT, R0.reuse, UR12, PT ;  /* 0x0000000c00007c0c */ /* 0x040fe4000bfc6270 */
[C---:B------:R-:W-:Y:S02]  /*b270*/  IADD3 R2, R0.reuse, 0x8, RZ ;  /* 0x0000000800027810 */ /* 0x040fe40007ffe0ff */
[----:B------:R-:W-:Y:S02]  /*b280*/  IADD3 R5, R0, 0x40, RZ ;  /* 0x0000004000057810 */ /* 0x000fe40007ffe0ff */
[----:B------:R-:W-:Y:S02]  /*b290*/  ISETP.GE.AND P5, PT, R2, UR12, PT ;  /* 0x0000000c02007c0c */ /* 0x000fe4000bfa6270 */
[----:B------:R-:W-:Y:S02]  /*b2a0*/  IADD3 R4, R0, 0x48, RZ ;  /* 0x0000004800047810 */ /* 0x000fe40007ffe0ff */
[----:B------:R-:W-:-:S02]  /*b2b0*/  ISETP.GE.AND P4, PT, R5, UR12, PT ;  /* 0x0000000c05007c0c */ /* 0x000fc4000bf86270 */
[----:B------:R-:W-:Y:S01]  /*b2c0*/  ISETP.GE.AND P3, PT, R4, UR12, PT ;  /* 0x0000000c04007c0c */ /* 0x000fe2000bf66270 */
[----:B------:R-:W-:-:S05]  /*b2d0*/  @!P6 IMAD R3, R0, UR19, RZ ;  /* 0x000000130003ec24 */ /* 0x000fca000f8e02ff */
[----:B------:R-:W-:Y:S01]  /*b2e0*/  @!P6 IADD3 R0, P0, R3, UR10, RZ ;  /* 0x0000000a0300ec10 */ /* 0x000fe2000ff1e0ff */
[----:B------:R-:W-:-:S03]  /*b2f0*/  @!P5 IMAD R2, R2, UR19, RZ ;  /* 0x000000130202dc24 */ /* 0x000fc6000f8e02ff */
[----:B------:R-:W-:Y:S01]  /*b300*/  @!P6 LEA.HI.X.SX32 R6, R3, UR4, 0x1, P0 ;  /* 0x000000040306ec11 */ /* 0x000fe200080f0eff */
[----:B------:R-:W-:Y:S01]  /*b310*/  @!P4 IMAD R5, R5, UR19, RZ ;  /* 0x000000130505cc24 */ /* 0x000fe2000f8e02ff */
[----:B------:R-:W-:Y:S01]  /*b320*/  @!P6 LEA R10, P1, R0, c[0x0][0x200], 0x2 ;  /* 0x00008000000aea11 */ /* 0x000fe200078210ff */
[----:B------:R-:W-:Y:S01]  /*b330*/  @!P3 IMAD R3, R4, UR19, RZ ;  /* 0x000000130403bc24 */ /* 0x000fe2000f8e02ff */
[----:B------:R-:W-:Y:S02]  /*b340*/  @!P5 IADD3 R7, P0, R2, UR10, RZ ;  /* 0x0000000a0207dc10 */ /* 0x000fe4000ff1e0ff */
[----:B------:R-:W-:Y:S02]  /*b350*/  @!P6 LEA.HI.X R11, R0, c[0x0][0x204], R6, 0x2, P1 ;  /* 0x00008100000bea11 */ /* 0x000fe400008f1406 */
[----:B------:R-:W-:Y:S02]  /*b360*/  @!P5 LEA.HI.X.SX32 R2, R2, UR4, 0x1, P0 ;  /* 0x000000040202dc11 */ /* 0x000fe400080f0eff */
[----:B------:R-:W-:Y:S01]  /*b370*/  @!P4 IADD3 R0, P1, R5, UR10, RZ ;  /* 0x0000000a0500cc10 */ /* 0x000fe2000ff3e0ff */
[----:B------:R2:W-:Y:S01]  /*b380*/  @!P6 STG.E [R10.64], R14 ;  /* 0x0000000e0a00e986 */ /* 0x0005e2000c101910 */
[----:B------:R-:W-:-:S02]  /*b390*/  @!P5 LEA R6, P2, R7, c[0x0][0x200], 0x2 ;  /* 0x000080000706da11 */ /* 0x000fc400078410ff */
[----:B------:R-:W-:Y:S02]  /*b3a0*/  @!P3 IADD3 R8, P0, R3, UR10, RZ ;  /* 0x0000000a0308bc10 */ /* 0x000fe4000ff1e0ff */
[----:B------:R-:W-:Y:S02]  /*b3b0*/  @!P4 LEA.HI.X.SX32 R5, R5, UR4, 0x1, P1 ;  /* 0x000000040505cc11 */ /* 0x000fe400088f0eff */
[----:B------:R-:W-:Y:S02]  /*b3c0*/  @!P5 LEA.HI.X R7, R7, c[0x0][0x204], R2, 0x2, P2 ;  /* 0x000081000707da11 */ /* 0x000fe400010f1402 */
[----:B------:R-:W-:Y:S02]  /*b3d0*/  @!P3 LEA.HI.X.SX32 R3, R3, UR4, 0x1, P0 ;  /* 0x000000040303bc11 */ /* 0x000fe400080f0eff */
[----:B------:R-:W-:Y:S01]  /*b3e0*/  @!P4 LEA R4, P1, R0, c[0x0][0x200], 0x2 ;  /* 0x000080000004ca11 */ /* 0x000fe200078210ff */
[----:B------:R2:W-:Y:S01]  /*b3f0*/  @!P5 STG.E [R6.64], R13 ;  /* 0x0000000d0600d986 */ /* 0x0005e2000c101910 */
[----:B------:R-:W-:-:S02]  /*b400*/  @!P3 LEA R2, P0, R8, c[0x0][0x200], 0x2 ;  /* 0x000080000802ba11 */ /* 0x000fc400078010ff */
[----:B------:R-:W-:Y:S02]  /*b410*/  @!P4 LEA.HI.X R5, R0, c[0x0][0x204], R5, 0x2, P1 ;  /* 0x000081000005ca11 */ /* 0x000fe400008f1405 */
[----:B------:R-:W-:-:S03]  /*b420*/  @!P3 LEA.HI.X R3, R8, c[0x0][0x204], R3, 0x2, P0 ;  /* 0x000081000803ba11 */ /* 0x000fc600000f1403 */
[----:B------:R2:W-:Y:S04]  /*b430*/  @!P4 STG.E [R4.64], R12 ;  /* 0x0000000c0400c986 */ /* 0x0005e8000c101910 */
[----:B------:R2:W-:Y:S02]  /*b440*/  @!P3 STG.E [R2.64], R9 ;  /* 0x000000090200b986 */ /* 0x0005e4000c101910 */
.L_x_11:
[----:B--234-:R-:W-:Y:S05]  /*b450*/  BSYNC B0 ;  /* 0x0000000000007941 */ /* 0x01cfea0003800000 */
.L_x_10:
[----:B------:R-:W2:Y:S04]  /*b460*/  LDL.LU.64 R4, [R1+0x38] ;  /* 0x0000380001047983 */ /* 0x000ea80000300a00 */
[----:B------:R-:W3:Y:S01]  /*b470*/  S2R R8, SR_CTAID.Z ;  /* 0x0000000000087919 */ /* 0x000ee20000002700 */
[----:B------:R-:W-:Y:S01]  /*b480*/  LEA.HI R0, R16, R15, RZ, 0x3 ;  /* 0x0000000f10007211 */ /* 0x000fe200078f18ff */
[----:B------:R-:W-:-:S02]  /*b490*/  USHF.R.S32.HI UR6, URZ, 0x1f, UR11 ;  /* 0x0000001f3f067899 */ /* 0x000fc4000801140b */
[----:B------:R4:W5:Y:S01]  /*b4a0*/  LDL.64 R12, [R1+0x18] ;  /* 0x00001800010c7983 */ /* 0x0009620000100a00 */
[----:B------:R-:W-:Y:S01]  /*b4b0*/  SHF.R.S32.HI R10, RZ, 0x3, R0 ;  /* 0x00000003ff0a7819 */ /* 0x000fe20000011400 */
[----:B------:R-:W-:Y:S01]  /*b4c0*/  ULDC.64 UR4, c[0x0][0x1f0] ;  /* 0x00007c0000047ab9 */ /* 0x000fe20000000a00 */
[----:B------:R-:W-:Y:S01]  /*b4d0*/  BSSY B0, `(.L_x_12) ;  /* 0x0000012000007945 */ /* 0x000fe20003800000 */
[----:B------:R-:W-:-:S04]  /*b4e0*/  UIMAD UR4, UR6, UR4, URZ ;  /* 0x00000004060472a4 */ /* 0x000fc8000f8e023f */
[----:B------:R-:W-:Y:S01]  /*b4f0*/  UIMAD UR4, UR11, UR5, UR4 ;  /* 0x000000050b0472a4 */ /* 0x000fe2000f8e0204 */
[----:B--2---:R-:W-:-:S04]  /*b500*/  IADD3 R2, P0, R4, UR14, RZ ;  /* 0x0000000e04027c10 */ /* 0x004fc8000ff1e0ff */
[----:B------:R-:W-:Y:S02]  /*b510*/  IADD3.X R3, R5, UR7, RZ, P0, !PT ;  /* 0x0000000705037c10 */ /* 0x000fe400087fe4ff */
[----:B------:R-:W-:-:S03]  /*b520*/  ISETP.GE.AND P0, PT, R10, UR12, PT ;  /* 0x0000000c0a007c0c */ /* 0x000fc6000bf06270 */
[----:B---3--:R-:W-:-:S05]  /*b530*/  IMAD.WIDE.U32 R8, R8, c[0x0][0x1f0], R2 ;  /* 0x00007c0008087a25 */ /* 0x008fca00078e0002 */
[----:B------:R-:W-:-:S05]  /*b540*/  IADD3 R7, R9, UR4, RZ ;  /* 0x0000000409077c10 */ /* 0x000fca000fffe0ff */
[----:B------:R-:W-:Y:S05]  /*b550*/  @P0 BRA `(.L_x_13) ;  /* 0x0000009000000947 */ /* 0x000fea0003800000 */
[----:B----4-:R-:W-:Y:S01]  /*b560*/  MOV R6, R8 ;  /* 0x0000000800067202 */ /* 0x010fe20000000f00 */
[----:B-----5:R-:W-:-:S04]  /*b570*/  IMAD R0, R13, c[0x0][0x1e8], RZ ;  /* 0x00007a000d007a24 */ /* 0x020fc800078e02ff */
[----:B------:R-:W-:-:S04]  /*b580*/  IMAD.WIDE.U32 R2, R12, c[0x0][0x1e8], R6 ;  /* 0x00007a000c027a25 */ /* 0x000fc800078e0006 */
[----:B------:R-:W-:Y:S01]  /*b590*/  IMAD R0, R12, c[0x0][0x1ec], R0 ;  /* 0x00007b000c007a24 */ /* 0x000fe200078e0200 */
[----:B------:R-:W-:-:S04]  /*b5a0*/  LEA R4, P0, R2, c[0x0][0x1d0], 0x1 ;  /* 0x0000740002047a11 */ /* 0x000fc800078008ff */
[----:B------:R-:W-:-:S04]  /*b5b0*/  IADD3 R0, R3, R0, RZ ;  /* 0x0000000003007210 */ /* 0x000fc80007ffe0ff */
[----:B------:R-:W-:-:S05]  /*b5c0*/  LEA.HI.X R5, R2, c[0x0][0x1d4], R0, 0x1, P0 ;  /* 0x0000750002057a11 */ /* 0x000fca00000f0c00 */
[----:B------:R2:W-:Y:S04]  /*b5d0*/  STG.E.128 [R4.64], R24 ;  /* 0x0000001804007986 */ /* 0x0005e8000c101d10 */
[----:B-1----:R2:W-:Y:S02]  /*b5e0*/  STG.E.128 [R4.64+0x80], R20 ;  /* 0x0000801404007986 */ /* 0x0025e4000c101d10 */
.L_x_13:
[----:B----4-:R-:W-:Y:S05]  /*b5f0*/  BSYNC B0 ;  /* 0x0000000000007941 */ /* 0x010fea0003800000 */
.L_x_12:
[----:B------:R-:W-:Y:S01]  /*b600*/  IADD3 R0, R10, 0x10, RZ ;  /* 0x000000100a007810 */ /* 0x000fe20007ffe0ff */
[----:B------:R-:W-:Y:S03]  /*b610*/  BSSY B0, `(.L_x_14) ;  /* 0x000000f000007945 */ /* 0x000fe60003800000 */
[----:B------:R-:W-:-:S13]  /*b620*/  ISETP.GE.AND P0, PT, R0, UR12, PT ;  /* 0x0000000c00007c0c */ /* 0x000fda000bf06270 */
[----:B------:R-:W-:Y:S05]  /*b630*/  @P0 BRA `(.L_x_15) ;  /* 0x000000c000000947 */ /* 0x000fea0003800000 */
[----:B--2--5:R-:W-:Y:S01]  /*b640*/  IADD3 R4, P0, R12, 0x10, RZ ;  /* 0x000000100c047810 */ /* 0x024fe20007f1e0ff */
[----:B------:R-:W-:Y:S01]  /*b650*/  IMAD.MOV.U32 R2, RZ, RZ, R8 ;  /* 0x000000ffff027224 */ /* 0x000fe200078e0008 */
[----:B------:R-:W-:-:S03]  /*b660*/  MOV R3, R7 ;  /* 0x0000000700037202 */ /* 0x000fc60000000f00 */
[----:B------:R-:W-:Y:S02]  /*b670*/  IMAD.X R0, RZ, RZ, R13, P0 ;  /* 0x000000ffff007224 */ /* 0x000fe400000e060d */
[----:B------:R-:W-:-:S04]  /*b680*/  IMAD.WIDE.U32 R2, R4, c[0x0][0x1e8], R2 ;  /* 0x00007a0004027a25 */ /* 0x000fc800078e0002 */
[----:B------:R-:W-:-:S04]  /*b690*/  IMAD R0, R0, c[0x0][0x1e8], RZ ;  /* 0x00007a0000007a24 */ /* 0x000fc800078e02ff */
[----:B------:R-:W-:Y:S01]  /*b6a0*/  IMAD R0, R4, c[0x0][0x1ec], R0 ;  /* 0x00007b0004007a24 */ /* 0x000fe200078e0200 */
[----:B------:R-:W-:-:S04]  /*b6b0*/  LEA R4, P0, R2, c[0x0][0x1d0], 0x1 ;  /* 0x0000740002047a11 */ /* 0x000fc800078008ff */
[----:B------:R-:W-:-:S04]  /*b6c0*/  IADD3 R0, R3, R0, RZ ;  /* 0x0000000003007210 */ /* 0x000fc80007ffe0ff */
[----:B------:R-:W-:-:S05]  /*b6d0*/  LEA.HI.X R5, R2, c[0x0][0x1d4], R0, 0x1, P0 ;  /* 0x0000750002057a11 */ /* 0x000fca00000f0c00 */
[----:B------:R2:W-:Y:S04]  /*b6e0*/  STG.E.128 [R4.64], R32 ;  /* 0x0000002004007986 */ /* 0x0005e8000c101d10 */
[----:B-1----:R2:W-:Y:S02]  /*b6f0*/  STG.E.128 [R4.64+0x80], R28 ;  /* 0x0000801c04007986 */ /* 0x0025e4000c101d10 */
.L_x_15:
[----:B------:R-:W-:Y:S05]  /*b700*/  BSYNC B0 ;  /* 0x0000000000007941 */ /* 0x000fea0003800000 */
.L_x_14:
[----:B------:R-:W3:Y:S01]  /*b710*/  LDL.LU R0, [R1+0x44] ;  /* 0x0000440001007983 */ /* 0x000ee20000300800 */
[----:B------:R-:W-:Y:S01]  /*b720*/  BSSY B0, `(.L_x_16) ;  /* 0x000000f000007945 */ /* 0x000fe20003800000 */
[----:B---3--:R-:W-:-:S13]  /*b730*/  ISETP.GE.AND P0, PT, R0, UR12, PT ;  /* 0x0000000c00007c0c */ /* 0x008fda000bf06270 */
        /* <DEDUP_REMOVED lines=13> */
.L_x_17:
[----:B------:R-:W-:Y:S05]  /*b810*/  BSYNC B0 ;  /* 0x0000000000007941 */ /* 0x000fea0003800000 */
.L_x_16:
        /* <DEDUP_REMOVED lines=16> */
.L_x_19:
[----:B------:R-:W-:Y:S05]  /*b920*/  BSYNC B0 ;  /* 0x0000000000007941 */ /* 0x000fea0003800000 */
.L_x_18:
        /* <DEDUP_REMOVED lines=14> */
[----:B-1----:R1:W-:Y:S04]  /*ba10*/  STG.E.128 [R4.64], R56 ;  /* 0x0000003804007986 */ /* 0x0023e8000c101d10 */
[----:B------:R1:W-:Y:S02]  /*ba20*/  STG.E.128 [R4.64+0x80], R52 ;  /* 0x0000803404007986 */ /* 0x0003e4000c101d10 */
.L_x_21:
[----:B------:R-:W-:Y:S05]  /*ba30*/  BSYNC B0 ;  /* 0x0000000000007941 */ /* 0x000fea0003800000 */
.L_x_20:
[----:B------:R-:W3:Y:S01]  /*ba40*/  LDL.LU R0, [R1+0x50] ;  /* 0x0000500001007983 */ /* 0x000ee20000300800 */
[----:B------:R-:W-:Y:S01]  /*ba50*/  BSSY B0, `(.L_x_22) ;  /* 0x000000f000007945 */ /* 0x000fe20003800000 */
[----:B---3--:R-:W-:-:S13]  /*ba60*/  ISETP.GE.AND P0, PT, R0, UR12, PT ;  /* 0x0000000c00007c0c */ /* 0x008fda000bf06270 */
[----:B------:R-:W-:Y:S05]  /*ba70*/  @P0 BRA `(.L_x_23) ;  /* 0x000000c000000947 */ /* 0x000fea0003800000 */
[----:B-12--5:R-:W-:Y:S01]  /*ba80*/  IADD3 R4, P0, R12, 0x50, RZ ;  /* 0x000000500c047810 */ /* 0x026fe20007f1e0ff */
        /* <DEDUP_REMOVED lines=10> */
[----:B------:R1:W-:Y:S02]  /*bb30*/  STG.E.128 [R4.64+0x80], R60 ;  /* 0x0000803c04007986 */ /* 0x0003e4000c101d10 */
.L_x_23:
[----:B------:R-:W-:Y:S05]  /*bb40*/  BSYNC B0 ;  /* 0x0000000000007941 */ /* 0x000fea0003800000 */
.L_x_22:
        /* <DEDUP_REMOVED lines=16> */
.L_x_25:
[----:B------:R-:W-:Y:S05]  /*bc50*/  BSYNC B0 ;  /* 0x0000000000007941 */ /* 0x000fea0003800000 */
.L_x_24:
[----:B------:R-:W3:Y:S02]  /*bc60*/  LDL.LU R0, [R1+0x48] ;  /* 0x0000480001007983 */ /* 0x000ee40000300800 */
[----:B---3--:R-:W-:-:S13]  /*bc70*/  ISETP.GE.AND P0, PT, R0, UR12, PT ;  /* 0x0000000c00007c0c */ /* 0x008fda000bf06270 */
[----:B------:R-:W-:Y:S05]  /*bc80*/  @P0 EXIT ;  /* 0x000000000000094d */ /* 0x000fea0003800000 */
[----:B-----5:R-:W-:Y:S01]  /*bc90*/  IADD3 R6, P0, R12, 0x70, RZ ;  /* 0x000000700c067810 */ /* 0x020fe20007f1e0ff */
[----:B------:R-:W-:Y:S01]  /*bca0*/  IMAD.MOV.U32 R2, RZ, RZ, R8 ;  /* 0x000000ffff027224 */ /* 0x000fe200078e0008 */
[----:B------:R-:W-:-:S03]  /*bcb0*/  MOV R3, R7 ;  /* 0x0000000700037202 */ /* 0x000fc60000000f00 */
[----:B------:R-:W-:Y:S02]  /*bcc0*/  IMAD.X R0, RZ, RZ, R13, P0 ;  /* 0x000000ffff007224 */ /* 0x000fe400000e060d */
[----:B-12---:R-:W-:-:S04]  /*bcd0*/  IMAD.WIDE.U32 R4, R6, c[0x0][0x1e8], R2 ;  /* 0x00007a0006047a25 */ /* 0x006fc800078e0002 */
[----:B------:R-:W-:Y:S01]  /*bce0*/  IMAD R0, R0, c[0x0][0x1e8], RZ ;  /* 0x00007a0000007a24 */ /* 0x000fe200078e02ff */
[----:B------:R-:W-:-:S03]  /*bcf0*/  LEA R2, P0, R4, c[0x0][0x1d0], 0x1 ;  /* 0x0000740004027a11 */ /* 0x000fc600078008ff */
[----:B------:R-:W-:-:S05]  /*bd00*/  IMAD R0, R6, c[0x0][0x1ec], R0 ;  /* 0x00007b0006007a24 */ /* 0x000fca00078e0200 */
[----:B------:R-:W-:-:S04]  /*bd10*/  IADD3 R0, R5, R0, RZ ;  /* 0x0000000005007210 */ /* 0x000fc80007ffe0ff */
[----:B------:R-:W-:-:S05]  /*bd20*/  LEA.HI.X R3, R4, c[0x0][0x1d4], R0, 0x1, P0 ;  /* 0x0000750004037a11 */ /* 0x000fca00000f0c00 */
[----:B------:R-:W-:Y:S04]  /*bd30*/  STG.E.128 [R2.64], R80 ;  /* 0x0000005002007986 */ /* 0x000fe8000c101d10 */
[----:B------:R-:W-:Y:S01]  /*bd40*/  STG.E.128 [R2.64+0x80], R76 ;  /* 0x0000804c02007986 */ /* 0x000fe2000c101d10 */
[----:B------:R-:W-:Y:S05]  /*bd50*/  EXIT ;  /* 0x000000000000794d */ /* 0x000fea0003800000 */
.L_x_2:
[----:B------:R-:W-:Y:S01]  /*bd60*/  UISETP.NE.AND UP4, UPT, UR9, -0x1, UPT ;  /* 0xffffffff0900788c */ /* 0x000fe2000bf85270 */
[----:B------:R-:W-:Y:S01]  /*bd70*/  SHF.R.S32.HI R8, RZ, 0x1f, R154 ;  /* 0x0000001fff087819 */ /* 0x000fe2000001149a */
[----:B------:R-:W-:Y:S01]  /*bd80*/  ULDC.64 UR6, c[0x0][0x1e8] ;  /* 0x00007a0000067ab9 */ /* 0x000fe20000000a00 */
[----:B------:R-:W1:Y:S01]  /*bd90*/  S2R R12, SR_CTAID.Z ;  /* 0x00000000000c7919 */ /* 0x000e620000002700 */
[----:B------:R-:W-:Y:S01]  /*bda0*/  ULDC.64 UR4, c[0x0][0x1e0] ;  /* 0x0000780000047ab9 */ /* 0x000fe20000000a00 */
[----:B------:R-:W-:Y:S01]  /*bdb0*/  LEA.HI R8, R8, R154, RZ, 0x3 ;  /* 0x0000009a08087211 */ /* 0x000fe200078f18ff */
[----:B------:R-:W-:Y:S01]  /*bdc0*/  ULDC.U8 UR20, c[0x0][0x328] ;  /* 0x0000ca0000147ab9 */ /* 0x000fe20000000000 */
[----:B------:R-:W2:Y:S01]  /*bdd0*/  S2R R6, SR_CTAID.X ;  /* 0x0000000000067919 */ /* 0x000ea20000002500 */
[----:B------:R-:W-:Y:S01]  /*bde0*/  USHF.R.S32.HI UR14, URZ, 0x1f, UR11 ;  /* 0x0000001f3f0e7899 */ /* 0x000fe2000801140b */
[----:B------:R-:W-:Y:S01]  /*bdf0*/  LOP3.LUT R0, R8, 0x1ffffff8, RZ, 0xc0, !PT ;  /* 0x1ffffff808007812 */ /* 0x000fe200078ec0ff */
[----:B------:R-:W-:Y:S01]  /*be00*/  UISETP.NE.AND UP3, UPT, UR20, URZ, UPT ;  /* 0x0000003f1400728c */ /* 0x000fe2000bf65270 */
[----:B------:R-:W-:Y:S01]  /*be10*/  SHF.R.S32.HI R8, RZ, 0x3, R8 ;  /* 0x00000003ff087819 */ /* 0x000fe20000011408 */
[----:B------:R-:W-:Y:S01]  /*be20*/  @UP4 UIMAD.WIDE.U32 UR18, UR9, UR6, URZ ;  /* 0x00000006091242a5 */ /* 0x000fe2000f8e003f */
[----:B------:R-:W-:Y:S01]  /*be30*/  BSSY B0, `(.L_x_26) ;  /* 0x000003a000007945 */ /* 0x000fe20003800000 */
[----:B------:R-:W-:Y:S01]  /*be40*/  @!UP4 USHF.R.S32.HI UR21, URZ, 0x1f, UR10 ;  /* 0x0000001f3f15c899 */ /* 0x000fe2000801140a */
[----:B------:R-:W-:Y:S01]  /*be50*/  IMAD.IADD R0, R154, 0x1, -R0 ;  /* 0x000000019a007824 */ /* 0x000fe200078e0a00 */
[----:B------:R-:W-:Y:S01]  /*be60*/  @UP4 UIMAD UR7, UR9, UR7, UR19 ;  /* 0x00000007090742a4 */ /* 0x000fe2000f8e0213 */
[----:B------:R-:W-:Y:S01]  /*be70*/  SHF.R.S32.HI R9, RZ, 0x1f, R8 ;  /* 0x0000001fff097819 */ /* 0x000fe20000011408 */
[----:B------:R-:W-:Y:S01]  /*be80*/  @!UP4 UIMAD UR21, UR21, UR4, URZ ;  /* 0x000000041515c2a4 */ /* 0x000fe2000f8e023f */
[----:B------:R-:W-:Y:S01]  /*be90*/  IMAD.SHL.U32 R0, R0, 0x8, RZ ;  /* 0x0000000800007824 */ /* 0x000fe200078e00ff */
[----:B------:R-:W-:-:S02]  /*bea0*/  ULDC.U8 UR19, c[0x0][0x329] ;  /* 0x0000ca4000137ab9 */ /* 0x000fc40000000000 */
[----:B------:R-:W-:Y:S02]  /*beb0*/  UISETP.NE.AND UP1, UPT, UR19, URZ, UPT ;  /* 0x0000003f1300728c */ /* 0x000fe4000bf25270 */
[----:B------:R-:W-:Y:S02]  /*bec0*/  @!UP4 UIMAD.WIDE.U32 UR22, UR10, UR4, URZ ;  /* 0x000000040a16c2a5 */ /* 0x000fe4000f8e003f */
[----:B------:R-:W-:Y:S02]  /*bed0*/  @!UP4 UIMAD UR21, UR10, UR5, UR21 ;  /* 0x000000050a15c2a4 */ /* 0x000fe4000f8e0215 */
[----:B------:R-:W-:Y:S02]  /*bee0*/  UISETP.NE.OR UP2, UPT, UR19, URZ, !UP3 ;  /* 0x0000003f1300728c */ /* 0x000fe4000df45670 */
[----:B------:R-:W-:Y:S01]  /*bef0*/  ULDC.64 UR4, c[0x0][0x1f0] ;  /* 0x00007c0000047ab9 */ /* 0x000fe20000000a00 */
[----:B--2---:R-:W-:Y:S01]  /*bf00*/  IMAD.WIDE R6, R6, 0x80, R8 ;  /* 0x0000008006067825 */ /* 0x004fe200078e0208 */
[----:B------:R-:W-:-:S02]  /*bf10*/  UIMAD UR4, UR14, UR4, URZ ;  /* 0x000000040e0472a4 */ /* 0x000fc4000f8e023f */
[----:B------:R-:W-:Y:S02]  /*bf20*/  ULDC UR13, c[0x0][0x214] ;  /* 0x00008500000d7ab9 */ /* 0x000fe40000000800 */
[----:B------:R-:W-:Y:S02]  /*bf30*/  @UP1 ULDC UR14, c[0x0][0x210] ;  /* 0x00008400000e1ab9 */ /* 0x000fe40000000800 */
[----:B------:R-:W-:Y:S02]  /*bf40*/  ULDC UR8, c[0x0][0x234] ;  /* 0x00008d0000087ab9 */ /* 0x000fe40000000800 */
[----:B------:R-:W-:Y:S02]  /*bf50*/  @UP1 UIMAD UR14, UR14, UR13, URZ ;  /* 0x0000000d0e0e12a4 */ /* 0x000fe4000f8e023f */
[----:B------:R-:W-:Y:S02]  /*bf60*/  UISETP.NE.OR UP0, UPT, UR9, -0x1, UP2 ;  /* 0xffffffff0900788c */ /* 0x000fe40009705670 */
[----:B------:R-:W-:-:S02]  /*bf70*/  @!UP1 USEL UR14, UR13, UR8, !UP3 ;  /* 0x000000080d0e9287 */ /* 0x000fc4000d800000 */
[----:B------:R-:W-:Y:S02]  /*bf80*/  ULDC UR6, c[0x0][0x1c0] ;  /* 0x0000700000067ab9 */ /* 0x000fe40000000800 */
[----:B------:R-:W-:Y:S02]  /*bf90*/  @UP1 UMOV UR19, 0x1 ;  /* 0x0000000100131882 */ /* 0x000fe40000000000 */
[----:B------:R-:W-:Y:S02]  /*bfa0*/  @!UP1 UIMAD UR19, UR14, UR6, URZ ;  /* 0x000000060e1392a4 */ /* 0x000fe4000f8e023f */
[----:B------:R-:W-:Y:S02]  /*bfb0*/  @!UP4 UMOV UR18, UR22 ;  /* 0x000000160012cc82 */ /* 0x000fe40008000000 */
[----:B------:R-:W-:Y:S01]  /*bfc0*/  @!UP4 UIADD3 UR7, UR23, UR21, URZ ;  /* 0x000000151707c290 */ /* 0x000fe2000fffe03f */
[----:B------:R-:W-:Y:S01]  /*bfd0*/  IADD3 R2, P0, R0, UR18, RZ ;  /* 0x0000001200027c10 */ /* 0x000fe2000ff1e0ff */
[----:B------:R-:W-:-:S02]  /*bfe0*/  UIADD3 UR15, -UR12, UR15, URZ ;  /* 0x0000000f0c0f7290 */ /* 0x000fc4000fffe13f */
[----:B------:R-:W-:Y:S02]  /*bff0*/  UIMAD UR19, UR10, UR19, URZ ;  /* 0x000000130a1372a4 */ /* 0x000fe4000f8e023f */
[----:B------:R-:W-:Y:S01]  /*c000*/  @!UP0 UIMAD UR9, UR10, UR13, URZ ;  /* 0x0000000d0a0982a4 */ /* 0x000fe2000f8e023f */
[----:B------:R-:W-:Y:S01]  /*c010*/  LEA.HI.X.SX32 R3, R0, UR7, 0x1, P0 ;  /* 0x0000000700037c11 */ /* 0x000fe200080f0eff */
[----:B------:R-:W-:Y:S01]  /*c020*/  @UP1 ULDC UR20, c[0x0][0x210] ;  /* 0x0000840000141ab9 */ /* 0x000fe20000000800 */
[----:B------:R-:W-:Y:S01]  /*c030*/  ISETP.GE.AND P0, PT, R8, UR15, PT ;  /* 0x0000000f08007c0c */ /* 0x000fe2000bf06270 */
[----:B------:R-:W-:Y:S02]  /*c040*/  USEL UR19, UR19, URZ, UP2 ;  /* 0x0000003f13137287 */ /* 0x000fe40009000000 */
[----:B------:R-:W-:Y:S01]  /*c050*/  @!UP1 UMOV UR20, 0x1 ;  /* 0x0000000100149882 */ /* 0x000fe20000000000 */
[----:B-1----:R-:W-:Y:S01]  /*c060*/  IMAD.WIDE.U32 R12, R12, c[0x0][0x1f0], R2 ;  /* 0x00007c000c0c7a25 */ /* 0x002fe200078e0002 */
[----:B------:R-:W-:-:S02]  /*c070*/  UIMAD UR12, UR12, UR20, URZ ;  /* 0x000000140c0c72a4 */ /* 0x000fc4000f8e023f */
[----:B------:R-:W-:Y:S02]  /*c080*/  UIMAD UR19, UR11, UR14, UR19 ;  /* 0x0000000e0b1372a4 */ /* 0x000fe4000f8e0213 */
[----:B------:R-:W-:Y:S02]  /*c090*/  UMOV UR24, URZ ;  /* 0x0000003f00187c82 */ /* 0x000fe40008000000 */
[----:B------:R-:W-:Y:S02]  /*c0a0*/  @!UP2 UMOV UR24, UR9 ;  /* 0x000000090018ac82 */ /* 0x000fe40008000000 */
[----:B------:R-:W-:Y:S02]  /*c0b0*/  UIMAD UR4, UR11, UR5, UR4 ;  /* 0x000000050b0472a4 */ /* 0x000fe4000f8e0204 */
[----:B------:R-:W-:Y:S02]  /*c0c0*/  UMOV UR25, URZ ;  /* 0x0000003f00197c82 */ /* 0x000fe40008000000 */
[----:B------:R-:W-:-:S02]  /*c0d0*/  USHF.R.S32.HI UR6, URZ, 0x1f, UR12 ;  /* 0x0000001f3f067899 */ /* 0x000fc4000801140c */
[----:B------:R-:W-:Y:S01]  /*c0e0*/  @!UP2 USHF.R.S32.HI UR25, URZ, 0x1f, UR9 ;  /* 0x0000001f3f19a899 */ /* 0x000fe20008011409 */
[----:B------:R-:W-:Y:S01]  /*c0f0*/  IADD3 R11, R13, UR4, RZ ;  /* 0x000000040d0b7c10 */ /* 0x000fe2000fffe0ff */
[----:B------:R-:W-:Y:S02]  /*c100*/  USHF.R.S32.HI UR7, URZ, 0x1f, UR19 ;  /* 0x0000001f3f077899 */ /* 0x000fe40008011413 */
[----:B------:R-:W-:-:S04]  /*c110*/  UIADD3 UR12, UP1, UP0, UR12, UR24, UR19 ;  /* 0x000000180c0c7290 */ /* 0x000fc8000f83e013 */
[----:B------:R-:W-:Y:S01]  /*c120*/  UIADD3.X UR6, UR6, UR25, UR7, UP1, UP0 ;  /* 0x0000001906067290 */ /* 0x000fe20008fe0407 */
[----:B------:R-:W-:Y:S06]  /*c130*/  @P0 BRA `(.L_x_27) ;  /* 0x0000009000000947 */ /* 0x000fec0003800000 */
[----:B------:R-:W-:Y:S01]  /*c140*/  MOV R10, R12 ;  /* 0x0000000c000a7202 */ /* 0x000fe20000000f00 */
[----:B------:R-:W-:-:S04]  /*c150*/  IMAD R0, R7, c[0x0][0x1e8], RZ ;  /* 0x00007a0007007a24 */ /* 0x000fc800078e02ff */
[----:B------:R-:W-:-:S04]  /*c160*/  IMAD.WIDE.U32 R2, R6, c[0x0][0x1e8], R10 ;  /* 0x00007a0006027a25 */ /* 0x000fc800078e000a */
[----:B------:R-:W-:Y:S01]  /*c170*/  IMAD R0, R6, c[0x0][0x1ec], R0 ;  /* 0x00007b0006007a24 */ /* 0x000fe200078e0200 */
[----:B------:R-:W-:-:S04]  /*c180*/  LEA R4, P0, R2, c[0x0][0x1d0], 0x1 ;  /* 0x0000740002047a11 */ /* 0x000fc800078008ff */
[----:B------:R-:W-:-:S04]  /*c190*/  IADD3 R0, R0, R3, RZ ;  /* 0x0000000300007210 */ /* 0x000fc80007ffe0ff */
[----:B------:R-:W-:-:S05]  /*c1a0*/  LEA.HI.X R5, R2, c[0x0][0x1d4], R0, 0x1, P0 ;  /* 0x0000750002057a11 */ /* 0x000fca00000f0c00 */
[----:B------:R1:W-:Y:S04]  /*c1b0*/  STG.E.128 [R4.64], RZ ;  /* 0x000000ff04007986 */ /* 0x0003e8000c101d10 */
[----:B------:R1:W-:Y:S02]  /*c1c0*/  STG.E.128 [R4.64+0x80], RZ ;  /* 0x000080ff04007986 */ /* 0x0003e4000c101d10 */
.L_x_27:
[----:B------:R-:W-:Y:S05]  /*c1d0*/  BSYNC B0 ;  /* 0x0000000000007941 */ /* 0x000fea0003800000 */
.L_x_26:
[----:B------:R-:W-:Y:S01]  /*c1e0*/  IADD3 R20, R8, 0x10, RZ ;  /* 0x0000001008147810 */ /* 0x000fe20007ffe0ff */
[----:B------:R-:W-:Y:S03]  /*c1f0*/  BSSY B0, `(.L_x_28) ;  /* 0x000000f000007945 */ /* 0x000fe60003800000 */
[----:B------:R-:W-:-:S13]  /*c200*/  ISETP.GE.AND P0, PT, R20, UR15, PT ;  /* 0x0000000f14007c0c */ /* 0x000fda000bf06270 */
[----:B------:R-:W-:Y:S05]  /*c210*/  @P0 BRA `(.L_x_29) ;  /* 0x000000c000000947 */ /* 0x000fea0003800000 */
[----:B------:R-:W-:Y:S02]  /*c220*/  IADD3 R0, P0, R6, 0x10, RZ ;  /* 0x0000001006007810 */ /* 0x000fe40007f1e0ff */
[----:B------:R-:W-:-:S03]  /*c230*/  MOV R3, R11 ;  /* 0x0000000b00037202 */ /* 0x000fc60000000f00 */
[----:B------:R-:W-:-:S04]  /*c240*/  IMAD.X R2, RZ, RZ, R7, P0 ;  /* 0x000000ffff027224 */ /* 0x000fc800000e0607 */
[----:B-1----:R-:W-:Y:S02]  /*c250*/  IMAD R4, R2, c[0x0][0x1e8], RZ ;  /* 0x00007a0002047a24 */ /* 0x002fe400078e02ff */
[----:B------:R-:W-:-:S04]  /*c260*/  IMAD.MOV.U32 R2, RZ, RZ, R12 ;  /* 0x000000ffff027224 */ /* 0x000fc800078e000c */
[----:B------:R-:W-:-:S04]  /*c270*/  IMAD.WIDE.U32 R2, R0, c[0x0][0x1e8], R2 ;  /* 0x00007a0000027a25 */ /* 0x000fc800078e0002 */
[----:B------:R-:W-:Y:S01]  /*c280*/  IMAD R0, R0, c[0x0][0x1ec], R4 ;  /* 0x00007b0000007a24 */ /* 0x000fe200078e0204 */
[----:B------:R-:W-:-:S04]  /*c290*/  LEA R4, P0, R2, c[0x0][0x1d0], 0x1 ;  /* 0x0000740002047a11 */ /* 0x000fc800078008ff */
[----:B------:R-:W-:-:S04]  /*c2a0*/  IADD3 R0, R0, R3, RZ ;  /* 0x0000000300007210 */ /* 0x000fc80007ffe0ff */
[----:B------:R-:W-:-:S05]  /*c2b0*/  LEA.HI.X R5, R2, c[0x0][0x1d4], R0, 0x1, P0 ;  /* 0x0000750002057a11 */ /* 0x000fca00000f0c00 */
[----:B------:R1:W-:Y:S04]  /*c2c0*/  STG.E.128 [R4.64], RZ ;  /* 0x000000ff04007986 */ /* 0x0003e8000c101d10 */
[----:B------:R1:W-:Y:S02]  /*c2d0*/  STG.E.128 [R4.64+0x80], RZ ;  /* 0x000080ff04007986 */ /* 0x0003e4000c101d10 */
.L_x_29:
[----:B------:R-:W-:Y:S05]  /*c2e0*/  BSYNC B0 ;  /* 0x0000000000007941 */ /* 0x000fea0003800000 */
.L_x_28:
        /* <DEDUP_REMOVED lines=16> */
.L_x_31:
[----:B------:R-:W-:Y:S05]  /*c3f0*/  BSYNC B0 ;  /* 0x0000000000007941 */ /* 0x000fea0003800000 */
.L_x_30:
        /* <DEDUP_REMOVED lines=16> */
.L_x_33:
[----:B------:R-:W-:Y:S05]  /*c500*/  BSYNC B0 ;  /* 0x0000000000007941 */ /* 0x000fea0003800000 */
.L_x_32:
        /* <DEDUP_REMOVED lines=16> */
.L_x_35:
[----:B------:R-:W-:Y:S05]  /*c610*/  BSYNC B0 ;  /* 0x0000000000007941 */ /* 0x000fea0003800000 */
.L_x_34:
        /* <DEDUP_REMOVED lines=16> */
.L_x_37:
[----:B------:R-:W-:Y:S05]  /*c720*/  BSYNC B0 ;  /* 0x0000000000007941 */ /* 0x000fea0003800000 */
.L_x_36:
        /* <DEDUP_REMOVED lines=16> */
.L_x_39:
[----:B------:R-:W-:Y:S05]  /*c830*/  BSYNC B0 ;  /* 0x0000000000007941 */ /* 0x000fea0003800000 */
.L_x_38:
[----:B------:R-:W-:Y:S01]  /*c840*/  IADD3 R15, R8, 0x70, RZ ;  /* 0x00000070080f7810 */ /* 0x000fe20007ffe0ff */
[----:B------:R-:W-:Y:S03]  /*c850*/  BSSY B0, `(.L_x_40) ;  /* 0x000000f000007945 */ /* 0x000fe60003800000 */
[----:B------:R-:W-:-:S13]  /*c860*/  ISETP.GE.AND P0, PT, R15, UR15, PT ;  /* 0x0000000f0f007c0c */ /* 0x000fda000bf06270 */
[----:B------:R-:W-:Y:S05]  /*c870*/  @P0 BRA `(.L_x_41) ;  /* 0x000000c000000947 */ /* 0x000fea0003800000 */
[----:B------:R-:W-:Y:S01]  /*c880*/  IADD3 R0, P0, R6, 0x70, RZ ;  /* 0x0000007006007810 */ /* 0x000fe20007f1e0ff */
[----:B------:R-:W-:Y:S01]  /*c890*/  IMAD.MOV.U32 R2, RZ, RZ, R12 ;  /* 0x000000ffff027224 */ /* 0x000fe200078e000c */
[----:B------:R-:W-:-:S03]  /*c8a0*/  MOV R3, R11 ;  /* 0x0000000b00037202 */ /* 0x000fc60000000f00 */
[----:B------:R-:W-:Y:S02]  /*c8b0*/  IMAD.X R6, RZ, RZ, R7, P0 ;  /* 0x000000ffff067224 */ /* 0x000fe400000e0607 */
[----:B-1----:R-:W-:-:S04]  /*c8c0*/  IMAD.WIDE.U32 R4, R0, c[0x0][0x1e8], R2 ;  /* 0x00007a0000047a25 */ /* 0x002fc800078e0002 */
[----:B------:R-:W-:Y:S01]  /*c8d0*/  IMAD R6, R6, c[0x0][0x1e8], RZ ;  /* 0x00007a0006067a24 */ /* 0x000fe200078e02ff */
[----:B------:R-:W-:-:S03]  /*c8e0*/  LEA R2, P0, R4, c[0x0][0x1d0], 0x1 ;  /* 0x0000740004027a11 */ /* 0x000fc600078008ff */
[----:B------:R-:W-:-:S05]  /*c8f0*/  IMAD R0, R0, c[0x0][0x1ec], R6 ;  /* 0x00007b0000007a24 */ /* 0x000fca00078e0206 */
[----:B------:R-:W-:-:S04]  /*c900*/  IADD3 R0, R0, R5, RZ ;  /* 0x0000000500007210 */ /* 0x000fc80007ffe0ff */
[----:B------:R-:W-:-:S05]  /*c910*/  LEA.HI.X R3, R4, c[0x0][0x1d4], R0, 0x1, P0 ;  /* 0x0000750004037a11 */ /* 0x000fca00000f0c00 */
[----:B------:R1:W-:Y:S04]  /*c920*/  STG.E.128 [R2.64], RZ ;  /* 0x000000ff02007986 */ /* 0x0003e8000c101d10 */
[----:B------:R1:W-:Y:S02]  /*c930*/  STG.E.128 [R2.64+0x80], RZ ;  /* 0x000080ff02007986 */ /* 0x0003e4000c101d10 */
.L_x_41:
[----:B------:R-:W-:Y:S05]  /*c940*/  BSYNC B0 ;  /* 0x0000000000007941 */ /* 0x000fea0003800000 */
.L_x_40:
[----:B------:R-:W-:-:S04]  /*c950*/  LOP3.LUT P6, RZ, R154, 0x7, RZ, 0xc0, !PT ;  /* 0x000000079aff7812 */ /* 0x000fc800078cc0ff */
[----:B------:R-:W-:Y:S02]  /*c960*/  ISETP.GE.OR P2, PT, R8, UR15, P6 ;  /* 0x0000000f08007c0c */ /* 0x000fe4000b746670 */
[----:B------:R-:W-:Y:S02]  /*c970*/  ISETP.GE.OR P1, PT, R20, UR15, P6 ;  /* 0x0000000f14007c0c */ /* 0x000fe4000b726670 */
[----:B------:R-:W-:Y:S02]  /*c980*/  ISETP.GE.OR P5, PT, R19, UR15, P6 ;  /* 0x0000000f13007c0c */ /* 0x000fe4000b7a6670 */
[----:B------:R-:W-:Y:S02]  /*c990*/  ISETP.GE.OR P4, PT, R18, UR15, P6 ;  /* 0x0000000f12007c0c */ /* 0x000fe4000b786670 */
[----:B------:R-:W-:-:S05]  /*c9a0*/  ISETP.GE.OR P3, PT, R17, UR15, P6 ;  /* 0x0000000f11007c0c */ /* 0x000fca000b766670 */
[----:B------:R-:W-:Y:S02]  /*c9b0*/  @!P2 IMAD R0, R8, UR20, RZ ;  /* 0x000000140800ac24 */ /* 0x000fe4000f8e02ff */
[----:B-1----:R-:W-:Y:S02]  /*c9c0*/  @!P2 IMAD.MOV.U32 R5, RZ, RZ, 0x7f800000 ;  /* 0x7f800000ff05a424 */ /* 0x002fe400078e00ff */
[----:B------:R-:W-:Y:S01]  /*c9d0*/  @!P5 IMAD R6, R19, UR20, RZ ;  /* 0x000000141306dc24 */ /* 0x000fe2000f8e02ff */
[----:B------:R-:W-:Y:S01]  /*c9e0*/  @!P2 IADD3 R3, P0, R0, UR12, RZ ;  /* 0x0000000c0003ac10 */ /* 0x000fe2000ff1e0ff */
[----:B------:R-:W-:-:S03]  /*c9f0*/  @!P5 IMAD.MOV.U32 R12, RZ, RZ, 0x7f800000 ;  /* 0x7f800000ff0cd424 */ /* 0x000fc600078e00ff */
[----:B------:R-:W-:Y:S01]  /*ca00*/  @!P2 LEA.HI.X.SX32 R4, R0, UR6, 0x1, P0 ;  /* 0x000000060004ac11 */ /* 0x000fe200080f0eff */
[----:B------:R-:W-:Y:S01]  /*ca10*/  @!P1 IMAD R0, R20, UR20, RZ ;  /* 0x0000001414009c24 */ /* 0x000fe2000f8e02ff */
[----:B------:R-:W-:-:S04]  /*ca20*/  @!P2 LEA R2, P0, R3, c[0x0][0x200], 0x2 ;  /* 0x000080000302aa11 */ /* 0x000fc800078010ff */
[----:B------:R-:W-:Y:S02]  /*ca30*/  @!P2 LEA.HI.X R3, R3, c[0x0][0x204], R4, 0x2, P0 ;  /* 0x000081000303aa11 */ /* 0x000fe400000f1404 */
[----:B------:R-:W-:-:S03]  /*ca40*/  @!P1 IADD3 R4, P0, R0, UR12, RZ ;  /* 0x0000000c00049c10 */ /* 0x000fc6000ff1e0ff */
[----:B------:R1:W-:Y:S02]  /*ca50*/  @!P2 STG.E [R2.64], R5 ;  /* 0x000000050200a986 */ /* 0x0003e4000c101910 */
[----:B-1----:R-:W-:Y:S01]  /*ca60*/  @!P1 LEA.HI.X.SX32 R3, R0, UR6, 0x1, P0 ;  /* 0x0000000600039c11 */ /* 0x002fe200080f0eff */
[----:B------:R-:W-:Y:S01]  /*ca70*/  @!P4 IMAD R5, R18, UR20, RZ ;  /* 0x000000141205cc24 */ /* 0x000fe2000f8e02ff */
[----:B------:R-:W-:Y:S02]  /*ca80*/  @!P1 LEA R2, P2, R4, c[0x0][0x200], 0x2 ;  /* 0x0000800004029a11 */ /* 0x000fe400078410ff */
[----:B------:R-:W-:Y:S02]  /*ca90*/  @!P5 IADD3 R0, P0, R6, UR12, RZ ;  /* 0x0000000c0600dc10 */ /* 0x000fe4000ff1e0ff */
[----:B------:R-:W-:Y:S02]  /*caa0*/  @!P1 LEA.HI.X R3, R4, c[0x0][0x204], R3, 0x2, P2 ;  /* 0x0000810004039a11 */ /* 0x000fe400010f1403 */
[----:B------:R-:W-:-:S02]  /*cab0*/  @!P5 LEA.HI.X.SX32 R6, R6, UR6, 0x1, P0 ;  /* 0x000000060606dc11 */ /* 0x000fc400080f0eff */
[C---:B------:R-:W-:Y:S02]  /*cac0*/  @!P5 LEA R10, P2, R0.reuse, c[0x0][0x200], 0x2 ;  /* 0x00008000000ada11 */ /* 0x040fe400078410ff */
[C---:B------:R-:W-:Y:S02]  /*cad0*/  @!P4 IADD3 R4, P0, R5.reuse, UR12, RZ ;  /* 0x0000000c0504cc10 */ /* 0x040fe4000ff1e0ff */
[----:B------:R-:W-:Y:S01]  /*cae0*/  @!P5 LEA.HI.X R11, R0, c[0x0][0x204], R6, 0x2, P2 ;  /* 0x00008100000bda11 */ /* 0x000fe200010f1406 */
[----:B------:R-:W-:Y:S01]  /*caf0*/  @!P1 IMAD.MOV.U32 R6, RZ, RZ, 0x7f800000 ;  /* 0x7f800000ff069424 */ /* 0x000fe200078e00ff */
[----:B------:R-:W-:Y:S02]  /*cb00*/  ISETP.GE.OR P2, PT, R16, UR15, P6 ;  /* 0x0000000f10007c0c */ /* 0x000fe4000b746670 */
[----:B------:R-:W-:Y:S01]  /*cb10*/  @!P4 LEA.HI.X.SX32 R0, R5, UR6, 0x1, P0 ;  /* 0x000000060500cc11 */ /* 0x000fe200080f0eff */
[----:B------:R-:W-:Y:S01]  /*cb20*/  @!P3 IMAD R5, R17, UR20, RZ ;  /* 0x000000141105bc24 */ /* 0x000fe2000f8e02ff */
[----:B------:R-:W-:Y:S01]  /*cb30*/  @!P4 LEA R8, P0, R4, c[0x0][0x200], 0x2 ;  /* 0x000080000408ca11 */ /* 0x000fe200078010ff */
[----:B------:R1:W-:Y:S01]  /*cb40*/  @!P1 STG.E [R2.64], R6 ;  /* 0x0000000602009986 */ /* 0x0003e2000c101910 */
[----:B------:R-:W-:-:S02]  /*cb50*/  ISETP.GE.OR P1, PT, R14, UR15, P6 ;  /* 0x0000000f0e007c0c */ /* 0x000fc4000b726670 */
[----:B------:R-:W-:Y:S01]  /*cb60*/  @!P4 LEA.HI.X R9, R4, c[0x0][0x204], R0, 0x2, P0 ;  /* 0x000081000409ca11 */ /* 0x000fe200000f1400 */
[----:B------:R2:W-:Y:S01]  /*cb70*/  @!P5 STG.E [R10.64], R12 ;  /* 0x0000000c0a00d986 */ /* 0x0005e2000c101910 */
[----:B------:R-:W-:Y:S02]  /*cb80*/  @!P3 IADD3 R0, P0, R5, UR12, RZ ;  /* 0x0000000c0500bc10 */ /* 0x000fe4000ff1e0ff */
[----:B------:R-:W-:Y:S02]  /*cb90*/  ISETP.GE.OR P6, PT, R15, UR15, P6 ;  /* 0x0000000f0f007c0c */ /* 0x000fe4000b7c6670 */
[----:B-1----:R-:W-:Y:S01]  /*cba0*/  @!P3 LEA.HI.X.SX32 R3, R5, UR6, 0x1, P0 ;  /* 0x000000060503bc11 */ /* 0x002fe200080f0eff */
[----:B------:R-:W-:Y:S01]  /*cbb0*/  @!P2 IMAD R2, R16, UR20, RZ ;  /* 0x000000141002ac24 */ /* 0x000fe2000f8e02ff */
[----:B------:R-:W-:Y:S01]  /*cbc0*/  @!P3 LEA R6, P0, R0, c[0x0][0x200], 0x2 ;  /* 0x000080000006ba11 */ /* 0x000fe200078010ff */
[----:B--2---:R-:W-:-:S03]  /*cbd0*/  @!P3 IMAD.MOV.U32 R10, RZ, RZ, 0x7f800000 ;  /* 0x7f800000ff0ab424 */ /* 0x004fc600078e00ff */
[----:B------:R-:W-:Y:S01]  /*cbe0*/  @!P3 LEA.HI.X R7, R0, c[0x0][0x204], R3, 0x2, P0 ;  /* 0x000081000007ba11 */ /* 0x000fe200000f1403 */
[----:B------:R-:W-:Y:S01]  /*cbf0*/  @!P1 IMAD R3, R14, UR20, RZ ;  /* 0x000000140e039c24 */ /* 0x000fe2000f8e02ff */
[----:B------:R-:W-:-:S04]  /*cc00*/  @!P2 IADD3 R0, P0, R2, UR12, RZ ;  /* 0x0000000c0200ac10 */ /* 0x000fc8000ff1e0ff */
[----:B------:R-:W-:Y:S02]  /*cc10*/  @!P2 LEA.HI.X.SX32 R2, R2, UR6, 0x1, P0 ;  /* 0x000000060202ac11 */ /* 0x000fe400080f0eff */
[----:B------:R-:W-:-:S04]  /*cc20*/  @!P2 LEA R4, P0, R0, c[0x0][0x200], 0x2 ;  /* 0x000080000004aa11 */ /* 0x000fc800078010ff */
[----:B------:R-:W-:Y:S02]  /*cc30*/  @!P2 LEA.HI.X R5, R0, c[0x0][0x204], R2, 0x2, P0 ;  /* 0x000081000005aa11 */ /* 0x000fe400000f1402 */
[----:B------:R-:W-:-:S04]  /*cc40*/  @!P1 IADD3 R0, P0, R3, UR12, RZ ;  /* 0x0000000c03009c10 */ /* 0x000fc8000ff1e0ff */
[----:B------:R-:W-:Y:S02]  /*cc50*/  @!P1 LEA.HI.X.SX32 R3, R3, UR6, 0x1, P0 ;  /* 0x0000000603039c11 */ /* 0x000fe400080f0eff */
[----:B------:R-:W-:-:S04]  /*cc60*/  @!P1 LEA R2, P0, R0, c[0x0][0x200], 0x2 ;  /* 0x0000800000029a11 */ /* 0x000fc800078010ff */
[----:B------:R-:W-:Y:S01]  /*cc70*/  @!P1 LEA.HI.X R3, R0, c[0x0][0x204], R3, 0x2, P0 ;  /* 0x0000810000039a11 */ /* 0x000fe200000f1403 */
[----:B------:R-:W-:-:S05]  /*cc80*/  @!P4 IMAD.MOV.U32 R0, RZ, RZ, 0x7f800000 ;  /* 0x7f800000ff00c424 */ /* 0x000fca00078e00ff */
[----:B------:R1:W-:Y:S04]  /*cc90*/  @!P4 STG.E [R8.64], R0 ;  /* 0x000000000800c986 */ /* 0x0003e8000c101910 */
[----:B------:R2:W-:Y:S01]  /*cca0*/  @!P3 STG.E [R6.64], R10 ;  /* 0x0000000a0600b986 */ /* 0x0005e2000c101910 */
[----:B-1----:R-:W-:Y:S02]  /*ccb0*/  @!P2 IMAD.MOV.U32 R8, RZ, RZ, 0x7f800000 ;  /* 0x7f800000ff08a424 */ /* 0x002fe400078e00ff */
[----:B------:R-:W-:-:S03]  /*ccc0*/  @!P1 IMAD.MOV.U32 R0, RZ, RZ, 0x7f800000 ;  /* 0x7f800000ff009424 */ /* 0x000fc600078e00ff */
[----:B------:R2:W-:Y:S04]  /*ccd0*/  @!P2 STG.E [R4.64], R8 ;  /* 0x000000080400a986 */ /* 0x0005e8000c101910 */
[----:B------:R2:W-:Y:S01]  /*cce0*/  @!P1 STG.E [R2.64], R0 ;  /* 0x0000000002009986 */ /* 0x0005e2000c101910 */
[----:B------:R-:W-:Y:S05]  /*ccf0*/  @P6 EXIT ;  /* 0x000000000000694d */ /* 0x000fea0003800000 */
[----:B--2---:R-:W-:-:S05]  /*cd00*/  IMAD R0, R15, UR20, RZ ;  /* 0x000000140f007c24 */ /* 0x004fca000f8e02ff */
[----:B------:R-:W-:-:S04]  /*cd10*/  IADD3 R3, P0, R0, UR12, RZ ;  /* 0x0000000c00037c10 */ /* 0x000fc8000ff1e0ff */
[----:B------:R-:W-:Y:S02]  /*cd20*/  LEA.HI.X.SX32 R0, R0, UR6, 0x1, P0 ;  /* 0x0000000600007c11 */ /* 0x000fe400080f0eff */
[----:B------:R-:W-:-:S04]  /*cd30*/  LEA R2, P0, R3, c[0x0][0x200], 0x2 ;  /* 0x0000800003027a11 */ /* 0x000fc800078010ff */
[----:B------:R-:W-:Y:S01]  /*cd40*/  LEA.HI.X R3, R3, c[0x0][0x204], R0, 0x2, P0 ;  /* 0x0000810003037a11 */ /* 0x000fe200000f1400 */
[----:B------:R-:W-:-:S05]  /*cd50*/  IMAD.MOV.U32 R0, RZ, RZ, 0x7f800000 ;  /* 0x7f800000ff007424 */ /* 0x000fca00078e00ff */
[----:B------:R-:W-:Y:S01]  /*cd60*/  STG.E [R2.64], R0 ;  /* 0x0000000002007986 */ /* 0x000fe2000c101910 */
[----:B------:R-:W-:Y:S05]  /*cd70*/  EXIT ;  /* 0x000000000000794d */ /* 0x000fea0003800000 */
.L_x_42:
[----:B------:R-:W-:-:S00]  /*cd80*/  BRA `(.L_x_42) ;  /* 0xfffffff000007947 */ /* 0x000fc0000383ffff */
[----:B------:R-:W-:-:S00]  /*cd90*/  NOP ;  /* 0x0000000000007918 */ /* 0x000fc00000000000 */
        /* <DEDUP_REMOVED lines=14> */
.L_x_2372:


//--------------------- .text._ZN5flash16flash_fwd_kernelI23Flash_fwd_kernel_traitsILi128ELi128ELi64ELi4ELb0ELb0EN7cutlass6half_tE19Flash_kernel_traitsILi128ELi128ELi64ELi4ES3_EELb0ELb0ELb0ELb0ELb0ELb1ELb1ELb0EEEvNS_16Flash_fwd_paramsE --------------------------
	.section	.text._ZN5flash16flash_fwd_kernelI23Flash_fwd_kernel_traitsILi128ELi128ELi64ELi4ELb0ELb0EN7cutlass6half_tE19Flash_kernel_traitsILi128ELi128ELi64ELi4ES3_EELb0ELb0ELb0ELb0ELb0ELb1ELb1ELb0EEEvNS_16Flash_fwd_paramsE,"ax",@progbits
	.sectioninfo	@"SHI_REGISTERS=255"
	.align	128
        .global         _ZN5flash16flash_fwd_kernelI23Flash_fwd_kernel_traitsILi128ELi128ELi64ELi4ELb0ELb0EN7cutlass6half_tE19Flash_kernel_traitsILi128ELi128ELi64ELi4ES3_EELb0ELb0ELb0ELb0ELb0ELb1ELb1ELb0EEEvNS_16Flash_fwd_paramsE
        .type           _ZN5flash16flash_fwd_kernelI23Flash_fwd_kernel_traitsILi128ELi128ELi64ELi4ELb0ELb0EN7cutlass6half_tE19Flash_kernel_traitsILi128ELi128ELi64ELi4ES3_EELb0ELb0ELb0ELb0ELb0ELb1ELb1ELb0EEEvNS_16Flash_fwd_paramsE,@function
        .size           _ZN5flash16flash_fwd_kernelI23Flash_fwd_kernel_traitsILi128ELi128ELi64ELi4ELb0ELb0EN7cutlass6half_tE19Flash_kernel_traitsILi128ELi128ELi64ELi4ES3_EELb0ELb0ELb0ELb0ELb0ELb1ELb1ELb0EEEvNS_16Flash_fwd_paramsE,(.L_x_2373 - _ZN5flash16flash_fwd_kernelI23Flash_fwd_kernel_traitsILi128ELi128ELi64ELi4ELb0ELb0EN7cutlass6half_tE19Flash_kernel_traitsILi128ELi128ELi64ELi4ES3_EELb0ELb0ELb0ELb0ELb0ELb1ELb1ELb0EEEvNS_16Flash_fwd_paramsE)
        .other          _ZN5flash16flash_fwd_kernelI23Flash_fwd_kernel_traitsILi128ELi128ELi64ELi4ELb0ELb0EN7cutlass6half_tE19Flash_kernel_traitsILi128ELi128ELi64ELi4ES3_EELb0ELb0ELb0ELb0ELb0ELb1ELb1ELb0EEEvNS_16Flash_fwd_paramsE,@"STO_CUDA_ENTRY STV_DEFAULT"
_ZN5flash16flash_fwd_kernelI23Flash_fwd_kernel_traitsILi128ELi128ELi64ELi4ELb0ELb0EN7cutlass6half_tE19Flash_kernel_traitsILi128ELi128ELi64ELi4ES3_EELb0ELb0ELb0ELb0ELb0ELb1ELb1ELb0EEEvNS_16Flash_fwd_paramsE:
.text._ZN5flash16flash_fwd_kernelI23Flash_fwd_kernel_traitsILi128ELi128ELi64ELi4ELb0ELb0EN7cutlass6half_tE19Flash_kernel_traitsILi128ELi128ELi64ELi4ES3_EELb0ELb0ELb0ELb0ELb0ELb1ELb1ELb0EEEvNS_16Flash_fwd_paramsE:
        /* <DEDUP_REMOVED lines=47> */
.L_x_43:
[----:B------:R-:W-:Y:S02]  /*02f0*/  ULDC UR4, c[0x0][0x218] ;  /* 0x0000860000047ab9 */ /* 0x000fe40000000800 */
.L_x_44:
        /* <DEDUP_REMOVED lines=58> */
.L_x_46:
        /* <DEDUP_REMOVED lines=46> */
.L_x_47:
[----:B------:R-:W-:Y:S01]  /*0980*/  SHF.R.S32.HI R27, RZ, 0x1f, R160 ;  /* 0x0000001fff1b7819 */ /* 0x000fe200000114a0 */
[----:B------:R-:W1:Y:S01]  /*0990*/  S2R R5, SR_CTAID.X ;  /* 0x0000000000057919 */ /* 0x000e620000002500 */
[----:B------:R-:W-:Y:S01]  /*09a0*/  UIADD3 UR12, -UR12, UR15, URZ ;  /* 0x0000000f0c0c7290 */ /* 0x000fe2000fffe13f */
[----:B------:R-:W-:Y:S01]  /*09b0*/  IMAD.MOV.U32 R165, RZ, RZ, c[0x0][0x198] ;  /* 0x00006600ffa57624 */ /* 0x000fe200078e00ff */
[----:B------:R-:W-:Y:S01]  /*09c0*/  LEA.HI R0, R27, R160, RZ, 0x3 ;  /* 0x000000a01b007211 */ /* 0x000fe200078f18ff */
[----:B------:R-:W2:Y:S01]  /*09d0*/  S2R R6, SR_CTAID.Z ;  /* 0x0000000000067919 */ /* 0x000ea20000002700 */
[----:B------:R-:W-:Y:S01]  /*09e0*/  ULDC.64 UR4, c[0x0][0x1a8] ;  /* 0x00006a0000047ab9 */ /* 0x000fe20000000a00 */
[----:B------:R-:W-:Y:S01]  /*09f0*/  IMAD.SHL.U32 R172, R165, 0x40, RZ ;  /* 0x00000040a5ac7824 */ /* 0x000fe200078e00ff */
[----:B------:R-:W-:Y:S01]  /*0a00*/  SHF.R.S32.HI R2, RZ, 0x3, R0 ;  /* 0x00000003ff027819 */ /* 0x000fe20000011400 */
[----:B------:R-:W-:Y:S01]  /*0a10*/  UIMAD UR4, UR19, UR4, URZ ;  /* 0x00000004130472a4 */ /* 0x000fe2000f8e023f */
[----:B------:R-:W-:Y:S01]  /*0a20*/  LOP3.LUT R0, R0, 0xfffffff8, RZ, 0xc0, !PT ;  /* 0xfffffff800007812 */ /* 0x000fe200078ec0ff */
[----:B------:R-:W-:Y:S01]  /*0a30*/  ULEA.HI.SX32 UR10, UR8, 0xffffffff, 0x1a ;  /* 0xffffffff080a7891 */ /* 0x000fe2000f8fd23f */
[----:B------:R-:W-:Y:S01]  /*0a40*/  IADD3 R24, R2, 0x10, RZ ;  /* 0x0000001002187810 */ /* 0x000fe20007ffe0ff */
[----:B------:R-:W-:Y:S01]  /*0a50*/  UIMAD UR4, UR11, UR5, UR4 ;  /* 0x000000050b0472a4 */ /* 0x000fe2000f8e0204 */
[----:B------:R-:W-:Y:S01]  /*0a60*/  SHF.R.S32.HI R3, RZ, 0x1f, R2 ;  /* 0x0000001fff037819 */ /* 0x000fe20000011402 */
[----:B------:R-:W-:Y:S01]  /*0a70*/  IMAD.IADD R25, R160, 0x1, -R0 ;  /* 0x00000001a0197824 */ /* 0x000fe200078e0a00 */
[----:B------:R-:W-:Y:S01]  /*0a80*/  ISETP.GE.AND P0, PT, R24, UR12, PT ;  /* 0x0000000c18007c0c */ /* 0x000fe2000bf06270 */
[----:B------:R-:W-:Y:S01]  /*0a90*/  IMAD.MOV.U32 R166, RZ, RZ, c[0x0][0x19c] ;  /* 0x00006700ffa67624 */ /* 0x000fe200078e00ff */
[C---:B------:R-:W-:Y:S01]  /*0aa0*/  ISETP.GE.AND P1, PT, R2.reuse, UR12, PT ;  /* 0x0000000c02007c0c */ /* 0x040fe2000bf26270 */
[----:B------:R-:W-:Y:S01]  /*0ab0*/  IMAD.SHL.U32 R30, R25, 0x8, RZ ;  /* 0x00000008191e7824 */ /* 0x000fe200078e00ff */
[----:B------:R-:W-:-:S02]  /*0ac0*/  IADD3 R26, R2, 0x20, RZ ;  /* 0x00000020021a7810 */ /* 0x000fc40007ffe0ff */
[----:B------:R-:W-:Y:S02]  /*0ad0*/  IADD3 R28, R2, 0x30, RZ ;  /* 0x00000030021c7810 */ /* 0x000fe40007ffe0ff */
[----:B------:R-:W-:Y:S01]  /*0ae0*/  SHF.R.S32.HI R31, RZ, 0x1f, R30 ;  /* 0x0000001fff1f7819 */ /* 0x000fe2000001141e */
[----:B-1----:R-:W-:Y:S01]  /*0af0*/  IMAD.WIDE R32, R5, 0x80, R2 ;  /* 0x0000008005207825 */ /* 0x002fe200078e0202 */
[----:B------:R-:W-:Y:S01]  /*0b00*/  IADD3 R4, P2, R30, UR6, RZ ;  /* 0x000000061e047c10 */ /* 0x000fe2000ff5e0ff */
[----:B------:R-:W-:Y:S01]  /*0b10*/  UIMAD UR6, UR10, -0x40, UR13 ;  /* 0xffffffc00a0678a4 */ /* 0x000fe2000f8e020d */
[----:B------:R-:W-:Y:S01]  /*0b20*/  ISETP.GE.AND P5, PT, R26, UR12, PT ;  /* 0x0000000c1a007c0c */ /* 0x000fe2000bfa6270 */
[----:B------:R-:W-:Y:S01]  /*0b30*/  STL.64 [R1+0x58], R30 ;  /* 0x0000581e01007387 */ /* 0x000fe20000100a00 */
[----:B------:R-:W-:Y:S01]  /*0b40*/  IADD3.X R5, R31, UR18, RZ, P2, !PT ;  /* 0x000000121f057c10 */ /* 0x000fe200097fe4ff */
[----:B------:R-:W-:Y:S01]  /*0b50*/  @!P1 IMAD R0, R33, c[0x0][0x190], RZ ;  /* 0x0000640021009a24 */ /* 0x000fe200078e02ff */
[----:B------:R-:W-:Y:S01]  /*0b60*/  @!P0 IADD3 R7, P2, R32, 0x10, RZ ;  /* 0x0000001020078810 */ /* 0x000fe20007f5e0ff */
[----:B------:R-:W-:Y:S01]  /*0b70*/  STL.64 [R1+0x30], R32 ;  /* 0x0000302001007387 */ /* 0x000fe20000100a00 */
[----:B------:R-:W-:Y:S01]  /*0b80*/  ISETP.GE.AND P4, PT, R28, UR12, PT ;  /* 0x0000000c1c007c0c */ /* 0x000fe2000bf86270 */
[----:B--2---:R-:W-:Y:S01]  /*0b90*/  IMAD.WIDE.U32 R4, R6, c[0x0][0x1a8], R4 ;  /* 0x00006a0006047a25 */ /* 0x004fe200078e0004 */
[C---:B------:R-:W-:Y:S01]  /*0ba0*/  IADD3 R12, R2.reuse, 0x40, RZ ;  /* 0x00000040020c7810 */ /* 0x040fe20007ffe0ff */
[----:B------:R-:W-:Y:S01]  /*0bb0*/  STL [R1+0x60], R28 ;  /* 0x0000601c01007387 */ /* 0x000fe20000100800 */
[----:B------:R-:W-:Y:S01]  /*0bc0*/  IADD3 R11, R2, 0x50, RZ ;  /* 0x00000050020b7810 */ /* 0x000fe20007ffe0ff */
[----:B------:R-:W-:Y:S01]  /*0bd0*/  @!P0 IMAD.X R6, RZ, RZ, R33, P2 ;  /* 0x000000ffff068224 */ /* 0x000fe200010e0621 */
[----:B------:R-:W-:Y:S01]  /*0be0*/  IADD3 R5, R5, UR4, RZ ;  /* 0x0000000405057c10 */ /* 0x000fe2000fffe0ff */
[----:B------:R-:W-:Y:S01]  /*0bf0*/  @!P1 IMAD R0, R32, c[0x0][0x194], R0 ;  /* 0x0000650020009a24 */ /* 0x000fe200078e0200 */
[----:B------:R1:W-:Y:S01]  /*0c00*/  STL [R1+0x6c], R12 ;  /* 0x00006c0c01007387 */ /* 0x0003e20000100800 */
[----:B------:R-:W-:Y:S01]  /*0c10*/  @!P0 IMAD R6, R6, c[0x0][0x190], RZ ;  /* 0x0000640006068a24 */ /* 0x000fe200078e02ff */
[----:B------:R-:W-:Y:S01]  /*0c20*/  ISETP.GE.AND P3, PT, R12, UR12, PT ;  /* 0x0000000c0c007c0c */ /* 0x000fe2000bf66270 */
[----:B------:R-:W-:Y:S01]  /*0c30*/  @!P1 IMAD.WIDE.U32 R8, R32, c[0x0][0x190], R4 ;  /* 0x0000640020089a25 */ /* 0x000fe200078e0004 */
[----:B------:R2:W-:Y:S01]  /*0c40*/  STL [R1+0x70], R11 ;  /* 0x0000700b01007387 */ /* 0x0005e20000100800 */
[----:B------:R-:W-:Y:S01]  /*0c50*/  IADD3 R34, R2, 0x60, RZ ;  /* 0x0000006002227810 */ /* 0x000fe20007ffe0ff */
[----:B------:R-:W-:Y:S01]  /*0c60*/  ULDC.64 UR4, c[0x0][0x1a0] ;  /* 0x0000680000047ab9 */ /* 0x000fe20000000a00 */
[----:B------:R-:W-:Y:S01]  /*0c70*/  @!P1 IMAD.IADD R0, R9, 0x1, R0 ;  /* 0x0000000109009824 */ /* 0x000fe200078e0200 */
[----:B------:R-:W-:Y:S01]  /*0c80*/  @!P1 LEA R16, P2, R8, c[0x0][0x160], 0x1 ;  /* 0x0000580008109a11 */ /* 0x000fe200078408ff */
[C---:B------:R-:W-:Y:S01]  /*0c90*/  @!P0 IMAD R10, R7.reuse, c[0x0][0x194], R6 ;  /* 0x00006500070a8a24 */ /* 0x040fe200078e0206 */
[----:B------:R-:W-:Y:S01]  /*0ca0*/  IADD3 R29, R2, 0x70, RZ ;  /* 0x00000070021d7810 */ /* 0x000fe20007ffe0ff */
[----:B------:R-:W-:Y:S01]  /*0cb0*/  @!P0 IMAD.WIDE.U32 R6, R7, c[0x0][0x190], R4 ;  /* 0x0000640007068a25 */ /* 0x000fe200078e0004 */
[----:B------:R-:W-:Y:S01]  /*0cc0*/  @!P1 LEA.HI.X R17, R8, c[0x0][0x164], R0, 0x1, P2 ;  /* 0x0000590008119a11 */ /* 0x000fe200010f0c00 */
[----:B------:R-:W-:Y:S01]  /*0cd0*/  UIMAD.WIDE.U32 UR14, UR10, UR4, URZ ;  /* 0x000000040a0e72a5 */ /* 0x000fe2000f8e003f */
[----:B------:R-:W-:Y:S01]  /*0ce0*/  STL [R1+0x64], R34 ;  /* 0x0000642201007387 */ /* 0x000fe20000100800 */
[----:B------:R-:W-:Y:S01]  /*0cf0*/  @!P0 IMAD.IADD R0, R7, 0x1, R10 ;  /* 0x0000000107008824 */ /* 0x000fe200078e020a */
[----:B------:R-:W-:Y:S01]  /*0d00*/  @!P0 LEA R14, P2, R6, c[0x0][0x160], 0x1 ;  /* 0x00005800060e8a11 */ /* 0x000fe200078408ff */
[----:B------:R-:W-:Y:S01]  /*0d10*/  IMAD.SHL.U32 R7, R2, 0x40, RZ ;  /* 0x0000004002077824 */ /* 0x000fe200078e00ff */
[----:B------:R-:W-:Y:S02]  /*0d20*/  STL [R1+0x68], R29 ;  /* 0x0000681d01007387 */ /* 0x000fe40000100800 */
[----:B------:R-:W-:-:S02]  /*0d30*/  @!P0 LEA.HI.X R15, R6, c[0x0][0x164], R0, 0x1, P2 ;  /* 0x00005900060f8a11 */ /* 0x000fc400010f0c00 */
[----:B------:R-:W-:Y:S02]  /*0d40*/  LOP3.LUT R0, R7, 0x1c0, RZ, 0xc0, !PT ;  /* 0x000001c007007812 */ /* 0x000fe400078ec0ff */
[----:B------:R-:W-:Y:S02]  /*0d50*/  LEA.HI R7, R27, R160, RZ, 0x6 ;  /* 0x000000a01b077211 */ /* 0x000fe400078f30ff */
[----:B-1----:R-:W-:Y:S02]  /*0d60*/  @!P5 IADD3 R12, P6, R32, 0x20, RZ ;  /* 0x00000020200cd810 */ /* 0x002fe40007fde0ff */
[----:B------:R-:W-:Y:S02]  /*0d70*/  SHF.R.U32.HI R6, RZ, 0x3, R0 ;  /* 0x00000003ff067819 */ /* 0x000fe40000011600 */
[----:B------:R-:W-:Y:S01]  /*0d80*/  ISETP.GE.AND P2, PT, R11, UR12, PT ;  /* 0x0000000c0b007c0c */ /* 0x000fe2000bf46270 */
[----:B------:R-:W-:Y:S01]  /*0d90*/  @!P5 IMAD.X R9, RZ, RZ, R33, P6 ;  /* 0x000000ffff09d224 */ /* 0x000fe200030e0621 */
[----:B------:R-:W-:-:S02]  /*0da0*/  LOP3.LUT R0, R0, 0x38, R30, 0xf8, !PT ;  /* 0x0000003800007812 */ /* 0x000fc400078ef81e */
[----:B------:R-:W-:Y:S02]  /*0db0*/  @!P4 IADD3 R10, P6, R32, 0x30, RZ ;  /* 0x00000030200ac810 */ /* 0x000fe40007fde0ff */
[----:B------:R-:W-:Y:S01]  /*0dc0*/  LOP3.LUT R0, R0, R6, RZ, 0x3c, !PT ;  /* 0x0000000600007212 */ /* 0x000fe200078e3cff */
[----:B------:R-:W-:Y:S02]  /*0dd0*/  IMAD.SHL.U32 R6, R7, 0x8, RZ ;  /* 0x0000000807067824 */ /* 0x000fe400078e00ff */
[--C-:B------:R-:W-:Y:S01]  /*0de0*/  @!P4 IMAD.X R7, RZ, RZ, R33.reuse, P6 ;  /* 0x000000ffff07c224 */ /* 0x100fe200030e0621 */
[----:B------:R-:W-:Y:S02]  /*0df0*/  @!P3 IADD3 R8, P6, R32, 0x40, RZ ;  /* 0x000000402008b810 */ /* 0x000fe40007fde0ff */
[----:B------:R-:W-:Y:S01]  /*0e00*/  LOP3.LUT R243, R0, 0xfffffe00, R6, 0xf8, !PT ;  /* 0xfffffe0000f37812 */ /* 0x000fe200078ef806 */
[----:B------:R-:W-:Y:S02]  /*0e10*/  @!P5 IMAD R0, R9, c[0x0][0x190], RZ ;  /* 0x000064000900da24 */ /* 0x000fe400078e02ff */
[----:B------:R-:W-:Y:S01]  /*0e20*/  @!P3 IMAD.X R6, RZ, RZ, R33, P6 ;  /* 0x000000ffff06b224 */ /* 0x000fe200030e0621 */
[----:B------:R-:W-:Y:S01]  /*0e30*/  @!P2 IADD3 R19, P6, R32, 0x50, RZ ;  /* 0x000000502013a810 */ /* 0x000fe20007fde0ff */
[----:B------:R-:W-:-:S02]  /*0e40*/  @!P4 IMAD R9, R7, c[0x0][0x190], RZ ;  /* 0x000064000709ca24 */ /* 0x000fc400078e02ff */
[----:B------:R-:W-:Y:S02]  /*0e50*/  @!P5 IMAD R7, R12, c[0x0][0x194], R0 ;  /* 0x000065000c07da24 */ /* 0x000fe400078e0200 */
[----:B------:R-:W-:Y:S02]  /*0e60*/  @!P3 IMAD R6, R6, c[0x0][0x190], RZ ;  /* 0x000064000606ba24 */ /* 0x000fe400078e02ff */
[----:B------:R-:W-:Y:S02]  /*0e70*/  @!P2 IMAD.X R0, RZ, RZ, R33, P6 ;  /* 0x000000ffff00a224 */ /* 0x000fe400030e0621 */
[----:B------:R-:W-:-:S04]  /*0e80*/  @!P5 IMAD.WIDE.U32 R12, R12, c[0x0][0x190], R4 ;  /* 0x000064000c0cda25 */ /* 0x000fc800078e0004 */
[----:B------:R-:W-:Y:S01]  /*0e90*/  @!P3 IMAD R21, R8, c[0x0][0x194], R6 ;  /* 0x000065000815ba24 */ /* 0x000fe200078e0206 */
[----:B------:R-:W-:Y:S01]  /*0ea0*/  @!P5 LEA R18, P6, R12, c[0x0][0x160], 0x1 ;  /* 0x000058000c12da11 */ /* 0x000fe200078c08ff */
[----:B------:R-:W-:Y:S02]  /*0eb0*/  IMAD.SHL.U32 R243, R243, 0x2, RZ ;  /* 0x00000002f3f37824 */ /* 0x000fe400078e00ff */
[----:B------:R-:W-:Y:S02]  /*0ec0*/  @!P2 IMAD R6, R0, c[0x0][0x190], RZ ;  /* 0x000064000006aa24 */ /* 0x000fe400078e02ff */
[----:B------:R-:W-:Y:S01]  /*0ed0*/  @!P5 IMAD.IADD R0, R13, 0x1, R7 ;  /* 0x000000010d00d824 */ /* 0x000fe200078e0207 */
[----:B------:R-:W-:Y:S01]  /*0ee0*/  @!PT LDS RZ, [RZ] ;  /* 0x00000000fffff984 */ /* 0x000fe20000000800 */
[----:B------:R-:W-:Y:S01]  /*0ef0*/  @!PT LDS RZ, [RZ] ;  /* 0x00000000fffff984 */ /* 0x000fe20000000800 */
[----:B------:R-:W-:Y:S01]  /*0f00*/  @!PT LDS RZ, [RZ] ;  /* 0x00000000fffff984 */ /* 0x000fe20000000800 */
[----:B------:R1:W-:Y:S01]  /*0f10*/  @!P1 LDGSTS.E.BYPASS.LTC128B.128 [R243], [R16.64] ;  /* 0x0000000010f39fae */ /* 0x0003e2000b901d50 */
[C---:B------:R-:W-:Y:S02]  /*0f20*/  @!P4 IMAD R20, R10.reuse, c[0x0][0x194], R9 ;  /* 0x000065000a14ca24 */ /* 0x040fe400078e0209 */
[----:B--2---:R-:W-:Y:S01]  /*0f30*/  @!P4 IMAD.WIDE.U32 R10, R10, c[0x0][0x190], R4 ;  /* 0x000064000a0aca25 */ /* 0x004fe200078e0004 */
[----:B------:R1:W-:Y:S01]  /*0f40*/  @!P1 LDGSTS.E.BYPASS.LTC128B.128 [R243+0x4000], [R16.64+0x80] ;  /* 0x0400008010f39fae */ /* 0x0003e2000b901d50 */
[----:B------:R-:W-:-:S02]  /*0f50*/  ISETP.GE.AND P1, PT, R34, UR12, PT ;  /* 0x0000000c22007c0c */ /* 0x000fc4000bf26270 */
[----:B------:R-:W-:Y:S01]  /*0f60*/  @!P2 IMAD R23, R19, c[0x0][0x194], R6 ;  /* 0x000065001317aa24 */ /* 0x000fe200078e0206 */
[----:B------:R2:W-:Y:S01]  /*0f70*/  @!P0 LDGSTS.E.BYPASS.LTC128B.128 [R243+0x800], [R14.64] ;  /* 0x008000000ef38fae */ /* 0x0005e2000b901d50 */
[----:B------:R-:W-:-:S03]  /*0f80*/  @!P3 IMAD.WIDE.U32 R8, R8, c[0x0][0x190], R4 ;  /* 0x000064000808ba25 */ /* 0x000fc600078e0004 */
[----:B------:R2:W-:Y:S01]  /*0f90*/  @!P0 LDGSTS.E.BYPASS.LTC128B.128 [R243+0x4800], [R14.64+0x80] ;  /* 0x048000800ef38fae */ /* 0x0005e2000b901d50 */
[----:B------:R-:W-:Y:S01]  /*0fa0*/  @!P2 IMAD.WIDE.U32 R6, R19, c[0x0][0x190], R4 ;  /* 0x000064001306aa25 */ /* 0x000fe200078e0004 */
[----:B------:R-:W-:Y:S02]  /*0fb0*/  @!P5 LEA.HI.X R19, R12, c[0x0][0x164], R0, 0x1, P6 ;  /* 0x000059000c13da11 */ /* 0x000fe400030f0c00 */
[----:B------:R-:W-:Y:S01]  /*0fc0*/  @!P3 LEA R12, P6, R8, c[0x0][0x160], 0x1 ;  /* 0x00005800080cba11 */ /* 0x000fe200078c08ff */
[----:B------:R-:W-:Y:S01]  /*0fd0*/  @!P4 IMAD.IADD R0, R11, 0x1, R20 ;  /* 0x000000010b00c824 */ /* 0x000fe200078e0214 */
[C---:B------:R-:W-:Y:S01]  /*0fe0*/  @!P4 LEA R20, P0, R10.reuse, c[0x0][0x160], 0x1 ;  /* 0x000058000a14ca11 */ /* 0x040fe200078008ff */
[----:B------:R-:W-:Y:S01]  /*0ff0*/  @!P3 IMAD.IADD R9, R9, 0x1, R21 ;  /* 0x000000010909b824 */ /* 0x000fe200078e0215 */
[----:B------:R3:W-:Y:S02]  /*1000*/  @!P5 LDGSTS.E.BYPASS.LTC128B.128 [R243+0x1000], [R18.64] ;  /* 0x0100000012f3dfae */ /* 0x0007e4000b901d50 */
[----:B------:R-:W-:Y:S01]  /*1010*/  @!P4 LEA.HI.X R21, R10, c[0x0][0x164], R0, 0x1, P0 ;  /* 0x000059000a15ca11 */ /* 0x000fe200000f0c00 */
[----:B------:R-:W-:Y:S01]  /*1020*/  @!P2 IMAD.IADD R0, R7, 0x1, R23 ;  /* 0x000000010700a824 */ /* 0x000fe200078e0217 */
[----:B------:R-:W-:Y:S01]  /*1030*/  ISETP.GE.AND P0, PT, R29, UR12, PT ;  /* 0x0000000c1d007c0c */ /* 0x000fe2000bf06270 */
[----:B------:R3:W-:Y:S01]  /*1040*/  @!P5 LDGSTS.E.BYPASS.LTC128B.128 [R243+0x5000], [R18.64+0x80] ;  /* 0x0500008012f3dfae */ /* 0x0007e2000b901d50 */
[----:B------:R-:W-:Y:S01]  /*1050*/  @!P3 LEA.HI.X R13, R8, c[0x0][0x164], R9, 0x1, P6 ;  /* 0x00005900080dba11 */ /* 0x000fe200030f0c09 */
[----:B------:R-:W-:Y:S01]  /*1060*/  IMAD R8, R3, c[0x0][0x198], RZ ;  /* 0x0000660003087a24 */ /* 0x000fe200078e02ff */
[----:B------:R-:W-:Y:S01]  /*1070*/  @!P2 LEA R10, P6, R6, c[0x0][0x160], 0x1 ;  /* 0x00005800060aaa11 */ /* 0x000fe200078c08ff */
[----:B------:R4:W-:Y:S01]  /*1080*/  @!P4 LDGSTS.E.BYPASS.LTC128B.128 [R243+0x1800], [R20.64] ;  /* 0x0180000014f3cfae */ /* 0x0009e2000b901d50 */
[----:B------:R-:W-:Y:S01]  /*1090*/  SHF.R.S32.HI R23, RZ, 0x1f, R22 ;  /* 0x0000001fff177819 */ /* 0x000fe20000011416 */
[----:B------:R-:W-:Y:S01]  /*10a0*/  IMAD R9, R2, c[0x0][0x19c], R8 ;  /* 0x0000670002097a24 */ /* 0x000fe200078e0208 */
[----:B------:R-:W-:Y:S01]  /*10b0*/  @!P2 LEA.HI.X R11, R6, c[0x0][0x164], R0, 0x1, P6 ;  /* 0x00005900060baa11 */ /* 0x000fe200030f0c00 */
[----:B------:R-:W-:Y:S01]  /*10c0*/  IMAD.WIDE.U32 R6, R2, c[0x0][0x198], R30 ;  /* 0x0000660002067a25 */ /* 0x000fe200078e001e */
[----:B------:R-:W-:Y:S01]  /*10d0*/  @!P1 IADD3 R0, P6, R32, 0x60, RZ ;  /* 0x0000006020009810 */ /* 0x000fe20007fde0ff */
[----:B------:R4:W-:Y:S01]  /*10e0*/  @!P4 LDGSTS.E.BYPASS.LTC128B.128 [R243+0x5800], [R20.64+0x80] ;  /* 0x0580008014f3cfae */ /* 0x0009e2000b901d50 */
[----:B------:R-:W-:-:S02]  /*10f0*/  ISETP.GE.AND P5, PT, R24, UR6, PT ;  /* 0x0000000618007c0c */ /* 0x000fc4000bfa6270 */
[----:B------:R-:W-:Y:S01]  /*1100*/  ISETP.GE.AND P4, PT, R26, UR6, PT ;  /* 0x000000061a007c0c */ /* 0x000fe2000bf86270 */
[--C-:B-1----:R-:W-:Y:S01]  /*1110*/  @!P1 IMAD.X R16, RZ, RZ, R33.reuse, P6 ;  /* 0x000000ffff109224 */ /* 0x102fe200030e0621 */
[----:B--2---:R-:W-:Y:S01]  /*1120*/  @!P0 IADD3 R14, P6, R32, 0x70, RZ ;  /* 0x00000070200e8810 */ /* 0x004fe20007fde0ff */
[----:B------:R1:W-:Y:S02]  /*1130*/  @!P3 LDGSTS.E.BYPASS.LTC128B.128 [R243+0x2000], [R12.64] ;  /* 0x020000000cf3bfae */ /* 0x0003e4000b901d50 */
[----:B------:R-:W-:Y:S02]  /*1140*/  @!P1 IMAD R16, R16, c[0x0][0x190], RZ ;  /* 0x0000640010109a24 */ /* 0x000fe400078e02ff */
[----:B------:R-:W-:Y:S01]  /*1150*/  @!P0 IMAD.X R15, RZ, RZ, R33, P6 ;  /* 0x000000ffff0f8224 */ /* 0x000fe200030e0621 */
[----:B------:R-:W-:Y:S01]  /*1160*/  IADD3 R8, P6, R6, UR20, RZ ;  /* 0x0000001406087c10 */ /* 0x000fe2000ffde0ff */
[----:B------:R-:W-:Y:S01]  /*1170*/  @!P0 IMAD.MOV.U32 R6, RZ, RZ, R4 ;  /* 0x000000ffff068224 */ /* 0x000fe200078e0004 */
[----:B------:R1:W-:Y:S01]  /*1180*/  @!P3 LDGSTS.E.BYPASS.LTC128B.128 [R243+0x6000], [R12.64+0x80] ;  /* 0x060000800cf3bfae */ /* 0x0003e2000b901d50 */
[----:B------:R-:W-:Y:S01]  /*1190*/  @!P0 IMAD R17, R15, c[0x0][0x190], RZ ;  /* 0x000064000f118a24 */ /* 0x000fe200078e02ff */
[----:B------:R-:W-:Y:S01]  /*11a0*/  IADD3.X R9, R7, UR7, R9, P6, !PT ;  /* 0x0000000707097c10 */ /* 0x000fe2000b7fe409 */
[----:B------:R-:W-:Y:S01]  /*11b0*/  @!P0 IMAD.MOV.U32 R7, RZ, RZ, R5 ;  /* 0x000000ffff078224 */ /* 0x000fe200078e0005 */
[----:B------:R-:W-:Y:S01]  /*11c0*/  USHF.R.S32.HI UR7, URZ, 0x1f, UR10 ;  /* 0x0000001f3f077899 */ /* 0x000fe2000801140a */
[C---:B------:R-:W-:Y:S01]  /*11d0*/  @!P0 IMAD R17, R14.reuse, c[0x0][0x194], R17 ;  /* 0x000065000e118a24 */ /* 0x040fe200078e0211 */
[----:B------:R2:W-:Y:S01]  /*11e0*/  @!P2 LDGSTS.E.BYPASS.LTC128B.128 [R243+0x2800], [R10.64] ;  /* 0x028000000af3afae */ /* 0x0005e2000b901d50 */
[----:B------:R-:W-:Y:S01]  /*11f0*/  @!P0 IMAD.WIDE.U32 R6, R14, c[0x0][0x190], R6 ;  /* 0x000064000e068a25 */ /* 0x000fe200078e0006 */
[----:B------:R-:W-:-:S02]  /*1200*/  ISETP.GE.AND P3, PT, R28, UR6, PT ;  /* 0x000000061c007c0c */ /* 0x000fc4000bf66270 */
[----:B------:R2:W-:Y:S01]  /*1210*/  @!P2 LDGSTS.E.BYPASS.LTC128B.128 [R243+0x6800], [R10.64+0x80] ;  /* 0x068000800af3afae */ /* 0x0005e2000b901d50 */
[----:B------:R-:W-:Y:S01]  /*1220*/  IMAD.MOV.U32 R14, RZ, RZ, 0x6 ;  /* 0x00000006ff0e7424 */ /* 0x000fe200078e00ff */
[----:B---3--:R-:W-:Y:S01]  /*1230*/  LEA.HI R18, R27, R160, RZ, 0x4 ;  /* 0x000000a01b127211 */ /* 0x008fe200078f20ff */
[C---:B------:R-:W-:Y:S02]  /*1240*/  @!P1 IMAD R15, R0.reuse, c[0x0][0x194], R16 ;  /* 0x00006500000f9a24 */ /* 0x040fe400078e0210 */
[----:B------:R-:W-:Y:S01]  /*1250*/  @!P1 IMAD.WIDE.U32 R4, R0, c[0x0][0x190], R4 ;  /* 0x0000640000049a25 */ /* 0x000fe200078e0004 */
[----:B------:R-:W-:Y:S02]  /*1260*/  SHF.L.U64.HI R164, R165, R14, c[0x0][0x19c] ;  /* 0x00006700a5a47619 */ /* 0x000fe4000001020e */
[----:B------:R-:W-:Y:S01]  /*1270*/  SHF.R.S32.HI R19, RZ, 0x4, R18 ;  /* 0x00000004ff137819 */ /* 0x000fe20000011412 */
[----:B------:R-:W-:Y:S02]  /*1280*/  IMAD R0, R23, c[0x0][0x1b0], RZ ;  /* 0x00006c0017007a24 */ /* 0x000fe400078e02ff */
[----:B------:R-:W-:Y:S01]  /*1290*/  IMAD.WIDE.U32 R32, R22, c[0x0][0x1b0], R8 ;  /* 0x00006c0016207a25 */ /* 0x000fe200078e0008 */
[----:B------:R-:W-:-:S03]  /*12a0*/  @!P1 LEA R8, P6, R4, c[0x0][0x160], 0x1 ;  /* 0x0000580004089a11 */ /* 0x000fc600078c08ff */
[----:B------:R-:W-:Y:S01]  /*12b0*/  IMAD R14, R22, c[0x0][0x1b4], R0 ;  /* 0x00006d00160e7a24 */ /* 0x000fe200078e0200 */
[----:B------:R-:W-:Y:S01]  /*12c0*/  STL.64 [R1+0x48], R32 ;  /* 0x0000482001007387 */ /* 0x000fe20000100a00 */
[----:B------:R-:W-:Y:S02]  /*12d0*/  @!P1 IMAD.IADD R0, R5, 0x1, R15 ;  /* 0x0000000105009824 */ /* 0x000fe400078e020f */
[----:B------:R-:W-:Y:S02]  /*12e0*/  IMAD R16, R164, UR10, RZ ;  /* 0x0000000aa4107c24 */ /* 0x000fe4000f8e02ff */
[----:B------:R-:W-:Y:S01]  /*12f0*/  IMAD.IADD R175, R33, 0x1, R14 ;  /* 0x0000000121af7824 */ /* 0x000fe200078e020e */
[----:B------:R-:W-:Y:S01]  /*1300*/  @!P1 LEA.HI.X R9, R4, c[0x0][0x164], R0, 0x1, P6 ;  /* 0x0000590004099a11 */ /* 0x000fe200030f0c00 */
[----:B------:R-:W-:Y:S01]  /*1310*/  IMAD.MOV.U32 R174, RZ, RZ, R32 ;  /* 0x000000ffffae7224 */ /* 0x000fe200078e0020 */
[----:B------:R-:W-:Y:S01]  /*1320*/  @!P0 LEA R14, P6, R6, c[0x0][0x160], 0x1 ;  /* 0x00005800060e8a11 */ /* 0x000fe200078c08ff */
[----:B------:R-:W-:-:S02]  /*1330*/  @!P0 IMAD.IADD R0, R7, 0x1, R17 ;  /* 0x0000000107008824 */ /* 0x000fc400078e0211 */
[C---:B------:R-:W-:Y:S01]  /*1340*/  IMAD R16, R172.reuse, UR7, R16 ;  /* 0x00000007ac107c24 */ /* 0x040fe2000f8e0210 */
[----:B------:R3:W-:Y:S01]  /*1350*/  @!P1 LDGSTS.E.BYPASS.LTC128B.128 [R243+0x3000], [R8.64] ;  /* 0x0300000008f39fae */ /* 0x0007e2000b901d50 */
[----:B------:R-:W-:Y:S01]  /*1360*/  IMAD.WIDE.U32 R4, R172, UR10, R174 ;  /* 0x0000000aac047c25 */ /* 0x000fe2000f8e00ae */
[----:B------:R-:W-:Y:S01]  /*1370*/  @!P0 LEA.HI.X R15, R6, c[0x0][0x164], R0, 0x1, P6 ;  /* 0x00005900060f8a11 */ /* 0x000fe200030f0c00 */
[----:B------:R-:W-:Y:S01]  /*1380*/  UIMAD UR7, UR7, UR4, URZ ;  /* 0x00000004070772a4 */ /* 0x000fe2000f8e023f */
[----:B------:R3:W-:Y:S01]  /*1390*/  @!P1 LDGSTS.E.BYPASS.LTC128B.128 [R243+0x7000], [R8.64+0x80] ;  /* 0x0700008008f39fae */ /* 0x0007e2000b901d50 */
[----:B------:R-:W-:Y:S01]  /*13a0*/  IMAD.IADD R5, R5, 0x1, R16 ;  /* 0x0000000105057824 */ /* 0x000fe200078e0210 */
[C---:B------:R-:W-:Y:S01]  /*13b0*/  @!P5 LEA R0, P6, R165.reuse, R4, 0x4 ;  /* 0x00000004a500d211 */ /* 0x040fe200078c20ff */
[C---:B--2---:R-:W-:Y:S01]  /*13c0*/  IMAD.WIDE.U32 R10, R165.reuse, 0x20, RZ ;  /* 0x00000020a50a7825 */ /* 0x044fe200078e00ff */
[----:B------:R-:W-:Y:S01]  /*13d0*/  UIMAD UR7, UR10, UR5, UR7 ;  /* 0x000000050a0772a4 */ /* 0x000fe2000f8e0207 */
[----:B------:R2:W-:Y:S01]  /*13e0*/  @!P0 LDGSTS.E.BYPASS.LTC128B.128 [R243+0x3800], [R14.64] ;  /* 0x038000000ef38fae */ /* 0x0005e2000b901d50 */
[----:B------:R-:W-:-:S02]  /*13f0*/  @!P5 LEA.HI.X R6, R165, R5, R166, 0x4, P6 ;  /* 0x00000005a506d211 */ /* 0x000fc400030f24a6 */
[C---:B------:R-:W-:Y:S01]  /*1400*/  @!P5 LEA R16, P6, R0.reuse, c[0x0][0x168], 0x1 ;  /* 0x00005a000010da11 */ /* 0x040fe200078c08ff */
[----:B------:R2:W-:Y:S03]  /*1410*/  @!P0 LDGSTS.E.BYPASS.LTC128B.128 [R243+0x7800], [R14.64+0x80] ;  /* 0x078000800ef38fae */ /* 0x0005e6000b901d50 */
[----:B------:R-:W-:Y:S01]  /*1420*/  @!P5 LEA.HI.X R17, R0, c[0x0][0x16c], R6, 0x1, P6 ;  /* 0x00005b000011da11 */ /* 0x000fe200030f0c06 */
[----:B------:R-:W-:Y:S01]  /*1430*/  IMAD R0, R3, c[0x0][0x1a0], RZ ;  /* 0x0000680003007a24 */ /* 0x000fe200078e02ff */
[C---:B------:R-:W-:Y:S01]  /*1440*/  ISETP.GE.AND P6, PT, R2.reuse, UR6, PT ;  /* 0x0000000602007c0c */ /* 0x040fe2000bfc6270 */
[C---:B------:R-:W-:Y:S01]  /*1450*/  IMAD.WIDE.U32 R6, R2.reuse, c[0x0][0x1a0], R30 ;  /* 0x0000680002067a25 */ /* 0x040fe200078e001e */
[----:B------:R-:W-:Y:S03]  /*1460*/  STL.64 [R1+0x38], R174 ;  /* 0x000038ae01007387 */ /* 0x000fe60000100a00 */
[----:B------:R-:W-:Y:S01]  /*1470*/  IMAD R0, R2, c[0x0][0x1a4], R0 ;  /* 0x0000690002007a24 */ /* 0x000fe200078e0200 */
[----:B------:R-:W-:Y:S01]  /*1480*/  IADD3 R6, P2, R6, UR22, RZ ;  /* 0x0000001606067c10 */ /* 0x000fe2000ff5e0ff */
[----:B------:R-:W-:-:S03]  /*1490*/  IMAD R3, R23, c[0x0][0x1b8], RZ ;  /* 0x00006e0017037a24 */ /* 0x000fc600078e02ff */
[----:B------:R-:W-:Y:S02]  /*14a0*/  IADD3.X R7, R7, UR21, R0, P2, !PT ;  /* 0x0000001507077c10 */ /* 0x000fe400097fe400 */
[----:B------:R-:W-:Y:S01]  /*14b0*/  ISETP.GE.AND P2, PT, R24, UR6, PT ;  /* 0x0000000618007c0c */ /* 0x000fe2000bf46270 */
[----:B---3--:R-:W-:Y:S01]  /*14c0*/  IMAD.SHL.U32 R8, R166, 0x20, RZ ;  /* 0x00000020a6087824 */ /* 0x008fe200078e00ff */
[----:B-1----:R-:W-:Y:S01]  /*14d0*/  @!P6 LEA R12, P1, R4, c[0x0][0x168], 0x1 ;  /* 0x00005a00040cea11 */ /* 0x002fe200078208ff */
[C---:B------:R-:W-:Y:S02]  /*14e0*/  IMAD R9, R22.reuse, c[0x0][0x1bc], R3 ;  /* 0x00006f0016097a24 */ /* 0x040fe400078e0203 */
[----:B------:R-:W-:Y:S01]  /*14f0*/  IMAD.WIDE.U32 R30, R22, c[0x0][0x1b8], R6 ;  /* 0x00006e00161e7a25 */ /* 0x000fe200078e0006 */
[C-C-:B------:R-:W-:Y:S02]  /*1500*/  @!P6 LEA.HI.X R13, R4.reuse, c[0x0][0x16c], R5.reuse, 0x1, P1 ;  /* 0x00005b00040dea11 */ /* 0x140fe400008f0c05 */
[----:B------:R-:W-:Y:S01]  /*1510*/  @!P4 IADD3 R0, P1, R4, R10, RZ ;  /* 0x0000000a0400c210 */ /* 0x000fe20007f3e0ff */
[----:B------:R-:W-:Y:S01]  /*1520*/  @!P3 IMAD.WIDE.U32 R6, R165, 0x30, R4 ;  /* 0x00000030a506b825 */ /* 0x000fe200078e0004 */
[----:B------:R-:W-:Y:S02]  /*1530*/  STL.64 [R1+0x40], R30 ;  /* 0x0000401e01007387 */ /* 0x000fe40000100a00 */
[----:B------:R-:W-:Y:S01]  /*1540*/  @!P4 IADD3.X R3, R5, R11, R8, P1, !PT ;  /* 0x0000000b0503c210 */ /* 0x000fe20000ffe408 */
[----:B--2---:R-:W-:Y:S01]  /*1550*/  IMAD.U32 R14, RZ, RZ, UR14 ;  /* 0x0000000eff0e7e24 */ /* 0x004fe2000f8e00ff */
[----:B------:R-:W-:Y:S01]  /*1560*/  @!P4 LEA R10, P1, R0, c[0x0][0x168], 0x1 ;  /* 0x00005a00000aca11 */ /* 0x000fe200078208ff */
[----:B----4-:R-:W-:Y:S01]  /*1570*/  IMAD.IADD R20, R31, 0x1, R9 ;  /* 0x000000011f147824 */ /* 0x010fe200078e0209 */
[----:B------:R-:W-:Y:S01]  /*1580*/  LEA.HI R8, R18, R19, RZ, 0x1 ;  /* 0x0000001312087211 */ /* 0x000fe200078f08ff */
[----:B------:R1:W-:Y:S01]  /*1590*/  @!P6 LDGSTS.E.BYPASS.LTC128B.128 [R243+0x8000], [R12.64] ;  /* 0x080000000cf3efae */ /* 0x0003e2000b901d50 */
[----:B------:R-:W-:Y:S01]  /*15a0*/  @!P4 LEA.HI.X R11, R0, c[0x0][0x16c], R3, 0x1, P1 ;  /* 0x00005b00000bca11 */ /* 0x000fe200008f0c03 */
[----:B------:R-:W-:Y:S01]  /*15b0*/  @!P3 IMAD R3, R166, 0x30, RZ ;  /* 0x00000030a603b824 */ /* 0x000fe200078e02ff */
[----:B------:R-:W-:Y:S01]  /*15c0*/  LOP3.LUT R5, R8, 0xfffffffe, RZ, 0xc0, !PT ;  /* 0xfffffffe08057812 */ /* 0x000fe200078ec0ff */
[----:B------:R-:W-:Y:S01]  /*15d0*/  IMAD.U32 R0, RZ, RZ, UR7 ;  /* 0x00000007ff007e24 */ /* 0x000fe2000f8e00ff */
[----:B------:R-:W-:Y:S01]  /*15e0*/  @!P3 LEA R8, P1, R6, c[0x0][0x168], 0x1 ;  /* 0x00005a000608ba11 */ /* 0x000fe200078208ff */
[----:B------:R-:W-:Y:S01]  /*15f0*/  @!P3 IMAD.IADD R3, R7, 0x1, R3 ;  /* 0x000000010703b824 */ /* 0x000fe200078e0203 */
[----:B------:R-:W-:Y:S01]  /*1600*/  LEA R4, P0, R14, R30, 0x6 ;  /* 0x0000001e0e047211 */ /* 0x000fe200078030ff */
[----:B------:R-:W-:Y:S01]  /*1610*/  IMAD.IADD R7, R19, 0x1, -R5 ;  /* 0x0000000113077824 */ /* 0x000fe200078e0a05 */
[----:B------:R-:W-:Y:S01]  /*1620*/  IADD3 R0, R0, UR15, RZ ;  /* 0x0000000f00007c10 */ /* 0x000fe2000fffe0ff */
[----:B------:R1:W-:Y:S01]  /*1630*/  @!P6 LDGSTS.E.BYPASS.LTC128B.128 [R243+0xa000], [R12.64+0x80] ;  /* 0x0a0000800cf3efae */ /* 0x0003e2000b901d50 */
[----:B------:R-:W-:Y:S01]  /*1640*/  @!P3 LEA.HI.X R9, R6, c[0x0][0x16c], R3, 0x1, P1 ;  /* 0x00005b000609ba11 */ /* 0x000fe200008f0c03 */
[----:B------:R-:W-:Y:S01]  /*1650*/  IMAD.SHL.U32 R6, R25, 0x40, RZ ;  /* 0x0000004019067824 */ /* 0x000fe200078e00ff */
[----:B------:R-:W-:Y:S01]  /*1660*/  LEA.HI.X R5, R14, R20, R0, 0x6, P0 ;  /* 0x000000140e057211 */ /* 0x000fe200000f3400 */
[----:B------:R2:W-:Y:S01]  /*1670*/  @!P5 LDGSTS.E.BYPASS.LTC128B.128 [R243+0x8800], [R16.64] ;  /* 0x0880000010f3dfae */ /* 0x0005e2000b901d50 */
[----:B------:R-:W-:Y:S01]  /*1680*/  LOP3.LUT R0, R18, 0xfffffff0, RZ, 0xc0, !PT ;  /* 0xfffffff012007812 */ /* 0x000fe200078ec0ff */
[----:B------:R-:W-:Y:S01]  /*1690*/  IMAD.U32 R15, RZ, RZ, UR15 ;  /* 0x0000000fff0f7e24 */ /* 0x000fe2000f8e00ff */
[C---:B------:R-:W-:Y:S01]  /*16a0*/  ISETP.GE.AND P6, PT, R2.reuse, UR6, PT ;  /* 0x0000000602007c0c */ /* 0x040fe2000bfc6270 */
[----:B------:R2:W-:Y:S01]  /*16b0*/  @!P5 LDGSTS.E.BYPASS.LTC128B.128 [R243+0xa800], [R16.64+0x80] ;  /* 0x0a80008010f3dfae */ /* 0x0005e2000b901d50 */
[----:B------:R-:W-:Y:S01]  /*16c0*/  IMAD.SHL.U32 R3, R2, 0x8, RZ ;  /* 0x0000000802037824 */ /* 0x000fe200078e00ff */
[----:B------:R-:W-:Y:S01]  /*16d0*/  LOP3.LUT R2, R6, 0x1c0, RZ, 0xc0, !PT ;  /* 0x000001c006027812 */ /* 0x000fe200078ec0ff */
[----:B------:R-:W-:Y:S01]  /*16e0*/  IMAD.IADD R0, R160, 0x1, -R0 ;  /* 0x00000001a0007824 */ /* 0x000fe200078e0a00 */
[----:B------:R3:W-:Y:S01]  /*16f0*/  @!P4 LDGSTS.E.BYPASS.LTC128B.128 [R243+0x9000], [R10.64] ;  /* 0x090000000af3cfae */ /* 0x0007e2000b901d50 */
[----:B------:R-:W-:Y:S01]  /*1700*/  ISETP.GE.AND P5, PT, R28, UR6, PT ;  /* 0x000000061c007c0c */ /* 0x000fe2000bfa6270 */
[----:B------:R-:W-:Y:S01]  /*1710*/  UIMAD.WIDE.U32 UR14, UR4, 0x20, URZ ;  /* 0x00000020040e78a5 */ /* 0x000fe2000f8e003f */
[----:B------:R-:W-:Y:S01]  /*1720*/  LOP3.LUT R6, R2, 0x8, R3, 0xf8, !PT ;  /* 0x0000000802067812 */ /* 0x000fe200078ef803 */
[----:B------:R3:W-:Y:S01]  /*1730*/  @!P4 LDGSTS.E.BYPASS.LTC128B.128 [R243+0xb000], [R10.64+0x80] ;  /* 0x0b0000800af3cfae */ /* 0x0007e2000b901d50 */
[----:B------:R-:W-:-:S02]  /*1740*/  SHF.R.S32.HI R15, RZ, 0x1f, R0 ;  /* 0x0000001fff0f7819 */ /* 0x000fc40000011400 */
[----:B------:R-:W-:Y:S01]  /*1750*/  SHF.R.U32.HI R2, RZ, 0x3, R2 ;  /* 0x00000003ff027819 */ /* 0x000fe20000011602 */
[----:B------:R4:W-:Y:S01]  /*1760*/  @!P3 LDGSTS.E.BYPASS.LTC128B.128 [R243+0x9800], [R8.64] ;  /* 0x0980000008f3bfae */ /* 0x0009e2000b901d50 */
[----:B------:R-:W-:Y:S02]  /*1770*/  LEA.HI R15, R15, R0, RZ, 0x3 ;  /* 0x000000000f0f7211 */ /* 0x000fe400078f18ff */
[----:B------:R-:W-:Y:S01]  /*1780*/  ISETP.GE.AND P1, PT, R26, UR6, PT ;  /* 0x000000061a007c0c */ /* 0x000fe2000bf26270 */
[----:B------:R4:W-:Y:S01]  /*1790*/  @!P3 LDGSTS.E.BYPASS.LTC128B.128 [R243+0xb800], [R8.64+0x80] ;  /* 0x0b80008008f3bfae */ /* 0x0009e2000b901d50 */
[----:B------:R-:W-:Y:S01]  /*17a0*/  LOP3.LUT R3, R15, 0xfffffff8, RZ, 0xc0, !PT ;  /* 0xfffffff80f037812 */ /* 0x000fe200078ec0ff */
[----:B------:R-:W-:Y:S01]  /*17b0*/  USHF.L.U32 UR6, UR5, 0x5, URZ ;  /* 0x0000000505067899 */ /* 0x000fe2000800063f */
[----:B-1----:R-:W-:Y:S01]  /*17c0*/  IMAD.U32 R13, RZ, RZ, UR4 ;  /* 0x00000004ff0d7e24 */ /* 0x002fe2000f8e00ff */
[----:B------:R-:W0:Y:S01]  /*17d0*/  LDGDEPBAR ;  /* 0x00000000000079af */ /* 0x000e220000000000 */
[----:B------:R-:W-:Y:S01]  /*17e0*/  IMAD.U32 R12, RZ, RZ, UR4 ;  /* 0x00000004ff0c7e24 */ /* 0x000fe2000f8e00ff */
[----:B------:R-:W-:-:S02]  /*17f0*/  VOTEU.ALL UP0, P5 ;  /* 0x00000000003f7886 */ /* 0x000fc40002800000 */
[----:B------:R1:W-:Y:S01]  /*1800*/  STL [R1+0x50], R20 ;  /* 0x0000501401007387 */ /* 0x0003e20000100800 */
[----:B------:R-:W-:Y:S01]  /*1810*/  @!P2 LEA R13, P0, R13, R4, 0x4 ;  /* 0x000000040d0da211 */ /* 0x000fe200078020ff */
[----:B------:R-:W-:Y:S01]  /*1820*/  IMAD.U32 R14, RZ, RZ, UR6 ;  /* 0x00000006ff0e7e24 */ /* 0x000fe2000f8e00ff */
[----:B------:R-:W-:Y:S01]  /*1830*/  @!UP0 UIMAD UR6, UR5, 0x30, URZ ;  /* 0x00000030050688a4 */ /* 0x000fe2000f8e023f */
[----:B--2---:R-:W-:Y:S01]  /*1840*/  IMAD.U32 R16, RZ, RZ, UR5 ;  /* 0x00000005ff107e24 */ /* 0x004fe2000f8e00ff */
[----:B------:R-:W-:-:S04]  /*1850*/  UISETP.GE.AND UP0, UPT, UR13, 0x41, UPT ;  /* 0x000000410d00788c */ /* 0x000fc8000bf06270 */
[----:B------:R-:W-:Y:S02]  /*1860*/  @!P2 LEA.HI.X R16, R12, R5, R16, 0x4, P0 ;  /* 0x000000050c10a211 */ /* 0x000fe400000f2410 */
[C---:B---3--:R-:W-:Y:S02]  /*1870*/  @!P1 IADD3 R11, P0, R4.reuse, UR14, RZ ;  /* 0x0000000e040b9c10 */ /* 0x048fe4000ff1e0ff */
[----:B----4-:R-:W-:Y:S01]  /*1880*/  @!P6 LEA R8, P3, R4, c[0x0][0x170], 0x1 ;  /* 0x00005c000408ea11 */ /* 0x010fe200078608ff */
[----:B------:R-:W-:-:S04]  /*1890*/  DEPBAR.LE SB0, 0x0 ;  /* 0x000080000000791a */ /* 0x000fc80000000000 */
[----:B------:R-:W-:Y:S01]  /*18a0*/  BAR.SYNC.DEFER_BLOCKING 0x0 ;  /* 0x0000000000007b1d */ /* 0x000fe20000010000 */
[----:B-1----:R-:W-:Y:S01]  /*18b0*/  IMAD.IADD R20, R0, 0x1, -R3 ;  /* 0x0000000100147824 */ /* 0x002fe200078e0a03 */
[----:B------:R-:W-:Y:S01]  /*18c0*/  LOP3.LUT R0, R6, R2, RZ, 0x3c, !PT ;  /* 0x0000000206007212 */ /* 0x000fe200078e3cff */
[----:B------:R-:W-:Y:S01]  /*18d0*/  IMAD.SHL.U32 R3, R7, 0x8, RZ ;  /* 0x0000000807037824 */ /* 0x000fe200078e00ff */
[----:B------:R-:W-:Y:S01]  /*18e0*/  @!P6 LEA.HI.X R9, R4, c[0x0][0x174], R5, 0x1, P3 ;  /* 0x00005d000409ea11 */ /* 0x000fe200018f0c05 */
[----:B------:R-:W-:Y:S01]  /*18f0*/  IMAD.SHL.U32 R2, R20, 0x40, RZ ;  /* 0x0000004014027824 */ /* 0x000fe200078e00ff */
[----:B------:R-:W-:Y:S01]  /*1900*/  @!P2 LEA R6, P3, R13, c[0x0][0x170], 0x1 ;  /* 0x00005c000d06aa11 */ /* 0x000fe200078608ff */
[----:B------:R-:W-:-:S03]  /*1910*/  IMAD R0, R7, 0x200, R0 ;  /* 0x0000020007007824 */ /* 0x000fc600078e0200 */
[----:B------:R-:W-:Y:S01]  /*1920*/  LOP3.LUT R2, R2, 0x1c0, RZ, 0xc0, !PT ;  /* 0x000001c002027812 */ /* 0x000fe200078ec0ff */
[----:B------:R-:W-:Y:S02]  /*1930*/  IMAD.SHL.U32 R224, R0, 0x2, RZ ;  /* 0x0000000200e07824 */ /* 0x000fe400078e00ff */
[----:B------:R-:W-:Y:S01]  /*1940*/  IMAD.MOV.U32 R0, RZ, RZ, 0x20 ;  /* 0x00000020ff007424 */ /* 0x000fe200078e00ff */
[----:B------:R-:W-:Y:S02]  /*1950*/  LOP3.LUT R10, R2, 0x8, R3, 0xf8, !PT ;  /* 0x00000008020a7812 */ /* 0x000fe400078ef803 */
[----:B------:R-:W-:Y:S01]  /*1960*/  SHF.R.U32.HI R7, RZ, 0x3, R2 ;  /* 0x00000003ff077819 */ /* 0x000fe20000011602 */
[----:B------:R-:W-:Y:S01]  /*1970*/  @!P5 IMAD.WIDE.U32 R2, R12, 0x30, R4 ;  /* 0x000000300c02d825 */ /* 0x000fe200078e0004 */
[----:B------:R-:W-:Y:S02]  /*1980*/  @!P1 IADD3.X R5, R5, UR15, R14, P0, !PT ;  /* 0x0000000f05059c10 */ /* 0x000fe400087fe40e */
[----:B------:R-:W-:Y:S01]  /*1990*/  LOP3.LUT R159, R10, R7, RZ, 0x3c, !PT ;  /* 0x000000070a9f7212 */ /* 0x000fe200078e3cff */
[----:B------:R-:W-:Y:S01]  /*19a0*/  IMAD.SHL.U32 R12, R15, 0x40, RZ ;  /* 0x000000400f0c7824 */ /* 0x000fe200078e00ff */
[----:B------:R-:W-:-:S02]  /*19b0*/  @!P2 LEA.HI.X R7, R13, c[0x0][0x174], R16, 0x1, P3 ;  /* 0x00005d000d07aa11 */ /* 0x000fc400018f0c10 */
[----:B------:R-:W-:Y:S01]  /*19c0*/  @!P1 LEA R4, P3, R11, c[0x0][0x170], 0x1 ;  /* 0x00005c000b049a11 */ /* 0x000fe200078608ff */
[----:B------:R-:W-:Y:S01]  /*19d0*/  @P6 STS.128 [R243+0xc000], RZ ;  /* 0x00c000fff3006388 */ /* 0x000fe20000000c00 */
[----:B------:R-:W-:Y:S02]  /*19e0*/  @!P5 IADD3 R3, R3, UR6, RZ ;  /* 0x000000060303dc10 */ /* 0x000fe4000fffe0ff */
[C---:B------:R-:W-:Y:S01]  /*19f0*/  @!P5 LEA R10, P0, R2.reuse, c[0x0][0x170], 0x1 ;  /* 0x00005c00020ada11 */ /* 0x040fe200078008ff */
[----:B------:R-:W-:Y:S01]  /*1a00*/  @P6 STS.128 [R243+0xe000], RZ ;  /* 0x00e000fff3006388 */ /* 0x000fe20000000c00 */
[----:B------:R-:W-:Y:S02]  /*1a10*/  LEA.HI R13, R27, R160, RZ, 0x5 ;  /* 0x000000a01b0d7211 */ /* 0x000fe400078f28ff */
[----:B------:R-:W-:Y:S01]  /*1a20*/  @!P1 LEA.HI.X R5, R11, c[0x0][0x174], R5, 0x1, P3 ;  /* 0x00005d000b059a11 */ /* 0x000fe200018f0c05 */
[----:B------:R-:W-:Y:S01]  /*1a30*/  @!PT LDS RZ, [RZ] ;  /* 0x00000000fffff984 */ /* 0x000fe20000000800 */
[----:B------:R-:W-:Y:S01]  /*1a40*/  @!PT LDS RZ, [RZ] ;  /* 0x00000000fffff984 */ /* 0x000fe20000000800 */
[----:B------:R-:W-:Y:S01]  /*1a50*/  @!PT LDS RZ, [RZ] ;  /* 0x00000000fffff984 */ /* 0x000fe20000000800 */
[----:B------:R1:W-:Y:S01]  /*1a60*/  @!P6 LDGSTS.E.BYPASS.LTC128B.128 [R243+0xc000], [R8.64] ;  /* 0x0c00000008f3efae */ /* 0x0003e2000b901d50 */
[----:B------:R-:W-:-:S02]  /*1a70*/  @!P5 LEA.HI.X R11, R2, c[0x0][0x174], R3, 0x1, P0 ;  /* 0x00005d00020bda11 */ /* 0x000fc400000f0c03 */
[----:B------:R-:W-:Y:S01]  /*1a80*/  SHF.R.S32.HI R2, RZ, 0x5, R13 ;  /* 0x00000005ff027819 */ /* 0x000fe2000001140d */
[----:B------:R1:W-:Y:S01]  /*1a90*/  @!P6 LDGSTS.E.BYPASS.LTC128B.128 [R243+0xe000], [R8.64+0x80] ;  /* 0x0e00008008f3efae */ /* 0x0003e2000b901d50 */
[----:B------:R-:W-:Y:S02]  /*1aa0*/  LOP3.LUT R158, R12, 0xfffffe00, RZ, 0xc0, !PT ;  /* 0xfffffe000c9e7812 */ /* 0x000fe400078ec0ff */
[----:B------:R-:W-:Y:S01]  /*1ab0*/  IADD3 R235, R224, 0x8020, RZ ;  /* 0x00008020e0eb7810 */ /* 0x000fe20007ffe0ff */
[----:B------:R-:W-:Y:S02]  /*1ac0*/  @P2 STS.128 [R243+0xc800], RZ ;  /* 0x00c800fff3002388 */ /* 0x000fe40000000c00 */
[----:B------:R-:W-:Y:S02]  /*1ad0*/  IMAD R2, R2, 0x400, R158 ;  /* 0x0000040002027824 */ /* 0x000fe400078e029e */
[----:B------:R-:W-:Y:S02]  /*1ae0*/  @P2 STS.128 [R243+0xe800], RZ ;  /* 0x00e800fff3002388 */ /* 0x000fe40000000c00 */
[----:B------:R-:W-:-:S02]  /*1af0*/  IMAD.IADD R2, R159, 0x1, R2 ;  /* 0x000000019f027824 */ /* 0x000fc400078e0202 */
[----:B------:R-:W-:Y:S01]  /*1b00*/  @!PT LDS RZ, [RZ] ;  /* 0x00000000fffff984 */ /* 0x000fe20000000800 */
[----:B------:R-:W-:Y:S01]  /*1b10*/  @!PT LDS RZ, [RZ] ;  /* 0x00000000fffff984 */ /* 0x000fe20000000800 */
[----:B------:R-:W-:Y:S01]  /*1b20*/  @!PT LDS RZ, [RZ] ;  /* 0x00000000fffff984 */ /* 0x000fe20000000800 */
[----:B------:R2:W-:Y:S02]  /*1b30*/  @!P2 LDGSTS.E.BYPASS.LTC128B.128 [R243+0xc800], [R6.64] ;  /* 0x0c80000006f3afae */ /* 0x0005e4000b901d50 */
[----:B------:R-:W-:Y:S01]  /*1b40*/  IMAD.SHL.U32 R231, R2, 0x2, RZ ;  /* 0x0000000202e77824 */ /* 0x000fe200078e00ff */
[----:B------:R-:W-:Y:S01]  /*1b50*/  IADD3 R2, R224, 0x8000, RZ ;  /* 0x00008000e0027810 */ /* 0x000fe20007ffe0ff */
[----:B------:R2:W-:Y:S04]  /*1b60*/  @!P2 LDGSTS.E.BYPASS.LTC128B.128 [R243+0xe800], [R6.64+0x80] ;  /* 0x0e80008006f3afae */ /* 0x0005e8000b901d50 */
[----:B------:R-:W-:Y:S04]  /*1b70*/  @P1 STS.128 [R243+0xd000], RZ ;  /* 0x00d000fff3001388 */ /* 0x000fe80000000c00 */
[----:B------:R-:W-:Y:S04]  /*1b80*/  @P1 STS.128 [R243+0xf000], RZ ;  /* 0x00f000fff3001388 */ /* 0x000fe80000000c00 */
        /* <DEDUP_REMOVED lines=15> */
[----:B------:R-:W-:Y:S04]  /*1c80*/  LDSM.16.M88.4 R12, [R231] ;  /* 0x00000000e70c783b */ /* 0x000fe80000000200 */
[----:B------:R-:W4:Y:S01]  /*1c90*/  LDSM.16.M88.4 R16, [R224+0x8000] ;  /* 0x00800000e010783b */ /* 0x000f220000000200 */
[----:B---3--:R-:W-:-:S03]  /*1ca0*/  IMAD.MOV.U32 R4, RZ, RZ, 0x10 ;  /* 0x00000010ff047424 */ /* 0x008fc600078e00ff */
[----:B------:R-:W-:Y:S01]  /*1cb0*/  LDSM.16.M88.4 R28, [R224+0x9000] ;  /* 0x00900000e01c783b */ /* 0x000fe20000000200 */
[----:B------:R-:W-:Y:S01]  /*1cc0*/  IMAD.SHL.U32 R5, R160, 0x2, RZ ;  /* 0x00000002a0057824 */ /* 0x000fe200078e00ff */
[----:B------:R-:W-:Y:S02]  /*1cd0*/  SEL R4, R4, 0xfffffff0, !P1 ;  /* 0xfffffff004047807 */ /* 0x000fe40004800000 */
[----:B------:R-:W3:Y:S01]  /*1ce0*/  LDSM.16.M88.4 R32, [R224+0x8800] ;  /* 0x00880000e020783b */ /* 0x000ee20000000200 */
[----:B------:R-:W-:Y:S02]  /*1cf0*/  R2P PR, R25, 0x6 ;  /* 0x0000000619007804 */ /* 0x000fe40000000000 */
[----:B------:R-:W-:Y:S01]  /*1d00*/  LOP3.LUT R5, R5, 0x6, RZ, 0xc0, !PT ;  /* 0x0000000605057812 */ /* 0x000fe200078ec0ff */
[----:B------:R-:W-:Y:S01]  /*1d10*/  IMAD R232, R4, 0x2, R231 ;  /* 0x0000000204e87824 */ /* 0x000fe200078e02e7 */
[----:B------:R-:W-:Y:S03]  /*1d20*/  LDSM.16.M88.4 R24, [R224+0x9800] ;  /* 0x00980000e018783b */ /* 0x000fe60000000200 */
[----:B------:R-:W-:Y:S01]  /*1d30*/  IMAD R233, R0, 0x2, R232 ;  /* 0x0000000200e97824 */ /* 0x000fe200078e02e8 */
[----:B------:R-:W-:Y:S04]  /*1d40*/  LDSM.16.M88.4 R20, [R232+0x2000] ;  /* 0x00200000e814783b */ /* 0x000fe80000000200 */
[----:B-1----:R-:W1:Y:S01]  /*1d50*/  LDSM.16.M88.4 R8, [R231+0x2000] ;  /* 0x00200000e708783b */ /* 0x002e620000000200 */
[----:B------:R-:W-:Y:S01]  /*1d60*/  @P1 IADD3 R235, R2, -0x20, RZ ;  /* 0xffffffe002eb1810 */ /* 0x000fe20007ffe0ff */
[----:B------:R-:W-:-:S02]  /*1d70*/  IMAD.MOV.U32 R2, RZ, RZ, 0x40 ;  /* 0x00000040ff027424 */ /* 0x000fc400078e00ff */
[----:B------:R-:W0:Y:S01]  /*1d80*/  LDGDEPBAR ;  /* 0x00000000000079af */ /* 0x000e220000000000 */
[C---:B------:R-:W-:Y:S02]  /*1d90*/  IADD3 R242, R235.reuse, 0x800, RZ ;  /* 0x00000800ebf27810 */ /* 0x040fe40007ffe0ff */
[----:B------:R-:W-:Y:S01]  /*1da0*/  SEL R2, R2, 0xffffffc0, !P2 ;  /* 0xffffffc002027807 */ /* 0x000fe20005000000 */
[----:B------:R-:W5:Y:S01]  /*1db0*/  LDSM.16.M88.4 R64, [R235+0x1000] ;  /* 0x00100000eb40783b */ /* 0x000f620000000200 */
[C---:B------:R-:W-:Y:S02]  /*1dc0*/  IADD3 R241, R235.reuse, 0x1000, RZ ;  /* 0x00001000ebf17810 */ /* 0x040fe40007ffe0ff */
[C---:B------:R-:W-:Y:S01]  /*1dd0*/  IADD3 R240, R235.reuse, 0x1800, RZ ;  /* 0x00001800ebf07810 */ /* 0x040fe20007ffe0ff */
[----:B------:R-:W2:Y:S01]  /*1de0*/  LDSM.16.M88.4 R60, [R235+0x800] ;  /* 0x00080000eb3c783b */ /* 0x000ea20000000200 */
[----:B------:R-:W-:Y:S01]  /*1df0*/  IMAD.IADD R230, R224, 0x1, R2 ;  /* 0x00000001e0e67824 */ /* 0x000fe200078e0202 */
[C---:B------:R-:W-:Y:S01]  /*1e00*/  IADD3 R239, R235.reuse, 0x2000, RZ ;  /* 0x00002000ebef7810 */ /* 0x040fe20007ffe0ff */
[----:B------:R-:W-:Y:S01]  /*1e10*/  IMAD.IADD R229, R2, 0x1, R235 ;  /* 0x0000000102e57824 */ /* 0x000fe200078e02eb */
[----:B------:R-:W-:Y:S01]  /*1e20*/  LDSM.16.M88.4 R56, [R235] ;  /* 0x00000000eb38783b */ /* 0x000fe20000000200 */
[C---:B------:R-:W-:Y:S01]  /*1e30*/  IADD3 R238, R235.reuse, 0x2800, RZ ;  /* 0x00002800ebee7810 */ /* 0x040fe20007ffe0ff */
[----:B----4-:R-:W-:Y:S01]  /*1e40*/  HMMA.16816.F32 R88, R12, R16, RZ ;  /* 0x000000100c58723c */ /* 0x010fe200000018ff */
[C---:B------:R-:W-:Y:S01]  /*1e50*/  IADD3 R237, R235.reuse, 0x3000, RZ ;  /* 0x00003000ebed7810 */ /* 0x040fe20007ffe0ff */
[----:B------:R-:W-:Y:S01]  /*1e60*/  LDSM.16.M88.4 R68, [R235+0x1800] ;  /* 0x00180000eb44783b */ /* 0x000fe20000000200 */
[----:B------:R-:W-:-:S05]  /*1e70*/  IADD3 R236, R235, 0x3800, RZ ;  /* 0x00003800ebec7810 */ /* 0x000fca0007ffe0ff */
[C---:B------:R-:W-:Y:S08]  /*1e80*/  HMMA.16816.F32 R120, R12.reuse, R18, RZ ;  /* 0x000000120c78723c */ /* 0x040ff000000018ff */
[----:B---3--:R-:W-:Y:S08]  /*1e90*/  HMMA.16816.F32 R80, R12, R32, RZ ;  /* 0x000000200c50723c */ /* 0x008ff000000018ff */
[C---:B-1----:R-:W-:Y:S08]  /*1ea0*/  HMMA.16816.F32 R40, R8.reuse, R16, RZ ;  /* 0x000000100828723c */ /* 0x042ff000000018ff */
[C---:B------:R-:W-:Y:S08]  /*1eb0*/  HMMA.16816.F32 R52, R8.reuse, R18, RZ ;  /* 0x000000120834723c */ /* 0x040ff000000018ff */
[C---:B------:R-:W-:Y:S08]  /*1ec0*/  HMMA.16816.F32 R16, R8.reuse, R28, RZ ;  /* 0x0000001c0810723c */ /* 0x040ff000000018ff */
[C---:B------:R-:W-:Y:S08]  /*1ed0*/  HMMA.16816.F32 R36, R8.reuse, R32, RZ ;  /* 0x000000200824723c */ /* 0x040ff000000018ff */
[----:B------:R-:W-:Y:S08]  /*1ee0*/  HMMA.16816.F32 R44, R8, R24, RZ ;  /* 0x00000018082c723c */ /* 0x000ff000000018ff */
[----:B-----5:R-:W-:Y:S01]  /*1ef0*/  HMMA.16816.F32 R96, R20, R64, R16 ;  /* 0x000000401460723c */ /* 0x020fe20000001810 */
[----:B------:R-:W1:Y:S07]  /*1f00*/  LDSM.16.M88.4 R16, [R232] ;  /* 0x00000000e810783b */ /* 0x000e6e0000000200 */
[C---:B------:R-:W-:Y:S08]  /*1f10*/  HMMA.16816.F32 R48, R8.reuse, R34, RZ ;  /* 0x000000220830723c */ /* 0x040ff000000018ff */
[C---:B------:R-:W-:Y:S08]  /*1f20*/  HMMA.16816.F32 R72, R8.reuse, R30, RZ ;  /* 0x0000001e0848723c */ /* 0x040ff000000018ff */
[----:B------:R-:W-:Y:S01]  /*1f30*/  HMMA.16816.F32 R76, R8, R26, RZ ;  /* 0x0000001a084c723c */ /* 0x000fe200000018ff */
[----:B------:R-:W-:Y:S07]  /*1f40*/  LDSM.16.M88.4 R8, [R234+0x2000] ;  /* 0x00200000ea08783b */ /* 0x000fee0000000200 */
[C---:B------:R-:W-:Y:S01]  /*1f50*/  HMMA.16816.F32 R116, R12.reuse, R34, RZ ;  /* 0x000000220c74723c */ /* 0x040fe200000018ff */
[----:B------:R-:W-:Y:S07]  /*1f60*/  LDSM.16.M88.4 R32, [R230+0x8800] ;  /* 0x00880000e620783b */ /* 0x000fee0000000200 */
[C---:B------:R-:W-:Y:S08]  /*1f70*/  HMMA.16816.F32 R84, R12.reuse, R28, RZ ;  /* 0x0000001c0c54723c */ /* 0x040ff000000018ff */
[C---:B------:R-:W-:Y:S01]  /*1f80*/  HMMA.16816.F32 R112, R12.reuse, R30, RZ ;  /* 0x0000001e0c70723c */ /* 0x040fe200000018ff */
[----:B------:R-:W-:Y:S07]  /*1f90*/  LDSM.16.M88.4 R28, [R230+0x9000] ;  /* 0x00900000e61c783b */ /* 0x000fee0000000200 */
[C---:B------:R-:W-:Y:S08]  /*1fa0*/  HMMA.16816.F32 R92, R12.reuse, R24, RZ ;  /* 0x000000180c5c723c */ /* 0x040ff000000018ff */
[----:B------:R-:W-:Y:S01]  /*1fb0*/  HMMA.16816.F32 R104, R12, R26, RZ ;  /* 0x0000001a0c68723c */ /* 0x000fe200000018ff */
[----:B------:R-:W-:Y:S04]  /*1fc0*/  LDSM.16.M88.4 R24, [R230+0x8000] ;  /* 0x00800000e618783b */ /* 0x000fe80000000200 */
[----:B------:R-:W3:Y:S03]  /*1fd0*/  LDSM.16.M88.4 R12, [R234] ;  /* 0x00000000ea0c783b */ /* 0x000ee60000000200 */
[----:B--2---:R-:W-:Y:S08]  /*1fe0*/  HMMA.16816.F32 R108, R20, R60, R36 ;  /* 0x0000003c146c723c */ /* 0x004ff00000001824 */
[-C--:B-1----:R-:W-:Y:S08]  /*1ff0*/  HMMA.16816.F32 R36, R16, R56.reuse, R88 ;  /* 0x000000381024723c */ /* 0x082ff00000001858 */
[C---:B------:R-:W-:Y:S01]  /*2000*/  HMMA.16816.F32 R100, R20.reuse, R56, R40 ;  /* 0x000000381464723c */ /* 0x040fe20000001828 */
[----:B------:R-:W-:Y:S07]  /*2010*/  LDSM.16.M88.4 R40, [R233] ;  /* 0x00000000e928783b */ /* 0x000fee0000000200 */
[C---:B------:R-:W-:Y:S08]  /*2020*/  HMMA.16816.F32 R128, R20.reuse, R68, R44 ;  /* 0x000000441480723c */ /* 0x040ff0000000182c */
[C---:B------:R-:W-:Y:S08]  /*2030*/  HMMA.16816.F32 R140, R20.reuse, R58, R52 ;  /* 0x0000003a148c723c */ /* 0x040ff00000001834 */
[C---:B------:R-:W-:Y:S01]  /*2040*/  HMMA.16816.F32 R136, R20.reuse, R62, R48 ;  /* 0x0000003e1488723c */ /* 0x040fe20000001830 */
[----:B------:R-:W-:Y:S07]  /*2050*/  LDSM.16.M88.4 R48, [R229] ;  /* 0x00000000e530783b */ /* 0x000fee0000000200 */
[C---:B------:R-:W-:Y:S08]  /*2060*/  HMMA.16816.F32 R132, R20.reuse, R66, R72 ;  /* 0x000000421484723c */ /* 0x040ff00000001848 */
[----:B------:R-:W-:Y:S01]  /*2070*/  HMMA.16816.F32 R124, R20, R70, R76 ;  /* 0x00000046147c723c */ /* 0x000fe2000000184c */
[----:B------:R-:W1:Y:S04]  /*2080*/  LDSM.16.M88.4 R20, [R230+0x9800] ;  /* 0x00980000e614783b */ /* 0x000e680000000200 */
[----:B------:R-:W-:Y:S03]  /*2090*/  LDSM.16.M88.4 R76, [R224+0xa000] ;  /* 0x00a00000e04c783b */ /* 0x000fe60000000200 */
[C---:B------:R-:W-:Y:S08]  /*20a0*/  HMMA.16816.F32 R80, R16.reuse, R60, R80 ;  /* 0x0000003c1050723c */ /* 0x040ff00000001850 */
[C---:B------:R-:W-:Y:S08]  /*20b0*/  HMMA.16816.F32 R72, R16.reuse, R64, R84 ;  /* 0x000000401048723c */ /* 0x040ff00000001854 */
[C---:B------:R-:W-:Y:S08]  /*20c0*/  HMMA.16816.F32 R92, R16.reuse, R68, R92 ;  /* 0x00000044105c723c */ /* 0x040ff0000000185c */
[C---:B------:R-:W-:Y:S08]  /*20d0*/  HMMA.16816.F32 R56, R16.reuse, R58, R120 ;  /* 0x0000003a1038723c */ /* 0x040ff00000001878 */
[C---:B------:R-:W-:Y:S08]  /*20e0*/  HMMA.16816.F32 R60, R16.reuse, R62, R116 ;  /* 0x0000003e103c723c */ /* 0x040ff00000001874 */
[C---:B------:R-:W-:Y:S08]  /*20f0*/  HMMA.16816.F32 R52, R16.reuse, R66, R112 ;  /* 0x000000421034723c */ /* 0x040ff00000001870 */
[----:B------:R-:W-:Y:S01]  /*2100*/  HMMA.16816.F32 R88, R16, R70, R104 ;  /* 0x000000461058723c */ /* 0x000fe20000001868 */
[----:B------:R-:W2:Y:S04]  /*2110*/  LDSM.16.M88.4 R16, [R233+0x2000] ;  /* 0x00200000e910783b */ /* 0x000ea80000000200 */
[----:B------:R-:W-:Y:S03]  /*2120*/  LDSM.16.M88.4 R68, [R229+0x1000] ;  /* 0x00100000e544783b */ /* 0x000fe60000000200 */
[-C--:B---3--:R-:W-:Y:S01]  /*2130*/  HMMA.16816.F32 R44, R12, R24.reuse, R36 ;  /* 0x000000180c2c723c */ /* 0x088fe20000001824 */
[----:B------:R-:W3:Y:S07]  /*2140*/  LDSM.16.M88.4 R36, [R231+0x4000] ;  /* 0x00400000e724783b */ /* 0x000eee0000000200 */
[C---:B------:R-:W-:Y:S08]  /*2150*/  HMMA.16816.F32 R84, R8.reuse, R24, R100 ;  /* 0x000000180854723c */ /* 0x040ff00000001864 */
[C---:B------:R-:W-:Y:S08]  /*2160*/  HMMA.16816.F32 R112, R8.reuse, R32, R108 ;  /* 0x000000200870723c */ /* 0x040ff0000000186c */
[C---:B-1----:R-:W-:Y:S08]  /*2170*/  HMMA.16816.F32 R116, R8.reuse, R22, R124 ;  /* 0x000000160874723c */ /* 0x042ff0000000187c */
[C---:B------:R-:W-:Y:S08]  /*2180*/  HMMA.16816.F32 R104, R8.reuse, R28, R96 ;  /* 0x0000001c0868723c */ /* 0x040ff00000001860 */
[----:B------:R-:W-:Y:S01]  /*2190*/  HMMA.16816.F32 R108, R8, R34, R136 ;  /* 0x00000022086c723c */ /* 0x000fe20000001888 */
[----:B------:R-:W-:Y:S07]  /*21a0*/  LDSM.16.M88.4 R136, [R229+0x1800] ;  /* 0x00180000e588783b */ /* 0x000fee0000000200 */
[C---:B------:R-:W-:Y:S08]  /*21b0*/  HMMA.16816.F32 R124, R12.reuse, R32, R80 ;  /* 0x000000200c7c723c */ /* 0x040ff00000001850 */
[----:B------:R-:W-:Y:S01]  /*21c0*/  HMMA.16816.F32 R120, R12, R34, R60 ;  /* 0x000000220c78723c */ /* 0x000fe2000000183c */
[----:B------:R-:W1:Y:S04]  /*21d0*/  LDSM.16.M88.4 R32, [R231+0x6000] ;  /* 0x00600000e720783b */ /* 0x000e680000000200 */
[----:B------:R-:W-:Y:S03]  /*21e0*/  LDSM.16.M88.4 R60, [R235+0x2000] ;  /* 0x00200000eb3c783b */ /* 0x000fe60000000200 */
[C---:B------:R-:W-:Y:S08]  /*21f0*/  HMMA.16816.F32 R96, R8.reuse, R20, R128 ;  /* 0x000000140860723c */ /* 0x040ff00000001880 */
[C---:B------:R-:W-:Y:S08]  /*2200*/  HMMA.16816.F32 R64, R8.reuse, R26, R140 ;  /* 0x0000001a0840723c */ /* 0x040ff0000000188c */
[----:B------:R-:W-:Y:S08]  /*2210*/  HMMA.16816.F32 R100, R8, R30, R132 ;  /* 0x0000001e0864723c */ /* 0x000ff00000001884 */
[----:B------:R-:W-:Y:S01]  /*2220*/  HMMA.16816.F32 R8, R40, R48, R44 ;  /* 0x000000302808723c */ /* 0x000fe2000000182c */
[----:B------:R-:W-:Y:S07]  /*2230*/  LDSM.16.M88.4 R44, [R229+0x2000] ;  /* 0x00200000e52c783b */ /* 0x000fee0000000200 */
[C---:B------:R-:W-:Y:S08]  /*2240*/  HMMA.16816.F32 R56, R12.reuse, R26, R56 ;  /* 0x0000001a0c38723c */ /* 0x040ff00000001838 */
[C---:B------:R-:W-:Y:S08]  /*2250*/  HMMA.16816.F32 R132, R12.reuse, R28, R72 ;  /* 0x0000001c0c84723c */ /* 0x040ff00000001848 */
[----:B------:R-:W-:Y:S01]  /*2260*/  HMMA.16816.F32 R128, R12, R30, R52 ;  /* 0x0000001e0c80723c */ /* 0x000fe20000001834 */
[----:B------:R-:W4:Y:S04]  /*2270*/  LDSM.16.M88.4 R28, [R232+0x4000] ;  /* 0x00400000e81c783b */ /* 0x000f280000000200 */
[----:B------:R-:W-:Y:S03]  /*2280*/  LDSM.16.M88.4 R52, [R229+0x800] ;  /* 0x00080000e534783b */ /* 0x000fe60000000200 */
[----:B--2---:R-:W-:Y:S08]  /*2290*/  HMMA.16816.F32 R24, R16, R48, R84 ;  /* 0x000000301018723c */ /* 0x004ff00000001854 */
[C---:B------:R-:W-:Y:S08]  /*22a0*/  HMMA.16816.F32 R148, R12.reuse, R20, R92 ;  /* 0x000000140c94723c */ /* 0x040ff0000000185c */
[----:B------:R-:W-:Y:S01]  /*22b0*/  HMMA.16816.F32 R152, R12, R22, R88 ;  /* 0x000000160c98723c */ /* 0x000fe20000001858 */
[----:B------:R-:W2:Y:S07]  /*22c0*/  LDSM.16.M88.4 R12, [R232+0x6000] ;  /* 0x00600000e80c783b */ /* 0x000eae0000000200 */
[----:B---3--:R-:W-:Y:S01]  /*22d0*/  HMMA.16816.F32 R20, R36, R76, R8 ;  /* 0x0000004c2414723c */ /* 0x008fe20000001808 */
[----:B------:R-:W-:Y:S07]  /*22e0*/  LDSM.16.M88.4 R8, [R234+0x4000] ;  /* 0x00400000ea08783b */ /* 0x000fee0000000200 */
[-C--:B------:R-:W-:Y:S08]  /*22f0*/  HMMA.16816.F32 R84, R16, R50.reuse, R64 ;  /* 0x000000321054723c */ /* 0x080ff00000001840 */
[----:B------:R-:W-:Y:S01]  /*2300*/  HMMA.16816.F32 R80, R40, R50, R56 ;  /* 0x000000322850723c */ /* 0x000fe20000001838 */
[----:B------:R-:W3:Y:S04]  /*2310*/  LDSM.16.M88.4 R48, [R230+0xa000] ;  /* 0x00a00000e630783b */ /* 0x000ee80000000200 */
[----:B------:R-:W-:Y:S03]  /*2320*/  LDSM.16.M88.4 R56, [R224+0xa800] ;  /* 0x00a80000e038783b */ /* 0x000fe60000000200 */
[----:B-1----:R-:W-:Y:S01]  /*2330*/  HMMA.16816.F32 R64, R32, R76, R24 ;  /* 0x0000004c2040723c */ /* 0x002fe20000001818 */
[----:B------:R-:W1:Y:S07]  /*2340*/  LDSM.16.M88.4 R24, [R234+0x6000] ;  /* 0x00600000ea18783b */ /* 0x000e6e0000000200 */
[----:B----4-:R-:W-:Y:S01]  /*2350*/  HMMA.16816.F32 R72, R28, R60, R20 ;  /* 0x0000003c1c48723c */ /* 0x010fe20000001814 */
[----:B------:R-:W4:Y:S07]  /*2360*/  LDSM.16.M88.4 R20, [R233+0x4000] ;  /* 0x00400000e914783b */ /* 0x000f2e0000000200 */
[----:B------:R-:W-:Y:S08]  /*2370*/  HMMA.16816.F32 R80, R36, R78, R80 ;  /* 0x0000004e2450723c */ /* 0x000ff00000001850 */
[----:B--2---:R-:W-:Y:S08]  /*2380*/  HMMA.16816.F32 R64, R12, R60, R64 ;  /* 0x0000003c0c40723c */ /* 0x004ff00000001840 */
[C---:B------:R-:W-:Y:S08]  /*2390*/  HMMA.16816.F32 R112, R16.reuse, R52, R112 ;  /* 0x000000341070723c */ /* 0x040ff00000001870 */
[C---:B------:R-:W-:Y:S08]  /*23a0*/  HMMA.16816.F32 R108, R16.reuse, R54, R108 ;  /* 0x00000036106c723c */ /* 0x040ff0000000186c */
[C---:B------:R-:W-:Y:S08]  /*23b0*/  HMMA.16816.F32 R104, R16.reuse, R68, R104 ;  /* 0x000000441068723c */ /* 0x040ff00000001868 */
[C---:B------:R-:W-:Y:S08]  /*23c0*/  HMMA.16816.F32 R140, R16.reuse, R70, R100 ;  /* 0x00000046108c723c */ /* 0x040ff00000001864 */
[C---:B------:R-:W-:Y:S08]  /*23d0*/  HMMA.16816.F32 R144, R16.reuse, R136, R96 ;  /* 0x000000881090723c */ /* 0x040ff00000001860 */
[----:B------:R-:W-:Y:S01]  /*23e0*/  HMMA.16816.F32 R116, R16, R138, R116 ;  /* 0x0000008a1074723c */ /* 0x000fe20000001874 */
[----:B------:R-:W2:Y:S07]  /*23f0*/  LDSM.16.M88.4 R16, [R233+0x6000] ;  /* 0x00600000e910783b */ /* 0x000eae0000000200 */
[----:B------:R-:W-:Y:S08]  /*2400*/  HMMA.16816.F32 R76, R32, R78, R84 ;  /* 0x0000004e204c723c */ /* 0x000ff00000001854 */
[----:B---3--:R-:W-:Y:S08]  /*2410*/  HMMA.16816.F32 R72, R8, R48, R72 ;  /* 0x000000300848723c */ /* 0x008ff00000001848 */
[C---:B------:R-:W-:Y:S08]  /*2420*/  HMMA.16816.F32 R88, R40.reuse, R52, R124 ;  /* 0x000000342858723c */ /* 0x040ff0000000187c */
[----:B------:R-:W-:Y:S01]  /*2430*/  HMMA.16816.F32 R96, R40, R54, R120 ;  /* 0x000000362860723c */ /* 0x000fe20000001878 */
[----:B------:R-:W3:Y:S07]  /*2440*/  LDSM.16.M88.4 R52, [R235+0x2800] ;  /* 0x00280000eb34783b */ /* 0x000eee0000000200 */
[----:B-1----:R-:W-:Y:S08]  /*2450*/  HMMA.16816.F32 R64, R24, R48, R64 ;  /* 0x000000301840723c */ /* 0x002ff00000001840 */
[-C--:B------:R-:W-:Y:S08]  /*2460*/  HMMA.16816.F32 R80, R28, R62.reuse, R80 ;  /* 0x0000003e1c50723c */ /* 0x080ff00000001850 */
[----:B------:R-:W-:Y:S08]  /*2470*/  HMMA.16816.F32 R76, R12, R62, R76 ;  /* 0x0000003e0c4c723c */ /* 0x000ff0000000184c */
[----:B----4-:R-:W-:Y:S08]  /*2480*/  HMMA.16816.F32 R84, R20, R44, R72 ;  /* 0x0000002c1454723c */ /* 0x010ff00000001848 */
[----:B------:R-:W-:Y:S08]  /*2490*/  HMMA.16816.F32 R72, R36, R56, R88 ;  /* 0x000000382448723c */ /* 0x000ff00000001858 */
[C---:B------:R-:W-:Y:S08]  /*24a0*/  HMMA.16816.F32 R100, R40.reuse, R68, R132 ;  /* 0x000000442864723c */ /* 0x040ff00000001884 */
[----:B------:R-:W-:Y:S01]  /*24b0*/  HMMA.16816.F32 R128, R40, R70, R128 ;  /* 0x000000462880723c */ /* 0x000fe20000001880 */
[----:B------:R-:W-:-:S04]  /*24c0*/  FMUL.FTZ R2, R84, c[0x0][0x2ec] ;  /* 0x0000bb0054027a20 */ /* 0x000fc80000410000 */
[----:B------:R1:W-:Y:S03]  /*24d0*/  MUFU.TANH R126, R2 ;  /* 0x00000002007e7308 */ /* 0x0003e60000002400 */
[----:B--2---:R-:W-:Y:S01]  /*24e0*/  HMMA.16816.F32 R92, R16, R44, R64 ;  /* 0x0000002c105c723c */ /* 0x004fe20000001840 */
[----:B------:R-:W2:Y:S07]  /*24f0*/  LDSM.16.M88.4 R64, [R230+0xa800] ;  /* 0x00a80000e640783b */ /* 0x000eae0000000200 */
[----:B------:R-:W-:Y:S01]  /*2500*/  HMMA.16816.F32 R68, R8, R50, R80 ;  /* 0x000000320844723c */ /* 0x000fe20000001850 */
[----:B-1----:R-:W-:-:S07]  /*2510*/  FMUL.FTZ R2, R85, c[0x0][0x2ec] ;  /* 0x0000bb0055027a20 */ /* 0x002fce0000410000 */
[----:B------:R-:W-:Y:S01]  /*2520*/  HMMA.16816.F32 R60, R32, R56, R112 ;  /* 0x00000038203c723c */ /* 0x000fe20000001870 */
[----:B------:R1:W-:Y:S07]  /*2530*/  MUFU.TANH R125, R2 ;  /* 0x00000002007d7308 */ /* 0x0003ee0000002400 */
[----:B------:R-:W-:Y:S01]  /*2540*/  HMMA.16816.F32 R76, R24, R50, R76 ;  /* 0x00000032184c723c */ /* 0x000fe2000000184c */
[----:B------:R-:W4:Y:S07]  /*2550*/  LDSM.16.M88.4 R48, [R229+0x2800] ;  /* 0x00280000e530783b */ /* 0x000f2e0000000200 */
[----:B---3--:R-:W-:Y:S01]  /*2560*/  HMMA.16816.F32 R72, R28, R52, R72 ;  /* 0x000000341c48723c */ /* 0x008fe20000001848 */
[----:B-1----:R-:W-:-:S04]  /*2570*/  FMUL.FTZ R2, R86, c[0x0][0x2ec] ;  /* 0x0000bb0056027a20 */ /* 0x002fc80000410000 */
[----:B------:R1:W-:Y:S03]  /*2580*/  MUFU.TANH R157, R2 ;  /* 0x00000002009d7308 */ /* 0x0003e60000002400 */
[----:B------:R-:W-:Y:S08]  /*2590*/  HMMA.16816.F32 R80, R20, R46, R68 ;  /* 0x0000002e1450723c */ /* 0x000ff00000001844 */
[----:B------:R-:W-:Y:S01]  /*25a0*/  HMMA.16816.F32 R60, R12, R52, R60 ;  /* 0x000000340c3c723c */ /* 0x000fe2000000183c */
[----:B-1----:R-:W-:-:S07]  /*25b0*/  FMUL.FTZ R2, R87, c[0x0][0x2ec] ;  /* 0x0000bb0057027a20 */ /* 0x002fce0000410000 */
[----:B------:R-:W-:Y:S01]  /*25c0*/  HMMA.16816.F32 R84, R16, R46, R76 ;  /* 0x0000002e1054723c */ /* 0x000fe2000000184c */
[----:B------:R1:W-:Y:S01]  /*25d0*/  MUFU.TANH R156, R2 ;  /* 0x00000002009c7308 */ /* 0x0003e20000002400 */
[----:B------:R-:W3:Y:S06]  /*25e0*/  LDSM.16.M88.4 R44, [R224+0xb000] ;  /* 0x00b00000e02c783b */ /* 0x000eec0000000200 */
[----:B------:R-:W-:Y:S08]  /*25f0*/  HMMA.16816.F32 R68, R36, R58, R96 ;  /* 0x0000003a2444723c */ /* 0x000ff00000001860 */
[----:B--2---:R-:W-:Y:S01]  /*2600*/  HMMA.16816.F32 R72, R8, R64, R72 ;  /* 0x000000400848723c */ /* 0x004fe20000001848 */
[----:B-1----:R-:W-:-:S04]  /*2610*/  FMUL.FTZ R2, R92, c[0x0][0x2ec] ;  /* 0x0000bb005c027a20 */ /* 0x002fc80000410000 */
[----:B------:R1:W-:Y:S03]  /*2620*/  MUFU.TANH R124, R2 ;  /* 0x00000002007c7308 */ /* 0x0003e60000002400 */
[----:B------:R-:W-:Y:S08]  /*2630*/  HMMA.16816.F32 R76, R32, R58, R108 ;  /* 0x0000003a204c723c */ /* 0x000ff0000000186c */
[----:B------:R-:W-:Y:S01]  /*2640*/  HMMA.16816.F32 R56, R24, R64, R60 ;  /* 0x000000401838723c */ /* 0x000fe2000000183c */
[----:B------:R-:W2:Y:S01]  /*2650*/  LDSM.16.M88.4 R60, [R235+0x3000] ;  /* 0x00300000eb3c783b */ /* 0x000ea20000000200 */
[----:B-1----:R-:W-:-:S06]  /*2660*/  FMUL.FTZ R2, R93, c[0x0][0x2ec] ;  /* 0x0000bb005d027a20 */ /* 0x002fcc0000410000 */
[----:B------:R-:W-:Y:S01]  /*2670*/  HMMA.16816.F32 R68, R28, R54, R68 ;  /* 0x000000361c44723c */ /* 0x000fe20000001844 */
[----:B------:R1:W-:-:S15]  /*2680*/  MUFU.TANH R123, R2 ;  /* 0x00000002007b7308 */ /* 0x0003de0000002400 */
[----:B----4-:R-:W-:Y:S01]  /*2690*/  HMMA.16816.F32 R88, R16, R48, R56 ;  /* 0x000000301058723c */ /* 0x010fe20000001838 */
[----:B-1----:R-:W-:-:S04]  /*26a0*/  FMUL.FTZ R2, R94, c[0x0][0x2ec] ;  /* 0x0000bb005e027a20 */ /* 0x002fc80000410000 */
[----:B------:R1:W4:Y:S03]  /*26b0*/  MUFU.TANH R120, R2 ;  /* 0x0000000200787308 */ /* 0x0003260000002400 */
[----:B---3--:R-:W-:Y:S08]  /*26c0*/  HMMA.16816.F32 R56, R32, R44, R104 ;  /* 0x0000002c2038723c */ /* 0x008ff00000001868 */
[----:B------:R-:W-:Y:S01]  /*26d0*/  HMMA.16816.F32 R68, R8, R66, R68 ;  /* 0x000000420844723c */ /* 0x000fe20000001844 */
[----:B-1----:R-:W-:-:S04]  /*26e0*/  FMUL.FTZ R2, R95, c[0x0][0x2ec] ;  /* 0x0000bb005f027a20 */ /* 0x002fc80000410000 */
[----:B------:R1:W3:Y:S02]  /*26f0*/  MUFU.TANH R115, R2 ;  /* 0x0000000200737308 */ /* 0x0002e40000002400 */
[----:B-1----:R-:W-:-:S06]  /*2700*/  FMUL.FTZ R2, R80, c[0x0][0x2ec] ;  /* 0x0000bb0050027a20 */ /* 0x002fcc0000410000 */
[----:B------:R1:W-:Y:S02]  /*2710*/  MUFU.TANH R122, R2 ;  /* 0x00000002007a7308 */ /* 0x0003e40000002400 */
[----:B-1----:R-:W-:-:S06]  /*2720*/  FMUL.FTZ R2, R81, c[0x0][0x2ec] ;  /* 0x0000bb0051027a20 */ /* 0x002fcc0000410000 */
[----:B------:R1:W-:Y:S02]  /*2730*/  MUFU.TANH R121, R2 ;  /* 0x0000000200797308 */ /* 0x0003e40000002400 */
[----:B-1----:R-:W-:-:S06]  /*2740*/  FMUL.FTZ R2, R82, c[0x0][0x2ec] ;  /* 0x0000bb0052027a20 */ /* 0x002fcc0000410000 */
[----:B------:R1:W-:Y:S02]  /*2750*/  MUFU.TANH R113, R2 ;  /* 0x0000000200717308 */ /* 0x0003e40000002400 */
[----:B-1----:R-:W-:Y:S02]  /*2760*/  FMUL.FTZ R2, R83, c[0x0][0x2ec] ;  /* 0x0000bb0053027a20 */ /* 0x002fe40000410000 */
[----:B------:R-:W-:Y:S04]  /*2770*/  HMMA.16816.F32 R80, R20, R48, R72 ;  /* 0x000000301450723c */ /* 0x000fe80000001848 */
[----:B------:R1:W-:Y:S04]  /*2780*/  MUFU.TANH R114, R2 ;  /* 0x0000000200727308 */ /* 0x0003e80000002400 */
[----:B------:R-:W-:Y:S01]  /*2790*/  HMMA.16816.F32 R72, R12, R54, R76 ;  /* 0x000000360c48723c */ /* 0x000fe2000000184c */
[----:B------:R-:W5:Y:S07]  /*27a0*/  LDSM.16.M88.4 R52, [R230+0xb000] ;  /* 0x00b00000e634783b */ /* 0x000f6e0000000200 */
[----:B------:R-:W-:Y:S01]  /*27b0*/  HMMA.16816.F32 R76, R36, R44, R100 ;  /* 0x0000002c244c723c */ /* 0x000fe20000001864 */
[----:B-1----:R-:W-:-:S04]  /*27c0*/  FMUL.FTZ R2, R84, c[0x0][0x2ec] ;  /* 0x0000bb0054027a20 */ /* 0x002fc80000410000 */
[----:B------:R1:W-:Y:S11]  /*27d0*/  MUFU.TANH R112, R2 ;  /* 0x0000000200707308 */ /* 0x0003f60000002400 */
[----:B------:R-:W-:Y:S01]  /*27e0*/  HMMA.16816.F32 R72, R24, R66, R72 ;  /* 0x000000421848723c */ /* 0x000fe20000001848 */
[----:B-1----:R-:W-:-:S07]  /*27f0*/  FMUL.FTZ R2, R85, c[0x0][0x2ec] ;  /* 0x0000bb0055027a20 */ /* 0x002fce0000410000 */
[-C--:B--2---:R-:W-:Y:S01]  /*2800*/  HMMA.16816.F32 R76, R28, R60.reuse, R76 ;  /* 0x0000003c1c4c723c */ /* 0x084fe2000000184c */
[----:B------:R1:W-:Y:S07]  /*2810*/  MUFU.TANH R111, R2 ;  /* 0x00000002006f7308 */ /* 0x0003ee0000002400 */
[----:B------:R-:W-:Y:S01]  /*2820*/  HMMA.16816.F32 R64, R12, R60, R56 ;  /* 0x0000003c0c40723c */ /* 0x000fe20000001838 */
[----:B------:R-:W-:Y:S01]  /*2830*/  LDSM.16.M88.4 R56, [R229+0x3000] ;  /* 0x00300000e538783b */ /* 0x000fe20000000200 */
[----:B-1----:R-:W-:-:S04]  /*2840*/  FMUL.FTZ R2, R86, c[0x0][0x2ec] ;  /* 0x0000bb0056027a20 */ /* 0x002fc80000410000 */
[----:B------:R1:W2:Y:S02]  /*2850*/  MUFU.TANH R108, R2 ;  /* 0x00000002006c7308 */ /* 0x0002a40000002400 */
[----:B-1----:R-:W-:Y:S02]  /*2860*/  FMUL.FTZ R2, R87, c[0x0][0x2ec] ;  /* 0x0000bb0057027a20 */ /* 0x002fe40000410000 */
[----:B------:R-:W-:Y:S04]  /*2870*/  HMMA.16816.F32 R84, R16, R50, R72 ;  /* 0x000000321054723c */ /* 0x000fe80000001848 */
[----:B------:R1:W1:Y:S04]  /*2880*/  MUFU.TANH R109, R2 ;  /* 0x00000002006d7308 */ /* 0x0002680000002400 */
[-C--:B-----5:R-:W-:Y:S08]  /*2890*/  HMMA.16816.F32 R72, R8, R52.reuse, R76 ;  /* 0x000000340848723c */ /* 0x0a0ff0000000184c */
[----:B------:R-:W-:Y:S01]  /*28a0*/  HMMA.16816.F32 R76, R24, R52, R64 ;  /* 0x00000034184c723c */ /* 0x000fe20000001840 */
[----:B-1----:R-:W-:-:S04]  /*28b0*/  FMUL.FTZ R2, R80, c[0x0][0x2ec] ;  /* 0x0000bb0050027a20 */ /* 0x002fc80000410000 */
[----:B------:R1:W-:Y:S02]  /*28c0*/  MUFU.TANH R110, R2 ;  /* 0x00000002006e7308 */ /* 0x0003e40000002400 */
[----:B-1----:R-:W-:-:S06]  /*28d0*/  FMUL.FTZ R2, R81, c[0x0][0x2ec] ;  /* 0x0000bb0051027a20 */ /* 0x002fcc0000410000 */
[----:B------:R1:W-:Y:S02]  /*28e0*/  MUFU.TANH R107, R2 ;  /* 0x00000002006b7308 */ /* 0x0003e40000002400 */
[----:B-1----:R-:W-:-:S06]  /*28f0*/  FMUL.FTZ R2, R82, c[0x0][0x2ec] ;  /* 0x0000bb0052027a20 */ /* 0x002fcc0000410000 */
[----:B------:R1:W-:Y:S02]  /*2900*/  MUFU.TANH R105, R2 ;  /* 0x0000000200697308 */ /* 0x0003e40000002400 */
[----:B-1----:R-:W-:Y:S02]  /*2910*/  FMUL.FTZ R2, R83, c[0x0][0x2ec] ;  /* 0x0000bb0053027a20 */ /* 0x002fe40000410000 */
[----:B------:R-:W-:Y:S01]  /*2920*/  HMMA.16816.F32 R80, R20, R50, R68 ;  /* 0x000000321450723c */ /* 0x000fe20000001844 */
[----:B------:R-:W1:Y:S03]  /*2930*/  LDSM.16.M88.4 R48, [R224+0xb800] ;  /* 0x00b80000e030783b */ /* 0x000e660000000200 */
[----:B------:R5:W-:Y:S04]  /*2940*/  MUFU.TANH R106, R2 ;  /* 0x00000002006a7308 */ /* 0x000be80000002400 */
[-C--:B------:R-:W-:Y:S08]  /*2950*/  HMMA.16816.F32 R68, R36, R46.reuse, R128 ;  /* 0x0000002e2444723c */ /* 0x080ff00000001880 */
[----:B------:R-:W-:Y:S01]  /*2960*/  HMMA.16816.F32 R44, R32, R46, R140 ;  /* 0x0000002e202c723c */ /* 0x000fe2000000188c */
[----:B-----5:R-:W-:-:S04]  /*2970*/  FMUL.FTZ R2, R88, c[0x0][0x2ec] ;  /* 0x0000bb0058027a20 */ /* 0x020fc80000410000 */
[----:B------:R5:W-:Y:S11]  /*2980*/  MUFU.TANH R104, R2 ;  /* 0x0000000200687308 */ /* 0x000bf60000002400 */
[----:B------:R-:W-:Y:S01]  /*2990*/  HMMA.16816.F32 R64, R28, R62, R68 ;  /* 0x0000003e1c40723c */ /* 0x000fe20000001844 */
[----:B-----5:R-:W-:-:S07]  /*29a0*/  FMUL.FTZ R2, R89, c[0x0][0x2ec] ;  /* 0x0000bb0059027a20 */ /* 0x020fce0000410000 */
[----:B------:R-:W-:Y:S01]  /*29b0*/  HMMA.16816.F32 R68, R40, R136, R148 ;  /* 0x000000882844723c */ /* 0x000fe20000001894 */
[----:B------:R5:W-:-:S15]  /*29c0*/  MUFU.TANH R103, R2 ;  /* 0x0000000200677308 */ /* 0x000bde0000002400 */
[----:B------:R-:W-:Y:S01]  /*29d0*/  HMMA.16816.F32 R64, R8, R54, R64 ;  /* 0x000000360840723c */ /* 0x000fe20000001840 */
[----:B-----5:R-:W-:-:S04]  /*29e0*/  FMUL.FTZ R2, R90, c[0x0][0x2ec] ;  /* 0x0000bb005a027a20 */ /* 0x020fc80000410000 */
[----:B------:R5:W2:Y:S03]  /*29f0*/  MUFU.TANH R99, R2 ;  /* 0x0000000200637308 */ /* 0x000aa60000002400 */
[----:B-1----:R-:W-:Y:S01]  /*2a00*/  HMMA.16816.F32 R68, R36, R48, R68 ;  /* 0x000000302444723c */ /* 0x002fe20000001844 */
[----:B-----5:R-:W-:-:S07]  /*2a10*/  FMUL.FTZ R2, R91, c[0x0][0x2ec] ;  /* 0x0000bb005b027a20 */ /* 0x020fce0000410000 */
[----:B------:R-:W-:Y:S01]  /*2a20*/  HMMA.16816.F32 R88, R16, R56, R76 ;  /* 0x000000381058723c */ /* 0x000fe2000000184c */
[----:B------:R1:W5:Y:S07]  /*2a30*/  MUFU.TANH R100, R2 ;  /* 0x0000000200647308 */ /* 0x00036e0000002400 */
[C---:B------:R-:W-:Y:S08]  /*2a40*/  HMMA.16816.F32 R76, R32.reuse, R48, R144 ;  /* 0x00000030204c723c */ /* 0x040ff00000001890 */
        /* <DEDUP_REMOVED lines=11> */
[----:B------:R-:W2:Y:S04]  /*2b00*/  LDSM.16.M88.4 R44, [R235+0x3800] ;  /* 0x00380000eb2c783b */ /* 0x000ea80000000200 */
[----:B------:R-:W3:Y:S01]  /*2b10*/  LDSM.16.M88.4 R60, [R230+0xb800] ;  /* 0x00b80000e63c783b */ /* 0x000ee20000000200 */
[----:B-1----:R-:W-:-:S04]  /*2b20*/  FMUL.FTZ R2, R84, c[0x0][0x2ec] ;  /* 0x0000bb0054027a20 */ /* 0x002fc80000410000 */
[----:B------:R1:W-:-:S14]  /*2b30*/  MUFU.TANH R96, R2 ;  /* 0x0000000200607308 */ /* 0x0003dc0000002400 */
[----:B------:R-:W-:Y:S01]  /*2b40*/  HMMA.16816.F32 R72, R24, R54, R72 ;  /* 0x000000361848723c */ /* 0x000fe20000001848 */
[----:B-1----:R-:W-:-:S07]  /*2b50*/  FMUL.FTZ R2, R85, c[0x0][0x2ec] ;  /* 0x0000bb0055027a20 */ /* 0x002fce0000410000 */
[----:B------:R-:W-:Y:S01]  /*2b60*/  HMMA.16816.F32 R52, R40, R138, R152 ;  /* 0x0000008a2834723c */ /* 0x000fe20000001898 */
[----:B------:R-:W1:Y:S01]  /*2b70*/  LDSM.16.M88.4 R40, [R229+0x3800] ;  /* 0x00380000e528783b */ /* 0x000e620000000200 */
[----:B------:R3:W-:Y:S01]  /*2b80*/  MUFU.TANH R95, R2 ;  /* 0x00000002005f7308 */ /* 0x0007e20000002400 */
[----:B------:R-:W-:-:S05]  /*2b90*/  DEPBAR.LE SB0, 0x0 ;  /* 0x000080000000791a */ /* 0x000fca0000000000 */
[----:B--2---:R-:W-:Y:S08]  /*2ba0*/  HMMA.16816.F32 R68, R28, R44, R68 ;  /* 0x0000002c1c44723c */ /* 0x004ff00000001844 */
[----:B------:R-:W-:Y:S01]  /*2bb0*/  HMMA.16816.F32 R72, R16, R58, R72 ;  /* 0x0000003a1048723c */ /* 0x000fe20000001848 */
[----:B---3--:R-:W-:-:S04]  /*2bc0*/  FMUL.FTZ R2, R86, c[0x0][0x2ec] ;  /* 0x0000bb0056027a20 */ /* 0x008fc80000410000 */
[----:B------:R2:W3:Y:S03]  /*2bd0*/  MUFU.TANH R93, R2 ;  /* 0x00000002005d7308 */ /* 0x0004e60000002400 */
[----:B------:R-:W-:Y:S08]  /*2be0*/  HMMA.16816.F32 R36, R36, R50, R52 ;  /* 0x000000322424723c */ /* 0x000ff00000001834 */
[----:B------:R-:W-:Y:S01]  /*2bf0*/  HMMA.16816.F32 R68, R8, R60, R68 ;  /* 0x0000003c0844723c */ /* 0x000fe20000001844 */
[----:B--2---:R-:W-:-:S07]  /*2c00*/  FMUL.FTZ R2, R87, c[0x0][0x2ec] ;  /* 0x0000bb0057027a20 */ /* 0x004fce0000410000 */
[----:B------:R-:W-:Y:S01]  /*2c10*/  FMUL.FTZ R72, R72, c[0x0][0x2ec] ;  /* 0x0000bb0048487a20 */ /* 0x000fe20000410000 */
[----:B------:R2:W-:Y:S01]  /*2c20*/  MUFU.TANH R92, R2 ;  /* 0x00000002005c7308 */ /* 0x0005e20000002400 */
[----:B------:R-:W-:Y:S02]  /*2c30*/  FMUL.FTZ R73, R73, c[0x0][0x2ec] ;  /* 0x0000bb0049497a20 */ /* 0x000fe40000410000 */
[----:B------:R-:W-:Y:S02]  /*2c40*/  FMUL.FTZ R74, R74, c[0x0][0x2ec] ;  /* 0x0000bb004a4a7a20 */ /* 0x000fe40000410000 */
[----:B------:R-:W-:Y:S02]  /*2c50*/  FMUL.FTZ R75, R75, c[0x0][0x2ec] ;  /* 0x0000bb004b4b7a20 */ /* 0x000fe40000410000 */
[----:B------:R-:W-:Y:S01]  /*2c60*/  HMMA.16816.F32 R28, R28, R46, R36 ;  /* 0x0000002e1c1c723c */ /* 0x000fe20000001824 */
[----:B------:R-:W-:Y:S07]  /*2c70*/  MUFU.TANH R72, R72 ;  /* 0x0000004800487308 */ /* 0x000fee0000002400 */
[----:B-1----:R-:W-:Y:S01]  /*2c80*/  HMMA.16816.F32 R68, R20, R40, R68 ;  /* 0x000000281444723c */ /* 0x002fe20000001844 */
[----:B--2---:R-:W-:Y:S01]  /*2c90*/  FMUL.FTZ R2, R80, c[0x0][0x2ec] ;  /* 0x0000bb0050027a20 */ /* 0x004fe20000410000 */
[----:B------:R-:W-:Y:S08]  /*2ca0*/  MUFU.TANH R73, R73 ;  /* 0x0000004900497308 */ /* 0x000ff00000002400 */
[----:B------:R1:W-:Y:S06]  /*2cb0*/  MUFU.TANH R94, R2 ;  /* 0x00000002005e7308 */ /* 0x0003ec0000002400 */
[----:B------:R-:W-:Y:S02]  /*2cc0*/  HMMA.16816.F32 R8, R8, R62, R28 ;  /* 0x0000003e0808723c */ /* 0x000fe4000000181c */
[----:B------:R-:W-:Y:S06]  /*2cd0*/  MUFU.TANH R74, R74 ;  /* 0x0000004a004a7308 */ /* 0x000fec0000002400 */
[----:B------:R-:W-:-:S02]  /*2ce0*/  FMUL.FTZ R3, R70, c[0x0][0x2ec] ;  /* 0x0000bb0046037a20 */ /* 0x000fc40000410000 */
[----:B-1----:R-:W-:Y:S01]  /*2cf0*/  FMUL.FTZ R2, R81, c[0x0][0x2ec] ;  /* 0x0000bb0051027a20 */ /* 0x002fe20000410000 */
[----:B------:R-:W-:Y:S08]  /*2d00*/  MUFU.TANH R75, R75 ;  /* 0x0000004b004b7308 */ /* 0x000ff00000002400 */
[----:B------:R1:W-:Y:S08]  /*2d10*/  MUFU.TANH R163, R2 ;  /* 0x0000000200a37308 */ /* 0x0003f00000002400 */
[----:B------:R-:W-:Y:S01]  /*2d20*/  MUFU.TANH R36, R3 ;  /* 0x0000000300247308 */ /* 0x000fe20000002400 */
[----:B-1----:R-:W-:-:S07]  /*2d30*/  FMUL.FTZ R2, R82, c[0x0][0x2ec] ;  /* 0x0000bb0052027a20 */ /* 0x002fce0000410000 */
[----:B------:R1:W-:Y:S02]  /*2d40*/  MUFU.TANH R86, R2 ;  /* 0x0000000200567308 */ /* 0x0003e40000002400 */
[----:B-1----:R-:W-:Y:S02]  /*2d50*/  FMUL.FTZ R2, R83, c[0x0][0x2ec] ;  /* 0x0000bb0053027a20 */ /* 0x002fe40000410000 */
[----:B------:R-:W-:Y:S04]  /*2d60*/  HMMA.16816.F32 R80, R20, R58, R64 ;  /* 0x0000003a1450723c */ /* 0x000fe80000001840 */
[----:B------:R1:W-:Y:S04]  /*2d70*/  MUFU.TANH R87, R2 ;  /* 0x0000000200577308 */ /* 0x0003e80000002400 */
[C---:B------:R-:W-:Y:S08]  /*2d80*/  HMMA.16816.F32 R64, R12.reuse, R44, R76 ;  /* 0x0000002c0c40723c */ /* 0x040ff0000000184c */
[----:B------:R-:W-:Y:S01]  /*2d90*/  HMMA.16816.F32 R12, R12, R46, R32 ;  /* 0x0000002e0c0c723c */ /* 0x000fe20000001820 */
[----:B-1----:R-:W-:-:S04]  /*2da0*/  FMUL.FTZ R2, R88, c[0x0][0x2ec] ;  /* 0x0000bb0058027a20 */ /* 0x002fc80000410000 */
[----:B------:R1:W-:Y:S03]  /*2db0*/  MUFU.TANH R84, R2 ;  /* 0x0000000200547308 */ /* 0x0003e60000002400 */
[----:B------:R-:W-:Y:S08]  /*2dc0*/  HMMA.16816.F32 R20, R20, R42, R8 ;  /* 0x0000002a1414723c */ /* 0x000ff00000001808 */
[----:B------:R-:W-:Y:S01]  /*2dd0*/  HMMA.16816.F32 R52, R24, R60, R64 ;  /* 0x0000003c1834723c */ /* 0x000fe20000001840 */
[----:B-1----:R-:W-:-:S07]  /*2de0*/  FMUL.FTZ R2, R89, c[0x0][0x2ec] ;  /* 0x0000bb0059027a20 */ /* 0x002fce0000410000 */
[----:B------:R-:W-:Y:S01]  /*2df0*/  HMMA.16816.F32 R24, R24, R62, R12 ;  /* 0x0000003e1818723c */ /* 0x000fe2000000180c */
[----:B------:R1:W-:Y:S07]  /*2e00*/  MUFU.TANH R85, R2 ;  /* 0x0000000200557308 */ /* 0x0003ee0000002400 */
[----:B------:R-:W-:Y:S02]  /*2e10*/  FMUL.FTZ R22, R22, c[0x0][0x2ec] ;  /* 0x0000bb0016167a20 */ /* 0x000fe40000410000 */
[----:B------:R-:W-:-:S02]  /*2e20*/  FMUL.FTZ R20, R20, c[0x0][0x2ec] ;  /* 0x0000bb0014147a20 */ /* 0x000fc40000410000 */
[----:B------:R-:W-:Y:S04]  /*2e30*/  MUFU.TANH R8, R22 ;  /* 0x0000001600087308 */ /* 0x000fe80000002400 */
[----:B------:R-:W-:Y:S01]  /*2e40*/  HMMA.16816.F32 R52, R16, R40, R52 ;  /* 0x000000281034723c */ /* 0x000fe20000001834 */
[----:B-1----:R-:W-:-:S03]  /*2e50*/  FMUL.FTZ R2, R90, c[0x0][0x2ec] ;  /* 0x0000bb005a027a20 */ /* 0x002fc60000410000 */
[----:B------:R-:W-:Y:S04]  /*2e60*/  MUFU.TANH R9, R20 ;  /* 0x0000001400097308 */ /* 0x000fe80000002400 */
[----:B------:R-:W-:Y:S04]  /*2e70*/  HMMA.16816.F32 R16, R16, R42, R24 ;  /* 0x0000002a1010723c */ /* 0x000fe80000001818 */
[----:B------:R1:W-:-:S12]  /*2e80*/  MUFU.TANH R48, R2 ;  /* 0x0000000200307308 */ /* 0x0003d80000002400 */
[----:B------:R-:W-:Y:S02]  /*2e90*/  FMUL.FTZ R7, R54, c[0x0][0x2ec] ;  /* 0x0000bb0036077a20 */ /* 0x000fe40000410000 */
[----:B------:R-:W-:Y:S02]  /*2ea0*/  FMUL.FTZ R52, R52, c[0x0][0x2ec] ;  /* 0x0000bb0034347a20 */ /* 0x000fe40000410000 */
[----:B-1----:R-:W-:Y:S01]  /*2eb0*/  FMUL.FTZ R2, R91, c[0x0][0x2ec] ;  /* 0x0000bb005b027a20 */ /* 0x002fe20000410000 */
[----:B------:R-:W-:Y:S03]  /*2ec0*/  MUFU.TANH R35, R7 ;  /* 0x0000000700237308 */ /* 0x000fe60000002400 */
[----:B------:R-:W-:Y:S02]  /*2ed0*/  FMUL.FTZ R16, R16, c[0x0][0x2ec] ;  /* 0x0000bb0010107a20 */ /* 0x000fe40000410000 */
[----:B------:R-:W-:-:S02]  /*2ee0*/  FMUL.FTZ R18, R18, c[0x0][0x2ec] ;  /* 0x0000bb0012127a20 */ /* 0x000fc40000410000 */
[----:B------:R-:W-:Y:S01]  /*2ef0*/  FMUL.FTZ R19, R19, c[0x0][0x2ec] ;  /* 0x0000bb0013137a20 */ /* 0x000fe20000410000 */
[----:B------:R1:W2:Y:S08]  /*2f00*/  MUFU.TANH R49, R2 ;  /* 0x0000000200317308 */ /* 0x0002b00000002400 */
[----:B------:R-:W-:Y:S01]  /*2f10*/  MUFU.TANH R52, R52 ;  /* 0x0000003400347308 */ /* 0x000fe20000002400 */
[----:B-1----:R-:W-:-:S07]  /*2f20*/  FMUL.FTZ R2, R80, c[0x0][0x2ec] ;  /* 0x0000bb0050027a20 */ /* 0x002fce0000410000 */
[----:B------:R-:W-:Y:S08]  /*2f30*/  MUFU.TANH R16, R16 ;  /* 0x0000001000107308 */ /* 0x000ff00000002400 */
[----:B------:R1:W-:Y:S08]  /*2f40*/  MUFU.TANH R57, R2 ;  /* 0x0000000200397308 */ /* 0x0003f00000002400 */
[----:B------:R-:W-:Y:S01]  /*2f50*/  MUFU.TANH R18, R18 ;  /* 0x0000001200127308 */ /* 0x000fe20000002400 */
[----:B-1----:R-:W-:-:S07]  /*2f60*/  FMUL.FTZ R2, R81, c[0x0][0x2ec] ;  /* 0x0000bb0051027a20 */ /* 0x002fce0000410000 */
[----:B------:R1:W-:Y:S02]  /*2f70*/  MUFU.TANH R56, R2 ;  /* 0x0000000200387308 */ /* 0x0003e40000002400 */
[----:B-1----:R-:W-:-:S06]  /*2f80*/  FMUL.FTZ R2, R82, c[0x0][0x2ec] ;  /* 0x0000bb0052027a20 */ /* 0x002fcc0000410000 */
[----:B------:R1:W1:Y:S02]  /*2f90*/  MUFU.TANH R45, R2 ;  /* 0x00000002002d7308 */ /* 0x0002640000002400 */
[----:B-1----:R-:W-:-:S06]  /*2fa0*/  FMUL.FTZ R2, R83, c[0x0][0x2ec] ;  /* 0x0000bb0053027a20 */ /* 0x002fcc0000410000 */
[----:B------:R1:W1:Y:S02]  /*2fb0*/  MUFU.TANH R44, R2 ;  /* 0x00000002002c7308 */ /* 0x0002640000002400 */
[----:B-1----:R-:W-:-:S06]  /*2fc0*/  FMUL.FTZ R2, R68, c[0x0][0x2ec] ;  /* 0x0000bb0044027a20 */ /* 0x002fcc0000410000 */
[----:B------:R1:W1:Y:S02]  /*2fd0*/  MUFU.TANH R37, R2 ;  /* 0x0000000200257308 */ /* 0x0002640000002400 */
[----:B-1----:R-:W-:-:S04]  /*2fe0*/  IMAD.U32 R2, RZ, RZ, UR10 ;  /* 0x0000000aff027e24 */ /* 0x002fc8000f8e00ff */
[----:B------:R-:W-:-:S05]  /*2ff0*/  IMAD R2, R2, 0x40, R5 ;  /* 0x0000004002027824 */ /* 0x000fca00078e0205 */
[C---:B------:R-:W-:Y:S01]  /*3000*/  IADD3 R3, R2.reuse, 0x9, RZ ;  /* 0x0000000902037810 */ /* 0x040fe20007ffe0ff */
[----:B------:R-:W-:Y:S01]  /*3010*/  BAR.SYNC.DEFER_BLOCKING 0x0 ;  /* 0x0000000000007b1d */ /* 0x000fe20000010000 */
[C---:B------:R-:W-:Y:S02]  /*3020*/  ISETP.GE.AND P2, PT, R2.reuse, UR13, PT ;  /* 0x0000000d02007c0c */ /* 0x040fe4000bf46270 */
[----:B------:R-:W-:Y:S02]  /*3030*/  ISETP.GE.AND P6, PT, R3, UR13, PT ;  /* 0x0000000d03007c0c */ /* 0x000fe4000bfc6270 */
[C---:B------:R-:W-:Y:S02]  /*3040*/  IADD3 R3, R2.reuse, 0x18, RZ ;  /* 0x0000001802037810 */ /* 0x040fe40007ffe0ff */
[----:B------:R-:W-:Y:S02]  /*3050*/  IADD3 R6, R2, 0x1, RZ ;  /* 0x0000000102067810 */ /* 0x000fe40007ffe0ff */
[----:B------:R-:W-:Y:S01]  /*3060*/  ISETP.GE.AND P3, PT, R3, UR13, PT ;  /* 0x0000000d03007c0c */ /* 0x000fe2000bf66270 */
[----:B------:R-:W-:Y:S01]  /*3070*/  FMUL.FTZ R3, R69, c[0x0][0x2ec] ;  /* 0x0000bb0045037a20 */ /* 0x000fe20000410000 */
[----:B----4-:R-:W-:-:S02]  /*3080*/  FSEL R30, R120, -INF , !P2 ;  /* 0xff800000781e7808 */ /* 0x010fc40005000000 */
[----:B------:R-:W-:Y:S01]  /*3090*/  FSEL R29, R124, -INF , !P2 ;  /* 0xff8000007c1d7808 */ /* 0x000fe20005000000 */
[----:B------:R1:W-:Y:S01]  /*30a0*/  MUFU.TANH R13, R3 ;  /* 0x00000003000d7308 */ /* 0x0003e20000002400 */
[----:B------:R-:W-:Y:S02]  /*30b0*/  FSEL R157, R157, -INF , !P2 ;  /* 0xff8000009d9d7808 */ /* 0x000fe40005000000 */
[----:B------:R-:W-:Y:S02]  /*30c0*/  FSEL R152, R126, -INF , !P2 ;  /* 0xff8000007e987808 */ /* 0x000fe40005000000 */
[----:B------:R-:W-:Y:S02]  /*30d0*/  ISETP.GE.AND P1, PT, R6, UR13, PT ;  /* 0x0000000d06007c0c */ /* 0x000fe4000bf26270 */
[----:B------:R-:W-:Y:S02]  /*30e0*/  IADD3 R5, R2, 0x8, RZ ;  /* 0x0000000802057810 */ /* 0x000fe40007ffe0ff */
[----:B------:R-:W-:-:S02]  /*30f0*/  FSEL R31, R115, -INF , !P1 ;  /* 0xff800000731f7808 */ /* 0x000fc40004800000 */
[----:B------:R-:W-:Y:S02]  /*3100*/  FSEL R28, R123, -INF , !P1 ;  /* 0xff8000007b1c7808 */ /* 0x000fe40004800000 */
[----:B------:R-:W-:Y:S02]  /*3110*/  FSEL R156, R156, -INF , !P1 ;  /* 0xff8000009c9c7808 */ /* 0x000fe40004800000 */
[----:B------:R-:W-:Y:S02]  /*3120*/  FSEL R151, R125, -INF , !P1 ;  /* 0xff8000007d977808 */ /* 0x000fe40004800000 */
[----:B-1----:R-:W-:Y:S02]  /*3130*/  IADD3 R3, R2, 0x19, RZ ;  /* 0x0000001902037810 */ /* 0x002fe40007ffe0ff */
[----:B------:R-:W-:Y:S02]  /*3140*/  ISETP.GE.AND P0, PT, R5, UR13, PT ;  /* 0x0000000d05007c0c */ /* 0x000fe4000bf06270 */
[----:B------:R-:W-:-:S02]  /*3150*/  ISETP.GE.AND P2, PT, R3, UR13, PT ;  /* 0x0000000d03007c0c */ /* 0x000fc4000bf46270 */
[----:B------:R-:W-:Y:S02]  /*3160*/  IADD3 R3, R2, 0x20, RZ ;  /* 0x0000002002037810 */ /* 0x000fe40007ffe0ff */
[----:B------:R-:W-:Y:S02]  /*3170*/  FSEL R27, R108, -INF , !P0 ;  /* 0xff8000006c1b7808 */ /* 0x000fe40004000000 */
[----:B------:R-:W-:Y:S02]  /*3180*/  ISETP.GE.AND P1, PT, R3, UR13, PT ;  /* 0x0000000d03007c0c */ /* 0x000fe4000bf26270 */
[----:B------:R-:W-:Y:S02]  /*3190*/  IADD3 R3, R2, 0x21, RZ ;  /* 0x0000002102037810 */ /* 0x000fe40007ffe0ff */
[----:B------:R-:W-:Y:S02]  /*31a0*/  FSEL R15, R112, -INF , !P0 ;  /* 0xff800000700f7808 */ /* 0x000fe40004000000 */
[----:B------:R-:W-:-:S02]  /*31b0*/  FSEL R155, R113, -INF , !P0 ;  /* 0xff800000719b7808 */ /* 0x000fc40004000000 */
[----:B------:R-:W-:Y:S02]  /*31c0*/  FSEL R147, R122, -INF , !P0 ;  /* 0xff8000007a937808 */ /* 0x000fe40004000000 */
[----:B------:R-:W-:Y:S02]  /*31d0*/  ISETP.GE.AND P0, PT, R3, UR13, PT ;  /* 0x0000000d03007c0c */ /* 0x000fe4000bf06270 */
[C---:B------:R-:W-:Y:S02]  /*31e0*/  IADD3 R6, R2.reuse, 0x10, RZ ;  /* 0x0000001002067810 */ /* 0x040fe40007ffe0ff */
[----:B------:R-:W-:Y:S02]  /*31f0*/  IADD3 R3, R2, 0x28, RZ ;  /* 0x0000002802037810 */ /* 0x000fe40007ffe0ff */
[----:B------:R-:W-:Y:S02]  /*3200*/  FSEL R25, R109, -INF , !P6 ;  /* 0xff8000006d197808 */ /* 0x000fe40007000000 */
[----:B------:R-:W-:-:S02]  /*3210*/  FSEL R14, R111, -INF , !P6 ;  /* 0xff8000006f0e7808 */ /* 0x000fc40007000000 */
[----:B------:R-:W-:Y:S02]  /*3220*/  FSEL R154, R114, -INF , !P6 ;  /* 0xff800000729a7808 */ /* 0x000fe40007000000 */
[----:B------:R-:W-:Y:S02]  /*3230*/  FSEL R146, R121, -INF , !P6 ;  /* 0xff80000079927808 */ /* 0x000fe40007000000 */
[----:B------:R-:W-:Y:S01]  /*3240*/  ISETP.GE.AND P5, PT, R6, UR13, PT ;  /* 0x0000000d06007c0c */ /* 0x000fe2000bfa6270 */
[----:B------:R-:W-:Y:S01]  /*3250*/  FMUL.FTZ R6, R53, c[0x0][0x2ec] ;  /* 0x0000bb0035067a20 */ /* 0x000fe20000410000 */
[----:B------:R-:W-:Y:S02]  /*3260*/  ISETP.GE.AND P6, PT, R3, UR13, PT ;  /* 0x0000000d03007c0c */ /* 0x000fe4000bfc6270 */
[C---:B------:R-:W-:Y:S01]  /*3270*/  IADD3 R5, R2.reuse, 0x11, RZ ;  /* 0x0000001102057810 */ /* 0x040fe20007ffe0ff */
[----:B------:R-:W-:Y:S01]  /*3280*/  MUFU.TANH R11, R6 ;  /* 0x00000006000b7308 */ /* 0x000fe20000002400 */
[----:B------:R-:W-:-:S02]  /*3290*/  IADD3 R3, R2, 0x29, RZ ;  /* 0x0000002902037810 */ /* 0x000fc40007ffe0ff */
[----:B------:R-:W-:Y:S02]  /*32a0*/  FSEL R32, R99, -INF , !P5 ;  /* 0xff80000063207808 */ /* 0x000fe40006800000 */
[----:B------:R-:W-:Y:S02]  /*32b0*/  FSEL R26, R104, -INF , !P5 ;  /* 0xff800000681a7808 */ /* 0x000fe40006800000 */
[----:B------:R-:W-:Y:S02]  /*32c0*/  FSEL R153, R105, -INF , !P5 ;  /* 0xff80000069997808 */ /* 0x000fe40006800000 */
[----:B------:R-:W-:Y:S02]  /*32d0*/  FSEL R137, R110, -INF , !P5 ;  /* 0xff8000006e897808 */ /* 0x000fe40006800000 */
[----:B------:R-:W-:Y:S01]  /*32e0*/  ISETP.GE.AND P4, PT, R5, UR13, PT ;  /* 0x0000000d05007c0c */ /* 0x000fe2000bf86270 */
[----:B------:R-:W-:Y:S01]  /*32f0*/  FMUL.FTZ R5, R71, c[0x0][0x2ec] ;  /* 0x0000bb0047057a20 */ /* 0x000fe20000410000 */
[----:B------:R-:W-:-:S02]  /*3300*/  ISETP.GE.AND P5, PT, R3, UR13, PT ;  /* 0x0000000d03007c0c */ /* 0x000fc4000bfa6270 */
[----:B------:R-:W-:Y:S01]  /*3310*/  IADD3 R3, R2, 0x30, RZ ;  /* 0x0000003002037810 */ /* 0x000fe20007ffe0ff */
[----:B------:R1:W-:Y:S01]  /*3320*/  MUFU.TANH R12, R5 ;  /* 0x00000005000c7308 */ /* 0x0003e20000002400 */
[----:B-----5:R-:W-:Y:S02]  /*3330*/  FSEL R33, R100, -INF , !P4 ;  /* 0xff80000064217808 */ /* 0x020fe40006000000 */
[----:B------:R-:W-:Y:S02]  /*3340*/  FSEL R24, R103, -INF , !P4 ;  /* 0xff80000067187808 */ /* 0x000fe40006000000 */
[----:B------:R-:W-:Y:S02]  /*3350*/  FSEL R150, R106, -INF , !P4 ;  /* 0xff8000006a967808 */ /* 0x000fe40006000000 */
[----:B------:R-:W-:Y:S02]  /*3360*/  FSEL R145, R107, -INF , !P4 ;  /* 0xff8000006b917808 */ /* 0x000fe40006000000 */
[----:B------:R-:W-:-:S02]  /*3370*/  ISETP.GE.AND P4, PT, R3, UR13, PT ;  /* 0x0000000d03007c0c */ /* 0x000fc4000bf86270 */
[----:B------:R-:W-:Y:S02]  /*3380*/  IADD3 R3, R2, 0x31, RZ ;  /* 0x0000003102037810 */ /* 0x000fe40007ffe0ff */
[----:B---3--:R-:W-:Y:S02]  /*3390*/  FSEL R34, R93, -INF , !P3 ;  /* 0xff8000005d227808 */ /* 0x008fe40005800000 */
[----:B------:R-:W-:Y:S01]  /*33a0*/  FSEL R22, R96, -INF , !P3 ;  /* 0xff80000060167808 */ /* 0x000fe20005800000 */
[----:B-1----:R-:W-:Y:S01]  /*33b0*/  FMUL.FTZ R5, R55, c[0x0][0x2ec] ;  /* 0x0000bb0037057a20 */ /* 0x002fe20000410000 */
[----:B------:R-:W-:Y:S02]  /*33c0*/  FSEL R148, R97, -INF , !P3 ;  /* 0xff80000061947808 */ /* 0x000fe40005800000 */
[----:B------:R-:W-:Y:S01]  /*33d0*/  FSEL R144, R102, -INF , !P3 ;  /* 0xff80000066907808 */ /* 0x000fe20005800000 */
[----:B------:R1:W3:Y:S01]  /*33e0*/  MUFU.TANH R10, R5 ;  /* 0x00000005000a7308 */ /* 0x0002e20000002400 */
[----:B------:R-:W-:-:S02]  /*33f0*/  ISETP.GE.AND P3, PT, R3, UR13, PT ;  /* 0x0000000d03007c0c */ /* 0x000fc4000bf66270 */
[----:B------:R-:W-:Y:S02]  /*3400*/  IADD3 R3, R2, 0x38, RZ ;  /* 0x0000003802037810 */ /* 0x000fe40007ffe0ff */
[----:B------:R-:W-:Y:S02]  /*3410*/  FSEL R20, R95, -INF , !P2 ;  /* 0xff8000005f147808 */ /* 0x000fe40005000000 */
[----:B------:R-:W-:Y:S02]  /*3420*/  FSEL R149, R98, -INF , !P2 ;  /* 0xff80000062957808 */ /* 0x000fe40005000000 */
[----:B------:R-:W-:Y:S02]  /*3430*/  FSEL R139, R101, -INF , !P2 ;  /* 0xff800000658b7808 */ /* 0x000fe40005000000 */
[----:B--2---:R-:W-:Y:S02]  /*3440*/  FSEL R186, R49, -INF , !P0 ;  /* 0xff80000031ba7808 */ /* 0x004fe40004000000 */
[----:B------:R-:W-:-:S02]  /*3450*/  FSEL R177, R85, -INF , !P0 ;  /* 0xff80000055b17808 */ /* 0x000fc40004000000 */
[----:B------:R-:W-:Y:S01]  /*3460*/  FSEL R170, R87, -INF , !P0 ;  /* 0xff80000057aa7808 */ /* 0x000fe20004000000 */
[----:B-1----:R-:W-:Y:S01]  /*3470*/  FMUL.FTZ R5, R21, c[0x0][0x2ec] ;  /* 0x0000bb0015057a20 */ /* 0x002fe20000410000 */
[----:B------:R-:W-:Y:S02]  /*3480*/  FSEL R21, R92, -INF , !P2 ;  /* 0xff8000005c157808 */ /* 0x000fe40005000000 */
[----:B------:R-:W-:Y:S01]  /*3490*/  ISETP.GE.AND P2, PT, R3, UR13, PT ;  /* 0x0000000d03007c0c */ /* 0x000fe2000bf46270 */
[----:B------:R1:W-:Y:S01]  /*34a0*/  MUFU.TANH R7, R5 ;  /* 0x0000000500077308 */ /* 0x0003e20000002400 */
[----:B------:R-:W-:Y:S01]  /*34b0*/  FMUL.FTZ R3, R23, c[0x0][0x2ec] ;  /* 0x0000bb0017037a20 */ /* 0x000fe20000410000 */
[----:B------:R-:W-:Y:S02]  /*34c0*/  FSEL R163, R163, -INF , !P0 ;  /* 0xff800000a3a37808 */ /* 0x000fe40004000000 */
[----:B------:R-:W-:Y:S02]  /*34d0*/  PLOP3.LUT P0, PT, PT, PT, UP0, 0x80, 0x0 ;  /* 0x000000000000781c */ /* 0x000fe40003f0f008 */
[----:B------:R-:W-:-:S02]  /*34e0*/  IADD3 R2, R2, 0x39, RZ ;  /* 0x0000003902027810 */ /* 0x000fc40007ffe0ff */
[----:B------:R-:W-:Y:S01]  /*34f0*/  MUFU.TANH R6, R3 ;  /* 0x0000000300067308 */ /* 0x000fe20000002400 */
[----:B------:R-:W-:Y:S02]  /*3500*/  FSEL R187, R48, -INF , !P1 ;  /* 0xff80000030bb7808 */ /* 0x000fe40004800000 */
[----:B------:R-:W-:Y:S02]  /*3510*/  FSEL R179, R84, -INF , !P1 ;  /* 0xff80000054b37808 */ /* 0x000fe40004800000 */
[----:B------:R-:W-:Y:S02]  /*3520*/  FSEL R178, R86, -INF , !P1 ;  /* 0xff80000056b27808 */ /* 0x000fe40004800000 */
[----:B------:R-:W-:Y:S01]  /*3530*/  FSEL R171, R94, -INF , !P1 ;  /* 0xff8000005eab7808 */ /* 0x000fe20004800000 */
[----:B-1----:R-:W-:Y:S01]  /*3540*/  FMUL.FTZ R5, R17, c[0x0][0x2ec] ;  /* 0x0000bb0011057a20 */ /* 0x002fe20000410000 */
[----:B------:R-:W1:Y:S01]  /*3550*/  MUFU.TANH R3, R19 ;  /* 0x0000001300037308 */ /* 0x000e620000002400 */
[----:B------:R-:W-:Y:S01]  /*3560*/  ISETP.GE.AND P1, PT, R2, UR13, PT ;  /* 0x0000000d02007c0c */ /* 0x000fe2000bf26270 */
[----:B------:R-:W-:Y:S01]  /*3570*/  IMAD.IADD R2, R158, 0x1, R159 ;  /* 0x000000019e027824 */ /* 0x000fe200078e029f */
[----:B------:R-:W-:-:S02]  /*3580*/  FSEL R185, R74, -INF , !P6 ;  /* 0xff8000004ab97808 */ /* 0x000fc40007000000 */
[----:B------:R-:W-:Y:S02]  /*3590*/  FSEL R176, R72, -INF , !P6 ;  /* 0xff80000048b07808 */ /* 0x000fe40007000000 */
[----:B------:R-:W-:Y:S01]  /*35a0*/  FSEL R168, R45, -INF , !P6 ;  /* 0xff8000002da87808 */ /* 0x000fe20007000000 */
[----:B------:R-:W2:Y:S01]  /*35b0*/  MUFU.TANH R5, R5 ;  /* 0x0000000500057308 */ /* 0x000ea20000002400 */
        /* <DEDUP_REMOVED lines=9> */
[----:B---3--:R-:W-:-:S02]  /*3650*/  FSEL R223, R10, -INF , !P3 ;  /* 0xff8000000adf7808 */ /* 0x008fc40005800000 */
[----:B------:R-:W-:Y:S02]  /*3660*/  FSEL R218, R11, -INF , !P3 ;  /* 0xff8000000bda7808 */ /* 0x000fe40005800000 */
[----:B------:R-:W-:Y:S02]  /*3670*/  FSEL R211, R12, -INF , !P3 ;  /* 0xff8000000cd37808 */ /* 0x000fe40005800000 */
[----:B------:R-:W-:Y:S02]  /*3680*/  FSEL R207, R13, -INF , !P3 ;  /* 0xff8000000dcf7808 */ /* 0x000fe40005800000 */
[----:B------:R-:W-:Y:S02]  /*3690*/  FSEL R221, R18, -INF , !P2 ;  /* 0xff80000012dd7808 */ /* 0x000fe40005000000 */
[----:B------:R-:W-:Y:S02]  /*36a0*/  FSEL R216, R16, -INF , !P2 ;  /* 0xff80000010d87808 */ /* 0x000fe40005000000 */
[----:B------:R-:W-:-:S02]  /*36b0*/  FSEL R208, R8, -INF , !P2 ;  /* 0xff80000008d07808 */ /* 0x000fc40005000000 */
[----:B------:R-:W-:Y:S02]  /*36c0*/  FSEL R205, R9, -INF , !P2 ;  /* 0xff80000009cd7808 */ /* 0x000fe40005000000 */
[----:B-1----:R-:W-:Y:S02]  /*36d0*/  FSEL R219, R3, -INF , !P1 ;  /* 0xff80000003db7808 */ /* 0x002fe40004800000 */
[----:B--2---:R-:W-:Y:S02]  /*36e0*/  FSEL R210, R5, -INF , !P1 ;  /* 0xff80000005d27808 */ /* 0x004fe40004800000 */
[----:B------:R-:W-:Y:S02]  /*36f0*/  FSEL R206, R6, -INF , !P1 ;  /* 0xff80000006ce7808 */ /* 0x000fe40004800000 */
[----:B------:R-:W-:Y:S01]  /*3700*/  FSEL R204, R7, -INF , !P1 ;  /* 0xff80000007cc7808 */ /* 0x000fe20004800000 */
[----:B------:R-:W-:Y:S05]  /*3710*/  @!P0 BRA `(.L_x_48) ;  /* 0x000001d000008947 */ /* 0x000fea0003800000 */
[----:B------:R-:W-:Y:S01]  /*3720*/  ULEA.HI.SX32 UR6, UR8, 0xfffffffe, 0x1a ;  /* 0xfffffffe08067891 */ /* 0x000fe2000f8fd23f */
        /* <DEDUP_REMOVED lines=28> */
.L_x_48:
[----:B------:R-:W-:Y:S01]  /*38f0*/  FMNMX.FTZ R3, R29, R28, !PT ;  /* 0x0000001c1d037209 */ /* 0x000fe20007810000 */
[----:B------:R-:W-:Y:S01]  /*3900*/  STL [R1+0xb0], R243 ;  /* 0x0000b0f301007387 */ /* 0x000fe20000100800 */
[----:B------:R-:W-:-:S02]  /*3910*/  SHF.L.U32 R225, R2, 0x1, RZ ;  /* 0x0000000102e17819 */ /* 0x000fc400000006ff */
[----:B------:R-:W-:Y:S01]  /*3920*/  FMNMX.FTZ R3, R15, R3, !PT ;  /* 0x000000030f037209 */ /* 0x000fe20007810000 */
[----:B------:R-:W-:Y:S01]  /*3930*/  STL [R1+0xac], R242 ;  /* 0x0000acf201007387 */ /* 0x000fe20000100800 */
[----:B------:R-:W-:Y:S01]  /*3940*/  LEA R228, R0, R225, 0x1 ;  /* 0x000000e100e47211 */ /* 0x000fe200078e08ff */
[----:B------:R-:W-:Y:S01]  /*3950*/  IMAD R226, R4, 0x2, R225 ;  /* 0x0000000204e27824 */ /* 0x000fe200078e02e1 */
[----:B------:R-:W-:Y:S01]  /*3960*/  FMNMX.FTZ R3, R14, R3, !PT ;  /* 0x000000030e037209 */ /* 0x000fe20007810000 */
[----:B------:R-:W-:Y:S02]  /*3970*/  STL [R1+0xa8], R241 ;  /* 0x0000a8f101007387 */ /* 0x000fe40000100800 */
[----:B------:R-:W-:Y:S01]  /*3980*/  IMAD R227, R0, 0x2, R226 ;  /* 0x0000000200e37824 */ /* 0x000fe200078e02e2 */
[----:B------:R-:W-:Y:S01]  /*3990*/  FMNMX.FTZ R3, R26, R3, !PT ;  /* 0x000000031a037209 */ /* 0x000fe20007810000 */
[----:B------:R-:W-:Y:S03]  /*39a0*/  STL [R1+0xa4], R240 ;  /* 0x0000a4f001007387 */ /* 0x000fe60000100800 */
        /* <DEDUP_REMOVED lines=32> */
[----:B------:R-:W-:-:S03]  /*3bb0*/  FMNMX.FTZ R3, R184, R3, !PT ;  /* 0x00000003b8037209 */ /* 0x000fc60007810000 */
[----:B-1----:R-:W1:Y:S01]  /*3bc0*/  SHFL.BFLY PT, R6, R136, 0x2, 0x1f ;  /* 0x0c401f0088067f89 */ /* 0x002e6200000e0000 */
[----:B------:R-:W-:-:S03]  /*3bd0*/  FMNMX.FTZ R3, R222, R3, !PT ;  /* 0x00000003de037209 */ /* 0x000fc60007810000 */
[----:B------:R-:W-:Y:S01]  /*3be0*/  LDSM.16.MT88.4 R88, [R226+0xc000] ;  /* 0x00c00000e258783b */ /* 0x000fe20000004200 */
[----:B------:R-:W-:-:S03]  /*3bf0*/  FMNMX.FTZ R3, R223, R3, !PT ;  /* 0x00000003df037209 */ /* 0x000fc60007810000 */
[----:B------:R-:W-:Y:S01]  /*3c00*/  LDSM.16.MT88.4 R108, [R225+0xe000] ;  /* 0x00e00000e16c783b */ /* 0x000fe20000004200 */
[----:B------:R-:W-:-:S03]  /*3c10*/  FMNMX.FTZ R3, R221, R3, !PT ;  /* 0x00000003dd037209 */ /* 0x000fc60007810000 */
[----:B------:R-:W-:Y:S01]  /*3c20*/  STL [R1+0x74], R224 ;  /* 0x000074e001007387 */ /* 0x000fe20000100800 */
[----:B------:R-:W-:-:S03]  /*3c30*/  FMNMX.FTZ R3, R219, R3, !PT ;  /* 0x00000003db037209 */ /* 0x000fc60007810000 */
[----:B------:R-:W-:Y:S04]  /*3c40*/  STL [R1+0xb4], R220 ;  /* 0x0000b4dc01007387 */ /* 0x000fe80000100800 */
[----:B------:R-:W2:Y:S01]  /*3c50*/  SHFL.BFLY PT, R5, R3, 0x2, 0x1f ;  /* 0x0c401f0003057f89 */ /* 0x000ea200000e0000 */
[----:B-1----:R-:W-:-:S03]  /*3c60*/  FMNMX.FTZ R136, R136, R6, !PT ;  /* 0x0000000688887209 */ /* 0x002fc60007810000 */
[----:B------:R-:W-:Y:S04]  /*3c70*/  STL [R1+0xb8], R218 ;  /* 0x0000b8da01007387 */ /* 0x000fe80000100800 */
[----:B------:R-:W1:Y:S04]  /*3c80*/  SHFL.BFLY PT, R6, R136, 0x1, 0x1f ;  /* 0x0c201f0088067f89 */ /* 0x000e6800000e0000 */
[----:B------:R-:W-:Y:S04]  /*3c90*/  STL [R1+0xbc], R216 ;  /* 0x0000bcd801007387 */ /* 0x000fe80000100800 */
[----:B------:R-:W-:Y:S04]  /*3ca0*/  STL [R1+0xc0], R210 ;  /* 0x0000c0d201007387 */ /* 0x000fe80000100800 */
[----:B------:R-:W-:Y:S01]  /*3cb0*/  STL [R1+0xc4], R222 ;  /* 0x0000c4de01007387 */ /* 0x000fe20000100800 */
[----:B--2---:R-:W-:-:S03]  /*3cc0*/  FMNMX.FTZ R3, R3, R5, !PT ;  /* 0x0000000503037209 */ /* 0x004fc60007810000 */
[----:B------:R-:W-:Y:S04]  /*3cd0*/  LDSM.16.MT88.4 R96, [R228+0xc000] ;  /* 0x00c00000e460783b */ /* 0x000fe80000004200 */
[----:B------:R-:W2:Y:S01]  /*3ce0*/  SHFL.BFLY PT, R7, R3, 0x1, 0x1f ;  /* 0x0c201f0003077f89 */ /* 0x000ea200000e0000 */
[----:B-1----:R-:W-:-:S03]  /*3cf0*/  FMNMX.FTZ R136, R136, R6, !PT ;  /* 0x0000000688887209 */ /* 0x002fc60007810000 */
[----:B------:R-:W-:Y:S01]  /*3d00*/  LDSM.16.MT88.4 R80, [R226+0xc800] ;  /* 0x00c80000e250783b */ /* 0x000fe20000004200 */
[C---:B------:R-:W-:Y:S01]  /*3d10*/  FSETP.NEU.FTZ.AND P1, PT, R136.reuse, -INF , PT ;  /* 0xff8000008800780b */ /* 0x040fe20003f3d000 */
[----:B------:R-:W-:Y:S02]  /*3d20*/  FMUL.FTZ R13, R136, c[0x0][0x23c] ;  /* 0x00008f00880d7a20 */ /* 0x000fe40000410000 */
[----:B------:R-:W-:Y:S03]  /*3d30*/  LDSM.16.MT88.4 R112, [R225+0xe800] ;  /* 0x00e80000e170783b */ /* 0x000fe60000004200 */
[----:B------:R-:W-:Y:S01]  /*3d40*/  FSEL R13, R13, RZ, P1 ;  /* 0x000000ff0d0d7208 */ /* 0x000fe20000800000 */
[----:B------:R-:W1:Y:S04]  /*3d50*/  LDSM.16.MT88.4 R116, [R226+0xe000] ;  /* 0x00e00000e274783b */ /* 0x000e680000004200 */
[--C-:B------:R-:W-:Y:S01]  /*3d60*/  FFMA.FTZ R5, R29, c[0x0][0x23c], -R13.reuse ;  /* 0x00008f001d057a23 */ /* 0x100fe2000001080d */
[----:B------:R-:W-:Y:S03]  /*3d70*/  LDSM.16.MT88.4 R92, [R228+0xc800] ;  /* 0x00c80000e45c783b */ /* 0x000fe60000004200 */
[----:B------:R3:W-:Y:S01]  /*3d80*/  MUFU.EX2 R233, R5 ;  /* 0x0000000500e97308 */ /* 0x0007e20000000800 */
[----:B--2---:R-:W-:Y:S01]  /*3d90*/  FMNMX.FTZ R3, R3, R7, !PT ;  /* 0x0000000703037209 */ /* 0x004fe20007810000 */
[----:B------:R-:W2:Y:S03]  /*3da0*/  LDSM.16.MT88.4 R100, [R227+0xc000] ;  /* 0x00c00000e364783b */ /* 0x000ea60000004200 */
[C---:B------:R-:W-:Y:S01]  /*3db0*/  FSETP.NEU.FTZ.AND P1, PT, R3.reuse, -INF , PT ;  /* 0xff8000000300780b */ /* 0x040fe20003f3d000 */
[----:B------:R-:W-:Y:S01]  /*3dc0*/  FMUL.FTZ R12, R3, c[0x0][0x23c] ;  /* 0x00008f00030c7a20 */ /* 0x000fe20000410000 */
[----:B------:R-:W4:Y:S04]  /*3dd0*/  LDSM.16.MT88.4 R84, [R225+0xc000] ;  /* 0x00c00000e154783b */ /* 0x000f280000004200 */
[----:B------:R-:W-:Y:S01]  /*3de0*/  FSEL R12, R12, RZ, P1 ;  /* 0x000000ff0c0c7208 */ /* 0x000fe20000800000 */
[----:B------:R-:W-:Y:S04]  /*3df0*/  LDSM.16.MT88.4 R120, [R226+0xe800] ;  /* 0x00e80000e278783b */ /* 0x000fe80000004200 */
[----:B------:R-:W-:Y:S01]  /*3e00*/  FFMA.FTZ R0, R27, c[0x0][0x23c], -R12 ;  /* 0x00008f001b007a23 */ /* 0x000fe2000001080c */
[----:B------:R-:W1:Y:S01]  /*3e10*/  LDSM.16.MT88.4 R124, [R228+0xe000] ;  /* 0x00e00000e47c783b */ /* 0x000e620000004200 */
[----:B---3--:R-:W-:-:S02]  /*3e20*/  FFMA.FTZ R5, R28, c[0x0][0x23c], -R13 ;  /* 0x00008f001c057a23 */ /* 0x008fc4000001080d */
[----:B------:R3:W-:Y:S01]  /*3e30*/  MUFU.EX2 R229, R0 ;  /* 0x0000000000e57308 */ /* 0x0007e20000000800 */
[--C-:B------:R-:W-:Y:S01]  /*3e40*/  FFMA.FTZ R2, R31, c[0x0][0x23c], -R12.reuse ;  /* 0x00008f001f027a23 */ /* 0x100fe2000001080c */
[----:B------:R-:W1:Y:S04]  /*3e50*/  LDSM.16.MT88.4 R140, [R227+0xe000] ;  /* 0x00e00000e38c783b */ /* 0x000e680000004200 */
[----:B------:R-:W1:Y:S02]  /*3e60*/  LDSM.16.MT88.4 R104, [R227+0xc800] ;  /* 0x00c80000e368783b */ /* 0x000e640000004200 */
[----:B------:R2:W2:Y:S02]  /*3e70*/  MUFU.EX2 R232, R5 ;  /* 0x0000000500e87308 */ /* 0x0004a40000000800 */
[----:B------:R-:W1:Y:S04]  /*3e80*/  LDSM.16.MT88.4 R76, [R225+0xc800] ;  /* 0x00c80000e14c783b */ /* 0x000e680000004200 */
[----:B------:R-:W-:Y:S01]  /*3e90*/  LDSM.16.MT88.4 R128, [R228+0xe800] ;  /* 0x00e80000e480783b */ /* 0x000fe20000004200 */
[----:B---3--:R-:W-:Y:S01]  /*3ea0*/  FFMA.FTZ R0, R25, c[0x0][0x23c], -R12 ;  /* 0x00008f0019007a23 */ /* 0x008fe2000001080c */
[----:B------:R-:W-:Y:S02]  /*3eb0*/  MUFU.EX2 R234, R2 ;  /* 0x0000000200ea7308 */ /* 0x000fe40000000800 */
[----:B------:R-:W3:Y:S04]  /*3ec0*/  LDSM.16.MT88.4 R132, [R227+0xe800] ;  /* 0x00e80000e384783b */ /* 0x000ee80000004200 */
[----:B------:R-:W-:Y:S01]  /*3ed0*/  STL [R1+0xc8], R223 ;  /* 0x0000c8df01007387 */ /* 0x000fe20000100800 */
[--C-:B--2---:R-:W-:Y:S01]  /*3ee0*/  FFMA.FTZ R5, R15, c[0x0][0x23c], -R13.reuse ;  /* 0x00008f000f057a23 */ /* 0x104fe2000001080d */
[----:B------:R2:W2:Y:S01]  /*3ef0*/  MUFU.EX2 R237, R0 ;  /* 0x0000000000ed7308 */ /* 0x0004a20000000800 */
[----:B------:R-:W-:Y:S01]  /*3f00*/  F2FP.PACK_AB R8, R232, R233 ;  /* 0x000000e9e808723e */ /* 0x000fe200000000ff */
[----:B------:R-:W-:Y:S04]  /*3f10*/  STL [R1+0xcc], R221 ;  /* 0x0000ccdd01007387 */ /* 0x000fe80000100800 */
[----:B------:R-:W-:Y:S02]  /*3f20*/  STL [R1+0xd0], R219 ;  /* 0x0000d0db01007387 */ /* 0x000fe40000100800 */
[----:B------:R4:W-:Y:S02]  /*3f30*/  MUFU.EX2 R224, R5 ;  /* 0x0000000500e07308 */ /* 0x0009e40000000800 */
[----:B------:R1:W-:Y:S01]  /*3f40*/  STL [R1+0xd4], R136 ;  /* 0x0000d48801007387 */ /* 0x0003e20000100800 */
[----:B--2---:R-:W-:Y:S01]  /*3f50*/  FFMA.FTZ R0, R26, c[0x0][0x23c], -R13 ;  /* 0x00008f001a007a23 */ /* 0x004fe2000001080d */
[----:B------:R-:W-:-:S04]  /*3f60*/  F2FP.PACK_AB R11, R237, R229 ;  /* 0x000000e5ed0b723e */ /* 0x000fc800000000ff */
[----:B------:R2:W-:Y:S01]  /*3f70*/  MUFU.EX2 R218, R0 ;  /* 0x0000000000da7308 */ /* 0x0005e20000000800 */
[----:B----4-:R-:W-:-:S07]  /*3f80*/  FFMA.FTZ R5, R14, c[0x0][0x23c], -R13 ;  /* 0x00008f000e057a23 */ /* 0x010fce000001080d */
[----:B------:R4:W1:Y:S01]  /*3f90*/  MUFU.EX2 R222, R5 ;  /* 0x0000000500de7308 */ /* 0x0008620000000800 */
[----:B--2---:R-:W-:-:S07]  /*3fa0*/  FFMA.FTZ R0, R24, c[0x0][0x23c], -R13 ;  /* 0x00008f0018007a23 */ /* 0x004fce000001080d */
[----:B------:R2:W2:Y:S01]  /*3fb0*/  MUFU.EX2 R174, R0 ;  /* 0x0000000000ae7308 */ /* 0x0004a20000000800 */
[----:B----4-:R-:W-:Y:S01]  /*3fc0*/  FFMA.FTZ R5, R30, c[0x0][0x23c], -R12 ;  /* 0x00008f001e057a23 */ /* 0x010fe2000001080c */
[----:B-1----:R-:W-:-:S06]  /*3fd0*/  F2FP.PACK_AB R10, R222, R224 ;  /* 0x000000e0de0a723e */ /* 0x002fcc00000000ff */
[----:B------:R-:W1:Y:S01]  /*3fe0*/  MUFU.EX2 R235, R5 ;  /* 0x0000000500eb7308 */ /* 0x000e620000000800 */
[----:B--2---:R-:W-:Y:S01]  /*3ff0*/  FFMA.FTZ R0, R22, c[0x0][0x23c], -R13 ;  /* 0x00008f0016007a23 */ /* 0x004fe2000001080d */
[----:B------:R-:W-:-:S06]  /*4000*/  F2FP.PACK_AB R4, R174, R218 ;  /* 0x000000daae04723e */ /* 0x000fcc00000000ff */
[----:B------:R2:W-:Y:S01]  /*4010*/  MUFU.EX2 R241, R0 ;  /* 0x0000000000f17308 */ /* 0x0005e20000000800 */
[----:B-1----:R-:W-:-:S07]  /*4020*/  F2FP.PACK_AB R9, R234, R235 ;  /* 0x000000ebea09723e */ /* 0x002fce00000000ff */
[----:B------:R-:W-:Y:S01]  /*4030*/  HMMA.16816.F32 R68, R8, R88, RZ ;  /* 0x000000580844723c */ /* 0x000fe200000018ff */
[----:B--2---:R-:W-:-:S07]  /*4040*/  FFMA.FTZ R0, R20, c[0x0][0x23c], -R13 ;  /* 0x00008f0014007a23 */ /* 0x004fce000001080d */
[C---:B------:R-:W-:Y:S01]  /*4050*/  HMMA.16816.F32 R56, R8.reuse, R108, RZ ;  /* 0x0000006c0838723c */ /* 0x040fe200000018ff */
[----:B------:R1:W2:Y:S07]  /*4060*/  MUFU.EX2 R239, R0 ;  /* 0x0000000000ef7308 */ /* 0x0002ae0000000800 */
[C---:B------:R-:W-:Y:S08]  /*4070*/  HMMA.16816.F32 R64, R8.reuse, R96, RZ ;  /* 0x000000600840723c */ /* 0x040ff000000018ff */
[----:B------:R-:W-:Y:S01]  /*4080*/  HMMA.16816.F32 R52, R8, R116, RZ ;  /* 0x000000740834723c */ /* 0x000fe200000018ff */
[----:B-1----:R-:W-:Y:S01]  /*4090*/  FFMA.FTZ R0, R32, c[0x0][0x23c], -R12 ;  /* 0x00008f0020007a23 */ /* 0x002fe2000001080c */
[----:B--2---:R-:W-:-:S03]  /*40a0*/  F2FP.PACK_AB R6, R239, R241 ;  /* 0x000000f1ef06723e */ /* 0x004fc600000000ff */
[----:B------:R1:W-:Y:S03]  /*40b0*/  MUFU.EX2 R173, R0 ;  /* 0x0000000000ad7308 */ /* 0x0003e60000000800 */
[C---:B------:R-:W-:Y:S08]  /*40c0*/  HMMA.16816.F32 R60, R8.reuse, R100, RZ ;  /* 0x00000064083c723c */ /* 0x040ff000000018ff */
[----:B------:R-:W-:Y:S01]  /*40d0*/  HMMA.16816.F32 R72, R8, R84, RZ ;  /* 0x000000540848723c */ /* 0x000fe200000018ff */
[----:B-1----:R-:W-:-:S07]  /*40e0*/  FFMA.FTZ R0, R33, c[0x0][0x23c], -R12 ;  /* 0x00008f0021007a23 */ /* 0x002fce000001080c */
        /* <DEDUP_REMOVED lines=11> */
[----:B------:R-:W1:Y:S07]  /*41a0*/  MUFU.EX2 R238, R0 ;  /* 0x0000000000ee7308 */ /* 0x000e6e0000000800 */
[C---:B------:R-:W-:Y:S08]  /*41b0*/  HMMA.16816.F32 R24, R8.reuse, R110, RZ ;  /* 0x0000006e0818723c */ /* 0x040ff000000018ff */
[----:B------:R-:W-:Y:S01]  /*41c0*/  HMMA.16816.F32 R20, R8, R118, RZ ;  /* 0x000000760814723c */ /* 0x000fe200000018ff */
[----:B-1----:R-:W-:-:S02]  /*41d0*/  F2FP.PACK_AB R7, R238, R172 ;  /* 0x000000acee07723e */ /* 0x002fc400000000ff */
[----:B------:R-:W-:-:S04]  /*41e0*/  FMNMX.FTZ R0, R152, R151, !PT ;  /* 0x0000009798007209 */ /* 0x000fc80007810000 */
[----:B------:R-:W-:Y:S01]  /*41f0*/  FMNMX.FTZ R0, R147, R0, !PT ;  /* 0x0000000093007209 */ /* 0x000fe20007810000 */
[----:B------:R-:W-:Y:S03]  /*4200*/  HMMA.16816.F32 R200, R4, R80, R68 ;  /* 0x0000005004c8723c */ /* 0x000fe60000001844 */
[----:B------:R-:W-:-:S04]  /*4210*/  FMNMX.FTZ R0, R146, R0, !PT ;  /* 0x0000000092007209 */ /* 0x000fc80007810000 */
[----:B------:R-:W-:Y:S01]  /*4220*/  FMNMX.FTZ R0, R137, R0, !PT ;  /* 0x0000000089007209 */ /* 0x000fe20007810000 */
[----:B------:R-:W-:Y:S03]  /*4230*/  HMMA.16816.F32 R68, R4, R112, R56 ;  /* 0x000000700444723c */ /* 0x000fe60000001838 */
[----:B------:R-:W-:-:S04]  /*4240*/  FMNMX.FTZ R0, R145, R0, !PT ;  /* 0x0000000091007209 */ /* 0x000fc80007810000 */
[----:B------:R-:W-:Y:S01]  /*4250*/  FMNMX.FTZ R0, R144, R0, !PT ;  /* 0x0000000090007209 */ /* 0x000fe20007810000 */
[----:B------:R-:W-:Y:S01]  /*4260*/  HMMA.16816.F32 R244, R4, R92, R64 ;  /* 0x0000005c04f4723c */ /* 0x000fe20000001840 */
[----:B------:R-:W-:Y:S02]  /*4270*/  IMAD.MOV.U32 R59, RZ, RZ, R174 ;  /* 0x000000ffff3b7224 */ /* 0x000fe400078e00ae */
[----:B------:R-:W-:-:S04]  /*4280*/  FMNMX.FTZ R0, R139, R0, !PT ;  /* 0x000000008b007209 */ /* 0x000fc80007810000 */
[----:B------:R-:W-:Y:S01]  /*4290*/  FMNMX.FTZ R0, R171, R0, !PT ;  /* 0x00000000ab007209 */ /* 0x000fe20007810000 */
[----:B------:R-:W-:Y:S03]  /*42a0*/  HMMA.16816.F32 R16, R8, R126, RZ ;  /* 0x0000007e0810723c */ /* 0x000fe600000018ff */
[----:B------:R-:W-:-:S04]  /*42b0*/  FMNMX.FTZ R0, R163, R0, !PT ;  /* 0x00000000a3007209 */ /* 0x000fc80007810000 */
[----:B------:R-:W-:Y:S01]  /*42c0*/  FMNMX.FTZ R0, R161, R0, !PT ;  /* 0x00000000a1007209 */ /* 0x000fe20007810000 */
[----:B------:R-:W-:Y:S01]  /*42d0*/  IMAD.MOV.U32 R58, RZ, RZ, R71 ;  /* 0x000000ffff3a7224 */ /* 0x000fe200078e0047 */
[----:B------:R-:W-:Y:S01]  /*42e0*/  MOV R64, R68 ;  /* 0x0000004400407202 */ /* 0x000fe20000000f00 */
[----:B------:R-:W-:Y:S01]  /*42f0*/  IMAD.MOV.U32 R56, RZ, RZ, R70 ;  /* 0x000000ffff387224 */ /* 0x000fe200078e0046 */
[----:B------:R-:W-:Y:S01]  /*4300*/  MOV R57, R69 ;  /* 0x0000004500397202 */ /* 0x000fe20000000f00 */
[----:B------:R-:W-:Y:S01]  /*4310*/  HMMA.16816.F32 R8, R8, R142, RZ ;  /* 0x0000008e0808723c */ /* 0x000fe200000018ff */
[----:B------:R-:W-:Y:S02]  /*4320*/  FMNMX.FTZ R2, R160, R0, !PT ;  /* 0x00000000a0027209 */ /* 0x000fe40007810000 */
[----:B------:R-:W-:Y:S02]  /*4330*/  FMNMX.FTZ R0, R157, R156, !PT ;  /* 0x0000009c9d007209 */ /* 0x000fe40007810000 */
[----:B------:R-:W-:-:S02]  /*4340*/  FMNMX.FTZ R2, R209, R2, !PT ;  /* 0x00000002d1027209 */ /* 0x000fc40007810000 */
[----:B------:R-:W-:Y:S01]  /*4350*/  FMNMX.FTZ R0, R155, R0, !PT ;  /* 0x000000009b007209 */ /* 0x000fe20007810000 */
[----:B------:R-:W-:Y:S01]  /*4360*/  HMMA.16816.F32 R68, R4, R120, R52 ;  /* 0x000000780444723c */ /* 0x000fe20000001834 */
[----:B------:R-:W-:Y:S02]  /*4370*/  FMNMX.FTZ R2, R207, R2, !PT ;  /* 0x00000002cf027209 */ /* 0x000fe40007810000 */
[----:B------:R-:W-:-:S04]  /*4380*/  FMNMX.FTZ R0, R154, R0, !PT ;  /* 0x000000009a007209 */ /* 0x000fc80007810000 */
[----:B------:R-:W-:Y:S01]  /*4390*/  MOV R54, R173 ;  /* 0x000000ad00367202 */ /* 0x000fe20000000f00 */
[C---:B------:R-:W-:Y:S08]  /*43a0*/  HMMA.16816.F32 R164, R4.reuse, R104, R60 ;  /* 0x0000006804a4723c */ /* 0x040ff0000000183c */
[C---:B------:R-:W-:Y:S08]  /*43b0*/  HMMA.16816.F32 R192, R4.reuse, R76, R72 ;  /* 0x0000004c04c0723c */ /* 0x040ff00000001848 */
[----:B------:R-:W-:Y:S01]  /*43c0*/  MOV R60, R71 ;  /* 0x00000047003c7202 */ /* 0x000fe20000000f00 */
[----:B------:R-:W-:Y:S01]  /*43d0*/  IMAD.MOV.U32 R55, RZ, RZ, R69 ;  /* 0x000000ffff377224 */ /* 0x000fe200078e0045 */
[----:B------:R-:W-:Y:S01]  /*43e0*/  MOV R53, R70 ;  /* 0x0000004600357202 */ /* 0x000fe20000000f00 */
[----:B------:R-:W-:Y:S01]  /*43f0*/  IMAD.MOV.U32 R52, RZ, RZ, R68 ;  /* 0x000000ffff347224 */ /* 0x000fe200078e0044 */
[C---:B---3--:R-:W-:Y:S04]  /*4400*/  HMMA.16816.F32 R44, R4.reuse, R132, R44 ;  /* 0x00000084042c723c */ /* 0x048fe8000000182c */
[----:B------:R-:W-:Y:S01]  /*4410*/  MOV R65, R164 ;  /* 0x000000a400417202 */ /* 0x000fe20000000f00 */
[----:B------:R-:W-:Y:S01]  /*4420*/  IMAD.MOV.U32 R63, RZ, RZ, R165 ;  /* 0x000000ffff3f7224 */ /* 0x000fe200078e00a5 */
[----:B------:R-:W-:Y:S01]  /*4430*/  MOV R62, R166 ;  /* 0x000000a6003e7202 */ /* 0x000fe20000000f00 */
[----:B------:R-:W-:Y:S01]  /*4440*/  IMAD.MOV.U32 R61, RZ, RZ, R167 ;  /* 0x000000ffff3d7224 */ /* 0x000fe200078e00a7 */
[C---:B------:R-:W-:Y:S07]  /*4450*/  HMMA.16816.F32 R68, R4.reuse, R128, R48 ;  /* 0x000000800444723c */ /* 0x040fee0000001830 */
[----:B------:R-:W-:Y:S01]  /*4460*/  MOV R51, R60 ;  /* 0x0000003c00337202 */ /* 0x000fe20000000f00 */
[----:B------:R-:W-:Y:S01]  /*4470*/  HMMA.16816.F32 R72, R4, R78, R40 ;  /* 0x0000004e0448723c */ /* 0x000fe20000001828 */
[----:B------:R-:W-:Y:S01]  /*4480*/  IMAD.MOV.U32 R50, RZ, RZ, R55 ;  /* 0x000000ffff327224 */ /* 0x000fe200078e0037 */
[----:B------:R-:W-:-:S06]  /*4490*/  MOV R55, R64 ;  /* 0x0000004000377202 */ /* 0x000fcc0000000f00 */
[C---:B------:R-:W-:Y:S01]  /*44a0*/  HMMA.16816.F32 R188, R4.reuse, R82, R36 ;  /* 0x0000005204bc723c */ /* 0x040fe20000001824 */
[----:B------:R-:W-:Y:S01]  /*44b0*/  MOV R136, R44 ;  /* 0x0000002c00887202 */ /* 0x000fe20000000f00 */
[----:B------:R-:W-:Y:S01]  /*44c0*/  IMAD.MOV.U32 R223, RZ, RZ, R47 ;  /* 0x000000ffffdf7224 */ /* 0x000fe200078e002f */
[----:B------:R-:W-:Y:S01]  /*44d0*/  MOV R221, R46 ;  /* 0x0000002e00dd7202 */ /* 0x000fe20000000f00 */
[----:B------:R-:W-:Y:S01]  /*44e0*/  IMAD.MOV.U32 R47, RZ, RZ, R63 ;  /* 0x000000ffff2f7224 */ /* 0x000fe200078e003f */
[----:B------:R-:W-:Y:S01]  /*44f0*/  MOV R46, R65 ;  /* 0x00000041002e7202 */ /* 0x000fe20000000f00 */
[----:B------:R-:W-:Y:S02]  /*4500*/  IMAD.MOV.U32 R219, RZ, RZ, R45 ;  /* 0x000000ffffdb7224 */ /* 0x000fe400078e002d */
[C---:B------:R-:W-:Y:S01]  /*4510*/  HMMA.16816.F32 R196, R4.reuse, R94, R32 ;  /* 0x0000005e04c4723c */ /* 0x040fe20000001820 */
[----:B------:R-:W-:Y:S01]  /*4520*/  MOV R49, R70 ;  /* 0x0000004600317202 */ /* 0x000fe20000000f00 */
[----:B------:R-:W-:Y:S01]  /*4530*/  IMAD.MOV.U32 R48, RZ, RZ, R68 ;  /* 0x000000ffff307224 */ /* 0x000fe200078e0044 */
[----:B------:R-:W-:Y:S01]  /*4540*/  MOV R159, R69 ;  /* 0x00000045009f7202 */ /* 0x000fe20000000f00 */
[----:B------:R-:W-:Y:S01]  /*4550*/  IMAD.MOV.U32 R158, RZ, RZ, R71 ;  /* 0x000000ffff9e7224 */ /* 0x000fe200078e0047 */
[----:B------:R-:W-:Y:S01]  /*4560*/  MOV R43, R49 ;  /* 0x00000031002b7202 */ /* 0x000fe20000000f00 */
[----:B------:R-:W-:Y:S01]  /*4570*/  IMAD.MOV.U32 R44, RZ, RZ, R48 ;  /* 0x000000ffff2c7224 */ /* 0x000fe200078e0030 */
[----:B------:R-:W-:Y:S01]  /*4580*/  MOV R48, R62 ;  /* 0x0000003e00307202 */ /* 0x000fe20000000f00 */
[----:B------:R-:W-:Y:S01]  /*4590*/  HMMA.16816.F32 R212, R4, R106, R28 ;  /* 0x0000006a04d4723c */ /* 0x000fe2000000181c */
[----:B------:R-:W-:-:S02]  /*45a0*/  IMAD.MOV.U32 R49, RZ, RZ, R61 ;  /* 0x000000ffff317224 */ /* 0x000fc400078e003d */
[----:B------:R-:W-:-:S05]  /*45b0*/  IMAD.MOV.U32 R45, RZ, RZ, R172 ;  /* 0x000000ffff2d7224 */ /* 0x000fca00078e00ac */
[C---:B------:R-:W-:Y:S08]  /*45c0*/  HMMA.16816.F32 R248, R4.reuse, R114, R24 ;  /* 0x0000007204f8723c */ /* 0x040ff00000001818 */
[C---:B------:R-:W-:Y:S08]  /*45d0*/  HMMA.16816.F32 R20, R4.reuse, R122, R20 ;  /* 0x0000007a0414723c */ /* 0x040ff00000001814 */
[C---:B------:R-:W-:Y:S08]  /*45e0*/  HMMA.16816.F32 R16, R4.reuse, R130, R16 ;  /* 0x000000820410723c */ /* 0x040ff00000001810 */
[----:B------:R-:W-:Y:S08]  /*45f0*/  HMMA.16816.F32 R4, R4, R134, R8 ;  /* 0x000000860404723c */ /* 0x000ff00000001808 */
[----:B------:R-:W-:Y:S01]  /*4600*/  MOV R37, R21 ;  /* 0x0000001500257202 */ /* 0x000fe20000000f00 */
[----:B------:R-:W-:Y:S01]  /*4610*/  IMAD.MOV.U32 R36, RZ, RZ, R22 ;  /* 0x000000ffff247224 */ /* 0x000fe200078e0016 */
[----:B------:R-:W-:Y:S01]  /*4620*/  MOV R35, R23 ;  /* 0x0000001700237202 */ /* 0x000fe20000000f00 */
[----:B------:R-:W-:-:S05]  /*4630*/  IMAD.MOV.U32 R34, RZ, RZ, R20 ;  /* 0x000000ffff227224 */ /* 0x000fca00078e0014 */
[----:B------:R-:W-:Y:S01]  /*4640*/  MOV R41, R19 ;  /* 0x0000001300297202 */ /* 0x000fe20000000f00 */
[----:B------:R-:W-:Y:S01]  /*4650*/  IMAD.MOV.U32 R40, RZ, RZ, R17 ;  /* 0x000000ffff287224 */ /* 0x000fe200078e0011 */
[----:B------:R-:W-:Y:S01]  /*4660*/  MOV R39, R18 ;  /* 0x0000001200277202 */ /* 0x000fe20000000f00 */
[----:B------:R-:W-:-:S05]  /*4670*/  IMAD.MOV.U32 R38, RZ, RZ, R16 ;  /* 0x000000ffff267224 */ /* 0x000fca00078e0010 */
[----:B------:R-:W-:Y:S01]  /*4680*/  MOV R29, R4 ;  /* 0x00000004001d7202 */ /* 0x000fe20000000f00 */
[----:B------:R-:W-:Y:S01]  /*4690*/  IMAD.MOV.U32 R28, RZ, RZ, R5 ;  /* 0x000000ffff1c7224 */ /* 0x000fe200078e0005 */
[----:B------:R-:W-:Y:S01]  /*46a0*/  FMNMX.FTZ R4, R205, R2, !PT ;  /* 0x00000002cd047209 */ /* 0x000fe20007810000 */
[----:B------:R-:W-:Y:S01]  /*46b0*/  IMAD.MOV.U32 R30, RZ, RZ, R7 ;  /* 0x000000ffff1e7224 */ /* 0x000fe200078e0007 */
[----:B------:R-:W-:Y:S02]  /*46c0*/  FMNMX.FTZ R2, R153, R0, !PT ;  /* 0x0000000099027209 */ /* 0x000fe40007810000 */
[----:B------:R-:W-:Y:S02]  /*46d0*/  FMNMX.FTZ R0, R204, R4, !PT ;  /* 0x00000004cc007209 */ /* 0x000fe40007810000 */
[----:B------:R-:W-:Y:S02]  /*46e0*/  FMNMX.FTZ R2, R150, R2, !PT ;  /* 0x0000000296027209 */ /* 0x000fe40007810000 */
[----:B------:R-:W-:Y:S01]  /*46f0*/  MOV R31, R6 ;  /* 0x00000006001f7202 */ /* 0x000fe20000000f00 */
[----:B------:R-:W1:Y:S01]  /*4700*/  SHFL.BFLY PT, R4, R0, 0x2, 0x1f ;  /* 0x0c401f0000047f89 */ /* 0x000e6200000e0000 */
[----:B------:R-:W-:-:S04]  /*4710*/  FMNMX.FTZ R2, R148, R2, !PT ;  /* 0x0000000294027209 */ /* 0x000fc80007810000 */
[----:B------:R-:W-:-:S04]  /*4720*/  FMNMX.FTZ R2, R149, R2, !PT ;  /* 0x0000000295027209 */ /* 0x000fc80007810000 */
[----:B------:R-:W-:-:S04]  /*4730*/  FMNMX.FTZ R2, R178, R2, !PT ;  /* 0x00000002b2027209 */ /* 0x000fc80007810000 */
[----:B------:R-:W-:-:S04]  /*4740*/  FMNMX.FTZ R2, R170, R2, !PT ;  /* 0x00000002aa027209 */ /* 0x000fc80007810000 */
[----:B------:R-:W-:-:S04]  /*4750*/  FMNMX.FTZ R2, R168, R2, !PT ;  /* 0x00000002a8027209 */ /* 0x000fc80007810000 */
[----:B------:R-:W-:Y:S02]  /*4760*/  FMNMX.FTZ R2, R162, R2, !PT ;  /* 0x00000002a2027209 */ /* 0x000fe40007810000 */
[----:B-1----:R-:W-:Y:S02]  /*4770*/  FMNMX.FTZ R0, R0, R4, !PT ;  /* 0x0000000400007209 */ /* 0x002fe40007810000 */
[----:B------:R-:W-:-:S03]  /*4780*/  FMNMX.FTZ R2, R217, R2, !PT ;  /* 0x00000002d9027209 */ /* 0x000fc60007810000 */
[----:B------:R-:W1:Y:S01]  /*4790*/  SHFL.BFLY PT, R6, R0, 0x1, 0x1f ;  /* 0x0c201f0000067f89 */ /* 0x000e6200000e0000 */
[----:B------:R-:W-:-:S04]  /*47a0*/  FMNMX.FTZ R2, R211, R2, !PT ;  /* 0x00000002d3027209 */ /* 0x000fc80007810000 */
[----:B------:R-:W-:-:S04]  /*47b0*/  FMNMX.FTZ R2, R208, R2, !PT ;  /* 0x00000002d0027209 */ /* 0x000fc80007810000 */
[----:B------:R-:W-:-:S05]  /*47c0*/  FMNMX.FTZ R4, R206, R2, !PT ;  /* 0x00000002ce047209 */ /* 0x000fca0007810000 */
[----:B------:R-:W2:Y:S01]  /*47d0*/  SHFL.BFLY PT, R5, R4, 0x2, 0x1f ;  /* 0x0c401f0004057f89 */ /* 0x000ea200000e0000 */
[----:B-1----:R-:W-:-:S04]  /*47e0*/  FMNMX.FTZ R138, R0, R6, !PT ;  /* 0x00000006008a7209 */ /* 0x002fc80007810000 */
[C---:B------:R-:W-:Y:S01]  /*47f0*/  FSETP.NEU.FTZ.AND P1, PT, R138.reuse, -INF , PT ;  /* 0xff8000008a00780b */ /* 0x040fe20003f3d000 */
[----:B------:R-:W-:-:S05]  /*4800*/  FMUL.FTZ R2, R138, c[0x0][0x23c] ;  /* 0x00008f008a027a20 */ /* 0x000fca0000410000 */
[----:B------:R-:W-:Y:S02]  /*4810*/  FSEL R2, R2, RZ, P1 ;  /* 0x000000ff02027208 */ /* 0x000fe40000800000 */
[----:B--2---:R-:W-:-:S03]  /*4820*/  FMNMX.FTZ R0, R4, R5, !PT ;  /* 0x0000000504007209 */ /* 0x004fc60007810000 */
[--C-:B------:R-:W-:Y:S02]  /*4830*/  FFMA.FTZ R4, R152, c[0x0][0x23c], -R2.reuse ;  /* 0x00008f0098047a23 */ /* 0x100fe40000010802 */
[----:B------:R-:W1:Y:S02]  /*4840*/  SHFL.BFLY PT, R5, R0, 0x1, 0x1f ;  /* 0x0c201f0000057f89 */ /* 0x000e6400000e0000 */
[----:B------:R2:W-:Y:S02]  /*4850*/  MUFU.EX2 R14, R4 ;  /* 0x00000004000e7308 */ /* 0x0005e40000000800 */
[----:B--2---:R-:W-:-:S06]  /*4860*/  FFMA.FTZ R4, R151, c[0x0][0x23c], -R2 ;  /* 0x00008f0097047a23 */ /* 0x004fcc0000010802 */
[----:B------:R2:W3:Y:S02]  /*4870*/  MUFU.EX2 R15, R4 ;  /* 0x00000004000f7308 */ /* 0x0004e40000000800 */
[----:B--2---:R-:W-:Y:S01]  /*4880*/  FFMA.FTZ R4, R147, c[0x0][0x23c], -R2 ;  /* 0x00008f0093047a23 */ /* 0x004fe20000010802 */
[----:B---3--:R-:W-:-:S05]  /*4890*/  F2FP.PACK_AB R8, R15, R14 ;  /* 0x0000000e0f08723e */ /* 0x008fca00000000ff */
[----:B------:R2:W-:Y:S02]  /*48a0*/  MUFU.EX2 R236, R4 ;  /* 0x0000000400ec7308 */ /* 0x0005e40000000800 */
[----:B--2---:R-:W-:-:S06]  /*48b0*/  FFMA.FTZ R4, R146, c[0x0][0x23c], -R2 ;  /* 0x00008f0092047a23 */ /* 0x004fcc0000010802 */
[----:B------:R2:W3:Y:S02]  /*48c0*/  MUFU.EX2 R230, R4 ;  /* 0x0000000400e67308 */ /* 0x0004e40000000800 */
[--C-:B--2---:R-:W-:Y:S01]  /*48d0*/  FFMA.FTZ R4, R137, c[0x0][0x23c], -R2.reuse ;  /* 0x00008f0089047a23 */ /* 0x104fe20000010802 */
[----:B-1----:R-:W-:Y:S01]  /*48e0*/  FMNMX.FTZ R137, R0, R5, !PT ;  /* 0x0000000500897209 */ /* 0x002fe20007810000 */
[----:B------:R-:W-:Y:S01]  /*48f0*/  FFMA.FTZ R0, R145, c[0x0][0x23c], -R2 ;  /* 0x00008f0091007a23 */ /* 0x000fe20000010802 */
[----:B---3--:R-:W-:-:S03]  /*4900*/  F2FP.PACK_AB R10, R230, R236 ;  /* 0x000000ece60a723e */ /* 0x008fc600000000ff */
[----:B------:R1:W-:Y:S01]  /*4910*/  MUFU.EX2 R210, R4 ;  /* 0x0000000400d27308 */ /* 0x0003e20000000800 */
[----:B------:R-:W-:-:S07]  /*4920*/  FSETP.NEU.FTZ.AND P1, PT, R137, -INF , PT ;  /* 0xff8000008900780b */ /* 0x000fce0003f3d000 */
[----:B------:R2:W-:Y:S01]  /*4930*/  MUFU.EX2 R33, R0 ;  /* 0x0000000000217308 */ /* 0x0005e20000000800 */
[----:B-1----:R-:W-:-:S07]  /*4940*/  FFMA.FTZ R4, R144, c[0x0][0x23c], -R2 ;  /* 0x00008f0090047a23 */ /* 0x002fce0000010802 */
[----:B------:R1:W-:Y:S01]  /*4950*/  MUFU.EX2 R243, R4 ;  /* 0x0000000400f37308 */ /* 0x0003e20000000800 */
[----:B--2---:R-:W-:-:S05]  /*4960*/  FMUL.FTZ R0, R137, c[0x0][0x23c] ;  /* 0x00008f0089007a20 */ /* 0x004fca0000410000 */
[----:B------:R-:W-:Y:S01]  /*4970*/  FSEL R0, R0, RZ, P1 ;  /* 0x000000ff00007208 */ /* 0x000fe20000800000 */
[----:B-1----:R-:W-:-:S04]  /*4980*/  FFMA.FTZ R4, R139, c[0x0][0x23c], -R2 ;  /* 0x00008f008b047a23 */ /* 0x002fc80000010802 */
[----:B------:R1:W2:Y:S02]  /*4990*/  MUFU.EX2 R240, R4 ;  /* 0x0000000400f07308 */ /* 0x0002a40000000800 */
[----:B-1----:R-:W-:Y:S01]  /*49a0*/  FFMA.FTZ R4, R157, c[0x0][0x23c], -R0 ;  /* 0x00008f009d047a23 */ /* 0x002fe20000010800 */
[----:B--2---:R-:W-:-:S05]  /*49b0*/  F2FP.PACK_AB R6, R240, R243 ;  /* 0x000000f3f006723e */ /* 0x004fca00000000ff */
[----:B------:R1:W-:Y:S02]  /*49c0*/  MUFU.EX2 R252, R4 ;  /* 0x0000000400fc7308 */ /* 0x0003e40000000800 */
[----:B-1----:R-:W-:-:S06]  /*49d0*/  FFMA.FTZ R4, R156, c[0x0][0x23c], -R0 ;  /* 0x00008f009c047a23 */ /* 0x002fcc0000010800 */
        /* <DEDUP_REMOVED lines=9> */
[C---:B------:R-:W-:Y:S07]  /*4a70*/  HMMA.16816.F32 R20, R8.reuse, R84, RZ ;  /* 0x000000540814723c */ /* 0x040fee00000018ff */
[----:B------:R-:W-:Y:S01]  /*4a80*/  IMAD.MOV.U32 R85, RZ, RZ, R30 ;  /* 0x000000ffff557224 */ /* 0x000fe200078e001e */
[----:B------:R-:W-:Y:S01]  /*4a90*/  HMMA.16816.F32 R16, R8, R88, RZ ;  /* 0x000000580810723c */ /* 0x000fe200000018ff */
[----:B-1----:R-:W-:-:S06]  /*4aa0*/  FFMA.FTZ R4, R150, c[0x0][0x23c], -R0 ;  /* 0x00008f0096047a23 */ /* 0x002fcc0000010800 */
[----:B------:R-:W-:Y:S01]  /*4ab0*/  MOV R89, R50 ;  /* 0x0000003200597202 */ /* 0x000fe20000000f00 */
[----:B------:R1:W2:Y:S01]  /*4ac0*/  MUFU.EX2 R32, R4 ;  /* 0x0000000400207308 */ /* 0x0002a20000000800 */
[----:B------:R-:W-:Y:S01]  /*4ad0*/  HMMA.16816.F32 R24, R8, R96, RZ ;  /* 0x000000600818723c */ /* 0x000fe200000018ff */
[----:B------:R-:W-:-:S06]  /*4ae0*/  IMAD.MOV.U32 R88, RZ, RZ, R52 ;  /* 0x000000ffff587224 */ /* 0x000fcc00078e0034 */
[----:B------:R-:W-:Y:S02]  /*4af0*/  MOV R97, R29 ;  /* 0x0000001d00617202 */ /* 0x000fe40000000f00 */
[----:B------:R-:W-:Y:S01]  /*4b00*/  MOV R96, R42 ;  /* 0x0000002a00607202 */ /* 0x000fe20000000f00 */
[----:B-1----:R-:W-:Y:S01]  /*4b10*/  FFMA.FTZ R4, R148, c[0x0][0x23c], -R0 ;  /* 0x00008f0094047a23 */ /* 0x002fe20000010800 */
[----:B--2---:R-:W-:-:S03]  /*4b20*/  F2FP.PACK_AB R5, R32, R216 ;  /* 0x000000d82005723e */ /* 0x004fc600000000ff */
[----:B------:R1:W-:Y:S02]  /*4b30*/  MUFU.EX2 R242, R4 ;  /* 0x0000000400f27308 */ /* 0x0003e40000000800 */
[----:B-1----:R-:W-:-:S06]  /*4b40*/  FFMA.FTZ R4, R149, c[0x0][0x23c], -R0 ;  /* 0x00008f0095047a23 */ /* 0x002fcc0000010800 */
[----:B------:R1:W2:Y:S02]  /*4b50*/  MUFU.EX2 R84, R4 ;  /* 0x0000000400547308 */ /* 0x0002a40000000800 */
[----:B-1----:R-:W-:Y:S02]  /*4b60*/  F2FP.PACK_AB R4, R33, R210 ;  /* 0x000000d22104723e */ /* 0x002fe400000000ff */
[----:B--2---:R-:W-:-:S07]  /*4b70*/  F2FP.PACK_AB R7, R84, R242 ;  /* 0x000000f25407723e */ /* 0x004fce00000000ff */
[----:B------:R-:W-:Y:S07]  /*4b80*/  HMMA.16816.F32 R148, R4, R76, R20 ;  /* 0x0000004c0494723c */ /* 0x000fee0000001814 */
[----:B------:R-:W-:Y:S01]  /*4b90*/  MOV R77, R31 ;  /* 0x0000001f004d7202 */ /* 0x000fe20000000f00 */
[----:B------:R-:W-:Y:S01]  /*4ba0*/  HMMA.16816.F32 R20, R8, R100, RZ ;  /* 0x000000640814723c */ /* 0x000fe200000018ff */
[----:B------:R-:W-:-:S06]  /*4bb0*/  IMAD.MOV.U32 R76, RZ, RZ, R28 ;  /* 0x000000ffff4c7224 */ /* 0x000fcc00078e001c */
[----:B------:R-:W-:Y:S01]  /*4bc0*/  MOV R101, R41 ;  /* 0x0000002900657202 */ /* 0x000fe20000000f00 */
[----:B------:R-:W-:Y:S08]  /*4bd0*/  HMMA.16816.F32 R164, R4, R80, R16 ;  /* 0x0000005004a4723c */ /* 0x000ff00000001810 */
[----:B------:R-:W-:Y:S07]  /*4be0*/  HMMA.16816.F32 R16, R8, R108, RZ ;  /* 0x0000006c0810723c */ /* 0x000fee00000018ff */
[----:B------:R-:W-:Y:S01]  /*4bf0*/  IMAD.MOV.U32 R108, RZ, RZ, R38 ;  /* 0x000000ffff6c7224 */ /* 0x000fe200078e0026 */
[----:B------:R-:W-:Y:S01]  /*4c00*/  HMMA.16816.F32 R180, R4, R92, R24 ;  /* 0x0000005c04b4723c */ /* 0x000fe20000001818 */
[----:B------:R-:W-:-:S06]  /*4c10*/  IMAD.MOV.U32 R109, RZ, RZ, R40 ;  /* 0x000000ffff6d7224 */ /* 0x000fcc00078e0028 */
[----:B------:R-:W-:Y:S01]  /*4c20*/  IMAD.MOV.U32 R93, RZ, RZ, R37 ;  /* 0x000000ffff5d7224 */ /* 0x000fe200078e0025 */
[----:B------:R-:W-:Y:S01]  /*4c30*/  HMMA.16816.F32 R60, R4, R104, R20 ;  /* 0x00000068043c723c */ /* 0x000fe20000001814 */
[----:B------:R-:W-:-:S06]  /*4c40*/  MOV R92, R34 ;  /* 0x00000022005c7202 */ /* 0x000fcc0000000f00 */
[----:B------:R-:W-:Y:S01]  /*4c50*/  IMAD.MOV.U32 R105, RZ, RZ, R159 ;  /* 0x000000ffff697224 */ /* 0x000fe200078e009f */
[C---:B------:R-:W-:Y:S01]  /*4c60*/  HMMA.16816.F32 R24, R8.reuse, R116, RZ ;  /* 0x000000740818723c */ /* 0x040fe200000018ff */
[----:B------:R-:W-:Y:S02]  /*4c70*/  MOV R104, R44 ;  /* 0x0000002c00687202 */ /* 0x000fe40000000f00 */
[----:B------:R-:W-:Y:S02]  /*4c80*/  MOV R44, R46 ;  /* 0x0000002e002c7202 */ /* 0x000fe40000000f00 */
[----:B------:R-:W-:Y:S02]  /*4c90*/  MOV R46, R48 ;  /* 0x00000030002e7202 */ /* 0x000fe40000000f00 */
[----:B------:R-:W-:Y:S01]  /*4ca0*/  IMAD.MOV.U32 R116, RZ, RZ, R45 ;  /* 0x000000ffff747224 */ /* 0x000fe200078e002d */
[----:B------:R-:W-:Y:S01]  /*4cb0*/  HMMA.16816.F32 R20, R8, R124, RZ ;  /* 0x0000007c0814723c */ /* 0x000fe200000018ff */
[----:B------:R-:W-:-:S02]  /*4cc0*/  IMAD.MOV.U32 R45, RZ, RZ, R47 ;  /* 0x000000ffff2d7224 */ /* 0x000fc400078e002f */
[----:B------:R-:W-:-:S04]  /*4cd0*/  IMAD.MOV.U32 R47, RZ, RZ, R49 ;  /* 0x000000ffff2f7224 */ /* 0x000fc800078e0031 */
[----:B------:R-:W-:Y:S01]  /*4ce0*/  IMAD.MOV.U32 R125, RZ, RZ, R33 ;  /* 0x000000ffff7d7224 */ /* 0x000fe200078e0021 */
[----:B------:R-:W-:Y:S01]  /*4cf0*/  HMMA.16816.F32 R68, R4, R112, R16 ;  /* 0x000000700444723c */ /* 0x000fe20000001810 */
[----:B------:R-:W-:-:S06]  /*4d00*/  MOV R124, R32 ;  /* 0x00000020007c7202 */ /* 0x000fcc0000000f00 */
[----:B------:R-:W-:Y:S01]  /*4d10*/  MOV R112, R54 ;  /* 0x0000003600707202 */ /* 0x000fe20000000f00 */
[----:B------:R-:W-:Y:S01]  /*4d20*/  HMMA.16816.F32 R16, R8, R140, RZ ;  /* 0x0000008c0810723c */ /* 0x000fe200000018ff */
[----:B------:R-:W-:-:S07]  /*4d30*/  MOV R113, R39 ;  /* 0x0000002700717202 */ /* 0x000fce0000000f00 */
[C---:B------:R-:W-:Y:S07]  /*4d40*/  HMMA.16816.F32 R64, R4.reuse, R120, R24 ;  /* 0x000000780440723c */ /* 0x040fee0000001818 */
[----:B------:R-:W-:Y:S01]  /*4d50*/  MOV R120, R36 ;  /* 0x0000002400787202 */ /* 0x000fe20000000f00 */
[----:B------:R-:W-:Y:S01]  /*4d60*/  HMMA.16816.F32 R172, R4, R128, R20 ;  /* 0x0000008004ac723c */ /* 0x000fe20000001814 */
[----:B------:R-:W-:-:S06]  /*4d70*/  IMAD.MOV.U32 R121, RZ, RZ, R35 ;  /* 0x000000ffff797224 */ /* 0x000fcc00078e0023 */
[----:B------:R-:W-:Y:S01]  /*4d80*/  MOV R128, R158 ;  /* 0x0000009e00807202 */ /* 0x000fe20000000f00 */
[----:B------:R-:W-:Y:S01]  /*4d90*/  HMMA.16816.F32 R24, R8, R86, RZ ;  /* 0x000000560818723c */ /* 0x000fe200000018ff */
[----:B------:R-:W-:-:S06]  /*4da0*/  IMAD.MOV.U32 R129, RZ, RZ, R59 ;  /* 0x000000ffff817224 */ /* 0x000fcc00078e003b */
[----:B------:R-:W-:Y:S01]  /*4db0*/  IMAD.MOV.U32 R86, RZ, RZ, R51 ;  /* 0x000000ffff567224 */ /* 0x000fe200078e0033 */
[----:B------:R-:W-:Y:S01]  /*4dc0*/  HMMA.16816.F32 R156, R4, R132, R16 ;  /* 0x00000084049c723c */ /* 0x000fe20000001810 */
[----:B------:R-:W-:-:S07]  /*4dd0*/  IMAD.MOV.U32 R87, RZ, RZ, R43 ;  /* 0x000000ffff577224 */ /* 0x000fce00078e002b */
[C---:B------:R-:W-:Y:S07]  /*4de0*/  HMMA.16816.F32 R20, R8.reuse, R90, RZ ;  /* 0x0000005a0814723c */ /* 0x040fee00000018ff */
[----:B------:R-:W-:Y:S01]  /*4df0*/  MOV R90, R58 ;  /* 0x0000003a005a7202 */ /* 0x000fe20000000f00 */
[----:B------:R-:W-:Y:S01]  /*4e00*/  HMMA.16816.F32 R16, R8, R98, RZ ;  /* 0x000000620810723c */ /* 0x000fe200000018ff */
[----:B------:R-:W-:-:S06]  /*4e10*/  MOV R91, R53 ;  /* 0x00000035005b7202 */ /* 0x000fcc0000000f00 */
[----:B------:R-:W-:Y:S01]  /*4e20*/  IMAD.MOV.U32 R98, RZ, RZ, R57 ;  /* 0x000000ffff627224 */ /* 0x000fe200078e0039 */
[----:B------:R-:W-:Y:S01]  /*4e30*/  MOV R99, R56 ;  /* 0x0000003800637202 */ /* 0x000fe20000000f00 */
[----:B------:R-:W-:Y:S08]  /*4e40*/  HMMA.16816.F32 R28, R8, R102, RZ ;  /* 0x00000066081c723c */ /* 0x000ff000000018ff */
[C---:B------:R-:W-:Y:S07]  /*4e50*/  HMMA.16816.F32 R56, R4.reuse, R78, R24 ;  /* 0x0000004e0438723c */ /* 0x040fee0000001818 */
[----:B------:R-:W-:Y:S01]  /*4e60*/  IMAD.MOV.U32 R79, RZ, RZ, R55 ;  /* 0x000000ffff4f7224 */ /* 0x000fe200078e0037 */
[C---:B------:R-:W-:Y:S08]  /*4e70*/  HMMA.16816.F32 R48, R4.reuse, R94, R16 ;  /* 0x0000005e0430723c */ /* 0x040ff00000001810 */
[----:B------:R-:W-:Y:S08]  /*4e80*/  HMMA.16816.F32 R52, R4, R82, R20 ;  /* 0x000000520434723c */ /* 0x000ff00000001814 */
[C---:B------:R-:W-:Y:S08]  /*4e90*/  HMMA.16816.F32 R24, R8.reuse, R110, RZ ;  /* 0x0000006e0818723c */ /* 0x040ff000000018ff */
[C---:B------:R-:W-:Y:S08]  /*4ea0*/  HMMA.16816.F32 R20, R8.reuse, R118, RZ ;  /* 0x000000760814723c */ /* 0x040ff000000018ff */
[C---:B------:R-:W-:Y:S08]  /*4eb0*/  HMMA.16816.F32 R16, R8.reuse, R126, RZ ;  /* 0x0000007e0810723c */ /* 0x040ff000000018ff */
[----:B------:R-:W-:Y:S08]  /*4ec0*/  HMMA.16816.F32 R8, R8, R142, RZ ;  /* 0x0000008e0808723c */ /* 0x000ff000000018ff */
[C---:B------:R-:W-:Y:S07]  /*4ed0*/  HMMA.16816.F32 R36, R4.reuse, R114, R24 ;  /* 0x000000720424723c */ /* 0x040fee0000001818 */
[----:B------:R-:W-:Y:S01]  /*4ee0*/  MOV R24, R44 ;  /* 0x0000002c00187202 */ /* 0x000fe20000000f00 */
[----:B------:R-:W-:Y:S01]  /*4ef0*/  HMMA.16816.F32 R40, R4, R106, R28 ;  /* 0x0000006a0428723c */ /* 0x000fe2000000181c */
[----:B------:R-:W-:Y:S01]  /*4f00*/  IMAD.MOV.U32 R25, RZ, RZ, R45 ;  /* 0x000000ffff197224 */ /* 0x000fe200078e002d */
[----:B------:R-:W-:Y:S01]  /*4f10*/  MOV R26, R46 ;  /* 0x0000002e001a7202 */ /* 0x000fe20000000f00 */
[----:B------:R-:W-:-:S05]  /*4f20*/  IMAD.MOV.U32 R27, RZ, RZ, R47 ;  /* 0x000000ffff1b7224 */ /* 0x000fca00078e002f */
[C---:B------:R-:W-:Y:S01]  /*4f30*/  HMMA.16816.F32 R44, R4.reuse, R122, R20 ;  /* 0x0000007a042c723c */ /* 0x040fe20000001814 */
[----:B------:R-:W1:Y:S07]  /*4f40*/  LDSM.16.MT88.4 R20, [R226+0xd000] ;  /* 0x00d00000e214783b */ /* 0x000e6e0000004200 */
[C---:B------:R-:W-:Y:S01]  /*4f50*/  HMMA.16816.F32 R32, R4.reuse, R130, R16 ;  /* 0x000000820420723c */ /* 0x040fe20000001810 */
[----:B------:R-:W2:Y:S07]  /*4f60*/  LDSM.16.MT88.4 R16, [R225+0xd000] ;  /* 0x00d00000e110783b */ /* 0x000eae0000004200 */
[----:B------:R-:W-:Y:S07]  /*4f70*/  HMMA.16816.F32 R28, R4, R134, R8 ;  /* 0x00000086041c723c */ /* 0x000fee0000001808 */
[----:B------:R-:W-:-:S04]  /*4f80*/  FFMA.FTZ R4, R171, c[0x0][0x23c], -R2 ;  /* 0x00008f00ab047a23 */ /* 0x000fc80000010802 */
[----:B------:R3:W-:Y:S02]  /*4f90*/  MUFU.EX2 R115, R4 ;  /* 0x0000000400737308 */ /* 0x0007e40000000800 */
[----:B---3--:R-:W-:-:S06]  /*4fa0*/  FFMA.FTZ R4, R163, c[0x0][0x23c], -R2 ;  /* 0x00008f00a3047a23 */ /* 0x008fcc0000010802 */
[----:B------:R3:W4:Y:S02]  /*4fb0*/  MUFU.EX2 R131, R4 ;  /* 0x0000000400837308 */ /* 0x0007240000000800 */
[----:B---3--:R-:W-:Y:S01]  /*4fc0*/  FFMA.FTZ R4, R161, c[0x0][0x23c], -R2 ;  /* 0x00008f00a1047a23 */ /* 0x008fe20000010802 */
[----:B----4-:R-:W-:-:S05]  /*4fd0*/  F2FP.PACK_AB R8, R131, R115 ;  /* 0x000000738308723e */ /* 0x010fca00000000ff */
        /* <DEDUP_REMOVED lines=16> */
[C---:B-1----:R-:W-:Y:S08]  /*50e0*/  HMMA.16816.F32 R164, R8.reuse, R20, R164 ;  /* 0x0000001408a4723c */ /* 0x042ff000000018a4 */
[----:B------:R-:W-:Y:S01]  /*50f0*/  HMMA.16816.F32 R52, R8, R22, R52 ;  /* 0x000000160834723c */ /* 0x000fe20000001834 */
[----:B---3--:R-:W-:-:S04]  /*5100*/  FFMA.FTZ R4, R177, c[0x0][0x23c], -R13 ;  /* 0x00008f00b1047a23 */ /* 0x008fc8000001080d */
[----:B------:R1:W-:Y:S03]  /*5110*/  MUFU.EX2 R141, R4 ;  /* 0x00000004008d7308 */ /* 0x0003e60000000800 */
[C---:B--2---:R-:W-:Y:S08]  /*5120*/  HMMA.16816.F32 R148, R8.reuse, R16, R148 ;  /* 0x000000100894723c */ /* 0x044ff00000001894 */
[----:B------:R-:W-:Y:S01]  /*5130*/  HMMA.16816.F32 R56, R8, R18, R56 ;  /* 0x000000120838723c */ /* 0x000fe20000001838 */
[----:B-1----:R-:W-:-:S04]  /*5140*/  FFMA.FTZ R4, R176, c[0x0][0x23c], -R13 ;  /* 0x00008f00b0047a23 */ /* 0x002fc8000001080d */
        /* <DEDUP_REMOVED lines=13> */
[----:B-1----:R-:W-:Y:S02]  /*5220*/  F2FP.PACK_AB R4, R141, R140 ;  /* 0x0000008c8d04723e */ /* 0x002fe400000000ff */
[----:B--2---:R-:W-:-:S07]  /*5230*/  F2FP.PACK_AB R7, R135, R134 ;  /* 0x000000868707723e */ /* 0x004fce00000000ff */
[C---:B------:R-:W-:Y:S08]  /*5240*/  HMMA.16816.F32 R160, R4.reuse, R20, R200 ;  /* 0x0000001404a0723c */ /* 0x040ff000000018c8 */
[C---:B------:R-:W-:Y:S01]  /*5250*/  HMMA.16816.F32 R168, R4.reuse, R22, R188 ;  /* 0x0000001604a8723c */ /* 0x040fe200000018bc */
[----:B------:R-:W1:Y:S07]  /*5260*/  LDSM.16.MT88.4 R20, [R227+0xd000] ;  /* 0x00d00000e314783b */ /* 0x000e6e0000004200 */
[C---:B------:R-:W-:Y:S08]  /*5270*/  HMMA.16816.F32 R144, R4.reuse, R16, R192 ;  /* 0x000000100490723c */ /* 0x040ff000000018c0 */
[C---:B------:R-:W-:Y:S01]  /*5280*/  HMMA.16816.F32 R152, R4.reuse, R18, R72 ;  /* 0x000000120498723c */ /* 0x040fe20000001848 */
[----:B------:R-:W2:Y:S07]  /*5290*/  LDSM.16.MT88.4 R16, [R228+0xd000] ;  /* 0x00d00000e410783b */ /* 0x000eae0000004200 */
[----:B-1----:R-:W-:Y:S07]  /*52a0*/  HMMA.16816.F32 R192, R4, R20, R24 ;  /* 0x0000001404c0723c */ /* 0x002fee0000001818 */
        /* <DEDUP_REMOVED lines=14> */
[----:B------:R1:W5:Y:S01]  /*5390*/  LDL.LU R136, [R1+0xd4] ;  /* 0x0000d40001887983 */ /* 0x0003620000300800 */
[----:B------:R-:W-:Y:S01]  /*53a0*/  MOV R87, R113 ;  /* 0x0000007100577202 */ /* 0x000fe20000000f00 */
[----:B------:R-:W-:Y:S01]  /*53b0*/  IMAD.MOV.U32 R113, RZ, RZ, R221 ;  /* 0x000000ffff717224 */ /* 0x000fe200078e00dd */
[----:B------:R-:W-:Y:S01]  /*53c0*/  MOV R121, R219 ;  /* 0x000000db00797202 */ /* 0x000fe20000000f00 */
[-C--:B--2---:R-:W-:Y:S01]  /*53d0*/  HMMA.16816.F32 R180, R8, R16.reuse, R180 ;  /* 0x0000001008b4723c */ /* 0x084fe200000018b4 */
[----:B------:R-:W-:Y:S01]  /*53e0*/  MOV R102, R98 ;  /* 0x0000006200667202 */ /* 0x000fe20000000f00 */
[----:B------:R-:W2:Y:S01]  /*53f0*/  LDL.LU R219, [R1+0xd0] ;  /* 0x0000d00001db7983 */ /* 0x000ea20000300800 */
[----:B------:R-:W-:Y:S01]  /*5400*/  MOV R82, R128 ;  /* 0x0000008000527202 */ /* 0x000fe20000000f00 */
[----:B------:R-:W-:Y:S01]  /*5410*/  IMAD.MOV.U32 R94, RZ, RZ, R99 ;  /* 0x000000ffff5e7224 */ /* 0x000fe200078e0063 */
[----:B------:R-:W-:Y:S01]  /*5420*/  MOV R98, R96 ;  /* 0x0000006000627202 */ /* 0x000fe20000000f00 */
[----:B------:R-:W3:Y:S01]  /*5430*/  LDL.LU R221, [R1+0xcc] ;  /* 0x0000cc0001dd7983 */ /* 0x000ee20000300800 */
[----:B------:R-:W-:Y:S01]  /*5440*/  MOV R128, R85 ;  /* 0x0000005500807202 */ /* 0x000fe20000000f00 */
[----:B------:R-:W-:Y:S01]  /*5450*/  IMAD.MOV.U32 R99, RZ, RZ, R97 ;  /* 0x000000ffff637224 */ /* 0x000fe200078e0061 */
[----:B------:R-:W-:Y:S01]  /*5460*/  MOV R97, R210 ;  /* 0x000000d200617202 */ /* 0x000fe20000000f00 */
[----:B------:R-:W4:Y:S01]  /*5470*/  LDL.LU R223, [R1+0xc8] ;  /* 0x0000c80001df7983 */ /* 0x000f220000300800 */
[----:B------:R-:W-:Y:S01]  /*5480*/  IMAD.MOV.U32 R85, RZ, RZ, R222 ;  /* 0x000000ffff557224 */ /* 0x000fe200078e00de */
[----:B------:R-:W-:Y:S01]  /*5490*/  MOV R107, R102 ;  /* 0x00000066006b7202 */ /* 0x000fe20000000f00 */
[----:B------:R-:W-:Y:S01]  /*54a0*/  IMAD.MOV.U32 R83, RZ, RZ, R113 ;  /* 0x000000ffff537224 */ /* 0x000fe200078e0071 */
[----:B------:R-:W2:Y:S01]  /*54b0*/  LDL.LU R222, [R1+0xc4] ;  /* 0x0000c40001de7983 */ /* 0x000ea20000300800 */
[----:B------:R-:W-:Y:S01]  /*54c0*/  IMAD.MOV.U32 R96, RZ, RZ, R216 ;  /* 0x000000ffff607224 */ /* 0x000fe200078e00d8 */
[----:B------:R-:W-:Y:S01]  /*54d0*/  MOV R102, R98 ;  /* 0x0000006200667202 */ /* 0x000fe20000000f00 */
[----:B------:R-:W-:Y:S01]  /*54e0*/  HMMA.16816.F32 R176, R4, R16, R244 ;  /* 0x0000001004b0723c */ /* 0x000fe200000018f4 */
[----:B------:R-:W2:Y:S01]  /*54f0*/  LDL.LU R210, [R1+0xc0] ;  /* 0x0000c00001d27983 */ /* 0x000ea20000300800 */
[----:B------:R-:W-:-:S02]  /*5500*/  MOV R113, R218 ;  /* 0x000000da00717202 */ /* 0x000fc40000000f00 */
[----:B------:R-:W-:Y:S01]  /*5510*/  MOV R98, R128 ;  /* 0x0000008000627202 */ /* 0x000fe20000000f00 */
[----:B------:R-:W2:Y:S01]  /*5520*/  LDL.LU R216, [R1+0xbc] ;  /* 0x0000bc0001d87983 */ /* 0x000ea20000300800 */
[----:B------:R-:W-:Y:S02]  /*5530*/  IMAD.MOV.U32 R128, RZ, RZ, R220 ;  /* 0x000000ffff807224 */ /* 0x000fe400078e00dc */
[-C--:B------:R-:W-:Y:S01]  /*5540*/  HMMA.16816.F32 R184, R4, R18.reuse, R196 ;  /* 0x0000001204b8723c */ /* 0x080fe200000018c4 */
[----:B------:R-:W2:Y:S04]  /*5550*/  LDL.LU R218, [R1+0xb8] ;  /* 0x0000b80001da7983 */ /* 0x000ea80000300800 */
[----:B------:R-:W2:Y:S03]  /*5560*/  LDL.LU R220, [R1+0xb4] ;  /* 0x0000b40001dc7983 */ /* 0x000ea60000300800 */
[----:B------:R-:W-:Y:S01]  /*5570*/  HMMA.16816.F32 R48, R8, R18, R48 ;  /* 0x000000120830723c */ /* 0x000fe20000001830 */
[----:B------:R-:W1:Y:S01]  /*5580*/  LDSM.16.MT88.4 R16, [R225+0xf000] ;  /* 0x00f00000e110783b */ /* 0x000e620000004200 */
[----:B------:R-:W-:Y:S01]  /*5590*/  MOV R95, R86 ;  /* 0x00000056005f7202 */ /* 0x000fe20000000f00 */
[----:B------:R-:W-:Y:S01]  /*55a0*/  IMAD.MOV.U32 R103, RZ, RZ, R87 ;  /* 0x000000ffff677224 */ /* 0x000fe200078e0057 */
[----:B------:R-:W-:Y:S01]  /*55b0*/  MOV R86, R76 ;  /* 0x0000004c00567202 */ /* 0x000fe20000000f00 */
[----:B------:R-:W-:-:S02]  /*55c0*/  IMAD.MOV.U32 R111, RZ, RZ, R79 ;  /* 0x000000ffff6f7224 */ /* 0x000fc400078e004f */
[----:B------:R-:W-:Y:S01]  /*55d0*/  IMAD.MOV.U32 R87, RZ, RZ, R77 ;  /* 0x000000ffff577224 */ /* 0x000fe200078e004d */
[C---:B------:R-:W-:Y:S08]  /*55e0*/  HMMA.16816.F32 R196, R8.reuse, R20, R60 ;  /* 0x0000001408c4723c */ /* 0x040ff0000000183c */
[-C--:B------:R-:W-:Y:S08]  /*55f0*/  HMMA.16816.F32 R60, R8, R22.reuse, R40 ;  /* 0x00000016083c723c */ /* 0x080ff00000001828 */
[----:B------:R-:W-:Y:S01]  /*5600*/  HMMA.16816.F32 R200, R4, R22, R212 ;  /* 0x0000001604c8723c */ /* 0x000fe200000018d4 */
[----:B------:R-:W-:Y:S07]  /*5610*/  LDSM.16.MT88.4 R20, [R228+0xf000] ;  /* 0x00f00000e414783b */ /* 0x000fee0000004200 */
[-C--:B-1----:R-:W-:Y:S08]  /*5620*/  HMMA.16816.F32 R68, R8, R16.reuse, R68 ;  /* 0x000000100844723c */ /* 0x082ff00000001844 */
[C---:B------:R-:W-:Y:S01]  /*5630*/  HMMA.16816.F32 R72, R4.reuse, R16, R24 ;  /* 0x000000100448723c */ /* 0x040fe20000001818 */
[----:B------:R-:W1:Y:S07]  /*5640*/  LDSM.16.MT88.4 R24, [R226+0xf000] ;  /* 0x00f00000e218783b */ /* 0x000e6e0000004200 */
[-C--:B------:R-:W-:Y:S08]  /*5650*/  HMMA.16816.F32 R76, R4, R18.reuse, R248 ;  /* 0x00000012044c723c */ /* 0x080ff000000018f8 */
[----:B------:R-:W-:Y:S01]  /*5660*/  HMMA.16816.F32 R40, R8, R18, R36 ;  /* 0x000000120828723c */ /* 0x000fe20000001824 */
[----:B------:R-:W1:Y:S01]  /*5670*/  LDSM.16.MT88.4 R16, [R227+0xf000] ;  /* 0x00f00000e310783b */ /* 0x000e620000004200 */
[----:B------:R-:W-:Y:S01]  /*5680*/  IMAD.MOV.U32 R106, RZ, RZ, R111 ;  /* 0x000000ffff6a7224 */ /* 0x000fe200078e006f */
[----:B------:R-:W-:Y:S01]  /*5690*/  MOV R111, R82 ;  /* 0x00000052006f7202 */ /* 0x000fe20000000f00 */
[----:B------:R-:W-:Y:S01]  /*56a0*/  IMAD.MOV.U32 R110, RZ, RZ, R103 ;  /* 0x000000ffff6e7224 */ /* 0x000fe200078e0067 */
[----:B------:R-:W-:Y:S01]  /*56b0*/  MOV R82, R86 ;  /* 0x0000005600527202 */ /* 0x000fe20000000f00 */
[----:B------:R-:W-:-:S02]  /*56c0*/  IMAD.MOV.U32 R119, RZ, RZ, R83 ;  /* 0x000000ffff777224 */ /* 0x000fc400078e0053 */
[----:B------:R-:W-:Y:S02]  /*56d0*/  IMAD.MOV.U32 R103, RZ, RZ, R99 ;  /* 0x000000ffff677224 */ /* 0x000fe400078e0063 */
        /* <DEDUP_REMOVED lines=17> */
[C---:B-1----:R-:W-:Y:S08]  /*57f0*/  HMMA.16816.F32 R88, R4.reuse, R24, R88 ;  /* 0x000000180458723c */ /* 0x042ff00000001858 */
[C---:B------:R-:W-:Y:S08]  /*5800*/  HMMA.16816.F32 R104, R4.reuse, R20, R104 ;  /* 0x000000140468723c */ /* 0x040ff00000001868 */
[C---:B------:R-:W-:Y:S08]  /*5810*/  HMMA.16816.F32 R92, R4.reuse, R26, R92 ;  /* 0x0000001a045c723c */ /* 0x040ff0000000185c */
[C---:B------:R-:W-:Y:S08]  /*5820*/  HMMA.16816.F32 R108, R4.reuse, R22, R108 ;  /* 0x00000016046c723c */ /* 0x040ff0000000186c */
[C---:B------:R-:W-:Y:S08]  /*5830*/  HMMA.16816.F32 R120, R4.reuse, R16, R120 ;  /* 0x000000100478723c */ /* 0x040ff00000001878 */
[----:B------:R-:W-:Y:S07]  /*5840*/  HMMA.16816.F32 R36, R4, R18, R244 ;  /* 0x000000120424723c */ /* 0x000fee00000018f4 */
[--C-:B------:R-:W-:Y:S01]  /*5850*/  FFMA.FTZ R4, R209, c[0x0][0x23c], -R2.reuse ;  /* 0x00008f00d1047a23 */ /* 0x100fe20000010802 */
[C---:B------:R-:W-:Y:S03]  /*5860*/  HMMA.16816.F32 R32, R8.reuse, R22, R32 ;  /* 0x000000160820723c */ /* 0x040fe60000001820 */
[----:B------:R1:W-:Y:S05]  /*5870*/  MUFU.EX2 R22, R4 ;  /* 0x0000000400167308 */ /* 0x0003ea0000000800 */
[----:B------:R-:W-:Y:S01]  /*5880*/  HMMA.16816.F32 R64, R8, R24, R64 ;  /* 0x000000180840723c */ /* 0x000fe20000001840 */
[----:B-1----:R-:W-:-:S04]  /*5890*/  FFMA.FTZ R4, R207, c[0x0][0x23c], -R2 ;  /* 0x00008f00cf047a23 */ /* 0x002fc80000010802 */
[----:B------:R1:W-:Y:S01]  /*58a0*/  MUFU.EX2 R23, R4 ;  /* 0x0000000400177308 */ /* 0x0003e20000000800 */
[----:B------:R-:W-:Y:S01]  /*58b0*/  IMAD.MOV.U32 R102, RZ, RZ, R236 ;  /* 0x000000ffff667224 */ /* 0x000fe200078e00ec */
[----:B------:R-:W-:Y:S01]  /*58c0*/  MOV R103, R235 ;  /* 0x000000eb00677202 */ /* 0x000fe20000000f00 */
[----:B------:R-:W-:Y:S01]  /*58d0*/  HMMA.16816.F32 R28, R8, R18, R28 ;  /* 0x00000012081c723c */ /* 0x000fe2000000181c */
[--C-:B-1----:R-:W-:Y:S02]  /*58e0*/  FFMA.FTZ R4, R205, c[0x0][0x23c], -R2.reuse ;  /* 0x00008f00cd047a23 */ /* 0x102fe40000010802 */
[----:B------:R-:W-:-:S04]  /*58f0*/  FFMA.FTZ R2, R204, c[0x0][0x23c], -R2 ;  /* 0x00008f00cc027a23 */ /* 0x000fc80000010802 */
[----:B------:R1:W-:Y:S01]  /*5900*/  MUFU.EX2 R25, R2 ;  /* 0x0000000200197308 */ /* 0x0003e20000000800 */
[----:B------:R-:W-:Y:S01]  /*5910*/  MOV R190, R102 ;  /* 0x0000006600be7202 */ /* 0x000fe20000000f00 */
[----:B------:R-:W-:Y:S01]  /*5920*/  IMAD.MOV.U32 R189, RZ, RZ, R103 ;  /* 0x000000ffffbd7224 */ /* 0x000fe200078e0067 */
[----:B------:R-:W-:Y:S01]  /*5930*/  MOV R103, R229 ;  /* 0x000000e500677202 */ /* 0x000fe20000000f00 */
[----:B------:R-:W-:Y:S02]  /*5940*/  IMAD.MOV.U32 R191, RZ, RZ, R233 ;  /* 0x000000ffffbf7224 */ /* 0x000fe400078e00e9 */
[----:B------:R-:W-:Y:S02]  /*5950*/  IMAD.MOV.U32 R102, RZ, RZ, R230 ;  /* 0x000000ffff667224 */ /* 0x000fe400078e00e6 */
[----:B-1----:R-:W-:-:S04]  /*5960*/  FFMA.FTZ R2, R217, c[0x0][0x23c], -R0 ;  /* 0x00008f00d9027a23 */ /* 0x002fc80000010800 */
[----:B------:R1:W-:Y:S01]  /*5970*/  MUFU.EX2 R18, R2 ;  /* 0x0000000200127308 */ /* 0x0003e20000000800 */
        /* <DEDUP_REMOVED lines=8> */
[----:B-1----:R-:W-:-:S04]  /*5a00*/  FFMA.FTZ R2, R211, c[0x0][0x23c], -R0 ;  /* 0x00008f00d3027a23 */ /* 0x002fc80000010800 */
[----:B------:R1:W-:Y:S01]  /*5a10*/  MUFU.EX2 R19, R2 ;  /* 0x0000000200137308 */ /* 0x0003e20000000800 */
[C---:B------:R-:W-:Y:S01]  /*5a20*/  HMMA.16816.F32 R100, R8.reuse, R20, R172 ;  /* 0x000000140864723c */ /* 0x040fe200000018ac */
[----:B------:R-:W-:Y:S01]  /*5a30*/  IMAD.MOV.U32 R84, RZ, RZ, R238 ;  /* 0x000000ffff547224 */ /* 0x000fe200078e00ee */
[----:B------:R-:W-:Y:S01]  /*5a40*/  MOV R118, R116 ;  /* 0x0000007400767202 */ /* 0x000fe20000000f00 */
[----:B------:R-:W-:Y:S02]  /*5a50*/  IMAD.MOV.U32 R116, RZ, RZ, R234 ;  /* 0x000000ffff747224 */ /* 0x000fe400078e00ea */
[----:B------:R-:W-:Y:S01]  /*5a60*/  IMAD.MOV.U32 R251, RZ, RZ, R14 ;  /* 0x000000fffffb7224 */ /* 0x000fe200078e000e */
[----:B------:R-:W-:Y:S01]  /*5a70*/  MOV R250, R15 ;  /* 0x0000000f00fa7202 */ /* 0x000fe20000000f00 */
[--C-:B-1----:R-:W-:Y:S02]  /*5a80*/  FFMA.FTZ R2, R208, c[0x0][0x23c], -R0.reuse ;  /* 0x00008f00d0027a23 */ /* 0x102fe40000010800 */
[----:B------:R-:W-:Y:S01]  /*5a90*/  IMAD.MOV.U32 R246, RZ, RZ, R117 ;  /* 0x000000fffff67224 */ /* 0x000fe200078e0075 */
[----:B------:R4:W-:Y:S01]  /*5aa0*/  MUFU.EX2 R24, R4 ;  /* 0x0000000400187308 */ /* 0x0009e20000000800 */
[----:B------:R-:W-:Y:S01]  /*5ab0*/  FFMA.FTZ R0, R206, c[0x0][0x23c], -R0 ;  /* 0x00008f00ce007a23 */ /* 0x000fe20000010800 */
[----:B------:R-:W-:Y:S01]  /*5ac0*/  HMMA.16816.F32 R44, R8, R26, R44 ;  /* 0x0000001a082c723c */ /* 0x000fe2000000182c */
[----:B------:R-:W-:Y:S01]  /*5ad0*/  IMAD.MOV.U32 R119, RZ, RZ, R84 ;  /* 0x000000ffff777224 */ /* 0x000fe200078e0054 */
[----:B------:R-:W-:Y:S01]  /*5ae0*/  MOV R127, R118 ;  /* 0x00000076007f7202 */ /* 0x000fe20000000f00 */
[----:B------:R-:W-:Y:S01]  /*5af0*/  FADD.FTZ R6, R252, R139 ;  /* 0x0000008bfc067221 */ /* 0x000fe20000010000 */
[----:B------:R-:W-:Y:S01]  /*5b00*/  MOV R188, R116 ;  /* 0x0000007400bc7202 */ /* 0x000fe20000000f00 */
[----:B------:R-:W-:Y:S01]  /*5b10*/  FADD.FTZ R5, R251, R250 ;  /* 0x000000fafb057221 */ /* 0x000fe20000010000 */
[----:B------:R2:W-:Y:S01]  /*5b20*/  MUFU.EX2 R21, R0 ;  /* 0x0000000000157308 */ /* 0x0005e20000000800 */
[----:B------:R-:W-:Y:S01]  /*5b30*/  IMAD.MOV.U32 R126, RZ, RZ, R119 ;  /* 0x000000ffff7e7224 */ /* 0x000fe200078e0077 */
[----:B------:R-:W-:Y:S01]  /*5b40*/  MOV R118, R232 ;  /* 0x000000e800767202 */ /* 0x000fe20000000f00 */
[----:B------:R-:W-:Y:S01]  /*5b50*/  IMAD.MOV.U32 R86, RZ, RZ, R242 ;  /* 0x000000ffff567224 */ /* 0x000fe200078e00f2 */
[----:B------:R-:W-:Y:S01]  /*5b60*/  MOV R119, R231 ;  /* 0x000000e700777202 */ /* 0x000fe20000000f00 */
[----:B------:R-:W-:Y:S01]  /*5b70*/  LDSM.16.MT88.4 R172, [R226+0xd800] ;  /* 0x00d80000e2ac783b */ /* 0x000fe20000004200 */
[----:B------:R-:W-:-:S02]  /*5b80*/  MOV R116, R224 ;  /* 0x000000e000747202 */ /* 0x000fc40000000f00 */
[----:B------:R-:W-:Y:S01]  /*5b90*/  MOV R212, R118 ;  /* 0x0000007600d47202 */ /* 0x000fe20000000f00 */
[----:B------:R-:W1:Y:S01]  /*5ba0*/  MUFU.EX2 R20, R2 ;  /* 0x0000000200147308 */ /* 0x000e620000000800 */
[----:B------:R-:W-:Y:S01]  /*5bb0*/  MOV R245, R119 ;  /* 0x0000007700f57202 */ /* 0x000fe20000000f00 */
[----:B------:R-:W-:Y:S01]  /*5bc0*/  LDSM.16.MT88.4 R204, [R227+0xd800] ;  /* 0x00d80000e3cc783b */ /* 0x000fe20000004200 */
[----:B------:R-:W-:Y:S02]  /*5bd0*/  MOV R214, R116 ;  /* 0x0000007400d67202 */ /* 0x000fe40000000f00 */
[----:B------:R-:W-:Y:S01]  /*5be0*/  HMMA.16816.F32 R116, R8, R16, R156 ;  /* 0x000000100874723c */ /* 0x000fe2000000189c */
[----:B------:R-:W-:Y:S01]  /*5bf0*/  FADD.FTZ R7, R189, R188 ;  /* 0x000000bcbd077221 */ /* 0x000fe20000010000 */
[----:B------:R-:W-:Y:S01]  /*5c00*/  MOV R99, R241 ;  /* 0x000000f100637202 */ /* 0x000fe20000000f00 */
[----:B------:R-:W-:Y:S01]  /*5c10*/  FADD.FTZ R5, R190, R5 ;  /* 0x00000005be057221 */ /* 0x000fe20000010000 */
[----:B------:R-:W-:Y:S01]  /*5c20*/  MOV R83, R240 ;  /* 0x000000f000537202 */ /* 0x000fe20000000f00 */
[----:B------:R-:W-:Y:S02]  /*5c30*/  LDSM.16.MT88.4 R156, [R225+0xd800] ;  /* 0x00d80000e19c783b */ /* 0x000fe40000004200 */
[----:B------:R-:W-:-:S02]  /*5c40*/  FADD.FTZ R8, R213, R212 ;  /* 0x000000d4d5087221 */ /* 0x000fc40000010000 */
[----:B----4-:R-:W-:Y:S02]  /*5c50*/  FFMA.FTZ R4, R223, c[0x0][0x23c], -R12 ;  /* 0x00008f00df047a23 */ /* 0x010fe4000001080c */
[----:B--2---:R-:W-:-:S04]  /*5c60*/  FFMA.FTZ R0, R220, c[0x0][0x23c], -R13 ;  /* 0x00008f00dc007a23 */ /* 0x004fc8000001080d */
[----:B------:R2:W-:Y:S02]  /*5c70*/  MUFU.EX2 R14, R0 ;  /* 0x00000000000e7308 */ /* 0x0005e40000000800 */
[----:B--2---:R-:W-:-:S06]  /*5c80*/  FFMA.FTZ R0, R218, c[0x0][0x23c], -R13 ;  /* 0x00008f00da007a23 */ /* 0x004fcc000001080d */
[----:B------:R2:W-:Y:S01]  /*5c90*/  MUFU.EX2 R15, R0 ;  /* 0x00000000000f7308 */ /* 0x0005e20000000800 */
[----:B---3--:R-:W-:Y:S02]  /*5ca0*/  FFMA.FTZ R2, R221, c[0x0][0x23c], -R12 ;  /* 0x00008f00dd027a23 */ /* 0x008fe4000001080c */
[----:B--2---:R-:W-:-:S05]  /*5cb0*/  FFMA.FTZ R0, R216, c[0x0][0x23c], -R13 ;  /* 0x00008f00d8007a23 */ /* 0x004fca000001080d */
[----:B------:R2:W-:Y:S01]  /*5cc0*/  MUFU.EX2 R16, R0 ;  /* 0x0000000000107308 */ /* 0x0005e20000000800 */
[----:B------:R-:W-:Y:S01]  /*5cd0*/  MOV R212, R244 ;  /* 0x000000f400d47202 */ /* 0x000fe20000000f00 */
[----:B------:R-:W-:Y:S01]  /*5ce0*/  IMAD.MOV.U32 R213, RZ, RZ, R245 ;  /* 0x000000ffffd57224 */ /* 0x000fe200078e00f5 */
[----:B------:R-:W-:Y:S01]  /*5cf0*/  MOV R245, R246 ;  /* 0x000000f600f57202 */ /* 0x000fe20000000f00 */
[----:B--2---:R-:W-:-:S04]  /*5d00*/  FFMA.FTZ R0, R210, c[0x0][0x23c], -R13 ;  /* 0x00008f00d2007a23 */ /* 0x004fc8000001080d */
[----:B------:R2:W-:Y:S01]  /*5d10*/  MUFU.EX2 R17, R0 ;  /* 0x0000000000117308 */ /* 0x0005e20000000800 */
[----:B------:R-:W-:Y:S01]  /*5d20*/  MOV R244, R247 ;  /* 0x000000f700f47202 */ /* 0x000fe20000000f00 */
[----:B------:R-:W-:Y:S01]  /*5d30*/  FADD.FTZ R9, R214, R8 ;  /* 0x00000008d6097221 */ /* 0x000fe20000010000 */
[----:B------:R-:W-:-:S05]  /*5d40*/  MOV R87, R243 ;  /* 0x000000f300577202 */ /* 0x000fca0000000f00 */
[----:B------:R3:W-:Y:S01]  /*5d50*/  MUFU.EX2 R10, R4 ;  /* 0x00000004000a7308 */ /* 0x0007e20000000800 */
[----:B--2---:R-:W-:-:S07]  /*5d60*/  FFMA.FTZ R0, R222, c[0x0][0x23c], -R12 ;  /* 0x00008f00de007a23 */ /* 0x004fce000001080c */
[----:B------:R2:W-:Y:S01]  /*5d70*/  MUFU.EX2 R11, R2 ;  /* 0x00000002000b7308 */ /* 0x0005e20000000800 */
[----:B------:R-:W-:Y:S01]  /*5d80*/  MOV R246, R114 ;  /* 0x0000007200f67202 */ /* 0x000fe20000000f00 */
[----:B------:R-:W-:Y:S01]  /*5d90*/  IMAD.MOV.U32 R247, RZ, RZ, R115 ;  /* 0x000000fffff77224 */ /* 0x000fe200078e0073 */
[----:B------:R-:W-:Y:S01]  /*5da0*/  MOV R216, R112 ;  /* 0x0000007000d87202 */ /* 0x000fe20000000f00 */
[----:B------:R-:W-:Y:S01]  /*5db0*/  FADD.FTZ R8, R215, R7 ;  /* 0x00000007d7087221 */ /* 0x000fe20000010000 */
[----:B------:R-:W-:Y:S02]  /*5dc0*/  MOV R210, R113 ;  /* 0x0000007100d27202 */ /* 0x000fe40000000f00 */
[----:B------:R-:W-:Y:S01]  /*5dd0*/  MOV R223, R97 ;  /* 0x0000006100df7202 */ /* 0x000fe20000000f00 */
[----:B------:R4:W1:Y:S01]  /*5de0*/  MUFU.EX2 R13, R0 ;  /* 0x00000000000d7308 */ /* 0x0008620000000800 */
[----:B---3--:R-:W-:Y:S01]  /*5df0*/  FADD.FTZ R4, R191, R6 ;  /* 0x00000006bf047221 */ /* 0x008fe20000010000 */
[----:B------:R-:W-:Y:S01]  /*5e00*/  MOV R114, R126 ;  /* 0x0000007e00727202 */ /* 0x000fe20000000f00 */
[----:B------:R-:W-:Y:S01]  /*5e10*/  IMAD.MOV.U32 R126, RZ, RZ, R82 ;  /* 0x000000ffff7e7224 */ /* 0x000fe200078e0052 */
[----:B------:R-:W-:Y:S01]  /*5e20*/  MOV R115, R127 ;  /* 0x0000007f00737202 */ /* 0x000fe20000000f00 */
[----:B------:R-:W-:Y:S01]  /*5e30*/  IMAD.MOV.U32 R222, RZ, RZ, R96 ;  /* 0x000000ffffde7224 */ /* 0x000fe200078e0060 */
[----:B------:R-:W-:Y:S01]  /*5e40*/  MOV R127, R83 ;  /* 0x00000053007f7202 */ /* 0x000fe20000000f00 */
[----:B------:R-:W-:Y:S01]  /*5e50*/  LDSM.16.MT88.4 R188, [R228+0xd800] ;  /* 0x00d80000e4bc783b */ /* 0x000fe20000004200 */
[----:B--2---:R-:W-:Y:S01]  /*5e60*/  FADD.FTZ R2, R213, R4 ;  /* 0x00000004d5027221 */ /* 0x004fe20000010000 */
[----:B------:R-:W-:Y:S01]  /*5e70*/  MOV R82, R98 ;  /* 0x0000006200527202 */ /* 0x000fe20000000f00 */
[----:B------:R-:W-:Y:S01]  /*5e80*/  IMAD.MOV.U32 R218, RZ, RZ, R125 ;  /* 0x000000ffffda7224 */ /* 0x000fe200078e007d */
[----:B------:R-:W-:Y:S01]  /*5e90*/  MOV R214, R131 ;  /* 0x0000008300d67202 */ /* 0x000fe20000000f00 */
[----:B------:R2:W5:Y:S01]  /*5ea0*/  LDL.LU R243, [R1+0xb0] ;  /* 0x0000b00001f37983 */ /* 0x0005620000300800 */
[----:B----4-:R-:W-:Y:S01]  /*5eb0*/  FFMA.FTZ R0, R219, c[0x0][0x23c], -R12 ;  /* 0x00008f00db007a23 */ /* 0x010fe2000001080c */
[----:B------:R-:W-:Y:S01]  /*5ec0*/  MOV R98, R86 ;  /* 0x0000005600627202 */ /* 0x000fe20000000f00 */
[----:B------:R-:W-:Y:S01]  /*5ed0*/  IMAD.MOV.U32 R83, RZ, RZ, R99 ;  /* 0x000000ffff537224 */ /* 0x000fe200078e0063 */
[----:B------:R-:W-:Y:S01]  /*5ee0*/  MOV R213, R246 ;  /* 0x000000f600d57202 */ /* 0x000fe20000000f00 */
[----:B------:R3:W4:Y:S01]  /*5ef0*/  MUFU.EX2 R12, R0 ;  /* 0x00000000000c7308 */ /* 0x0007220000000800 */
[----:B------:R-:W-:Y:S01]  /*5f00*/  MOV R99, R87 ;  /* 0x0000005700637202 */ /* 0x000fe20000000f00 */
[----:B------:R-:W-:Y:S01]  /*5f10*/  IMAD.MOV.U32 R26, RZ, RZ, R83 ;  /* 0x000000ffff1a7224 */ /* 0x000fe200078e0053 */
[----:B------:R-:W-:Y:S01]  /*5f20*/  MOV R251, R114 ;  /* 0x0000007200fb7202 */ /* 0x000fe20000000f00 */
[----:B------:R-:W-:Y:S01]  /*5f30*/  IMAD.MOV.U32 R246, RZ, RZ, R81 ;  /* 0x000000fffff67224 */ /* 0x000fe200078e0051 */
[----:B------:R-:W-:Y:S01]  /*5f40*/  MOV R250, R115 ;  /* 0x0000007300fa7202 */ /* 0x000fe20000000f00 */
[----:B------:R-:W-:Y:S01]  /*5f50*/  IMAD.MOV.U32 R215, RZ, RZ, R130 ;  /* 0x000000ffffd77224 */ /* 0x000fe200078e0082 */
[----:B------:R-:W-:Y:S01]  /*5f60*/  MOV R27, R82 ;  /* 0x00000052001b7202 */ /* 0x000fe20000000f00 */
[----:B------:R-:W-:Y:S01]  /*5f70*/  LDSM.16.MT88.4 R112, [R228+0xf800] ;  /* 0x00f80000e470783b */ /* 0x000fe20000004200 */
[----:B------:R-:W-:Y:S01]  /*5f80*/  IMAD.MOV.U32 R249, RZ, RZ, R126 ;  /* 0x000000fffff97224 */ /* 0x000fe200078e007e */
[----:B------:R-:W-:-:S02]  /*5f90*/  MOV R248, R127 ;  /* 0x0000007f00f87202 */ /* 0x000fc40000000f00 */
[----:B------:R-:W-:Y:S02]  /*5fa0*/  MOV R220, R124 ;  /* 0x0000007c00dc7202 */ /* 0x000fe40000000f00 */
[----:B------:R-:W-:Y:S01]  /*5fb0*/  MOV R84, R237 ;  /* 0x000000ed00547202 */ /* 0x000fe20000000f00 */
[----:B------:R-:W-:Y:S01]  /*5fc0*/  FADD.FTZ R2, R222, R2 ;  /* 0x00000002de027221 */ /* 0x000fe20000010000 */
[----:B-1----:R-:W-:Y:S01]  /*5fd0*/  F2FP.PACK_AB R131, R21, R20 ;  /* 0x000000141583723e */ /* 0x002fe200000000ff */
[----:B---3--:R-:W-:Y:S01]  /*5fe0*/  FADD.FTZ R0, R212, R5 ;  /* 0x00000005d4007221 */ /* 0x008fe20000010000 */
[----:B------:R-:W-:Y:S01]  /*5ff0*/  F2FP.PACK_AB R125, R10, R13 ;  /* 0x0000000d0a7d723e */ /* 0x000fe200000000ff */
[----:B------:R-:W1:Y:S01]  /*6000*/  LDSM.16.MT88.4 R4, [R227+0xf800] ;  /* 0x00f80000e304783b */ /* 0x000e620000004200 */
[----:B------:R-:W-:Y:S01]  /*6010*/  IMAD.MOV.U32 R212, RZ, RZ, R247 ;  /* 0x000000ffffd47224 */ /* 0x000fe200078e00f7 */
[----:B------:R-:W-:Y:S02]  /*6020*/  MOV R209, R98 ;  /* 0x0000006200d17202 */ /* 0x000fe40000000f00 */
[----:B------:R-:W-:Y:S01]  /*6030*/  MOV R217, R99 ;  /* 0x0000006300d97202 */ /* 0x000fe20000000f00 */
[----:B------:R2:W5:Y:S01]  /*6040*/  LDL.LU R242, [R1+0xac] ;  /* 0x0000ac0001f27983 */ /* 0x0005620000300800 */
[----:B------:R-:W-:-:S03]  /*6050*/  MOV R247, R80 ;  /* 0x0000005000f77202 */ /* 0x000fc60000000f00 */
[----:B------:R-:W3:Y:S04]  /*6060*/  LDSM.16.MT88.4 R80, [R225+0xf800] ;  /* 0x00f80000e150783b */ /* 0x000ee80000004200 */
[----:B------:R-:W2:Y:S01]  /*6070*/  LDSM.16.MT88.4 R96, [R226+0xf800] ;  /* 0x00f80000e260783b */ /* 0x000ea20000004200 */
[----:B------:R-:W-:Y:S01]  /*6080*/  IMAD.MOV.U32 R86, RZ, RZ, R128 ;  /* 0x000000ffff567224 */ /* 0x000fe200078e0080 */
[----:B------:R-:W-:Y:S02]  /*6090*/  MOV R87, R129 ;  /* 0x0000008100577202 */ /* 0x000fe40000000f00 */
[----:B------:R-:W-:Y:S02]  /*60a0*/  F2FP.PACK_AB R128, R23, R22 ;  /* 0x000000161780723e */ /* 0x000fe400000000ff */
[----:B------:R-:W-:-:S02]  /*60b0*/  F2FP.PACK_AB R130, R25, R24 ;  /* 0x000000181982723e */ /* 0x000fc400000000ff */
[----:B------:R-:W-:Y:S02]  /*60c0*/  F2FP.PACK_AB R124, R15, R14 ;  /* 0x0000000e0f7c723e */ /* 0x000fe400000000ff */
[----:B------:R-:W-:Y:S02]  /*60d0*/  F2FP.PACK_AB R126, R17, R16 ;  /* 0x00000010117e723e */ /* 0x000fe400000000ff */
[----:B----4-:R-:W-:Y:S02]  /*60e0*/  F2FP.PACK_AB R127, R12, R11 ;  /* 0x0000000b0c7f723e */ /* 0x010fe400000000ff */
[----:B------:R-:W-:Y:S02]  /*60f0*/  MOV R219, R85 ;  /* 0x0000005500db7202 */ /* 0x000fe40000000f00 */
[----:B------:R-:W-:Y:S01]  /*6100*/  MOV R221, R84 ;  /* 0x0000005400dd7202 */ /* 0x000fe20000000f00 */
[----:B------:R-:W-:Y:S01]  /*6110*/  FADD.FTZ R0, R223, R0 ;  /* 0x00000000df007221 */ /* 0x000fe20000010000 */
[----:B------:R-:W-:Y:S01]  /*6120*/  F2FP.PACK_AB R129, R19, R18 ;  /* 0x000000121381723e */ /* 0x000fe200000000ff */
[----:B------:R-:W-:Y:S01]  /*6130*/  FADD.FTZ R2, R220, R2 ;  /* 0x00000002dc027221 */ /* 0x000fe20000010000 */
[----:B------:R-:W-:Y:S01]  /*6140*/  MOV R208, R87 ;  /* 0x0000005700d07202 */ /* 0x000fe20000000f00 */
[----:B------:R-:W-:Y:S01]  /*6150*/  IMAD.MOV.U32 R211, RZ, RZ, R86 ;  /* 0x000000ffffd37224 */ /* 0x000fe200078e0056 */
[----:B------:R4:W5:Y:S01]  /*6160*/  LDL.LU R241, [R1+0xa8] ;  /* 0x0000a80001f17983 */ /* 0x0009620000300800 */
[-C--:B-1----:R-:W-:Y:S03]  /*6170*/  HMMA.16816.F32 R120, R124, R4.reuse, R120 ;  /* 0x000000047c78723c */ /* 0x082fe60000001878 */
[----:B------:R4:W5:Y:S04]  /*6180*/  LDL.LU R240, [R1+0xa4] ;  /* 0x0000a40001f07983 */ /* 0x0009680000300800 */
[----:B------:R4:W5:Y:S01]  /*6190*/  LDL.LU R239, [R1+0xa0] ;  /* 0x0000a00001ef7983 */ /* 0x0009620000300800 */
[----:B------:R-:W-:Y:S03]  /*61a0*/  HMMA.16816.F32 R116, R128, R4, R116 ;  /* 0x000000048074723c */ /* 0x000fe60000001874 */
[----:B------:R4:W5:Y:S04]  /*61b0*/  LDL.LU R238, [R1+0x9c] ;  /* 0x00009c0001ee7983 */ /* 0x0009680000300800 */
[----:B------:R4:W5:Y:S01]  /*61c0*/  LDL.LU R237, [R1+0x98] ;  /* 0x0000980001ed7983 */ /* 0x0009620000300800 */
[----:B------:R-:W-:-:S02]  /*61d0*/  FADD.FTZ R5, R219, R9 ;  /* 0x00000009db057221 */ /* 0x000fc40000010000 */
[----:B------:R-:W-:Y:S01]  /*61e0*/  FADD.FTZ R4, R221, R8 ;  /* 0x00000008dd047221 */ /* 0x000fe20000010000 */
[-C--:B------:R-:W-:Y:S01]  /*61f0*/  HMMA.16816.F32 R148, R128, R156.reuse, R148 ;  /* 0x0000009c8094723c */ /* 0x080fe20000001894 */
[----:B------:R-:W-:Y:S01]  /*6200*/  FADD.FTZ R5, R210, R5 ;  /* 0x00000005d2057221 */ /* 0x000fe20000010000 */
[----:B------:R4:W5:Y:S01]  /*6210*/  LDL.LU R236, [R1+0x94] ;  /* 0x0000940001ec7983 */ /* 0x0009620000300800 */
[----:B------:R-:W-:Y:S02]  /*6220*/  FADD.FTZ R8, R216, R4 ;  /* 0x00000004d8087221 */ /* 0x000fe40000010000 */
[----:B------:R-:W-:Y:S01]  /*6230*/  FADD.FTZ R4, R218, R0 ;  /* 0x00000000da047221 */ /* 0x000fe20000010000 */
[----:B------:R4:W5:Y:S01]  /*6240*/  LDL.LU R235, [R1+0x90] ;  /* 0x0000900001eb7983 */ /* 0x0009620000300800 */
[----:B------:R-:W-:Y:S01]  /*6250*/  FADD.FTZ R0, R208, R5 ;  /* 0x00000005d0007221 */ /* 0x000fe20000010000 */
[C---:B------:R-:W-:Y:S01]  /*6260*/  HMMA.16816.F32 R144, R124.reuse, R156, R144 ;  /* 0x0000009c7c90723c */ /* 0x040fe20000001890 */
[----:B------:R-:W-:Y:S01]  /*6270*/  FADD.FTZ R5, R211, R8 ;  /* 0x00000008d3057221 */ /* 0x000fe20000010000 */
[----:B------:R4:W5:Y:S04]  /*6280*/  LDL.LU R234, [R1+0x8c] ;  /* 0x00008c0001ea7983 */ /* 0x0009680000300800 */
[----:B------:R4:W5:Y:S02]  /*6290*/  LDL.LU R233, [R1+0x88] ;  /* 0x0000880001e97983 */ /* 0x0009640000300800 */
[----:B------:R-:W-:Y:S02]  /*62a0*/  HMMA.16816.F32 R152, R124, R158, R152 ;  /* 0x0000009e7c98723c */ /* 0x000fe40000001898 */
[----:B------:R4:W5:Y:S04]  /*62b0*/  LDL.LU R232, [R1+0x84] ;  /* 0x0000840001e87983 */ /* 0x0009680000300800 */
[----:B------:R4:W5:Y:S02]  /*62c0*/  LDL.LU R231, [R1+0x80] ;  /* 0x0000800001e77983 */ /* 0x0009640000300800 */
[-C--:B------:R-:W-:Y:S02]  /*62d0*/  HMMA.16816.F32 R164, R128, R172.reuse, R164 ;  /* 0x000000ac80a4723c */ /* 0x080fe400000018a4 */
[----:B------:R4:W5:Y:S04]  /*62e0*/  LDL.LU R230, [R1+0x7c] ;  /* 0x00007c0001e67983 */ /* 0x0009680000300800 */
[----:B------:R4:W5:Y:S02]  /*62f0*/  LDL.LU R229, [R1+0x78] ;  /* 0x0000780001e57983 */ /* 0x0009640000300800 */
[C---:B------:R-:W-:Y:S02]  /*6300*/  HMMA.16816.F32 R160, R124.reuse, R172, R160 ;  /* 0x000000ac7ca0723c */ /* 0x040fe400000018a0 */
[----:B------:R4:W5:Y:S06]  /*6310*/  LDL.LU R224, [R1+0x74] ;  /* 0x0000740001e07983 */ /* 0x00096c0000300800 */
[----:B------:R-:W-:Y:S08]  /*6320*/  HMMA.16816.F32 R168, R124, R174, R168 ;  /* 0x000000ae7ca8723c */ /* 0x000ff000000018a8 */
[-C--:B------:R-:W-:Y:S08]  /*6330*/  HMMA.16816.F32 R180, R128, R188.reuse, R180 ;  /* 0x000000bc80b4723c */ /* 0x080ff000000018b4 */
[C---:B------:R-:W-:Y:S08]  /*6340*/  HMMA.16816.F32 R176, R124.reuse, R188, R176 ;  /* 0x000000bc7cb0723c */ /* 0x040ff000000018b0 */
[C---:B------:R-:W-:Y:S08]  /*6350*/  HMMA.16816.F32 R184, R124.reuse, R190, R184 ;  /* 0x000000be7cb8723c */ /* 0x040ff000000018b8 */
[C---:B------:R-:W-:Y:S08]  /*6360*/  HMMA.16816.F32 R192, R124.reuse, R204, R192 ;  /* 0x000000cc7cc0723c */ /* 0x040ff000000018c0 */
[C---:B------:R-:W-:Y:S08]  /*6370*/  HMMA.16816.F32 R200, R124.reuse, R206, R200 ;  /* 0x000000ce7cc8723c */ /* 0x040ff000000018c8 */
[C---:B---3--:R-:W-:Y:S08]  /*6380*/  HMMA.16816.F32 R72, R124.reuse, R80, R72 ;  /* 0x000000507c48723c */ /* 0x048ff00000001848 */
        /* <DEDUP_REMOVED lines=63> */
[----:B------:R-:W-:Y:S01]  /*6780*/  IMAD.MOV.U32 R139, RZ, RZ, R137 ;  /* 0x000000ffff8b7224 */ /* 0x000fe200078e0089 */
[----:B------:R-:W-:Y:S01]  /*6790*/  MOV R141, R3 ;  /* 0x00000003008d7202 */ /* 0x000fe20000000f00 */
[----:B------:R-:W-:Y:S01]  /*67a0*/  IMAD.MOV.U32 R132, RZ, RZ, R138 ;  /* 0x000000ffff847224 */ /* 0x000fe200078e008a */
[----:B-----5:R-:W-:Y:S01]  /*67b0*/  MOV R140, R136 ;  /* 0x00000088008c7202 */ /* 0x020fe20000000f00 */
[----:B------:R-:W-:-:S02]  /*67c0*/  USHF.L.U64.HI UR10, UR4, 0x5, UR5 ;  /* 0x00000005040a7899 */ /* 0x000fc40008010205 */
[----:B------:R-:W-:Y:S02]  /*67d0*/  USHF.L.U32 UR11, UR4, 0x5, URZ ;  /* 0x00000005040b7899 */ /* 0x000fe4000800063f */
[----:B------:R-:W-:Y:S02]  /*67e0*/  ULEA.HI.SX32 UR14, UR8, 0xfffffffe, 0x1a ;  /* 0xfffffffe080e7891 */ /* 0x000fe4000f8fd23f */
[----:B------:R-:W-:Y:S01]  /*67f0*/  ULDC.64 UR6, c[0x0][0x1a0] ;  /* 0x0000680000067ab9 */ /* 0x000fe20000000a00 */
[----:B------:R-:W-:Y:S05]  /*6800*/  BRA `(.L_x_50) ;  /* 0x0000025000007947 */ /* 0x000fea0003800000 */
.L_x_52:
        /* <DEDUP_REMOVED lines=37> */
.L_x_50:
[----:B------:R-:W2:Y:S01]  /*6a60*/  LDL.64 R8, [R1+0x40] ;  /* 0x0000400001087983 */ /* 0x000ea20000100a00 */
[----:B------:R-:W-:Y:S01]  /*6a70*/  USHF.R.S32.HI UR4, URZ, 0x1f, UR14 ;  /* 0x0000001f3f047899 */ /* 0x000fe2000801140e */
[----:B------:R-:W-:Y:S04]  /*6a80*/  DEPBAR.LE SB0, 0x0 ;  /* 0x000080000000791a */ /* 0x000fe80000000000 */
[----:B----4-:R-:W3:Y:S01]  /*6a90*/  LDL R4, [R1+0x50] ;  /* 0x0000500001047983 */ /* 0x010ee20000100800 */
[----:B------:R-:W-:Y:S02]  /*6aa0*/  UIMAD UR4, UR4, UR6, URZ ;  /* 0x00000006040472a4 */ /* 0x000fe4000f8e023f */
[----:B------:R-:W-:Y:S01]  /*6ab0*/  UIMAD.WIDE.U32 UR18, UR14, UR6, URZ ;  /* 0x000000060e1272a5 */ /* 0x000fe2000f8e003f */
[----:B------:R-:W-:Y:S01]  /*6ac0*/  BAR.SYNC.DEFER_BLOCKING 0x0 ;  /* 0x0000000000007b1d */ /* 0x000fe20000010000 */
[----:B------:R-:W-:Y:S04]  /*6ad0*/  UIMAD UR4, UR14, UR7, UR4 ;  /* 0x000000070e0472a4 */ /* 0x000fe8000f8e0204 */
[----:B------:R-:W-:Y:S01]  /*6ae0*/  UIADD3 UR4, UR19, UR4, URZ ;  /* 0x0000000413047290 */ /* 0x000fe2000fffe03f */
[----:B------:R-:W-:Y:S02]  /*6af0*/  MOV R2, UR18 ;  /* 0x0000001200027c02 */ /* 0x000fe40008000f00 */
[----:B------:R-:W-:Y:S03]  /*6b00*/  MOV R3, UR19 ;  /* 0x0000001300037c02 */ /* 0x000fe60008000f00 */
[----:B------:R-:W-:Y:S02]  /*6b10*/  MOV R3, UR4 ;  /* 0x0000000400037c02 */ /* 0x000fe40008000f00 */
        /* <DEDUP_REMOVED lines=12> */
[----:B------:R-:W-:Y:S04]  /*6be0*/  IADD3.X R3, R5, UR10, RZ, P1, !PT ;  /* 0x0000000a05037c10 */ /* 0x000fe80008ffe4ff */
[----:B------:R-:W-:Y:S01]  /*6bf0*/  IADD3.X R9, R3, UR10, RZ, P0, !PT ;  /* 0x0000000a03097c10 */ /* 0x000fe200087fe4ff */
[----:B------:R1:W-:Y:S01]  /*6c00*/  LDGSTS.E.BYPASS.LTC128B.128 [R243+0xe000], [R6.64+0x80] ;  /* 0x0e00008006f37fae */ /* 0x0003e2000b901d50 */
[----:B------:R-:W-:Y:S07]  /*6c10*/  ISETP.LT.AND P0, PT, RZ, UR14, PT ;  /* 0x0000000eff007c0c */ /* 0x000fee000bf01270 */
[----:B------:R1:W-:Y:S08]  /*6c20*/  LDGSTS.E.BYPASS.LTC128B.128 [R243+0xc800], [R4.64] ;  /* 0x0c80000004f37fae */ /* 0x0003f0000b901d50 */
[----:B------:R1:W-:Y:S08]  /*6c30*/  LDGSTS.E.BYPASS.LTC128B.128 [R243+0xe800], [R4.64+0x80] ;  /* 0x0e80008004f37fae */ /* 0x0003f0000b901d50 */
[----:B------:R2:W-:Y:S08]  /*6c40*/  LDGSTS.E.BYPASS.LTC128B.128 [R243+0xd000], [R2.64] ;  /* 0x0d00000002f37fae */ /* 0x0005f0000b901d50 */
[----:B------:R2:W-:Y:S08]  /*6c50*/  LDGSTS.E.BYPASS.LTC128B.128 [R243+0xf000], [R2.64+0x80] ;  /* 0x0f00008002f37fae */ /* 0x0005f0000b901d50 */
[----:B------:R3:W-:Y:S08]  /*6c60*/  LDGSTS.E.BYPASS.LTC128B.128 [R243+0xd800], [R8.64] ;  /* 0x0d80000008f37fae */ /* 0x0007f0000b901d50 */
[----:B------:R3:W-:Y:S08]  /*6c70*/  LDGSTS.E.BYPASS.LTC128B.128 [R243+0xf800], [R8.64+0x80] ;  /* 0x0f80008008f37fae */ /* 0x0007f0000b901d50 */
[----:B------:R-:W-:Y:S08]  /*6c80*/  LDSM.16.M88.4 R64, [R231] ;  /* 0x00000000e740783b */ /* 0x000ff00000000200 */
[----:B------:R-:W1:Y:S08]  /*6c90*/  LDSM.16.M88.4 R16, [R224+0x8000] ;  /* 0x00800000e010783b */ /* 0x000e700000000200 */
[----:B------:R-:W3:Y:S08]  /*6ca0*/  LDSM.16.M88.4 R60, [R231+0x2000] ;  /* 0x00200000e73c783b */ /* 0x000ef00000000200 */
[----:B------:R-:W4:Y:S08]  /*6cb0*/  LDSM.16.M88.4 R32, [R224+0x8800] ;  /* 0x00880000e020783b */ /* 0x000f300000000200 */
[----:B------:R-:W0:Y:S08]  /*6cc0*/  LDGDEPBAR ;  /* 0x00000000000079af */ /* 0x000e300000000000 */
[----:B------:R-:W5:Y:S01]  /*6cd0*/  LDSM.16.M88.4 R48, [R224+0x9000] ;  /* 0x00900000e030783b */ /* 0x000f620000000200 */
[-C--:B-1----:R-:W-:Y:S07]  /*6ce0*/  HMMA.16816.F32 R4, R64, R16.reuse, RZ ;  /* 0x000000104004723c */ /* 0x082fee00000018ff */
[----:B------:R-:W1:Y:S01]  /*6cf0*/  LDSM.16.M88.4 R208, [R224+0x9800] ;  /* 0x00980000e0d0783b */ /* 0x000e620000000200 */
[C---:B---3--:R-:W-:Y:S07]  /*6d00*/  HMMA.16816.F32 R8, R60.reuse, R16, RZ ;  /* 0x000000103c08723c */ /* 0x048fee00000018ff */
[----:B------:R-:W-:Y:S01]  /*6d10*/  LDSM.16.M88.4 R212, [R232] ;  /* 0x00000000e8d4783b */ /* 0x000fe20000000200 */
[-C--:B------:R-:W-:Y:S07]  /*6d20*/  HMMA.16816.F32 R12, R60, R18.reuse, RZ ;  /* 0x000000123c0c723c */ /* 0x080fee00000018ff */
[----:B------:R-:W3:Y:S01]  /*6d30*/  LDSM.16.M88.4 R216, [R235] ;  /* 0x00000000ebd8783b */ /* 0x000ee20000000200 */
[C---:B------:R-:W-:Y:S07]  /*6d40*/  HMMA.16816.F32 R16, R64.reuse, R18, RZ ;  /* 0x000000124010723c */ /* 0x040fee00000018ff */
[----:B------:R-:W1:Y:S01]  /*6d50*/  LDSM.16.M88.4 R220, [R232+0x2000] ;  /* 0x00200000e8dc783b */ /* 0x000e620000000200 */
        /* <DEDUP_REMOVED lines=8> */
[-C--:B-1----:R-:W-:Y:S08]  /*6de0*/  HMMA.16816.F32 R52, R64, R208.reuse, RZ ;  /* 0x000000d04034723c */ /* 0x082ff000000018ff */
[C---:B------:R-:W-:Y:S08]  /*6df0*/  HMMA.16816.F32 R56, R60.reuse, R208, RZ ;  /* 0x000000d03c38723c */ /* 0x040ff000000018ff */
[-C--:B------:R-:W-:Y:S08]  /*6e00*/  HMMA.16816.F32 R60, R60, R210.reuse, RZ ;  /* 0x000000d23c3c723c */ /* 0x080ff000000018ff */
[----:B------:R-:W-:Y:S01]  /*6e10*/  HMMA.16816.F32 R64, R64, R210, RZ ;  /* 0x000000d24040723c */ /* 0x000fe200000018ff */
[----:B------:R-:W1:Y:S07]  /*6e20*/  LDSM.16.M88.4 R208, [R242] ;  /* 0x00000000f2d0783b */ /* 0x000e6e0000000200 */
[-C--:B---3--:R-:W-:Y:S08]  /*6e30*/  HMMA.16816.F32 R4, R212, R216.reuse, R4 ;  /* 0x000000d8d404723c */ /* 0x088ff00000001804 */
[C---:B------:R-:W-:Y:S08]  /*6e40*/  HMMA.16816.F32 R8, R220.reuse, R216, R8 ;  /* 0x000000d8dc08723c */ /* 0x040ff00000001808 */
[-C--:B------:R-:W-:Y:S08]  /*6e50*/  HMMA.16816.F32 R12, R220, R218.reuse, R12 ;  /* 0x000000dadc0c723c */ /* 0x080ff0000000180c */
[C---:B------:R-:W-:Y:S01]  /*6e60*/  HMMA.16816.F32 R16, R212.reuse, R218, R16 ;  /* 0x000000dad410723c */ /* 0x040fe20000001810 */
[----:B------:R-:W3:Y:S07]  /*6e70*/  LDSM.16.M88.4 R216, [R241] ;  /* 0x00000000f1d8783b */ /* 0x000eee0000000200 */
[-C--:B-1----:R-:W-:Y:S08]  /*6e80*/  HMMA.16816.F32 R20, R212, R208.reuse, R20 ;  /* 0x000000d0d414723c */ /* 0x082ff00000001814 */
[C---:B------:R-:W-:Y:S08]  /*6e90*/  HMMA.16816.F32 R24, R220.reuse, R208, R24 ;  /* 0x000000d0dc18723c */ /* 0x040ff00000001818 */
[-C--:B------:R-:W-:Y:S08]  /*6ea0*/  HMMA.16816.F32 R28, R220, R210.reuse, R28 ;  /* 0x000000d2dc1c723c */ /* 0x080ff0000000181c */
[C---:B------:R-:W-:Y:S01]  /*6eb0*/  HMMA.16816.F32 R32, R212.reuse, R210, R32 ;  /* 0x000000d2d420723c */ /* 0x040fe20000001820 */
[----:B------:R-:W1:Y:S07]  /*6ec0*/  LDSM.16.M88.4 R208, [R240] ;  /* 0x00000000f0d0783b */ /* 0x000e6e0000000200 */
[-C--:B---3--:R-:W-:Y:S08]  /*6ed0*/  HMMA.16816.F32 R36, R212, R216.reuse, R36 ;  /* 0x000000d8d424723c */ /* 0x088ff00000001824 */
[C---:B------:R-:W-:Y:S08]  /*6ee0*/  HMMA.16816.F32 R40, R220.reuse, R216, R40 ;  /* 0x000000d8dc28723c */ /* 0x040ff00000001828 */
[-C--:B------:R-:W-:Y:S08]  /*6ef0*/  HMMA.16816.F32 R44, R220, R218.reuse, R44 ;  /* 0x000000dadc2c723c */ /* 0x080ff0000000182c */
[C---:B------:R-:W-:Y:S01]  /*6f00*/  HMMA.16816.F32 R48, R212.reuse, R218, R48 ;  /* 0x000000dad430723c */ /* 0x040fe20000001830 */
[----:B------:R-:W-:Y:S07]  /*6f10*/  LDSM.16.M88.4 R216, [R234] ;  /* 0x00000000ead8783b */ /* 0x000fee0000000200 */
[-C--:B-1----:R-:W-:Y:S08]  /*6f20*/  HMMA.16816.F32 R52, R212, R208.reuse, R52 ;  /* 0x000000d0d434723c */ /* 0x082ff00000001834 */
[C---:B------:R-:W-:Y:S08]  /*6f30*/  HMMA.16816.F32 R56, R220.reuse, R208, R56 ;  /* 0x000000d0dc38723c */ /* 0x040ff00000001838 */
[-C--:B------:R-:W-:Y:S01]  /*6f40*/  HMMA.16816.F32 R60, R220, R210.reuse, R60 ;  /* 0x000000d2dc3c723c */ /* 0x080fe2000000183c */
[----:B------:R-:W1:Y:S07]  /*6f50*/  LDSM.16.M88.4 R220, [R230+0x8000] ;  /* 0x00800000e6dc783b */ /* 0x000e6e0000000200 */
[----:B------:R-:W-:Y:S01]  /*6f60*/  HMMA.16816.F32 R64, R212, R210, R64 ;  /* 0x000000d2d440723c */ /* 0x000fe20000001840 */
[----:B------:R-:W3:Y:S08]  /*6f70*/  LDSM.16.M88.4 R208, [R234+0x2000] ;  /* 0x00200000ead0783b */ /* 0x000ef00000000200 */
[----:B------:R-:W4:Y:S01]  /*6f80*/  LDSM.16.M88.4 R212, [R230+0x8800] ;  /* 0x00880000e6d4783b */ /* 0x000f220000000200 */
[-C--:B-1----:R-:W-:Y:S08]  /*6f90*/  HMMA.16816.F32 R4, R216, R220.reuse, R4 ;  /* 0x000000dcd804723c */ /* 0x082ff00000001804 */
[C---:B---3--:R-:W-:Y:S08]  /*6fa0*/  HMMA.16816.F32 R8, R208.reuse, R220, R8 ;  /* 0x000000dcd008723c */ /* 0x048ff00000001808 */
[-C--:B------:R-:W-:Y:S08]  /*6fb0*/  HMMA.16816.F32 R12, R208, R222.reuse, R12 ;  /* 0x000000ded00c723c */ /* 0x080ff0000000180c */
[C---:B------:R-:W-:Y:S01]  /*6fc0*/  HMMA.16816.F32 R16, R216.reuse, R222, R16 ;  /* 0x000000ded810723c */ /* 0x040fe20000001810 */
[----:B------:R-:W1:Y:S07]  /*6fd0*/  LDSM.16.M88.4 R220, [R230+0x9000] ;  /* 0x00900000e6dc783b */ /* 0x000e6e0000000200 */
[-C--:B----4-:R-:W-:Y:S08]  /*6fe0*/  HMMA.16816.F32 R20, R216, R212.reuse, R20 ;  /* 0x000000d4d814723c */ /* 0x090ff00000001814 */
[C---:B------:R-:W-:Y:S08]  /*6ff0*/  HMMA.16816.F32 R24, R208.reuse, R212, R24 ;  /* 0x000000d4d018723c */ /* 0x040ff00000001818 */
[-C--:B------:R-:W-:Y:S08]  /*7000*/  HMMA.16816.F32 R28, R208, R214.reuse, R28 ;  /* 0x000000d6d01c723c */ /* 0x080ff0000000181c */
[C---:B------:R-:W-:Y:S01]  /*7010*/  HMMA.16816.F32 R32, R216.reuse, R214, R32 ;  /* 0x000000d6d820723c */ /* 0x040fe20000001820 */
[----:B------:R-:W3:Y:S07]  /*7020*/  LDSM.16.M88.4 R212, [R230+0x9800] ;  /* 0x00980000e6d4783b */ /* 0x000eee0000000200 */
[-C--:B-1----:R-:W-:Y:S08]  /*7030*/  HMMA.16816.F32 R36, R216, R220.reuse, R36 ;  /* 0x000000dcd824723c */ /* 0x082ff00000001824 */
[C---:B------:R-:W-:Y:S08]  /*7040*/  HMMA.16816.F32 R40, R208.reuse, R220, R40 ;  /* 0x000000dcd028723c */ /* 0x040ff00000001828 */
[-C--:B------:R-:W-:Y:S08]  /*7050*/  HMMA.16816.F32 R44, R208, R222.reuse, R44 ;  /* 0x000000ded02c723c */ /* 0x080ff0000000182c */
[C---:B------:R-:W-:Y:S01]  /*7060*/  HMMA.16816.F32 R48, R216.reuse, R222, R48 ;  /* 0x000000ded830723c */ /* 0x040fe20000001830 */
[----:B------:R-:W-:Y:S07]  /*7070*/  LDSM.16.M88.4 R220, [R229] ;  /* 0x00000000e5dc783b */ /* 0x000fee0000000200 */
[-C--:B---3--:R-:W-:Y:S08]  /*7080*/  HMMA.16816.F32 R52, R216, R212.reuse, R52 ;  /* 0x000000d4d834723c */ /* 0x088ff00000001834 */
[C---:B------:R-:W-:Y:S08]  /*7090*/  HMMA.16816.F32 R56, R208.reuse, R212, R56 ;  /* 0x000000d4d038723c */ /* 0x040ff00000001838 */
[-C--:B------:R-:W-:Y:S01]  /*70a0*/  HMMA.16816.F32 R60, R208, R214.reuse, R60 ;  /* 0x000000d6d03c723c */ /* 0x080fe2000000183c */
[----:B------:R-:W1:Y:S07]  /*70b0*/  LDSM.16.M88.4 R208, [R233] ;  /* 0x00000000e9d0783b */ /* 0x000e6e0000000200 */
        /* <DEDUP_REMOVED lines=17> */
[----:B------:R-:W-:Y:S07]  /*71d0*/  LDSM.16.M88.4 R220, [R224+0xa000] ;  /* 0x00a00000e0dc783b */ /* 0x000fee0000000200 */
[-C--:B---3--:R-:W-:Y:S08]  /*71e0*/  HMMA.16816.F32 R52, R208, R216.reuse, R52 ;  /* 0x000000d8d034723c */ /* 0x088ff00000001834 */
        /* <DEDUP_REMOVED lines=24> */
[----:B------:R-:W1:Y:S07]  /*7370*/  LDSM.16.M88.4 R208, [R232+0x4000] ;  /* 0x00400000e8d0783b */ /* 0x000e6e0000000200 */
[----:B------:R-:W-:Y:S01]  /*7380*/  HMMA.16816.F32 R64, R212, R218, R64 ;  /* 0x000000dad440723c */ /* 0x000fe20000001840 */
[----:B------:R-:W3:Y:S08]  /*7390*/  LDSM.16.M88.4 R212, [R232+0x6000] ;  /* 0x00600000e8d4783b */ /* 0x000ef00000000200 */
[----:B------:R-:W4:Y:S01]  /*73a0*/  LDSM.16.M88.4 R216, [R238] ;  /* 0x00000000eed8783b */ /* 0x000f220000000200 */
[-C--:B-1----:R-:W-:Y:S08]  /*73b0*/  HMMA.16816.F32 R4, R208, R220.reuse, R4 ;  /* 0x000000dcd004723c */ /* 0x082ff00000001804 */
[C---:B---3--:R-:W-:Y:S08]  /*73c0*/  HMMA.16816.F32 R8, R212.reuse, R220, R8 ;  /* 0x000000dcd408723c */ /* 0x048ff00000001808 */
[-C--:B------:R-:W-:Y:S08]  /*73d0*/  HMMA.16816.F32 R12, R212, R222.reuse, R12 ;  /* 0x000000ded40c723c */ /* 0x080ff0000000180c */
[C---:B------:R-:W-:Y:S01]  /*73e0*/  HMMA.16816.F32 R16, R208.reuse, R222, R16 ;  /* 0x000000ded010723c */ /* 0x040fe20000001810 */
[----:B------:R-:W1:Y:S07]  /*73f0*/  LDSM.16.M88.4 R220, [R237] ;  /* 0x00000000eddc783b */ /* 0x000e6e0000000200 */
[-C--:B----4-:R-:W-:Y:S08]  /*7400*/  HMMA.16816.F32 R20, R208, R216.reuse, R20 ;  /* 0x000000d8d014723c */ /* 0x090ff00000001814 */
        /* <DEDUP_REMOVED lines=36> */
[----:B------:R-:W3:Y:S07]  /*7650*/  LDSM.16.M88.4 R212, [R233+0x6000] ;  /* 0x00600000e9d4783b */ /* 0x000eee0000000200 */
[-C--:B-1----:R-:W-:Y:S08]  /*7660*/  HMMA.16816.F32 R4, R220, R208.reuse, R4 ;  /* 0x000000d0dc04723c */ /* 0x082ff00000001804 */
[C---:B---3--:R-:W-:Y:S08]  /*7670*/  HMMA.16816.F32 R8, R212.reuse, R208, R8 ;  /* 0x000000d0d408723c */ /* 0x048ff00000001808 */
[-C--:B------:R-:W-:Y:S08]  /*7680*/  HMMA.16816.F32 R12, R212, R210.reuse, R12 ;  /* 0x000000d2d40c723c */ /* 0x080ff0000000180c */
[----:B------:R-:W-:Y:S01]  /*7690*/  FMUL.FTZ R4, R4, c[0x0][0x2ec] ;  /* 0x0000bb0004047a20 */ /* 0x000fe20000410000 */
[C---:B------:R-:W-:Y:S03]  /*76a0*/  HMMA.16816.F32 R16, R220.reuse, R210, R16 ;  /* 0x000000d2dc10723c */ /* 0x040fe60000001810 */
[----:B------:R-:W-:Y:S01]  /*76b0*/  MUFU.TANH R219, R4 ;  /* 0x0000000400db7308 */ /* 0x000fe20000002400 */
[----:B------:R-:W-:Y:S02]  /*76c0*/  FMUL.FTZ R5, R5, c[0x0][0x2ec] ;  /* 0x0000bb0005057a20 */ /* 0x000fe40000410000 */
[----:B------:R-:W-:Y:S02]  /*76d0*/  FMUL.FTZ R6, R6, c[0x0][0x2ec] ;  /* 0x0000bb0006067a20 */ /* 0x000fe40000410000 */
[----:B------:R-:W-:Y:S04]  /*76e0*/  FMUL.FTZ R7, R7, c[0x0][0x2ec] ;  /* 0x0000bb0007077a20 */ /* 0x000fe80000410000 */
[----:B------:R-:W-:Y:S01]  /*76f0*/  FMUL.FTZ R9, R9, c[0x0][0x2ec] ;  /* 0x0000bb0009097a20 */ /* 0x000fe20000410000 */
[----:B------:R-:W-:Y:S01]  /*7700*/  MUFU.TANH R249, R5 ;  /* 0x0000000500f97308 */ /* 0x000fe20000002400 */
[----:B------:R-:W-:Y:S02]  /*7710*/  FMUL.FTZ R11, R11, c[0x0][0x2ec] ;  /* 0x0000bb000b0b7a20 */ /* 0x000fe40000410000 */
[----:B------:R-:W-:Y:S02]  /*7720*/  FMUL.FTZ R8, R8, c[0x0][0x2ec] ;  /* 0x0000bb0008087a20 */ /* 0x000fe40000410000 */
[----:B------:R-:W-:Y:S02]  /*7730*/  FMUL.FTZ R10, R10, c[0x0][0x2ec] ;  /* 0x0000bb000a0a7a20 */ /* 0x000fe40000410000 */
[----:B------:R-:W-:Y:S02]  /*7740*/  FMUL.FTZ R12, R12, c[0x0][0x2ec] ;  /* 0x0000bb000c0c7a20 */ /* 0x000fe40000410000 */
[----:B------:R-:W-:Y:S01]  /*7750*/  FMUL.FTZ R13, R13, c[0x0][0x2ec] ;  /* 0x0000bb000d0d7a20 */ /* 0x000fe20000410000 */
[----:B------:R-:W-:Y:S01]  /*7760*/  MUFU.TANH R244, R6 ;  /* 0x0000000600f47308 */ /* 0x000fe20000002400 */
[----:B------:R-:W-:Y:S02]  /*7770*/  FMUL.FTZ R14, R14, c[0x0][0x2ec] ;  /* 0x0000bb000e0e7a20 */ /* 0x000fe40000410000 */
[----:B------:R-:W-:Y:S02]  /*7780*/  FMUL.FTZ R15, R15, c[0x0][0x2ec] ;  /* 0x0000bb000f0f7a20 */ /* 0x000fe40000410000 */
[----:B------:R-:W-:Y:S02]  /*7790*/  FMUL.FTZ R16, R16, c[0x0][0x2ec] ;  /* 0x0000bb0010107a20 */ /* 0x000fe40000410000 */
[----:B------:R-:W-:Y:S02]  /*77a0*/  FMUL.FTZ R17, R17, c[0x0][0x2ec] ;  /* 0x0000bb0011117a20 */ /* 0x000fe40000410000 */
[----:B------:R-:W-:Y:S01]  /*77b0*/  FMUL.FTZ R18, R18, c[0x0][0x2ec] ;  /* 0x0000bb0012127a20 */ /* 0x000fe20000410000 */
[----:B------:R1:W-:Y:S01]  /*77c0*/  MUFU.TANH R250, R7 ;  /* 0x0000000700fa7308 */ /* 0x0003e20000002400 */
[----:B------:R-:W-:Y:S09]  /*77d0*/  FMUL.FTZ R19, R19, c[0x0][0x2ec] ;  /* 0x0000bb0013137a20 */ /* 0x000ff20000410000 */
[----:B------:R-:W3:Y:S10]  /*77e0*/  MUFU.TANH R0, R9 ;  /* 0x0000000900007308 */ /* 0x000ef40000002400 */
[----:B------:R-:W-:Y:S01]  /*77f0*/  MUFU.TANH R246, R8 ;  /* 0x0000000800f67308 */ /* 0x000fe20000002400 */
[----:B-1----:R-:W1:Y:S09]  /*7800*/  LDSM.16.M88.4 R4, [R229+0x2800] ;  /* 0x00280000e504783b */ /* 0x002e720000000200 */
[----:B------:R-:W-:Y:S01]  /*7810*/  MUFU.TANH R245, R10 ;  /* 0x0000000a00f57308 */ /* 0x000fe20000002400 */
[----:B---3--:R3:W-:Y:S09]  /*7820*/  STL [R1], R0 ;  /* 0x0000000001007387 */ /* 0x0087f20000100800 */
[----:B------:R-:W-:Y:S10]  /*7830*/  MUFU.TANH R248, R12 ;  /* 0x0000000c00f87308 */ /* 0x000ff40000002400 */
[----:B------:R-:W-:Y:S10]  /*7840*/  MUFU.TANH R247, R13 ;  /* 0x0000000d00f77308 */ /* 0x000ff40000002400 */
[----:B---3--:R3:W4:Y:S01]  /*7850*/  MUFU.TANH R0, R11 ;  /* 0x0000000b00007308 */ /* 0x0087220000002400 */
[-C--:B-1----:R-:W-:Y:S09]  /*7860*/  HMMA.16816.F32 R20, R220, R4.reuse, R20 ;  /* 0x00000004dc14723c */ /* 0x082ff20000001814 */
[----:B------:R-:W-:Y:S01]  /*7870*/  MUFU.TANH R252, R14 ;  /* 0x0000000e00fc7308 */ /* 0x000fe20000002400 */
[C---:B------:R-:W-:Y:S09]  /*7880*/  HMMA.16816.F32 R24, R212.reuse, R4, R24 ;  /* 0x00000004d418723c */ /* 0x040ff20000001818 */
[----:B------:R-:W-:Y:S01]  /*7890*/  MUFU.TANH R251, R15 ;  /* 0x0000000f00fb7308 */ /* 0x000fe20000002400 */
[-C--:B------:R-:W-:Y:S01]  /*78a0*/  HMMA.16816.F32 R28, R212, R6.reuse, R28 ;  /* 0x00000006d41c723c */ /* 0x080fe2000000181c */
[----:B---3--:R-:W1:Y:S03]  /*78b0*/  LDSM.16.M88.4 R8, [R229+0x3000] ;  /* 0x00300000e508783b */ /* 0x008e660000000200 */
[----:B------:R-:W-:Y:S04]  /*78c0*/  FMUL.FTZ R23, R23, c[0x0][0x2ec] ;  /* 0x0000bb0017177a20 */ /* 0x000fe80000410000 */
[C---:B------:R-:W-:Y:S01]  /*78d0*/  HMMA.16816.F32 R32, R220.reuse, R6, R32 ;  /* 0x00000006dc20723c */ /* 0x040fe20000001820 */
[----:B------:R-:W-:Y:S01]  /*78e0*/  MUFU.TANH R210, R16 ;  /* 0x0000001000d27308 */ /* 0x000fe20000002400 */
[----:B------:R-:W3:Y:S01]  /*78f0*/  LDSM.16.M88.4 R4, [R229+0x3800] ;  /* 0x00380000e504783b */ /* 0x000ee20000000200 */
[----:B------:R-:W-:Y:S04]  /*7900*/  DEPBAR.LE SB0, 0x0 ;  /* 0x000080000000791a */ /* 0x000fe80000000000 */
[----:B------:R-:W-:Y:S04]  /*7910*/  FMUL.FTZ R24, R24, c[0x0][0x2ec] ;  /* 0x0000bb0018187a20 */ /* 0x000fe80000410000 */
[----:B------:R-:W-:Y:S01]  /*7920*/  MUFU.TANH R208, R17 ;  /* 0x0000001100d07308 */ /* 0x000fe20000002400 */
[----:B----4-:R4:W-:Y:S01]  /*7930*/  STL [R1+0x4], R0 ;  /* 0x0000040001007387 */ /* 0x0109e20000100800 */
[----:B------:R-:W-:Y:S02]  /*7940*/  FMUL.FTZ R25, R25, c[0x0][0x2ec] ;  /* 0x0000bb0019197a20 */ /* 0x000fe40000410000 */
[----:B------:R-:W-:Y:S02]  /*7950*/  FMUL.FTZ R26, R26, c[0x0][0x2ec] ;  /* 0x0000bb001a1a7a20 */ /* 0x000fe40000410000 */
[----:B------:R-:W-:Y:S02]  /*7960*/  FMUL.FTZ R27, R27, c[0x0][0x2ec] ;  /* 0x0000bb001b1b7a20 */ /* 0x000fe40000410000 */
[----:B------:R-:W-:Y:S02]  /*7970*/  FMUL.FTZ R28, R28, c[0x0][0x2ec] ;  /* 0x0000bb001c1c7a20 */ /* 0x000fe40000410000 */
[----:B--2---:R2:W-:Y:S01]  /*7980*/  MUFU.TANH R2, R26 ;  /* 0x0000001a00027308 */ /* 0x0045e20000002400 */
[----:B------:R-:W-:Y:S01]  /*7990*/  BAR.SYNC.DEFER_BLOCKING 0x0 ;  /* 0x0000000000007b1d */ /* 0x000fe20000010000 */
[----:B------:R-:W-:Y:S02]  /*79a0*/  FMUL.FTZ R29, R29, c[0x0][0x2ec] ;  /* 0x0000bb001d1d7a20 */ /* 0x000fe40000410000 */
[----:B------:R-:W-:Y:S02]  /*79b0*/  FMUL.FTZ R30, R30, c[0x0][0x2ec] ;  /* 0x0000bb001e1e7a20 */ /* 0x000fe40000410000 */
[----:B------:R-:W-:Y:S02]  /*79c0*/  FMUL.FTZ R31, R31, c[0x0][0x2ec] ;  /* 0x0000bb001f1f7a20 */ /* 0x000fe40000410000 */
[----:B------:R-:W-:Y:S02]  /*79d0*/  FMUL.FTZ R32, R32, c[0x0][0x2ec] ;  /* 0x0000bb0020207a20 */ /* 0x000fe40000410000 */
[----:B------:R-:W-:Y:S01]  /*79e0*/  MUFU.TANH R143, R18 ;  /* 0x00000012008f7308 */ /* 0x000fe20000002400 */
[----:B------:R-:W-:Y:S02]  /*79f0*/  FMUL.FTZ R20, R20, c[0x0][0x2ec] ;  /* 0x0000bb0014147a20 */ /* 0x000fe40000410000 */
[----:B------:R-:W-:Y:S01]  /*7a00*/  FMUL.FTZ R21, R21, c[0x0][0x2ec] ;  /* 0x0000bb0015157a20 */ /* 0x000fe20000410000 */
[-C--:B-1----:R-:W-:Y:S05]  /*7a10*/  HMMA.16816.F32 R36, R220, R8.reuse, R36 ;  /* 0x00000008dc24723c */ /* 0x082fea0000001824 */
[----:B------:R-:W-:Y:S01]  /*7a20*/  FMUL.FTZ R22, R22, c[0x0][0x2ec] ;  /* 0x0000bb0016167a20 */ /* 0x000fe20000410000 */
[----:B----4-:R-:W1:Y:S02]  /*7a30*/  MUFU.TANH R0, R24 ;  /* 0x0000001800007308 */ /* 0x010e640000002400 */
[C---:B------:R-:W-:Y:S08]  /*7a40*/  HMMA.16816.F32 R40, R212.reuse, R8, R40 ;  /* 0x00000008d428723c */ /* 0x040ff00000001828 */
[----:B------:R4:W-:Y:S01]  /*7a50*/  MUFU.TANH R209, R19 ;  /* 0x0000001300d17308 */ /* 0x0009e20000002400 */
[-C--:B------:R-:W-:Y:S07]  /*7a60*/  HMMA.16816.F32 R44, R212, R10.reuse, R44 ;  /* 0x0000000ad42c723c */ /* 0x080fee000000182c */
[----:B--2---:R-:W-:Y:S01]  /*7a70*/  FMUL.FTZ R26, R39, c[0x0][0x2ec] ;  /* 0x0000bb00271a7a20 */ /* 0x004fe20000410000 */
[C---:B------:R-:W-:Y:S01]  /*7a80*/  HMMA.16816.F32 R48, R220.reuse, R10, R48 ;  /* 0x0000000adc30723c */ /* 0x040fe20000001830 */
[----:B------:R-:W-:Y:S01]  /*7a90*/  MUFU.TANH R211, R23 ;  /* 0x0000001700d37308 */ /* 0x000fe20000002400 */
[----:B-1----:R1:W-:Y:S05]  /*7aa0*/  STL [R1+0x1c], R0 ;  /* 0x00001c0001007387 */ /* 0x0023ea0000100800 */
[----:B------:R-:W-:Y:S01]  /*7ab0*/  FMUL.FTZ R40, R40, c[0x0][0x2ec] ;  /* 0x0000bb0028287a20 */ /* 0x000fe20000410000 */
[-C--:B---3--:R-:W-:Y:S03]  /*7ac0*/  HMMA.16816.F32 R52, R220, R4.reuse, R52 ;  /* 0x00000004dc34723c */ /* 0x088fe60000001834 */
[----:B------:R2:W-:Y:S01]  /*7ad0*/  MUFU.TANH R23, R30 ;  /* 0x0000001e00177308 */ /* 0x0005e20000002400 */
[----:B------:R-:W-:Y:S02]  /*7ae0*/  FMUL.FTZ R41, R41, c[0x0][0x2ec] ;  /* 0x0000bb0029297a20 */ /* 0x000fe40000410000 */
[----:B------:R-:W-:Y:S02]  /*7af0*/  FMUL.FTZ R42, R42, c[0x0][0x2ec] ;  /* 0x0000bb002a2a7a20 */ /* 0x000fe40000410000 */
[C---:B------:R-:W-:Y:S04]  /*7b00*/  HMMA.16816.F32 R56, R212.reuse, R4, R56 ;  /* 0x00000004d438723c */ /* 0x040fe80000001838 */
[----:B------:R-:W-:Y:S01]  /*7b10*/  FMUL.FTZ R43, R43, c[0x0][0x2ec] ;  /* 0x0000bb002b2b7a20 */ /* 0x000fe20000410000 */
[----:B------:R3:W-:Y:S01]  /*7b20*/  MUFU.TANH R133, R31 ;  /* 0x0000001f00857308 */ /* 0x0007e20000002400 */
[----:B------:R-:W-:Y:S02]  /*7b30*/  FMUL.FTZ R44, R44, c[0x0][0x2ec] ;  /* 0x0000bb002c2c7a20 */ /* 0x000fe40000410000 */
[-C--:B------:R-:W-:Y:S04]  /*7b40*/  HMMA.16816.F32 R60, R212, R6.reuse, R60 ;  /* 0x00000006d43c723c */ /* 0x080fe8000000183c */
[----:B------:R-:W-:Y:S02]  /*7b50*/  FMUL.FTZ R24, R49, c[0x0][0x2ec] ;  /* 0x0000bb0031187a20 */ /* 0x000fe40000410000 */
[----:B----4-:R-:W-:Y:S01]  /*7b60*/  FMUL.FTZ R19, R50, c[0x0][0x2ec] ;  /* 0x0000bb0032137a20 */ /* 0x010fe20000410000 */
[----:B-1----:R-:W1:Y:S01]  /*7b70*/  MUFU.TANH R0, R25 ;  /* 0x0000001900007308 */ /* 0x002e620000002400 */
[----:B------:R-:W-:Y:S04]  /*7b80*/  HMMA.16816.F32 R64, R220, R6, R64 ;  /* 0x00000006dc40723c */ /* 0x000fe80000001840 */
[----:B--2---:R-:W-:Y:S02]  /*7b90*/  FMUL.FTZ R30, R35, c[0x0][0x2ec] ;  /* 0x0000bb00231e7a20 */ /* 0x004fe40000410000 */
[----:B------:R-:W-:Y:S02]  /*7ba0*/  FMUL.FTZ R18, R51, c[0x0][0x2ec] ;  /* 0x0000bb0033127a20 */ /* 0x000fe40000410000 */
[----:B------:R-:W-:Y:S01]  /*7bb0*/  FMUL.FTZ R17, R52, c[0x0][0x2ec] ;  /* 0x0000bb0034117a20 */ /* 0x000fe20000410000 */
[----:B------:R2:W-:Y:S03]  /*7bc0*/  MUFU.TANH R142, R32 ;  /* 0x00000020008e7308 */ /* 0x0005e60000002400 */
[----:B------:R-:W-:Y:S02]  /*7bd0*/  FMUL.FTZ R16, R53, c[0x0][0x2ec] ;  /* 0x0000bb0035107a20 */ /* 0x000fe40000410000 */
[----:B---3--:R-:W-:Y:S02]  /*7be0*/  FMUL.FTZ R31, R34, c[0x0][0x2ec] ;  /* 0x0000bb00221f7a20 */ /* 0x008fe40000410000 */
[----:B------:R-:W-:Y:S02]  /*7bf0*/  FMUL.FTZ R15, R54, c[0x0][0x2ec] ;  /* 0x0000bb00360f7a20 */ /* 0x000fe40000410000 */
[----:B------:R-:W-:Y:S01]  /*7c00*/  FMUL.FTZ R14, R55, c[0x0][0x2ec] ;  /* 0x0000bb00370e7a20 */ /* 0x000fe20000410000 */
[----:B------:R-:W-:Y:S01]  /*7c10*/  MUFU.TANH R218, R20 ;  /* 0x0000001400da7308 */ /* 0x000fe20000002400 */
[----:B------:R-:W-:Y:S02]  /*7c20*/  FMUL.FTZ R45, R45, c[0x0][0x2ec] ;  /* 0x0000bb002d2d7a20 */ /* 0x000fe40000410000 */
[----:B------:R-:W-:Y:S01]  /*7c30*/  FMUL.FTZ R46, R46, c[0x0][0x2ec] ;  /* 0x0000bb002e2e7a20 */ /* 0x000fe20000410000 */
[----:B-1----:R1:W-:Y:S01]  /*7c40*/  STL [R1+0x10], R0 ;  /* 0x0000100001007387 */ /* 0x0023e20000100800 */
[----:B------:R-:W-:Y:S02]  /*7c50*/  FMUL.FTZ R25, R48, c[0x0][0x2ec] ;  /* 0x0000bb0030197a20 */ /* 0x000fe40000410000 */
[----:B------:R-:W-:Y:S01]  /*7c60*/  FMUL.FTZ R13, R64, c[0x0][0x2ec] ;  /* 0x0000bb00400d7a20 */ /* 0x000fe20000410000 */
[----:B------:R3:W-:Y:S01]  /*7c70*/  STL [R1+0xc], R2 ;  /* 0x00000c0201007387 */ /* 0x0007e20000100800 */
[----:B------:R-:W-:Y:S01]  /*7c80*/  FMUL.FTZ R12, R65, c[0x0][0x2ec] ;  /* 0x0000bb00410c7a20 */ /* 0x000fe20000410000 */
[----:B------:R-:W-:Y:S01]  /*7c90*/  MUFU.TANH R217, R21 ;  /* 0x0000001500d97308 */ /* 0x000fe20000002400 */
[----:B------:R-:W-:Y:S02]  /*7ca0*/  FMUL.FTZ R11, R66, c[0x0][0x2ec] ;  /* 0x0000bb00420b7a20 */ /* 0x000fe40000410000 */
[----:B------:R-:W-:Y:S02]  /*7cb0*/  FMUL.FTZ R10, R67, c[0x0][0x2ec] ;  /* 0x0000bb00430a7a20 */ /* 0x000fe40000410000 */
[----:B--2---:R-:W-:Y:S02]  /*7cc0*/  FMUL.FTZ R32, R33, c[0x0][0x2ec] ;  /* 0x0000bb0021207a20 */ /* 0x004fe40000410000 */
        /* <DEDUP_REMOVED lines=8> */
[----:B-1----:R-:W1:Y:S01]  /*7d50*/  MUFU.TANH R0, R27 ;  /* 0x0000001b00007308 */ /* 0x002e620000002400 */
[----:B------:R-:W-:Y:S09]  /*7d60*/  FMUL.FTZ R62, R62, c[0x0][0x2ec] ;  /* 0x0000bb003e3e7a20 */ /* 0x000ff20000410000 */
[----:B---3--:R-:W2:Y:S10]  /*7d70*/  MUFU.TANH R2, R28 ;  /* 0x0000001c00027308 */ /* 0x008eb40000002400 */
[----:B------:R-:W-:Y:S01]  /*7d80*/  MUFU.TANH R32, R32 ;  /* 0x0000002000207308 */ /* 0x000fe20000002400 */
[----:B-1----:R1:W-:Y:S01]  /*7d90*/  STL [R1+0x18], R0 ;  /* 0x0000180001007387 */ /* 0x0023e20000100800 */
[----:B------:R-:W-:Y:S08]  /*7da0*/  FMUL.FTZ R27, R38, c[0x0][0x2ec] ;  /* 0x0000bb00261b7a20 */ /* 0x000ff00000410000 */
[----:B------:R-:W-:Y:S01]  /*7db0*/  MUFU.TANH R31, R31 ;  /* 0x0000001f001f7308 */ /* 0x000fe20000002400 */
[----:B--2---:R-:W-:Y:S01]  /*7dc0*/  STL [R1+0x8], R2 ;  /* 0x0000080201007387 */ /* 0x004fe20000100800 */
[----:B------:R-:W-:Y:S08]  /*7dd0*/  FMUL.FTZ R28, R37, c[0x0][0x2ec] ;  /* 0x0000bb00251c7a20 */ /* 0x000ff00000410000 */
[----:B------:R-:W-:Y:S10]  /*7de0*/  MUFU.TANH R30, R30 ;  /* 0x0000001e001e7308 */ /* 0x000ff40000002400 */
[----:B-1----:R-:W1:Y:S10]  /*7df0*/  MUFU.TANH R0, R29 ;  /* 0x0000001d00007308 */ /* 0x002e740000002400 */
[----:B------:R-:W2:Y:S10]  /*7e00*/  MUFU.TANH R28, R28 ;  /* 0x0000001c001c7308 */ /* 0x000eb40000002400 */
[----:B------:R-:W3:Y:S01]  /*7e10*/  MUFU.TANH R27, R27 ;  /* 0x0000001b001b7308 */ /* 0x000ee20000002400 */
[----:B-1----:R1:W-:Y:S01]  /*7e20*/  STL [R1+0x14], R0 ;  /* 0x0000140001007387 */ /* 0x0023e20000100800 */
[----:B------:R-:W-:Y:S08]  /*7e30*/  FMUL.FTZ R29, R36, c[0x0][0x2ec] ;  /* 0x0000bb00241d7a20 */ /* 0x000ff00000410000 */
[----:B------:R-:W4:Y:S10]  /*7e40*/  MUFU.TANH R26, R26 ;  /* 0x0000001a001a7308 */ /* 0x000f340000002400 */
[----:B------:R-:W2:Y:S01]  /*7e50*/  MUFU.TANH R29, R29 ;  /* 0x0000001d001d7308 */ /* 0x000ea20000002400 */
[----:B-1----:R-:W-:Y:S09]  /*7e60*/  FMUL.FTZ R0, R63, c[0x0][0x2ec] ;  /* 0x0000bb003f007a20 */ /* 0x002ff20000410000 */
[----:B------:R1:W1:Y:S10]  /*7e70*/  MUFU.TANH R35, R40 ;  /* 0x0000002800237308 */ /* 0x0002740000002400 */
[----:B------:R1:W1:Y:S10]  /*7e80*/  MUFU.TANH R136, R41 ;  /* 0x0000002900887308 */ /* 0x0002740000002400 */
[----:B------:R1:W1:Y:S10]  /*7e90*/  MUFU.TANH R22, R42 ;  /* 0x0000002a00167308 */ /* 0x0002740000002400 */
[----:B------:R1:W1:Y:S10]  /*7ea0*/  MUFU.TANH R21, R43 ;  /* 0x0000002b00157308 */ /* 0x0002740000002400 */
[----:B------:R1:W1:Y:S10]  /*7eb0*/  MUFU.TANH R137, R44 ;  /* 0x0000002c00897308 */ /* 0x0002740000002400 */
[----:B------:R1:W1:Y:S10]  /*7ec0*/  MUFU.TANH R40, R45 ;  /* 0x0000002d00287308 */ /* 0x0002740000002400 */
[----:B------:R1:W1:Y:S10]  /*7ed0*/  MUFU.TANH R20, R46 ;  /* 0x0000002e00147308 */ /* 0x0002740000002400 */
[----:B------:R1:W1:Y:S10]  /*7ee0*/  MUFU.TANH R138, R47 ;  /* 0x0000002f008a7308 */ /* 0x0002740000002400 */
[----:B------:R-:W1:Y:S10]  /*7ef0*/  MUFU.TANH R25, R25 ;  /* 0x0000001900197308 */ /* 0x000e740000002400 */
[----:B------:R-:W1:Y:S10]  /*7f00*/  MUFU.TANH R24, R24 ;  /* 0x0000001800187308 */ /* 0x000e740000002400 */
[----:B------:R-:W1:Y:S10]  /*7f10*/  MUFU.TANH R19, R19 ;  /* 0x0000001300137308 */ /* 0x000e740000002400 */
[----:B------:R-:W1:Y:S10]  /*7f20*/  MUFU.TANH R18, R18 ;  /* 0x0000001200127308 */ /* 0x000e740000002400 */
[----:B------:R-:W1:Y:S10]  /*7f30*/  MUFU.TANH R17, R17 ;  /* 0x0000001100117308 */ /* 0x000e740000002400 */
[----:B------:R-:W1:Y:S10]  /*7f40*/  MUFU.TANH R16, R16 ;  /* 0x0000001000107308 */ /* 0x000e740000002400 */
[----:B------:R-:W1:Y:S10]  /*7f50*/  MUFU.TANH R15, R15 ;  /* 0x0000000f000f7308 */ /* 0x000e740000002400 */
[----:B------:R-:W1:Y:S10]  /*7f60*/  MUFU.TANH R14, R14 ;  /* 0x0000000e000e7308 */ /* 0x000e740000002400 */
        /* <DEDUP_REMOVED lines=11> */
[----:B------:R-:W1:Y:S02]  /*8020*/  MUFU.TANH R10, R10 ;  /* 0x0000000a000a7308 */ /* 0x000e640000002400 */
[----:B-1234-:R-:W-:-:S05]  /*8030*/  @P0 BRA `(.L_x_52) ;  /* 0xffffe7d000000947 */ /* 0x01efca000383ffff */
.L_x_51:
[----:B-1----:R-:W2:Y:S01]  /*8040*/  LDL.LU R3, [R1+0x14] ;  /* 0x0000140001037983 */ /* 0x002ea20000300800 */
[----:B------:R-:W-:Y:S01]  /*8050*/  MOV R50, R138 ;  /* 0x0000008a00327202 */ /* 0x000fe20000000f00 */
[----:B------:R-:W-:Y:S01]  /*8060*/  UIADD3 UR14, UR14, -0x1, URZ ;  /* 0xffffffff0e0e7890 */ /* 0x000fe2000fffe03f */
[----:B------:R-:W-:Y:S01]  /*8070*/  MOV R55, R136 ;  /* 0x0000008800377202 */ /* 0x000fe20000000f00 */
[----:B------:R-:W3:Y:S01]  /*8080*/  LDL.LU R2, [R1+0x8] ;  /* 0x0000080001027983 */ /* 0x000ee20000300800 */
[----:B------:R-:W-:Y:S02]  /*8090*/  MOV R54, R137 ;  /* 0x0000008900367202 */ /* 0x000fe40000000f00 */
[----:B------:R-:W-:Y:S01]  /*80a0*/  MOV R46, R23 ;  /* 0x00000017002e7202 */ /* 0x000fe20000000f00 */
[----:B------:R-:W4:Y:S01]  /*80b0*/  LDL.LU R0, [R1+0x18] ;  /* 0x0000180001007983 */ /* 0x000f220000300800 */
[----:B------:R-:W-:Y:S02]  /*80c0*/  MOV R56, R133 ;  /* 0x0000008500387202 */ /* 0x000fe40000000f00 */
[----:B------:R-:W-:Y:S01]  /*80d0*/  MOV R47, R22 ;  /* 0x00000016002f7202 */ /* 0x000fe20000000f00 */
[----:B------:R-:W4:Y:S01]  /*80e0*/  LDL.LU R43, [R1+0x1c] ;  /* 0x00001c00012b7983 */ /* 0x000f220000300800 */
[----:B------:R-:W-:Y:S02]  /*80f0*/  MOV R48, R21 ;  /* 0x0000001500307202 */ /* 0x000fe40000000f00 */
[----:B------:R-:W-:Y:S01]  /*8100*/  MOV R49, R20 ;  /* 0x0000001400317202 */ /* 0x000fe20000000f00 */
[----:B------:R-:W4:Y:S04]  /*8110*/  LDL.LU R44, [R1+0x10] ;  /* 0x00001000012c7983 */ /* 0x000f280000300800 */
[----:B------:R-:W4:Y:S04]  /*8120*/  LDL.LU R45, [R1+0xc] ;  /* 0x00000c00012d7983 */ /* 0x000f280000300800 */
[----:B------:R-:W4:Y:S04]  /*8130*/  LDL.LU R9, [R1] ;  /* 0x0000000001097983 */ /* 0x000f280000300800 */
[----:B------:R-:W4:Y:S04]  /*8140*/  LDL.LU R8, [R1+0x4] ;  /* 0x0000040001087983 */ /* 0x000f280000300800 */
[----:B------:R-:W-:Y:S04]  /*8150*/  STL [R1+0x9c], R238 ;  /* 0x00009cee01007387 */ /* 0x000fe80000100800 */
        /* <DEDUP_REMOVED lines=9> */
[----:B------:R2:W-:Y:S04]  /*81f0*/  STL [R1+0x74], R224 ;  /* 0x000074e001007387 */ /* 0x0005e80000100800 */
[----:B------:R-:W-:Y:S08]  /*8200*/  LDSM.16.MT88.4 R20, [R225+0xc000] ;  /* 0x00c00000e114783b */ /* 0x000ff00000004200 */
[----:B------:R-:W-:Y:S01]  /*8210*/  LDSM.16.MT88.4 R36, [R226+0xc000] ;  /* 0x00c00000e224783b */ /* 0x000fe20000004200 */
[----:B--2---:R-:W-:Y:S02]  /*8220*/  MOV R224, R3 ;  /* 0x0000000300e07202 */ /* 0x004fe40000000f00 */
[----:B---3--:R-:W-:Y:S02]  /*8230*/  MOV R41, R2 ;  /* 0x0000000200297202 */ /* 0x008fe40000000f00 */
[----:B----4-:R-:W-:Y:S02]  /*8240*/  MOV R42, R0 ;  /* 0x00000000002a7202 */ /* 0x010fe40000000f00 */
[----:B------:R-:W-:Y:S04]  /*8250*/  FMNMX.FTZ R0, R219, R132, !PT ;  /* 0x00000084db007209 */ /* 0x000fe80007810000 */
        /* <DEDUP_REMOVED lines=44> */
[----:B------:R-:W2:Y:S01]  /*8520*/  SHFL.BFLY PT, R5, R4, 0x2, 0x1f ;  /* 0x0c401f0004057f89 */ /* 0x000ea200000e0000 */
        /* <DEDUP_REMOVED lines=10> */
[----:B------:R-:W-:Y:S02]  /*85d0*/  FMNMX.FTZ R3, R10, R3, !PT ;  /* 0x000000030a037209 */ /* 0x000fe40007810000 */
[----:B------:R-:W-:Y:S03]  /*85e0*/  FMNMX.FTZ R0, R42, R0, !PT ;  /* 0x000000002a007209 */ /* 0x000fe60007810000 */
[----:B------:R-:W3:Y:S01]  /*85f0*/  SHFL.BFLY PT, R137, R3, 0x2, 0x1f ;  /* 0x0c401f0003897f89 */ /* 0x000ee200000e0000 */
[----:B--2---:R-:W-:Y:S02]  /*8600*/  FMNMX.FTZ R4, R4, R5, !PT ;  /* 0x0000000504047209 */ /* 0x004fe40007810000 */
[----:B------:R-:W-:Y:S04]  /*8610*/  FMNMX.FTZ R0, R46, R0, !PT ;  /* 0x000000002e007209 */ /* 0x000fe80007810000 */
[----:B------:R-:W-:Y:S01]  /*8620*/  FMNMX.FTZ R0, R56, R0, !PT ;  /* 0x0000000038007209 */ /* 0x000fe20007810000 */
[----:B------:R-:W2:Y:S03]  /*8630*/  SHFL.BFLY PT, R136, R4, 0x1, 0x1f ;  /* 0x0c201f0004887f89 */ /* 0x000ea600000e0000 */
[----:B------:R-:W-:Y:S02]  /*8640*/  FMNMX.FTZ R0, R47, R0, !PT ;  /* 0x000000002f007209 */ /* 0x000fe40007810000 */
[----:B-1----:R-:W-:Y:S02]  /*8650*/  FMNMX.FTZ R138, R138, R6, !PT ;  /* 0x000000068a8a7209 */ /* 0x002fe40007810000 */
[----:B------:R-:W-:Y:S02]  /*8660*/  FMNMX.FTZ R0, R48, R0, !PT ;  /* 0x0000000030007209 */ /* 0x000fe40007810000 */
[C---:B------:R-:W-:Y:S01]  /*8670*/  FSETP.NEU.FTZ.AND P1, PT, R138.reuse, -INF , PT ;  /* 0xff8000008a00780b */ /* 0x040fe20003f3d000 */
[----:B------:R-:W-:Y:S01]  /*8680*/  FMUL.FTZ R5, R138, c[0x0][0x23c] ;  /* 0x00008f008a057a20 */ /* 0x000fe20000410000 */
[----:B------:R-:W-:Y:S02]  /*8690*/  FMNMX.FTZ R0, R49, R0, !PT ;  /* 0x0000000031007209 */ /* 0x000fe40007810000 */
[----:B---3--:R-:W-:Y:S02]  /*86a0*/  FMNMX.FTZ R137, R3, R137, !PT ;  /* 0x0000008903897209 */ /* 0x008fe40007810000 */
[----:B------:R-:W-:Y:S02]  /*86b0*/  FSEL R5, R5, RZ, P1 ;  /* 0x000000ff05057208 */ /* 0x000fe40000800000 */
[----:B------:R-:W-:Y:S01]  /*86c0*/  FMNMX.FTZ R0, R50, R0, !PT ;  /* 0x0000000032007209 */ /* 0x000fe20007810000 */
[----:B------:R-:W1:Y:S02]  /*86d0*/  SHFL.BFLY PT, R7, R137, 0x1, 0x1f ;  /* 0x0c201f0089077f89 */ /* 0x000e6400000e0000 */
[--C-:B------:R-:W-:Y:S01]  /*86e0*/  FFMA.FTZ R6, R249, c[0x0][0x23c], -R5.reuse ;  /* 0x00008f00f9067a23 */ /* 0x100fe20000010805 */
[----:B--2---:R-:W-:Y:S01]  /*86f0*/  FMNMX.FTZ R136, R4, R136, !PT ;  /* 0x0000008804887209 */ /* 0x004fe20007810000 */
[--C-:B------:R-:W-:Y:S01]  /*8700*/  FFMA.FTZ R4, R219, c[0x0][0x23c], -R5.reuse ;  /* 0x00008f00db047a23 */ /* 0x100fe20000010805 */
[----:B------:R-:W-:Y:S01]  /*8710*/  FMNMX.FTZ R0, R51, R0, !PT ;  /* 0x0000000033007209 */ /* 0x000fe20007810000 */
[----:B------:R-:W-:Y:S01]  /*8720*/  MUFU.EX2 R60, R6 ;  /* 0x00000006003c7308 */ /* 0x000fe20000000800 */
[--C-:B------:R-:W-:Y:S02]  /*8730*/  FFMA.FTZ R238, R16, c[0x0][0x23c], -R5.reuse ;  /* 0x00008f0010ee7a23 */ /* 0x100fe40000010805 */
[----:B------:R-:W-:Y:S01]  /*8740*/  FMNMX.FTZ R0, R52, R0, !PT ;  /* 0x0000000034007209 */ /* 0x000fe20007810000 */
[--C-:B------:R-:W-:Y:S02]  /*8750*/  FFMA.FTZ R237, R13, c[0x0][0x23c], -R5.reuse ;  /* 0x00008f000ded7a23 */ /* 0x100fe40000010805 */
[--C-:B------:R-:W-:Y:S01]  /*8760*/  FFMA.FTZ R236, R12, c[0x0][0x23c], -R5.reuse ;  /* 0x00008f000cec7a23 */ /* 0x100fe20000010805 */
[----:B------:R-:W-:Y:S01]  /*8770*/  FMNMX.FTZ R0, R135, R0, !PT ;  /* 0x0000000087007209 */ /* 0x000fe20007810000 */
[--C-:B------:R-:W-:Y:S02]  /*8780*/  FFMA.FTZ R220, R218, c[0x0][0x23c], -R5.reuse ;  /* 0x00008f00dadc7a23 */ /* 0x100fe40000010805 */
[----:B------:R2:W-:Y:S01]  /*8790*/  MUFU.EX2 R53, R4 ;  /* 0x0000000400357308 */ /* 0x0005e20000000800 */
[----:B------:R-:W-:Y:S01]  /*87a0*/  FMNMX.FTZ R0, R134, R0, !PT ;  /* 0x0000000086007209 */ /* 0x000fe20007810000 */
[--C-:B------:R-:W-:Y:S02]  /*87b0*/  FFMA.FTZ R218, R142, c[0x0][0x23c], -R5.reuse ;  /* 0x00008f008eda7a23 */ /* 0x100fe40000010805 */
[--C-:B------:R-:W-:Y:S02]  /*87c0*/  FFMA.FTZ R219, R217, c[0x0][0x23c], -R5.reuse ;  /* 0x00008f00d9db7a23 */ /* 0x100fe40000010805 */
[----:B------:R-:W3:Y:S01]  /*87d0*/  SHFL.BFLY PT, R2, R0, 0x2, 0x1f ;  /* 0x0c401f0000027f89 */ /* 0x000ee200000e0000 */
[--C-:B------:R-:W-:Y:S01]  /*87e0*/  FFMA.FTZ R217, R32, c[0x0][0x23c], -R5.reuse ;  /* 0x00008f0020d97a23 */ /* 0x100fe20000010805 */
[----:B-1----:R-:W-:Y:S02]  /*87f0*/  FMNMX.FTZ R137, R137, R7, !PT ;  /* 0x0000000789897209 */ /* 0x002fe40007810000 */
[----:B------:R-:W-:Y:S02]  /*8800*/  MUFU.EX2 R219, R219 ;  /* 0x000000db00db7308 */ /* 0x000fe40000000800 */
[C---:B------:R-:W-:Y:S01]  /*8810*/  FSETP.NEU.FTZ.AND P1, PT, R137.reuse, -INF , PT ;  /* 0xff8000008900780b */ /* 0x040fe20003f3d000 */
[----:B--2---:R-:W-:Y:S05]  /*8820*/  FMUL.FTZ R4, R137, c[0x0][0x23c] ;  /* 0x00008f0089047a20 */ /* 0x004fea0000410000 */
[----:B------:R-:W-:Y:S02]  /*8830*/  FSEL R4, R4, RZ, P1 ;  /* 0x000000ff04047208 */ /* 0x000fe40000800000 */
[----:B---3--:R-:W-:Y:S01]  /*8840*/  FMNMX.FTZ R2, R0, R2, !PT ;  /* 0x0000000200027209 */ /* 0x008fe20007810000 */
[----:B------:R-:W-:Y:S01]  /*8850*/  FADD.FTZ R0, -R138, R132 ;  /* 0x000000848a007221 */ /* 0x000fe20000010100 */
[----:B------:R-:W-:Y:S01]  /*8860*/  FSETP.NEU.FTZ.AND P1, PT, R136, -INF , PT ;  /* 0xff8000008800780b */ /* 0x000fe20003f3d000 */
[--C-:B------:R-:W-:Y:S02]  /*8870*/  FFMA.FTZ R6, R244, c[0x0][0x23c], -R4.reuse ;  /* 0x00008f00f4067a23 */ /* 0x100fe40000010804 */
[----:B------:R-:W-:Y:S01]  /*8880*/  FMUL.FTZ R0, R0, c[0x0][0x23c] ;  /* 0x00008f0000007a20 */ /* 0x000fe20000410000 */
[----:B------:R-:W1:Y:S01]  /*8890*/  SHFL.BFLY PT, R3, R2, 0x1, 0x1f ;  /* 0x0c201f0002037f89 */ /* 0x000e6200000e0000 */
[----:B------:R2:W-:Y:S01]  /*88a0*/  MUFU.EX2 R58, R6 ;  /* 0x00000006003a7308 */ /* 0x0005e20000000800 */
[--C-:B------:R-:W-:Y:S02]  /*88b0*/  FFMA.FTZ R7, R209, c[0x0][0x23c], -R4.reuse ;  /* 0x00008f00d1077a23 */ /* 0x100fe40000010804 */
[--C-:B------:R-:W-:Y:S02]  /*88c0*/  FFMA.FTZ R211, R211, c[0x0][0x23c], -R4.reuse ;  /* 0x00008f00d3d37a23 */ /* 0x100fe40000010804 */
[--C-:B------:R-:W-:Y:S02]  /*88d0*/  FFMA.FTZ R209, R30, c[0x0][0x23c], -R4.reuse ;  /* 0x00008f001ed17a23 */ /* 0x100fe40000010804 */
[--C-:B------:R-:W-:Y:S02]  /*88e0*/  FFMA.FTZ R235, R11, c[0x0][0x23c], -R4.reuse ;  /* 0x00008f000beb7a23 */ /* 0x100fe40000010804 */
[--C-:B------:R-:W-:Y:S01]  /*88f0*/  FFMA.FTZ R216, R216, c[0x0][0x23c], -R4.reuse ;  /* 0x00008f00d8d87a23 */ /* 0x100fe20000010804 */
[----:B------:R3:W4:Y:S01]  /*8900*/  MUFU.EX2 R133, R0 ;  /* 0x0000000000857308 */ /* 0x0007220000000800 */
[--C-:B------:R-:W-:Y:S02]  /*8910*/  FFMA.FTZ R244, R27, c[0x0][0x23c], -R4.reuse ;  /* 0x00008f001bf47a23 */ /* 0x100fe40000010804 */
[--C-:B------:R-:W-:Y:S02]  /*8920*/  FFMA.FTZ R223, R26, c[0x0][0x23c], -R4.reuse ;  /* 0x00008f001adf7a23 */ /* 0x100fe40000010804 */
[--C-:B------:R-:W-:Y:S02]  /*8930*/  FFMA.FTZ R222, R19, c[0x0][0x23c], -R4.reuse ;  /* 0x00008f0013de7a23 */ /* 0x100fe40000010804 */
[--C-:B------:R-:W-:Y:S02]  /*8940*/  FFMA.FTZ R221, R18, c[0x0][0x23c], -R4.reuse ;  /* 0x00008f0012dd7a23 */ /* 0x100fe40000010804 */
[--C-:B------:R-:W-:Y:S01]  /*8950*/  FFMA.FTZ R249, R14, c[0x0][0x23c], -R4.reuse ;  /* 0x00008f000ef97a23 */ /* 0x100fe20000010804 */
[----:B------:R4:W-:Y:S01]  /*8960*/  MUFU.EX2 R231, R7 ;  /* 0x0000000700e77308 */ /* 0x0009e20000000800 */
[----:B-1----:R-:W-:Y:S01]  /*8970*/  FMNMX.FTZ R3, R2, R3, !PT ;  /* 0x0000000302037209 */ /* 0x002fe20007810000 */
[--C-:B--2---:R-:W-:Y:S02]  /*8980*/  FFMA.FTZ R6, R250, c[0x0][0x23c], -R4.reuse ;  /* 0x00008f00fa067a23 */ /* 0x104fe40000010804 */
[----:B------:R-:W-:Y:S06]  /*8990*/  FFMA.FTZ R250, R17, c[0x0][0x23c], -R5 ;  /* 0x00008f0011fa7a23 */ /* 0x000fec0000010805 */
[----:B------:R1:W-:Y:S01]  /*89a0*/  MUFU.EX2 R65, R6 ;  /* 0x0000000600417308 */ /* 0x0003e20000000800 */
[----:B---3--:R-:W-:Y:S02]  /*89b0*/  FADD.FTZ R0, -R137, R139 ;  /* 0x0000008b89007221 */ /* 0x008fe40000010100 */
[----:B------:R-:W-:Y:S02]  /*89c0*/  FMUL.FTZ R139, R136, c[0x0][0x23c] ;  /* 0x00008f00888b7a20 */ /* 0x000fe40000410000 */
[----:B------:R-:W-:Y:S02]  /*89d0*/  FMUL.FTZ R0, R0, c[0x0][0x23c] ;  /* 0x00008f0000007a20 */ /* 0x000fe40000410000 */
[----:B----4-:R-:W-:Y:S01]  /*89e0*/  FMUL.FTZ R16, R133, R156 ;  /* 0x0000009c85107220 */ /* 0x010fe20000410000 */
[----:B------:R-:W-:Y:S02]  /*89f0*/  FSEL R139, R139, RZ, P1 ;  /* 0x000000ff8b8b7208 */ /* 0x000fe40000800000 */
[----:B------:R2:W3:Y:S01]  /*8a00*/  MUFU.EX2 R132, R0 ;  /* 0x0000000000847308 */ /* 0x0004e20000000800 */
[----:B------:R-:W-:Y:S01]  /*8a10*/  FSETP.NEU.FTZ.AND P1, PT, R3, -INF , PT ;  /* 0xff8000000300780b */ /* 0x000fe20003f3d000 */
[----:B------:R-:W-:Y:S01]  /*8a20*/  FMUL.FTZ R17, R133, R157 ;  /* 0x0000009d85117220 */ /* 0x000fe20000410000 */
[----:B------:R-:W-:Y:S01]  /*8a30*/  MOV R156, R54 ;  /* 0x00000036009c7202 */ /* 0x000fe20000000f00 */
[----:B------:R-:W-:Y:S01]  /*8a40*/  FFMA.FTZ R7, R247, c[0x0][0x23c], -R139 ;  /* 0x00008f00f7077a23 */ /* 0x000fe2000001088b */
[----:B------:R-:W-:Y:S01]  /*8a50*/  MOV R157, R40 ;  /* 0x00000028009d7202 */ /* 0x000fe20000000f00 */
[--C-:B------:R-:W-:Y:S02]  /*8a60*/  FFMA.FTZ R247, R28, c[0x0][0x23c], -R5.reuse ;  /* 0x00008f001cf77a23 */ /* 0x100fe40000010805 */
[C---:B------:R-:W-:Y:S02]  /*8a70*/  FMUL.FTZ R32, R133.reuse, R172 ;  /* 0x000000ac85207220 */ /* 0x040fe40000410000 */
[----:B------:R4:W-:Y:S01]  /*8a80*/  MUFU.EX2 R230, R7 ;  /* 0x0000000700e67308 */ /* 0x0009e20000000800 */
[----:B------:R-:W-:Y:S02]  /*8a90*/  FMUL.FTZ R33, R133, R173 ;  /* 0x000000ad85217220 */ /* 0x000fe40000410000 */
[--C-:B-1----:R-:W-:Y:S02]  /*8aa0*/  FFMA.FTZ R6, R210, c[0x0][0x23c], -R5.reuse ;  /* 0x00008f00d2067a23 */ /* 0x102fe40000010805 */
[----:B------:R-:W-:Y:S02]  /*8ab0*/  FFMA.FTZ R210, R31, c[0x0][0x23c], -R4 ;  /* 0x00008f001fd27a23 */ /* 0x000fe40000010804 */
[C---:B------:R-:W-:Y:S02]  /*8ac0*/  FMUL.FTZ R68, R133.reuse, R68 ;  /* 0x0000004485447220 */ /* 0x040fe40000410000 */
[C---:B------:R-:W-:Y:S01]  /*8ad0*/  FMUL.FTZ R69, R133.reuse, R69 ;  /* 0x0000004585457220 */ /* 0x040fe20000410000 */
[----:B------:R1:W-:Y:S01]  /*8ae0*/  MUFU.EX2 R62, R6 ;  /* 0x00000006003e7308 */ /* 0x0003e20000000800 */
[C---:B------:R-:W-:Y:S02]  /*8af0*/  FMUL.FTZ R80, R133.reuse, R80 ;  /* 0x0000005085507220 */ /* 0x040fe40000410000 */
[C---:B------:R-:W-:Y:S02]  /*8b00*/  FMUL.FTZ R81, R133.reuse, R81 ;  /* 0x0000005185517220 */ /* 0x040fe40000410000 */
[----:B--2---:R-:W-:Y:S01]  /*8b10*/  FADD.FTZ R0, -R136, R140 ;  /* 0x0000008c88007221 */ /* 0x004fe20000010100 */
[----:B------:R-:W-:Y:S01]  /*8b20*/  F2FP.PACK_AB R140, R60, R53 ;  /* 0x000000353c8c723e */ /* 0x000fe200000000ff */
[----:B---3--:R-:W-:Y:S01]  /*8b30*/  FMUL.FTZ R18, R132, R158 ;  /* 0x0000009e84127220 */ /* 0x008fe20000410000 */
[----:B------:R-:W-:Y:S01]  /*8b40*/  MOV R158, R49 ;  /* 0x00000031009e7202 */ /* 0x000fe20000000f00 */
[----:B------:R-:W-:Y:S01]  /*8b50*/  FMUL.FTZ R0, R0, c[0x0][0x23c] ;  /* 0x00008f0000007a20 */ /* 0x000fe20000410000 */
[----:B------:R-:W-:Y:S01]  /*8b60*/  MUFU.EX2 R216, R216 ;  /* 0x000000d800d87308 */ /* 0x000fe20000000800 */
[C---:B------:R-:W-:Y:S02]  /*8b70*/  FMUL.FTZ R19, R132.reuse, R159 ;  /* 0x0000009f84137220 */ /* 0x040fe40000410000 */
[C---:B------:R-:W-:Y:S01]  /*8b80*/  FMUL.FTZ R34, R132.reuse, R174 ;  /* 0x000000ae84227220 */ /* 0x040fe20000410000 */
[----:B------:R-:W-:Y:S01]  /*8b90*/  MOV R174, R65 ;  /* 0x0000004100ae7202 */ /* 0x000fe20000000f00 */
[C---:B----4-:R-:W-:Y:S02]  /*8ba0*/  FMUL.FTZ R7, R132.reuse, R151 ;  /* 0x0000009784077220 */ /* 0x050fe40000410000 */
[----:B------:R-:W-:Y:S02]  /*8bb0*/  FMUL.FTZ R49, R133, R189 ;  /* 0x000000bd85317220 */ /* 0x000fe40000410000 */
[C---:B------:R-:W-:Y:S01]  /*8bc0*/  FMUL.FTZ R67, R132.reuse, R207 ;  /* 0x000000cf84437220 */ /* 0x040fe20000410000 */
[----:B------:R2:W3:Y:S01]  /*8bd0*/  MUFU.EX2 R2, R0 ;  /* 0x0000000000027308 */ /* 0x0004e20000000800 */
[C---:B------:R-:W-:Y:S02]  /*8be0*/  FMUL.FTZ R66, R132.reuse, R206 ;  /* 0x000000ce84427220 */ /* 0x040fe40000410000 */
[----:B------:R-:W-:Y:S02]  /*8bf0*/  FMUL.FTZ R70, R132, R70 ;  /* 0x0000004684467220 */ /* 0x000fe40000410000 */
[----:B-1----:R-:W-:Y:S02]  /*8c00*/  FFMA.FTZ R6, R208, c[0x0][0x23c], -R5 ;  /* 0x00008f00d0067a23 */ /* 0x002fe40000010805 */
[----:B------:R-:W-:Y:S02]  /*8c10*/  FMUL.FTZ R208, R3, c[0x0][0x23c] ;  /* 0x00008f0003d07a20 */ /* 0x000fe40000410000 */
[C---:B------:R-:W-:Y:S01]  /*8c20*/  FMUL.FTZ R71, R132.reuse, R71 ;  /* 0x0000004784477220 */ /* 0x040fe20000410000 */
[----:B------:R-:W1:Y:S01]  /*8c30*/  MUFU.EX2 R232, R6 ;  /* 0x0000000600e87308 */ /* 0x000e620000000800 */
[----:B------:R-:W-:Y:S01]  /*8c40*/  FMUL.FTZ R82, R132, R82 ;  /* 0x0000005284527220 */ /* 0x000fe20000410000 */
[----:B------:R-:W-:Y:S01]  /*8c50*/  FSEL R208, R208, RZ, P1 ;  /* 0x000000ffd0d07208 */ /* 0x000fe20000800000 */
[C---:B------:R-:W-:Y:S02]  /*8c60*/  FMUL.FTZ R83, R132.reuse, R83 ;  /* 0x0000005384537220 */ /* 0x040fe40000410000 */
[C---:B------:R-:W-:Y:S02]  /*8c70*/  FMUL.FTZ R84, R133.reuse, R84 ;  /* 0x0000005485547220 */ /* 0x040fe40000410000 */
[C---:B------:R-:W-:Y:S02]  /*8c80*/  FMUL.FTZ R85, R133.reuse, R85 ;  /* 0x0000005585557220 */ /* 0x040fe40000410000 */
[C---:B------:R-:W-:Y:S01]  /*8c90*/  FMUL.FTZ R86, R132.reuse, R86 ;  /* 0x0000005684567220 */ /* 0x040fe20000410000 */
[----:B------:R-:W-:Y:S01]  /*8ca0*/  MUFU.EX2 R189, R221 ;  /* 0x000000dd00bd7308 */ /* 0x000fe20000000800 */
[----:B------:R-:W-:Y:S02]  /*8cb0*/  FMUL.FTZ R87, R132, R87 ;  /* 0x0000005784577220 */ /* 0x000fe40000410000 */
[----:B------:R-:W-:Y:S02]  /*8cc0*/  FMUL.FTZ R96, R133, R96 ;  /* 0x0000006085607220 */ /* 0x000fe40000410000 */
[----:B--2---:R-:W-:Y:S01]  /*8cd0*/  FADD.FTZ R0, -R3, R141 ;  /* 0x0000008d03007221 */ /* 0x004fe20000010100 */
[----:B------:R-:W-:Y:S01]  /*8ce0*/  F2FP.PACK_AB R141, R65, R58 ;  /* 0x0000003a418d723e */ /* 0x000fe200000000ff */
[----:B---3--:R-:W-:Y:S01]  /*8cf0*/  FMUL.FTZ R12, R2, R152 ;  /* 0x00000098020c7220 */ /* 0x008fe20000410000 */
[----:B------:R-:W-:Y:S01]  /*8d00*/  MOV R152, R48 ;  /* 0x0000003000987202 */ /* 0x000fe20000000f00 */
[----:B------:R-:W-:Y:S01]  /*8d10*/  FMUL.FTZ R0, R0, c[0x0][0x23c] ;  /* 0x00008f0000007a20 */ /* 0x000fe20000410000 */
[----:B------:R-:W-:Y:S01]  /*8d20*/  MUFU.EX2 R250, R250 ;  /* 0x000000fa00fa7308 */ /* 0x000fe20000000800 */
[C---:B------:R-:W-:Y:S01]  /*8d30*/  FMUL.FTZ R13, R2.reuse, R153 ;  /* 0x00000099020d7220 */ /* 0x040fe20000410000 */
[----:B------:R-:W-:Y:S01]  /*8d40*/  MOV R153, R47 ;  /* 0x0000002f00997202 */ /* 0x000fe20000000f00 */
[----:B------:R-:W-:Y:S01]  /*8d50*/  FMUL.FTZ R28, R2, R168 ;  /* 0x000000a8021c7220 */ /* 0x000fe20000410000 */
[----:B-1----:R-:W-:Y:S01]  /*8d60*/  F2FP.PACK_AB R142, R232, R62 ;  /* 0x0000003ee88e723e */ /* 0x002fe200000000ff */
[----:B------:R-:W-:Y:S01]  /*8d70*/  FFMA.FTZ R6, R143, c[0x0][0x23c], -R4 ;  /* 0x00008f008f067a23 */ /* 0x000fe20000010804 */
[----:B------:R-:W-:Y:S01]  /*8d80*/  MOV R168, R60 ;  /* 0x0000003c00a87202 */ /* 0x000fe20000000f00 */
[C---:B------:R-:W-:Y:S01]  /*8d90*/  FMUL.FTZ R40, R2.reuse, R176 ;  /* 0x000000b002287220 */ /* 0x040fe20000410000 */
[----:B------:R-:W-:Y:S01]  /*8da0*/  MOV R176, R41 ;  /* 0x0000002900b07202 */ /* 0x000fe20000000f00 */
[C---:B------:R-:W-:Y:S01]  /*8db0*/  FMUL.FTZ R41, R2.reuse, R177 ;  /* 0x000000b102297220 */ /* 0x040fe20000410000 */
[----:B------:R-:W1:Y:S01]  /*8dc0*/  MUFU.EX2 R61, R6 ;  /* 0x00000006003d7308 */ /* 0x000e620000000800 */
[----:B------:R-:W-:Y:S01]  /*8dd0*/  MOV R177, R45 ;  /* 0x0000002d00b17202 */ /* 0x000fe20000000f00 */
[C---:B------:R-:W-:Y:S02]  /*8de0*/  FMUL.FTZ R45, R2.reuse, R185 ;  /* 0x000000b9022d7220 */ /* 0x040fe40000410000 */
[C---:B------:R-:W-:Y:S02]  /*8df0*/  FMUL.FTZ R48, R133.reuse, R188 ;  /* 0x000000bc85307220 */ /* 0x040fe40000410000 */
[C---:B------:R-:W-:Y:S02]  /*8e00*/  FMUL.FTZ R60, R2.reuse, R200 ;  /* 0x000000c8023c7220 */ /* 0x040fe40000410000 */
[----:B------:R-:W-:Y:S02]  /*8e10*/  FMUL.FTZ R65, R133, R205 ;  /* 0x000000cd85417220 */ /* 0x000fe40000410000 */
[----:B------:R-:W2:Y:S01]  /*8e20*/  MUFU.EX2 R0, R0 ;  /* 0x0000000000007308 */ /* 0x000ea20000000800 */
[C---:B------:R-:W-:Y:S02]  /*8e30*/  FMUL.FTZ R72, R2.reuse, R72 ;  /* 0x0000004802487220 */ /* 0x040fe40000410000 */
[C---:B------:R-:W-:Y:S02]  /*8e40*/  FMUL.FTZ R73, R2.reuse, R73 ;  /* 0x0000004902497220 */ /* 0x040fe40000410000 */
[C---:B------:R-:W-:Y:S02]  /*8e50*/  FMUL.FTZ R76, R2.reuse, R76 ;  /* 0x0000004c024c7220 */ /* 0x040fe40000410000 */
[C---:B------:R-:W-:Y:S02]  /*8e60*/  FMUL.FTZ R77, R2.reuse, R77 ;  /* 0x0000004d024d7220 */ /* 0x040fe40000410000 */
[C---:B------:R-:W-:Y:S01]  /*8e70*/  FMUL.FTZ R88, R2.reuse, R88 ;  /* 0x0000005802587220 */ /* 0x040fe20000410000 */
[----:B------:R-:W-:Y:S01]  /*8e80*/  MUFU.EX2 R205, R222 ;  /* 0x000000de00cd7308 */ /* 0x000fe20000000800 */
[C---:B------:R-:W-:Y:S02]  /*8e90*/  FMUL.FTZ R89, R2.reuse, R89 ;  /* 0x0000005902597220 */ /* 0x040fe40000410000 */
[----:B------:R-:W-:Y:S01]  /*8ea0*/  FMUL.FTZ R92, R2, R92 ;  /* 0x0000005c025c7220 */ /* 0x000fe20000410000 */
[-C--:B-1----:R-:W-:Y:S01]  /*8eb0*/  F2FP.PACK_AB R143, R231, R61.reuse ;  /* 0x0000003de78f723e */ /* 0x082fe200000000ff */
[----:B------:R-:W-:Y:S01]  /*8ec0*/  FFMA.FTZ R6, R246, c[0x0][0x23c], -R139 ;  /* 0x00008f00f6067a23 */ /* 0x000fe2000001088b */
[----:B------:R-:W-:Y:S01]  /*8ed0*/  MOV R172, R61 ;  /* 0x0000003d00ac7202 */ /* 0x000fe20000000f00 */
[----:B------:R-:W-:Y:S02]  /*8ee0*/  FFMA.FTZ R246, R25, c[0x0][0x23c], -R5 ;  /* 0x00008f0019f67a23 */ /* 0x000fe40000010805 */
[C---:B------:R-:W-:Y:S01]  /*8ef0*/  FMUL.FTZ R25, R2.reuse, R161 ;  /* 0x000000a102197220 */ /* 0x040fe20000410000 */
[----:B------:R-:W1:Y:S01]  /*8f00*/  MUFU.EX2 R57, R6 ;  /* 0x0000000600397308 */ /* 0x000e620000000800 */
[C---:B------:R-:W-:Y:S02]  /*8f10*/  FMUL.FTZ R61, R2.reuse, R201 ;  /* 0x000000c9023d7220 */ /* 0x040fe40000410000 */
[----:B------:R-:W-:Y:S02]  /*8f20*/  FMUL.FTZ R93, R2, R93 ;  /* 0x0000005d025d7220 */ /* 0x000fe40000410000 */
[C---:B--2---:R-:W-:Y:S02]  /*8f30*/  FMUL.FTZ R11, R0.reuse, R147 ;  /* 0x00000093000b7220 */ /* 0x044fe40000410000 */
[C---:B------:R-:W-:Y:S01]  /*8f40*/  FMUL.FTZ R14, R0.reuse, R154 ;  /* 0x0000009a000e7220 */ /* 0x040fe20000410000 */
[----:B------:R-:W-:Y:S01]  /*8f50*/  MOV R154, R55 ;  /* 0x00000037009a7202 */ /* 0x000fe20000000f00 */
[C---:B------:R-:W-:Y:S01]  /*8f60*/  FMUL.FTZ R26, R0.reuse, R162 ;  /* 0x000000a2001a7220 */ /* 0x040fe20000410000 */
[----:B------:R-:W-:Y:S01]  /*8f70*/  MOV R162, R53 ;  /* 0x0000003500a27202 */ /* 0x000fe20000000f00 */
[C---:B------:R-:W-:Y:S01]  /*8f80*/  FMUL.FTZ R27, R0.reuse, R163 ;  /* 0x000000a3001b7220 */ /* 0x040fe20000410000 */
[----:B------:R-:W-:Y:S01]  /*8f90*/  MOV R163, R50 ;  /* 0x0000003200a37202 */ /* 0x000fe20000000f00 */
[C---:B------:R-:W-:Y:S01]  /*8fa0*/  FMUL.FTZ R30, R0.reuse, R170 ;  /* 0x000000aa001e7220 */ /* 0x040fe20000410000 */
[----:B------:R-:W-:Y:S01]  /*8fb0*/  MUFU.EX2 R206, R246 ;  /* 0x000000f600ce7308 */ /* 0x000fe20000000800 */
[C---:B------:R-:W-:Y:S02]  /*8fc0*/  FMUL.FTZ R31, R0.reuse, R171 ;  /* 0x000000ab001f7220 */ /* 0x040fe40000410000 */
[----:B------:R-:W-:Y:S02]  /*8fd0*/  FMUL.FTZ R47, R0, R187 ;  /* 0x000000bb002f7220 */ /* 0x000fe40000410000 */
[----:B------:R-:W-:Y:S02]  /*8fe0*/  FMUL.FTZ R50, R132, R190 ;  /* 0x000000be84327220 */ /* 0x000fe40000410000 */
[C---:B------:R-:W-:Y:S02]  /*8ff0*/  FMUL.FTZ R74, R0.reuse, R74 ;  /* 0x0000004a004a7220 */ /* 0x040fe40000410000 */
[----:B------:R-:W-:Y:S01]  /*9000*/  FMUL.FTZ R75, R0, R75 ;  /* 0x0000004b004b7220 */ /* 0x000fe20000410000 */
[----:B-1----:R-:W-:Y:S01]  /*9010*/  MOV R161, R57 ;  /* 0x0000003900a17202 */ /* 0x002fe20000000f00 */
[----:B------:R-:W-:Y:S01]  /*9020*/  FFMA.FTZ R6, R9, c[0x0][0x23c], -R139 ;  /* 0x00008f0009067a23 */ /* 0x000fe2000001088b */
[----:B------:R-:W-:Y:S01]  /*9030*/  MUFU.EX2 R171, R211 ;  /* 0x000000d300ab7308 */ /* 0x000fe20000000800 */
[----:B------:R-:W-:Y:S02]  /*9040*/  FMUL.FTZ R9, R2, R145 ;  /* 0x0000009102097220 */ /* 0x000fe40000410000 */
[C---:B------:R-:W-:Y:S02]  /*9050*/  FMUL.FTZ R78, R0.reuse, R78 ;  /* 0x0000004e004e7220 */ /* 0x040fe40000410000 */
[C---:B------:R-:W-:Y:S02]  /*9060*/  FMUL.FTZ R79, R0.reuse, R79 ;  /* 0x0000004f004f7220 */ /* 0x040fe40000410000 */
[C---:B------:R-:W-:Y:S02]  /*9070*/  FMUL.FTZ R90, R0.reuse, R90 ;  /* 0x0000005a005a7220 */ /* 0x040fe40000410000 */
[C---:B------:R-:W-:Y:S01]  /*9080*/  FMUL.FTZ R91, R0.reuse, R91 ;  /* 0x0000005b005b7220 */ /* 0x040fe20000410000 */
[----:B------:R1:W-:Y:S01]  /*9090*/  MUFU.EX2 R64, R6 ;  /* 0x0000000600407308 */ /* 0x0003e20000000800 */
[C---:B------:R-:W-:Y:S02]  /*90a0*/  FMUL.FTZ R94, R0.reuse, R94 ;  /* 0x0000005e005e7220 */ /* 0x040fe40000410000 */
[----:B------:R-:W-:Y:S02]  /*90b0*/  FMUL.FTZ R95, R0, R95 ;  /* 0x0000005f005f7220 */ /* 0x000fe40000410000 */
[C---:B------:R-:W-:Y:S02]  /*90c0*/  FMUL.FTZ R97, R133.reuse, R97 ;  /* 0x0000006185617220 */ /* 0x040fe40000410000 */
[C---:B------:R-:W-:Y:S02]  /*90d0*/  FMUL.FTZ R98, R132.reuse, R98 ;  /* 0x0000006284627220 */ /* 0x040fe40000410000 */
[C---:B------:R-:W-:Y:S01]  /*90e0*/  FMUL.FTZ R99, R132.reuse, R99 ;  /* 0x0000006384637220 */ /* 0x040fe20000410000 */
        /* <DEDUP_REMOVED lines=8> */
[----:B------:R-:W-:Y:S02]  /*9170*/  FMUL.FTZ R106, R0, R106 ;  /* 0x0000006a006a7220 */ /* 0x000fe40000410000 */
[--C-:B-1----:R-:W-:Y:S02]  /*9180*/  FFMA.FTZ R6, R245, c[0x0][0x23c], -R208.reuse ;  /* 0x00008f00f5067a23 */ /* 0x102fe400000108d0 */
[----:B------:R-:W-:Y:S02]  /*9190*/  FFMA.FTZ R245, R24, c[0x0][0x23c], -R5 ;  /* 0x00008f0018f57a23 */ /* 0x000fe40000010805 */
[----:B------:R-:W-:Y:S01]  /*91a0*/  FMUL.FTZ R24, R2, R160 ;  /* 0x000000a002187220 */ /* 0x000fe20000410000 */
[----:B------:R1:W2:Y:S01]  /*91b0*/  MUFU.EX2 R59, R6 ;  /* 0x00000006003b7308 */ /* 0x0002a20000000800 */
[----:B------:R-:W-:Y:S01]  /*91c0*/  MOV R160, R58 ;  /* 0x0000003a00a07202 */ /* 0x000fe20000000f00 */
[C---:B------:R-:W-:Y:S02]  /*91d0*/  FMUL.FTZ R58, R0.reuse, R194 ;  /* 0x000000c2003a7220 */ /* 0x040fe40000410000 */
[----:B------:R-:W-:Y:S02]  /*91e0*/  FMUL.FTZ R107, R0, R107 ;  /* 0x0000006b006b7220 */ /* 0x000fe40000410000 */
[C---:B------:R-:W-:Y:S02]  /*91f0*/  FMUL.FTZ R108, R2.reuse, R108 ;  /* 0x0000006c026c7220 */ /* 0x040fe40000410000 */
[----:B------:R-:W-:Y:S02]  /*9200*/  FMUL.FTZ R109, R2, R109 ;  /* 0x0000006d026d7220 */ /* 0x000fe40000410000 */
[C---:B------:R-:W-:Y:S02]  /*9210*/  FMUL.FTZ R110, R0.reuse, R110 ;  /* 0x0000006e006e7220 */ /* 0x040fe40000410000 */
[----:B------:R-:W-:Y:S02]  /*9220*/  FMUL.FTZ R111, R0, R111 ;  /* 0x0000006f006f7220 */ /* 0x000fe40000410000 */
[C---:B------:R-:W-:Y:S02]  /*9230*/  FMUL.FTZ R112, R133.reuse, R112 ;  /* 0x0000007085707220 */ /* 0x040fe40000410000 */
[C---:B------:R-:W-:Y:S02]  /*9240*/  FMUL.FTZ R113, R133.reuse, R113 ;  /* 0x0000007185717220 */ /* 0x040fe40000410000 */
[C---:B------:R-:W-:Y:S02]  /*9250*/  FMUL.FTZ R114, R132.reuse, R114 ;  /* 0x0000007284727220 */ /* 0x040fe40000410000 */
[----:B------:R-:W-:Y:S02]  /*9260*/  FMUL.FTZ R115, R132, R115 ;  /* 0x0000007384737220 */ /* 0x000fe40000410000 */
[C---:B------:R-:W-:Y:S02]  /*9270*/  FMUL.FTZ R116, R133.reuse, R116 ;  /* 0x0000007485747220 */ /* 0x040fe40000410000 */
[--C-:B-1----:R-:W-:Y:S01]  /*9280*/  FFMA.FTZ R6, R8, c[0x0][0x23c], -R208.reuse ;  /* 0x00008f0008067a23 */ /* 0x102fe200000108d0 */
[----:B--2---:R-:W-:Y:S01]  /*9290*/  MOV R159, R59 ;  /* 0x0000003b009f7202 */ /* 0x004fe20000000f00 */
[----:B------:R-:W-:Y:S01]  /*92a0*/  FMUL.FTZ R8, R2, R144 ;  /* 0x0000009002087220 */ /* 0x000fe20000410000 */
[----:B------:R-:W-:Y:S01]  /*92b0*/  F2FP.PACK_AB R144, R64, R57 ;  /* 0x000000394090723e */ /* 0x000fe200000000ff */
[----:B------:R-:W1:Y:S01]  /*92c0*/  MUFU.EX2 R63, R6 ;  /* 0x00000006003f7308 */ /* 0x000e620000000800 */
[----:B------:R-:W-:Y:S02]  /*92d0*/  FMUL.FTZ R57, R2, R193 ;  /* 0x000000c102397220 */ /* 0x000fe40000410000 */
[----:B------:R-:W-:Y:S02]  /*92e0*/  FMUL.FTZ R117, R133, R117 ;  /* 0x0000007585757220 */ /* 0x000fe40000410000 */
[C---:B------:R-:W-:Y:S02]  /*92f0*/  FMUL.FTZ R118, R132.reuse, R118 ;  /* 0x0000007684767220 */ /* 0x040fe40000410000 */
[----:B------:R-:W-:Y:S02]  /*9300*/  FMUL.FTZ R119, R132, R119 ;  /* 0x0000007784777220 */ /* 0x000fe40000410000 */
[C---:B------:R-:W-:Y:S01]  /*9310*/  FMUL.FTZ R120, R2.reuse, R120 ;  /* 0x0000007802787220 */ /* 0x040fe20000410000 */
[----:B------:R-:W-:Y:S01]  /*9320*/  MUFU.EX2 R193, R237 ;  /* 0x000000ed00c17308 */ /* 0x000fe20000000800 */
[----:B------:R-:W-:Y:S02]  /*9330*/  FMUL.FTZ R121, R2, R121 ;  /* 0x0000007902797220 */ /* 0x000fe40000410000 */
[C---:B------:R-:W-:Y:S02]  /*9340*/  FMUL.FTZ R122, R0.reuse, R122 ;  /* 0x0000007a007a7220 */ /* 0x040fe40000410000 */
[----:B------:R-:W-:Y:S02]  /*9350*/  FMUL.FTZ R123, R0, R123 ;  /* 0x0000007b007b7220 */ /* 0x000fe40000410000 */
[C---:B------:R-:W-:Y:S02]  /*9360*/  FMUL.FTZ R124, R2.reuse, R124 ;  /* 0x0000007c027c7220 */ /* 0x040fe40000410000 */
[----:B------:R-:W-:Y:S02]  /*9370*/  FMUL.FTZ R125, R2, R125 ;  /* 0x0000007d027d7220 */ /* 0x000fe40000410000 */
[C---:B------:R-:W-:Y:S02]  /*9380*/  FMUL.FTZ R126, R0.reuse, R126 ;  /* 0x0000007e007e7220 */ /* 0x040fe40000410000 */
[----:B------:R-:W-:Y:S01]  /*9390*/  FMUL.FTZ R127, R0, R127 ;  /* 0x0000007f007f7220 */ /* 0x000fe20000410000 */
[----:B-1----:R-:W-:Y:S01]  /*93a0*/  F2FP.PACK_AB R145, R63, R59 ;  /* 0x0000003b3f91723e */ /* 0x002fe200000000ff */
[----:B------:R-:W-:Y:S01]  /*93b0*/  FFMA.FTZ R6, R248, c[0x0][0x23c], -R139 ;  /* 0x00008f00f8067a23 */ /* 0x000fe2000001088b */
[----:B------:R-:W-:Y:S01]  /*93c0*/  MOV R173, R63 ;  /* 0x0000003f00ad7202 */ /* 0x000fe20000000f00 */
[----:B------:R-:W-:Y:S02]  /*93d0*/  FFMA.FTZ R248, R29, c[0x0][0x23c], -R5 ;  /* 0x00008f001df87a23 */ /* 0x000fe40000010805 */
[----:B------:R-:W1:Y:S01]  /*93e0*/  MUFU.EX2 R234, R6 ;  /* 0x0000000600ea7308 */ /* 0x000e620000000800 */
[----:B------:R-:W-:Y:S02]  /*93f0*/  FFMA.FTZ R5, R251, c[0x0][0x23c], -R208 ;  /* 0x00008f00fb057a23 */ /* 0x000fe400000108d0 */
[----:B------:R-:W-:Y:S02]  /*9400*/  FFMA.FTZ R251, R10, c[0x0][0x23c], -R4 ;  /* 0x00008f000afb7a23 */ /* 0x000fe40000010804 */
[----:B------:R-:W-:Y:S02]  /*9410*/  FMUL.FTZ R10, R0, R146 ;  /* 0x00000092000a7220 */ /* 0x000fe40000410000 */
[----:B------:R-:W-:Y:S01]  /*9420*/  FMUL.FTZ R29, R2, R169 ;  /* 0x000000a9021d7220 */ /* 0x000fe20000410000 */
[----:B------:R-:W-:Y:S01]  /*9430*/  MOV R169, R43 ;  /* 0x0000002b00a97202 */ /* 0x000fe20000000f00 */
[C---:B------:R-:W-:Y:S01]  /*9440*/  FMUL.FTZ R43, R0.reuse, R179 ;  /* 0x000000b3002b7220 */ /* 0x040fe20000410000 */
[----:B------:R2:W-:Y:S01]  /*9450*/  MUFU.EX2 R229, R5 ;  /* 0x0000000500e57308 */ /* 0x0005e20000000800 */
[C---:B------:R-:W-:Y:S02]  /*9460*/  FMUL.FTZ R59, R0.reuse, R195 ;  /* 0x000000c3003b7220 */ /* 0x040fe40000410000 */
[----:B------:R-:W-:Y:S02]  /*9470*/  FMUL.FTZ R63, R0, R203 ;  /* 0x000000cb003f7220 */ /* 0x000fe40000410000 */
[C---:B------:R-:W-:Y:S02]  /*9480*/  FMUL.FTZ R128, R133.reuse, R128 ;  /* 0x0000008085807220 */ /* 0x040fe40000410000 */
[----:B------:R-:W-:Y:S02]  /*9490*/  FMUL.FTZ R129, R133, R129 ;  /* 0x0000008185817220 */ /* 0x000fe40000410000 */
[C---:B------:R-:W-:Y:S01]  /*94a0*/  FMUL.FTZ R130, R132.reuse, R130 ;  /* 0x0000008284827220 */ /* 0x040fe20000410000 */
[----:B------:R-:W-:Y:S01]  /*94b0*/  MUFU.EX2 R194, R248 ;  /* 0x000000f800c27308 */ /* 0x000fe20000000800 */
[----:B------:R-:W-:Y:S02]  /*94c0*/  FMUL.FTZ R131, R132, R131 ;  /* 0x0000008384837220 */ /* 0x000fe40000410000 */
[--C-:B------:R-:W-:Y:S01]  /*94d0*/  FFMA.FTZ R153, R153, c[0x0][0x23c], -R208.reuse ;  /* 0x00008f0099997a23 */ /* 0x100fe200000108d0 */
[----:B-1----:R-:W-:Y:S01]  /*94e0*/  F2FP.PACK_AB R146, R230, R234 ;  /* 0x000000eae692723e */ /* 0x002fe200000000ff */
[----:B------:R-:W-:Y:S02]  /*94f0*/  FFMA.FTZ R6, R252, c[0x0][0x23c], -R208 ;  /* 0x00008f00fc067a23 */ /* 0x000fe400000108d0 */
[----:B------:R-:W-:Y:S02]  /*9500*/  FFMA.FTZ R252, R15, c[0x0][0x23c], -R4 ;  /* 0x00008f000ffc7a23 */ /* 0x000fe40000010804 */
[C---:B------:R-:W-:Y:S01]  /*9510*/  FMUL.FTZ R4, R133.reuse, R148 ;  /* 0x0000009485047220 */ /* 0x040fe20000410000 */
[----:B------:R-:W1:Y:S01]  /*9520*/  MUFU.EX2 R233, R6 ;  /* 0x0000000600e97308 */ /* 0x000e620000000800 */
[----:B------:R-:W-:Y:S01]  /*9530*/  FMUL.FTZ R15, R0, R155 ;  /* 0x0000009b000f7220 */ /* 0x000fe20000410000 */
[----:B------:R-:W-:Y:S01]  /*9540*/  MOV R155, R35 ;  /* 0x00000023009b7202 */ /* 0x000fe20000000f00 */
[----:B------:R-:W-:Y:S01]  /*9550*/  FMUL.FTZ R35, R132, R175 ;  /* 0x000000af84237220 */ /* 0x000fe20000410000 */
[----:B------:R-:W-:Y:S01]  /*9560*/  MOV R175, R56 ;  /* 0x0000003800af7202 */ /* 0x000fe20000000f00 */
[----:B--2---:R-:W-:Y:S02]  /*9570*/  FMUL.FTZ R5, R133, R149 ;  /* 0x0000009585057220 */ /* 0x004fe40000410000 */
[----:B------:R-:W-:Y:S02]  /*9580*/  FMUL.FTZ R56, R2, R192 ;  /* 0x000000c002387220 */ /* 0x000fe40000410000 */
[--C-:B------:R-:W-:Y:S01]  /*9590*/  FFMA.FTZ R152, R152, c[0x0][0x23c], -R208.reuse ;  /* 0x00008f0098987a23 */ /* 0x100fe200000108d0 */
[----:B------:R-:W-:Y:S01]  /*95a0*/  MUFU.EX2 R200, R153 ;  /* 0x0000009900c87308 */ /* 0x000fe20000000800 */
[--C-:B------:R-:W-:Y:S02]  /*95b0*/  FFMA.FTZ R158, R158, c[0x0][0x23c], -R208.reuse ;  /* 0x00008f009e9e7a23 */ /* 0x100fe400000108d0 */
[--C-:B------:R-:W-:Y:S02]  /*95c0*/  FFMA.FTZ R163, R163, c[0x0][0x23c], -R208.reuse ;  /* 0x00008f00a3a37a23 */ /* 0x100fe400000108d0 */
[--C-:B------:R-:W-:Y:S02]  /*95d0*/  FFMA.FTZ R155, R155, c[0x0][0x23c], -R139.reuse ;  /* 0x00008f009b9b7a23 */ /* 0x100fe4000001088b */
[--C-:B------:R-:W-:Y:S02]  /*95e0*/  FFMA.FTZ R154, R154, c[0x0][0x23c], -R139.reuse ;  /* 0x00008f009a9a7a23 */ /* 0x100fe4000001088b */
[--C-:B------:R-:W-:Y:S01]  /*95f0*/  FFMA.FTZ R156, R156, c[0x0][0x23c], -R139.reuse ;  /* 0x00008f009c9c7a23 */ /* 0x100fe2000001088b */
[----:B------:R-:W-:Y:S01]  /*9600*/  MUFU.EX2 R188, R152 ;  /* 0x0000009800bc7308 */ /* 0x000fe20000000800 */
[--C-:B------:R-:W-:Y:S02]  /*9610*/  FFMA.FTZ R157, R157, c[0x0][0x23c], -R139.reuse ;  /* 0x00008f009d9d7a23 */ /* 0x100fe4000001088b */
[--C-:B------:R-:W-:Y:S01]  /*9620*/  FFMA.FTZ R215, R215, c[0x0][0x23c], -R139.reuse ;  /* 0x00008f00d7d77a23 */ /* 0x100fe2000001088b */
[----:B-1----:R-:W-:Y:S01]  /*9630*/  F2FP.PACK_AB R147, R229, R233 ;  /* 0x000000e9e593723e */ /* 0x002fe200000000ff */
[----:B------:R-:W-:Y:S02]  /*9640*/  FMUL.FTZ R6, R132, R150 ;  /* 0x0000009684067220 */ /* 0x000fe40000410000 */
[----:B------:R-:W-:Y:S01]  /*9650*/  LDSM.16.MT88.4 R148, [R227+0xc000] ;  /* 0x00c00000e394783b */ /* 0x000fe20000004200 */
[--C-:B------:R-:W-:Y:S02]  /*9660*/  FFMA.FTZ R214, R214, c[0x0][0x23c], -R139.reuse ;  /* 0x00008f00d6d67a23 */ /* 0x100fe4000001088b */
[----:B------:R-:W-:Y:S01]  /*9670*/  MUFU.EX2 R203, R154 ;  /* 0x0000009a00cb7308 */ /* 0x000fe20000000800 */
[--C-:B------:R-:W-:Y:S01]  /*9680*/  FFMA.FTZ R213, R213, c[0x0][0x23c], -R139.reuse ;  /* 0x00008f00d5d57a23 */ /* 0x100fe2000001088b */
[-C--:B------:R-:W-:Y:S08]  /*9690*/  HMMA.16816.F32 R4, R140, R20.reuse, R4 ;  /* 0x000000148c04723c */ /* 0x080ff00000001804 */
[C---:B------:R-:W-:Y:S01]  /*96a0*/  HMMA.16816.F32 R8, R144.reuse, R20, R8 ;  /* 0x000000149008723c */ /* 0x040fe20000001808 */
[----:B------:R-:W-:Y:S06]  /*96b0*/  MUFU.EX2 R185, R157 ;  /* 0x0000009d00b97308 */ /* 0x000fec0000000800 */
[C---:B------:R-:W-:Y:S01]  /*96c0*/  FMUL.FTZ R20, R133.reuse, R164 ;  /* 0x000000a485147220 */ /* 0x040fe20000410000 */
[-C--:B------:R-:W-:Y:S03]  /*96d0*/  HMMA.16816.F32 R12, R144, R22.reuse, R12 ;  /* 0x00000016900c723c */ /* 0x080fe6000000180c */
[----:B------:R-:W-:Y:S01]  /*96e0*/  MUFU.EX2 R190, R158 ;  /* 0x0000009e00be7308 */ /* 0x000fe20000000800 */
[C---:B------:R-:W-:Y:S01]  /*96f0*/  FMUL.FTZ R21, R133.reuse, R165 ;  /* 0x000000a585157220 */ /* 0x040fe20000410000 */
[----:B------:R-:W-:Y:S01]  /*9700*/  MOV R165, R64 ;  /* 0x0000004000a57202 */ /* 0x000fe20000000f00 */
[----:B------:R-:W-:Y:S01]  /*9710*/  FMUL.FTZ R64, R133, R204 ;  /* 0x000000cc85407220 */ /* 0x000fe20000410000 */
[----:B------:R-:W-:Y:S01]  /*9720*/  MOV R164, R62 ;  /* 0x0000003e00a47202 */ /* 0x000fe20000000f00 */
[C---:B------:R-:W-:Y:S04]  /*9730*/  HMMA.16816.F32 R16, R140.reuse, R22, R16 ;  /* 0x000000168c10723c */ /* 0x040fe80000001810 */
[----:B------:R-:W-:Y:S01]  /*9740*/  FMUL.FTZ R62, R0, R202 ;  /* 0x000000ca003e7220 */ /* 0x000fe20000410000 */
[----:B------:R-:W-:Y:S02]  /*9750*/  MUFU.EX2 R204, R245 ;  /* 0x000000f500cc7308 */ /* 0x000fe40000000800 */
[C---:B------:R-:W-:Y:S01]  /*9760*/  FMUL.FTZ R22, R132.reuse, R166 ;  /* 0x000000a684167220 */ /* 0x040fe20000410000 */
[----:B------:R-:W-:Y:S01]  /*9770*/  MOV R166, R51 ;  /* 0x0000003300a67202 */ /* 0x000fe20000000f00 */
[C---:B------:R-:W-:Y:S03]  /*9780*/  FMUL.FTZ R23, R132.reuse, R167 ;  /* 0x000000a784177220 */ /* 0x040fe60000410000 */
[----:B------:R-:W-:Y:S01]  /*9790*/  MOV R167, R52 ;  /* 0x0000003400a77202 */ /* 0x000fe20000000f00 */
[----:B------:R-:W-:Y:S01]  /*97a0*/  FMUL.FTZ R51, R132, R191 ;  /* 0x000000bf84337220 */ /* 0x000fe20000410000 */
[----:B------:R-:W1:Y:S01]  /*97b0*/  LDSM.16.MT88.4 R52, [R228+0xc000] ;  /* 0x00c00000e434783b */ /* 0x000e620000004200 */
[----:B------:R-:W-:Y:S01]  /*97c0*/  MUFU.EX2 R192, R235 ;  /* 0x000000eb00c07308 */ /* 0x000fe20000000800 */
[-C--:B------:R-:W-:Y:S03]  /*97d0*/  HMMA.16816.F32 R20, R140, R36.reuse, R20 ;  /* 0x000000248c14723c */ /* 0x080fe60000001814 */
[--C-:B------:R-:W-:Y:S02]  /*97e0*/  FFMA.FTZ R166, R166, c[0x0][0x23c], -R208.reuse ;  /* 0x00008f00a6a67a23 */ /* 0x100fe400000108d0 */
[--C-:B------:R-:W-:Y:S03]  /*97f0*/  FFMA.FTZ R167, R167, c[0x0][0x23c], -R208.reuse ;  /* 0x00008f00a7a77a23 */ /* 0x100fe600000108d0 */
[C---:B------:R-:W-:Y:S01]  /*9800*/  HMMA.16816.F32 R24, R144.reuse, R36, R24 ;  /* 0x000000249018723c */ /* 0x040fe20000001818 */
[----:B------:R-:W-:Y:S06]  /*9810*/  MUFU.EX2 R246, R213 ;  /* 0x000000d500f67308 */ /* 0x000fec0000000800 */
[C---:B------:R-:W-:Y:S01]  /*9820*/  FMUL.FTZ R36, R133.reuse, R180 ;  /* 0x000000b485247220 */ /* 0x040fe20000410000 */
[-C--:B------:R-:W-:Y:S03]  /*9830*/  HMMA.16816.F32 R28, R144, R38.reuse, R28 ;  /* 0x00000026901c723c */ /* 0x080fe6000000181c */
[----:B------:R-:W-:Y:S01]  /*9840*/  MUFU.EX2 R202, R223 ;  /* 0x000000df00ca7308 */ /* 0x000fe20000000800 */
[C---:B------:R-:W-:Y:S01]  /*9850*/  FMUL.FTZ R37, R133.reuse, R181 ;  /* 0x000000b585257220 */ /* 0x040fe20000410000 */
[----:B------:R-:W-:Y:S01]  /*9860*/  MOV R180, R46 ;  /* 0x0000002e00b47202 */ /* 0x000fe20000000f00 */
[----:B------:R-:W-:Y:S02]  /*9870*/  FMUL.FTZ R46, R0, R186 ;  /* 0x000000ba002e7220 */ /* 0x000fe40000410000 */
[C---:B------:R-:W-:Y:S05]  /*9880*/  HMMA.16816.F32 R32, R140.reuse, R38, R32 ;  /* 0x000000268c20723c */ /* 0x040fea0000001820 */
[----:B------:R-:W-:Y:S02]  /*9890*/  MUFU.EX2 R186, R210 ;  /* 0x000000d200ba7308 */ /* 0x000fe40000000800 */
[C---:B------:R-:W-:Y:S02]  /*98a0*/  FMUL.FTZ R38, R132.reuse, R182 ;  /* 0x000000b684267220 */ /* 0x040fe40000410000 */
[----:B------:R-:W-:Y:S03]  /*98b0*/  FMUL.FTZ R39, R132, R183 ;  /* 0x000000b784277220 */ /* 0x000fe60000410000 */
[----:B------:R-:W-:Y:S01]  /*98c0*/  MOV R183, R42 ;  /* 0x0000002a00b77202 */ /* 0x000fe20000000f00 */
[----:B------:R-:W-:Y:S01]  /*98d0*/  FMUL.FTZ R42, R0, R178 ;  /* 0x000000b2002a7220 */ /* 0x000fe20000410000 */
[----:B------:R-:W-:Y:S01]  /*98e0*/  MOV R178, R44 ;  /* 0x0000002c00b27202 */ /* 0x000fe20000000f00 */
[----:B------:R-:W-:Y:S01]  /*98f0*/  FMUL.FTZ R44, R2, R184 ;  /* 0x000000b8022c7220 */ /* 0x000fe20000410000 */
[-C--:B-1----:R-:W-:Y:S01]  /*9900*/  HMMA.16816.F32 R36, R140, R52.reuse, R36 ;  /* 0x000000348c24723c */ /* 0x082fe20000001824 */
[----:B------:R-:W-:Y:S07]  /*9910*/  MUFU.EX2 R182, R217 ;  /* 0x000000d900b67308 */ /* 0x000fee0000000800 */
[C---:B------:R-:W-:Y:S03]  /*9920*/  HMMA.16816.F32 R40, R144.reuse, R52, R40 ;  /* 0x000000349028723c */ /* 0x040fe60000001828 */
[----:B------:R-:W-:Y:S04]  /*9930*/  MUFU.EX2 R181, R209 ;  /* 0x000000d100b57308 */ /* 0x000fe80000000800 */
[C---:B------:R-:W-:Y:S01]  /*9940*/  FMUL.FTZ R52, R133.reuse, R196 ;  /* 0x000000c485347220 */ /* 0x040fe20000410000 */
[-C--:B------:R-:W-:Y:S04]  /*9950*/  HMMA.16816.F32 R44, R144, R54.reuse, R44 ;  /* 0x00000036902c723c */ /* 0x080fe8000000182c */
[----:B------:R-:W-:Y:S01]  /*9960*/  FMUL.FTZ R53, R133, R197 ;  /* 0x000000c585357220 */ /* 0x000fe20000410000 */
[----:B------:R-:W1:Y:S03]  /*9970*/  MUFU.EX2 R196, R218 ;  /* 0x000000da00c47308 */ /* 0x000e660000000800 */
[C---:B------:R-:W-:Y:S07]  /*9980*/  HMMA.16816.F32 R48, R140.reuse, R54, R48 ;  /* 0x000000368c30723c */ /* 0x040fee0000001830 */
[C---:B------:R-:W-:Y:S01]  /*9990*/  FMUL.FTZ R54, R132.reuse, R198 ;  /* 0x000000c684367220 */ /* 0x040fe20000410000 */
[----:B------:R-:W-:Y:S01]  /*99a0*/  MUFU.EX2 R184, R163 ;  /* 0x000000a300b87308 */ /* 0x000fe20000000800 */
[----:B------:R-:W-:Y:S07]  /*99b0*/  FMUL.FTZ R55, R132, R199 ;  /* 0x000000c784377220 */ /* 0x000fee0000410000 */
[-C--:B------:R-:W-:Y:S02]  /*99c0*/  HMMA.16816.F32 R52, R140, R148.reuse, R52 ;  /* 0x000000948c34723c */ /* 0x080fe40000001834 */
[----:B------:R2:W-:Y:S06]  /*99d0*/  MUFU.EX2 R199, R155 ;  /* 0x0000009b00c77308 */ /* 0x0005ec0000000800 */
[C---:B------:R-:W-:Y:S04]  /*99e0*/  HMMA.16816.F32 R56, R144.reuse, R148, R56 ;  /* 0x000000949038723c */ /* 0x040fe80000001838 */
[----:B------:R-:W-:Y:S04]  /*99f0*/  MUFU.EX2 R197, R236 ;  /* 0x000000ec00c57308 */ /* 0x000fe80000000800 */
[-C--:B------:R-:W-:Y:S06]  /*9a00*/  HMMA.16816.F32 R60, R144, R150.reuse, R60 ;  /* 0x00000096903c723c */ /* 0x080fec000000183c */
[----:B------:R-:W-:Y:S02]  /*9a10*/  MUFU.EX2 R198, R251 ;  /* 0x000000fb00c67308 */ /* 0x000fe40000000800 */
[C---:B------:R-:W-:Y:S01]  /*9a20*/  HMMA.16816.F32 R64, R140.reuse, R150, R64 ;  /* 0x000000968c40723c */ /* 0x040fe20000001840 */
[----:B------:R-:W3:Y:S07]  /*9a30*/  LDSM.16.MT88.4 R148, [R225+0xe000] ;  /* 0x00e00000e194783b */ /* 0x000eee0000004200 */
[----:B------:R-:W-:Y:S01]  /*9a40*/  MUFU.EX2 R251, R215 ;  /* 0x000000d700fb7308 */ /* 0x000fe20000000800 */
[----:B--2---:R-:W-:Y:S09]  /*9a50*/  LDSM.16.MT88.4 R152, [R226+0xd000] ;  /* 0x00d00000e298783b */ /* 0x004ff20000004200 */
[----:B------:R-:W-:Y:S10]  /*9a60*/  MUFU.EX2 R195, R244 ;  /* 0x000000f400c37308 */ /* 0x000ff40000000800 */
[----:B------:R-:W-:Y:S10]  /*9a70*/  MUFU.EX2 R252, R252 ;  /* 0x000000fc00fc7308 */ /* 0x000ff40000000800 */
[----:B------:R-:W-:Y:S01]  /*9a80*/  MUFU.EX2 R248, R166 ;  /* 0x000000a600f87308 */ /* 0x000fe20000000800 */
[-C--:B---3--:R-:W-:Y:S09]  /*9a90*/  HMMA.16816.F32 R68, R140, R148.reuse, R68 ;  /* 0x000000948c44723c */ /* 0x088ff20000001844 */
[----:B------:R-:W-:Y:S01]  /*9aa0*/  MUFU.EX2 R247, R167 ;  /* 0x000000a700f77308 */ /* 0x000fe20000000800 */
[C---:B------:R-:W-:Y:S08]  /*9ab0*/  HMMA.16816.F32 R72, R144.reuse, R148, R72 ;  /* 0x000000949048723c */ /* 0x040ff00000001848 */
[-C--:B------:R-:W-:Y:S08]  /*9ac0*/  HMMA.16816.F32 R76, R144, R150.reuse, R76 ;  /* 0x00000096904c723c */ /* 0x080ff0000000184c */
[C---:B------:R-:W-:Y:S01]  /*9ad0*/  HMMA.16816.F32 R80, R140.reuse, R150, R80 ;  /* 0x000000968c50723c */ /* 0x040fe20000001850 */
[----:B------:R-:W2:Y:S07]  /*9ae0*/  LDSM.16.MT88.4 R148, [R226+0xe000] ;  /* 0x00e00000e294783b */ /* 0x000eae0000004200 */
[-C--:B--2---:R-:W-:Y:S08]  /*9af0*/  HMMA.16816.F32 R84, R140, R148.reuse, R84 ;  /* 0x000000948c54723c */ /* 0x084ff00000001854 */
        /* <DEDUP_REMOVED lines=10> */
[C---:B------:R-:W-:Y:S07]  /*9ba0*/  HMMA.16816.F32 R120, R144.reuse, R148, R120 ;  /* 0x000000949078723c */ /* 0x040fee0000001878 */
[--C-:B------:R-:W-:Y:S01]  /*9bb0*/  FFMA.FTZ R148, R169, c[0x0][0x23c], -R139.reuse ;  /* 0x00008f00a9947a23 */ /* 0x100fe2000001088b */
[-C--:B------:R-:W-:Y:S03]  /*9bc0*/  HMMA.16816.F32 R124, R144, R150.reuse, R124 ;  /* 0x00000096907c723c */ /* 0x080fe6000000187c */
[----:B------:R2:W-:Y:S05]  /*9bd0*/  MUFU.EX2 R169, R148 ;  /* 0x0000009400a97308 */ /* 0x0005ea0000000800 */
[----:B------:R-:W-:Y:S01]  /*9be0*/  HMMA.16816.F32 R128, R140, R150, R128 ;  /* 0x000000968c80723c */ /* 0x000fe20000001880 */
[----:B------:R-:W3:Y:S06]  /*9bf0*/  LDL.LU R141, [R1+0x20] ;  /* 0x00002000018d7983 */ /* 0x000eec0000300800 */
[--C-:B------:R-:W-:Y:S01]  /*9c00*/  FFMA.FTZ R140, R180, c[0x0][0x23c], -R208.reuse ;  /* 0x00008f00b48c7a23 */ /* 0x100fe200000108d0 */
[----:B------:R-:W-:Y:S04]  /*9c10*/  MOV R180, R161 ;  /* 0x000000a100b47202 */ /* 0x000fe80000000f00 */
[----:B-1----:R-:W-:Y:S02]  /*9c20*/  F2FP.PACK_AB R142, R182, R196 ;  /* 0x000000c4b68e723e */ /* 0x002fe400000000ff */
[----:B------:R-:W-:Y:S01]  /*9c30*/  F2FP.PACK_AB R143, R181, R186 ;  /* 0x000000bab58f723e */ /* 0x000fe200000000ff */
[--C-:B--2---:R-:W-:Y:S01]  /*9c40*/  FFMA.FTZ R148, R178, c[0x0][0x23c], -R139.reuse ;  /* 0x00008f00b2947a23 */ /* 0x104fe2000001088b */
[----:B------:R-:W-:Y:S02]  /*9c50*/  MOV R178, R160 ;  /* 0x000000a000b27202 */ /* 0x000fe40000000f00 */
[----:B------:R-:W2:Y:S01]  /*9c60*/  LDL.LU R160, [R1+0x28] ;  /* 0x0000280001a07983 */ /* 0x000ea20000300800 */
[----:B------:R1:W-:Y:S03]  /*9c70*/  MUFU.EX2 R187, R148 ;  /* 0x0000009400bb7308 */ /* 0x0003e60000000800 */
[----:B------:R-:W4:Y:S01]  /*9c80*/  LDL.LU R161, [R1+0x24] ;  /* 0x0000240001a17983 */ /* 0x000f220000300800 */
[--C-:B-1----:R-:W-:Y:S06]  /*9c90*/  FFMA.FTZ R148, R177, c[0x0][0x23c], -R208.reuse ;  /* 0x00008f00b1947a23 */ /* 0x102fec00000108d0 */
[----:B------:R1:W-:Y:S02]  /*9ca0*/  MUFU.EX2 R220, R148 ;  /* 0x0000009400dc7308 */ /* 0x0003e40000000800 */
[--C-:B-1----:R-:W-:Y:S01]  /*9cb0*/  FFMA.FTZ R148, R183, c[0x0][0x23c], -R208.reuse ;  /* 0x00008f00b7947a23 */ /* 0x102fe200000108d0 */
[----:B------:R-:W-:Y:S07]  /*9cc0*/  MOV R183, R224 ;  /* 0x000000e000b77202 */ /* 0x000fee0000000f00 */
[----:B------:R1:W-:Y:S01]  /*9cd0*/  MUFU.EX2 R224, R148 ;  /* 0x0000009400e07308 */ /* 0x0003e20000000800 */
[--C-:B------:R-:W-:Y:S09]  /*9ce0*/  FFMA.FTZ R144, R183, c[0x0][0x23c], -R139.reuse ;  /* 0x00008f00b7907a23 */ /* 0x100ff2000001088b */
[----:B------:R1:W-:Y:S10]  /*9cf0*/  MUFU.EX2 R179, R144 ;  /* 0x0000009000b37308 */ /* 0x0003f40000000800 */
[----:B------:R1:W-:Y:S02]  /*9d00*/  MUFU.EX2 R183, R140 ;  /* 0x0000008c00b77308 */ /* 0x0003e40000000800 */
[--C-:B-1----:R-:W-:Y:S02]  /*9d10*/  FFMA.FTZ R148, R176, c[0x0][0x23c], -R139.reuse ;  /* 0x00008f00b0947a23 */ /* 0x102fe4000001088b */
[----:B------:R-:W-:Y:S06]  /*9d20*/  FFMA.FTZ R139, R212, c[0x0][0x23c], -R139 ;  /* 0x00008f00d48b7a23 */ /* 0x000fec000001088b */
[----:B------:R1:W1:Y:S01]  /*9d30*/  MUFU.EX2 R176, R148 ;  /* 0x0000009400b07308 */ /* 0x0002620000000800 */
[----:B------:R-:W3:Y:S09]  /*9d40*/  LDSM.16.MT88.4 R144, [R225+0xc800] ;  /* 0x00c80000e190783b */ /* 0x000ef20000004200 */
[----:B------:R-:W-:Y:S01]  /*9d50*/  MUFU.EX2 R212, R156 ;  /* 0x0000009c00d47308 */ /* 0x000fe20000000800 */
[--C-:B------:R-:W-:Y:S01]  /*9d60*/  FFMA.FTZ R140, R175, c[0x0][0x23c], -R208.reuse ;  /* 0x00008f00af8c7a23 */ /* 0x100fe200000108d0 */
[----:B------:R-:W-:Y:S01]  /*9d70*/  MOV R175, R168 ;  /* 0x000000a800af7202 */ /* 0x000fe20000000f00 */
[--C-:B------:R-:W-:Y:S02]  /*9d80*/  FFMA.FTZ R168, R135, c[0x0][0x23c], -R208.reuse ;  /* 0x00008f0087a87a23 */ /* 0x100fe400000108d0 */
[----:B------:R-:W-:Y:S05]  /*9d90*/  FFMA.FTZ R208, R134, c[0x0][0x23c], -R208 ;  /* 0x00008f0086d07a23 */ /* 0x000fea00000108d0 */
[----:B------:R1:W1:Y:S02]  /*9da0*/  MUFU.EX2 R177, R140 ;  /* 0x0000008c00b17308 */ /* 0x0002640000000800 */
[----:B-1----:R-:W1:Y:S01]  /*9db0*/  LDSM.16.MT88.4 R148, [R226+0xc800] ;  /* 0x00c80000e294783b */ /* 0x002e620000004200 */
[----:B------:R-:W-:Y:S07]  /*9dc0*/  F2FP.PACK_AB R134, R179, R176 ;  /* 0x000000b0b386723e */ /* 0x000fee00000000ff */
[----:B------:R1:W-:Y:S10]  /*9dd0*/  MUFU.EX2 R223, R208 ;  /* 0x000000d000df7308 */ /* 0x0003f40000000800 */
[----:B------:R-:W-:Y:S01]  /*9de0*/  MUFU.EX2 R245, R139 ;  /* 0x0000008b00f57308 */ /* 0x000fe20000000800 */
[----:B------:R-:W-:Y:S02]  /*9df0*/  F2FP.PACK_AB R140, R219, R170 ;  /* 0x000000aadb8c723e */ /* 0x000fe400000000ff */
[----:B------:R-:W-:Y:S07]  /*9e00*/  F2FP.PACK_AB R135, R177, R183 ;  /* 0x000000b7b187723e */ /* 0x000fee00000000ff */
[----:B------:R1:W-:Y:S02]  /*9e10*/  MUFU.EX2 R244, R168 ;  /* 0x000000a800f47308 */ /* 0x0003e40000000800 */
[----:B-1----:R-:W-:Y:S01]  /*9e20*/  LDSM.16.MT88.4 R208, [R225+0xf800] ;  /* 0x00f80000e1d0783b */ /* 0x002fe20000004200 */
[----:B------:R-:W-:Y:S01]  /*9e30*/  MOV R168, R189 ;  /* 0x000000bd00a87202 */ /* 0x000fe20000000f00 */
[----:B---3--:R-:W-:Y:S01]  /*9e40*/  FFMA.FTZ R162, R133, R141, R162 ;  /* 0x0000008d85a27223 */ /* 0x008fe200000100a2 */
[----:B------:R-:W-:Y:S02]  /*9e50*/  F2FP.PACK_AB R141, R171, R216 ;  /* 0x000000d8ab8d723e */ /* 0x000fe400000000ff */
[----:B------:R-:W-:Y:S05]  /*9e60*/  F2FP.PACK_AB R133, R224, R220 ;  /* 0x000000dce085723e */ /* 0x000fea00000000ff */
[-C--:B------:R-:W-:Y:S03]  /*9e70*/  HMMA.16816.F32 R4, R140, R144.reuse, R4 ;  /* 0x000000908c04723c */ /* 0x080fe60000001804 */
[----:B--2---:R-:W-:Y:S01]  /*9e80*/  FFMA.FTZ R160, R132, R160, R178 ;  /* 0x000000a084a07223 */ /* 0x004fe200000100b2 */
[----:B------:R-:W-:Y:S01]  /*9e90*/  F2FP.PACK_AB R132, R187, R169 ;  /* 0x000000a9bb84723e */ /* 0x000fe200000000ff */
[----:B------:R-:W-:Y:S01]  /*9ea0*/  MUFU.EX2 R178, R249 ;  /* 0x000000f900b27308 */ /* 0x000fe20000000800 */
[----:B----4-:R-:W-:Y:S02]  /*9eb0*/  FFMA.FTZ R161, R2, R161, R180 ;  /* 0x000000a102a17223 */ /* 0x010fe400000100b4 */
[----:B------:R-:W2:Y:S01]  /*9ec0*/  LDL.LU R2, [R1+0x2c] ;  /* 0x00002c0001027983 */ /* 0x000ea20000300800 */
[----:B------:R-:W-:Y:S02]  /*9ed0*/  FADD.FTZ R160, R174, R160 ;  /* 0x000000a0aea07221 */ /* 0x000fe40000010000 */
[C---:B------:R-:W-:Y:S04]  /*9ee0*/  HMMA.16816.F32 R8, R132.reuse, R144, R8 ;  /* 0x000000908408723c */ /* 0x040fe80000001808 */
[----:B------:R-:W-:Y:S01]  /*9ef0*/  FADD.FTZ R165, R165, R161 ;  /* 0x000000a1a5a57221 */ /* 0x000fe20000010000 */
[----:B------:R1:W-:Y:S03]  /*9f00*/  MUFU.EX2 R180, R238 ;  /* 0x000000ee00b47308 */ /* 0x0003e60000000800 */
[-C--:B------:R-:W-:Y:S07]  /*9f10*/  HMMA.16816.F32 R12, R132, R146.reuse, R12 ;  /* 0x00000092840c723c */ /* 0x080fee000000180c */
[----:B------:R3:W4:Y:S01]  /*9f20*/  MUFU.EX2 R249, R214 ;  /* 0x000000d600f97308 */ /* 0x0007220000000800 */
[C---:B------:R-:W-:Y:S01]  /*9f30*/  HMMA.16816.F32 R16, R140.reuse, R146, R16 ;  /* 0x000000928c10723c */ /* 0x040fe20000001810 */
[----:B------:R-:W3:Y:S07]  /*9f40*/  LDSM.16.MT88.4 R144, [R228+0xc800] ;  /* 0x00c80000e490783b */ /* 0x000eee0000004200 */
[-C--:B------:R-:W-:Y:S01]  /*9f50*/  HMMA.16816.F32 R20, R140, R148.reuse, R20 ;  /* 0x000000948c14723c */ /* 0x080fe20000001814 */
[----:B-1----:R1:W5:Y:S07]  /*9f60*/  LDL.LU R238, [R1+0x9c] ;  /* 0x00009c0001ee7983 */ /* 0x00236e0000300800 */
[C---:B------:R-:W-:Y:S01]  /*9f70*/  HMMA.16816.F32 R24, R132.reuse, R148, R24 ;  /* 0x000000948418723c */ /* 0x040fe20000001818 */
[----:B------:R1:W5:Y:S04]  /*9f80*/  LDL.LU R237, [R1+0x98] ;  /* 0x0000980001ed7983 */ /* 0x0003680000300800 */
[----:B------:R1:W5:Y:S03]  /*9f90*/  LDL.LU R236, [R1+0x94] ;  /* 0x0000940001ec7983 */ /* 0x0003660000300800 */
[-C--:B------:R-:W-:Y:S01]  /*9fa0*/  HMMA.16816.F32 R28, R132, R150.reuse, R28 ;  /* 0x00000096841c723c */ /* 0x080fe2000000181c */
[----:B------:R1:W5:Y:S07]  /*9fb0*/  LDL.LU R235, [R1+0x90] ;  /* 0x0000900001eb7983 */ /* 0x00036e0000300800 */
[C---:B------:R-:W-:Y:S01]  /*9fc0*/  HMMA.16816.F32 R32, R140.reuse, R150, R32 ;  /* 0x000000968c20723c */ /* 0x040fe20000001820 */
[----:B------:R-:W1:Y:S07]  /*9fd0*/  LDSM.16.MT88.4 R148, [R227+0xc800] ;  /* 0x00c80000e394783b */ /* 0x000e6e0000004200 */
[-C--:B---3--:R-:W-:Y:S08]  /*9fe0*/  HMMA.16816.F32 R36, R140, R144.reuse, R36 ;  /* 0x000000908c24723c */ /* 0x088ff00000001824 */
[C---:B------:R-:W-:Y:S08]  /*9ff0*/  HMMA.16816.F32 R40, R132.reuse, R144, R40 ;  /* 0x000000908428723c */ /* 0x040ff00000001828 */
[-C--:B------:R-:W-:Y:S08]  /*a000*/  HMMA.16816.F32 R44, R132, R146.reuse, R44 ;  /* 0x00000092842c723c */ /* 0x080ff0000000182c */
[C---:B------:R-:W-:Y:S01]  /*a010*/  HMMA.16816.F32 R48, R140.reuse, R146, R48 ;  /* 0x000000928c30723c */ /* 0x040fe20000001830 */
[----:B------:R-:W3:Y:S07]  /*a020*/  LDSM.16.MT88.4 R144, [R225+0xe800] ;  /* 0x00e80000e190783b */ /* 0x000eee0000004200 */
[-C--:B-1----:R-:W-:Y:S08]  /*a030*/  HMMA.16816.F32 R52, R140, R148.reuse, R52 ;  /* 0x000000948c34723c */ /* 0x082ff00000001834 */
[C---:B------:R-:W-:Y:S08]  /*a040*/  HMMA.16816.F32 R56, R132.reuse, R148, R56 ;  /* 0x000000948438723c */ /* 0x040ff00000001838 */
[-C--:B------:R-:W-:Y:S08]  /*a050*/  HMMA.16816.F32 R60, R132, R150.reuse, R60 ;  /* 0x00000096843c723c */ /* 0x080ff0000000183c */
        /* <DEDUP_REMOVED lines=19> */
[-C--:B------:R-:W-:Y:S07]  /*a190*/  HMMA.16816.F32 R124, R132, R150.reuse, R124 ;  /* 0x00000096847c723c */ /* 0x080fee000000187c */
[----:B------:R-:W-:Y:S01]  /*a1a0*/  F2FP.PACK_AB R134, R204, R206 ;  /* 0x000000cecc86723e */ /* 0x000fe200000000ff */
[----:B------:R-:W-:Y:S01]  /*a1b0*/  HMMA.16816.F32 R128, R140, R150, R128 ;  /* 0x000000968c80723c */ /* 0x000fe20000001880 */
[----:B------:R-:W-:Y:S03]  /*a1c0*/  LDSM.16.MT88.4 R148, [R227+0xd000] ;  /* 0x00d00000e394783b */ /* 0x000fe60000004200 */
[----:B------:R-:W-:Y:S02]  /*a1d0*/  F2FP.PACK_AB R135, R189, R205 ;  /* 0x000000cdbd87723e */ /* 0x000fe400000000ff */
[----:B------:R-:W-:Y:S02]  /*a1e0*/  F2FP.PACK_AB R132, R201, R194 ;  /* 0x000000c2c984723e */ /* 0x000fe400000000ff */
[----:B------:R-:W-:Y:S04]  /*a1f0*/  F2FP.PACK_AB R133, R202, R195 ;  /* 0x000000c3ca85723e */ /* 0x000fe800000000ff */
[----:B------:R-:W-:Y:S02]  /*a200*/  F2FP.PACK_AB R141, R188, R200 ;  /* 0x000000c8bc8d723e */ /* 0x000fe400000000ff */
[----:B------:R-:W-:Y:S01]  /*a210*/  F2FP.PACK_AB R142, R185, R212 ;  /* 0x000000d4b98e723e */ /* 0x000fe200000000ff */
[-C--:B---3--:R-:W-:Y:S05]  /*a220*/  HMMA.16816.F32 R4, R132, R144.reuse, R4 ;  /* 0x000000908404723c */ /* 0x088fea0000001804 */
[----:B------:R-:W-:Y:S02]  /*a230*/  F2FP.PACK_AB R143, R184, R190 ;  /* 0x000000beb88f723e */ /* 0x000fe400000000ff */
[----:B------:R-:W-:Y:S07]  /*a240*/  F2FP.PACK_AB R140, R203, R199 ;  /* 0x000000c7cb8c723e */ /* 0x000fee00000000ff */
[C---:B------:R-:W-:Y:S08]  /*a250*/  HMMA.16816.F32 R8, R140.reuse, R144, R8 ;  /* 0x000000908c08723c */ /* 0x040ff00000001808 */
[-C--:B------:R-:W-:Y:S08]  /*a260*/  HMMA.16816.F32 R12, R140, R146.reuse, R12 ;  /* 0x000000928c0c723c */ /* 0x080ff0000000180c */
[C---:B------:R-:W-:Y:S01]  /*a270*/  HMMA.16816.F32 R16, R132.reuse, R146, R16 ;  /* 0x000000928410723c */ /* 0x040fe20000001810 */
[----:B------:R-:W-:Y:S07]  /*a280*/  LDSM.16.MT88.4 R144, [R225+0xf000] ;  /* 0x00f00000e190783b */ /* 0x000fee0000004200 */
[-C--:B------:R-:W-:Y:S04]  /*a290*/  HMMA.16816.F32 R20, R132, R152.reuse, R20 ;  /* 0x000000988414723c */ /* 0x080fe80000001814 */
[----:B--2---:R-:W-:Y:S02]  /*a2a0*/  FFMA.FTZ R0, R0, R2, R159 ;  /* 0x0000000200007223 */ /* 0x004fe4000001009f */
[----:B------:R-:W1:Y:S01]  /*a2b0*/  LDSM.16.MT88.4 R156, [R228+0xd000] ;  /* 0x00d00000e49c783b */ /* 0x000e620000004200 */
[----:B------:R-:W-:Y:S01]  /*a2c0*/  FADD.FTZ R2, R175, R162 ;  /* 0x000000a2af027221 */ /* 0x000fe20000010000 */
[C---:B------:R-:W-:Y:S04]  /*a2d0*/  HMMA.16816.F32 R24, R140.reuse, R152, R24 ;  /* 0x000000988c18723c */ /* 0x040fe80000001818 */
[----:B------:R-:W-:Y:S02]  /*a2e0*/  FADD.FTZ R0, R173, R0 ;  /* 0x00000000ad007221 */ /* 0x000fe40000010000 */
[----:B------:R-:W-:Y:S02]  /*a2f0*/  FADD.FTZ R164, R164, R2 ;  /* 0x00000002a4a47221 */ /* 0x000fe40000010000 */
[-C--:B------:R-:W-:Y:S04]  /*a300*/  HMMA.16816.F32 R28, R140, R154.reuse, R28 ;  /* 0x0000009a8c1c723c */ /* 0x080fe8000000181c */
[----:B------:R-:W-:Y:S02]  /*a310*/  FADD.FTZ R2, R172, R160 ;  /* 0x000000a0ac027221 */ /* 0x000fe40000010000 */
[----:B------:R-:W-:Y:S01]  /*a320*/  LDSM.16.MT88.4 R160, [R225+0xd800] ;  /* 0x00d80000e1a0783b */ /* 0x000fe20000004200 */
[----:B------:R-:W-:Y:S01]  /*a330*/  FADD.FTZ R0, R233, R0 ;  /* 0x00000000e9007221 */ /* 0x000fe20000010000 */
[C---:B------:R-:W-:Y:S04]  /*a340*/  HMMA.16816.F32 R32, R132.reuse, R154, R32 ;  /* 0x0000009a8420723c */ /* 0x040fe80000001820 */
[----:B------:R-:W-:Y:S02]  /*a350*/  FADD.FTZ R139, R232, R164 ;  /* 0x000000a4e88b7221 */ /* 0x000fe40000010000 */
[----:B------:R-:W2:Y:S08]  /*a360*/  LDSM.16.MT88.4 R152, [R226+0xf000] ;  /* 0x00f00000e298783b */ /* 0x000eb00000004200 */
[----:B------:R-:W-:Y:S01]  /*a370*/  LDSM.16.MT88.4 R172, [R226+0xd800] ;  /* 0x00d80000e2ac783b */ /* 0x000fe20000004200 */
[-C--:B-1----:R-:W-:Y:S08]  /*a380*/  HMMA.16816.F32 R36, R132, R156.reuse, R36 ;  /* 0x0000009c8424723c */ /* 0x082ff00000001824 */
        /* <DEDUP_REMOVED lines=8> */
[----:B------:R-:W3:Y:S07]  /*a410*/  LDSM.16.MT88.4 R148, [R227+0xf000] ;  /* 0x00f00000e394783b */ /* 0x000eee0000004200 */
[-C--:B------:R-:W-:Y:S08]  /*a420*/  HMMA.16816.F32 R68, R132, R144.reuse, R68 ;  /* 0x000000908444723c */ /* 0x080ff00000001844 */
[C---:B------:R-:W-:Y:S07]  /*a430*/  HMMA.16816.F32 R72, R140.reuse, R144, R72 ;  /* 0x000000908c48723c */ /* 0x040fee0000001848 */
[----:B------:R-:W-:Y:S01]  /*a440*/  FADD.FTZ R145, R234, R165 ;  /* 0x000000a5ea917221 */ /* 0x000fe20000010000 */
[-C--:B------:R-:W-:Y:S01]  /*a450*/  HMMA.16816.F32 R76, R140, R146.reuse, R76 ;  /* 0x000000928c4c723c */ /* 0x080fe2000000184c */
[----:B------:R1:W5:Y:S03]  /*a460*/  LDL.LU R234, [R1+0x8c] ;  /* 0x00008c0001ea7983 */ /* 0x0003660000300800 */
[----:B------:R-:W-:Y:S01]  /*a470*/  FADD.FTZ R144, R231, R2 ;  /* 0x00000002e7907221 */ /* 0x000fe20000010000 */
[----:B------:R1:W5:Y:S01]  /*a480*/  LDL.LU R233, [R1+0x88] ;  /* 0x0000880001e97983 */ /* 0x0003620000300800 */
[----:B------:R-:W-:Y:S02]  /*a490*/  FADD.FTZ R145, R230, R145 ;  /* 0x00000091e6917221 */ /* 0x000fe40000010000 */
[C---:B------:R-:W-:Y:S01]  /*a4a0*/  HMMA.16816.F32 R80, R132.reuse, R146, R80 ;  /* 0x000000928450723c */ /* 0x040fe20000001850 */
[----:B------:R1:W5:Y:S03]  /*a4b0*/  LDL.LU R232, [R1+0x84] ;  /* 0x0000840001e87983 */ /* 0x0003660000300800 */
[----:B------:R-:W-:Y:S01]  /*a4c0*/  FADD.FTZ R2, R229, R0 ;  /* 0x00000000e5027221 */ /* 0x000fe20000010000 */
[----:B------:R1:W5:Y:S01]  /*a4d0*/  LDL.LU R231, [R1+0x80] ;  /* 0x0000800001e77983 */ /* 0x0003620000300800 */
[----:B------:R-:W-:Y:S01]  /*a4e0*/  FADD.FTZ R0, R170, R139 ;  /* 0x0000008baa007221 */ /* 0x000fe20000010000 */
[----:B------:R-:W-:Y:S01]  /*a4f0*/  MOV R147, R190 ;  /* 0x000000be00937202 */ /* 0x000fe20000000f00 */
[-C--:B--2---:R-:W-:Y:S01]  /*a500*/  HMMA.16816.F32 R84, R132, R152.reuse, R84 ;  /* 0x000000988454723c */ /* 0x084fe20000001854 */
[----:B------:R2:W5:Y:S03]  /*a510*/  LDL.LU R230, [R1+0x7c] ;  /* 0x00007c0001e67983 */ /* 0x0005660000300800 */
[----:B------:R-:W-:Y:S01]  /*a520*/  FADD.FTZ R139, R216, R144 ;  /* 0x00000090d88b7221 */ /* 0x000fe20000010000 */
[----:B------:R2:W5:Y:S01]  /*a530*/  LDL.LU R229, [R1+0x78] ;  /* 0x0000780001e57983 */ /* 0x0005620000300800 */
[----:B------:R-:W-:Y:S01]  /*a540*/  MOV R170, R188 ;  /* 0x000000bc00aa7202 */ /* 0x000fe20000000f00 */
[----:B------:R-:W-:Y:S01]  /*a550*/  FADD.FTZ R222, R219, R0 ;  /* 0x00000000dbde7221 */ /* 0x000fe20000010000 */
[C---:B------:R-:W-:Y:S01]  /*a560*/  HMMA.16816.F32 R88, R140.reuse, R152, R88 ;  /* 0x000000988c58723c */ /* 0x040fe20000001858 */
[----:B------:R-:W2:Y:S03]  /*a570*/  LDSM.16.MT88.4 R188, [R228+0xd800] ;  /* 0x00d80000e4bc783b */ /* 0x000ea60000004200 */
[----:B------:R-:W-:Y:S01]  /*a580*/  MOV R0, R204 ;  /* 0x000000cc00007202 */ /* 0x000fe20000000f00 */
[----:B------:R-:W-:Y:S01]  /*a590*/  FADD.FTZ R221, R169, R145 ;  /* 0x00000091a9dd7221 */ /* 0x000fe20000010000 */
[----:B------:R-:W-:Y:S01]  /*a5a0*/  MOV R169, R206 ;  /* 0x000000ce00a97202 */ /* 0x000fe20000000f00 */
[----:B------:R-:W-:Y:S01]  /*a5b0*/  FADD.FTZ R139, R171, R139 ;  /* 0x0000008bab8b7221 */ /* 0x000fe20000010000 */
[-C--:B------:R-:W-:Y:S01]  /*a5c0*/  HMMA.16816.F32 R92, R140, R154.reuse, R92 ;  /* 0x0000009a8c5c723c */ /* 0x080fe2000000185c */
[----:B------:R-:W-:Y:S03]  /*a5d0*/  LDSM.16.MT88.4 R216, [R228+0xf800] ;  /* 0x00f80000e4d8783b */ /* 0x000fe60000004200 */
[----:B------:R-:W-:Y:S01]  /*a5e0*/  MOV R171, R212 ;  /* 0x000000d400ab7202 */ /* 0x000fe20000000f00 */
[----:B------:R-:W-:Y:S01]  /*a5f0*/  FADD.FTZ R220, R220, R2 ;  /* 0x00000002dcdc7221 */ /* 0x000fe20000010000 */
[----:B------:R-:W-:Y:S02]  /*a600*/  MOV R2, R205 ;  /* 0x000000cd00027202 */ /* 0x000fe40000000f00 */
[C---:B------:R-:W-:Y:S01]  /*a610*/  HMMA.16816.F32 R96, R132.reuse, R154, R96 ;  /* 0x0000009a8460723c */ /* 0x040fe20000001860 */
[----:B------:R-:W2:Y:S07]  /*a620*/  LDSM.16.MT88.4 R204, [R227+0xd800] ;  /* 0x00d80000e3cc783b */ /* 0x000eae0000004200 */
[-C--:B-1----:R-:W-:Y:S01]  /*a630*/  HMMA.16816.F32 R100, R132, R156.reuse, R100 ;  /* 0x0000009c8464723c */ /* 0x082fe20000001864 */
[----:B------:R-:W1:Y:S07]  /*a640*/  LDSM.16.MT88.4 R212, [R226+0xf800] ;  /* 0x00f80000e2d4783b */ /* 0x000e6e0000004200 */
[C---:B------:R-:W-:Y:S08]  /*a650*/  HMMA.16816.F32 R104, R140.reuse, R156, R104 ;  /* 0x0000009c8c68723c */ /* 0x040ff00000001868 */
[-C--:B------:R-:W-:Y:S08]  /*a660*/  HMMA.16816.F32 R108, R140, R158.reuse, R108 ;  /* 0x0000009e8c6c723c */ /* 0x080ff0000000186c */
[C---:B------:R-:W-:Y:S08]  /*a670*/  HMMA.16816.F32 R112, R132.reuse, R158, R112 ;  /* 0x0000009e8470723c */ /* 0x040ff00000001870 */
[-C--:B---3--:R-:W-:Y:S08]  /*a680*/  HMMA.16816.F32 R116, R132, R148.reuse, R116 ;  /* 0x000000948474723c */ /* 0x088ff00000001874 */
[C---:B------:R-:W-:Y:S08]  /*a690*/  HMMA.16816.F32 R120, R140.reuse, R148, R120 ;  /* 0x000000948c78723c */ /* 0x040ff00000001878 */
[-C--:B------:R-:W-:Y:S07]  /*a6a0*/  HMMA.16816.F32 R124, R140, R150.reuse, R124 ;  /* 0x000000968c7c723c */ /* 0x080fee000000187c */
[----:B----4-:R-:W-:Y:S01]  /*a6b0*/  F2FP.PACK_AB R140, R249, R251 ;  /* 0x000000fbf98c723e */ /* 0x010fe200000000ff */
[----:B------:R-:W-:Y:S04]  /*a6c0*/  HMMA.16816.F32 R128, R132, R150, R128 ;  /* 0x000000968480723c */ /* 0x000fe80000001880 */
[----:B------:R-:W-:Y:S02]  /*a6d0*/  F2FP.PACK_AB R141, R247, R248 ;  /* 0x000000f8f78d723e */ /* 0x000fe400000000ff */
[----:B------:R-:W-:Y:S02]  /*a6e0*/  F2FP.PACK_AB R142, R245, R246 ;  /* 0x000000f6f58e723e */ /* 0x000fe400000000ff */
[----:B------:R-:W-:Y:S04]  /*a6f0*/  F2FP.PACK_AB R132, R180, R250 ;  /* 0x000000fab484723e */ /* 0x000fe800000000ff */
[----:B------:R-:W-:Y:S02]  /*a700*/  F2FP.PACK_AB R133, R178, R252 ;  /* 0x000000fcb285723e */ /* 0x000fe400000000ff */
[----:B------:R-:W-:Y:S02]  /*a710*/  F2FP.PACK_AB R134, R197, R193 ;  /* 0x000000c1c586723e */ /* 0x000fe400000000ff */
[----:B------:R-:W-:Y:S02]  /*a720*/  F2FP.PACK_AB R135, R198, R192 ;  /* 0x000000c0c687723e */ /* 0x000fe400000000ff */
[----:B------:R-:W-:Y:S05]  /*a730*/  F2FP.PACK_AB R143, R223, R244 ;  /* 0x000000f4df8f723e */ /* 0x000fea00000000ff */
[-C--:B------:R-:W-:Y:S07]  /*a740*/  HMMA.16816.F32 R148, R132, R160.reuse, R4 ;  /* 0x000000a08494723c */ /* 0x080fee0000001804 */
[----:B------:R-:W-:Y:S02]  /*a750*/  MOV R7, R147 ;  /* 0x0000009300077202 */ /* 0x000fe40000000f00 */
[C---:B------:R-:W-:Y:S07]  /*a760*/  HMMA.16816.F32 R144, R140.reuse, R160, R8 ;  /* 0x000000a08c90723c */ /* 0x040fee0000001808 */
[----:B------:R-:W-:Y:S01]  /*a770*/  MOV R10, R179 ;  /* 0x000000b3000a7202 */ /* 0x000fe20000000f00 */
[-C--:B------:R-:W-:Y:S04]  /*a780*/  HMMA.16816.F32 R152, R140, R162.reuse, R12 ;  /* 0x000000a28c98723c */ /* 0x080fe8000000180c */
[----:B------:R-:W-:Y:S02]  /*a790*/  MOV R11, R181 ;  /* 0x000000b5000b7202 */ /* 0x000fe40000000f00 */
[----:B------:R-:W-:Y:S02]  /*a7a0*/  MOV R9, R177 ;  /* 0x000000b100097202 */ /* 0x000fe40000000f00 */
[C---:B------:R-:W-:Y:S04]  /*a7b0*/  HMMA.16816.F32 R156, R132.reuse, R162, R16 ;  /* 0x000000a2849c723c */ /* 0x040fe80000001810 */
[----:B------:R-:W-:Y:S02]  /*a7c0*/  MOV R15, R198 ;  /* 0x000000c6000f7202 */ /* 0x000fe40000000f00 */
[----:B------:R-:W-:Y:S02]  /*a7d0*/  MOV R14, R197 ;  /* 0x000000c5000e7202 */ /* 0x000fe40000000f00 */
[-C--:B------:R-:W-:Y:S04]  /*a7e0*/  HMMA.16816.F32 R164, R132, R172.reuse, R20 ;  /* 0x000000ac84a4723c */ /* 0x080fe80000001814 */
[----:B------:R-:W-:Y:S02]  /*a7f0*/  MOV R19, R193 ;  /* 0x000000c100137202 */ /* 0x000fe40000000f00 */
[----:B------:R-:W-:Y:S02]  /*a800*/  MOV R13, R192 ;  /* 0x000000c0000d7202 */ /* 0x000fe40000000f00 */
[C---:B------:R-:W-:Y:S04]  /*a810*/  HMMA.16816.F32 R160, R140.reuse, R172, R24 ;  /* 0x000000ac8ca0723c */ /* 0x040fe80000001818 */
[----:B------:R-:W-:Y:S02]  /*a820*/  MOV R20, R171 ;  /* 0x000000ab00147202 */ /* 0x000fe40000000f00 */
[----:B------:R-:W-:Y:S02]  /*a830*/  MOV R22, R168 ;  /* 0x000000a800167202 */ /* 0x000fe40000000f00 */
[----:B------:R-:W-:Y:S04]  /*a840*/  MOV R26, R169 ;  /* 0x000000a9001a7202 */ /* 0x000fe80000000f00 */
[----:B------:R-:W-:Y:S02]  /*a850*/  MOV R25, R170 ;  /* 0x000000aa00197202 */ /* 0x000fe40000000f00 */
[-C--:B------:R-:W-:Y:S03]  /*a860*/  HMMA.16816.F32 R168, R140, R174.reuse, R28 ;  /* 0x000000ae8ca8723c */ /* 0x080fe6000000181c */
[----:B------:R-:W-:Y:S02]  /*a870*/  MOV R21, R7 ;  /* 0x0000000700157202 */ /* 0x000fe40000000f00 */
[----:B------:R-:W3:Y:S01]  /*a880*/  LDSM.16.MT88.4 R4, [R227+0xf800] ;  /* 0x00f80000e304783b */ /* 0x000ee20000004200 */
[----:B------:R-:W-:Y:S02]  /*a890*/  MOV R17, R180 ;  /* 0x000000b400117202 */ /* 0x000fe40000000f00 */
[C---:B------:R-:W-:Y:S04]  /*a8a0*/  HMMA.16816.F32 R172, R132.reuse, R174, R32 ;  /* 0x000000ae84ac723c */ /* 0x040fe80000001820 */
[----:B------:R-:W-:Y:S02]  /*a8b0*/  MOV R27, R2 ;  /* 0x00000002001b7202 */ /* 0x000fe40000000f00 */
[----:B------:R-:W-:Y:S02]  /*a8c0*/  MOV R30, R201 ;  /* 0x000000c9001e7202 */ /* 0x000fe40000000f00 */
[----:B------:R-:W-:Y:S04]  /*a8d0*/  MOV R33, R182 ;  /* 0x000000b600217202 */ /* 0x000fe80000000f00 */
[----:B------:R-:W-:Y:S02]  /*a8e0*/  MOV R32, R183 ;  /* 0x000000b700207202 */ /* 0x000fe40000000f00 */
[-C--:B--2---:R-:W-:Y:S03]  /*a8f0*/  HMMA.16816.F32 R180, R132, R188.reuse, R36 ;  /* 0x000000bc84b4723c */ /* 0x084fe60000001824 */
[----:B------:R-:W-:Y:S02]  /*a900*/  MOV R29, R200 ;  /* 0x000000c8001d7202 */ /* 0x000fe40000000f00 */
[----:B------:R-:W-:Y:S02]  /*a910*/  MOV R24, R203 ;  /* 0x000000cb00187202 */ /* 0x000fe40000000f00 */
[----:B------:R-:W-:Y:S02]  /*a920*/  MOV R31, R202 ;  /* 0x000000ca001f7202 */ /* 0x000fe40000000f00 */
[----:B------:R-:W-:Y:S03]  /*a930*/  MOV R28, R199 ;  /* 0x000000c7001c7202 */ /* 0x000fe60000000f00 */
[----:B------:R-:W-:Y:S02]  /*a940*/  MOV R35, R195 ;  /* 0x000000c300237202 */ /* 0x000fe40000000f00 */
[----:B------:R-:W-:Y:S02]  /*a950*/  MOV R34, R194 ;  /* 0x000000c200227202 */ /* 0x000fe40000000f00 */
[----:B------:R-:W-:Y:S02]  /*a960*/  MOV R39, R176 ;  /* 0x000000b000277202 */ /* 0x000fe40000000f00 */
[----:B------:R-:W-:Y:S02]  /*a970*/  MOV R18, R178 ;  /* 0x000000b200127202 */ /* 0x000fe40000000f00 */
[C---:B------:R-:W-:Y:S04]  /*a980*/  HMMA.16816.F32 R176, R140.reuse, R188, R40 ;  /* 0x000000bc8cb0723c */ /* 0x040fe80000001828 */
[----:B------:R-:W-:Y:S02]  /*a990*/  MOV R38, R39 ;  /* 0x0000002700267202 */ /* 0x000fe40000000f00 */
[----:B------:R-:W-:Y:S02]  /*a9a0*/  MOV R39, R32 ;  /* 0x0000002000277202 */ /* 0x000fe40000000f00 */
[----:B------:R-:W-:Y:S04]  /*a9b0*/  MOV R32, R33 ;  /* 0x0000002100207202 */ /* 0x000fe80000000f00 */
[----:B------:R-:W-:Y:S02]  /*a9c0*/  MOV R33, R34 ;  /* 0x0000002200217202 */ /* 0x000fe40000000f00 */
        /* <DEDUP_REMOVED lines=11> */
[----:B------:R-:W-:Y:S01]  /*aa80*/  MOV R21, R0 ;  /* 0x0000000000157202 */ /* 0x000fe20000000f00 */
[----:B------:R-:W-:Y:S01]  /*aa90*/  FADD.FTZ R0, R224, R220 ;  /* 0x000000dce0007221 */ /* 0x000fe20000010000 */
[----:B------:R-:W-:Y:S01]  /*aaa0*/  MOV R23, R185 ;  /* 0x000000b900177202 */ /* 0x000fe20000000f00 */
[----:B------:R2:W5:Y:S01]  /*aab0*/  LDL.LU R224, [R1+0x74] ;  /* 0x0000740001e07983 */ /* 0x0005620000300800 */
[----:B------:R-:W-:Y:S01]  /*aac0*/  MOV R16, R184 ;  /* 0x000000b800107202 */ /* 0x000fe20000000f00 */
[----:B------:R-:W-:Y:S01]  /*aad0*/  FADD.FTZ R0, R39, R0 ;  /* 0x0000000027007221 */ /* 0x000fe20000010000 */
[----:B------:R-:W-:Y:S02]  /*aae0*/  MOV R8, R186 ;  /* 0x000000ba00087202 */ /* 0x000fe40000000f00 */
[----:B------:R-:W-:Y:S01]  /*aaf0*/  MOV R2, R187 ;  /* 0x000000bb00027202 */ /* 0x000fe20000000f00 */
[----:B------:R-:W-:Y:S01]  /*ab00*/  FADD.FTZ R9, R9, R0 ;  /* 0x0000000009097221 */ /* 0x000fe20000010000 */
[-C--:B------:R-:W-:Y:S03]  /*ab10*/  HMMA.16816.F32 R184, R140, R190.reuse, R44 ;  /* 0x000000be8cb8723c */ /* 0x080fe6000000182c */
[----:B------:R-:W-:Y:S01]  /*ab20*/  FADD.FTZ R8, R8, R139 ;  /* 0x0000008b08087221 */ /* 0x000fe20000010000 */
[----:B------:R-:W-:Y:S01]  /*ab30*/  MOV R12, R196 ;  /* 0x000000c4000c7202 */ /* 0x000fe20000000f00 */
[----:B------:R-:W-:Y:S01]  /*ab40*/  FADD.FTZ R9, R28, R9 ;  /* 0x000000091c097221 */ /* 0x000fe20000010000 */
[----:B------:R-:W-:Y:S01]  /*ab50*/  MOV R139, R137 ;  /* 0x00000089008b7202 */ /* 0x000fe20000000f00 */
[----:B------:R-:W-:Y:S01]  /*ab60*/  FADD.FTZ R11, R11, R8 ;  /* 0x000000080b0b7221 */ /* 0x000fe20000010000 */
[C---:B------:R-:W-:Y:S04]  /*ab70*/  HMMA.16816.F32 R188, R132.reuse, R190, R48 ;  /* 0x000000be84bc723c */ /* 0x040fe80000001830 */
[----:B------:R-:W-:Y:S02]  /*ab80*/  FADD.FTZ R2, R2, R221 ;  /* 0x000000dd02027221 */ /* 0x000fe40000010000 */
[----:B------:R-:W-:Y:S02]  /*ab90*/  FADD.FTZ R12, R12, R222 ;  /* 0x000000de0c0c7221 */ /* 0x000fe40000010000 */
[-C--:B------:R-:W-:Y:S04]  /*aba0*/  HMMA.16816.F32 R196, R132, R204.reuse, R52 ;  /* 0x000000cc84c4723c */ /* 0x080fe80000001834 */
[----:B------:R-:W-:Y:S02]  /*abb0*/  FADD.FTZ R2, R38, R2 ;  /* 0x0000000226027221 */ /* 0x000fe40000010000 */
[----:B------:R-:W-:Y:S02]  /*abc0*/  FADD.FTZ R12, R32, R12 ;  /* 0x0000000c200c7221 */ /* 0x000fe40000010000 */
        /* <DEDUP_REMOVED lines=16> */
[----:B------:R-:W-:Y:S04]  /*acd0*/  FADD.FTZ R2, R26, R2 ;  /* 0x000000021a027221 */ /* 0x000fe80000010000 */
[C---:B------:R-:W-:Y:S04]  /*ace0*/  HMMA.16816.F32 R80, R132.reuse, R210, R80 ;  /* 0x000000d28450723c */ /* 0x040fe80000001850 */
[----:B------:R-:W-:Y:S04]  /*acf0*/  FADD.FTZ R9, R22, R2 ;  /* 0x0000000216097221 */ /* 0x000fe80000010000 */
[-C--:B-1----:R-:W-:Y:S04]  /*ad00*/  HMMA.16816.F32 R84, R132, R212.reuse, R84 ;  /* 0x000000d48454723c */ /* 0x082fe80000001854 */
[----:B------:R-:W-:Y:S04]  /*ad10*/  FADD.FTZ R9, R252, R9 ;  /* 0x00000009fc097221 */ /* 0x000fe80000010000 */
[C---:B------:R-:W-:Y:S08]  /*ad20*/  HMMA.16816.F32 R88, R140.reuse, R212, R88 ;  /* 0x000000d48c58723c */ /* 0x040ff00000001858 */
[-C--:B------:R-:W-:Y:S08]  /*ad30*/  HMMA.16816.F32 R92, R140, R214.reuse, R92 ;  /* 0x000000d68c5c723c */ /* 0x080ff0000000185c */
[C---:B------:R-:W-:Y:S08]  /*ad40*/  HMMA.16816.F32 R96, R132.reuse, R214, R96 ;  /* 0x000000d68460723c */ /* 0x040ff00000001860 */
[-C--:B------:R-:W-:Y:S08]  /*ad50*/  HMMA.16816.F32 R100, R132, R216.reuse, R100 ;  /* 0x000000d88464723c */ /* 0x080ff00000001864 */
[C---:B------:R-:W-:Y:S08]  /*ad60*/  HMMA.16816.F32 R104, R140.reuse, R216, R104 ;  /* 0x000000d88c68723c */ /* 0x040ff00000001868 */
[-C--:B------:R-:W-:Y:S08]  /*ad70*/  HMMA.16816.F32 R108, R140, R218.reuse, R108 ;  /* 0x000000da8c6c723c */ /* 0x080ff0000000186c */
[C---:B------:R-:W-:Y:S08]  /*ad80*/  HMMA.16816.F32 R112, R132.reuse, R218, R112 ;  /* 0x000000da8470723c */ /* 0x040ff00000001870 */
[-C--:B---3--:R-:W-:Y:S08]  /*ad90*/  HMMA.16816.F32 R116, R132, R4.reuse, R116 ;  /* 0x000000048474723c */ /* 0x088ff00000001874 */
[C---:B------:R-:W-:Y:S07]  /*ada0*/  HMMA.16816.F32 R120, R140.reuse, R4, R120 ;  /* 0x000000048c78723c */ /* 0x040fee0000001878 */
[----:B------:R-:W-:Y:S01]  /*adb0*/  FADD.FTZ R4, R25, R10 ;  /* 0x0000000a19047221 */ /* 0x000fe20000010000 */
[-C--:B------:R-:W-:Y:S04]  /*adc0*/  HMMA.16816.F32 R124, R140, R6.reuse, R124 ;  /* 0x000000068c7c723c */ /* 0x080fe8000000187c */
[----:B------:R-:W-:Y:S02]  /*add0*/  FADD.FTZ R4, R21, R4 ;  /* 0x0000000415047221 */ /* 0x000fe40000010000 */
[----:B------:R-:W-:Y:S01]  /*ade0*/  FADD.FTZ R5, R27, R8 ;  /* 0x000000081b057221 */ /* 0x000fe20000010000 */
[----:B------:R-:W-:Y:S01]  /*adf0*/  MOV R141, R3 ;  /* 0x00000003008d7202 */ /* 0x000fe20000000f00 */
[----:B------:R-:W-:Y:S01]  /*ae00*/  FADD.FTZ R4, R250, R4 ;  /* 0x00000004fa047221 */ /* 0x000fe20000010000 */
[----:B------:R-:W-:Y:S04]  /*ae10*/  HMMA.16816.F32 R128, R132, R6, R128 ;  /* 0x000000068480723c */ /* 0x000fe80000001880 */
[----:B------:R-:W-:Y:S01]  /*ae20*/  FADD.FTZ R2, R23, R5 ;  /* 0x0000000517027221 */ /* 0x000fe20000010000 */
[----:B------:R-:W-:Y:S01]  /*ae30*/  MOV R140, R136 ;  /* 0x00000088008c7202 */ /* 0x000fe20000000f00 */
[----:B------:R-:W-:Y:S01]  /*ae40*/  FADD.FTZ R10, R17, R4 ;  /* 0x00000004110a7221 */ /* 0x000fe20000010000 */
[----:B------:R-:W-:Y:S01]  /*ae50*/  MOV R132, R138 ;  /* 0x0000008a00847202 */ /* 0x000fe20000000f00 */
        /* <DEDUP_REMOVED lines=14> */
[----:B------:R2:W-:Y:S04]  /*af40*/  STL [R1+0x28], R4 ;  /* 0x0000280401007387 */ /* 0x0005e80000100800 */
[----:B------:R2:W-:Y:S04]  /*af50*/  STL [R1+0x24], R2 ;  /* 0x0000240201007387 */ /* 0x0005e80000100800 */
[----:B------:R2:W-:Y:S02]  /*af60*/  STL [R1+0x2c], R0 ;  /* 0x00002c0001007387 */ /* 0x0005e40000100800 */
[----:B--2--5:R-:W-:-:S05]  /*af70*/  @P0 BRA `(.L_x_50) ;  /* 0xffffbae000000947 */ /* 0x024fca000383ffff */
.L_x_49:
        /* <DEDUP_REMOVED lines=57> */
[----:B--2---:R-:W-:-:S05]  /*b310*/  FADD.FTZ R4, R4, R8 ;  /* 0x0000000804047221 */ /* 0x004fca0000010000 */
[----:B------:R-:W2:Y:S01]  /*b320*/  SHFL.BFLY PT, R132, R4, 0x1, 0x1f ;  /* 0x0c201f0004847f89 */ /* 0x000ea200000e0000 */
[----:B---3--:R-:W-:Y:S01]  /*b330*/  FADD.FTZ R5, R5, R6 ;  /* 0x0000000605057221 */ /* 0x008fe20000010000 */
[CC--:B------:R-:W-:Y:S02]  /*b340*/  LEA.HI R6, R28.reuse, R139.reuse, RZ, 0x2 ;  /* 0x0000008b1c067211 */ /* 0x0c0fe400078f10ff */
[----:B------:R-:W-:Y:S02]  /*b350*/  LEA.HI R28, R28, R139, RZ, 0x5 ;  /* 0x0000008b1c1c7211 */ /* 0x000fe400078f28ff */
[----:B------:R-:W3:Y:S01]  /*b360*/  SHFL.BFLY PT, R8, R5, 0x1, 0x1f ;  /* 0x0c201f0005087f89 */ /* 0x000ee200000e0000 */
[----:B-1----:R-:W-:Y:S02]  /*b370*/  FADD.FTZ R2, R2, R7 ;  /* 0x0000000702027221 */ /* 0x002fe40000010000 */
[----:B----4-:R-:W-:-:S03]  /*b380*/  FADD.FTZ R133, R0, R133 ;  /* 0x0000008500857221 */ /* 0x010fc60000010000 */
[----:B------:R-:W1:Y:S01]  /*b390*/  SHFL.BFLY PT, R7, R2, 0x1, 0x1f ;  /* 0x0c201f0002077f89 */ /* 0x000e6200000e0000 */
[----:B------:R-:W-:Y:S02]  /*b3a0*/  MOV R0, 0x3f800000 ;  /* 0x3f80000000007802 */ /* 0x000fe40000000f00 */
[----:B------:R-:W-:Y:S01]  /*b3b0*/  FSETP.NE.FTZ.AND P5, PT, R133, RZ, PT ;  /* 0x000000ff8500720b */ /* 0x000fe20003fb5000 */
[----:B--2---:R-:W-:Y:S01]  /*b3c0*/  FADD.FTZ R132, R4, R132 ;  /* 0x0000008404847221 */ /* 0x004fe20000010000 */
[----:B------:R-:W-:-:S04]  /*b3d0*/  MOV R4, 0x3f800000 ;  /* 0x3f80000000047802 */ /* 0x000fc80000000f00 */
[----:B------:R-:W-:Y:S01]  /*b3e0*/  FSETP.NE.FTZ.AND P4, PT, R132, RZ, PT ;  /* 0x000000ff8400720b */ /* 0x000fe20003f95000 */
[----:B---3--:R-:W-:-:S06]  /*b3f0*/  FADD.FTZ R135, R5, R8 ;  /* 0x0000000805877221 */ /* 0x008fcc0000010000 */
[----:B------:R-:W2:Y:S01]  /*b400*/  @P5 MUFU.RCP R0, R133 ;  /* 0x0000008500005308 */ /* 0x000ea20000001000 */
[----:B------:R-:W-:Y:S01]  /*b410*/  FSETP.NE.FTZ.AND P0, PT, R135, RZ, PT ;  /* 0x000000ff8700720b */ /* 0x000fe20003f15000 */
[----:B-1----:R-:W-:Y:S01]  /*b420*/  FADD.FTZ R134, R2, R7 ;  /* 0x0000000702867221 */ /* 0x002fe20000010000 */
[----:B------:R-:W-:-:S05]  /*b430*/  LOP3.LUT R2, R6, 0x3ffffffc, RZ, 0xc0, !PT ;  /* 0x3ffffffc06027812 */ /* 0x000fca00078ec0ff */
[----:B------:R-:W1:Y:S01]  /*b440*/  @P4 MUFU.RCP R4, R132 ;  /* 0x0000008400044308 */ /* 0x000e620000001000 */
[----:B------:R-:W-:Y:S02]  /*b450*/  FSETP.NE.FTZ.AND P3, PT, R134, RZ, PT ;  /* 0x000000ff8600720b */ /* 0x000fe40003f75000 */
[----:B------:R-:W-:Y:S02]  /*b460*/  IADD3 R139, -R2, R139, RZ ;  /* 0x0000008b028b7210 */ /* 0x000fe40007ffe1ff */
[----:B------:R-:W-:Y:S01]  /*b470*/  MOV R2, 0x3f800000 ;  /* 0x3f80000000027802 */ /* 0x000fe20000000f00 */
[C---:B--2---:R-:W-:Y:S02]  /*b480*/  FMUL.FTZ R148, R0.reuse, R148 ;  /* 0x0000009400947220 */ /* 0x044fe40000410000 */
[C---:B------:R-:W-:Y:S02]  /*b490*/  FMUL.FTZ R7, R0.reuse, R149 ;  /* 0x0000009500077220 */ /* 0x040fe40000410000 */
[----:B------:R-:W-:-:S02]  /*b4a0*/  FMUL.FTZ R156, R0, R156 ;  /* 0x0000009c009c7220 */ /* 0x000fc40000410000 */
[C---:B------:R-:W-:Y:S01]  /*b4b0*/  FMUL.FTZ R5, R0.reuse, R157 ;  /* 0x0000009d00057220 */ /* 0x040fe20000410000 */
[----:B------:R-:W-:Y:S01]  /*b4c0*/  F2FP.PACK_AB R7, R7, R148 ;  /* 0x000000940707723e */ /* 0x000fe200000000ff */
[----:B------:R-:W2:Y:S01]  /*b4d0*/  @P3 MUFU.RCP R2, R134 ;  /* 0x0000008600023308 */ /* 0x000ea20000001000 */
        /* <DEDUP_REMOVED lines=49> */
[----:B------:R-:W-:-:S02]  /*b7f0*/  FMUL.FTZ R8, R4, R159 ;  /* 0x0000009f04087220 */ /* 0x000fc40000410000 */
[C---:B------:R-:W-:Y:S02]  /*b800*/  FMUL.FTZ R166, R4.reuse, R166 ;  /* 0x000000a604a67220 */ /* 0x040fe40000410000 */
        /* <DEDUP_REMOVED lines=223> */
[----:B------:R-:W-:-:S03]  /*c600*/  @P4 FFMA.FTZ R13, R137, c[0x0][0x238], R5 ;  /* 0x00008e00890d4a23 */ /* 0x000fc60000010005 */
        /* <DEDUP_REMOVED lines=21> */
[----:B-----5:R3:W4:Y:S04]  /*c760*/  LDS.128 R24, [R243] ;  /* 0x00000000f3187984 */ /* 0x0207280000000c00 */
        /* <DEDUP_REMOVED lines=62> */
.L_x_54:
[----:B--234-:R-:W-:Y:S05]  /*cb50*/  BSYNC B0 ;  /* 0x0000000000007941 */ /* 0x01cfea0003800000 */
.L_x_53:
        /* <DEDUP_REMOVED lines=25> */
.L_x_56:
[----:B----4-:R-:W-:Y:S05]  /*ccf0*/  BSYNC B0 ;  /* 0x0000000000007941 */ /* 0x010fea0003800000 */
.L_x_55:
        /* <DEDUP_REMOVED lines=16> */
.L_x_58:
[----:B------:R-:W-:Y:S05]  /*ce00*/  BSYNC B0 ;  /* 0x0000000000007941 */ /* 0x000fea0003800000 */
.L_x_57:
        /* <DEDUP_REMOVED lines=16> */
.L_x_60:
[----:B------:R-:W-:Y:S05]  /*cf10*/  BSYNC B0 ;  /* 0x0000000000007941 */ /* 0x000fea0003800000 */
.L_x_59:
        /* <DEDUP_REMOVED lines=16> */
.L_x_62:
[----:B------:R-:W-:Y:S05]  /*d020*/  BSYNC B0 ;  /* 0x0000000000007941 */ /* 0x000fea0003800000 */
.L_x_61:
        /* <DEDUP_REMOVED lines=16> */
.L_x_64:
[----:B------:R-:W-:Y:S05]  /*d130*/  BSYNC B0 ;  /* 0x0000000000007941 */ /* 0x000fea0003800000 */
.L_x_63:
        /* <DEDUP_REMOVED lines=16> */
.L_x_66:
[----:B------:R-:W-:Y:S05]  /*d240*/  BSYNC B0 ;  /* 0x0000000000007941 */ /* 0x000fea0003800000 */
.L_x_65:
        /* <DEDUP_REMOVED lines=16> */
.L_x_68:
[----:B------:R-:W-:Y:S05]  /*d350*/  BSYNC B0 ;  /* 0x0000000000007941 */ /* 0x000fea0003800000 */
.L_x_67:
        /* <DEDUP_REMOVED lines=16> */
.L_x_45:
        /* <DEDUP_REMOVED lines=71> */
.L_x_70:
[----:B------:R-:W-:Y:S05]  /*d8d0*/  BSYNC B0 ;  /* 0x0000000000007941 */ /* 0x000fea0003800000 */
.L_x_69:
        /* <DEDUP_REMOVED lines=16> */
.L_x_72:
[----:B------:R-:W-:Y:S05]  /*d9e0*/  BSYNC B0 ;  /* 0x0000000000007941 */ /* 0x000fea0003800000 */
.L_x_71:
        /* <DEDUP_REMOVED lines=16> */
.L_x_74:
[----:B------:R-:W-:Y:S05]  /*daf0*/  BSYNC B0 ;  /* 0x0000000000007941 */ /* 0x000fea0003800000 */
.L_x_73:
        /* <DEDUP_REMOVED lines=16> */
.L_x_76:
[----:B------:R-:W-:Y:S05]  /*dc00*/  BSYNC B0 ;  /* 0x0000000000007941 */ /* 0x000fea0003800000 */
.L_x_75:
        /* <DEDUP_REMOVED lines=16> */
.L_x_78:
[----:B------:R-:W-:Y:S05]  /*dd10*/  BSYNC B0 ;  /* 0x0000000000007941 */ /* 0x000fea0003800000 */
.L_x_77:
        /* <DEDUP_REMOVED lines=16> */
.L_x_80:
[----:B------:R-:W-:Y:S05]  /*de20*/  BSYNC B0 ;  /* 0x0000000000007941 */ /* 0x000fea0003800000 */
.L_x_79:
        /* <DEDUP_REMOVED lines=16> */
.L_x_82:
[----:B------:R-:W-:Y:S05]  /*df30*/  BSYNC B0 ;  /* 0x0000000000007941 */ /* 0x000fea0003800000 */
.L_x_81:
        /* <DEDUP_REMOVED lines=16> */
.L_x_84:
[----:B------:R-:W-:Y:S05]  /*e040*/  BSYNC B0 ;  /* 0x0000000000007941 */ /* 0x000fea0003800000 */
.L_x_83:
        /* <DEDUP_REMOVED lines=67> */
.L_x_85:
        /* <DEDUP_REMOVED lines=16> */
.L_x_2373:


//--------------------- .text._ZN5flash16flash_fwd_kernelI23Flash_fwd_kernel_traitsILi128ELi128ELi64ELi4ELb0ELb0EN7cutlass6half_tE19Flash_kernel_traitsILi128ELi128ELi64ELi4ES3_EELb0ELb0ELb0ELb0ELb1ELb1ELb0ELb0EEEvNS_16Flash_fwd_paramsE --------------------------
	.section	.text._ZN5flash16flash_fwd_kernelI23Flash_fwd_kernel_traitsILi128ELi128ELi64ELi4ELb0ELb0EN7cutlass6half_tE19Flash_kernel_traitsILi128ELi128ELi64ELi4ES3_EELb0ELb0ELb0ELb0ELb1ELb1ELb0ELb0EEEvNS_16Flash_fwd_paramsE,"ax",@progbits
	.sectioninfo	@"SHI_REGISTERS=255"
	.align	128
        .global         _ZN5flash16flash_fwd_kernelI23Flash_fwd_kernel_traitsILi128ELi128ELi64ELi4ELb0ELb0EN7cutlass6half_tE19Flash_kernel_traitsILi128ELi128ELi64ELi4ES3_EELb0ELb0ELb0ELb0ELb1ELb1ELb0ELb0EEEvNS_16Flash_fwd_paramsE
        .type           _ZN5flash16flash_fwd_kernelI23Flash_fwd_kernel_traitsILi128ELi128ELi64ELi4ELb0ELb0EN7cutlass6half_tE19Flash_kernel_traitsILi128ELi128ELi64ELi4ES3_EELb0ELb0ELb0ELb0ELb1ELb1ELb0ELb0EEEvNS_16Flash_fwd_paramsE,@function
        .size           _ZN5flash16flash_fwd_kernelI23Flash_fwd_kernel_traitsILi128ELi128ELi64ELi4ELb0ELb0EN7cutlass6half_tE19Flash_kernel_traitsILi128ELi128ELi64ELi4ES3_EELb0ELb0ELb0ELb0ELb1ELb1ELb0ELb0EEEvNS_16Flash_fwd_paramsE,(.L_x_2374 - _ZN5flash16flash_fwd_kernelI23Flash_fwd_kernel_traitsILi128ELi128ELi64ELi4ELb0ELb0EN7cutlass6half_tE19Flash_kernel_traitsILi128ELi128ELi64ELi4ES3_EELb0ELb0ELb0ELb0ELb1ELb1ELb0ELb0EEEvNS_16Flash_fwd_paramsE)
        .other          _ZN5flash16flash_fwd_kernelI23Flash_fwd_kernel_traitsILi128ELi128ELi64ELi4ELb0ELb0EN7cutlass6half_tE19Flash_kernel_traitsILi128ELi128ELi64ELi4ES3_EELb0ELb0ELb0ELb0ELb1ELb1ELb0ELb0EEEvNS_16Flash_fwd_paramsE,@"STO_CUDA_ENTRY STV_DEFAULT"
_ZN5flash16flash_fwd_kernelI23Flash_fwd_kernel_traitsILi128ELi128ELi64ELi4ELb0ELb0EN7cutlass6half_tE19Flash_kernel_traitsILi128ELi128ELi64ELi4ES3_EELb0ELb0ELb0ELb0ELb1ELb1ELb0ELb0EEEvNS_16Flash_fwd_paramsE:
.text._ZN5flash16flash_fwd_kernelI23Flash_fwd_kernel_traitsILi128ELi128ELi64ELi4ELb0ELb0EN7cutlass6half_tE19Flash_kernel_traitsILi128ELi128ELi64ELi4ES3_EELb0ELb0ELb0ELb0ELb1ELb1ELb0ELb0EEEvNS_16Flash_fwd_paramsE:
[----:B------:R-:W-:Y:S02]  /*0000*/  MOV R1, c[0x0][0x28] ;  /* 0x00000a0000017a02 */ /* 0x000fe40000000f00 */
[----:B------:R-:W1:Y:S01]  /*0010*/  S2R R24, SR_CTAID.Y ;  /* 0x0000000000187919 */ /* 0x000e620000002600 */
[----:B------:R-:W-:Y:S01]  /*0020*/  ISETP.NE.U32.AND P2, PT, RZ, c[0x0][0x258], PT ;  /* 0x00009600ff007a0c */ /* 0x000fe20003f45070 */
[----:B------:R-:W-:Y:S01]  /*0030*/  IMAD.MOV.U32 R6, RZ, RZ, RZ ;  /* 0x000000ffff067224 */ /* 0x000fe200078e00ff */
[----:B------:R-:W-:Y:S01]  /*0040*/  ISETP.NE.U32.AND P0, PT, RZ, c[0x0][0x250], PT ;  /* 0x00009400ff007a0c */ /* 0x000fe20003f05070 */
[----:B------:R-:W-:Y:S01]  /*0050*/  ULDC.64 UR8, c[0x0][0x118] ;  /* 0x0000460000087ab9 */ /* 0x000fe20000000a00 */
[----:B------:R-:W-:Y:S02]  /*0060*/  ISETP.NE.AND.EX P2, PT, RZ, c[0x0][0x25c], PT, P2 ;  /* 0x00009700ff007a0c */ /* 0x000fe40003f45320 */
[----:B------:R-:W-:Y:S02]  /*0070*/  ISETP.NE.AND.EX P0, PT, RZ, c[0x0][0x254], PT, P0 ;  /* 0x00009500ff007a0c */ /* 0x000fe40003f05300 */
[----:B------:R-:W-:-:S09]  /*0080*/  IADD3 R1, R1, -0x88, RZ ;  /* 0xffffff7801017810 */ /* 0x000fd20007ffe0ff */
[----:B------:R-:W-:Y:S02]  /*0090*/  @P2 IMAD.MOV.U32 R2, RZ, RZ, 0x4 ;  /* 0x00000004ff022424 */ /* 0x000fe400078e00ff */
[----:B------:R-:W-:Y:S02]  /*00a0*/  @P0 IMAD.MOV.U32 R0, RZ, RZ, 0x4 ;  /* 0x00000004ff000424 */ /* 0x000fe400078e00ff */
[----:B-1----:R-:W-:-:S04]  /*00b0*/  @P2 IMAD.WIDE R2, R24, R2, c[0x0][0x258] ;  /* 0x0000960018022625 */ /* 0x002fc800078e0202 */
[----:B------:R-:W-:Y:S02]  /*00c0*/  @P0 IMAD.WIDE R4, R24, R0, c[0x0][0x250] ;  /* 0x0000940018040625 */ /* 0x000fe400078e0200 */
[----:B------:R-:W2:Y:S04]  /*00d0*/  @P2 LDG.E R2, [R2.64] ;  /* 0x0000000802022981 */ /* 0x000ea8000c1e1900 */
[----:B------:R-:W2:Y:S04]  /*00e0*/  @P0 LDG.E R6, [R4.64] ;  /* 0x0000000804060981 */ /* 0x000ea8000c1e1900 */
[----:B------:R-:W1:Y:S01]  /*00f0*/  S2R R16, SR_CTAID.X ;  /* 0x0000000000107919 */ /* 0x000e620000002500 */
[----:B------:R-:W-:-:S04]  /*0100*/  @!P2 ISETP.NE.U32.AND P1, PT, RZ, c[0x0][0x268], PT ;  /* 0x00009a00ff00aa0c */ /* 0x000fc80003f25070 */
[----:B------:R-:W-:Y:S01]  /*0110*/  @!P2 ISETP.NE.AND.EX P1, PT, RZ, c[0x0][0x26c], PT, P1 ;  /* 0x00009b00ff00aa0c */ /* 0x000fe20003f25310 */
[----:B-1----:R-:W-:-:S05]  /*0120*/  IMAD.SHL.U32 R0, R16, 0x80, RZ ;  /* 0x0000008010007824 */ /* 0x002fca00078e00ff */
[----:B------:R-:W-:Y:S02]  /*0130*/  ISETP.GE.AND P0, PT, R0, c[0x0][0x214], PT ;  /* 0x0000850000007a0c */ /* 0x000fe40003f06270 */
[----:B------:R-:W-:Y:S01]  /*0140*/  @!P2 SEL R0, RZ, c[0x0][0x21c], !P1 ;  /* 0x00008700ff00aa07 */ /* 0x000fe20004800000 */
[----:B--2---:R-:W-:-:S03]  /*0150*/  @P2 IMAD.IADD R148, R2, 0x1, -R6 ;  /* 0x0000000102942824 */ /* 0x004fc600078e0a06 */
[----:B------:R-:W-:-:S07]  /*0160*/  @!P2 IADD3 R148, R0, c[0x0][0x218], -R6 ;  /* 0x000086000094aa10 */ /* 0x000fce0007ffe806 */
[----:B------:R-:W-:Y:S05]  /*0170*/  @P0 EXIT ;  /* 0x000000000000094d */ /* 0x000fea0003800000 */
[----:B------:R-:W-:Y:S01]  /*0180*/  IABS R0, c[0x0][0x1c8] ;  /* 0x0000720000007a13 */ /* 0x000fe20000000000 */
[----:B------:R-:W1:Y:S01]  /*0190*/  S2R R13, SR_TID.X ;  /* 0x00000000000d7919 */ /* 0x000e620000002100 */
[----:B------:R-:W-:Y:S01]  /*01a0*/  SHF.R.S32.HI R25, RZ, 0x1f, R24 ;  /* 0x0000001fff197819 */ /* 0x000fe20000011418 */
[----:B------:R-:W-:Y:S02]  /*01b0*/  ULDC.64 UR4, c[0x0][0x190] ;  /* 0x0000640000047ab9 */ /* 0x000fe40000000a00 */
[----:B------:R-:W-:Y:S01]  /*01c0*/  IMAD.MOV.U32 R23, RZ, RZ, R0 ;  /* 0x000000ffff177224 */ /* 0x000fe200078e0000 */
[----:B------:R-:W2:Y:S01]  /*01d0*/  S2R R26, SR_CTAID.Z ;  /* 0x00000000001a7919 */ /* 0x000ea20000002700 */
[----:B------:R-:W-:Y:S01]  /*01e0*/  IADD3 R0, R148, 0x3f, RZ ;  /* 0x0000003f94007810 */ /* 0x000fe20007ffe0ff */
[----:B------:R-:W-:Y:S01]  /*01f0*/  USHF.L.U32 UR7, UR4, 0x5, URZ ;  /* 0x0000000504077899 */ /* 0x000fe2000800063f */
[----:B------:R-:W3:Y:S01]  /*0200*/  I2F.RP R4, R23 ;  /* 0x0000001700047306 */ /* 0x000ee20000209400 */
[----:B------:R-:W-:Y:S01]  /*0210*/  UMOV UR6, 0x5 ;  /* 0x0000000500067882 */ /* 0x000fe20000000000 */
[----:B------:R-:W-:Y:S01]  /*0220*/  SHF.R.S32.HI R2, RZ, 0x1f, R0 ;  /* 0x0000001fff027819 */ /* 0x000fe20000011400 */
[----:B------:R-:W-:-:S02]  /*0230*/  USHF.L.U64.HI UR12, UR4, UR6, UR5 ;  /* 0x00000006040c7299 */ /* 0x000fc40008010205 */
[----:B------:R-:W-:Y:S01]  /*0240*/  UMOV UR10, 0x6 ;  /* 0x00000006000a7882 */ /* 0x000fe20000000000 */
[----:B------:R-:W-:Y:S01]  /*0250*/  LEA.HI R246, R2, R0, RZ, 0x6 ;  /* 0x0000000002f67211 */ /* 0x000fe200078f30ff */
[----:B------:R-:W-:Y:S02]  /*0260*/  ULDC.64 UR4, c[0x0][0x198] ;  /* 0x0000660000047ab9 */ /* 0x000fe40000000a00 */
[----:B------:R-:W-:Y:S02]  /*0270*/  USHF.L.U64.HI UR10, UR4, UR10, UR5 ;  /* 0x0000000a040a7299 */ /* 0x000fe40008010205 */
[----:B------:R-:W-:Y:S01]  /*0280*/  USHF.L.U32 UR11, UR4, 0x6, URZ ;  /* 0x00000006040b7899 */ /* 0x000fe2000800063f */
[----:B---3--:R-:W3:Y:S01]  /*0290*/  MUFU.RCP R4, R4 ;  /* 0x0000000400047308 */ /* 0x008ee20000001000 */
[----:B-1----:R-:W-:Y:S02]  /*02a0*/  SHF.R.S32.HI R3, RZ, 0x1f, R13 ;  /* 0x0000001fff037819 */ /* 0x002fe4000001140d */
[----:B--2---:R-:W-:-:S02]  /*02b0*/  LOP3.LUT R5, R26, c[0x0][0x1c8], RZ, 0x3c, !PT ;  /* 0x000072001a057a12 */ /* 0x004fc400078e3cff */
[CC--:B------:R-:W-:Y:S02]  /*02c0*/  LEA.HI R19, R3.reuse, R13.reuse, RZ, 0x3 ;  /* 0x0000000d03137211 */ /* 0x0c0fe400078f18ff */
[CC--:B------:R-:W-:Y:S02]  /*02d0*/  LEA.HI R0, R3.reuse, R13.reuse, RZ, 0x4 ;  /* 0x0000000d03007211 */ /* 0x0c0fe400078f20ff */
[CC--:B------:R-:W-:Y:S02]  /*02e0*/  LEA.HI R12, R3.reuse, R13.reuse, RZ, 0x6 ;  /* 0x0000000d030c7211 */ /* 0x0c0fe400078f30ff */
[----:B------:R-:W-:Y:S02]  /*02f0*/  LEA.HI R22, R3, R13, RZ, 0x5 ;  /* 0x0000000d03167211 */ /* 0x000fe400078f28ff */
[----:B------:R-:W-:Y:S01]  /*0300*/  LOP3.LUT R3, R19, 0xfffffff8, RZ, 0xc0, !PT ;  /* 0xfffffff813037812 */ /* 0x000fe200078ec0ff */
[----:B------:R-:W-:Y:S01]  /*0310*/  IMAD.SHL.U32 R12, R12, 0x8, RZ ;  /* 0x000000080c0c7824 */ /* 0x000fe200078e00ff */
[----:B---3--:R-:W-:-:S02]  /*0320*/  IADD3 R4, R4, 0xffffffe, RZ ;  /* 0x0ffffffe04047810 */ /* 0x008fc40007ffe0ff */
[----:B------:R-:W-:Y:S01]  /*0330*/  ISETP.GE.AND P1, PT, R5, RZ, PT ;  /* 0x000000ff0500720c */ /* 0x000fe20003f26270 */
[C---:B------:R-:W-:Y:S01]  /*0340*/  IMAD.IADD R56, R13.reuse, 0x1, -R3 ;  /* 0x000000010d387824 */ /* 0x040fe200078e0a03 */
[----:B------:R-:W-:Y:S01]  /*0350*/  LOP3.LUT R7, R0, 0xfffffff0, RZ, 0xc0, !PT ;  /* 0xfffffff000077812 */ /* 0x000fe200078ec0ff */
[----:B------:R1:W2:Y:S01]  /*0360*/  F2I.FTZ.U32.TRUNC.NTZ R5, R4 ;  /* 0x0000000400057305 */ /* 0x0002a2000021f000 */
[----:B------:R-:W-:Y:S02]  /*0370*/  SHF.R.S32.HI R2, RZ, 0x3, R19 ;  /* 0x00000003ff027819 */ /* 0x000fe40000011413 */
[----:B------:R-:W-:Y:S01]  /*0380*/  IABS R20, R26 ;  /* 0x0000001a00147213 */ /* 0x000fe20000000000 */
[----:B------:R-:W-:Y:S01]  /*0390*/  IMAD.IADD R13, R13, 0x1, -R7 ;  /* 0x000000010d0d7824 */ /* 0x000fe200078e0a07 */
[----:B------:R-:W-:Y:S01]  /*03a0*/  SHF.R.S32.HI R3, RZ, 0x1f, R2 ;  /* 0x0000001fff037819 */ /* 0x000fe20000011402 */
[C---:B------:R-:W-:Y:S01]  /*03b0*/  IMAD.SHL.U32 R7, R2.reuse, 0x40, RZ ;  /* 0x0000004002077824 */ /* 0x040fe200078e00ff */
[----:B------:R-:W-:-:S03]  /*03c0*/  IADD3 R9, P0, R2, R6, RZ ;  /* 0x0000000602097210 */ /* 0x000fc60007f1e0ff */
[----:B------:R-:W-:Y:S01]  /*03d0*/  IMAD.WIDE R16, R16, 0x80, R2 ;  /* 0x0000008010107825 */ /* 0x000fe200078e0202 */
[----:B------:R-:W-:-:S03]  /*03e0*/  LEA.HI.X.SX32 R8, R6, R3, 0x1, P0 ;  /* 0x0000000306087211 */ /* 0x000fc600000f0eff */
[----:B------:R-:W-:Y:S01]  /*03f0*/  IMAD.SHL.U32 R6, R56, 0x8, RZ ;  /* 0x0000000838067824 */ /* 0x000fe200078e00ff */
[----:B-1----:R-:W-:Y:S01]  /*0400*/  SHF.R.S32.HI R4, RZ, 0x4, R0 ;  /* 0x00000004ff047819 */ /* 0x002fe20000011400 */
[----:B--2---:R-:W-:-:S03]  /*0410*/  IMAD.MOV R11, RZ, RZ, -R5 ;  /* 0x000000ffff0b7224 */ /* 0x004fc600078e0a05 */
[----:B------:R-:W-:Y:S02]  /*0420*/  LEA.HI R10, R0, R4, RZ, 0x1 ;  /* 0x00000004000a7211 */ /* 0x000fe400078f08ff */
[----:B------:R-:W-:Y:S02]  /*0430*/  LOP3.LUT R0, R7, 0x1c0, RZ, 0xc0, !PT ;  /* 0x000001c007007812 */ /* 0x000fe400078ec0ff */
[----:B------:R-:W-:Y:S02]  /*0440*/  LOP3.LUT R7, R10, 0xfffffffe, RZ, 0xc0, !PT ;  /* 0xfffffffe0a077812 */ /* 0x000fe400078ec0ff */
[----:B------:R-:W-:Y:S02]  /*0450*/  SHF.R.U32.HI R10, RZ, 0x3, R0 ;  /* 0x00000003ff0a7819 */ /* 0x000fe40000011600 */
[--C-:B------:R-:W-:Y:S01]  /*0460*/  LOP3.LUT R0, R0, 0x38, R6.reuse, 0xf8, !PT ;  /* 0x0000003800007812 */ /* 0x100fe200078ef806 */
[----:B------:R-:W-:Y:S01]  /*0470*/  IMAD.IADD R21, R4, 0x1, -R7 ;  /* 0x0000000104157824 */ /* 0x000fe200078e0a07 */
[----:B------:R-:W-:Y:S01]  /*0480*/  SHF.R.S32.HI R7, RZ, 0x1f, R6 ;  /* 0x0000001fff077819 */ /* 0x000fe20000011406 */
[----:B------:R-:W-:Y:S01]  /*0490*/  IMAD.MOV.U32 R4, RZ, RZ, RZ ;  /* 0x000000ffff047224 */ /* 0x000fe200078e00ff */
[----:B------:R-:W-:Y:S01]  /*04a0*/  LOP3.LUT R14, R0, R10, RZ, 0x3c, !PT ;  /* 0x0000000a000e7212 */ /* 0x000fe200078e3cff */
[----:B------:R-:W-:-:S02]  /*04b0*/  IMAD R0, R11, R23, RZ ;  /* 0x000000170b007224 */ /* 0x000fc400078e02ff */
[----:B------:R-:W-:Y:S01]  /*04c0*/  IMAD R10, R25, c[0x0][0x178], RZ ;  /* 0x00005e00190a7a24 */ /* 0x000fe200078e02ff */
[----:B------:R-:W-:Y:S01]  /*04d0*/  LOP3.LUT R14, R14, 0x7ffffe00, R12, 0xf8, !PT ;  /* 0x7ffffe000e0e7812 */ /* 0x000fe200078ef80c */
[----:B------:R-:W-:-:S04]  /*04e0*/  IMAD.HI.U32 R11, R5, R0, R4 ;  /* 0x00000000050b7227 */ /* 0x000fc800078e0004 */
[C---:B------:R-:W-:Y:S02]  /*04f0*/  IMAD R10, R24.reuse, c[0x0][0x17c], R10 ;  /* 0x00005f00180a7a24 */ /* 0x040fe400078e020a */
[----:B------:R-:W-:-:S04]  /*0500*/  IMAD.WIDE.U32 R2, R24, c[0x0][0x178], R6 ;  /* 0x00005e0018027a25 */ /* 0x000fc800078e0006 */
[----:B------:R-:W-:-:S04]  /*0510*/  IMAD.HI.U32 R11, R11, R20, RZ ;  /* 0x000000140b0b7227 */ /* 0x000fc800078e00ff */
[----:B------:R-:W-:Y:S02]  /*0520*/  IMAD.IADD R3, R3, 0x1, R10 ;  /* 0x0000000103037824 */ /* 0x000fe400078e020a */
[----:B------:R-:W-:Y:S02]  /*0530*/  IMAD.MOV R10, RZ, RZ, -R11 ;  /* 0x000000ffff0a7224 */ /* 0x000fe400078e0a0b */
[C---:B------:R-:W-:Y:S02]  /*0540*/  IMAD R4, R8.reuse, c[0x0][0x198], RZ ;  /* 0x0000660008047a24 */ /* 0x040fe400078e02ff */
[----:B------:R-:W-:Y:S02]  /*0550*/  IMAD R10, R23, R10, R20 ;  /* 0x0000000a170a7224 */ /* 0x000fe400078e0214 */
[----:B------:R-:W-:Y:S01]  /*0560*/  IMAD R0, R8, c[0x0][0x1a0], RZ ;  /* 0x0000680008007a24 */ /* 0x000fe200078e02ff */
[----:B------:R-:W-:Y:S01]  /*0570*/  SHF.R.S32.HI R8, RZ, 0x1f, R13 ;  /* 0x0000001fff087819 */ /* 0x000fe2000001140d */
[----:B------:R-:W-:Y:S01]  /*0580*/  IMAD R15, R9, c[0x0][0x19c], R4 ;  /* 0x00006700090f7a24 */ /* 0x000fe200078e0204 */
[----:B------:R-:W-:Y:S01]  /*0590*/  ISETP.GT.U32.AND P2, PT, R23, R10, PT ;  /* 0x0000000a1700720c */ /* 0x000fe20003f44070 */
[----:B------:R-:W-:Y:S01]  /*05a0*/  IMAD.WIDE.U32 R4, R9, c[0x0][0x198], R6 ;  /* 0x0000660009047a25 */ /* 0x000fe200078e0006 */
[----:B------:R-:W-:-:S03]  /*05b0*/  LEA.HI R20, R8, R13, RZ, 0x3 ;  /* 0x0000000d08147211 */ /* 0x000fc600078f18ff */
[C---:B------:R-:W-:Y:S01]  /*05c0*/  IMAD R18, R9.reuse, c[0x0][0x1a4], R0 ;  /* 0x0000690009127a24 */ /* 0x040fe200078e0200 */
[----:B------:R-:W-:Y:S01]  /*05d0*/  LOP3.LUT R8, R20, 0xfffffff8, RZ, 0xc0, !PT ;  /* 0xfffffff814087812 */ /* 0x000fe200078ec0ff */
[----:B------:R-:W-:Y:S01]  /*05e0*/  IMAD.WIDE.U32 R6, R9, c[0x0][0x1a0], R6 ;  /* 0x0000680009067a25 */ /* 0x000fe200078e0006 */
[----:B------:R-:W-:-:S03]  /*05f0*/  SHF.R.S32.HI R9, RZ, 0x1f, R26 ;  /* 0x0000001fff097819 */ /* 0x000fc6000001141a */
[----:B------:R-:W-:Y:S02]  /*0600*/  IMAD.SHL.U32 R0, R56, 0x40, RZ ;  /* 0x0000004038007824 */ /* 0x000fe400078e00ff */
[----:B------:R-:W-:Y:S01]  /*0610*/  IMAD R9, R9, c[0x0][0x1a8], RZ ;  /* 0x00006a0009097a24 */ /* 0x000fe200078e02ff */
[----:B------:R-:W-:Y:S01]  /*0620*/  @!P2 IADD3 R11, R11, 0x1, RZ ;  /* 0x000000010b0ba810 */ /* 0x000fe20007ffe0ff */
[----:B------:R-:W-:Y:S01]  /*0630*/  IMAD.WIDE.U32 R2, R26, c[0x0][0x1a8], R2 ;  /* 0x00006a001a027a25 */ /* 0x000fe200078e0002 */
[----:B------:R-:W-:-:S03]  /*0640*/  LOP3.LUT R0, R0, 0x1c0, RZ, 0xc0, !PT ;  /* 0x000001c000007812 */ /* 0x000fc600078ec0ff */
[----:B------:R-:W-:Y:S01]  /*0650*/  IMAD R9, R26, c[0x0][0x1ac], R9 ;  /* 0x00006b001a097a24 */ /* 0x000fe200078e0209 */
[----:B------:R-:W-:Y:S01]  /*0660*/  LOP3.LUT R12, R0, 0x8, R19, 0xf8, !PT ;  /* 0x00000008000c7812 */ /* 0x000fe200078ef813 */
[----:B------:R-:W-:Y:S01]  /*0670*/  IMAD.IADD R57, R13, 0x1, -R8 ;  /* 0x000000010d397824 */ /* 0x000fe200078e0a08 */
[----:B------:R-:W-:Y:S01]  /*0680*/  SHF.R.U32.HI R0, RZ, 0x3, R0 ;  /* 0x00000003ff007819 */ /* 0x000fe20000011600 */
[----:B------:R-:W-:Y:S02]  /*0690*/  @!P2 IMAD.IADD R10, R10, 0x1, -R23 ;  /* 0x000000010a0aa824 */ /* 0x000fe400078e0a17 */
[----:B------:R-:W-:Y:S02]  /*06a0*/  IMAD.IADD R3, R3, 0x1, R9 ;  /* 0x0000000103037824 */ /* 0x000fe400078e0209 */
[----:B------:R-:W-:Y:S01]  /*06b0*/  IMAD R8, R17, c[0x0][0x190], RZ ;  /* 0x0000640011087a24 */ /* 0x000fe200078e02ff */
[----:B------:R-:W-:Y:S01]  /*06c0*/  ISETP.GE.U32.AND P3, PT, R10, R23, PT ;  /* 0x000000170a00720c */ /* 0x000fe20003f66070 */
[----:B------:R-:W-:Y:S01]  /*06d0*/  IMAD.IADD R5, R5, 0x1, R15 ;  /* 0x0000000105057824 */ /* 0x000fe200078e020f */
[----:B------:R-:W-:Y:S01]  /*06e0*/  LOP3.LUT R15, R12, R0, RZ, 0x3c, !PT ;  /* 0x000000000c0f7212 */ /* 0x000fe200078e3cff */
[----:B------:R-:W-:-:S02]  /*06f0*/  IMAD R0, R25, c[0x0][0x180], RZ ;  /* 0x0000600019007a24 */ /* 0x000fc400078e02ff */
[C---:B------:R-:W-:Y:S02]  /*0700*/  IMAD R12, R16.reuse, c[0x0][0x194], R8 ;  /* 0x00006500100c7a24 */ /* 0x040fe400078e0208 */
[----:B------:R-:W-:-:S04]  /*0710*/  IMAD.WIDE.U32 R2, R16, c[0x0][0x190], R2 ;  /* 0x0000640010027a25 */ /* 0x000fc800078e0002 */
[C---:B------:R-:W-:Y:S02]  /*0720*/  IMAD R0, R24.reuse, c[0x0][0x184], R0 ;  /* 0x0000610018007a24 */ /* 0x040fe400078e0200 */
[----:B------:R-:W-:Y:S01]  /*0730*/  IMAD.WIDE.U32 R8, R24, c[0x0][0x180], R4 ;  /* 0x0000600018087a25 */ /* 0x000fe200078e0004 */
[----:B------:R-:W-:Y:S02]  /*0740*/  LEA R4, P0, R2, c[0x0][0x160], 0x1 ;  /* 0x0000580002047a11 */ /* 0x000fe400078008ff */
[----:B------:R-:W-:Y:S01]  /*0750*/  @P3 IADD3 R11, R11, 0x1, RZ ;  /* 0x000000010b0b3810 */ /* 0x000fe20007ffe0ff */
[----:B------:R-:W-:Y:S02]  /*0760*/  IMAD R5, R25, c[0x0][0x188], RZ ;  /* 0x0000620019057a24 */ /* 0x000fe400078e02ff */
[----:B------:R-:W-:Y:S01]  /*0770*/  IMAD.IADD R3, R3, 0x1, R12 ;  /* 0x0000000103037824 */ /* 0x000fe200078e020c */
[----:B------:R-:W-:Y:S01]  /*0780*/  LEA.HI.SX32 R12, R246, 0xffffffff, 0x1a ;  /* 0xfffffffff60c7811 */ /* 0x000fe200078fd2ff */
[----:B------:R-:W-:-:S02]  /*0790*/  IMAD.IADD R9, R9, 0x1, R0 ;  /* 0x0000000109097824 */ /* 0x000fc400078e0200 */
[----:B------:R-:W-:Y:S01]  /*07a0*/  IMAD R0, R24, c[0x0][0x18c], R5 ;  /* 0x0000630018007a24 */ /* 0x000fe200078e0205 */
[----:B------:R-:W-:Y:S01]  /*07b0*/  LEA.HI.X R5, R2, c[0x0][0x164], R3, 0x1, P0 ;  /* 0x0000590002057a11 */ /* 0x000fe200000f0c03 */
[----:B------:R-:W-:Y:S01]  /*07c0*/  IMAD.IADD R7, R7, 0x1, R18 ;  /* 0x0000000107077824 */ /* 0x000fe200078e0212 */
[----:B------:R-:W-:Y:S01]  /*07d0*/  ISETP.NE.AND P0, PT, RZ, c[0x0][0x1c8], PT ;  /* 0x00007200ff007a0c */ /* 0x000fe20003f05270 */
[----:B------:R-:W-:Y:S01]  /*07e0*/  IMAD.SHL.U32 R247, R14, 0x2, RZ ;  /* 0x000000020ef77824 */ /* 0x000fe200078e00ff */
[----:B------:R-:W-:Y:S01]  /*07f0*/  IADD3 R2, P2, R4, UR7, RZ ;  /* 0x0000000704027c10 */ /* 0x000fe2000ff5e0ff */
[----:B------:R-:W-:Y:S01]  /*0800*/  IMAD.WIDE.U32 R6, R24, c[0x0][0x188], R6 ;  /* 0x0000620018067a25 */ /* 0x000fe200078e0006 */
[----:B------:R-:W-:Y:S02]  /*0810*/  SHF.R.S32.HI R13, RZ, 0x1f, R12 ;  /* 0x0000001fff0d7819 */ /* 0x000fe4000001140c */
[----:B------:R-:W-:Y:S01]  /*0820*/  IADD3.X R3, R5, UR12, RZ, P2, !PT ;  /* 0x0000000c05037c10 */ /* 0x000fe200097fe4ff */
[----:B------:R-:W-:Y:S01]  /*0830*/  IMAD.IADD R7, R7, 0x1, R0 ;  /* 0x0000000107077824 */ /* 0x000fe200078e0200 */
[----:B------:R1:W-:Y:S01]  /*0840*/  LDGSTS.E.BYPASS.LTC128B.128 [R247], [R4.64] ;  /* 0x0000000004f77fae */ /* 0x0003e2000b901d48 */
[----:B------:R-:W-:-:S03]  /*0850*/  IMAD.MOV.U32 R0, RZ, RZ, R11 ;  /* 0x000000ffff007224 */ /* 0x000fc600078e000b */
[----:B------:R1:W-:Y:S01]  /*0860*/  LDGSTS.E.BYPASS.LTC128B.128 [R247+0x4000], [R4.64+0x80] ;  /* 0x0400008004f77fae */ /* 0x0003e2000b901d48 */
[----:B------:R-:W-:Y:S01]  /*0870*/  @!P1 IMAD.MOV R0, RZ, RZ, -R0 ;  /* 0x000000ffff009224 */ /* 0x000fe200078e0a00 */
[----:B------:R-:W-:Y:S02]  /*0880*/  @!P0 LOP3.LUT R0, RZ, c[0x0][0x1c8], RZ, 0x33, !PT ;  /* 0x00007200ff008a12 */ /* 0x000fe400078e33ff */
[----:B------:R2:W-:Y:S03]  /*0890*/  LDGSTS.E.BYPASS.LTC128B.128 [R247+0x800], [R2.64] ;  /* 0x0080000002f77fae */ /* 0x0005e6000b901d48 */
[C---:B------:R-:W-:Y:S01]  /*08a0*/  IMAD.WIDE.U32 R30, R0.reuse, c[0x0][0x1b0], R8 ;  /* 0x00006c00001e7a25 */ /* 0x040fe200078e0008 */
[----:B------:R2:W-:Y:S03]  /*08b0*/  LDGSTS.E.BYPASS.LTC128B.128 [R247+0x4800], [R2.64+0x80] ;  /* 0x0480008002f77fae */ /* 0x0005e6000b901d48 */
[----:B------:R-:W-:Y:S01]  /*08c0*/  IMAD.WIDE.U32 R28, R0, c[0x0][0x1b8], R6 ;  /* 0x00006e00001c7a25 */ /* 0x000fe200078e0006 */
[----:B------:R-:W-:Y:S03]  /*08d0*/  STL.64 [R1+0x38], R30 ;  /* 0x0000381e01007387 */ /* 0x000fe60000100a00 */
[----:B------:R-:W-:Y:S01]  /*08e0*/  IMAD.MOV.U32 R164, RZ, RZ, R30 ;  /* 0x000000ffffa47224 */ /* 0x000fe200078e001e */
[----:B------:R-:W-:Y:S01]  /*08f0*/  STL.64 [R1+0x30], R28 ;  /* 0x0000301c01007387 */ /* 0x000fe20000100a00 */
[----:B-1----:R-:W-:-:S05]  /*0900*/  SHF.R.S32.HI R4, RZ, 0x1f, R0 ;  /* 0x0000001fff047819 */ /* 0x002fca0000011400 */
[C---:B------:R-:W-:Y:S02]  /*0910*/  IMAD R5, R4.reuse, c[0x0][0x1b0], RZ ;  /* 0x00006c0004057a24 */ /* 0x040fe400078e02ff */
[----:B------:R-:W-:Y:S01]  /*0920*/  IMAD R4, R4, c[0x0][0x1b8], RZ ;  /* 0x00006e0004047a24 */ /* 0x000fe200078e02ff */
[----:B--2---:R-:W-:Y:S01]  /*0930*/  IADD3 R2, P0, R2, UR7, RZ ;  /* 0x0000000702027c10 */ /* 0x004fe2000ff1e0ff */
[C---:B------:R-:W-:Y:S02]  /*0940*/  IMAD R5, R0.reuse, c[0x0][0x1b4], R5 ;  /* 0x00006d0000057a24 */ /* 0x040fe400078e0205 */
[----:B------:R-:W-:Y:S01]  /*0950*/  IMAD R14, R0, c[0x0][0x1bc], R4 ;  /* 0x00006f00000e7a24 */ /* 0x000fe200078e0204 */
[----:B------:R-:W-:Y:S01]  /*0960*/  IADD3.X R3, R3, UR12, RZ, P0, !PT ;  /* 0x0000000c03037c10 */ /* 0x000fe200087fe4ff */
[----:B------:R-:W-:Y:S01]  /*0970*/  IMAD R0, R12, UR10, RZ ;  /* 0x0000000a0c007c24 */ /* 0x000fe2000f8e02ff */
[----:B------:R-:W-:Y:S01]  /*0980*/  IADD3 R8, P0, R2, UR7, RZ ;  /* 0x0000000702087c10 */ /* 0x000fe2000ff1e0ff */
[----:B------:R-:W-:-:S02]  /*0990*/  IMAD.IADD R165, R31, 0x1, R5 ;  /* 0x000000011fa57824 */ /* 0x000fc400078e0205 */
[----:B------:R-:W-:Y:S01]  /*09a0*/  IMAD R0, R13, UR11, R0 ;  /* 0x0000000b0d007c24 */ /* 0x000fe2000f8e0200 */
[----:B------:R-:W-:Y:S01]  /*09b0*/  IADD3.X R9, R3, UR12, RZ, P0, !PT ;  /* 0x0000000c03097c10 */ /* 0x000fe200087fe4ff */
[----:B------:R-:W-:Y:S01]  /*09c0*/  IMAD.WIDE.U32 R10, R12, UR11, R164 ;  /* 0x0000000b0c0a7c25 */ /* 0x000fe2000f8e00a4 */
[----:B------:R-:W-:Y:S01]  /*09d0*/  IADD3 R6, P0, R8, UR7, RZ ;  /* 0x0000000708067c10 */ /* 0x000fe2000ff1e0ff */
[----:B------:R1:W-:Y:S02]  /*09e0*/  LDGSTS.E.BYPASS.LTC128B.128 [R247+0x1000], [R2.64] ;  /* 0x0100000002f77fae */ /* 0x0003e4000b901d48 */
[----:B------:R-:W-:Y:S01]  /*09f0*/  IMAD.IADD R0, R11, 0x1, R0 ;  /* 0x000000010b007824 */ /* 0x000fe200078e0200 */
[----:B------:R-:W-:Y:S01]  /*0a00*/  IADD3.X R7, R9, UR12, RZ, P0, !PT ;  /* 0x0000000c09077c10 */ /* 0x000fe200087fe4ff */
[----:B------:R1:W-:Y:S01]  /*0a10*/  LDGSTS.E.BYPASS.LTC128B.128 [R247+0x5000], [R2.64+0x80] ;  /* 0x0500008002f77fae */ /* 0x0003e2000b901d48 */
[----:B------:R-:W-:-:S03]  /*0a20*/  IADD3 R4, P0, R6, UR7, RZ ;  /* 0x0000000706047c10 */ /* 0x000fc6000ff1e0ff */
[----:B------:R2:W-:Y:S01]  /*0a30*/  LDGSTS.E.BYPASS.LTC128B.128 [R247+0x1800], [R8.64] ;  /* 0x0180000008f77fae */ /* 0x0005e2000b901d48 */
[----:B------:R-:W-:-:S03]  /*0a40*/  IADD3.X R5, R7, UR12, RZ, P0, !PT ;  /* 0x0000000c07057c10 */ /* 0x000fc600087fe4ff */
[----:B------:R2:W-:Y:S04]  /*0a50*/  LDGSTS.E.BYPASS.LTC128B.128 [R247+0x5800], [R8.64+0x80] ;  /* 0x0580008008f77fae */ /* 0x0005e8000b901d48 */
[----:B------:R3:W-:Y:S04]  /*0a60*/  LDGSTS.E.BYPASS.LTC128B.128 [R247+0x2000], [R6.64] ;  /* 0x0200000006f77fae */ /* 0x0007e8000b901d48 */
[----:B------:R3:W-:Y:S04]  /*0a70*/  LDGSTS.E.BYPASS.LTC128B.128 [R247+0x6000], [R6.64+0x80] ;  /* 0x0600008006f77fae */ /* 0x0007e8000b901d48 */
[----:B------:R4:W-:Y:S04]  /*0a80*/  LDGSTS.E.BYPASS.LTC128B.128 [R247+0x2800], [R4.64] ;  /* 0x0280000004f77fae */ /* 0x0009e8000b901d48 */
[----:B------:R4:W-:Y:S01]  /*0a90*/  LDGSTS.E.BYPASS.LTC128B.128 [R247+0x6800], [R4.64+0x80] ;  /* 0x0680008004f77fae */ /* 0x0009e2000b901d48 */
[----:B-1----:R-:W-:-:S03]  /*0aa0*/  IADD3 R2, P1, R4, UR7, RZ ;  /* 0x0000000704027c10 */ /* 0x002fc6000ff3e0ff */
[----:B------:R-:W-:Y:S01]  /*0ab0*/  STL.64 [R1+0x28], R164 ;  /* 0x000028a401007387 */ /* 0x000fe20000100a00 */
[----:B------:R-:W-:Y:S02]  /*0ac0*/  IADD3.X R3, R5, UR12, RZ, P1, !PT ;  /* 0x0000000c05037c10 */ /* 0x000fe40008ffe4ff */
[----:B--2---:R-:W-:-:S03]  /*0ad0*/  LEA R8, P0, R10, c[0x0][0x168], 0x1 ;  /* 0x00005a000a087a11 */ /* 0x004fc600078008ff */
[----:B------:R1:W-:Y:S01]  /*0ae0*/  LDGSTS.E.BYPASS.LTC128B.128 [R247+0x3000], [R2.64] ;  /* 0x0300000002f77fae */ /* 0x0003e2000b901d48 */
[----:B------:R-:W-:-:S03]  /*0af0*/  LEA.HI.X R9, R10, c[0x0][0x16c], R0, 0x1, P0 ;  /* 0x00005b000a097a11 */ /* 0x000fc600000f0c00 */
[----:B------:R1:W-:Y:S01]  /*0b00*/  LDGSTS.E.BYPASS.LTC128B.128 [R247+0x7000], [R2.64+0x80] ;  /* 0x0700008002f77fae */ /* 0x0003e2000b901d48 */
[----:B------:R-:W-:Y:S01]  /*0b10*/  IMAD R0, R13, c[0x0][0x1a0], RZ ;  /* 0x000068000d007a24 */ /* 0x000fe200078e02ff */
[----:B---3--:R-:W-:Y:S01]  /*0b20*/  IADD3 R6, P0, R2, UR7, RZ ;  /* 0x0000000702067c10 */ /* 0x008fe2000ff1e0ff */
[----:B------:R-:W-:Y:S02]  /*0b30*/  USHF.L.U32 UR7, UR4, 0x5, URZ ;  /* 0x0000000504077899 */ /* 0x000fe4000800063f */
[----:B------:R-:W-:Y:S01]  /*0b40*/  IMAD R0, R12, c[0x0][0x1a4], R0 ;  /* 0x000069000c007a24 */ /* 0x000fe200078e0200 */
[----:B------:R-:W-:Y:S01]  /*0b50*/  IADD3.X R7, R3, UR12, RZ, P0, !PT ;  /* 0x0000000c03077c10 */ /* 0x000fe200087fe4ff */
[----:B------:R-:W-:Y:S02]  /*0b60*/  USHF.L.U64.HI UR12, UR4, UR6, UR5 ;  /* 0x00000006040c7299 */ /* 0x000fe40008010205 */
[----:B----4-:R-:W-:Y:S02]  /*0b70*/  IADD3 R4, P0, R8, UR7, RZ ;  /* 0x0000000708047c10 */ /* 0x010fe4000ff1e0ff */
[----:B------:R2:W-:Y:S01]  /*0b80*/  LDGSTS.E.BYPASS.LTC128B.128 [R247+0x3800], [R6.64] ;  /* 0x0380000006f77fae */ /* 0x0005e2000b901d48 */
[----:B------:R-:W-:Y:S01]  /*0b90*/  ULDC.64 UR4, c[0x0][0x1a0] ;  /* 0x0000680000047ab9 */ /* 0x000fe20000000a00 */
[----:B------:R-:W-:-:S02]  /*0ba0*/  IADD3.X R5, R9, UR12, RZ, P0, !PT ;  /* 0x0000000c09057c10 */ /* 0x000fc400087fe4ff */
[----:B------:R2:W-:Y:S01]  /*0bb0*/  LDGSTS.E.BYPASS.LTC128B.128 [R247+0x7800], [R6.64+0x80] ;  /* 0x0780008006f77fae */ /* 0x0005e2000b901d48 */
[----:B------:R-:W-:Y:S02]  /*0bc0*/  USHF.L.U32 UR13, UR4, 0x5, URZ ;  /* 0x00000005040d7899 */ /* 0x000fe4000800063f */
[----:B------:R-:W-:Y:S01]  /*0bd0*/  USHF.L.U64.HI UR5, UR4, UR6, UR5 ;  /* 0x0000000604057299 */ /* 0x000fe20008010205 */
[----:B------:R3:W-:Y:S04]  /*0be0*/  LDGSTS.E.BYPASS.LTC128B.128 [R247+0x8000], [R8.64] ;  /* 0x0800000008f77fae */ /* 0x0007e8000b901d48 */
[----:B------:R3:W-:Y:S01]  /*0bf0*/  LDGSTS.E.BYPASS.LTC128B.128 [R247+0xa000], [R8.64+0x80] ;  /* 0x0a00008008f77fae */ /* 0x0007e2000b901d48 */
[----:B-1----:R-:W-:-:S03]  /*0c00*/  IADD3 R2, P0, R4, UR7, RZ ;  /* 0x0000000704027c10 */ /* 0x002fc6000ff1e0ff */
[----:B------:R1:W-:Y:S01]  /*0c10*/  LDGSTS.E.BYPASS.LTC128B.128 [R247+0x8800], [R4.64] ;  /* 0x0880000004f77fae */ /* 0x0003e2000b901d48 */
[----:B------:R-:W-:-:S03]  /*0c20*/  IADD3.X R3, R5, UR12, RZ, P0, !PT ;  /* 0x0000000c05037c10 */ /* 0x000fc600087fe4ff */
[----:B------:R1:W-:Y:S04]  /*0c30*/  LDGSTS.E.BYPASS.LTC128B.128 [R247+0xa800], [R4.64+0x80] ;  /* 0x0a80008004f77fae */ /* 0x0003e8000b901d48 */
[----:B------:R4:W-:Y:S04]  /*0c40*/  LDGSTS.E.BYPASS.LTC128B.128 [R247+0x9000], [R2.64] ;  /* 0x0900000002f77fae */ /* 0x0009e8000b901d48 */
[----:B------:R4:W-:Y:S01]  /*0c50*/  LDGSTS.E.BYPASS.LTC128B.128 [R247+0xb000], [R2.64+0x80] ;  /* 0x0b00008002f77fae */ /* 0x0009e2000b901d48 */
[----:B--2---:R-:W-:-:S04]  /*0c60*/  IMAD.WIDE.U32 R6, R12, c[0x0][0x1a0], RZ ;  /* 0x000068000c067a25 */ /* 0x004fc800078e00ff */
[----:B------:R-:W-:Y:S01]  /*0c70*/  IMAD.IADD R0, R7, 0x1, R0 ;  /* 0x0000000107007824 */ /* 0x000fe200078e0200 */
[----:B-1----:R-:W-:-:S04]  /*0c80*/  IADD3 R4, P0, R2, UR7, RZ ;  /* 0x0000000702047c10 */ /* 0x002fc8000ff1e0ff */
[----:B------:R-:W-:Y:S02]  /*0c90*/  IADD3.X R5, R3, UR12, RZ, P0, !PT ;  /* 0x0000000c03057c10 */ /* 0x000fe400087fe4ff */
[----:B------:R-:W-:Y:S01]  /*0ca0*/  LEA R7, P0, R6, R28, 0x6 ;  /* 0x0000001c06077211 */ /* 0x000fe200078030ff */
[----:B----4-:R-:W-:Y:S02]  /*0cb0*/  IMAD.IADD R2, R29, 0x1, R14 ;  /* 0x000000011d027824 */ /* 0x010fe400078e020e */
[----:B------:R1:W-:Y:S01]  /*0cc0*/  LDGSTS.E.BYPASS.LTC128B.128 [R247+0x9800], [R4.64] ;  /* 0x0980000004f77fae */ /* 0x0003e2000b901d48 */
[----:B------:R-:W-:-:S03]  /*0cd0*/  IMAD.SHL.U32 R3, R21, 0x8, RZ ;  /* 0x0000000815037824 */ /* 0x000fc600078e00ff */
[----:B------:R1:W-:Y:S01]  /*0ce0*/  LDGSTS.E.BYPASS.LTC128B.128 [R247+0xb800], [R4.64+0x80] ;  /* 0x0b80008004f77fae */ /* 0x0003e2000b901d48 */
[----:B------:R-:W-:Y:S01]  /*0cf0*/  LEA.HI.X R6, R6, R2, R0, 0x6, P0 ;  /* 0x0000000206067211 */ /* 0x000fe200000f3400 */
[----:B------:R-:W-:Y:S02]  /*0d00*/  IMAD R0, R21, 0x200, R15 ;  /* 0x0000020015007824 */ /* 0x000fe400078e020f */
[----:B------:R-:W0:Y:S03]  /*0d10*/  LDGDEPBAR ;  /* 0x00000000000079af */ /* 0x000e260000000000 */
[----:B------:R-:W-:Y:S01]  /*0d20*/  LEA R233, R0, 0x8000, 0x1 ;  /* 0x0000800000e97811 */ /* 0x000fe200078e08ff */
[----:B------:R2:W-:Y:S03]  /*0d30*/  STL [R1+0x40], R2 ;  /* 0x0000400201007387 */ /* 0x0005e60000100800 */
[----:B------:R-:W-:-:S02]  /*0d40*/  IADD3 R238, R233, 0x20, RZ ;  /* 0x00000020e9ee7810 */ /* 0x000fc40007ffe0ff */
[----:B-1----:R-:W-:Y:S01]  /*0d50*/  LEA R4, P0, R7, c[0x0][0x170], 0x1 ;  /* 0x00005c0007047a11 */ /* 0x002fe200078008ff */
[----:B------:R-:W-:-:S04]  /*0d60*/  DEPBAR.LE SB0, 0x0 ;  /* 0x000080000000791a */ /* 0x000fc80000000000 */
[----:B------:R-:W-:Y:S01]  /*0d70*/  LEA.HI.X R5, R7, c[0x0][0x174], R6, 0x1, P0 ;  /* 0x00005d0007057a11 */ /* 0x000fe200000f0c06 */
[----:B------:R-:W-:Y:S01]  /*0d80*/  BAR.SYNC.DEFER_BLOCKING 0x0 ;  /* 0x0000000000007b1d */ /* 0x000fe20000010000 */
[----:B--2---:R-:W-:Y:S02]  /*0d90*/  IMAD.SHL.U32 R2, R57, 0x40, RZ ;  /* 0x0000004039027824 */ /* 0x004fe400078e00ff */
[----:B------:R-:W-:-:S03]  /*0da0*/  IMAD.SHL.U32 R6, R20, 0x40, RZ ;  /* 0x0000004014067824 */ /* 0x000fc600078e00ff */
[----:B------:R-:W-:Y:S02]  /*0db0*/  LOP3.LUT R2, R2, 0x1c0, RZ, 0xc0, !PT ;  /* 0x000001c002027812 */ /* 0x000fe400078ec0ff */
[----:B------:R-:W-:Y:S02]  /*0dc0*/  LOP3.LUT R149, R6, 0xfffffe00, RZ, 0xc0, !PT ;  /* 0xfffffe0006957812 */ /* 0x000fe400078ec0ff */
[----:B------:R-:W-:Y:S02]  /*0dd0*/  LOP3.LUT R7, R2, 0x8, R3, 0xf8, !PT ;  /* 0x0000000802077812 */ /* 0x000fe400078ef803 */
[----:B------:R-:W-:Y:S02]  /*0de0*/  SHF.R.U32.HI R3, RZ, 0x3, R2 ;  /* 0x00000003ff037819 */ /* 0x000fe40000011602 */
[----:B------:R-:W-:Y:S02]  /*0df0*/  IADD3 R2, P0, R4, UR13, RZ ;  /* 0x0000000d04027c10 */ /* 0x000fe4000ff1e0ff */
[----:B------:R-:W-:-:S02]  /*0e00*/  LOP3.LUT R150, R7, R3, RZ, 0x3c, !PT ;  /* 0x0000000307967212 */ /* 0x000fc400078e3cff */
[----:B------:R-:W-:Y:S02]  /*0e10*/  SHF.R.S32.HI R7, RZ, 0x5, R22 ;  /* 0x00000005ff077819 */ /* 0x000fe40000011416 */
[----:B------:R-:W-:Y:S02]  /*0e20*/  IADD3.X R3, R5, UR5, RZ, P0, !PT ;  /* 0x0000000505037c10 */ /* 0x000fe400087fe4ff */
[----:B------:R-:W-:Y:S01]  /*0e30*/  IADD3 R6, P1, R2, UR13, RZ ;  /* 0x0000000d02067c10 */ /* 0x000fe2000ff3e0ff */
[----:B------:R-:W-:Y:S01]  /*0e40*/  @!PT LDS RZ, [RZ] ;  /* 0x00000000fffff984 */ /* 0x000fe20000000800 */
[----:B------:R-:W-:Y:S01]  /*0e50*/  @!PT LDS RZ, [RZ] ;  /* 0x00000000fffff984 */ /* 0x000fe20000000800 */
[----:B------:R-:W-:Y:S01]  /*0e60*/  @!PT LDS RZ, [RZ] ;  /* 0x00000000fffff984 */ /* 0x000fe20000000800 */
[----:B------:R1:W-:Y:S04]  /*0e70*/  LDGSTS.E.BYPASS.LTC128B.128 [R247+0xc000], [R4.64] ;  /* 0x0c00000004f77fae */ /* 0x0003e8000b901d48 */
[----:B------:R1:W-:Y:S04]  /*0e80*/  LDGSTS.E.BYPASS.LTC128B.128 [R247+0xe000], [R4.64+0x80] ;  /* 0x0e00008004f77fae */ /* 0x0003e8000b901d48 */
[----:B------:R2:W-:Y:S04]  /*0e90*/  LDGSTS.E.BYPASS.LTC128B.128 [R247+0xc800], [R2.64] ;  /* 0x0c80000002f77fae */ /* 0x0005e8000b901d48 */
[----:B------:R2:W-:Y:S01]  /*0ea0*/  LDGSTS.E.BYPASS.LTC128B.128 [R247+0xe800], [R2.64+0x80] ;  /* 0x0e80008002f77fae */ /* 0x0005e2000b901d48 */
[----:B-1----:R-:W-:Y:S01]  /*0eb0*/  IMAD R5, R7, 0x400, R149 ;  /* 0x0000040007057824 */ /* 0x002fe200078e0295 */
[----:B------:R-:W-:-:S02]  /*0ec0*/  IADD3 R4, P0, R6, UR13, RZ ;  /* 0x0000000d06047c10 */ /* 0x000fc4000ff1e0ff */
[----:B------:R-:W-:Y:S02]  /*0ed0*/  IADD3.X R7, R3, UR5, RZ, P1, !PT ;  /* 0x0000000503077c10 */ /* 0x000fe40008ffe4ff */
[----:B------:R-:W-:Y:S01]  /*0ee0*/  LOP3.LUT P1, RZ, R57, 0x2, RZ, 0xc0, !PT ;  /* 0x0000000239ff7812 */ /* 0x000fe2000782c0ff */
[----:B--2---:R-:W-:Y:S01]  /*0ef0*/  IMAD.IADD R2, R5, 0x1, R150 ;  /* 0x0000000105027824 */ /* 0x004fe200078e0296 */
[----:B------:R-:W-:Y:S01]  /*0f00*/  IADD3.X R5, R7, UR5, RZ, P0, !PT ;  /* 0x0000000507057c10 */ /* 0x000fe200087fe4ff */
[----:B------:R-:W-:Y:S01]  /*0f10*/  IMAD.SHL.U32 R3, R0, 0x2, RZ ;  /* 0x0000000200037824 */ /* 0x000fe200078e00ff */
[----:B------:R1:W-:Y:S01]  /*0f20*/  LDGSTS.E.BYPASS.LTC128B.128 [R247+0xd000], [R6.64] ;  /* 0x0d00000006f77fae */ /* 0x0003e2000b901d48 */
[----:B------:R-:W-:Y:S01]  /*0f30*/  IMAD.SHL.U32 R234, R2, 0x2, RZ ;  /* 0x0000000202ea7824 */ /* 0x000fe200078e00ff */
[C---:B------:R-:W-:Y:S01]  /*0f40*/  LOP3.LUT P0, RZ, R56.reuse, 0x2, RZ, 0xc0, !PT ;  /* 0x0000000238ff7812 */ /* 0x040fe2000780c0ff */
[----:B------:R-:W-:Y:S01]  /*0f50*/  IMAD.MOV.U32 R2, RZ, RZ, 0x40 ;  /* 0x00000040ff027424 */ /* 0x000fe200078e00ff */
[----:B------:R1:W-:Y:S04]  /*0f60*/  LDGSTS.E.BYPASS.LTC128B.128 [R247+0xf000], [R6.64+0x80] ;  /* 0x0f00008006f77fae */ /* 0x0003e8000b901d48 */
[----:B------:R2:W-:Y:S04]  /*0f70*/  LDGSTS.E.BYPASS.LTC128B.128 [R247+0xd800], [R4.64] ;  /* 0x0d80000004f77fae */ /* 0x0005e8000b901d48 */
[----:B------:R2:W-:Y:S03]  /*0f80*/  LDGSTS.E.BYPASS.LTC128B.128 [R247+0xf800], [R4.64+0x80] ;  /* 0x0f80008004f77fae */ /* 0x0005e6000b901d48 */
[----:B------:R-:W-:Y:S01]  /*0f90*/  @P0 IADD3 R238, R233, -0x20, RZ ;  /* 0xffffffe0e9ee0810 */ /* 0x000fe20007ffe0ff */
[----:B------:R-:W-:Y:S01]  /*0fa0*/  LDSM.16.M88.4 R12, [R234] ;  /* 0x00000000ea0c783b */ /* 0x000fe20000000200 */
[----:B------:R-:W-:-:S02]  /*0fb0*/  LOP3.LUT P0, RZ, R56, 0x4, RZ, 0xc0, !PT ;  /* 0x0000000438ff7812 */ /* 0x000fc4000780c0ff */
[C---:B------:R-:W-:Y:S01]  /*0fc0*/  IADD3 R245, R238.reuse, 0x800, RZ ;  /* 0x00000800eef57810 */ /* 0x040fe20007ffe0ff */
[----:B------:R-:W4:Y:S01]  /*0fd0*/  LDSM.16.M88.4 R16, [R3+0x8000] ;  /* 0x008000000310783b */ /* 0x000f220000000200 */
[C---:B------:R-:W-:Y:S02]  /*0fe0*/  IADD3 R244, R238.reuse, 0x1000, RZ ;  /* 0x00001000eef47810 */ /* 0x040fe40007ffe0ff */
[C---:B------:R-:W-:Y:S01]  /*0ff0*/  IADD3 R243, R238.reuse, 0x1800, RZ ;  /* 0x00001800eef37810 */ /* 0x040fe20007ffe0ff */
[----:B---3--:R-:W3:Y:S01]  /*1000*/  LDSM.16.M88.4 R8, [R234+0x2000] ;  /* 0x00200000ea08783b */ /* 0x008ee20000000200 */
[C---:B------:R-:W-:Y:S02]  /*1010*/  IADD3 R242, R238.reuse, 0x2000, RZ ;  /* 0x00002000eef27810 */ /* 0x040fe40007ffe0ff */
[C---:B------:R-:W-:Y:S01]  /*1020*/  IADD3 R241, R238.reuse, 0x2800, RZ ;  /* 0x00002800eef17810 */ /* 0x040fe20007ffe0ff */
[----:B------:R-:W5:Y:S01]  /*1030*/  LDSM.16.M88.4 R20, [R3+0x8800] ;  /* 0x008800000314783b */ /* 0x000f620000000200 */
[----:B------:R-:W-:-:S02]  /*1040*/  IADD3 R240, R238, 0x3000, RZ ;  /* 0x00003000eef07810 */ /* 0x000fc40007ffe0ff */
[----:B------:R-:W-:Y:S01]  /*1050*/  IADD3 R239, R238, 0x3800, RZ ;  /* 0x00003800eeef7810 */ /* 0x000fe20007ffe0ff */
[----:B------:R-:W1:Y:S04]  /*1060*/  LDSM.16.M88.4 R32, [R3+0x9000] ;  /* 0x009000000320783b */ /* 0x000e680000000200 */
[----:B------:R-:W1:Y:S01]  /*1070*/  LDSM.16.M88.4 R28, [R3+0x9800] ;  /* 0x00980000031c783b */ /* 0x000e620000000200 */
[----:B--2---:R-:W-:-:S03]  /*1080*/  IMAD.MOV.U32 R4, RZ, RZ, 0x20 ;  /* 0x00000020ff047424 */ /* 0x004fc600078e00ff */
[----:B------:R-:W-:Y:S02]  /*1090*/  LDSM.16.M88.4 R44, [R238] ;  /* 0x00000000ee2c783b */ /* 0x000fe40000000200 */
[----:B------:R-:W-:Y:S02]  /*10a0*/  SEL R4, R4, 0xffffffe0, !P1 ;  /* 0xffffffe004047807 */ /* 0x000fe40004800000 */
[----:B------:R-:W-:Y:S01]  /*10b0*/  LDSM.16.M88.4 R40, [R238+0x800] ;  /* 0x00080000ee28783b */ /* 0x000fe20000000200 */
[----:B------:R-:W-:Y:S02]  /*10c0*/  LOP3.LUT P1, RZ, R57, 0x4, RZ, 0xc0, !PT ;  /* 0x0000000439ff7812 */ /* 0x000fe4000782c0ff */
[----:B------:R-:W-:Y:S02]  /*10d0*/  IMAD.IADD R235, R234, 0x1, R4 ;  /* 0x00000001eaeb7824 */ /* 0x000fe400078e0204 */
[C---:B------:R-:W-:Y:S01]  /*10e0*/  SEL R0, R2.reuse, 0xffffffc0, !P1 ;  /* 0xffffffc002007807 */ /* 0x040fe20004800000 */
[----:B------:R-:W-:Y:S01]  /*10f0*/  LDSM.16.M88.4 R36, [R238+0x1000] ;  /* 0x00100000ee24783b */ /* 0x000fe20000000200 */
[----:B------:R-:W-:-:S02]  /*1100*/  SEL R2, R2, 0xffffffc0, !P0 ;  /* 0xffffffc002027807 */ /* 0x000fc40004000000 */
[----:B------:R-:W-:Y:S01]  /*1110*/  ISETP.GE.AND P0, PT, R148, 0x41, PT ;  /* 0x000000419400780c */ /* 0x000fe20003f06270 */
[----:B------:R-:W-:Y:S01]  /*1120*/  IMAD.IADD R237, R234, 0x1, R0 ;  /* 0x00000001eaed7824 */ /* 0x000fe200078e0200 */
[----:B------:R-:W-:Y:S01]  /*1130*/  LDSM.16.M88.4 R24, [R238+0x1800] ;  /* 0x00180000ee18783b */ /* 0x000fe20000000200 */
[----:B------:R-:W-:Y:S02]  /*1140*/  IMAD.IADD R232, R233, 0x1, R2 ;  /* 0x00000001e9e87824 */ /* 0x000fe400078e0202 */
[----:B------:R-:W-:Y:S01]  /*1150*/  IMAD.IADD R236, R235, 0x1, R0 ;  /* 0x00000001ebec7824 */ /* 0x000fe200078e0200 */
[----:B----4-:R-:W-:Y:S01]  /*1160*/  HMMA.16816.F32 R108, R12, R16, RZ ;  /* 0x000000100c6c723c */ /* 0x010fe200000018ff */
[----:B------:R-:W-:Y:S01]  /*1170*/  IMAD.IADD R231, R2, 0x1, R238 ;  /* 0x0000000102e77824 */ /* 0x000fe200078e02ee */
[----:B------:R-:W-:Y:S01]  /*1180*/  LDSM.16.M88.4 R56, [R232] ;  /* 0x00000000e838783b */ /* 0x000fe20000000200 */
[----:B------:R-:W-:-:S03]  /*1190*/  LOP3.LUT R2, R150, R149, RZ, 0xfc, !PT ;  /* 0x0000009596027212 */ /* 0x000fc600078efcff */
[----:B------:R-:W0:Y:S02]  /*11a0*/  LDGDEPBAR ;  /* 0x00000000000079af */ /* 0x000e240000000000 */
[C---:B---3--:R-:W-:Y:S08]  /*11b0*/  HMMA.16816.F32 R48, R8.reuse, R16, RZ ;  /* 0x000000100830723c */ /* 0x048ff000000018ff */
[-C--:B------:R-:W-:Y:S08]  /*11c0*/  HMMA.16816.F32 R92, R8, R18.reuse, RZ ;  /* 0x00000012085c723c */ /* 0x080ff000000018ff */
[----:B------:R-:W-:Y:S01]  /*11d0*/  HMMA.16816.F32 R104, R12, R18, RZ ;  /* 0x000000120c68723c */ /* 0x000fe200000018ff */
[----:B------:R-:W2:Y:S07]  /*11e0*/  LDSM.16.M88.4 R16, [R235+0x2000] ;  /* 0x00200000eb10783b */ /* 0x000eae0000000200 */
[C---:B-----5:R-:W-:Y:S08]  /*11f0*/  HMMA.16816.F32 R52, R8.reuse, R20, RZ ;  /* 0x000000140834723c */ /* 0x060ff000000018ff */
[----:B------:R-:W-:Y:S08]  /*1200*/  HMMA.16816.F32 R100, R8, R22, RZ ;  /* 0x000000160864723c */ /* 0x000ff000000018ff */
[C---:B------:R-:W-:Y:S08]  /*1210*/  HMMA.16816.F32 R80, R12.reuse, R20, RZ ;  /* 0x000000140c50723c */ /* 0x040ff000000018ff */
[----:B------:R-:W-:Y:S01]  /*1220*/  HMMA.16816.F32 R88, R12, R22, RZ ;  /* 0x000000160c58723c */ /* 0x000fe200000018ff */
[----:B------:R-:W3:Y:S07]  /*1230*/  LDSM.16.M88.4 R20, [R237+0x2000] ;  /* 0x00200000ed14783b */ /* 0x000eee0000000200 */
[C---:B-1----:R-:W-:Y:S08]  /*1240*/  HMMA.16816.F32 R60, R8.reuse, R32, RZ ;  /* 0x00000020083c723c */ /* 0x042ff000000018ff */
[----:B------:R-:W-:Y:S08]  /*1250*/  HMMA.16816.F32 R96, R8, R34, RZ ;  /* 0x000000220860723c */ /* 0x000ff000000018ff */
[C---:B------:R-:W-:Y:S08]  /*1260*/  HMMA.16816.F32 R68, R12.reuse, R32, RZ ;  /* 0x000000200c44723c */ /* 0x040ff000000018ff */
[----:B------:R-:W-:Y:S08]  /*1270*/  HMMA.16816.F32 R72, R12, R34, RZ ;  /* 0x000000220c48723c */ /* 0x000ff000000018ff */
[C---:B------:R-:W-:Y:S08]  /*1280*/  HMMA.16816.F32 R76, R8.reuse, R28, RZ ;  /* 0x0000001c084c723c */ /* 0x040ff000000018ff */
[----:B------:R-:W-:Y:S01]  /*1290*/  HMMA.16816.F32 R84, R8, R30, RZ ;  /* 0x0000001e0854723c */ /* 0x000fe200000018ff */
[----:B------:R-:W1:Y:S07]  /*12a0*/  LDSM.16.M88.4 R8, [R235] ;  /* 0x00000000eb08783b */ /* 0x000e6e0000000200 */
[C---:B------:R-:W-:Y:S08]  /*12b0*/  HMMA.16816.F32 R64, R12.reuse, R28, RZ ;  /* 0x0000001c0c40723c */ /* 0x040ff000000018ff */
[----:B------:R-:W-:Y:S08]  /*12c0*/  HMMA.16816.F32 R32, R12, R30, RZ ;  /* 0x0000001e0c20723c */ /* 0x000ff000000018ff */
[C---:B--2---:R-:W-:Y:S01]  /*12d0*/  HMMA.16816.F32 R12, R16.reuse, R44, R48 ;  /* 0x0000002c100c723c */ /* 0x044fe20000001830 */
[----:B------:R-:W-:Y:S07]  /*12e0*/  LDSM.16.M88.4 R48, [R232+0x1000] ;  /* 0x00100000e830783b */ /* 0x000fee0000000200 */
[C---:B------:R-:W-:Y:S01]  /*12f0*/  HMMA.16816.F32 R28, R16.reuse, R40, R52 ;  /* 0x00000028101c723c */ /* 0x040fe20000001834 */
[----:B------:R-:W2:Y:S07]  /*1300*/  LDSM.16.M88.4 R52, [R232+0x800] ;  /* 0x00080000e834783b */ /* 0x000eae0000000200 */
[C---:B------:R-:W-:Y:S01]  /*1310*/  HMMA.16816.F32 R112, R16.reuse, R36, R60 ;  /* 0x000000241070723c */ /* 0x040fe2000000183c */
[----:B------:R-:W4:Y:S07]  /*1320*/  LDSM.16.M88.4 R60, [R232+0x1800] ;  /* 0x00180000e83c783b */ /* 0x000f2e0000000200 */
[----:B------:R-:W-:Y:S08]  /*1330*/  HMMA.16816.F32 R128, R16, R42, R100 ;  /* 0x0000002a1080723c */ /* 0x000ff00000001864 */
[----:B---3--:R-:W-:Y:S01]  /*1340*/  HMMA.16816.F32 R100, R20, R56, R12 ;  /* 0x000000381464723c */ /* 0x008fe2000000180c */
[----:B------:R-:W3:Y:S07]  /*1350*/  LDSM.16.M88.4 R12, [R237] ;  /* 0x00000000ed0c783b */ /* 0x000eee0000000200 */
[C---:B------:R-:W-:Y:S08]  /*1360*/  HMMA.16816.F32 R76, R16.reuse, R24, R76 ;  /* 0x00000018104c723c */ /* 0x040ff0000000184c */
[C---:B------:R-:W-:Y:S08]  /*1370*/  HMMA.16816.F32 R136, R16.reuse, R46, R92 ;  /* 0x0000002e1088723c */ /* 0x040ff0000000185c */
[C---:B------:R-:W-:Y:S08]  /*1380*/  HMMA.16816.F32 R124, R16.reuse, R38, R96 ;  /* 0x00000026107c723c */ /* 0x040ff00000001860 */
[----:B------:R-:W-:Y:S01]  /*1390*/  HMMA.16816.F32 R120, R16, R26, R84 ;  /* 0x0000001a1078723c */ /* 0x000fe20000001854 */
[----:B------:R-:W-:Y:S07]  /*13a0*/  LDSM.16.M88.4 R16, [R236] ;  /* 0x00000000ec10783b */ /* 0x000fee0000000200 */
[C---:B-1----:R-:W-:Y:S08]  /*13b0*/  HMMA.16816.F32 R140, R8.reuse, R36, R68 ;  /* 0x00000024088c723c */ /* 0x042ff00000001844 */
        /* <DEDUP_REMOVED lines=10> */
[C---:B--2---:R-:W-:Y:S01]  /*1460*/  HMMA.16816.F32 R92, R20.reuse, R52, R28 ;  /* 0x00000034145c723c */ /* 0x044fe2000000181c */
[----:B------:R-:W2:Y:S04]  /*1470*/  LDSM.16.M88.4 R32, [R231] ;  /* 0x00000000e720783b */ /* 0x000ea80000000200 */
[----:B------:R-:W5:Y:S03]  /*1480*/  LDSM.16.M88.4 R28, [R231+0x800] ;  /* 0x00080000e71c783b */ /* 0x000f660000000200 */
[C---:B------:R-:W-:Y:S08]  /*1490*/  HMMA.16816.F32 R84, R20.reuse, R48, R112 ;  /* 0x000000301454723c */ /* 0x040ff00000001870 */
[C---:B----4-:R-:W-:Y:S08]  /*14a0*/  HMMA.16816.F32 R76, R20.reuse, R60, R76 ;  /* 0x0000003c144c723c */ /* 0x050ff0000000184c */
[C---:B------:R-:W-:Y:S08]  /*14b0*/  HMMA.16816.F32 R96, R20.reuse, R58, R136 ;  /* 0x0000003a1460723c */ /* 0x040ff00000001888 */
[C---:B------:R-:W-:Y:S08]  /*14c0*/  HMMA.16816.F32 R88, R20.reuse, R54, R128 ;  /* 0x000000361458723c */ /* 0x040ff00000001880 */
[C---:B------:R-:W-:Y:S08]  /*14d0*/  HMMA.16816.F32 R80, R20.reuse, R50, R124 ;  /* 0x000000321450723c */ /* 0x040ff0000000187c */
[----:B------:R-:W-:Y:S08]  /*14e0*/  HMMA.16816.F32 R68, R20, R62, R120 ;  /* 0x0000003e1444723c */ /* 0x000ff00000001878 */
[C---:B---3--:R-:W-:Y:S08]  /*14f0*/  HMMA.16816.F32 R20, R12.reuse, R50, R36 ;  /* 0x000000320c14723c */ /* 0x048ff00000001824 */
        /* <DEDUP_REMOVED lines=8> */
[----:B------:R-:W3:Y:S07]  /*1580*/  LDSM.16.M88.4 R12, [R234+0x6000] ;  /* 0x00600000ea0c783b */ /* 0x000eee0000000200 */
[-C--:B-1----:R-:W-:Y:S08]  /*1590*/  HMMA.16816.F32 R128, R8, R26.reuse, R80 ;  /* 0x0000001a0880723c */ /* 0x082ff00000001850 */
[C---:B------:R-:W-:Y:S01]  /*15a0*/  HMMA.16816.F32 R104, R16.reuse, R26, R20 ;  /* 0x0000001a1068723c */ /* 0x040fe20000001814 */
[----:B------:R-:W1:Y:S07]  /*15b0*/  LDSM.16.M88.4 R20, [R3+0xb800] ;  /* 0x00b800000314783b */ /* 0x000e6e0000000200 */
[-C--:B--2---:R-:W-:Y:S08]  /*15c0*/  HMMA.16816.F32 R80, R16, R32.reuse, R112 ;  /* 0x000000201050723c */ /* 0x084ff00000001870 */
[C---:B------:R-:W-:Y:S08]  /*15d0*/  HMMA.16816.F32 R60, R8.reuse, R32, R100 ;  /* 0x00000020083c723c */ /* 0x040ff00000001864 */
[-C--:B------:R-:W-:Y:S08]  /*15e0*/  HMMA.16816.F32 R132, R8, R24.reuse, R84 ;  /* 0x000000180884723c */ /* 0x080ff00000001854 */
[----:B------:R-:W-:Y:S01]  /*15f0*/  HMMA.16816.F32 R112, R16, R24, R44 ;  /* 0x000000181070723c */ /* 0x000fe2000000182c */
[----:B------:R-:W2:Y:S04]  /*1600*/  LDSM.16.M88.4 R44, [R3+0xa800] ;  /* 0x00a80000032c783b */ /* 0x000ea80000000200 */
[----:B------:R-:W-:Y:S03]  /*1610*/  LDSM.16.M88.4 R24, [R235+0x4000] ;  /* 0x00400000eb18783b */ /* 0x000fe60000000200 */
[C---:B-----5:R-:W-:Y:S08]  /*1620*/  HMMA.16816.F32 R100, R8.reuse, R28, R92 ;  /* 0x0000001c0864723c */ /* 0x060ff0000000185c */
[----:B------:R-:W-:Y:S08]  /*1630*/  HMMA.16816.F32 R84, R8, R42, R68 ;  /* 0x0000002a0854723c */ /* 0x000ff00000001844 */
[C---:B------:R-:W-:Y:S01]  /*1640*/  HMMA.16816.F32 R108, R16.reuse, R40, R36 ;  /* 0x00000028106c723c */ /* 0x040fe20000001824 */
[----:B------:R-:W4:Y:S07]  /*1650*/  LDSM.16.M88.4 R36, [R3+0xb000] ;  /* 0x00b000000324783b */ /* 0x000f2e0000000200 */
[C---:B------:R-:W-:Y:S08]  /*1660*/  HMMA.16816.F32 R68, R16.reuse, R34, R72 ;  /* 0x000000221044723c */ /* 0x040ff00000001848 */
[C---:B------:R-:W-:Y:S08]  /*1670*/  HMMA.16816.F32 R120, R16.reuse, R28, R64 ;  /* 0x0000001c1078723c */ /* 0x040ff00000001840 */
[C---:B------:R-:W-:Y:S01]  /*1680*/  HMMA.16816.F32 R116, R16.reuse, R30, R56 ;  /* 0x0000001e1074723c */ /* 0x040fe20000001838 */
[----:B------:R-:W-:Y:S07]  /*1690*/  LDSM.16.M88.4 R56, [R238+0x3800] ;  /* 0x00380000ee38783b */ /* 0x000fee0000000200 */
[----:B------:R-:W-:Y:S01]  /*16a0*/  HMMA.16816.F32 R92, R16, R42, R48 ;  /* 0x0000002a105c723c */ /* 0x000fe20000001830 */
[----:B------:R-:W5:Y:S04]  /*16b0*/  LDSM.16.M88.4 R16, [R234+0x4000] ;  /* 0x00400000ea10783b */ /* 0x000f680000000200 */
[----:B------:R-:W-:Y:S03]  /*16c0*/  LDSM.16.M88.4 R48, [R238+0x3000] ;  /* 0x00300000ee30783b */ /* 0x000fe60000000200 */
[C---:B------:R-:W-:Y:S01]  /*16d0*/  HMMA.16816.F32 R96, R8.reuse, R34, R96 ;  /* 0x000000220860723c */ /* 0x040fe20000001860 */
[----:B------:R-:W-:Y:S07]  /*16e0*/  LDSM.16.M88.4 R32, [R238+0x2000] ;  /* 0x00200000ee20783b */ /* 0x000fee0000000200 */
[C---:B------:R-:W-:Y:S08]  /*16f0*/  HMMA.16816.F32 R124, R8.reuse, R40, R76 ;  /* 0x00000028087c723c */ /* 0x040ff0000000184c */
[----:B------:R-:W-:Y:S01]  /*1700*/  HMMA.16816.F32 R88, R8, R30, R88 ;  /* 0x0000001e0858723c */ /* 0x000fe20000001858 */
[----:B------:R-:W4:Y:S04]  /*1710*/  LDSM.16.M88.4 R8, [R235+0x6000] ;  /* 0x00600000eb08783b */ /* 0x000f280000000200 */
[----:B------:R-:W4:Y:S03]  /*1720*/  LDSM.16.M88.4 R28, [R238+0x2800] ;  /* 0x00280000ee1c783b */ /* 0x000f260000000200 */
[C---:B---3--:R-:W-:Y:S08]  /*1730*/  HMMA.16816.F32 R72, R12.reuse, R54, R96 ;  /* 0x000000360c48723c */ /* 0x048ff00000001860 */
[C---:B-1----:R-:W-:Y:S08]  /*1740*/  HMMA.16816.F32 R96, R12.reuse, R20, R124 ;  /* 0x000000140c60723c */ /* 0x042ff0000000187c */
[C---:B------:R-:W-:Y:S08]  /*1750*/  HMMA.16816.F32 R76, R12.reuse, R52, R60 ;  /* 0x000000340c4c723c */ /* 0x040ff0000000183c */
[C---:B--2---:R-:W-:Y:S08]  /*1760*/  HMMA.16816.F32 R60, R12.reuse, R46, R88 ;  /* 0x0000002e0c3c723c */ /* 0x044ff00000001858 */
[C---:B------:R-:W-:Y:S08]  /*1770*/  HMMA.16816.F32 R84, R12.reuse, R22, R84 ;  /* 0x000000160c54723c */ /* 0x040ff00000001854 */
[----:B----4-:R-:W-:Y:S08]  /*1780*/  HMMA.16816.F32 R88, R12, R36, R132 ;  /* 0x000000240c58723c */ /* 0x010ff00000001884 */
[----:B-----5:R-:W-:Y:S08]  /*1790*/  HMMA.16816.F32 R80, R16, R52, R80 ;  /* 0x000000341050723c */ /* 0x020ff00000001850 */
[----:B------:R-:W-:Y:S08]  /*17a0*/  HMMA.16816.F32 R64, R12, R44, R100 ;  /* 0x0000002c0c40723c */ /* 0x000ff00000001864 */
[C---:B------:R-:W-:Y:S01]  /*17b0*/  HMMA.16816.F32 R68, R16.reuse, R54, R68 ;  /* 0x000000361044723c */ /* 0x040fe20000001844 */
[----:B------:R-:W-:Y:S07]  /*17c0*/  LDSM.16.M88.4 R52, [R232+0x2000] ;  /* 0x00200000e834783b */ /* 0x000fee0000000200 */
[----:B------:R-:W-:Y:S08]  /*17d0*/  HMMA.16816.F32 R40, R16, R44, R120 ;  /* 0x0000002c1028723c */ /* 0x000ff00000001878 */
[----:B------:R-:W-:Y:S08]  /*17e0*/  HMMA.16816.F32 R100, R12, R38, R128 ;  /* 0x000000260c64723c */ /* 0x000ff00000001880 */
[C---:B------:R-:W-:Y:S08]  /*17f0*/  HMMA.16816.F32 R44, R16.reuse, R46, R116 ;  /* 0x0000002e102c723c */ /* 0x040ff00000001874 */
[C---:B------:R-:W-:Y:S08]  /*1800*/  HMMA.16816.F32 R108, R16.reuse, R20, R108 ;  /* 0x00000014106c723c */ /* 0x040ff0000000186c */
[C---:B------:R-:W-:Y:S08]  /*1810*/  HMMA.16816.F32 R12, R16.reuse, R36, R112 ;  /* 0x00000024100c723c */ /* 0x040ff00000001870 */
[C---:B------:R-:W-:Y:S01]  /*1820*/  HMMA.16816.F32 R104, R16.reuse, R38, R104 ;  /* 0x000000261068723c */ /* 0x040fe20000001868 */
[----:B------:R-:W-:Y:S07]  /*1830*/  LDSM.16.M88.4 R36, [R232+0x3800] ;  /* 0x00380000e824783b */ /* 0x000fee0000000200 */
[----:B------:R-:W-:Y:S01]  /*1840*/  HMMA.16816.F32 R92, R16, R22, R92 ;  /* 0x00000016105c723c */ /* 0x000fe2000000185c */
[----:B------:R-:W1:Y:S04]  /*1850*/  LDSM.16.M88.4 R20, [R237+0x6000] ;  /* 0x00600000ed14783b */ /* 0x000e680000000200 */
[----:B------:R-:W2:Y:S03]  /*1860*/  LDSM.16.M88.4 R16, [R237+0x4000] ;  /* 0x00400000ed10783b */ /* 0x000ea60000000200 */
[C---:B------:R-:W-:Y:S08]  /*1870*/  HMMA.16816.F32 R124, R8.reuse, R56, R96 ;  /* 0x00000038087c723c */ /* 0x040ff00000001860 */
[C---:B------:R-:W-:Y:S08]  /*1880*/  HMMA.16816.F32 R120, R8.reuse, R58, R84 ;  /* 0x0000003a0878723c */ /* 0x040ff00000001854 */
[----:B------:R-:W-:Y:S08]  /*1890*/  HMMA.16816.F32 R132, R8, R48, R88 ;  /* 0x000000300884723c */ /* 0x000ff00000001858 */
[-C--:B------:R-:W-:Y:S08]  /*18a0*/  HMMA.16816.F32 R88, R24, R32.reuse, R80 ;  /* 0x000000201858723c */ /* 0x080ff00000001850 */
[----:B------:R-:W-:Y:S08]  /*18b0*/  HMMA.16816.F32 R112, R8, R32, R76 ;  /* 0x000000200870723c */ /* 0x000ff0000000184c */
[-C--:B------:R-:W-:Y:S08]  /*18c0*/  HMMA.16816.F32 R80, R24, R34.reuse, R68 ;  /* 0x000000221850723c */ /* 0x080ff00000001844 */
[C---:B------:R-:W-:Y:S01]  /*18d0*/  HMMA.16816.F32 R140, R8.reuse, R34, R72 ;  /* 0x00000022088c723c */ /* 0x040fe20000001848 */
[----:B------:R-:W-:Y:S07]  /*18e0*/  LDSM.16.M88.4 R32, [R231+0x2800] ;  /* 0x00280000e720783b */ /* 0x000fee0000000200 */
[C---:B------:R-:W-:Y:S08]  /*18f0*/  HMMA.16816.F32 R136, R8.reuse, R28, R64 ;  /* 0x0000001c0888723c */ /* 0x040ff00000001840 */
[-C--:B------:R-:W-:Y:S08]  /*1900*/  HMMA.16816.F32 R116, R8, R30.reuse, R60 ;  /* 0x0000001e0874723c */ /* 0x080ff0000000183c */
[C---:B------:R-:W-:Y:S01]  /*1910*/  HMMA.16816.F32 R68, R24.reuse, R30, R44 ;  /* 0x0000001e1844723c */ /* 0x040fe2000000182c */
[----:B------:R-:W3:Y:S07]  /*1920*/  LDSM.16.M88.4 R44, [R232+0x2800] ;  /* 0x00280000e82c783b */ /* 0x000eee0000000200 */
[----:B------:R-:W-:Y:S08]  /*1930*/  HMMA.16816.F32 R76, R24, R56, R108 ;  /* 0x00000038184c723c */ /* 0x000ff0000000186c */
[----:B------:R-:W-:Y:S01]  /*1940*/  HMMA.16816.F32 R128, R8, R50, R100 ;  /* 0x000000320880723c */ /* 0x000fe20000001864 */
[----:B------:R-:W-:Y:S07]  /*1950*/  LDSM.16.M88.4 R8, [R236+0x6000] ;  /* 0x00600000ec08783b */ /* 0x000fee0000000200 */
[C---:B------:R-:W-:Y:S01]  /*1960*/  HMMA.16816.F32 R72, R24.reuse, R28, R40 ;  /* 0x0000001c1848723c */ /* 0x040fe20000001828 */
[----:B------:R-:W4:Y:S04]  /*1970*/  LDSM.16.M88.4 R40, [R232+0x3000] ;  /* 0x00300000e828783b */ /* 0x000f280000000200 */
[----:B------:R-:W-:Y:S03]  /*1980*/  LDSM.16.M88.4 R28, [R231+0x3000] ;  /* 0x00300000e71c783b */ /* 0x000fe60000000200 */
[C---:B------:R-:W-:Y:S01]  /*1990*/  HMMA.16816.F32 R60, R24.reuse, R48, R12 ;  /* 0x00000030183c723c */ /* 0x040fe2000000180c */
[----:B------:R-:W-:Y:S07]  /*19a0*/  LDSM.16.M88.4 R12, [R236+0x4000] ;  /* 0x00400000ec0c783b */ /* 0x000fee0000000200 */
[C---:B------:R-:W-:Y:S01]  /*19b0*/  HMMA.16816.F32 R64, R24.reuse, R50, R104 ;  /* 0x000000321840723c */ /* 0x040fe20000001868 */
[----:B------:R-:W-:Y:S07]  /*19c0*/  LDSM.16.M88.4 R48, [R231+0x2000] ;  /* 0x00200000e730783b */ /* 0x000fee0000000200 */
[----:B------:R-:W-:Y:S01]  /*19d0*/  HMMA.16816.F32 R56, R24, R58, R92 ;  /* 0x0000003a1838723c */ /* 0x000fe2000000185c */
[----:B------:R-:W5:Y:S01]  /*19e0*/  LDSM.16.M88.4 R24, [R231+0x3800] ;  /* 0x00380000e718783b */ /* 0x000f620000000200 */
[----:B------:R-:W-:-:S06]  /*19f0*/  DEPBAR.LE SB0, 0x0 ;  /* 0x000080000000791a */ /* 0x000fcc0000000000 */
[C---:B-1----:R-:W-:Y:S08]  /*1a00*/  HMMA.16816.F32 R104, R20.reuse, R36, R124 ;  /* 0x000000241468723c */ /* 0x042ff0000000187c */
[C---:B------:R-:W-:Y:S08]  /*1a10*/  HMMA.16816.F32 R92, R20.reuse, R38, R120 ;  /* 0x00000026145c723c */ /* 0x040ff00000001878 */
[C---:B------:R-:W-:Y:S08]  /*1a20*/  HMMA.16816.F32 R84, R20.reuse, R52, R112 ;  /* 0x000000341454723c */ /* 0x040ff00000001870 */
[----:B------:R-:W-:Y:S08]  /*1a30*/  HMMA.16816.F32 R96, R20, R54, R140 ;  /* 0x000000361460723c */ /* 0x000ff0000000188c */
[C---:B--2---:R-:W-:Y:S08]  /*1a40*/  HMMA.16816.F32 R88, R16.reuse, R52, R88 ;  /* 0x000000341058723c */ /* 0x044ff00000001858 */
[----:B------:R-:W-:Y:S08]  /*1a50*/  HMMA.16816.F32 R80, R16, R54, R80 ;  /* 0x000000361050723c */ /* 0x000ff00000001850 */
[C---:B---3--:R-:W-:Y:S08]  /*1a60*/  HMMA.16816.F32 R100, R20.reuse, R44, R136 ;  /* 0x0000002c1464723c */ /* 0x048ff00000001888 */
[----:B------:R-:W-:Y:S08]  /*1a70*/  HMMA.16816.F32 R116, R20, R46, R116 ;  /* 0x0000002e1474723c */ /* 0x000ff00000001874 */
[C---:B------:R-:W-:Y:S08]  /*1a80*/  HMMA.16816.F32 R72, R16.reuse, R44, R72 ;  /* 0x0000002c1048723c */ /* 0x040ff00000001848 */
[----:B------:R-:W-:Y:S08]  /*1a90*/  HMMA.16816.F32 R52, R16, R46, R68 ;  /* 0x0000002e1034723c */ /* 0x000ff00000001844 */
[C---:B----4-:R-:W-:Y:S08]  /*1aa0*/  HMMA.16816.F32 R112, R20.reuse, R40, R132 ;  /* 0x000000281470723c */ /* 0x050ff00000001884 */
[----:B------:R-:W-:Y:S08]  /*1ab0*/  HMMA.16816.F32 R108, R20, R42, R128 ;  /* 0x0000002a146c723c */ /* 0x000ff00000001880 */
[----:B------:R-:W-:Y:S08]  /*1ac0*/  HMMA.16816.F32 R44, R16, R40, R60 ;  /* 0x00000028102c723c */ /* 0x000ff0000000183c */
[----:B-----5:R-:W-:Y:S08]  /*1ad0*/  HMMA.16816.F32 R68, R8, R24, R104 ;  /* 0x000000180844723c */ /* 0x020ff00000001868 */
[----:B------:R-:W-:Y:S08]  /*1ae0*/  HMMA.16816.F32 R40, R16, R42, R64 ;  /* 0x0000002a1028723c */ /* 0x000ff00000001840 */
[----:B------:R-:W-:Y:S07]  /*1af0*/  HMMA.16816.F32 R64, R8, R26, R92 ;  /* 0x0000001a0840723c */ /* 0x000fee000000185c */
[----:B------:R1:W-:Y:S01]  /*1b00*/  STL.64 [R1+0x10], R68 ;  /* 0x0000104401007387 */ /* 0x0003e20000100a00 */
[C---:B------:R-:W-:Y:S03]  /*1b10*/  HMMA.16816.F32 R20, R16.reuse, R36, R76 ;  /* 0x000000241014723c */ /* 0x040fe6000000184c */
[----:B------:R1:W-:Y:S05]  /*1b20*/  STL.64 [R1+0x18], R70 ;  /* 0x0000184601007387 */ /* 0x0003ea0000100a00 */
[----:B------:R-:W-:Y:S07]  /*1b30*/  HMMA.16816.F32 R16, R16, R38, R56 ;  /* 0x000000261010723c */ /* 0x000fee0000001838 */
[----:B------:R1:W-:Y:S01]  /*1b40*/  STL.64 [R1], R64 ;  /* 0x0000004001007387 */ /* 0x0003e20000100a00 */
[C---:B------:R-:W-:Y:S03]  /*1b50*/  HMMA.16816.F32 R36, R8.reuse, R48, R84 ;  /* 0x000000300824723c */ /* 0x040fe60000001854 */
[----:B------:R1:W-:Y:S05]  /*1b60*/  STL.64 [R1+0x8], R66 ;  /* 0x0000084201007387 */ /* 0x0003ea0000100a00 */
[C---:B------:R-:W-:Y:S08]  /*1b70*/  HMMA.16816.F32 R56, R8.reuse, R50, R96 ;  /* 0x000000320838723c */ /* 0x040ff00000001860 */
        /* <DEDUP_REMOVED lines=11> */
[----:B------:R-:W-:Y:S01]  /*1c30*/  HMMA.16816.F32 R216, R12, R26, R16 ;  /* 0x0000001a0cd8723c */ /* 0x000fe20000001810 */
[----:B------:R-:W-:Y:S06]  /*1c40*/  BAR.SYNC.DEFER_BLOCKING 0x0 ;  /* 0x0000000000007b1d */ /* 0x000fec0000010000 */
[----:B------:R-:W-:Y:S05]  /*1c50*/  @!P0 BRA `(.L_x_86) ;  /* 0x000001a000008947 */ /* 0x000fea0003800000 */
[----:B-1----:R-:W-:-:S04]  /*1c60*/  LEA.HI.SX32 R3, R246, 0xfffffffe, 0x1a ;  /* 0xfffffffef6037811 */ /* 0x002fc800078fd2ff */
[----:B------:R-:W-:Y:S01]  /*1c70*/  SHF.R.S32.HI R8, RZ, 0x1f, R3 ;  /* 0x0000001fff087819 */ /* 0x000fe20000011403 */
[C---:B------:R-:W-:Y:S02]  /*1c80*/  IMAD R5, R3.reuse, UR10, RZ ;  /* 0x0000000a03057c24 */ /* 0x040fe4000f8e02ff */
[----:B------:R-:W-:-:S04]  /*1c90*/  IMAD.WIDE.U32 R6, R3, UR11, R164 ;  /* 0x0000000b03067c25 */ /* 0x000fc8000f8e00a4 */
[----:B------:R-:W-:Y:S01]  /*1ca0*/  IMAD R3, R8, UR11, R5 ;  /* 0x0000000b08037c24 */ /* 0x000fe2000f8e0205 */
[----:B------:R-:W-:-:S03]  /*1cb0*/  LEA R10, P2, R6, c[0x0][0x168], 0x1 ;  /* 0x00005a00060a7a11 */ /* 0x000fc600078408ff */
[----:B------:R-:W-:Y:S01]  /*1cc0*/  IMAD.IADD R3, R7, 0x1, R3 ;  /* 0x0000000107037824 */ /* 0x000fe200078e0203 */
[----:B------:R-:W-:-:S04]  /*1cd0*/  IADD3 R8, P1, R10, UR7, RZ ;  /* 0x000000070a087c10 */ /* 0x000fc8000ff3e0ff */
        /* <DEDUP_REMOVED lines=17> */
[----:B------:R-:W0:Y:S02]  /*1df0*/  LDGDEPBAR ;  /* 0x00000000000079af */ /* 0x000e240000000000 */
.L_x_86:
[----:B-1----:R-:W2:Y:S04]  /*1e00*/  LDL.LU R164, [R1] ;  /* 0x0000000001a47983 */ /* 0x002ea80000300800 */
[----:B------:R-:W3:Y:S04]  /*1e10*/  LDL.LU R179, [R1+0x10] ;  /* 0x0000100001b37983 */ /* 0x000ee80000300800 */
[----:B------:R-:W4:Y:S04]  /*1e20*/  LDL.LU R200, [R1+0x14] ;  /* 0x0000140001c87983 */ /* 0x000f280000300800 */
[----:B------:R1:W-:Y:S04]  /*1e30*/  STL [R1+0x80], R246 ;  /* 0x000080f601007387 */ /* 0x0003e80000100800 */
[----:B-1----:R-:W2:Y:S04]  /*1e40*/  LDL.LU R246, [R1+0x4] ;  /* 0x0000040001f67983 */ /* 0x002ea80000300800 */
[----:B------:R1:W-:Y:S04]  /*1e50*/  STL [R1+0x7c], R245 ;  /* 0x00007cf501007387 */ /* 0x0003e80000100800 */
[----:B-1----:R-:W2:Y:S04]  /*1e60*/  LDL.LU R245, [R1+0x18] ;  /* 0x0000180001f57983 */ /* 0x002ea80000300800 */
[----:B------:R1:W-:Y:S04]  /*1e70*/  STL [R1+0x78], R244 ;  /* 0x000078f401007387 */ /* 0x0003e80000100800 */
[----:B-1----:R-:W2:Y:S04]  /*1e80*/  LDL.LU R244, [R1+0x1c] ;  /* 0x00001c0001f47983 */ /* 0x002ea80000300800 */
[----:B------:R1:W-:Y:S04]  /*1e90*/  STL [R1+0x74], R243 ;  /* 0x000074f301007387 */ /* 0x0003e80000100800 */
[----:B-1----:R-:W2:Y:S04]  /*1ea0*/  LDL.LU R243, [R1+0x8] ;  /* 0x0000080001f37983 */ /* 0x002ea80000300800 */
[----:B------:R1:W-:Y:S04]  /*1eb0*/  STL [R1+0x70], R242 ;  /* 0x000070f201007387 */ /* 0x0003e80000100800 */
[----:B-1----:R-:W2:Y:S01]  /*1ec0*/  LDL.LU R242, [R1+0xc] ;  /* 0x00000c0001f27983 */ /* 0x002ea20000300800 */
[----:B------:R-:W-:-:S02]  /*1ed0*/  FMNMX.FTZ R3, R36, R37, !PT ;  /* 0x0000002524037209 */ /* 0x000fc40007810000 */
[----:B------:R-:W-:Y:S01]  /*1ee0*/  SHF.L.U32 R171, R2, 0x1, RZ ;  /* 0x0000000102ab7819 */ /* 0x000fe200000006ff */
[----:B------:R-:W-:Y:S01]  /*1ef0*/  STL [R1+0x6c], R241 ;  /* 0x00006cf101007387 */ /* 0x000fe20000100800 */
[----:B------:R-:W-:Y:S02]  /*1f00*/  FMNMX.FTZ R3, R56, R3, !PT ;  /* 0x0000000338037209 */ /* 0x000fe40007810000 */
[----:B------:R-:W-:Y:S01]  /*1f10*/  IADD3 R230, R0, R171, RZ ;  /* 0x000000ab00e67210 */ /* 0x000fe20007ffe0ff */
[----:B------:R-:W-:Y:S01]  /*1f20*/  STL [R1+0x68], R240 ;  /* 0x000068f001007387 */ /* 0x000fe20000100800 */
[----:B------:R-:W-:Y:S01]  /*1f30*/  FMNMX.FTZ R3, R57, R3, !PT ;  /* 0x0000000339037209 */ /* 0x000fe20007810000 */
[----:B------:R-:W-:Y:S02]  /*1f40*/  IMAD.IADD R228, R4, 0x1, R171 ;  /* 0x0000000104e47824 */ /* 0x000fe400078e02ab */
[----:B------:R-:W-:Y:S01]  /*1f50*/  STL [R1+0x64], R239 ;  /* 0x000064ef01007387 */ /* 0x000fe20000100800 */
[----:B------:R-:W-:Y:S01]  /*1f60*/  FMNMX.FTZ R3, R60, R3, !PT ;  /* 0x000000033c037209 */ /* 0x000fe20007810000 */
[----:B------:R-:W-:Y:S01]  /*1f70*/  IMAD.IADD R229, R0, 0x1, R228 ;  /* 0x0000000100e57824 */ /* 0x000fe200078e02e4 */
        /* <DEDUP_REMOVED lines=22> */
[----:B------:R-:W-:Y:S01]  /*20e0*/  LDSM.16.MT88.4 R44, [R171+0xc000] ;  /* 0x00c00000ab2c783b */ /* 0x000fe20000004200 */
[----:B------:R-:W-:Y:S02]  /*20f0*/  FMNMX.FTZ R0, R156, R0, !PT ;  /* 0x000000009c007209 */ /* 0x000fe40007810000 */
[----:B------:R-:W-:Y:S01]  /*2100*/  FMNMX.FTZ R3, R190, R3, !PT ;  /* 0x00000003be037209 */ /* 0x000fe20007810000 */
[----:B------:R-:W-:Y:S01]  /*2110*/  LDSM.16.MT88.4 R48, [R228+0xc000] ;  /* 0x00c00000e430783b */ /* 0x000fe20000004200 */
[----:B------:R-:W-:Y:S02]  /*2120*/  FMNMX.FTZ R0, R157, R0, !PT ;  /* 0x000000009d007209 */ /* 0x000fe40007810000 */
[----:B------:R-:W-:Y:S01]  /*2130*/  FMNMX.FTZ R3, R191, R3, !PT ;  /* 0x00000003bf037209 */ /* 0x000fe20007810000 */
[----:B------:R-:W-:Y:S01]  /*2140*/  LDSM.16.MT88.4 R80, [R230+0xc000] ;  /* 0x00c00000e650783b */ /* 0x000fe20000004200 */
[----:B------:R-:W-:-:S02]  /*2150*/  FMNMX.FTZ R0, R160, R0, !PT ;  /* 0x00000000a0007209 */ /* 0x000fc40007810000 */
[----:B------:R-:W-:Y:S01]  /*2160*/  FMNMX.FTZ R5, R194, R3, !PT ;  /* 0x00000003c2057209 */ /* 0x000fe20007810000 */
[----:B------:R-:W-:Y:S01]  /*2170*/  LDSM.16.MT88.4 R84, [R229+0xc000] ;  /* 0x00c00000e554783b */ /* 0x000fe20000004200 */
[----:B------:R-:W-:Y:S02]  /*2180*/  FMNMX.FTZ R0, R161, R0, !PT ;  /* 0x00000000a1007209 */ /* 0x000fe40007810000 */
[----:B------:R-:W-:Y:S01]  /*2190*/  FMNMX.FTZ R5, R195, R5, !PT ;  /* 0x00000005c3057209 */ /* 0x000fe20007810000 */
[----:B------:R-:W-:Y:S01]  /*21a0*/  LDSM.16.MT88.4 R92, [R171+0xe000] ;  /* 0x00e00000ab5c783b */ /* 0x000fe20000004200 */
[----:B------:R-:W-:-:S03]  /*21b0*/  FMNMX.FTZ R0, R172, R0, !PT ;  /* 0x00000000ac007209 */ /* 0x000fc60007810000 */
[----:B------:R-:W-:Y:S04]  /*21c0*/  LDSM.16.MT88.4 R96, [R228+0xe000] ;  /* 0x00e00000e460783b */ /* 0x000fe80000004200 */
[----:B------:R-:W-:Y:S04]  /*21d0*/  LDSM.16.MT88.4 R104, [R230+0xe000] ;  /* 0x00e00000e668783b */ /* 0x000fe80000004200 */
[----:B------:R-:W-:Y:S04]  /*21e0*/  LDSM.16.MT88.4 R120, [R229+0xe000] ;  /* 0x00e00000e578783b */ /* 0x000fe80000004200 */
[----:B------:R-:W-:Y:S04]  /*21f0*/  LDSM.16.MT88.4 R64, [R229+0xc800] ;  /* 0x00c80000e540783b */ /* 0x000fe80000004200 */
[----:B------:R-:W-:Y:S04]  /*2200*/  LDSM.16.MT88.4 R100, [R229+0xe800] ;  /* 0x00e80000e564783b */ /* 0x000fe80000004200 */
[----:B------:R-:W-:Y:S04]  /*2210*/  STL [R1+0x44], R231 ;  /* 0x000044e701007387 */ /* 0x000fe80000100800 */
[----:B------:R-:W-:Y:S04]  /*2220*/  LDSM.16.MT88.4 R76, [R171+0xc800] ;  /* 0x00c80000ab4c783b */ /* 0x000fe80000004200 */
[----:B------:R-:W-:Y:S04]  /*2230*/  LDSM.16.MT88.4 R72, [R228+0xc800] ;  /* 0x00c80000e448783b */ /* 0x000fe80000004200 */
[----:B------:R-:W-:Y:S04]  /*2240*/  LDSM.16.MT88.4 R68, [R230+0xc800] ;  /* 0x00c80000e644783b */ /* 0x000fe80000004200 */
[----:B------:R-:W-:Y:S01]  /*2250*/  LDSM.16.MT88.4 R52, [R230+0xe800] ;  /* 0x00e80000e634783b */ /* 0x000fe20000004200 */
[----:B---3--:R-:W-:-:S04]  /*2260*/  FMNMX.FTZ R6, R179, R6, !PT ;  /* 0x00000006b3067209 */ /* 0x008fc80007810000 */
[----:B----4-:R-:W-:-:S04]  /*2270*/  FMNMX.FTZ R6, R200, R6, !PT ;  /* 0x00000006c8067209 */ /* 0x010fc80007810000 */
[----:B--2---:R-:W-:-:S04]  /*2280*/  FMNMX.FTZ R6, R164, R6, !PT ;  /* 0x00000006a4067209 */ /* 0x004fc80007810000 */
[----:B------:R-:W-:-:S05]  /*2290*/  FMNMX.FTZ R3, R246, R6, !PT ;  /* 0x00000006f6037209 */ /* 0x000fca0007810000 */
[----:B------:R-:W1:Y:S01]  /*22a0*/  SHFL.BFLY PT, R7, R3, 0x2, 0x1f ;  /* 0x0c401f0003077f89 */ /* 0x000e6200000e0000 */
[----:B------:R-:W-:Y:S02]  /*22b0*/  FMNMX.FTZ R5, R245, R5, !PT ;  /* 0x00000005f5057209 */ /* 0x000fe40007810000 */
[----:B-1----:R-:W-:-:S05]  /*22c0*/  FMNMX.FTZ R3, R3, R7, !PT ;  /* 0x0000000703037209 */ /* 0x002fca0007810000 */
[----:B------:R-:W1:Y:S01]  /*22d0*/  SHFL.BFLY PT, R7, R3, 0x1, 0x1f ;  /* 0x0c201f0003077f89 */ /* 0x000e6200000e0000 */
[----:B------:R-:W-:Y:S02]  /*22e0*/  FMNMX.FTZ R5, R244, R5, !PT ;  /* 0x00000005f4057209 */ /* 0x000fe40007810000 */
[----:B-1----:R-:W-:-:S04]  /*22f0*/  FMNMX.FTZ R166, R3, R7, !PT ;  /* 0x0000000703a67209 */ /* 0x002fc80007810000 */
[C---:B------:R-:W-:Y:S01]  /*2300*/  FSETP.NEU.FTZ.AND P1, PT, R166.reuse, -INF , PT ;  /* 0xff800000a600780b */ /* 0x040fe20003f3d000 */
[----:B------:R-:W-:-:S05]  /*2310*/  FMUL.FTZ R3, R166, c[0x0][0x23c] ;  /* 0x00008f00a6037a20 */ /* 0x000fca0000410000 */
[----:B------:R-:W-:-:S05]  /*2320*/  FSEL R13, R3, RZ, P1 ;  /* 0x000000ff030d7208 */ /* 0x000fca0000800000 */
[--C-:B------:R-:W-:Y:S02]  /*2330*/  FFMA.FTZ R3, R36, c[0x0][0x23c], -R13.reuse ;  /* 0x00008f0024037a23 */ /* 0x100fe4000001080d */
[--C-:B------:R-:W-:Y:S02]  /*2340*/  FFMA.FTZ R8, R60, c[0x0][0x23c], -R13.reuse ;  /* 0x00008f003c087a23 */ /* 0x100fe4000001080d */
[----:B------:R-:W-:Y:S01]  /*2350*/  MUFU.EX2 R239, R3 ;  /* 0x0000000300ef7308 */ /* 0x000fe20000000800 */
[----:B------:R-:W-:Y:S01]  /*2360*/  FFMA.FTZ R9, R117, c[0x0][0x23c], -R13 ;  /* 0x00008f0075097a23 */ /* 0x000fe2000001080d */
[----:B------:R-:W-:-:S06]  /*2370*/  FMNMX.FTZ R5, R243, R5, !PT ;  /* 0x00000005f3057209 */ /* 0x000fcc0007810000 */
[----:B------:R1:W-:Y:S08]  /*2380*/  MUFU.EX2 R241, R8 ;  /* 0x0000000800f17308 */ /* 0x0003f00000000800 */
[----:B------:R-:W-:Y:S01]  /*2390*/  MUFU.EX2 R178, R9 ;  /* 0x0000000900b27308 */ /* 0x000fe20000000800 */
[----:B-1----:R-:W-:-:S07]  /*23a0*/  FFMA.FTZ R8, R61, c[0x0][0x23c], -R13 ;  /* 0x00008f003d087a23 */ /* 0x002fce000001080d */
[----:B------:R1:W-:Y:S01]  /*23b0*/  MUFU.EX2 R10, R8 ;  /* 0x00000008000a7308 */ /* 0x0003e20000000800 */
[----:B------:R-:W-:-:S05]  /*23c0*/  FMNMX.FTZ R5, R242, R5, !PT ;  /* 0x00000005f2057209 */ /* 0x000fca0007810000 */
[----:B------:R-:W2:Y:S01]  /*23d0*/  SHFL.BFLY PT, R6, R5, 0x2, 0x1f ;  /* 0x0c401f0005067f89 */ /* 0x000ea200000e0000 */
[----:B-1----:R-:W-:-:S04]  /*23e0*/  FFMA.FTZ R8, R116, c[0x0][0x23c], -R13 ;  /* 0x00008f0074087a23 */ /* 0x002fc8000001080d */
[----:B------:R-:W-:Y:S01]  /*23f0*/  MUFU.EX2 R18, R8 ;  /* 0x0000000800127308 */ /* 0x000fe20000000800 */
[----:B--2---:R-:W-:-:S05]  /*2400*/  FMNMX.FTZ R5, R5, R6, !PT ;  /* 0x0000000605057209 */ /* 0x004fca0007810000 */
[----:B------:R-:W1:Y:S02]  /*2410*/  SHFL.BFLY PT, R6, R5, 0x1, 0x1f ;  /* 0x0c201f0005067f89 */ /* 0x000e6400000e0000 */
[----:B-1----:R-:W-:Y:S01]  /*2420*/  FMNMX.FTZ R3, R5, R6, !PT ;  /* 0x0000000605037209 */ /* 0x002fe20007810000 */
[--C-:B------:R-:W-:Y:S02]  /*2430*/  FFMA.FTZ R5, R37, c[0x0][0x23c], -R13.reuse ;  /* 0x00008f0025057a23 */ /* 0x100fe4000001080d */
[----:B------:R-:W-:Y:S01]  /*2440*/  FFMA.FTZ R6, R56, c[0x0][0x23c], -R13 ;  /* 0x00008f0038067a23 */ /* 0x000fe2000001080d */
[C---:B------:R-:W-:Y:S01]  /*2450*/  FSETP.NEU.FTZ.AND P1, PT, R3.reuse, -INF , PT ;  /* 0xff8000000300780b */ /* 0x040fe20003f3d000 */
[----:B------:R1:W2:Y:S08]  /*2460*/  MUFU.EX2 R238, R5 ;  /* 0x0000000500ee7308 */ /* 0x0002b00000000800 */
[----:B------:R-:W-:Y:S01]  /*2470*/  MUFU.EX2 R233, R6 ;  /* 0x0000000600e97308 */ /* 0x000fe20000000800 */
[----:B-1----:R-:W-:Y:S01]  /*2480*/  FMUL.FTZ R5, R3, c[0x0][0x23c] ;  /* 0x00008f0003057a20 */ /* 0x002fe20000410000 */
[----:B--2---:R-:W-:-:S04]  /*2490*/  F2FP.PACK_AB R4, R238, R239 ;  /* 0x000000efee04723e */ /* 0x004fc800000000ff */
[----:B------:R-:W-:Y:S01]  /*24a0*/  FSEL R12, R5, RZ, P1 ;  /* 0x000000ff050c7208 */ /* 0x000fe20000800000 */
[----:B------:R-:W-:-:S04]  /*24b0*/  FFMA.FTZ R5, R57, c[0x0][0x23c], -R13 ;  /* 0x00008f0039057a23 */ /* 0x000fc8000001080d */
[--C-:B------:R-:W-:Y:S01]  /*24c0*/  FFMA.FTZ R2, R39, c[0x0][0x23c], -R12.reuse ;  /* 0x00008f0027027a23 */ /* 0x100fe2000001080c */
[----:B------:R1:W2:Y:S08]  /*24d0*/  MUFU.EX2 R17, R5 ;  /* 0x0000000500117308 */ /* 0x0002b00000000800 */
[----:B------:R3:W-:Y:S01]  /*24e0*/  MUFU.EX2 R237, R2 ;  /* 0x0000000200ed7308 */ /* 0x0007e20000000800 */
[----:B-1----:R-:W-:Y:S01]  /*24f0*/  FFMA.FTZ R5, R38, c[0x0][0x23c], -R12 ;  /* 0x00008f0026057a23 */ /* 0x002fe2000001080c */
[----:B--2---:R-:W-:Y:S01]  /*2500*/  F2FP.PACK_AB R6, R17, R233 ;  /* 0x000000e91106723e */ /* 0x004fe200000000ff */
[----:B------:R-:W-:-:S05]  /*2510*/  IMAD.MOV.U32 R117, RZ, RZ, R17 ;  /* 0x000000ffff757224 */ /* 0x000fca00078e0011 */
[----:B------:R-:W1:Y:S01]  /*2520*/  MUFU.EX2 R236, R5 ;  /* 0x0000000500ec7308 */ /* 0x000e620000000800 */
[----:B---3--:R-:W-:-:S07]  /*2530*/  FFMA.FTZ R2, R58, c[0x0][0x23c], -R12 ;  /* 0x00008f003a027a23 */ /* 0x008fce000001080c */
[----:B------:R2:W-:Y:S01]  /*2540*/  MUFU.EX2 R232, R2 ;  /* 0x0000000200e87308 */ /* 0x0005e20000000800 */
[----:B-1----:R-:W-:Y:S01]  /*2550*/  F2FP.PACK_AB R5, R237, R236 ;  /* 0x000000eced05723e */ /* 0x002fe200000000ff */
[----:B--2---:R-:W-:Y:S02]  /*2560*/  FFMA.FTZ R2, R59, c[0x0][0x23c], -R12 ;  /* 0x00008f003b027a23 */ /* 0x004fe4000001080c */
[----:B------:R-:W-:Y:S04]  /*2570*/  LDSM.16.MT88.4 R56, [R228+0xe800] ;  /* 0x00e80000e438783b */ /* 0x000fe80000004200 */
[----:B------:R1:W2:Y:S02]  /*2580*/  MUFU.EX2 R165, R2 ;  /* 0x0000000200a57308 */ /* 0x0002a40000000800 */
[----:B-1----:R-:W-:-:S02]  /*2590*/  FMNMX.FTZ R2, R173, R0, !PT ;  /* 0x00000000ad027209 */ /* 0x002fc40007810000 */
[----:B------:R-:W-:Y:S02]  /*25a0*/  FMNMX.FTZ R0, R154, R155, !PT ;  /* 0x0000009b9a007209 */ /* 0x000fe40007810000 */
[----:B------:R-:W-:Y:S02]  /*25b0*/  FMNMX.FTZ R2, R184, R2, !PT ;  /* 0x00000002b8027209 */ /* 0x000fe40007810000 */
[----:B------:R-:W-:Y:S02]  /*25c0*/  FMNMX.FTZ R0, R158, R0, !PT ;  /* 0x000000009e007209 */ /* 0x000fe40007810000 */
[----:B------:R-:W-:Y:S02]  /*25d0*/  FMNMX.FTZ R2, R185, R2, !PT ;  /* 0x00000002b9027209 */ /* 0x000fe40007810000 */
[----:B------:R-:W-:Y:S02]  /*25e0*/  FMNMX.FTZ R0, R159, R0, !PT ;  /* 0x000000009f007209 */ /* 0x000fe40007810000 */
[----:B------:R-:W-:-:S02]  /*25f0*/  FMNMX.FTZ R2, R180, R2, !PT ;  /* 0x00000002b4027209 */ /* 0x000fc40007810000 */
        /* <DEDUP_REMOVED lines=9> */
[----:B------:R-:W-:Y:S01]  /*2690*/  FMNMX.FTZ R0, R217, R8, !PT ;  /* 0x00000008d9007209 */ /* 0x000fe20007810000 */
[----:B------:R-:W-:Y:S01]  /*26a0*/  FFMA.FTZ R8, R62, c[0x0][0x23c], -R12 ;  /* 0x00008f003e087a23 */ /* 0x000fe2000001080c */
[----:B------:R-:W-:Y:S02]  /*26b0*/  FMNMX.FTZ R2, R187, R2, !PT ;  /* 0x00000002bb027209 */ /* 0x000fe40007810000 */
[----:B--2---:R-:W-:Y:S01]  /*26c0*/  F2FP.PACK_AB R7, R165, R232 ;  /* 0x000000e8a507723e */ /* 0x004fe200000000ff */
[----:B------:R-:W1:Y:S01]  /*26d0*/  SHFL.BFLY PT, R9, R0, 0x2, 0x1f ;  /* 0x0c401f0000097f89 */ /* 0x000e6200000e0000 */
[----:B------:R-:W-:Y:S01]  /*26e0*/  FMNMX.FTZ R2, R182, R2, !PT ;  /* 0x00000002b6027209 */ /* 0x000fe20007810000 */
[----:B------:R2:W-:Y:S03]  /*26f0*/  MUFU.EX2 R177, R8 ;  /* 0x0000000800b17308 */ /* 0x0005e60000000800 */
[----:B------:R-:W-:Y:S01]  /*2700*/  FMNMX.FTZ R2, R183, R2, !PT ;  /* 0x00000002b7027209 */ /* 0x000fe20007810000 */
[----:B------:R-:W-:Y:S03]  /*2710*/  HMMA.16816.F32 R128, R4, R44, RZ ;  /* 0x0000002c0480723c */ /* 0x000fe600000018ff */
[----:B------:R-:W-:-:S04]  /*2720*/  FMNMX.FTZ R2, R222, R2, !PT ;  /* 0x00000002de027209 */ /* 0x000fc80007810000 */
[----:B------:R-:W-:Y:S01]  /*2730*/  FMNMX.FTZ R2, R223, R2, !PT ;  /* 0x00000002df027209 */ /* 0x000fe20007810000 */
[C---:B------:R-:W-:Y:S03]  /*2740*/  HMMA.16816.F32 R140, R4.reuse, R48, RZ ;  /* 0x00000030048c723c */ /* 0x040fe600000018ff */
[----:B------:R-:W-:Y:S01]  /*2750*/  FMNMX.FTZ R2, R218, R2, !PT ;  /* 0x00000002da027209 */ /* 0x000fe20007810000 */
[--C-:B--2---:R-:W-:Y:S02]  /*2760*/  FFMA.FTZ R8, R63, c[0x0][0x23c], -R12.reuse ;  /* 0x00008f003f087a23 */ /* 0x104fe4000001080c */
[----:B------:R-:W-:Y:S01]  /*2770*/  LDSM.16.MT88.4 R60, [R171+0xe800] ;  /* 0x00e80000ab3c783b */ /* 0x000fe20000004200 */
[----:B------:R-:W-:Y:S01]  /*2780*/  FMNMX.FTZ R14, R219, R2, !PT ;  /* 0x00000002db0e7209 */ /* 0x000fe20007810000 */
[----:B------:R2:W3:Y:S01]  /*2790*/  MUFU.EX2 R176, R8 ;  /* 0x0000000800b07308 */ /* 0x0004e20000000800 */
[----:B------:R-:W-:Y:S01]  /*27a0*/  HMMA.16816.F32 R148, R4, R80, RZ ;  /* 0x000000500494723c */ /* 0x000fe200000018ff */
[----:B-1----:R-:W-:Y:S01]  /*27b0*/  FMNMX.FTZ R2, R0, R9, !PT ;  /* 0x0000000900027209 */ /* 0x002fe20007810000 */
[----:B------:R-:W-:Y:S01]  /*27c0*/  FFMA.FTZ R0, R119, c[0x0][0x23c], -R12 ;  /* 0x00008f0077007a23 */ /* 0x000fe2000001080c */
[----:B------:R-:W1:Y:S01]  /*27d0*/  SHFL.BFLY PT, R15, R14, 0x2, 0x1f ;  /* 0x0c401f000e0f7f89 */ /* 0x000e6200000e0000 */
[----:B------:R-:W-:-:S02]  /*27e0*/  MOV R119, R10 ;  /* 0x0000000a00777202 */ /* 0x000fc40000000f00 */
[----:B------:R-:W-:Y:S01]  /*27f0*/  F2FP.PACK_AB R10, R178, R18 ;  /* 0x00000012b20a723e */ /* 0x000fe200000000ff */
[----:B------:R-:W4:Y:S01]  /*2800*/  SHFL.BFLY PT, R16, R2, 0x1, 0x1f ;  /* 0x0c201f0002107f89 */ /* 0x000f2200000e0000 */
[----:B------:R1:W-:Y:S01]  /*2810*/  MUFU.EX2 R19, R0 ;  /* 0x0000000000137308 */ /* 0x0003e20000000800 */
[----:B------:R-:W-:Y:S01]  /*2820*/  HMMA.16816.F32 R144, R4, R84, RZ ;  /* 0x000000540490723c */ /* 0x000fe200000018ff */
[----:B--2---:R-:W-:Y:S01]  /*2830*/  FFMA.FTZ R8, R118, c[0x0][0x23c], -R12 ;  /* 0x00008f0076087a23 */ /* 0x004fe2000001080c */
[----:B---3--:R-:W-:-:S06]  /*2840*/  F2FP.PACK_AB R9, R176, R177 ;  /* 0x000000b1b009723e */ /* 0x008fcc00000000ff */
[C---:B------:R-:W-:Y:S01]  /*2850*/  HMMA.16816.F32 R136, R4.reuse, R92, RZ ;  /* 0x0000005c0488723c */ /* 0x040fe200000018ff */
[----:B------:R2:W3:Y:S07]  /*2860*/  MUFU.EX2 R169, R8 ;  /* 0x0000000800a97308 */ /* 0x0004ee0000000800 */
[----:B------:R-:W-:Y:S01]  /*2870*/  HMMA.16816.F32 R132, R4, R96, RZ ;  /* 0x000000600484723c */ /* 0x000fe200000018ff */
[----:B-1----:R-:W-:Y:S01]  /*2880*/  FMNMX.FTZ R0, R14, R15, !PT ;  /* 0x0000000f0e007209 */ /* 0x002fe20007810000 */
[----:B------:R-:W-:Y:S01]  /*2890*/  IMAD.MOV.U32 R15, RZ, RZ, R200 ;  /* 0x000000ffff0f7224 */ /* 0x000fe200078e00c8 */
[----:B----4-:R-:W-:-:S05]  /*28a0*/  FMNMX.FTZ R168, R2, R16, !PT ;  /* 0x0000001002a87209 */ /* 0x010fca0007810000 */
[----:B------:R-:W-:Y:S01]  /*28b0*/  HMMA.16816.F32 R124, R4, R104, RZ ;  /* 0x00000068047c723c */ /* 0x000fe200000018ff */
[C---:B------:R-:W-:Y:S01]  /*28c0*/  FSETP.NEU.FTZ.AND P1, PT, R168.reuse, -INF , PT ;  /* 0xff800000a800780b */ /* 0x040fe20003f3d000 */
[----:B------:R-:W-:Y:S01]  /*28d0*/  FMUL.FTZ R2, R168, c[0x0][0x23c] ;  /* 0x00008f00a8027a20 */ /* 0x000fe20000410000 */
[----:B--2---:R-:W-:Y:S02]  /*28e0*/  F2FP.PACK_AB R8, R119, R241 ;  /* 0x000000f17708723e */ /* 0x004fe400000000ff */
[----:B---3--:R-:W-:-:S03]  /*28f0*/  F2FP.PACK_AB R11, R19, R169 ;  /* 0x000000a9130b723e */ /* 0x008fc600000000ff */
[----:B------:R-:W-:Y:S01]  /*2900*/  HMMA.16816.F32 R112, R4, R120, RZ ;  /* 0x000000780470723c */ /* 0x000fe200000018ff */
[----:B------:R-:W-:-:S07]  /*2910*/  FSEL R2, R2, RZ, P1 ;  /* 0x000000ff02027208 */ /* 0x000fce0000800000 */
[C---:B------:R-:W-:Y:S08]  /*2920*/  HMMA.16816.F32 R108, R4.reuse, R46, RZ ;  /* 0x0000002e046c723c */ /* 0x040ff000000018ff */
[C---:B------:R-:W-:Y:S08]  /*2930*/  HMMA.16816.F32 R88, R4.reuse, R50, RZ ;  /* 0x000000320458723c */ /* 0x040ff000000018ff */
[C---:B------:R-:W-:Y:S08]  /*2940*/  HMMA.16816.F32 R40, R4.reuse, R82, RZ ;  /* 0x000000520428723c */ /* 0x040ff000000018ff */
[C---:B------:R-:W-:Y:S08]  /*2950*/  HMMA.16816.F32 R36, R4.reuse, R86, RZ ;  /* 0x000000560424723c */ /* 0x040ff000000018ff */
[C---:B------:R-:W-:Y:S08]  /*2960*/  HMMA.16816.F32 R32, R4.reuse, R94, RZ ;  /* 0x0000005e0420723c */ /* 0x040ff000000018ff */
[C---:B------:R-:W-:Y:S08]  /*2970*/  HMMA.16816.F32 R28, R4.reuse, R98, RZ ;  /* 0x00000062041c723c */ /* 0x040ff000000018ff */
[C---:B------:R-:W-:Y:S08]  /*2980*/  HMMA.16816.F32 R24, R4.reuse, R106, RZ ;  /* 0x0000006a0418723c */ /* 0x040ff000000018ff */
[----:B------:R-:W-:Y:S01]  /*2990*/  HMMA.16816.F32 R20, R4, R122, RZ ;  /* 0x0000007a0414723c */ /* 0x000fe200000018ff */
[----:B------:R-:W1:Y:S06]  /*29a0*/  SHFL.BFLY PT, R5, R0, 0x1, 0x1f ;  /* 0x0c201f0000057f89 */ /* 0x000e6c00000e0000 */
[--C-:B------:R-:W-:Y:S01]  /*29b0*/  FFMA.FTZ R4, R152, c[0x0][0x23c], -R2.reuse ;  /* 0x00008f0098047a23 */ /* 0x100fe20000010802 */
[C---:B------:R-:W-:Y:S03]  /*29c0*/  HMMA.16816.F32 R132, R8.reuse, R56, R132 ;  /* 0x000000380884723c */ /* 0x040fe60000001884 */
[----:B------:R2:W-:Y:S05]  /*29d0*/  MUFU.EX2 R118, R4 ;  /* 0x0000000400767308 */ /* 0x0005ea0000000800 */
[C---:B------:R-:W-:Y:S07]  /*29e0*/  HMMA.16816.F32 R224, R8.reuse, R64, R144 ;  /* 0x0000004008e0723c */ /* 0x040fee0000001890 */
[----:B------:R-:W-:Y:S01]  /*29f0*/  MOV R147, R165 ;  /* 0x000000a500937202 */ /* 0x000fe20000000f00 */
[C---:B------:R-:W-:Y:S01]  /*2a00*/  HMMA.16816.F32 R136, R8.reuse, R60, R136 ;  /* 0x0000003c0888723c */ /* 0x040fe20000001888 */
[----:B-1----:R-:W-:Y:S01]  /*2a10*/  FMNMX.FTZ R167, R0, R5, !PT ;  /* 0x0000000500a77209 */ /* 0x002fe20007810000 */
[--C-:B------:R-:W-:Y:S01]  /*2a20*/  FFMA.FTZ R0, R157, c[0x0][0x23c], -R2.reuse ;  /* 0x00008f009d007a23 */ /* 0x100fe20000010802 */
[----:B------:R-:W-:Y:S01]  /*2a30*/  MOV R145, R19 ;  /* 0x0000001300917202 */ /* 0x000fe20000000f00 */
[----:B--2---:R-:W-:Y:S01]  /*2a40*/  FFMA.FTZ R4, R153, c[0x0][0x23c], -R2 ;  /* 0x00008f0099047a23 */ /* 0x004fe20000010802 */
[C---:B------:R-:W-:Y:S01]  /*2a50*/  FSETP.NEU.FTZ.AND P1, PT, R167.reuse, -INF , PT ;  /* 0xff800000a700780b */ /* 0x040fe20003f3d000 */
[----:B------:R1:W-:Y:S01]  /*2a60*/  MUFU.EX2 R231, R0 ;  /* 0x0000000000e77308 */ /* 0x0003e20000000800 */
[----:B------:R-:W-:Y:S01]  /*2a70*/  IMAD.MOV.U32 R146, RZ, RZ, R164 ;  /* 0x000000ffff927224 */ /* 0x000fe200078e00a4 */
[----:B------:R-:W-:Y:S01]  /*2a80*/  MOV R6, R133 ;  /* 0x0000008500067202 */ /* 0x000fe20000000f00 */
[----:B------:R-:W-:Y:S01]  /*2a90*/  IMAD.MOV.U32 R7, RZ, RZ, R134 ;  /* 0x000000ffff077224 */ /* 0x000fe200078e0086 */
[----:B------:R-:W-:Y:S01]  /*2aa0*/  MOV R170, R132 ;  /* 0x0000008400aa7202 */ /* 0x000fe20000000f00 */
[----:B------:R-:W-:Y:S01]  /*2ab0*/  IMAD.MOV.U32 R252, RZ, RZ, R135 ;  /* 0x000000fffffc7224 */ /* 0x000fe200078e0087 */
[C---:B------:R-:W-:Y:S01]  /*2ac0*/  HMMA.16816.F32 R196, R8.reuse, R76, R128 ;  /* 0x0000004c08c4723c */ /* 0x040fe20000001880 */
[----:B------:R-:W-:Y:S01]  /*2ad0*/  IMAD.MOV.U32 R144, RZ, RZ, R18 ;  /* 0x000000ffff907224 */ /* 0x000fe200078e0012 */
[----:B------:R2:W3:Y:S06]  /*2ae0*/  MUFU.EX2 R116, R4 ;  /* 0x0000000400747308 */ /* 0x0004ec0000000800 */
[----:B------:R-:W-:Y:S01]  /*2af0*/  HMMA.16816.F32 R132, R8, R100, R112 ;  /* 0x000000640884723c */ /* 0x000fe20000001870 */
[----:B-1----:R-:W-:-:S03]  /*2b00*/  FMUL.FTZ R0, R167, c[0x0][0x23c] ;  /* 0x00008f00a7007a20 */ /* 0x002fc60000410000 */
[----:B------:R-:W-:Y:S01]  /*2b10*/  IMAD.MOV.U32 R131, RZ, RZ, R137 ;  /* 0x000000ffff837224 */ /* 0x000fe200078e0089 */
[----:B------:R-:W-:Y:S01]  /*2b20*/  MOV R130, R138 ;  /* 0x0000008a00827202 */ /* 0x000fe20000000f00 */
[----:B------:R-:W-:Y:S01]  /*2b30*/  IMAD.MOV.U32 R129, RZ, RZ, R139 ;  /* 0x000000ffff817224 */ /* 0x000fe200078e008b */
[----:B------:R-:W-:Y:S01]  /*2b40*/  FSEL R0, R0, RZ, P1 ;  /* 0x000000ff00007208 */ /* 0x000fe20000800000 */
[----:B------:R-:W-:Y:S01]  /*2b50*/  HMMA.16816.F32 R204, R8, R72, R140 ;  /* 0x0000004808cc723c */ /* 0x000fe2000000188c */
[----:B------:R-:W-:Y:S01]  /*2b60*/  MOV R128, R136 ;  /* 0x0000008800807202 */ /* 0x000fe20000000f00 */
[----:B--2---:R-:W-:-:S04]  /*2b70*/  FFMA.FTZ R4, R156, c[0x0][0x23c], -R2 ;  /* 0x00008f009c047a23 */ /* 0x004fc80000010802 */
[----:B------:R1:W2:Y:S02]  /*2b80*/  MUFU.EX2 R235, R4 ;  /* 0x0000000400eb7308 */ /* 0x0002a40000000800 */
[C---:B------:R-:W-:Y:S08]  /*2b90*/  HMMA.16816.F32 R212, R8.reuse, R68, R148 ;  /* 0x0000004408d4723c */ /* 0x040ff00000001894 */
[----:B------:R-:W-:Y:S01]  /*2ba0*/  HMMA.16816.F32 R248, R8, R52, R124 ;  /* 0x0000003408f8723c */ /* 0x000fe2000000187c */
[----:B------:R-:W-:Y:S01]  /*2bb0*/  IMAD.MOV.U32 R112, RZ, RZ, R135 ;  /* 0x000000ffff707224 */ /* 0x000fe200078e0087 */
[----:B------:R-:W-:Y:S01]  /*2bc0*/  MOV R5, R134 ;  /* 0x0000008600057202 */ /* 0x000fe20000000f00 */
[----:B------:R-:W-:Y:S01]  /*2bd0*/  IMAD.MOV.U32 R156, RZ, RZ, R132 ;  /* 0x000000ffff9c7224 */ /* 0x000fe200078e0084 */
[----:B------:R-:W-:Y:S01]  /*2be0*/  MOV R157, R133 ;  /* 0x00000085009d7202 */ /* 0x000fe20000000f00 */
[----:B-1----:R-:W-:-:S03]  /*2bf0*/  FFMA.FTZ R4, R160, c[0x0][0x23c], -R2 ;  /* 0x00008f00a0047a23 */ /* 0x002fc60000010802 */
[C---:B------:R-:W-:Y:S01]  /*2c00*/  HMMA.16816.F32 R124, R8.reuse, R78, R108 ;  /* 0x0000004e087c723c */ /* 0x040fe2000000186c */
[----:B------:R1:W-:Y:S07]  /*2c10*/  MUFU.EX2 R240, R4 ;  /* 0x0000000400f07308 */ /* 0x0003ee0000000800 */
[C---:B------:R-:W-:Y:S08]  /*2c20*/  HMMA.16816.F32 R132, R8.reuse, R74, R88 ;  /* 0x0000004a0884723c */ /* 0x040ff00000001858 */
[----:B------:R-:W-:Y:S01]  /*2c30*/  HMMA.16816.F32 R136, R8, R70, R40 ;  /* 0x000000460888723c */ /* 0x000fe20000001828 */
[----:B-1----:R-:W-:-:S04]  /*2c40*/  FFMA.FTZ R4, R161, c[0x0][0x23c], -R2 ;  /* 0x00008f00a1047a23 */ /* 0x002fc80000010802 */
[----:B------:R1:W-:Y:S03]  /*2c50*/  MUFU.EX2 R165, R4 ;  /* 0x0000000400a57308 */ /* 0x0003e60000000800 */
[C---:B------:R-:W-:Y:S08]  /*2c60*/  HMMA.16816.F32 R208, R8.reuse, R66, R36 ;  /* 0x0000004208d0723c */ /* 0x040ff00000001824 */
[----:B------:R-:W-:Y:S01]  /*2c70*/  HMMA.16816.F32 R200, R8, R62, R32 ;  /* 0x0000003e08c8723c */ /* 0x000fe20000001820 */
[----:B-1----:R-:W-:-:S07]  /*2c80*/  FFMA.FTZ R4, R154, c[0x0][0x23c], -R0 ;  /* 0x00008f009a047a23 */ /* 0x002fce0000010800 */
[C---:B------:R-:W-:Y:S01]  /*2c90*/  HMMA.16816.F32 R148, R8.reuse, R54, R24 ;  /* 0x000000360894723c */ /* 0x040fe20000001818 */
[----:B------:R1:W-:Y:S07]  /*2ca0*/  MUFU.EX2 R161, R4 ;  /* 0x0000000400a17308 */ /* 0x0003ee0000000800 */
[----:B------:R-:W-:Y:S01]  /*2cb0*/  HMMA.16816.F32 R140, R8, R102, R20 ;  /* 0x00000066088c723c */ /* 0x000fe20000001814 */
[----:B-1----:R-:W-:-:S07]  /*2cc0*/  FFMA.FTZ R4, R155, c[0x0][0x23c], -R0 ;  /* 0x00008f009b047a23 */ /* 0x002fce0000010800 */
[----:B------:R-:W-:Y:S01]  /*2cd0*/  HMMA.16816.F32 R152, R8, R58, R28 ;  /* 0x0000003a0898723c */ /* 0x000fe2000000181c */
[----:B------:R1:W4:Y:S06]  /*2ce0*/  MUFU.EX2 R160, R4 ;  /* 0x0000000400a07308 */ /* 0x00032c0000000800 */
[----:B---3--:R-:W-:Y:S02]  /*2cf0*/  F2FP.PACK_AB R8, R116, R118 ;  /* 0x000000767408723e */ /* 0x008fe400000000ff */
[----:B--2---:R-:W-:Y:S01]  /*2d00*/  F2FP.PACK_AB R10, R231, R235 ;  /* 0x000000ebe70a723e */ /* 0x004fe200000000ff */
[----:B-1----:R-:W-:Y:S01]  /*2d10*/  FFMA.FTZ R4, R158, c[0x0][0x23c], -R0 ;  /* 0x00008f009e047a23 */ /* 0x002fe20000010800 */
[----:B----4-:R-:W-:-:S02]  /*2d20*/  F2FP.PACK_AB R9, R160, R161 ;  /* 0x000000a1a009723e */ /* 0x010fc400000000ff */
[----:B------:R-:W-:Y:S01]  /*2d30*/  MOV R158, R5 ;  /* 0x00000005009e7202 */ /* 0x000fe20000000f00 */
[----:B------:R1:W-:Y:S02]  /*2d40*/  MUFU.EX2 R234, R4 ;  /* 0x0000000400ea7308 */ /* 0x0003e40000000800 */
[----:B-1----:R-:W-:Y:S02]  /*2d50*/  FFMA.FTZ R4, R159, c[0x0][0x23c], -R0 ;  /* 0x00008f009f047a23 */ /* 0x002fe40000010800 */
[----:B------:R-:W-:-:S04]  /*2d60*/  IMAD.MOV.U32 R159, RZ, RZ, R112 ;  /* 0x000000ffff9f7224 */ /* 0x000fc800078e0070 */
[----:B------:R1:W2:Y:S02]  /*2d70*/  MUFU.EX2 R113, R4 ;  /* 0x0000000400717308 */ /* 0x0002a40000000800 */
[----:B-1----:R-:W-:Y:S01]  /*2d80*/  FFMA.FTZ R4, R172, c[0x0][0x23c], -R2 ;  /* 0x00008f00ac047a23 */ /* 0x002fe20000010802 */
[----:B--2---:R-:W-:Y:S02]  /*2d90*/  F2FP.PACK_AB R11, R113, R234 ;  /* 0x000000ea710b723e */ /* 0x004fe400000000ff */
[----:B------:R-:W-:-:S03]  /*2da0*/  MOV R172, R7 ;  /* 0x0000000700ac7202 */ /* 0x000fc60000000f00 */
[----:B------:R1:W-:Y:S02]  /*2db0*/  MUFU.EX2 R115, R4 ;  /* 0x0000000400737308 */ /* 0x0003e40000000800 */
[C---:B------:R-:W-:Y:S08]  /*2dc0*/  HMMA.16816.F32 R40, R8.reuse, R44, RZ ;  /* 0x0000002c0828723c */ /* 0x040ff000000018ff */
[----:B------:R-:W-:Y:S01]  /*2dd0*/  HMMA.16816.F32 R36, R8, R48, RZ ;  /* 0x000000300824723c */ /* 0x000fe200000018ff */
[----:B-1----:R-:W-:-:S02]  /*2de0*/  FFMA.FTZ R4, R173, c[0x0][0x23c], -R2 ;  /* 0x00008f00ad047a23 */ /* 0x002fc40000010802 */
[----:B------:R-:W-:Y:S02]  /*2df0*/  IMAD.MOV.U32 R173, RZ, RZ, R6 ;  /* 0x000000ffffad7224 */ /* 0x000fe400078e0006 */
[----:B------:R1:W2:Y:S03]  /*2e00*/  MUFU.EX2 R16, R4 ;  /* 0x0000000400107308 */ /* 0x0002a60000000800 */
[----:B------:R-:W-:Y:S01]  /*2e10*/  HMMA.16816.F32 R32, R8, R80, RZ ;  /* 0x000000500820723c */ /* 0x000fe200000018ff */
[----:B------:R-:W-:-:S06]  /*2e20*/  IMAD.MOV.U32 R49, RZ, RZ, R147 ;  /* 0x000000ffff317224 */ /* 0x000fcc00078e0093 */
[----:B------:R-:W-:Y:S01]  /*2e30*/  MOV R81, R178 ;  /* 0x000000b200517202 */ /* 0x000fe20000000f00 */
[----:B------:R-:W-:Y:S01]  /*2e40*/  HMMA.16816.F32 R28, R8, R84, RZ ;  /* 0x00000054081c723c */ /* 0x000fe200000018ff */
[----:B------:R-:W-:Y:S02]  /*2e50*/  IMAD.MOV.U32 R80, RZ, RZ, R176 ;  /* 0x000000ffff507224 */ /* 0x000fe400078e00b0 */
[----:B-1----:R-:W-:Y:S01]  /*2e60*/  FFMA.FTZ R4, R162, c[0x0][0x23c], -R0 ;  /* 0x00008f00a2047a23 */ /* 0x002fe20000010800 */
[----:B--2---:R-:W-:-:S04]  /*2e70*/  MOV R48, R16 ;  /* 0x0000001000307202 */ /* 0x004fc80000000f00 */
[----:B------:R-:W-:Y:S01]  /*2e80*/  HMMA.16816.F32 R24, R8, R92, RZ ;  /* 0x0000005c0818723c */ /* 0x000fe200000018ff */
[----:B------:R-:W-:Y:S01]  /*2e90*/  IMAD.MOV.U32 R162, RZ, RZ, R113 ;  /* 0x000000ffffa27224 */ /* 0x000fe200078e0071 */
[----:B------:R1:W-:Y:S01]  /*2ea0*/  MUFU.EX2 R14, R4 ;  /* 0x00000004000e7308 */ /* 0x0003e20000000800 */
[----:B------:R-:W-:Y:S01]  /*2eb0*/  MOV R85, R144 ;  /* 0x0000009000557202 */ /* 0x000fe20000000f00 */
[----:B------:R-:W-:-:S03]  /*2ec0*/  IMAD.MOV.U32 R84, RZ, RZ, R145 ;  /* 0x000000ffff547224 */ /* 0x000fc600078e0091 */
[----:B------:R-:W-:Y:S01]  /*2ed0*/  MOV R92, R130 ;  /* 0x00000082005c7202 */ /* 0x000fe20000000f00 */
[----:B------:R-:W-:Y:S01]  /*2ee0*/  HMMA.16816.F32 R20, R8, R96, RZ ;  /* 0x000000600814723c */ /* 0x000fe200000018ff */
[----:B------:R-:W-:-:S06]  /*2ef0*/  IMAD.MOV.U32 R93, RZ, RZ, R129 ;  /* 0x000000ffff5d7224 */ /* 0x000fcc00078e0081 */
[----:B------:R-:W-:Y:S01]  /*2f00*/  IMAD.MOV.U32 R97, RZ, RZ, R131 ;  /* 0x000000ffff617224 */ /* 0x000fe200078e0083 */
[----:B------:R-:W-:Y:S01]  /*2f10*/  HMMA.16816.F32 R16, R8, R104, RZ ;  /* 0x000000680810723c */ /* 0x000fe200000018ff */
[----:B------:R-:W-:Y:S01]  /*2f20*/  MOV R96, R128 ;  /* 0x0000008000607202 */ /* 0x000fe20000000f00 */
[----:B-1----:R-:W-:Y:S01]  /*2f30*/  FFMA.FTZ R4, R163, c[0x0][0x23c], -R0 ;  /* 0x00008f00a3047a23 */ /* 0x002fe20000010800 */
[----:B------:R-:W-:Y:S01]  /*2f40*/  MOV R163, R15 ;  /* 0x0000000f00a37202 */ /* 0x000fe20000000f00 */
[----:B------:R-:W-:Y:S02]  /*2f50*/  IMAD.MOV.U32 R15, RZ, RZ, R179 ;  /* 0x000000ffff0f7224 */ /* 0x000fe400078e00b3 */
[----:B------:R1:W2:Y:S01]  /*2f60*/  MUFU.EX2 R114, R4 ;  /* 0x0000000400727308 */ /* 0x0002a20000000800 */
[----:B------:R-:W-:-:S04]  /*2f70*/  MOV R104, R115 ;  /* 0x0000007300687202 */ /* 0x000fc80000000f00 */
[----:B------:R-:W-:Y:S01]  /*2f80*/  F2FP.PACK_AB R6, R48, R104 ;  /* 0x000000683006723e */ /* 0x000fe200000000ff */
[----:B-1----:R-:W-:Y:S01]  /*2f90*/  FFMA.FTZ R4, R174, c[0x0][0x23c], -R0 ;  /* 0x00008f00ae047a23 */ /* 0x002fe20000010800 */
[----:B------:R-:W-:Y:S01]  /*2fa0*/  MOV R174, R146 ;  /* 0x0000009200ae7202 */ /* 0x000fe20000000f00 */
[----:B--2---:R-:W-:Y:S02]  /*2fb0*/  IMAD.MOV.U32 R105, RZ, RZ, R114 ;  /* 0x000000ffff697224 */ /* 0x004fe400078e0072 */
[----:B------:R1:W-:Y:S03]  /*2fc0*/  MUFU.EX2 R44, R4 ;  /* 0x00000004002c7308 */ /* 0x0003e60000000800 */
[----:B------:R-:W-:Y:S01]  /*2fd0*/  F2FP.PACK_AB R5, R105, R14 ;  /* 0x0000000e6905723e */ /* 0x000fe200000000ff */
[----:B-1----:R-:W-:Y:S01]  /*2fe0*/  FFMA.FTZ R4, R175, c[0x0][0x23c], -R0 ;  /* 0x00008f00af047a23 */ /* 0x002fe20000010800 */
[----:B------:R-:W-:-:S03]  /*2ff0*/  MOV R175, R177 ;  /* 0x000000b100af7202 */ /* 0x000fc60000000f00 */
[----:B------:R1:W2:Y:S02]  /*3000*/  MUFU.EX2 R164, R4 ;  /* 0x0000000400a47308 */ /* 0x0002a40000000800 */
[----:B-1----:R-:W-:Y:S02]  /*3010*/  F2FP.PACK_AB R4, R165, R240 ;  /* 0x000000f0a504723e */ /* 0x002fe400000000ff */
[----:B--2---:R-:W-:-:S07]  /*3020*/  F2FP.PACK_AB R7, R164, R44 ;  /* 0x0000002ca407723e */ /* 0x004fce00000000ff */
[C---:B------:R-:W-:Y:S07]  /*3030*/  HMMA.16816.F32 R88, R4.reuse, R72, R36 ;  /* 0x000000480458723c */ /* 0x040fee0000001824 */
[----:B------:R-:W-:Y:S01]  /*3040*/  MOV R72, R118 ;  /* 0x0000007600487202 */ /* 0x000fe20000000f00 */
[----:B------:R-:W-:Y:S01]  /*3050*/  HMMA.16816.F32 R108, R4, R68, R32 ;  /* 0x00000044046c723c */ /* 0x000fe20000001820 */
[----:B------:R-:W-:-:S06]  /*3060*/  IMAD.MOV.U32 R73, RZ, RZ, R117 ;  /* 0x000000ffff497224 */ /* 0x000fcc00078e0075 */
[----:B------:R-:W-:Y:S01]  /*3070*/  MOV R68, R116 ;  /* 0x0000007400447202 */ /* 0x000fe20000000f00 */
[----:B------:R-:W-:Y:S01]  /*3080*/  HMMA.16816.F32 R176, R4, R76, R40 ;  /* 0x0000004c04b0723c */ /* 0x000fe20000001828 */
[----:B------:R-:W-:-:S06]  /*3090*/  MOV R69, R81 ;  /* 0x0000005100457202 */ /* 0x000fcc0000000f00 */
[----:B------:R-:W-:Y:S01]  /*30a0*/  IMAD.MOV.U32 R77, RZ, RZ, R119 ;  /* 0x000000ffff4d7224 */ /* 0x000fe200078e0077 */
[----:B------:R-:W-:Y:S01]  /*30b0*/  HMMA.16816.F32 R112, R4, R64, R28 ;  /* 0x000000400470723c */ /* 0x000fe2000000181c */
[----:B------:R-:W-:-:S07]  /*30c0*/  MOV R76, R44 ;  /* 0x0000002c004c7202 */ /* 0x000fce0000000f00 */
[C---:B------:R-:W-:Y:S07]  /*30d0*/  HMMA.16816.F32 R32, R8.reuse, R86, RZ ;  /* 0x000000560820723c */ /* 0x040fee00000018ff */
[----:B------:R-:W-:Y:S01]  /*30e0*/  IMAD.MOV.U32 R87, RZ, RZ, R72 ;  /* 0x000000ffff577224 */ /* 0x000fe200078e0048 */
[----:B------:R-:W-:Y:S01]  /*30f0*/  HMMA.16816.F32 R28, R8, R94, RZ ;  /* 0x0000005e081c723c */ /* 0x000fe200000018ff */
[----:B------:R-:W-:Y:S01]  /*3100*/  IMAD.MOV.U32 R72, RZ, RZ, R48 ;  /* 0x000000ffff487224 */ /* 0x000fe200078e0030 */
[----:B------:R-:W-:Y:S01]  /*3110*/  MOV R86, R73 ;  /* 0x0000004900567202 */ /* 0x000fe20000000f00 */
[----:B------:R-:W-:Y:S01]  /*3120*/  IMAD.MOV.U32 R73, RZ, RZ, R76 ;  /* 0x000000ffff497224 */ /* 0x000fe200078e004c */
[----:B------:R-:W-:Y:S01]  /*3130*/  MOV R76, R77 ;  /* 0x0000004d004c7202 */ /* 0x000fe20000000f00 */
[----:B------:R-:W-:-:S02]  /*3140*/  IMAD.MOV.U32 R77, RZ, RZ, R80 ;  /* 0x000000ffff4d7224 */ /* 0x000fc400078e0050 */
[----:B------:R-:W-:Y:S01]  /*3150*/  MOV R94, R49 ;  /* 0x00000031005e7202 */ /* 0x000fe20000000f00 */
[----:B------:R-:W-:Y:S01]  /*3160*/  HMMA.16816.F32 R128, R4, R60, R24 ;  /* 0x0000003c0480723c */ /* 0x000fe20000001818 */
[----:B------:R-:W-:-:S07]  /*3170*/  IMAD.MOV.U32 R95, RZ, RZ, R163 ;  /* 0x000000ffff5f7224 */ /* 0x000fce00078e00a3 */
[C---:B------:R-:W-:Y:S08]  /*3180*/  HMMA.16816.F32 R116, R4.reuse, R56, R20 ;  /* 0x000000380474723c */ /* 0x040ff00000001814 */
[----:B------:R-:W-:Y:S08]  /*3190*/  HMMA.16816.F32 R144, R4, R52, R16 ;  /* 0x000000340490723c */ /* 0x000ff00000001810 */
[C---:B------:R-:W-:Y:S08]  /*31a0*/  HMMA.16816.F32 R40, R8.reuse, R50, RZ ;  /* 0x000000320828723c */ /* 0x040ff000000018ff */
[C---:B------:R-:W-:Y:S08]  /*31b0*/  HMMA.16816.F32 R44, R8.reuse, R46, RZ ;  /* 0x0000002e082c723c */ /* 0x040ff000000018ff */
[C---:B------:R-:W-:Y:S08]  /*31c0*/  HMMA.16816.F32 R36, R8.reuse, R82, RZ ;  /* 0x000000520824723c */ /* 0x040ff000000018ff */
[C---:B------:R-:W-:Y:S07]  /*31d0*/  HMMA.16816.F32 R24, R8.reuse, R98, RZ ;  /* 0x000000620818723c */ /* 0x040fee00000018ff */
[----:B------:R-:W-:Y:S01]  /*31e0*/  MOV R99, R240 ;  /* 0x000000f000637202 */ /* 0x000fe20000000f00 */
[C---:B------:R-:W-:Y:S08]  /*31f0*/  HMMA.16816.F32 R16, R8.reuse, R120, RZ ;  /* 0x000000780810723c */ /* 0x040ff000000018ff */
[C---:B------:R-:W-:Y:S08]  /*3200*/  HMMA.16816.F32 R20, R8.reuse, R106, RZ ;  /* 0x0000006a0814723c */ /* 0x040ff000000018ff */
[----:B------:R-:W-:Y:S07]  /*3210*/  HMMA.16816.F32 R48, R8, R122, RZ ;  /* 0x0000007a0830723c */ /* 0x000fee00000018ff */
[----:B------:R-:W-:Y:S01]  /*3220*/  FFMA.FTZ R8, R184, c[0x0][0x23c], -R2 ;  /* 0x00008f00b8087a23 */ /* 0x000fe20000010802 */
[----:B------:R-:W-:Y:S01]  /*3230*/  HMMA.16816.F32 R80, R4, R100, R16 ;  /* 0x000000640450723c */ /* 0x000fe20000001810 */
[----:B------:R-:W-:Y:S01]  /*3240*/  LDSM.16.MT88.4 R16, [R230+0xd000] ;  /* 0x00d00000e610783b */ /* 0x000fe20000004200 */
[----:B------:R-:W-:Y:S01]  /*3250*/  MOV R184, R87 ;  /* 0x0000005700b87202 */ /* 0x000fe20000000f00 */
[----:B------:R1:W-:Y:S01]  /*3260*/  MUFU.EX2 R121, R8 ;  /* 0x0000000800797308 */ /* 0x0003e20000000800 */
[----:B------:R-:W-:-:S02]  /*3270*/  MOV R87, R96 ;  /* 0x0000006000577202 */ /* 0x000fc40000000f00 */
[----:B------:R-:W-:Y:S02]  /*3280*/  MOV R96, R175 ;  /* 0x000000af00607202 */ /* 0x000fe40000000f00 */
[----:B------:R-:W-:Y:S01]  /*3290*/  HMMA.16816.F32 R44, R4, R78, R44 ;  /* 0x0000004e042c723c */ /* 0x000fe2000000182c */
[----:B------:R-:W-:Y:S02]  /*32a0*/  MOV R101, R95 ;  /* 0x0000005f00657202 */ /* 0x000fe40000000f00 */
[----:B------:R-:W-:-:S05]  /*32b0*/  MOV R120, R87 ;  /* 0x0000005700787202 */ /* 0x000fca0000000f00 */
[C---:B------:R-:W-:Y:S01]  /*32c0*/  HMMA.16816.F32 R40, R4.reuse, R74, R40 ;  /* 0x0000004a0428723c */ /* 0x040fe20000001828 */
[----:B-1----:R-:W-:Y:S02]  /*32d0*/  FFMA.FTZ R8, R185, c[0x0][0x23c], -R2 ;  /* 0x00008f00b9087a23 */ /* 0x002fe40000010802 */
[----:B------:R-:W-:Y:S02]  /*32e0*/  IMAD.MOV.U32 R185, RZ, RZ, R68 ;  /* 0x000000ffffb97224 */ /* 0x000fe400078e0044 */
[----:B------:R1:W-:Y:S03]  /*32f0*/  MUFU.EX2 R163, R8 ;  /* 0x0000000800a37308 */ /* 0x0003e60000000800 */
[----:B------:R-:W-:Y:S01]  /*3300*/  HMMA.16816.F32 R36, R4, R70, R36 ;  /* 0x000000460424723c */ /* 0x000fe20000001824 */
[----:B------:R-:W-:-:S07]  /*3310*/  IMAD.MOV.U32 R68, RZ, RZ, R97 ;  /* 0x000000ffff447224 */ /* 0x000fce00078e0061 */
[----:B------:R-:W-:Y:S01]  /*3320*/  HMMA.16816.F32 R64, R4, R66, R32 ;  /* 0x000000420440723c */ /* 0x000fe20000001820 */
[----:B-1----:R-:W-:-:S07]  /*3330*/  FFMA.FTZ R8, R180, c[0x0][0x23c], -R2 ;  /* 0x00008f00b4087a23 */ /* 0x002fce0000010802 */
[C---:B------:R-:W-:Y:S01]  /*3340*/  HMMA.16816.F32 R60, R4.reuse, R62, R28 ;  /* 0x0000003e043c723c */ /* 0x040fe2000000181c */
[----:B------:R-:W-:Y:S01]  /*3350*/  IMAD.MOV.U32 R33, RZ, RZ, R86 ;  /* 0x000000ffff217224 */ /* 0x000fe200078e0056 */
[----:B------:R-:W-:Y:S01]  /*3360*/  LDSM.16.MT88.4 R28, [R229+0xd000] ;  /* 0x00d00000e51c783b */ /* 0x000fe20000004200 */
[----:B------:R1:W-:Y:S01]  /*3370*/  MUFU.EX2 R240, R8 ;  /* 0x0000000800f07308 */ /* 0x0003e20000000800 */
[----:B------:R-:W-:Y:S02]  /*3380*/  IMAD.MOV.U32 R86, RZ, RZ, R73 ;  /* 0x000000ffff567224 */ /* 0x000fe400078e0049 */
[----:B------:R-:W-:Y:S02]  /*3390*/  IMAD.MOV.U32 R73, RZ, RZ, R165 ;  /* 0x000000ffff497224 */ /* 0x000fe400078e00a5 */
[----:B------:R-:W-:Y:S01]  /*33a0*/  HMMA.16816.F32 R56, R4, R58, R24 ;  /* 0x0000003a0438723c */ /* 0x000fe20000001818 */
[----:B------:R-:W2:Y:S01]  /*33b0*/  LDSM.16.MT88.4 R24, [R171+0xd000] ;  /* 0x00d00000ab18783b */ /* 0x000ea20000004200 */
[----:B------:R-:W-:-:S06]  /*33c0*/  IMAD.MOV.U32 R34, RZ, RZ, R94 ;  /* 0x000000ffff227224 */ /* 0x000fcc00078e005e */
[----:B------:R-:W-:Y:S01]  /*33d0*/  HMMA.16816.F32 R52, R4, R54, R20 ;  /* 0x000000360434723c */ /* 0x000fe20000001814 */
[----:B------:R-:W3:Y:S01]  /*33e0*/  LDSM.16.MT88.4 R20, [R228+0xd000] ;  /* 0x00d00000e414783b */ /* 0x000ee20000004200 */
[----:B-1----:R-:W-:-:S04]  /*33f0*/  FFMA.FTZ R8, R181, c[0x0][0x23c], -R2 ;  /* 0x00008f00b5087a23 */ /* 0x002fc80000010802 */
[----:B------:R1:W4:Y:S02]  /*3400*/  MUFU.EX2 R98, R8 ;  /* 0x0000000800627308 */ /* 0x0003240000000800 */
[----:B------:R-:W-:Y:S07]  /*3410*/  HMMA.16816.F32 R48, R4, R102, R48 ;  /* 0x000000660430723c */ /* 0x000fee0000001830 */
[----:B------:R-:W-:Y:S01]  /*3420*/  FFMA.FTZ R4, R192, c[0x0][0x23c], -R13 ;  /* 0x00008f00c0047a23 */ /* 0x000fe2000001080d */
[----:B------:R-:W-:Y:S01]  /*3430*/  MOV R192, R84 ;  /* 0x0000005400c07202 */ /* 0x000fe20000000f00 */
[----:B------:R-:W-:Y:S01]  /*3440*/  IMAD.MOV.U32 R84, RZ, RZ, R85 ;  /* 0x000000ffff547224 */ /* 0x000fe200078e0055 */
[----:B------:R-:W-:Y:S01]  /*3450*/  MOV R85, R174 ;  /* 0x000000ae00557202 */ /* 0x000fe20000000f00 */
[----:B------:R-:W-:Y:S01]  /*3460*/  IMAD.MOV.U32 R174, RZ, RZ, R173 ;  /* 0x000000ffffae7224 */ /* 0x000fe200078e00ad */
[----:B------:R-:W-:Y:S01]  /*3470*/  MOV R173, R172 ;  /* 0x000000ac00ad7202 */ /* 0x000fe20000000f00 */
[----:B------:R-:W-:Y:S01]  /*3480*/  IMAD.MOV.U32 R172, RZ, RZ, R252 ;  /* 0x000000ffffac7224 */ /* 0x000fe200078e00fc */
[----:B------:R-:W-:Y:S01]  /*3490*/  MOV R97, R85 ;  /* 0x0000005500617202 */ /* 0x000fe20000000f00 */
[----:B-1----:R-:W-:Y:S01]  /*34a0*/  FFMA.FTZ R8, R186, c[0x0][0x23c], -R0 ;  /* 0x00008f00ba087a23 */ /* 0x002fe20000010800 */
[----:B------:R1:W-:Y:S01]  /*34b0*/  MUFU.EX2 R252, R4 ;  /* 0x0000000400fc7308 */ /* 0x0003e20000000800 */
[----:B----4-:R-:W-:-:S02]  /*34c0*/  IMAD.MOV.U32 R186, RZ, RZ, R98 ;  /* 0x000000ffffba7224 */ /* 0x010fc400078e0062 */
[----:B------:R-:W-:Y:S02]  /*34d0*/  IMAD.MOV.U32 R98, RZ, RZ, R99 ;  /* 0x000000ffff627224 */ /* 0x000fe400078e0063 */
[----:B------:R-:W-:-:S03]  /*34e0*/  IMAD.MOV.U32 R85, RZ, RZ, R172 ;  /* 0x000000ffff557224 */ /* 0x000fc600078e00ac */
[----:B------:R4:W-:Y:S01]  /*34f0*/  MUFU.EX2 R10, R8 ;  /* 0x00000008000a7308 */ /* 0x0009e20000000800 */
[----:B------:R-:W-:Y:S02]  /*3500*/  MOV R35, R98 ;  /* 0x0000006200237202 */ /* 0x000fe40000000f00 */
[----:B------:R-:W-:Y:S01]  /*3510*/  MOV R98, R73 ;  /* 0x0000004900627202 */ /* 0x000fe20000000f00 */
[----:B-1----:R-:W-:Y:S01]  /*3520*/  FFMA.FTZ R4, R193, c[0x0][0x23c], -R13 ;  /* 0x00008f00c1047a23 */ /* 0x002fe2000001080d */
[----:B------:R-:W-:Y:S02]  /*3530*/  MOV R193, R69 ;  /* 0x0000004500c17202 */ /* 0x000fe40000000f00 */
[----:B------:R-:W-:Y:S01]  /*3540*/  MOV R69, R92 ;  /* 0x0000005c00457202 */ /* 0x000fe20000000f00 */
[----:B------:R1:W1:Y:S01]  /*3550*/  MUFU.EX2 R103, R4 ;  /* 0x0000000400677308 */ /* 0x0002620000000800 */
[----:B------:R-:W-:Y:S02]  /*3560*/  MOV R92, R170 ;  /* 0x000000aa005c7202 */ /* 0x000fe40000000f00 */
[----:B------:R-:W-:Y:S01]  /*3570*/  MOV R122, R69 ;  /* 0x00000045007a7202 */ /* 0x000fe20000000f00 */
[----:B----4-:R-:W-:-:S04]  /*3580*/  FFMA.FTZ R8, R187, c[0x0][0x23c], -R0 ;  /* 0x00008f00bb087a23 */ /* 0x010fc80000010800 */
[----:B------:R4:W2:Y:S01]  /*3590*/  MUFU.EX2 R9, R8 ;  /* 0x0000000800097308 */ /* 0x0008a20000000800 */
[----:B-1----:R-:W-:Y:S01]  /*35a0*/  FFMA.FTZ R4, R190, c[0x0][0x23c], -R12 ;  /* 0x00008f00be047a23 */ /* 0x002fe2000001080c */
[----:B------:R-:W-:Y:S01]  /*35b0*/  F2FP.PACK_AB R6, R103, R252 ;  /* 0x000000fc6706723e */ /* 0x000fe200000000ff */
[----:B------:R-:W-:-:S05]  /*35c0*/  IMAD.MOV.U32 R190, RZ, RZ, R164 ;  /* 0x000000ffffbe7224 */ /* 0x000fca00078e00a4 */
[----:B------:R1:W-:Y:S01]  /*35d0*/  MUFU.EX2 R164, R4 ;  /* 0x0000000400a47308 */ /* 0x0003e20000000800 */
[----:B----4-:R-:W-:Y:S02]  /*35e0*/  FFMA.FTZ R8, R182, c[0x0][0x23c], -R0 ;  /* 0x00008f00b6087a23 */ /* 0x010fe40000010800 */
[----:B--2---:R-:W-:-:S05]  /*35f0*/  IMAD.MOV.U32 R102, RZ, RZ, R9 ;  /* 0x000000ffff667224 */ /* 0x004fca00078e0009 */
[----:B------:R2:W-:Y:S01]  /*3600*/  MUFU.EX2 R100, R8 ;  /* 0x0000000800647308 */ /* 0x0005e20000000800 */
[----:B-1----:R-:W-:Y:S01]  /*3610*/  FFMA.FTZ R4, R191, c[0x0][0x23c], -R12 ;  /* 0x00008f00bf047a23 */ /* 0x002fe2000001080c */
[----:B------:R-:W-:Y:S01]  /*3620*/  MOV R191, R72 ;  /* 0x0000004800bf7202 */ /* 0x000fe20000000f00 */
[----:B------:R-:W-:-:S05]  /*3630*/  IMAD.MOV.U32 R72, RZ, RZ, R93 ;  /* 0x000000ffff487224 */ /* 0x000fca00078e005d */
[----:B------:R1:W4:Y:S01]  /*3640*/  MUFU.EX2 R165, R4 ;  /* 0x0000000400a57308 */ /* 0x0003220000000800 */
[----:B------:R-:W-:Y:S02]  /*3650*/  IMAD.MOV.U32 R93, RZ, RZ, R174 ;  /* 0x000000ffff5d7224 */ /* 0x000fe400078e00ae */
[----:B------:R-:W-:Y:S02]  /*3660*/  IMAD.MOV.U32 R123, RZ, RZ, R72 ;  /* 0x000000ffff7b7224 */ /* 0x000fe400078e0048 */
[----:B--2---:R-:W-:-:S04]  /*3670*/  FFMA.FTZ R8, R183, c[0x0][0x23c], -R0 ;  /* 0x00008f00b7087a23 */ /* 0x004fc80000010800 */
[----:B------:R2:W2:Y:S01]  /*3680*/  MUFU.EX2 R187, R8 ;  /* 0x0000000800bb7308 */ /* 0x0004a20000000800 */
[----:B-1----:R-:W-:Y:S01]  /*3690*/  FFMA.FTZ R4, R194, c[0x0][0x23c], -R12 ;  /* 0x00008f00c2047a23 */ /* 0x002fe2000001080c */
[----:B------:R-:W-:Y:S02]  /*36a0*/  MOV R194, R169 ;  /* 0x000000a900c27202 */ /* 0x000fe40000000f00 */
[----:B----4-:R-:W-:-:S04]  /*36b0*/  F2FP.PACK_AB R5, R165, R164 ;  /* 0x000000a4a505723e */ /* 0x010fc800000000ff */
[----:B------:R1:W-:Y:S01]  /*36c0*/  MUFU.EX2 R169, R4 ;  /* 0x0000000400a97308 */ /* 0x0003e20000000800 */
[----:B--2---:R-:W-:Y:S01]  /*36d0*/  FFMA.FTZ R8, R188, c[0x0][0x23c], -R13 ;  /* 0x00008f00bc087a23 */ /* 0x004fe2000001080d */
[----:B------:R-:W-:Y:S02]  /*36e0*/  MOV R188, R10 ;  /* 0x0000000a00bc7202 */ /* 0x000fe40000000f00 */
[----:B------:R-:W-:-:S04]  /*36f0*/  F2FP.PACK_AB R10, R186, R240 ;  /* 0x000000f0ba0a723e */ /* 0x000fc800000000ff */
[----:B------:R2:W-:Y:S01]  /*3700*/  MUFU.EX2 R99, R8 ;  /* 0x0000000800637308 */ /* 0x0005e20000000800 */
[----:B------:R-:W-:Y:S02]  /*3710*/  F2FP.PACK_AB R9, R102, R188 ;  /* 0x000000bc6609723e */ /* 0x000fe400000000ff */
[----:B------:R-:W-:Y:S01]  /*3720*/  F2FP.PACK_AB R11, R187, R100 ;  /* 0x00000064bb0b723e */ /* 0x000fe200000000ff */
[----:B-1----:R-:W-:Y:S02]  /*3730*/  FFMA.FTZ R4, R195, c[0x0][0x23c], -R12 ;  /* 0x00008f00c3047a23 */ /* 0x002fe4000001080c */
[----:B------:R-:W-:Y:S01]  /*3740*/  IMAD.MOV.U32 R195, RZ, RZ, R84 ;  /* 0x000000ffffc37224 */ /* 0x000fe200078e0054 */
[----:B------:R-:W-:Y:S01]  /*3750*/  MOV R84, R173 ;  /* 0x000000ad00547202 */ /* 0x000fe20000000f00 */
[----:B------:R-:W1:Y:S01]  /*3760*/  MUFU.EX2 R170, R4 ;  /* 0x0000000400aa7308 */ /* 0x000e620000000800 */
[----:B--2---:R-:W-:Y:S01]  /*3770*/  FFMA.FTZ R8, R189, c[0x0][0x23c], -R13 ;  /* 0x00008f00bd087a23 */ /* 0x004fe2000001080d */
[----:B------:R-:W-:Y:S01]  /*3780*/  MOV R189, R121 ;  /* 0x0000007900bd7202 */ /* 0x000fe20000000f00 */
[----:B------:R-:W-:-:S05]  /*3790*/  IMAD.MOV.U32 R121, RZ, RZ, R68 ;  /* 0x000000ffff797224 */ /* 0x000fca00078e0044 */
[----:B------:R-:W2:Y:S01]  /*37a0*/  MUFU.EX2 R32, R8 ;  /* 0x0000000800207308 */ /* 0x000ea20000000800 */
[----:B-1----:R-:W-:Y:S02]  /*37b0*/  F2FP.PACK_AB R7, R170, R169 ;  /* 0x000000a9aa07723e */ /* 0x002fe400000000ff */
[----:B--2---:R-:W-:Y:S02]  /*37c0*/  F2FP.PACK_AB R4, R32, R99 ;  /* 0x000000632004723e */ /* 0x004fe400000000ff */
[----:B------:R-:W-:-:S05]  /*37d0*/  F2FP.PACK_AB R8, R163, R189 ;  /* 0x000000bda308723e */ /* 0x000fca00000000ff */
[C---:B------:R-:W-:Y:S07]  /*37e0*/  HMMA.16816.F32 R172, R4.reuse, R24, R196 ;  /* 0x0000001804ac723c */ /* 0x040fee00000018c4 */
[----:B------:R-:W-:Y:S01]  /*37f0*/  IMAD.MOV.U32 R196, RZ, RZ, R76 ;  /* 0x000000ffffc47224 */ /* 0x000fe200078e004c */
[----:B------:R-:W-:Y:S01]  /*3800*/  MOV R197, R77 ;  /* 0x0000004d00c57202 */ /* 0x000fe20000000f00 */
[----:B------:R-:W-:Y:S01]  /*3810*/  IMAD.MOV.U32 R198, RZ, RZ, R104 ;  /* 0x000000ffffc67224 */ /* 0x000fe200078e0068 */
[----:B---3--:R-:W-:Y:S01]  /*3820*/  HMMA.16816.F32 R72, R4, R20, R204 ;  /* 0x000000140448723c */ /* 0x008fe200000018cc */
[----:B------:R-:W-:-:S07]  /*3830*/  IMAD.MOV.U32 R199, RZ, RZ, R86 ;  /* 0x000000ffffc77224 */ /* 0x000fce00078e0056 */
[----:B------:R-:W-:Y:S08]  /*3840*/  HMMA.16816.F32 R176, R8, R24, R176 ;  /* 0x0000001808b0723c */ /* 0x000ff000000018b0 */
[-C--:B------:R-:W-:Y:S07]  /*3850*/  HMMA.16816.F32 R180, R4, R26.reuse, R124 ;  /* 0x0000001a04b4723c */ /* 0x080fee000000187c */
[----:B------:R-:W-:Y:S01]  /*3860*/  MOV R127, R105 ;  /* 0x00000069007f7202 */ /* 0x000fe20000000f00 */
[C---:B------:R-:W-:Y:S01]  /*3870*/  HMMA.16816.F32 R44, R8.reuse, R26, R44 ;  /* 0x0000001a082c723c */ /* 0x040fe2000000182c */
[----:B------:R-:W1:Y:S07]  /*3880*/  LDSM.16.MT88.4 R24, [R171+0xf000] ;  /* 0x00f00000ab18783b */ /* 0x000e6e0000004200 */
[C---:B------:R-:W-:Y:S07]  /*3890*/  HMMA.16816.F32 R204, R8.reuse, R28, R112 ;  /* 0x0000001c08cc723c */ /* 0x040fee0000001870 */
[----:B------:R-:W-:Y:S01]  /*38a0*/  MOV R112, R196 ;  /* 0x000000c400707202 */ /* 0x000fe20000000f00 */
[----:B------:R-:W-:Y:S01]  /*38b0*/  HMMA.16816.F32 R68, R8, R20, R88 ;  /* 0x000000140844723c */ /* 0x000fe20000001858 */
[----:B------:R-:W-:Y:S01]  /*38c0*/  IMAD.MOV.U32 R113, RZ, RZ, R197 ;  /* 0x000000ffff717224 */ /* 0x000fe200078e00c5 */
[----:B------:R-:W-:Y:S01]  /*38d0*/  MOV R114, R198 ;  /* 0x000000c600727202 */ /* 0x000fe20000000f00 */
[----:B------:R-:W-:Y:S01]  /*38e0*/  IMAD.MOV.U32 R115, RZ, RZ, R199 ;  /* 0x000000ffff737224 */ /* 0x000fe200078e00c7 */
[----:B------:R-:W-:Y:S01]  /*38f0*/  MOV R196, R185 ;  /* 0x000000b900c47202 */ /* 0x000fe20000000f00 */
[----:B------:R-:W-:Y:S01]  /*3900*/  IMAD.MOV.U32 R197, RZ, RZ, R184 ;  /* 0x000000ffffc57224 */ /* 0x000fe200078e00b8 */
[----:B------:R-:W-:Y:S01]  /*3910*/  MOV R198, R33 ;  /* 0x0000002100c67202 */ /* 0x000fe20000000f00 */
[----:B------:R-:W-:Y:S01]  /*3920*/  IMAD.MOV.U32 R199, RZ, RZ, R32 ;  /* 0x000000ffffc77224 */ /* 0x000fe200078e0020 */
[----:B------:R-:W-:Y:S01]  /*3930*/  HMMA.16816.F32 R76, R4, R22, R132 ;  /* 0x00000016044c723c */ /* 0x000fe20000001884 */
[----:B------:R-:W-:Y:S01]  /*3940*/  MOV R184, R34 ;  /* 0x0000002200b87202 */ /* 0x000fe20000000f00 */
[----:B------:R-:W-:-:S02]  /*3950*/  IMAD.MOV.U32 R185, RZ, RZ, R35 ;  /* 0x000000ffffb97224 */ /* 0x000fc400078e0023 */
[----:B------:R-:W-:Y:S03]  /*3960*/  LDSM.16.MT88.4 R32, [R229+0xf000] ;  /* 0x00f00000e520783b */ /* 0x000fe60000004200 */
[----:B------:R-:W-:Y:S01]  /*3970*/  IMAD.MOV.U32 R132, RZ, RZ, R92 ;  /* 0x000000ffff847224 */ /* 0x000fe200078e005c */
[C---:B------:R-:W-:Y:S01]  /*3980*/  HMMA.16816.F32 R40, R8.reuse, R22, R40 ;  /* 0x000000160828723c */ /* 0x040fe20000001828 */
[----:B------:R-:W-:Y:S01]  /*3990*/  MOV R133, R93 ;  /* 0x0000005d00857202 */ /* 0x000fe20000000f00 */
[----:B------:R-:W-:Y:S01]  /*39a0*/  IMAD.MOV.U32 R134, RZ, RZ, R84 ;  /* 0x000000ffff867224 */ /* 0x000fe200078e0054 */
[----:B------:R-:W-:Y:S01]  /*39b0*/  MOV R135, R85 ;  /* 0x0000005500877202 */ /* 0x000fe20000000f00 */
[----:B------:R-:W2:Y:S04]  /*39c0*/  LDSM.16.MT88.4 R20, [R228+0xf000] ;  /* 0x00f00000e414783b */ /* 0x000ea80000004200 */
[-C--:B------:R-:W-:Y:S08]  /*39d0*/  HMMA.16816.F32 R84, R8, R16.reuse, R108 ;  /* 0x000000100854723c */ /* 0x080ff0000000186c */
[C---:B------:R-:W-:Y:S07]  /*39e0*/  HMMA.16816.F32 R88, R4.reuse, R16, R212 ;  /* 0x000000100458723c */ /* 0x040fee00000018d4 */
[----:B------:R-:W-:Y:S01]  /*39f0*/  IMAD.MOV.U32 R213, RZ, RZ, R194 ;  /* 0x000000ffffd57224 */ /* 0x000fe200078e00c2 */
[----:B------:R-:W-:Y:S01]  /*3a00*/  HMMA.16816.F32 R92, R4, R18, R136 ;  /* 0x00000012045c723c */ /* 0x000fe20000001888 */
[----:B------:R-:W-:Y:S01]  /*3a10*/  MOV R212, R195 ;  /* 0x000000c300d47202 */ /* 0x000fe20000000f00 */
[----:B------:R-:W-:Y:S01]  /*3a20*/  IMAD.MOV.U32 R215, RZ, RZ, R190 ;  /* 0x000000ffffd77224 */ /* 0x000fe200078e00be */
[----:B------:R-:W-:-:S05]  /*3a30*/  MOV R214, R191 ;  /* 0x000000bf00d67202 */ /* 0x000fca0000000f00 */
[----:B------:R-:W-:Y:S01]  /*3a40*/  HMMA.16816.F32 R36, R8, R18, R36 ;  /* 0x000000120824723c */ /* 0x000fe20000001824 */
[----:B------:R-:W3:Y:S07]  /*3a50*/  LDSM.16.MT88.4 R16, [R230+0xf000] ;  /* 0x00f00000e610783b */ /* 0x000eee0000004200 */
[C---:B------:R-:W-:Y:S07]  /*3a60*/  HMMA.16816.F32 R104, R4.reuse, R28, R224 ;  /* 0x0000001c0468723c */ /* 0x040fee00000018e0 */
[----:B------:R-:W-:Y:S01]  /*3a70*/  IMAD.MOV.U32 R227, RZ, RZ, R127 ;  /* 0x000000ffffe37224 */ /* 0x000fe200078e007f */
[----:B------:R-:W-:Y:S01]  /*3a80*/  HMMA.16816.F32 R108, R4, R30, R208 ;  /* 0x0000001e046c723c */ /* 0x000fe200000018d0 */
[----:B------:R-:W-:Y:S01]  /*3a90*/  IMAD.MOV.U32 R225, RZ, RZ, R112 ;  /* 0x000000ffffe17224 */ /* 0x000fe200078e0070 */
[----:B------:R-:W-:-:S02]  /*3aa0*/  MOV R112, R184 ;  /* 0x000000b800707202 */ /* 0x000fc40000000f00 */
[----:B------:R-:W-:Y:S01]  /*3ab0*/  MOV R226, R227 ;  /* 0x000000e300e27202 */ /* 0x000fe20000000f00 */
[----:B------:R-:W-:Y:S01]  /*3ac0*/  IMAD.MOV.U32 R227, RZ, RZ, R185 ;  /* 0x000000ffffe37224 */ /* 0x000fe200078e00b9 */
[----:B------:R-:W-:Y:S01]  /*3ad0*/  MOV R185, R97 ;  /* 0x0000006100b97202 */ /* 0x000fe20000000f00 */
[----:B------:R-:W-:Y:S01]  /*3ae0*/  IMAD.MOV.U32 R209, RZ, RZ, R214 ;  /* 0x000000ffffd17224 */ /* 0x000fe200078e00d6 */
[C---:B-1----:R-:W-:Y:S01]  /*3af0*/  HMMA.16816.F32 R124, R4.reuse, R26, R200 ;  /* 0x0000001a047c723c */ /* 0x042fe200000018c8 */
[----:B------:R-:W-:Y:S01]  /*3b00*/  MOV R208, R213 ;  /* 0x000000d500d07202 */ /* 0x000fe20000000f00 */
[----:B------:R-:W-:Y:S01]  /*3b10*/  IMAD.MOV.U32 R214, RZ, RZ, R187 ;  /* 0x000000ffffd67224 */ /* 0x000fe200078e00bb */
[----:B------:R-:W-:Y:S02]  /*3b20*/  MOV R210, R215 ;  /* 0x000000d700d27202 */ /* 0x000fe40000000f00 */
[----:B------:R-:W-:Y:S01]  /*3b30*/  MOV R213, R186 ;  /* 0x000000ba00d57202 */ /* 0x000fe20000000f00 */
[----:B------:R-:W-:Y:S01]  /*3b40*/  IMAD.MOV.U32 R186, RZ, RZ, R101 ;  /* 0x000000ffffba7224 */ /* 0x000fe200078e0065 */
[----:B------:R-:W-:Y:S01]  /*3b50*/  MOV R203, R115 ;  /* 0x0000007300cb7202 */ /* 0x000fe20000000f00 */
[C---:B--2---:R-:W-:Y:S01]  /*3b60*/  HMMA.16816.F32 R136, R4.reuse, R20, R132 ;  /* 0x000000140488723c */ /* 0x044fe20000001884 */
        /* <DEDUP_REMOVED lines=10> */
[C---:B------:R-:W-:Y:S08]  /*3c10*/  HMMA.16816.F32 R120, R4.reuse, R24, R120 ;  /* 0x000000180478723c */ /* 0x040ff00000001878 */
[----:B---3--:R-:W-:Y:S01]  /*3c20*/  HMMA.16816.F32 R148, R4, R18, R148 ;  /* 0x000000120494723c */ /* 0x008fe20000001894 */
[----:B------:R-:W-:-:S07]  /*3c30*/  IMAD.MOV.U32 R211, RZ, RZ, R132 ;  /* 0x000000ffffd37224 */ /* 0x000fce00078e0084 */
[----:B------:R-:W-:Y:S08]  /*3c40*/  HMMA.16816.F32 R156, R4, R32, R156 ;  /* 0x00000020049c723c */ /* 0x000ff0000000189c */
[C---:B------:R-:W-:Y:S08]  /*3c50*/  HMMA.16816.F32 R64, R8.reuse, R30, R64 ;  /* 0x0000001e0840723c */ /* 0x040ff00000001840 */
[C---:B------:R-:W-:Y:S08]  /*3c60*/  HMMA.16816.F32 R56, R8.reuse, R22, R56 ;  /* 0x000000160838723c */ /* 0x040ff00000001838 */
[C---:B------:R-:W-:Y:S08]  /*3c70*/  HMMA.16816.F32 R52, R8.reuse, R18, R52 ;  /* 0x000000120834723c */ /* 0x040ff00000001834 */
[----:B------:R-:W-:Y:S01]  /*3c80*/  HMMA.16816.F32 R144, R8, R16, R144 ;  /* 0x000000100890723c */ /* 0x000fe20000001890 */
[----:B------:R-:W-:Y:S01]  /*3c90*/  MOV R97, R243 ;  /* 0x000000f300617202 */ /* 0x000fe20000000f00 */
[----:B------:R1:W5:Y:S01]  /*3ca0*/  LDL.LU R246, [R1+0x80] ;  /* 0x0000800001f67983 */ /* 0x0003620000300800 */
[----:B------:R-:W-:-:S02]  /*3cb0*/  MOV R200, R197 ;  /* 0x000000c500c87202 */ /* 0x000fc40000000f00 */
[----:B------:R-:W-:Y:S01]  /*3cc0*/  MOV R224, R113 ;  /* 0x0000007100e07202 */ /* 0x000fe20000000f00 */
[----:B------:R-:W-:Y:S02]  /*3cd0*/  IMAD.MOV.U32 R113, RZ, RZ, R198 ;  /* 0x000000ffff717224 */ /* 0x000fe400078e00c6 */
[C---:B------:R-:W-:Y:S07]  /*3ce0*/  HMMA.16816.F32 R192, R4.reuse, R16, R248 ;  /* 0x0000001004c0723c */ /* 0x040fee00000018f8 */
[----:B------:R-:W-:Y:S01]  /*3cf0*/  MOV R248, R133 ;  /* 0x0000008500f87202 */ /* 0x000fe20000000f00 */
[----:B------:R-:W-:Y:S01]  /*3d00*/  HMMA.16816.F32 R188, R4, R22, R152 ;  /* 0x0000001604bc723c */ /* 0x000fe20000001898 */
[----:B------:R-:W-:Y:S01]  /*3d10*/  IMAD.MOV.U32 R249, RZ, RZ, R134 ;  /* 0x000000fffff97224 */ /* 0x000fe200078e0086 */
[----:B------:R-:W-:Y:S01]  /*3d20*/  MOV R250, R135 ;  /* 0x0000008700fa7202 */ /* 0x000fe20000000f00 */
[----:B------:R-:W-:Y:S01]  /*3d30*/  IMAD.MOV.U32 R251, RZ, RZ, R114 ;  /* 0x000000fffffb7224 */ /* 0x000fe200078e0072 */
[----:B------:R-:W-:-:S04]  /*3d40*/  MOV R114, R199 ;  /* 0x000000c700727202 */ /* 0x000fc80000000f00 */
[----:B------:R-:W-:Y:S07]  /*3d50*/  HMMA.16816.F32 R100, R4, R34, R140 ;  /* 0x000000220464723c */ /* 0x000fee000000188c */
[----:B------:R-:W-:Y:S01]  /*3d60*/  FFMA.FTZ R4, R220, c[0x0][0x23c], -R2 ;  /* 0x00008f00dc047a23 */ /* 0x000fe20000010802 */
[C---:B------:R-:W-:Y:S08]  /*3d70*/  HMMA.16816.F32 R28, R8.reuse, R24, R128 ;  /* 0x00000018081c723c */ /* 0x040ff00000001880 */
[C---:B------:R-:W-:Y:S01]  /*3d80*/  HMMA.16816.F32 R132, R8.reuse, R20, R116 ;  /* 0x000000140884723c */ /* 0x040fe20000001874 */
[----:B------:R2:W-:Y:S01]  /*3d90*/  MUFU.EX2 R24, R4 ;  /* 0x0000000400187308 */ /* 0x0005e20000000800 */
[----:B------:R-:W-:Y:S01]  /*3da0*/  IMAD.MOV.U32 R153, RZ, RZ, R245 ;  /* 0x000000ffff997224 */ /* 0x000fe200078e00f5 */
[----:B------:R-:W-:Y:S01]  /*3db0*/  MOV R154, R244 ;  /* 0x000000f4009a7202 */ /* 0x000fe20000000f00 */
[----:B------:R-:W-:Y:S01]  /*3dc0*/  IMAD.MOV.U32 R155, RZ, RZ, R242 ;  /* 0x000000ffff9b7224 */ /* 0x000fe200078e00f2 */
[----:B------:R-:W-:Y:S01]  /*3dd0*/  MOV R143, R200 ;  /* 0x000000c8008f7202 */ /* 0x000fe20000000f00 */
[----:B------:R-:W-:Y:S01]  /*3de0*/  IMAD.MOV.U32 R152, RZ, RZ, R201 ;  /* 0x000000ffff987224 */ /* 0x000fe200078e00c9 */
[----:B------:R-:W-:Y:S01]  /*3df0*/  LDSM.16.MT88.4 R128, [R171+0xf800] ;  /* 0x00f80000ab80783b */ /* 0x000fe20000004200 */
[----:B--2---:R-:W-:Y:S01]  /*3e00*/  FFMA.FTZ R4, R221, c[0x0][0x23c], -R2 ;  /* 0x00008f00dd047a23 */ /* 0x004fe20000010802 */
[----:B------:R-:W-:Y:S02]  /*3e10*/  HMMA.16816.F32 R60, R8, R26, R60 ;  /* 0x0000001a083c723c */ /* 0x000fe4000000183c */
[----:B------:R1:W5:Y:S01]  /*3e20*/  LDL.LU R245, [R1+0x7c] ;  /* 0x00007c0001f57983 */ /* 0x0003620000300800 */
[----:B------:R2:W3:Y:S01]  /*3e30*/  MUFU.EX2 R25, R4 ;  /* 0x0000000400197308 */ /* 0x0004e20000000800 */
[----:B------:R-:W-:-:S02]  /*3e40*/  MOV R142, R155 ;  /* 0x0000009b008e7202 */ /* 0x000fc40000000f00 */
[----:B------:R-:W-:Y:S02]  /*3e50*/  MOV R200, R224 ;  /* 0x000000e000c87202 */ /* 0x000fe40000000f00 */
[C---:B------:R-:W-:Y:S01]  /*3e60*/  HMMA.16816.F32 R196, R8.reuse, R32, R80 ;  /* 0x0000002008c4723c */ /* 0x040fe20000001850 */
[----:B------:R-:W-:Y:S01]  /*3e70*/  MOV R201, R225 ;  /* 0x000000e100c97202 */ /* 0x000fe20000000f00 */
[----:B------:R-:W-:Y:S01]  /*3e80*/  IMAD.MOV.U32 R7, RZ, RZ, R143 ;  /* 0x000000ffff077224 */ /* 0x000fe200078e008f */
[----:B------:R-:W-:Y:S01]  /*3e90*/  MOV R6, R152 ;  /* 0x0000009800067202 */ /* 0x000fe20000000f00 */
[----:B------:R1:W5:Y:S01]  /*3ea0*/  LDL.LU R244, [R1+0x78] ;  /* 0x0000780001f47983 */ /* 0x0003620000300800 */
[--C-:B--2---:R-:W-:Y:S02]  /*3eb0*/  FFMA.FTZ R4, R216, c[0x0][0x23c], -R2.reuse ;  /* 0x00008f00d8047a23 */ /* 0x104fe40000010802 */
[----:B------:R-:W-:Y:S01]  /*3ec0*/  IMAD.MOV.U32 R155, RZ, RZ, R251 ;  /* 0x000000ffff9b7224 */ /* 0x000fe200078e00fb */
[----:B------:R-:W-:Y:S01]  /*3ed0*/  HMMA.16816.F32 R48, R8, R34, R48 ;  /* 0x000000220830723c */ /* 0x000fe20000001830 */
[----:B------:R-:W-:Y:S01]  /*3ee0*/  FFMA.FTZ R2, R217, c[0x0][0x23c], -R2 ;  /* 0x00008f00d9027a23 */ /* 0x000fe20000010802 */
[----:B------:R-:W-:Y:S01]  /*3ef0*/  MOV R225, R241 ;  /* 0x000000f100e17202 */ /* 0x000fe20000000f00 */
[----:B------:R-:W-:Y:S01]  /*3f00*/  IMAD.MOV.U32 R224, RZ, RZ, R96 ;  /* 0x000000ffffe07224 */ /* 0x000fe200078e0060 */
[----:B------:R-:W-:Y:S01]  /*3f10*/  MOV R143, R200 ;  /* 0x000000c8008f7202 */ /* 0x000fe20000000f00 */
[----:B------:R2:W-:Y:S01]  /*3f20*/  MUFU.EX2 R23, R2 ;  /* 0x0000000200177308 */ /* 0x0005e20000000800 */
[----:B------:R-:W-:Y:S01]  /*3f30*/  IMAD.MOV.U32 R152, RZ, RZ, R201 ;  /* 0x000000ffff987224 */ /* 0x000fe200078e00c9 */
[----:B------:R-:W-:Y:S04]  /*3f40*/  LDSM.16.MT88.4 R80, [R228+0xd800] ;  /* 0x00d80000e450783b */ /* 0x000fe80000004200 */
[----:B------:R1:W5:Y:S01]  /*3f50*/  LDL.LU R243, [R1+0x74] ;  /* 0x0000740001f37983 */ /* 0x0003620000300800 */
[--C-:B--2---:R-:W-:Y:S01]  /*3f60*/  FFMA.FTZ R2, R222, c[0x0][0x23c], -R0.reuse ;  /* 0x00008f00de027a23 */ /* 0x104fe20000010800 */
[----:B------:R-:W-:Y:S01]  /*3f70*/  MUFU.EX2 R26, R4 ;  /* 0x00000004001a7308 */ /* 0x000fe20000000800 */
[----:B------:R-:W-:Y:S01]  /*3f80*/  MOV R251, R99 ;  /* 0x0000006300fb7202 */ /* 0x000fe20000000f00 */
[----:B------:R-:W-:Y:S01]  /*3f90*/  IMAD.MOV.U32 R216, RZ, RZ, R143 ;  /* 0x000000ffffd87224 */ /* 0x000fe200078e008f */
[----:B------:R-:W-:Y:S01]  /*3fa0*/  MOV R217, R152 ;  /* 0x0000009800d97202 */ /* 0x000fe20000000f00 */
[----:B------:R-:W-:Y:S01]  /*3fb0*/  IMAD.MOV.U32 R8, RZ, RZ, R239 ;  /* 0x000000ffff087224 */ /* 0x000fe200078e00ef */
[----:B------:R-:W-:Y:S01]  /*3fc0*/  MOV R34, R113 ;  /* 0x0000007100227202 */ /* 0x000fe20000000f00 */
[----:B------:R1:W5:Y:S02]  /*3fd0*/  LDL.LU R242, [R1+0x70] ;  /* 0x0000700001f27983 */ /* 0x0003640000300800 */
[----:B------:R2:W-:Y:S01]  /*3fe0*/  MUFU.EX2 R20, R2 ;  /* 0x0000000200147308 */ /* 0x0005e20000000800 */
[----:B------:R-:W-:Y:S01]  /*3ff0*/  MOV R9, R162 ;  /* 0x000000a200097202 */ /* 0x000fe20000000f00 */
[----:B------:R1:W5:Y:S01]  /*4000*/  LDL.LU R241, [R1+0x6c] ;  /* 0x00006c0001f17983 */ /* 0x0003620000300800 */
[----:B--2---:R-:W-:-:S05]  /*4010*/  FFMA.FTZ R2, R223, c[0x0][0x23c], -R0 ;  /* 0x00008f00df027a23 */ /* 0x004fca0000010800 */
[----:B------:R2:W4:Y:S02]  /*4020*/  MUFU.EX2 R21, R2 ;  /* 0x0000000200157308 */ /* 0x0005240000000800 */
[--C-:B--2---:R-:W-:Y:S02]  /*4030*/  FFMA.FTZ R2, R218, c[0x0][0x23c], -R0.reuse ;  /* 0x00008f00da027a23 */ /* 0x104fe40000010800 */
[----:B------:R-:W-:-:S04]  /*4040*/  FFMA.FTZ R0, R219, c[0x0][0x23c], -R0 ;  /* 0x00008f00db007a23 */ /* 0x000fc80000010800 */
[----:B------:R2:W-:Y:S02]  /*4050*/  MUFU.EX2 R19, R0 ;  /* 0x0000000000137308 */ /* 0x0005e40000000800 */
[----:B--2---:R-:W-:-:S06]  /*4060*/  FFMA.FTZ R0, R15, c[0x0][0x23c], -R13 ;  /* 0x00008f000f007a23 */ /* 0x004fcc000001080d */
[----:B------:R2:W-:Y:S02]  /*4070*/  MUFU.EX2 R15, R0 ;  /* 0x00000000000f7308 */ /* 0x0005e40000000800 */
[----:B--2---:R-:W-:-:S06]  /*4080*/  FFMA.FTZ R0, R186, c[0x0][0x23c], -R13 ;  /* 0x00008f00ba007a23 */ /* 0x004fcc000001080d */
[----:B------:R2:W-:Y:S02]  /*4090*/  MUFU.EX2 R16, R0 ;  /* 0x0000000000107308 */ /* 0x0005e40000000800 */
[----:B--2---:R-:W-:-:S06]  /*40a0*/  FFMA.FTZ R0, R185, c[0x0][0x23c], -R13 ;  /* 0x00008f00b9007a23 */ /* 0x004fcc000001080d */
[----:B------:R2:W-:Y:S02]  /*40b0*/  MUFU.EX2 R17, R0 ;  /* 0x0000000000117308 */ /* 0x0005e40000000800 */
[----:B--2---:R-:W-:Y:S02]  /*40c0*/  FFMA.FTZ R0, R184, c[0x0][0x23c], -R13 ;  /* 0x00008f00b8007a23 */ /* 0x004fe4000001080d */
[----:B------:R-:W-:Y:S04]  /*40d0*/  LDSM.16.MT88.4 R184, [R171+0xd800] ;  /* 0x00d80000abb8783b */ /* 0x000fe80000004200 */
[----:B------:R2:W1:Y:S02]  /*40e0*/  MUFU.EX2 R18, R0 ;  /* 0x0000000000127308 */ /* 0x0004640000000800 */
[----:B--2---:R-:W-:Y:S01]  /*40f0*/  FFMA.FTZ R0, R153, c[0x0][0x23c], -R12 ;  /* 0x00008f0099007a23 */ /* 0x004fe2000001080c */
[----:B------:R-:W-:-:S05]  /*4100*/  MOV R153, R202 ;  /* 0x000000ca00997202 */ /* 0x000fca0000000f00 */
[----:B------:R2:W-:Y:S01]  /*4110*/  MUFU.EX2 R13, R0 ;  /* 0x00000000000d7308 */ /* 0x0005e20000000800 */
[----:B------:R-:W-:Y:S01]  /*4120*/  IMAD.MOV.U32 R202, RZ, RZ, R226 ;  /* 0x000000ffffca7224 */ /* 0x000fe200078e00e2 */
[----:B------:R-:W-:Y:S01]  /*4130*/  MOV R226, R14 ;  /* 0x0000000e00e27202 */ /* 0x000fe20000000f00 */
[----:B--2---:R-:W-:-:S05]  /*4140*/  FFMA.FTZ R0, R154, c[0x0][0x23c], -R12 ;  /* 0x00008f009a007a23 */ /* 0x004fca000001080c */
[----:B------:R2:W-:Y:S01]  /*4150*/  MUFU.EX2 R14, R0 ;  /* 0x00000000000e7308 */ /* 0x0005e20000000800 */
[----:B------:R-:W-:Y:S02]  /*4160*/  MOV R154, R203 ;  /* 0x000000cb009a7202 */ /* 0x000fe40000000f00 */
[----:B------:R-:W-:Y:S02]  /*4170*/  MOV R203, R98 ;  /* 0x0000006200cb7202 */ /* 0x000fe40000000f00 */
[----:B------:R-:W-:Y:S01]  /*4180*/  MOV R140, R153 ;  /* 0x00000099008c7202 */ /* 0x000fe20000000f00 */
[----:B--2---:R-:W-:Y:S01]  /*4190*/  FFMA.FTZ R0, R97, c[0x0][0x23c], -R12 ;  /* 0x00008f0061007a23 */ /* 0x004fe2000001080c */
[----:B------:R-:W-:Y:S01]  /*41a0*/  MOV R153, R202 ;  /* 0x000000ca00997202 */ /* 0x000fe20000000f00 */
[----:B------:R-:W-:Y:S01]  /*41b0*/  IMAD.MOV.U32 R141, RZ, RZ, R154 ;  /* 0x000000ffff8d7224 */ /* 0x000fe200078e009a */
[----:B------:R-:W-:Y:S01]  /*41c0*/  LDSM.16.MT88.4 R96, [R230+0xd800] ;  /* 0x00d80000e660783b */ /* 0x000fe20000004200 */
[----:B------:R2:W-:Y:S01]  /*41d0*/  MUFU.EX2 R10, R0 ;  /* 0x00000000000a7308 */ /* 0x0005e20000000800 */
[----:B------:R-:W-:Y:S01]  /*41e0*/  MOV R154, R203 ;  /* 0x000000cb009a7202 */ /* 0x000fe20000000f00 */
[----:B------:R-:W-:Y:S01]  /*41f0*/  IMAD.MOV.U32 R27, RZ, RZ, R140 ;  /* 0x000000ffff1b7224 */ /* 0x000fe200078e008c */
[----:B------:R-:W-:Y:S01]  /*4200*/  MOV R220, R141 ;  /* 0x0000008d00dc7202 */ /* 0x000fe20000000f00 */
[----:B--2---:R-:W-:Y:S01]  /*4210*/  FFMA.FTZ R0, R142, c[0x0][0x23c], -R12 ;  /* 0x00008f008e007a23 */ /* 0x004fe2000001080c */
[----:B------:R-:W-:Y:S01]  /*4220*/  MOV R142, R155 ;  /* 0x0000009b008e7202 */ /* 0x000fe20000000f00 */
[----:B------:R-:W-:Y:S01]  /*4230*/  IMAD.MOV.U32 R155, RZ, RZ, R224 ;  /* 0x000000ffff9b7224 */ /* 0x000fe200078e00e0 */
[----:B------:R-:W-:Y:S01]  /*4240*/  MOV R224, R225 ;  /* 0x000000e100e07202 */ /* 0x000fe20000000f00 */
[----:B------:R2:W1:Y:S01]  /*4250*/  MUFU.EX2 R11, R0 ;  /* 0x00000000000b7308 */ /* 0x0004620000000800 */
        /* <DEDUP_REMOVED lines=9> */
[----:B--2---:R-:W-:Y:S01]  /*42f0*/  FADD.FTZ R0, R7, R6 ;  /* 0x0000000607007221 */ /* 0x004fe20000010000 */
[----:B------:R-:W-:Y:S01]  /*4300*/  MOV R221, R142 ;  /* 0x0000008e00dd7202 */ /* 0x000fe20000000f00 */
[----:B------:R-:W2:Y:S01]  /*4310*/  LDSM.16.MT88.4 R4, [R229+0xf800] ;  /* 0x00f80000e504783b */ /* 0x000ea20000004200 */
[----:B------:R-:W-:Y:S01]  /*4320*/  MOV R222, R153 ;  /* 0x0000009900de7202 */ /* 0x000fe20000000f00 */
[----:B------:R-:W-:Y:S01]  /*4330*/  IMAD.MOV.U32 R225, RZ, RZ, R115 ;  /* 0x000000ffffe17224 */ /* 0x000fe200078e0073 */
[----:B------:R-:W-:Y:S01]  /*4340*/  MOV R218, R155 ;  /* 0x0000009b00da7202 */ /* 0x000fe20000000f00 */
[----:B------:R-:W-:Y:S01]  /*4350*/  LDSM.16.MT88.4 R140, [R228+0xf800] ;  /* 0x00f80000e48c783b */ /* 0x000fe20000004200 */
[----:B------:R-:W-:-:S03]  /*4360*/  MOV R226, R114 ;  /* 0x0000007200e27202 */ /* 0x000fc60000000f00 */
[----:B------:R-:W2:Y:S04]  /*4370*/  LDSM.16.MT88.4 R112, [R229+0xd800] ;  /* 0x00d80000e570783b */ /* 0x000ea80000004200 */
[----:B------:R-:W2:Y:S01]  /*4380*/  LDSM.16.MT88.4 R152, [R230+0xf800] ;  /* 0x00f80000e698783b */ /* 0x000ea20000004200 */
[----:B------:R1:W1:Y:S01]  /*4390*/  MUFU.EX2 R22, R2 ;  /* 0x0000000200167308 */ /* 0x0002620000000800 */
[----:B------:R-:W-:Y:S02]  /*43a0*/  MOV R12, R238 ;  /* 0x000000ee000c7202 */ /* 0x000fe40000000f00 */
[----:B------:R-:W-:Y:S01]  /*43b0*/  MOV R219, R224 ;  /* 0x000000e000db7202 */ /* 0x000fe20000000f00 */
[----:B------:R2:W5:Y:S01]  /*43c0*/  LDL.LU R240, [R1+0x68] ;  /* 0x0000680001f07983 */ /* 0x0005620000300800 */
[----:B------:R-:W-:Y:S01]  /*43d0*/  MOV R224, R163 ;  /* 0x000000a300e07202 */ /* 0x000fe20000000f00 */
[----:B------:R-:W-:Y:S01]  /*43e0*/  FADD.FTZ R8, R8, R12 ;  /* 0x0000000c08087221 */ /* 0x000fe20000010000 */
[----:B---3--:R-:W-:-:S02]  /*43f0*/  F2FP.PACK_AB R200, R25, R24 ;  /* 0x0000001819c8723e */ /* 0x008fc400000000ff */
[----:B----4-:R-:W-:Y:S02]  /*4400*/  F2FP.PACK_AB R201, R21, R20 ;  /* 0x0000001415c9723e */ /* 0x010fe400000000ff */
[----:B------:R-:W-:Y:S02]  /*4410*/  F2FP.PACK_AB R202, R23, R26 ;  /* 0x0000001a17ca723e */ /* 0x000fe400000000ff */
[----:B-1----:R-:W-:Y:S01]  /*4420*/  F2FP.PACK_AB R162, R18, R17 ;  /* 0x0000001112a2723e */ /* 0x002fe200000000ff */
[----:B------:R-:W-:Y:S01]  /*4430*/  FADD.FTZ R0, R235, R0 ;  /* 0x00000000eb007221 */ /* 0x000fe20000010000 */
[----:B------:R-:W-:Y:S01]  /*4440*/  F2FP.PACK_AB R163, R11, R10 ;  /* 0x0000000a0ba3723e */ /* 0x000fe200000000ff */
[----:B------:R-:W-:Y:S01]  /*4450*/  FADD.FTZ R2, R161, R160 ;  /* 0x000000a0a1027221 */ /* 0x000fe20000010000 */
[----:B------:R-:W-:Y:S01]  /*4460*/  F2FP.PACK_AB R203, R19, R22 ;  /* 0x0000001613cb723e */ /* 0x000fe200000000ff */
[----:B------:R1:W5:Y:S01]  /*4470*/  LDL.LU R239, [R1+0x64] ;  /* 0x0000640001ef7983 */ /* 0x0003620000300800 */
[----:B------:R-:W-:-:S02]  /*4480*/  F2FP.PACK_AB R160, R16, R15 ;  /* 0x0000000f10a0723e */ /* 0x000fc400000000ff */
[----:B------:R-:W-:Y:S02]  /*4490*/  F2FP.PACK_AB R161, R14, R13 ;  /* 0x0000000d0ea1723e */ /* 0x000fe400000000ff */
[----:B------:R-:W-:Y:S01]  /*44a0*/  MOV R12, R9 ;  /* 0x00000009000c7202 */ /* 0x000fe20000000f00 */
[----:B------:R-:W-:Y:S02]  /*44b0*/  FADD.FTZ R9, R236, R237 ;  /* 0x000000edec097221 */ /* 0x000fe40000010000 */
[----:B------:R-:W-:Y:S02]  /*44c0*/  FADD.FTZ R2, R234, R2 ;  /* 0x00000002ea027221 */ /* 0x000fe40000010000 */
[----:B------:R-:W-:Y:S01]  /*44d0*/  FADD.FTZ R8, R233, R8 ;  /* 0x00000008e9087221 */ /* 0x000fe20000010000 */
[----:B--2---:R-:W-:Y:S01]  /*44e0*/  HMMA.16816.F32 R196, R200, R4, R196 ;  /* 0x00000004c8c4723c */ /* 0x004fe200000018c4 */
[----:B------:R-:W-:Y:S01]  /*44f0*/  FADD.FTZ R9, R232, R9 ;  /* 0x00000009e8097221 */ /* 0x000fe20000010000 */
[----:B------:R1:W5:Y:S01]  /*4500*/  LDL.LU R238, [R1+0x60] ;  /* 0x0000600001ee7983 */ /* 0x0003620000300800 */
[----:B------:R-:W-:-:S02]  /*4510*/  FADD.FTZ R0, R231, R0 ;  /* 0x00000000e7007221 */ /* 0x000fc40000010000 */
[----:B------:R-:W-:Y:S01]  /*4520*/  FADD.FTZ R2, R12, R2 ;  /* 0x000000020c027221 */ /* 0x000fe20000010000 */
[----:B------:R1:W5:Y:S02]  /*4530*/  LDL.LU R237, [R1+0x5c] ;  /* 0x00005c0001ed7983 */ /* 0x0003640000300800 */
[----:B------:R-:W-:Y:S01]  /*4540*/  HMMA.16816.F32 R156, R160, R4, R156 ;  /* 0x00000004a09c723c */ /* 0x000fe2000000189c */
[----:B------:R-:W-:Y:S01]  /*4550*/  FADD.FTZ R0, R32, R0 ;  /* 0x0000000020007221 */ /* 0x000fe20000010000 */
[----:B------:R1:W5:Y:S01]  /*4560*/  LDL.LU R236, [R1+0x58] ;  /* 0x0000580001ec7983 */ /* 0x0003620000300800 */
[----:B------:R-:W-:-:S03]  /*4570*/  FADD.FTZ R2, R33, R2 ;  /* 0x0000000221027221 */ /* 0x000fc60000010000 */
[----:B------:R1:W5:Y:S01]  /*4580*/  LDL.LU R235, [R1+0x54] ;  /* 0x0000540001eb7983 */ /* 0x0003620000300800 */
[----:B------:R-:W-:Y:S02]  /*4590*/  FADD.FTZ R5, R34, R8 ;  /* 0x0000000822057221 */ /* 0x000fe40000010000 */
[----:B------:R-:W-:Y:S01]  /*45a0*/  FADD.FTZ R4, R35, R9 ;  /* 0x0000000923047221 */ /* 0x000fe20000010000 */
[C---:B------:R-:W-:Y:S01]  /*45b0*/  HMMA.16816.F32 R172, R160.reuse, R184, R172 ;  /* 0x000000b8a0ac723c */ /* 0x040fe200000018ac */
[----:B------:R-:W-:Y:S01]  /*45c0*/  FADD.FTZ R5, R219, R5 ;  /* 0x00000005db057221 */ /* 0x000fe20000010000 */
[----:B------:R1:W5:Y:S01]  /*45d0*/  LDL.LU R234, [R1+0x50] ;  /* 0x0000500001ea7983 */ /* 0x0003620000300800 */
[----:B------:R-:W-:Y:S02]  /*45e0*/  FADD.FTZ R8, R218, R4 ;  /* 0x00000004da087221 */ /* 0x000fe40000010000 */
[----:B------:R-:W-:Y:S01]  /*45f0*/  FADD.FTZ R4, R223, R0 ;  /* 0x00000000df047221 */ /* 0x000fe20000010000 */
[----:B------:R1:W5:Y:S02]  /*4600*/  LDL.LU R233, [R1+0x4c] ;  /* 0x00004c0001e97983 */ /* 0x0003640000300800 */
[----:B------:R-:W-:Y:S01]  /*4610*/  HMMA.16816.F32 R180, R160, R186, R180 ;  /* 0x000000baa0b4723c */ /* 0x000fe200000018b4 */
[----:B------:R-:W-:Y:S01]  /*4620*/  FADD.FTZ R2, R222, R2 ;  /* 0x00000002de027221 */ /* 0x000fe20000010000 */
[----:B------:R1:W5:Y:S01]  /*4630*/  LDL.LU R232, [R1+0x48] ;  /* 0x0000480001e87983 */ /* 0x0003620000300800 */
[----:B------:R-:W-:-:S05]  /*4640*/  FADD.FTZ R0, R217, R5 ;  /* 0x00000005d9007221 */ /* 0x000fca0000010000 */
[C---:B------:R-:W-:Y:S01]  /*4650*/  HMMA.16816.F32 R72, R160.reuse, R80, R72 ;  /* 0x00000050a048723c */ /* 0x040fe20000001848 */
[----:B------:R-:W-:Y:S01]  /*4660*/  FADD.FTZ R5, R216, R8 ;  /* 0x00000008d8057221 */ /* 0x000fe20000010000 */
[----:B------:R1:W5:Y:S06]  /*4670*/  LDL.LU R231, [R1+0x44] ;  /* 0x0000440001e77983 */ /* 0x00036c0000300800 */
        /* <DEDUP_REMOVED lines=72> */
[----:B-----5:R-:W-:Y:S01]  /*4b00*/  LEA.HI.SX32 R246, R246, 0xfffffffe, 0x1a ;  /* 0xfffffffef6f67811 */ /* 0x020fe200078fd2ff */
[----:B------:R-:W-:Y:S01]  /*4b10*/  IMAD.MOV.U32 R165, RZ, RZ, R167 ;  /* 0x000000ffffa57224 */ /* 0x000fe200078e00a7 */
[----:B------:R-:W-:Y:S01]  /*4b20*/  MOV R170, R3 ;  /* 0x0000000300aa7202 */ /* 0x000fe20000000f00 */
[----:B------:R-:W-:Y:S01]  /*4b30*/  IMAD.MOV.U32 R164, RZ, RZ, R168 ;  /* 0x000000ffffa47224 */ /* 0x000fe200078e00a8 */
[----:B------:R-:W-:Y:S01]  /*4b40*/  MOV R169, R166 ;  /* 0x000000a600a97202 */ /* 0x000fe20000000f00 */
[----:B------:R-:W-:Y:S05]  /*4b50*/  BRA `(.L_x_88) ;  /* 0x000001f000007947 */ /* 0x000fea0003800000 */
.L_x_90:
[----:B------:R-:W2:Y:S01]  /*4b60*/  LDL.64 R250, [R1+0x38] ;  /* 0x0000380001fa7983 */ /* 0x000ea20000100a00 */
[----:B------:R-:W-:Y:S03]  /*4b70*/  IADD3 R0, R246, -0x1, RZ ;  /* 0xfffffffff6007810 */ /* 0x000fe60007ffe0ff */
[----:B------:R-:W3:Y:S01]  /*4b80*/  LDL.64 R248, [R1+0x28] ;  /* 0x0000280001f87983 */ /* 0x000ee20000100a00 */
[----:B------:R-:W-:Y:S01]  /*4b90*/  SHF.R.S32.HI R166, RZ, 0x1f, R0 ;  /* 0x0000001fffa67819 */ /* 0x000fe20000011400 */
[----:B------:R-:W-:Y:S04]  /*4ba0*/  IMAD.WIDE.U32 R2, R0, c[0x0][0x198], RZ ;  /* 0x0000660000027a25 */ /* 0x000fe800078e00ff */
[----:B------:R-:W-:Y:S04]  /*4bb0*/  IMAD R166, R166, c[0x0][0x198], RZ ;  /* 0x00006600a6a67a24 */ /* 0x000fe800078e02ff */
[----:B------:R-:W-:Y:S04]  /*4bc0*/  IMAD R166, R0, c[0x0][0x19c], R166 ;  /* 0x0000670000a67a24 */ /* 0x000fe800078e02a6 */
[----:B------:R-:W-:Y:S01]  /*4bd0*/  IMAD.IADD R166, R3, 0x1, R166 ;  /* 0x0000000103a67824 */ /* 0x000fe200078e02a6 */
        /* <DEDUP_REMOVED lines=23> */
.L_x_88:
[----:B------:R-:W2:Y:S01]  /*4d50*/  LDL.64 R10, [R1+0x30] ;  /* 0x00003000010a7983 */ /* 0x000ea20000100a00 */
[----:B-1----:R-:W-:Y:S01]  /*4d60*/  SHF.R.S32.HI R0, RZ, 0x1f, R246 ;  /* 0x0000001fff007819 */ /* 0x002fe200000114f6 */
[----:B------:R-:W-:Y:S04]  /*4d70*/  DEPBAR.LE SB0, 0x0 ;  /* 0x000080000000791a */ /* 0x000fe80000000000 */
[----:B------:R-:W3:Y:S01]  /*4d80*/  LDL R8, [R1+0x40] ;  /* 0x0000400001087983 */ /* 0x000ee20000100800 */
[----:B------:R-:W-:Y:S02]  /*4d90*/  IMAD R0, R0, c[0x0][0x1a0], RZ ;  /* 0x0000680000007a24 */ /* 0x000fe400078e02ff */
[C---:B------:R-:W-:Y:S03]  /*4da0*/  IMAD.WIDE.U32 R2, R246.reuse, c[0x0][0x1a0], RZ ;  /* 0x00006800f6027a25 */ /* 0x040fe600078e00ff */
[----:B------:R-:W-:Y:S01]  /*4db0*/  BAR.SYNC.DEFER_BLOCKING 0x0 ;  /* 0x0000000000007b1d */ /* 0x000fe20000010000 */
        /* <DEDUP_REMOVED lines=17> */
[----:B------:R-:W-:Y:S03]  /*4ed0*/  ISETP.GT.AND P0, PT, R246, RZ, PT ;  /* 0x000000fff600720c */ /* 0x000fe60003f04270 */
[----:B------:R1:W-:Y:S06]  /*4ee0*/  LDGSTS.E.BYPASS.LTC128B.128 [R247+0xc800], [R4.64] ;  /* 0x0c80000004f77fae */ /* 0x0003ec000b901d48 */
[----:B------:R1:W-:Y:S06]  /*4ef0*/  LDGSTS.E.BYPASS.LTC128B.128 [R247+0xe800], [R4.64+0x80] ;  /* 0x0e80008004f77fae */ /* 0x0003ec000b901d48 */
[----:B------:R2:W-:Y:S06]  /*4f00*/  LDGSTS.E.BYPASS.LTC128B.128 [R247+0xd000], [R2.64] ;  /* 0x0d00000002f77fae */ /* 0x0005ec000b901d48 */
[----:B------:R2:W-:Y:S06]  /*4f10*/  LDGSTS.E.BYPASS.LTC128B.128 [R247+0xf000], [R2.64+0x80] ;  /* 0x0f00008002f77fae */ /* 0x0005ec000b901d48 */
[----:B------:R3:W-:Y:S06]  /*4f20*/  LDGSTS.E.BYPASS.LTC128B.128 [R247+0xd800], [R8.64] ;  /* 0x0d80000008f77fae */ /* 0x0007ec000b901d48 */
[----:B------:R3:W-:Y:S06]  /*4f30*/  LDGSTS.E.BYPASS.LTC128B.128 [R247+0xf800], [R8.64+0x80] ;  /* 0x0f80008008f77fae */ /* 0x0007ec000b901d48 */
[----:B------:R-:W-:Y:S06]  /*4f40*/  LDSM.16.M88.4 R64, [R234] ;  /* 0x00000000ea40783b */ /* 0x000fec0000000200 */
[----:B------:R-:W1:Y:S06]  /*4f50*/  LDSM.16.M88.4 R16, [R233] ;  /* 0x00000000e910783b */ /* 0x000e6c0000000200 */
        /* <DEDUP_REMOVED lines=8> */
[C---:B---3--:R-:W-:Y:S03]  /*4fe0*/  HMMA.16816.F32 R8, R60.reuse, R16, RZ ;  /* 0x000000103c08723c */ /* 0x048fe600000018ff */
[----:B------:R-:W3:Y:S06]  /*4ff0*/  LDSM.16.M88.4 R216, [R235+0x2000] ;  /* 0x00200000ebd8783b */ /* 0x000eec0000000200 */
[----:B------:R-:W-:Y:S01]  /*5000*/  LDSM.16.M88.4 R220, [R244] ;  /* 0x00000000f4dc783b */ /* 0x000fe20000000200 */
[-C--:B------:R-:W-:Y:S05]  /*5010*/  HMMA.16816.F32 R12, R60, R18.reuse, RZ ;  /* 0x000000123c0c723c */ /* 0x080fea00000018ff */
[----:B------:R-:W-:Y:S03]  /*5020*/  LDSM.16.M88.4 R224, [R243] ;  /* 0x00000000f3e0783b */ /* 0x000fe60000000200 */
        /* <DEDUP_REMOVED lines=13> */
[----:B------:R-:W2:Y:S07]  /*5100*/  LDSM.16.M88.4 R204, [R245] ;  /* 0x00000000f5cc783b */ /* 0x000eae0000000200 */
[-C--:B-1----:R-:W-:Y:S08]  /*5110*/  HMMA.16816.F32 R4, R208, R212.reuse, R4 ;  /* 0x000000d4d004723c */ /* 0x082ff00000001804 */
[C---:B---3--:R-:W-:Y:S08]  /*5120*/  HMMA.16816.F32 R8, R216.reuse, R212, R8 ;  /* 0x000000d4d808723c */ /* 0x048ff00000001808 */
[-C--:B------:R-:W-:Y:S08]  /*5130*/  HMMA.16816.F32 R12, R216, R214.reuse, R12 ;  /* 0x000000d6d80c723c */ /* 0x080ff0000000180c */
[C---:B------:R-:W-:Y:S01]  /*5140*/  HMMA.16816.F32 R16, R208.reuse, R214, R16 ;  /* 0x000000d6d010723c */ /* 0x040fe20000001810 */
[----:B------:R-:W-:Y:S07]  /*5150*/  LDSM.16.M88.4 R212, [R232] ;  /* 0x00000000e8d4783b */ /* 0x000fee0000000200 */
[-C--:B--2---:R-:W-:Y:S08]  /*5160*/  HMMA.16816.F32 R20, R208, R204.reuse, R20 ;  /* 0x000000ccd014723c */ /* 0x084ff00000001814 */
[C---:B------:R-:W-:Y:S08]  /*5170*/  HMMA.16816.F32 R24, R216.reuse, R204, R24 ;  /* 0x000000ccd818723c */ /* 0x040ff00000001818 */
[-C--:B------:R-:W-:Y:S08]  /*5180*/  HMMA.16816.F32 R28, R216, R206.reuse, R28 ;  /* 0x000000ced81c723c */ /* 0x080ff0000000181c */
[C---:B------:R-:W-:Y:S01]  /*5190*/  HMMA.16816.F32 R32, R208.reuse, R206, R32 ;  /* 0x000000ced020723c */ /* 0x040fe20000001820 */
[----:B------:R-:W1:Y:S07]  /*51a0*/  LDSM.16.M88.4 R204, [R237] ;  /* 0x00000000edcc783b */ /* 0x000e6e0000000200 */
[-C--:B------:R-:W-:Y:S08]  /*51b0*/  HMMA.16816.F32 R36, R208, R220.reuse, R36 ;  /* 0x000000dcd024723c */ /* 0x080ff00000001824 */
[C---:B------:R-:W-:Y:S08]  /*51c0*/  HMMA.16816.F32 R40, R216.reuse, R220, R40 ;  /* 0x000000dcd828723c */ /* 0x040ff00000001828 */
[-C--:B------:R-:W-:Y:S08]  /*51d0*/  HMMA.16816.F32 R44, R216, R222.reuse, R44 ;  /* 0x000000ded82c723c */ /* 0x080ff0000000182c */
[C---:B------:R-:W-:Y:S01]  /*51e0*/  HMMA.16816.F32 R48, R208.reuse, R222, R48 ;  /* 0x000000ded030723c */ /* 0x040fe20000001830 */
[----:B------:R-:W2:Y:S07]  /*51f0*/  LDSM.16.M88.4 R220, [R237+0x2000] ;  /* 0x00200000eddc783b */ /* 0x000eae0000000200 */
[-C--:B------:R-:W-:Y:S08]  /*5200*/  HMMA.16816.F32 R52, R208, R224.reuse, R52 ;  /* 0x000000e0d034723c */ /* 0x080ff00000001834 */
[C---:B------:R-:W-:Y:S08]  /*5210*/  HMMA.16816.F32 R56, R216.reuse, R224, R56 ;  /* 0x000000e0d838723c */ /* 0x040ff00000001838 */
[-C--:B------:R-:W-:Y:S01]  /*5220*/  HMMA.16816.F32 R60, R216, R226.reuse, R60 ;  /* 0x000000e2d83c723c */ /* 0x080fe2000000183c */
[----:B------:R-:W-:Y:S07]  /*5230*/  LDSM.16.M88.4 R216, [R232+0x1000] ;  /* 0x00100000e8d8783b */ /* 0x000fee0000000200 */
[----:B------:R-:W-:Y:S01]  /*5240*/  HMMA.16816.F32 R64, R208, R226, R64 ;  /* 0x000000e2d040723c */ /* 0x000fe20000001840 */
[----:B------:R-:W3:Y:S06]  /*5250*/  LDSM.16.M88.4 R208, [R232+0x800] ;  /* 0x00080000e8d0783b */ /* 0x000eec0000000200 */
[----:B------:R-:W4:Y:S01]  /*5260*/  LDSM.16.M88.4 R224, [R232+0x1800] ;  /* 0x00180000e8e0783b */ /* 0x000f220000000200 */
[-C--:B-1----:R-:W-:Y:S08]  /*5270*/  HMMA.16816.F32 R4, R204, R212.reuse, R4 ;  /* 0x000000d4cc04723c */ /* 0x082ff00000001804 */
[C---:B--2---:R-:W-:Y:S08]  /*5280*/  HMMA.16816.F32 R8, R220.reuse, R212, R8 ;  /* 0x000000d4dc08723c */ /* 0x044ff00000001808 */
[-C--:B------:R-:W-:Y:S08]  /*5290*/  HMMA.16816.F32 R12, R220, R214.reuse, R12 ;  /* 0x000000d6dc0c723c */ /* 0x080ff0000000180c */
[C---:B------:R-:W-:Y:S01]  /*52a0*/  HMMA.16816.F32 R16, R204.reuse, R214, R16 ;  /* 0x000000d6cc10723c */ /* 0x040fe20000001810 */
[----:B------:R-:W-:Y:S07]  /*52b0*/  LDSM.16.M88.4 R212, [R231] ;  /* 0x00000000e7d4783b */ /* 0x000fee0000000200 */
[-C--:B---3--:R-:W-:Y:S08]  /*52c0*/  HMMA.16816.F32 R20, R204, R208.reuse, R20 ;  /* 0x000000d0cc14723c */ /* 0x088ff00000001814 */
        /* <DEDUP_REMOVED lines=9> */
[-C--:B----4-:R-:W-:Y:S08]  /*5360*/  HMMA.16816.F32 R52, R204, R224.reuse, R52 ;  /* 0x000000e0cc34723c */ /* 0x090ff00000001834 */
        /* <DEDUP_REMOVED lines=10> */
[----:B------:R-:W-:Y:S07]  /*5410*/  LDSM.16.M88.4 R212, [R233+0x2000] ;  /* 0x00200000e9d4783b */ /* 0x000fee0000000200 */
[-C--:B---3--:R-:W-:Y:S08]  /*5420*/  HMMA.16816.F32 R20, R208, R204.reuse, R20 ;  /* 0x000000ccd014723c */ /* 0x088ff00000001814 */
[C---:B------:R-:W-:Y:S08]  /*5430*/  HMMA.16816.F32 R24, R216.reuse, R204, R24 ;  /* 0x000000ccd818723c */ /* 0x040ff00000001818 */
[-C--:B------:R-:W-:Y:S08]  /*5440*/  HMMA.16816.F32 R28, R216, R206.reuse, R28 ;  /* 0x000000ced81c723c */ /* 0x080ff0000000181c */
[C---:B------:R-:W-:Y:S01]  /*5450*/  HMMA.16816.F32 R32, R208.reuse, R206, R32 ;  /* 0x000000ced020723c */ /* 0x040fe20000001820 */
[----:B------:R-:W1:Y:S07]  /*5460*/  LDSM.16.M88.4 R204, [R234+0x4000] ;  /* 0x00400000eacc783b */ /* 0x000e6e0000000200 */
        /* <DEDUP_REMOVED lines=30> */
[----:B------:R-:W-:Y:S07]  /*5650*/  LDSM.16.M88.4 R220, [R240] ;  /* 0x00000000f0dc783b */ /* 0x000fee0000000200 */
[----:B------:R-:W-:Y:S01]  /*5660*/  HMMA.16816.F32 R64, R204, R226, R64 ;  /* 0x000000e2cc40723c */ /* 0x000fe20000001840 */
[----:B------:R-:W3:Y:S06]  /*5670*/  LDSM.16.M88.4 R204, [R241] ;  /* 0x00000000f1cc783b */ /* 0x000eec0000000200 */
[----:B------:R-:W4:Y:S01]  /*5680*/  LDSM.16.M88.4 R224, [R239] ;  /* 0x00000000efe0783b */ /* 0x000f220000000200 */
        /* <DEDUP_REMOVED lines=44> */
[-C--:B-1----:R-:W-:Y:S01]  /*5950*/  HMMA.16816.F32 R4, R208, R212.reuse, R4 ;  /* 0x000000d4d004723c */ /* 0x082fe20000001804 */
[----:B------:R-:W-:Y:S04]  /*5960*/  DEPBAR.LE SB0, 0x0 ;  /* 0x000080000000791a */ /* 0x000fe80000000000 */
[----:B------:R-:W-:Y:S03]  /*5970*/  BAR.SYNC.DEFER_BLOCKING 0x0 ;  /* 0x0000000000007b1d */ /* 0x000fe60000010000 */
[C---:B--2---:R-:W-:Y:S08]  /*5980*/  HMMA.16816.F32 R8, R216.reuse, R212, R8 ;  /* 0x000000d4d808723c */ /* 0x044ff00000001808 */
[-C--:B------:R-:W-:Y:S08]  /*5990*/  HMMA.16816.F32 R12, R216, R214.reuse, R12 ;  /* 0x000000d6d80c723c */ /* 0x080ff0000000180c */
[C---:B------:R-:W-:Y:S08]  /*59a0*/  HMMA.16816.F32 R16, R208.reuse, R214, R16 ;  /* 0x000000d6d010723c */ /* 0x040ff00000001810 */
[-C--:B---3--:R-:W-:Y:S08]  /*59b0*/  HMMA.16816.F32 R20, R208, R204.reuse, R20 ;  /* 0x000000ccd014723c */ /* 0x088ff00000001814 */
[C---:B------:R-:W-:Y:S08]  /*59c0*/  HMMA.16816.F32 R24, R216.reuse, R204, R24 ;  /* 0x000000ccd818723c */ /* 0x040ff00000001818 */
[-C--:B------:R-:W-:Y:S08]  /*59d0*/  HMMA.16816.F32 R28, R216, R206.reuse, R28 ;  /* 0x000000ced81c723c */ /* 0x080ff0000000181c */
[C---:B------:R-:W-:Y:S08]  /*59e0*/  HMMA.16816.F32 R32, R208.reuse, R206, R32 ;  /* 0x000000ced020723c */ /* 0x040ff00000001820 */
[-C--:B------:R-:W-:Y:S08]  /*59f0*/  HMMA.16816.F32 R36, R208, R220.reuse, R36 ;  /* 0x000000dcd024723c */ /* 0x080ff00000001824 */
[C---:B------:R-:W-:Y:S08]  /*5a00*/  HMMA.16816.F32 R40, R216.reuse, R220, R40 ;  /* 0x000000dcd828723c */ /* 0x040ff00000001828 */
[-C--:B------:R-:W-:Y:S08]  /*5a10*/  HMMA.16816.F32 R44, R216, R222.reuse, R44 ;  /* 0x000000ded82c723c */ /* 0x080ff0000000182c */
[C---:B------:R-:W-:Y:S08]  /*5a20*/  HMMA.16816.F32 R48, R208.reuse, R222, R48 ;  /* 0x000000ded030723c */ /* 0x040ff00000001830 */
[-C--:B----4-:R-:W-:Y:S08]  /*5a30*/  HMMA.16816.F32 R52, R208, R224.reuse, R52 ;  /* 0x000000e0d034723c */ /* 0x090ff00000001834 */
[C---:B------:R-:W-:Y:S08]  /*5a40*/  HMMA.16816.F32 R56, R216.reuse, R224, R56 ;  /* 0x000000e0d838723c */ /* 0x040ff00000001838 */
[-C--:B------:R-:W-:Y:S08]  /*5a50*/  HMMA.16816.F32 R60, R216, R226.reuse, R60 ;  /* 0x000000e2d83c723c */ /* 0x080ff0000000183c */
[----:B------:R-:W-:Y:S01]  /*5a60*/  HMMA.16816.F32 R64, R208, R226, R64 ;  /* 0x000000e2d040723c */ /* 0x000fe20000001840 */
[----:B------:R-:W-:-:S07]  /*5a70*/  @P0 BRA `(.L_x_90) ;  /* 0xfffff0e000000947 */ /* 0x000fce000383ffff */
.L_x_89:
[----:B------:R-:W-:Y:S02]  /*5a80*/  FMNMX.FTZ R0, R4, R164, !PT ;  /* 0x000000a404007209 */ /* 0x000fe40007810000 */
[----:B------:R-:W-:Y:S02]  /*5a90*/  IADD3 R246, R246, -0x1, RZ ;  /* 0xfffffffff6f67810 */ /* 0x000fe40007ffe0ff */
[----:B-1----:R-:W-:Y:S02]  /*5aa0*/  FMNMX.FTZ R2, R5, R0, !PT ;  /* 0x0000000005027209 */ /* 0x002fe40007810000 */
        /* <DEDUP_REMOVED lines=66> */
[----:B------:R-:W3:Y:S01]  /*5ed0*/  SHFL.BFLY PT, R2, R0, 0x2, 0x1f ;  /* 0x0c401f0000027f89 */ /* 0x000ee200000e0000 */
[----:B-1----:R-:W-:Y:S07]  /*5ee0*/  FMNMX.FTZ R168, R168, R205, !PT ;  /* 0x000000cda8a87209 */ /* 0x002fee0007810000 */
[----:B------:R-:W1:Y:S01]  /*5ef0*/  SHFL.BFLY PT, R204, R166, 0x2, 0x1f ;  /* 0x0c401f00a6cc7f89 */ /* 0x000e6200000e0000 */
[----:B------:R-:W-:Y:S02]  /*5f00*/  FSETP.NEU.FTZ.AND P1, PT, R168, -INF , PT ;  /* 0xff800000a800780b */ /* 0x000fe40003f3d000 */
[----:B--2---:R-:W-:Y:S05]  /*5f10*/  FMNMX.FTZ R167, R3, R167, !PT ;  /* 0x000000a703a77209 */ /* 0x004fea0007810000 */
[----:B------:R-:W2:Y:S01]  /*5f20*/  SHFL.BFLY PT, R206, R167, 0x1, 0x1f ;  /* 0x0c201f00a7ce7f89 */ /* 0x000ea200000e0000 */
[----:B---3--:R-:W-:Y:S01]  /*5f30*/  FMNMX.FTZ R2, R0, R2, !PT ;  /* 0x0000000200027209 */ /* 0x008fe20007810000 */
[----:B------:R-:W-:Y:S04]  /*5f40*/  FADD.FTZ R0, -R168, R164 ;  /* 0x000000a4a8007221 */ /* 0x000fe80000010100 */
[----:B------:R-:W-:Y:S02]  /*5f50*/  FMUL.FTZ R0, R0, c[0x0][0x23c] ;  /* 0x00008f0000007a20 */ /* 0x000fe40000410000 */
[----:B------:R-:W3:Y:S02]  /*5f60*/  SHFL.BFLY PT, R3, R2, 0x1, 0x1f ;  /* 0x0c201f0002037f89 */ /* 0x000ee400000e0000 */
[----:B------:R4:W5:Y:S01]  /*5f70*/  MUFU.EX2 R164, R0 ;  /* 0x0000000000a47308 */ /* 0x0009620000000800 */
[----:B-1----:R-:W-:Y:S05]  /*5f80*/  FMNMX.FTZ R166, R166, R204, !PT ;  /* 0x000000cca6a67209 */ /* 0x002fea0007810000 */
[----:B------:R-:W1:Y:S01]  /*5f90*/  SHFL.BFLY PT, R204, R166, 0x1, 0x1f ;  /* 0x0c201f00a6cc7f89 */ /* 0x000e6200000e0000 */
[----:B--2---:R-:W-:Y:S02]  /*5fa0*/  FMNMX.FTZ R167, R167, R206, !PT ;  /* 0x000000cea7a77209 */ /* 0x004fe40007810000 */
[----:B---3--:R-:W-:Y:S03]  /*5fb0*/  FMNMX.FTZ R3, R2, R3, !PT ;  /* 0x0000000302037209 */ /* 0x008fe60007810000 */
[----:B----4-:R-:W-:Y:S02]  /*5fc0*/  FADD.FTZ R0, -R167, R165 ;  /* 0x000000a5a7007221 */ /* 0x010fe40000010100 */
[----:B------:R-:W-:Y:S02]  /*5fd0*/  FMUL.FTZ R213, R3, c[0x0][0x23c] ;  /* 0x00008f0003d57a20 */ /* 0x000fe40000410000 */
[----:B------:R-:W-:Y:S01]  /*5fe0*/  FMUL.FTZ R0, R0, c[0x0][0x23c] ;  /* 0x00008f0000007a20 */ /* 0x000fe20000410000 */
[----:B-1----:R-:W-:Y:S01]  /*5ff0*/  FMNMX.FTZ R166, R166, R204, !PT ;  /* 0x000000cca6a67209 */ /* 0x002fe20007810000 */
[C---:B-----5:R-:W-:Y:S02]  /*6000*/  FMUL.FTZ R68, R164.reuse, R68 ;  /* 0x00000044a4447220 */ /* 0x060fe40000410000 */
[----:B------:R1:W2:Y:S01]  /*6010*/  MUFU.EX2 R165, R0 ;  /* 0x0000000000a57308 */ /* 0x0002a20000000800 */
[----:B------:R-:W3:Y:S01]  /*6020*/  LDSM.16.MT88.4 R204, [R171+0xc000] ;  /* 0x00c00000abcc783b */ /* 0x000ee20000004200 */
[----:B------:R-:W-:Y:S02]  /*6030*/  FMUL.FTZ R69, R164, R69 ;  /* 0x00000045a4457220 */ /* 0x000fe40000410000 */
[----:B------:R-:W-:Y:S02]  /*6040*/  FMUL.FTZ R212, R166, c[0x0][0x23c] ;  /* 0x00008f00a6d47a20 */ /* 0x000fe40000410000 */
[C---:B------:R-:W-:Y:S02]  /*6050*/  FMUL.FTZ R80, R164.reuse, R80 ;  /* 0x00000050a4507220 */ /* 0x040fe40000410000 */
[C---:B------:R-:W-:Y:S02]  /*6060*/  FMUL.FTZ R81, R164.reuse, R81 ;  /* 0x00000051a4517220 */ /* 0x040fe40000410000 */
[C---:B------:R-:W-:Y:S02]  /*6070*/  FMUL.FTZ R84, R164.reuse, R84 ;  /* 0x00000054a4547220 */ /* 0x040fe40000410000 */
[C---:B------:R-:W-:Y:S02]  /*6080*/  FMUL.FTZ R85, R164.reuse, R85 ;  /* 0x00000055a4557220 */ /* 0x040fe40000410000 */
[C---:B------:R-:W-:Y:S02]  /*6090*/  FMUL.FTZ R96, R164.reuse, R96 ;  /* 0x00000060a4607220 */ /* 0x040fe40000410000 */
[C---:B------:R-:W-:Y:S02]  /*60a0*/  FMUL.FTZ R97, R164.reuse, R97 ;  /* 0x00000061a4617220 */ /* 0x040fe40000410000 */
[C---:B------:R-:W-:Y:S02]  /*60b0*/  FMUL.FTZ R100, R164.reuse, R100 ;  /* 0x00000064a4647220 */ /* 0x040fe40000410000 */
[C---:B------:R-:W-:Y:S02]  /*60c0*/  FMUL.FTZ R101, R164.reuse, R101 ;  /* 0x00000065a4657220 */ /* 0x040fe40000410000 */
[----:B------:R-:W-:Y:S02]  /*60d0*/  FMUL.FTZ R112, R164, R112 ;  /* 0x00000070a4707220 */ /* 0x000fe40000410000 */
[----:B-1----:R-:W-:Y:S02]  /*60e0*/  FADD.FTZ R0, -R166, R169 ;  /* 0x000000a9a6007221 */ /* 0x002fe40000010100 */
[----:B------:R-:W-:Y:S02]  /*60f0*/  FMUL.FTZ R169, R168, c[0x0][0x23c] ;  /* 0x00008f00a8a97a20 */ /* 0x000fe40000410000 */
[----:B------:R-:W-:Y:S02]  /*6100*/  FMUL.FTZ R0, R0, c[0x0][0x23c] ;  /* 0x00008f0000007a20 */ /* 0x000fe40000410000 */
[----:B--2---:R-:W-:Y:S01]  /*6110*/  FMUL.FTZ R70, R165, R70 ;  /* 0x00000046a5467220 */ /* 0x004fe20000410000 */
[----:B------:R-:W-:Y:S01]  /*6120*/  FSEL R169, R169, RZ, P1 ;  /* 0x000000ffa9a97208 */ /* 0x000fe20000800000 */
[----:B------:R1:W2:Y:S01]  /*6130*/  MUFU.EX2 R2, R0 ;  /* 0x0000000000027308 */ /* 0x0002a20000000800 */
[----:B------:R-:W-:Y:S01]  /*6140*/  FSETP.NEU.FTZ.AND P1, PT, R167, -INF , PT ;  /* 0xff800000a700780b */ /* 0x000fe20003f3d000 */
[----:B------:R-:W-:Y:S02]  /*6150*/  FMUL.FTZ R71, R165, R71 ;  /* 0x00000047a5477220 */ /* 0x000fe40000410000 */
[--C-:B------:R-:W-:Y:S02]  /*6160*/  FFMA.FTZ R4, R4, c[0x0][0x23c], -R169.reuse ;  /* 0x00008f0004047a23 */ /* 0x100fe400000108a9 */
[--C-:B------:R-:W-:Y:S02]  /*6170*/  FFMA.FTZ R5, R5, c[0x0][0x23c], -R169.reuse ;  /* 0x00008f0005057a23 */ /* 0x100fe400000108a9 */
[--C-:B------:R-:W-:Y:S02]  /*6180*/  FFMA.FTZ R16, R16, c[0x0][0x23c], -R169.reuse ;  /* 0x00008f0010107a23 */ /* 0x100fe400000108a9 */
[----:B------:R-:W-:Y:S01]  /*6190*/  FFMA.FTZ R17, R17, c[0x0][0x23c], -R169 ;  /* 0x00008f0011117a23 */ /* 0x000fe200000108a9 */
[----:B------:R4:W-:Y:S01]  /*61a0*/  MUFU.EX2 R215, R4 ;  /* 0x0000000400d77308 */ /* 0x0009e20000000800 */
[C---:B------:R-:W-:Y:S02]  /*61b0*/  FMUL.FTZ R82, R165.reuse, R82 ;  /* 0x00000052a5527220 */ /* 0x040fe40000410000 */
[C---:B------:R-:W-:Y:S02]  /*61c0*/  FMUL.FTZ R83, R165.reuse, R83 ;  /* 0x00000053a5537220 */ /* 0x040fe40000410000 */
[C---:B------:R-:W-:Y:S02]  /*61d0*/  FMUL.FTZ R86, R165.reuse, R86 ;  /* 0x00000056a5567220 */ /* 0x040fe40000410000 */
[C---:B------:R-:W-:Y:S02]  /*61e0*/  FMUL.FTZ R87, R165.reuse, R87 ;  /* 0x00000057a5577220 */ /* 0x040fe40000410000 */
[C---:B------:R-:W-:Y:S01]  /*61f0*/  FMUL.FTZ R98, R165.reuse, R98 ;  /* 0x00000062a5627220 */ /* 0x040fe20000410000 */
[----:B------:R5:W-:Y:S01]  /*6200*/  MUFU.EX2 R209, R16 ;  /* 0x0000001000d17308 */ /* 0x000be20000000800 */
        /* <DEDUP_REMOVED lines=9> */
[--C-:B------:R-:W-:Y:S01]  /*62a0*/  FFMA.FTZ R6, R6, c[0x0][0x23c], -R170.reuse ;  /* 0x00008f0006067a23 */ /* 0x100fe200000108aa */
[----:B------:R-:W-:Y:S01]  /*62b0*/  FSEL R212, R212, RZ, P1 ;  /* 0x000000ffd4d47208 */ /* 0x000fe20000800000 */
[--C-:B------:R-:W-:Y:S01]  /*62c0*/  FFMA.FTZ R7, R7, c[0x0][0x23c], -R170.reuse ;  /* 0x00008f0007077a23 */ /* 0x100fe200000108aa */
[----:B------:R-:W-:Y:S01]  /*62d0*/  FSETP.NEU.FTZ.AND P1, PT, R3, -INF , PT ;  /* 0xff8000000300780b */ /* 0x000fe20003f3d000 */
[--C-:B------:R-:W-:Y:S02]  /*62e0*/  FFMA.FTZ R18, R18, c[0x0][0x23c], -R170.reuse ;  /* 0x00008f0012127a23 */ /* 0x100fe400000108aa */
[----:B------:R-:W-:Y:S01]  /*62f0*/  FFMA.FTZ R19, R19, c[0x0][0x23c], -R170 ;  /* 0x00008f0013137a23 */ /* 0x000fe200000108aa */
[----:B------:R-:W-:Y:S01]  /*6300*/  FSEL R213, R213, RZ, P1 ;  /* 0x000000ffd5d57208 */ /* 0x000fe20000800000 */
[----:B------:R2:W-:Y:S01]  /*6310*/  MUFU.EX2 R208, R7 ;  /* 0x0000000700d07308 */ /* 0x0005e20000000800 */
        /* <DEDUP_REMOVED lines=8> */
[----:B------:R-:W-:Y:S02]  /*63a0*/  FFMA.FTZ R11, R11, c[0x0][0x23c], -R213 ;  /* 0x00008f000b0b7a23 */ /* 0x000fe400000108d5 */
[C---:B----4-:R-:W-:Y:S02]  /*63b0*/  FMUL.FTZ R4, R164.reuse, R176 ;  /* 0x000000b0a4047220 */ /* 0x050fe40000410000 */
[C---:B-----5:R-:W-:Y:S01]  /*63c0*/  FMUL.FTZ R16, R164.reuse, R184 ;  /* 0x000000b8a4107220 */ /* 0x060fe20000410000 */
[----:B------:R4:W-:Y:S01]  /*63d0*/  MUFU.EX2 R250, R18 ;  /* 0x0000001200fa7308 */ /* 0x0009e20000000800 */
[----:B-1----:R-:W-:Y:S02]  /*63e0*/  FMUL.FTZ R17, R164, R185 ;  /* 0x000000b9a4117220 */ /* 0x002fe40000410000 */
[C---:B------:R-:W-:Y:S02]  /*63f0*/  FMUL.FTZ R76, R2.reuse, R76 ;  /* 0x0000004c024c7220 */ /* 0x040fe40000410000 */
[C---:B--2---:R-:W-:Y:S02]  /*6400*/  FMUL.FTZ R7, R165.reuse, R179 ;  /* 0x000000b3a5077220 */ /* 0x044fe40000410000 */
[C---:B------:R-:W-:Y:S02]  /*6410*/  FMUL.FTZ R77, R2.reuse, R77 ;  /* 0x0000004d024d7220 */ /* 0x040fe40000410000 */
[C---:B------:R-:W-:Y:S01]  /*6420*/  FMUL.FTZ R88, R2.reuse, R88 ;  /* 0x0000005802587220 */ /* 0x040fe20000410000 */
[----:B------:R-:W1:Y:S01]  /*6430*/  MUFU.EX2 R251, R19 ;  /* 0x0000001300fb7308 */ /* 0x000e620000000800 */
[C---:B------:R-:W-:Y:S02]  /*6440*/  FMUL.FTZ R89, R2.reuse, R89 ;  /* 0x0000005902597220 */ /* 0x040fe40000410000 */
[C---:B------:R-:W-:Y:S02]  /*6450*/  FMUL.FTZ R92, R2.reuse, R92 ;  /* 0x0000005c025c7220 */ /* 0x040fe40000410000 */
[----:B---3--:R-:W-:Y:S01]  /*6460*/  FMUL.FTZ R6, R165, R178 ;  /* 0x000000b2a5067220 */ /* 0x008fe20000410000 */
[----:B------:R-:W-:Y:S01]  /*6470*/  F2FP.PACK_AB R178, R223, R209 ;  /* 0x000000d1dfb2723e */ /* 0x000fe200000000ff */
[C---:B------:R-:W-:Y:S02]  /*6480*/  FMUL.FTZ R93, R2.reuse, R93 ;  /* 0x0000005d025d7220 */ /* 0x040fe40000410000 */
[C---:B------:R-:W-:Y:S01]  /*6490*/  FMUL.FTZ R102, R165.reuse, R102 ;  /* 0x00000066a5667220 */ /* 0x040fe20000410000 */
[----:B------:R-:W2:Y:S01]  /*64a0*/  MUFU.EX2 R252, R5 ;  /* 0x0000000500fc7308 */ /* 0x000ea20000000800 */
[C---:B------:R-:W-:Y:S02]  /*64b0*/  FMUL.FTZ R103, R165.reuse, R103 ;  /* 0x00000067a5677220 */ /* 0x040fe40000410000 */
[C---:B------:R-:W-:Y:S02]  /*64c0*/  FMUL.FTZ R104, R2.reuse, R104 ;  /* 0x0000006802687220 */ /* 0x040fe40000410000 */
[----:B----4-:R-:W-:Y:S02]  /*64d0*/  FMUL.FTZ R18, R165, R186 ;  /* 0x000000baa5127220 */ /* 0x010fe40000410000 */
[C---:B------:R-:W-:Y:S02]  /*64e0*/  FMUL.FTZ R105, R2.reuse, R105 ;  /* 0x0000006902697220 */ /* 0x040fe40000410000 */
[C---:B------:R-:W-:Y:S01]  /*64f0*/  FMUL.FTZ R108, R2.reuse, R108 ;  /* 0x0000006c026c7220 */ /* 0x040fe20000410000 */
[----:B------:R-:W3:Y:S01]  /*6500*/  MUFU.EX2 R0, R0 ;  /* 0x0000000000007308 */ /* 0x000ee20000000800 */
[----:B------:R-:W-:Y:S02]  /*6510*/  FMUL.FTZ R109, R2, R109 ;  /* 0x0000006d026d7220 */ /* 0x000fe40000410000 */
[C---:B------:R-:W-:Y:S01]  /*6520*/  FMUL.FTZ R113, R164.reuse, R113 ;  /* 0x00000071a4717220 */ /* 0x040fe20000410000 */
[----:B-1----:R-:W-:Y:S01]  /*6530*/  F2FP.PACK_AB R179, R251, R250 ;  /* 0x000000fafbb3723e */ /* 0x002fe200000000ff */
[C---:B------:R-:W-:Y:S02]  /*6540*/  FMUL.FTZ R19, R165.reuse, R187 ;  /* 0x000000bba5137220 */ /* 0x040fe40000410000 */
[----:B------:R-:W-:Y:S01]  /*6550*/  LDSM.16.MT88.4 R184, [R229+0xc000] ;  /* 0x00c00000e5b8783b */ /* 0x000fe20000004200 */
[C---:B------:R-:W-:Y:S02]  /*6560*/  FMUL.FTZ R114, R165.reuse, R114 ;  /* 0x00000072a5727220 */ /* 0x040fe40000410000 */
[----:B------:R1:W-:Y:S01]  /*6570*/  MUFU.EX2 R214, R8 ;  /* 0x0000000800d67308 */ /* 0x0003e20000000800 */
[----:B------:R-:W-:Y:S02]  /*6580*/  FMUL.FTZ R115, R165, R115 ;  /* 0x00000073a5737220 */ /* 0x000fe40000410000 */
[----:B------:R-:W-:Y:S01]  /*6590*/  FMUL.FTZ R116, R164, R116 ;  /* 0x00000074a4747220 */ /* 0x000fe20000410000 */
[----:B--2---:R-:W-:Y:S01]  /*65a0*/  F2FP.PACK_AB R176, R252, R215 ;  /* 0x000000d7fcb0723e */ /* 0x004fe200000000ff */
[----:B------:R-:W-:Y:S01]  /*65b0*/  FMUL.FTZ R5, R164, R177 ;  /* 0x000000b1a4057220 */ /* 0x000fe20000410000 */
[----:B------:R-:W-:Y:S01]  /*65c0*/  F2FP.PACK_AB R177, R208, R216 ;  /* 0x000000d8d0b1723e */ /* 0x000fe200000000ff */
[--C-:B------:R-:W-:Y:S02]  /*65d0*/  FFMA.FTZ R44, R44, c[0x0][0x23c], -R212.reuse ;  /* 0x00008f002c2c7a23 */ /* 0x100fe400000108d4 */
[--C-:B------:R-:W-:Y:S01]  /*65e0*/  FFMA.FTZ R40, R40, c[0x0][0x23c], -R212.reuse ;  /* 0x00008f0028287a23 */ /* 0x100fe200000108d4 */
[----:B------:R-:W2:Y:S01]  /*65f0*/  MUFU.EX2 R218, R9 ;  /* 0x0000000900da7308 */ /* 0x000ea20000000800 */
[----:B------:R-:W-:Y:S02]  /*6600*/  FFMA.FTZ R41, R41, c[0x0][0x23c], -R212 ;  /* 0x00008f0029297a23 */ /* 0x000fe400000108d4 */
[-C--:B------:R-:W-:Y:S05]  /*6610*/  HMMA.16816.F32 R4, R176, R204.reuse, R4 ;  /* 0x000000ccb004723c */ /* 0x080fea0000001804 */
[C---:B---3--:R-:W-:Y:S02]  /*6620*/  FMUL.FTZ R74, R0.reuse, R74 ;  /* 0x0000004a004a7220 */ /* 0x048fe40000410000 */
[----:B------:R3:W-:Y:S01]  /*6630*/  MUFU.EX2 R249, R10 ;  /* 0x0000000a00f97308 */ /* 0x0007e20000000800 */
[----:B------:R-:W-:Y:S04]  /*6640*/  FMUL.FTZ R75, R0, R75 ;  /* 0x0000004b004b7220 */ /* 0x000fe80000410000 */
[----:B-1----:R-:W-:Y:S02]  /*6650*/  FMUL.FTZ R8, R2, R172 ;  /* 0x000000ac02087220 */ /* 0x002fe40000410000 */
[C---:B------:R-:W-:Y:S02]  /*6660*/  FMUL.FTZ R78, R0.reuse, R78 ;  /* 0x0000004e004e7220 */ /* 0x040fe40000410000 */
[C---:B------:R-:W-:Y:S01]  /*6670*/  FMUL.FTZ R79, R0.reuse, R79 ;  /* 0x0000004f004f7220 */ /* 0x040fe20000410000 */
[----:B------:R-:W1:Y:S01]  /*6680*/  MUFU.EX2 R219, R11 ;  /* 0x0000000b00db7308 */ /* 0x000e620000000800 */
[C---:B------:R-:W-:Y:S02]  /*6690*/  FMUL.FTZ R90, R0.reuse, R90 ;  /* 0x0000005a005a7220 */ /* 0x040fe40000410000 */
[----:B------:R-:W-:Y:S01]  /*66a0*/  FMUL.FTZ R91, R0, R91 ;  /* 0x0000005b005b7220 */ /* 0x000fe20000410000 */
[----:B--2---:R-:W-:Y:S01]  /*66b0*/  F2FP.PACK_AB R172, R218, R214 ;  /* 0x000000d6daac723e */ /* 0x004fe200000000ff */
[----:B------:R-:W-:Y:S02]  /*66c0*/  FMUL.FTZ R9, R2, R173 ;  /* 0x000000ad02097220 */ /* 0x000fe40000410000 */
[C---:B------:R-:W-:Y:S02]  /*66d0*/  FMUL.FTZ R94, R0.reuse, R94 ;  /* 0x0000005e005e7220 */ /* 0x040fe40000410000 */
[C---:B------:R-:W-:Y:S01]  /*66e0*/  FMUL.FTZ R95, R0.reuse, R95 ;  /* 0x0000005f005f7220 */ /* 0x040fe20000410000 */
[----:B------:R2:W-:Y:S01]  /*66f0*/  MUFU.EX2 R227, R12 ;  /* 0x0000000c00e37308 */ /* 0x0005e20000000800 */
[C---:B------:R-:W-:Y:S02]  /*6700*/  FMUL.FTZ R106, R0.reuse, R106 ;  /* 0x0000006a006a7220 */ /* 0x040fe40000410000 */
[C---:B------:R-:W-:Y:S02]  /*6710*/  FMUL.FTZ R107, R0.reuse, R107 ;  /* 0x0000006b006b7220 */ /* 0x040fe40000410000 */
[C---:B---3--:R-:W-:Y:S02]  /*6720*/  FMUL.FTZ R10, R0.reuse, R174 ;  /* 0x000000ae000a7220 */ /* 0x048fe40000410000 */
[C---:B------:R-:W-:Y:S02]  /*6730*/  FMUL.FTZ R110, R0.reuse, R110 ;  /* 0x0000006e006e7220 */ /* 0x040fe40000410000 */
[----:B------:R-:W-:Y:S01]  /*6740*/  FMUL.FTZ R111, R0, R111 ;  /* 0x0000006f006f7220 */ /* 0x000fe20000410000 */
[----:B------:R-:W3:Y:S01]  /*6750*/  MUFU.EX2 R220, R13 ;  /* 0x0000000d00dc7308 */ /* 0x000ee20000000800 */
[----:B------:R-:W-:Y:S02]  /*6760*/  FMUL.FTZ R117, R164, R117 ;  /* 0x00000075a4757220 */ /* 0x000fe40000410000 */
[----:B------:R-:W-:Y:S01]  /*6770*/  FMUL.FTZ R118, R165, R118 ;  /* 0x00000076a5767220 */ /* 0x000fe20000410000 */
[----:B-1----:R-:W-:Y:S01]  /*6780*/  F2FP.PACK_AB R173, R219, R249 ;  /* 0x000000f9dbad723e */ /* 0x002fe200000000ff */
[----:B------:R-:W-:Y:S02]  /*6790*/  FMUL.FTZ R11, R0, R175 ;  /* 0x000000af000b7220 */ /* 0x000fe40000410000 */
[----:B------:R-:W-:Y:S02]  /*67a0*/  FMUL.FTZ R119, R165, R119 ;  /* 0x00000077a5777220 */ /* 0x000fe40000410000 */
[C---:B------:R-:W-:Y:S01]  /*67b0*/  FMUL.FTZ R120, R2.reuse, R120 ;  /* 0x0000007802787220 */ /* 0x040fe20000410000 */
[----:B------:R1:W-:Y:S01]  /*67c0*/  MUFU.EX2 R226, R14 ;  /* 0x0000000e00e27308 */ /* 0x0003e20000000800 */
[----:B------:R-:W-:Y:S02]  /*67d0*/  FMUL.FTZ R121, R2, R121 ;  /* 0x0000007902797220 */ /* 0x000fe40000410000 */
[----:B------:R-:W-:Y:S02]  /*67e0*/  FMUL.FTZ R122, R0, R122 ;  /* 0x0000007a007a7220 */ /* 0x000fe40000410000 */
[----:B--2---:R-:W-:Y:S02]  /*67f0*/  FMUL.FTZ R12, R2, R180 ;  /* 0x000000b4020c7220 */ /* 0x004fe40000410000 */
[----:B------:R-:W-:Y:S02]  /*6800*/  FMUL.FTZ R123, R0, R123 ;  /* 0x0000007b007b7220 */ /* 0x000fe40000410000 */
[C---:B------:R-:W-:Y:S01]  /*6810*/  FMUL.FTZ R124, R2.reuse, R124 ;  /* 0x0000007c027c7220 */ /* 0x040fe20000410000 */
[----:B------:R-:W2:Y:S01]  /*6820*/  MUFU.EX2 R217, R15 ;  /* 0x0000000f00d97308 */ /* 0x000ea20000000800 */
[----:B------:R-:W-:Y:S02]  /*6830*/  FMUL.FTZ R125, R2, R125 ;  /* 0x0000007d027d7220 */ /* 0x000fe40000410000 */
[----:B------:R-:W-:Y:S01]  /*6840*/  FMUL.FTZ R126, R0, R126 ;  /* 0x0000007e007e7220 */ /* 0x000fe20000410000 */
[----:B---3--:R-:W-:Y:S01]  /*6850*/  F2FP.PACK_AB R174, R220, R227 ;  /* 0x000000e3dcae723e */ /* 0x008fe200000000ff */
[----:B------:R-:W-:Y:S02]  /*6860*/  FMUL.FTZ R13, R2, R181 ;  /* 0x000000b5020d7220 */ /* 0x000fe40000410000 */
[----:B------:R-:W-:Y:S02]  /*6870*/  FMUL.FTZ R127, R0, R127 ;  /* 0x0000007f007f7220 */ /* 0x000fe40000410000 */
[--C-:B------:R-:W-:Y:S02]  /*6880*/  FFMA.FTZ R20, R20, c[0x0][0x23c], -R169.reuse ;  /* 0x00008f0014147a23 */ /* 0x100fe400000108a9 */
[----:B------:R-:W-:Y:S02]  /*6890*/  FFMA.FTZ R21, R21, c[0x0][0x23c], -R169 ;  /* 0x00008f0015157a23 */ /* 0x000fe400000108a9 */
[--C-:B------:R-:W-:Y:S02]  /*68a0*/  FFMA.FTZ R22, R22, c[0x0][0x23c], -R170.reuse ;  /* 0x00008f0016167a23 */ /* 0x100fe400000108aa */
[----:B-1----:R-:W-:Y:S02]  /*68b0*/  FMUL.FTZ R14, R0, R182 ;  /* 0x000000b6000e7220 */ /* 0x002fe40000410000 */
[--C-:B------:R-:W-:Y:S02]  /*68c0*/  FFMA.FTZ R23, R23, c[0x0][0x23c], -R170.reuse ;  /* 0x00008f0017177a23 */ /* 0x100fe400000108aa */
[C---:B------:R-:W-:Y:S02]  /*68d0*/  FMUL.FTZ R128, R164.reuse, R128 ;  /* 0x00000080a4807220 */ /* 0x040fe40000410000 */
[----:B------:R-:W-:Y:S01]  /*68e0*/  FMUL.FTZ R129, R164, R129 ;  /* 0x00000081a4817220 */ /* 0x000fe20000410000 */
[----:B------:R1:W-:Y:S01]  /*68f0*/  MUFU.EX2 R221, R23 ;  /* 0x0000001700dd7308 */ /* 0x0003e20000000800 */
[----:B------:R-:W-:Y:S01]  /*6900*/  FMUL.FTZ R130, R165, R130 ;  /* 0x00000082a5827220 */ /* 0x000fe20000410000 */
[----:B--2---:R-:W-:Y:S01]  /*6910*/  F2FP.PACK_AB R175, R217, R226 ;  /* 0x000000e2d9af723e */ /* 0x004fe200000000ff */
[----:B------:R-:W-:Y:S02]  /*6920*/  FMUL.FTZ R15, R0, R183 ;  /* 0x000000b7000f7220 */ /* 0x000fe40000410000 */
[----:B------:R-:W-:Y:S01]  /*6930*/  LDSM.16.MT88.4 R180, [R230+0xc000] ;  /* 0x00c00000e6b4783b */ /* 0x000fe20000004200 */
[--C-:B------:R-:W-:Y:S02]  /*6940*/  FFMA.FTZ R42, R42, c[0x0][0x23c], -R213.reuse ;  /* 0x00008f002a2a7a23 */ /* 0x100fe400000108d5 */
[----:B------:R-:W-:Y:S01]  /*6950*/  FFMA.FTZ R43, R43, c[0x0][0x23c], -R213 ;  /* 0x00008f002b2b7a23 */ /* 0x000fe200000108d5 */
[C---:B------:R-:W-:Y:S04]  /*6960*/  HMMA.16816.F32 R8, R172.reuse, R204, R8 ;  /* 0x000000ccac08723c */ /* 0x040fe80000001808 */
[C---:B------:R-:W-:Y:S02]  /*6970*/  FMUL.FTZ R131, R165.reuse, R131 ;  /* 0x00000083a5837220 */ /* 0x040fe40000410000 */
[C---:B------:R-:W-:Y:S01]  /*6980*/  FMUL.FTZ R132, R164.reuse, R132 ;  /* 0x00000084a4847220 */ /* 0x040fe20000410000 */
[----:B------:R-:W-:Y:S01]  /*6990*/  MOV R205, R209 ;  /* 0x000000d100cd7202 */ /* 0x000fe20000000f00 */
[-C--:B------:R-:W-:Y:S04]  /*69a0*/  HMMA.16816.F32 R12, R172, R206.reuse, R12 ;  /* 0x000000ceac0c723c */ /* 0x080fe8000000180c */
[----:B------:R-:W-:Y:S01]  /*69b0*/  MOV R204, R208 ;  /* 0x000000d000cc7202 */ /* 0x000fe20000000f00 */
[----:B------:R-:W-:Y:S01]  /*69c0*/  FMUL.FTZ R133, R164, R133 ;  /* 0x00000085a4857220 */ /* 0x000fe20000410000 */
[----:B------:R-:W2:Y:S01]  /*69d0*/  LDSM.16.MT88.4 R208, [R228+0xc000] ;  /* 0x00c00000e4d0783b */ /* 0x000ea20000004200 */
[C---:B------:R-:W-:Y:S01]  /*69e0*/  FMUL.FTZ R134, R165.reuse, R134 ;  /* 0x00000086a5867220 */ /* 0x040fe20000410000 */
[C---:B------:R-:W-:Y:S04]  /*69f0*/  HMMA.16816.F32 R16, R176.reuse, R206, R16 ;  /* 0x000000ceb010723c */ /* 0x040fe80000001810 */
[----:B------:R-:W-:Y:S02]  /*6a00*/  FMUL.FTZ R135, R165, R135 ;  /* 0x00000087a5877220 */ /* 0x000fe40000410000 */
[C---:B------:R-:W-:Y:S01]  /*6a10*/  FMUL.FTZ R136, R2.reuse, R136 ;  /* 0x0000008802887220 */ /* 0x040fe20000410000 */
[----:B------:R-:W-:Y:S01]  /*6a20*/  MOV R207, R219 ;  /* 0x000000db00cf7202 */ /* 0x000fe20000000f00 */
[----:B------:R-:W-:Y:S01]  /*6a30*/  FMUL.FTZ R137, R2, R137 ;  /* 0x0000008902897220 */ /* 0x000fe20000410000 */
[----:B------:R3:W-:Y:S03]  /*6a40*/  MUFU.EX2 R219, R20 ;  /* 0x0000001400db7308 */ /* 0x0007e60000000800 */
[C---:B------:R-:W-:Y:S02]  /*6a50*/  FMUL.FTZ R138, R0.reuse, R138 ;  /* 0x0000008a008a7220 */ /* 0x040fe40000410000 */
[----:B------:R-:W-:Y:S02]  /*6a60*/  FMUL.FTZ R139, R0, R139 ;  /* 0x0000008b008b7220 */ /* 0x000fe40000410000 */
[--C-:B------:R-:W-:Y:S02]  /*6a70*/  FFMA.FTZ R33, R33, c[0x0][0x23c], -R169.reuse ;  /* 0x00008f0021217a23 */ /* 0x100fe400000108a9 */
[--C-:B------:R-:W-:Y:S02]  /*6a80*/  FFMA.FTZ R32, R32, c[0x0][0x23c], -R169.reuse ;  /* 0x00008f0020207a23 */ /* 0x100fe400000108a9 */
[--C-:B------:R-:W-:Y:S01]  /*6a90*/  FFMA.FTZ R34, R34, c[0x0][0x23c], -R170.reuse ;  /* 0x00008f0022227a23 */ /* 0x100fe200000108aa */
[----:B------:R4:W-:Y:S01]  /*6aa0*/  MUFU.EX2 R206, R33 ;  /* 0x0000002100ce7308 */ /* 0x0009e20000000800 */
[----:B------:R-:W-:Y:S02]  /*6ab0*/  FFMA.FTZ R35, R35, c[0x0][0x23c], -R170 ;  /* 0x00008f0023237a23 */ /* 0x000fe400000108aa */
[----:B-1----:R-:W-:Y:S02]  /*6ac0*/  FMUL.FTZ R23, R0, R191 ;  /* 0x000000bf00177220 */ /* 0x002fe40000410000 */
[C---:B------:R-:W-:Y:S02]  /*6ad0*/  FMUL.FTZ R140, R164.reuse, R140 ;  /* 0x0000008ca48c7220 */ /* 0x040fe40000410000 */
[----:B------:R-:W-:Y:S02]  /*6ae0*/  FMUL.FTZ R141, R164, R141 ;  /* 0x0000008da48d7220 */ /* 0x000fe40000410000 */
[C---:B------:R-:W-:Y:S01]  /*6af0*/  FMUL.FTZ R142, R165.reuse, R142 ;  /* 0x0000008ea58e7220 */ /* 0x040fe20000410000 */
[----:B------:R1:W-:Y:S01]  /*6b00*/  MUFU.EX2 R224, R32 ;  /* 0x0000002000e07308 */ /* 0x0003e20000000800 */
[C---:B------:R-:W-:Y:S02]  /*6b10*/  FMUL.FTZ R143, R165.reuse, R143 ;  /* 0x0000008fa58f7220 */ /* 0x040fe40000410000 */
[----:B---3--:R-:W-:Y:S02]  /*6b20*/  FMUL.FTZ R20, R2, R188 ;  /* 0x000000bc02147220 */ /* 0x008fe40000410000 */
[C---:B------:R-:W-:Y:S01]  /*6b30*/  FMUL.FTZ R144, R164.reuse, R144 ;  /* 0x00000090a4907220 */ /* 0x040fe20000410000 */
[-C--:B--2---:R-:W-:Y:S04]  /*6b40*/  HMMA.16816.F32 R68, R176, R208.reuse, R68 ;  /* 0x000000d0b044723c */ /* 0x084fe80000001844 */
[----:B------:R2:W-:Y:S01]  /*6b50*/  MUFU.EX2 R225, R34 ;  /* 0x0000002200e17308 */ /* 0x0005e20000000800 */
[----:B------:R-:W-:Y:S02]  /*6b60*/  FMUL.FTZ R145, R164, R145 ;  /* 0x00000091a4917220 */ /* 0x000fe40000410000 */
[C---:B------:R-:W-:Y:S01]  /*6b70*/  FMUL.FTZ R146, R165.reuse, R146 ;  /* 0x00000092a5927220 */ /* 0x040fe20000410000 */
[C---:B------:R-:W-:Y:S04]  /*6b80*/  HMMA.16816.F32 R72, R172.reuse, R208, R72 ;  /* 0x000000d0ac48723c */ /* 0x040fe80000001848 */
[C---:B------:R-:W-:Y:S02]  /*6b90*/  FMUL.FTZ R147, R165.reuse, R147 ;  /* 0x00000093a5937220 */ /* 0x040fe40000410000 */
[C---:B----4-:R-:W-:Y:S01]  /*6ba0*/  FMUL.FTZ R33, R2.reuse, R193 ;  /* 0x000000c102217220 */ /* 0x050fe20000410000 */
[----:B------:R-:W-:Y:S01]  /*6bb0*/  MOV R209, R218 ;  /* 0x000000da00d17202 */ /* 0x000fe20000000f00 */
[-C--:B------:R-:W-:Y:S01]  /*6bc0*/  HMMA.16816.F32 R76, R172, R210.reuse, R76 ;  /* 0x000000d2ac4c723c */ /* 0x080fe2000000184c */
[----:B------:R3:W4:Y:S03]  /*6bd0*/  MUFU.EX2 R218, R22 ;  /* 0x0000001600da7308 */ /* 0x0007260000000800 */
[C---:B-1----:R-:W-:Y:S02]  /*6be0*/  FMUL.FTZ R32, R2.reuse, R192 ;  /* 0x000000c002207220 */ /* 0x042fe40000410000 */
[----:B------:R-:W-:Y:S02]  /*6bf0*/  FMUL.FTZ R148, R2, R148 ;  /* 0x0000009402947220 */ /* 0x000fe40000410000 */
[C---:B------:R-:W-:Y:S03]  /*6c00*/  HMMA.16816.F32 R80, R176.reuse, R210, R80 ;  /* 0x000000d2b050723c */ /* 0x040fe60000001850 */
[----:B------:R1:W-:Y:S01]  /*6c10*/  MUFU.EX2 R211, R35 ;  /* 0x0000002300d37308 */ /* 0x0003e20000000800 */
[----:B--2---:R-:W-:Y:S02]  /*6c20*/  FMUL.FTZ R34, R0, R194 ;  /* 0x000000c200227220 */ /* 0x004fe40000410000 */
[--C-:B------:R-:W-:Y:S02]  /*6c30*/  FFMA.FTZ R194, R64, c[0x0][0x23c], -R169.reuse ;  /* 0x00008f0040c27a23 */ /* 0x100fe400000108a9 */
[-C--:B------:R-:W-:Y:S04]  /*6c40*/  HMMA.16816.F32 R84, R176, R180.reuse, R84 ;  /* 0x000000b4b054723c */ /* 0x080fe80000001854 */
[----:B------:R-:W-:Y:S01]  /*6c50*/  FMUL.FTZ R149, R2, R149 ;  /* 0x0000009502957220 */ /* 0x000fe20000410000 */
[----:B------:R2:W-:Y:S01]  /*6c60*/  MUFU.EX2 R210, R21 ;  /* 0x0000001500d27308 */ /* 0x0005e20000000800 */
[C---:B------:R-:W-:Y:S02]  /*6c70*/  FMUL.FTZ R150, R0.reuse, R150 ;  /* 0x0000009600967220 */ /* 0x040fe40000410000 */
[C---:B------:R-:W-:Y:S04]  /*6c80*/  HMMA.16816.F32 R88, R172.reuse, R180, R88 ;  /* 0x000000b4ac58723c */ /* 0x040fe80000001858 */
[C---:B---3--:R-:W-:Y:S02]  /*6c90*/  FMUL.FTZ R22, R0.reuse, R190 ;  /* 0x000000be00167220 */ /* 0x048fe40000410000 */
[C---:B------:R-:W-:Y:S02]  /*6ca0*/  FMUL.FTZ R151, R0.reuse, R151 ;  /* 0x0000009700977220 */ /* 0x040fe40000410000 */
[-C--:B------:R-:W-:Y:S04]  /*6cb0*/  HMMA.16816.F32 R92, R172, R182.reuse, R92 ;  /* 0x000000b6ac5c723c */ /* 0x080fe8000000185c */
[----:B-1----:R-:W-:Y:S02]  /*6cc0*/  FMUL.FTZ R35, R0, R195 ;  /* 0x000000c300237220 */ /* 0x002fe40000410000 */
[--C-:B------:R-:W-:Y:S02]  /*6cd0*/  FFMA.FTZ R195, R52, c[0x0][0x23c], -R169.reuse ;  /* 0x00008f0034c37a23 */ /* 0x100fe400000108a9 */
[C---:B------:R-:W-:Y:S01]  /*6ce0*/  HMMA.16816.F32 R96, R176.reuse, R182, R96 ;  /* 0x000000b6b060723c */ /* 0x040fe20000001860 */
[----:B------:R-:W1:Y:S03]  /*6cf0*/  LDSM.16.MT88.4 R180, [R171+0xe000] ;  /* 0x00e00000abb4783b */ /* 0x000e660000004200 */
[----:B------:R-:W-:Y:S02]  /*6d00*/  FMUL.FTZ R152, R164, R152 ;  /* 0x00000098a4987220 */ /* 0x000fe40000410000 */
[----:B--2---:R-:W-:Y:S02]  /*6d10*/  FMUL.FTZ R21, R2, R189 ;  /* 0x000000bd02157220 */ /* 0x004fe40000410000 */
[-C--:B------:R-:W-:Y:S04]  /*6d20*/  HMMA.16816.F32 R100, R176, R184.reuse, R100 ;  /* 0x000000b8b064723c */ /* 0x080fe80000001864 */
[----:B------:R-:W-:Y:S02]  /*6d30*/  FMUL.FTZ R153, R164, R153 ;  /* 0x00000099a4997220 */ /* 0x000fe40000410000 */
[C---:B------:R-:W-:Y:S02]  /*6d40*/  FMUL.FTZ R154, R165.reuse, R154 ;  /* 0x0000009aa59a7220 */ /* 0x040fe40000410000 */
[C---:B------:R-:W-:Y:S04]  /*6d50*/  HMMA.16816.F32 R104, R172.reuse, R184, R104 ;  /* 0x000000b8ac68723c */ /* 0x040fe80000001868 */
[----:B------:R-:W-:Y:S02]  /*6d60*/  FMUL.FTZ R155, R165, R155 ;  /* 0x0000009ba59b7220 */ /* 0x000fe40000410000 */
[C---:B------:R-:W-:Y:S02]  /*6d70*/  FMUL.FTZ R156, R2.reuse, R156 ;  /* 0x0000009c029c7220 */ /* 0x040fe40000410000 */
[-C--:B------:R-:W-:Y:S04]  /*6d80*/  HMMA.16816.F32 R108, R172, R186.reuse, R108 ;  /* 0x000000baac6c723c */ /* 0x080fe8000000186c */
[----:B------:R-:W-:Y:S02]  /*6d90*/  FMUL.FTZ R157, R2, R157 ;  /* 0x0000009d029d7220 */ /* 0x000fe40000410000 */
[C---:B------:R-:W-:Y:S02]  /*6da0*/  FMUL.FTZ R158, R0.reuse, R158 ;  /* 0x0000009e009e7220 */ /* 0x040fe40000410000 */
[C---:B------:R-:W-:Y:S01]  /*6db0*/  HMMA.16816.F32 R112, R176.reuse, R186, R112 ;  /* 0x000000bab070723c */ /* 0x040fe20000001870 */
[----:B------:R-:W2:Y:S03]  /*6dc0*/  LDSM.16.MT88.4 R184, [R228+0xe000] ;  /* 0x00e00000e4b8783b */ /* 0x000ea60000004200 */
[----:B------:R-:W-:Y:S02]  /*6dd0*/  FMUL.FTZ R159, R0, R159 ;  /* 0x0000009f009f7220 */ /* 0x000fe40000410000 */
[C---:B------:R-:W-:Y:S02]  /*6de0*/  FMUL.FTZ R160, R2.reuse, R160 ;  /* 0x000000a002a07220 */ /* 0x040fe40000410000 */
[----:B------:R-:W-:Y:S01]  /*6df0*/  FMUL.FTZ R161, R2, R161 ;  /* 0x000000a102a17220 */ /* 0x000fe20000410000 */
[-C--:B-1----:R-:W-:Y:S03]  /*6e00*/  HMMA.16816.F32 R116, R176, R180.reuse, R116 ;  /* 0x000000b4b074723c */ /* 0x082fe60000001874 */
[C---:B------:R-:W-:Y:S02]  /*6e10*/  FMUL.FTZ R162, R0.reuse, R162 ;  /* 0x000000a200a27220 */ /* 0x040fe40000410000 */
[----:B------:R-:W-:Y:S02]  /*6e20*/  FMUL.FTZ R163, R0, R163 ;  /* 0x000000a300a37220 */ /* 0x000fe40000410000 */
[--C-:B------:R-:W-:Y:S01]  /*6e30*/  FFMA.FTZ R192, R36, c[0x0][0x23c], -R169.reuse ;  /* 0x00008f0024c07a23 */ /* 0x100fe200000108a9 */
[C---:B------:R-:W-:Y:S04]  /*6e40*/  HMMA.16816.F32 R120, R172.reuse, R180, R120 ;  /* 0x000000b4ac78723c */ /* 0x040fe80000001878 */
[--C-:B------:R-:W-:Y:S01]  /*6e50*/  FFMA.FTZ R191, R37, c[0x0][0x23c], -R169.reuse ;  /* 0x00008f0025bf7a23 */ /* 0x100fe200000108a9 */
[----:B----4-:R-:W-:Y:S01]  /*6e60*/  F2FP.PACK_AB R37, R221, R218 ;  /* 0x000000dadd25723e */ /* 0x010fe200000000ff */
[--C-:B------:R-:W-:Y:S02]  /*6e70*/  FFMA.FTZ R190, R48, c[0x0][0x23c], -R169.reuse ;  /* 0x00008f0030be7a23 */ /* 0x100fe400000108a9 */
[-C--:B------:R-:W-:Y:S04]  /*6e80*/  HMMA.16816.F32 R124, R172, R182.reuse, R124 ;  /* 0x000000b6ac7c723c */ /* 0x080fe8000000187c */
[----:B------:R-:W-:Y:S02]  /*6e90*/  FFMA.FTZ R189, R49, c[0x0][0x23c], -R169 ;  /* 0x00008f0031bd7a23 */ /* 0x000fe400000108a9 */
[--C-:B------:R-:W-:Y:S02]  /*6ea0*/  FFMA.FTZ R45, R45, c[0x0][0x23c], -R212.reuse ;  /* 0x00008f002d2d7a23 */ /* 0x100fe400000108d4 */
[C---:B------:R-:W-:Y:S01]  /*6eb0*/  HMMA.16816.F32 R128, R176.reuse, R182, R128 ;  /* 0x000000b6b080723c */ /* 0x040fe20000001880 */
[----:B------:R-:W1:Y:S03]  /*6ec0*/  LDSM.16.MT88.4 R180, [R230+0xe000] ;  /* 0x00e00000e6b4783b */ /* 0x000e660000004200 */
[--C-:B------:R-:W-:Y:S02]  /*6ed0*/  FFMA.FTZ R46, R46, c[0x0][0x23c], -R213.reuse ;  /* 0x00008f002e2e7a23 */ /* 0x100fe400000108d5 */
[--C-:B------:R-:W-:Y:S02]  /*6ee0*/  FFMA.FTZ R47, R47, c[0x0][0x23c], -R213.reuse ;  /* 0x00008f002f2f7a23 */ /* 0x100fe400000108d5 */
[-C--:B--2---:R-:W-:Y:S04]  /*6ef0*/  HMMA.16816.F32 R132, R176, R184.reuse, R132 ;  /* 0x000000b8b084723c */ /* 0x084fe80000001884 */
[--C-:B------:R-:W-:Y:S02]  /*6f00*/  FFMA.FTZ R25, R25, c[0x0][0x23c], -R212.reuse ;  /* 0x00008f0019197a23 */ /* 0x100fe400000108d4 */
[--C-:B------:R-:W-:Y:S02]  /*6f10*/  FFMA.FTZ R26, R26, c[0x0][0x23c], -R213.reuse ;  /* 0x00008f001a1a7a23 */ /* 0x100fe400000108d5 */
[C---:B------:R-:W-:Y:S01]  /*6f20*/  HMMA.16816.F32 R136, R172.reuse, R184, R136 ;  /* 0x000000b8ac88723c */ /* 0x040fe20000001888 */
[----:B------:R2:W-:Y:S03]  /*6f30*/  MUFU.EX2 R222, R25 ;  /* 0x0000001900de7308 */ /* 0x0005e60000000800 */
[--C-:B------:R-:W-:Y:S02]  /*6f40*/  FFMA.FTZ R27, R27, c[0x0][0x23c], -R213.reuse ;  /* 0x00008f001b1b7a23 */ /* 0x100fe400000108d5 */
[--C-:B------:R-:W-:Y:S02]  /*6f50*/  FFMA.FTZ R24, R24, c[0x0][0x23c], -R212.reuse ;  /* 0x00008f0018187a23 */ /* 0x100fe400000108d4 */
[-C--:B------:R-:W-:Y:S03]  /*6f60*/  HMMA.16816.F32 R20, R172, R186.reuse, R20 ;  /* 0x000000baac14723c */ /* 0x080fe60000001814 */
[----:B------:R3:W4:Y:S01]  /*6f70*/  MUFU.EX2 R188, R26 ;  /* 0x0000001a00bc7308 */ /* 0x0007220000000800 */
[--C-:B------:R-:W-:Y:S02]  /*6f80*/  FFMA.FTZ R28, R28, c[0x0][0x23c], -R212.reuse ;  /* 0x00008f001c1c7a23 */ /* 0x100fe400000108d4 */
[----:B------:R-:W-:Y:S02]  /*6f90*/  FFMA.FTZ R29, R29, c[0x0][0x23c], -R212 ;  /* 0x00008f001d1d7a23 */ /* 0x000fe400000108d4 */
[C---:B------:R-:W-:Y:S01]  /*6fa0*/  HMMA.16816.F32 R140, R176.reuse, R186, R140 ;  /* 0x000000bab08c723c */ /* 0x040fe2000000188c */
[----:B------:R-:W5:Y:S03]  /*6fb0*/  LDSM.16.MT88.4 R184, [R229+0xe000] ;  /* 0x00e00000e5b8783b */ /* 0x000f660000004200 */
[--C-:B------:R-:W-:Y:S01]  /*6fc0*/  FFMA.FTZ R30, R30, c[0x0][0x23c], -R213.reuse ;  /* 0x00008f001e1e7a23 */ /* 0x100fe200000108d5 */
[----:B------:R4:W4:Y:S01]  /*6fd0*/  MUFU.EX2 R248, R27 ;  /* 0x0000001b00f87308 */ /* 0x0009220000000800 */
[----:B------:R-:W-:Y:S02]  /*6fe0*/  FFMA.FTZ R31, R31, c[0x0][0x23c], -R213 ;  /* 0x00008f001f1f7a23 */ /* 0x000fe400000108d5 */
[-C--:B-1----:R-:W-:Y:S04]  /*6ff0*/  HMMA.16816.F32 R144, R176, R180.reuse, R144 ;  /* 0x000000b4b090723c */ /* 0x082fe80000001890 */
[C---:B--2---:R-:W-:Y:S03]  /*7000*/  FMUL.FTZ R25, R164.reuse, R197 ;  /* 0x000000c5a4197220 */ /* 0x044fe60000410000 */
[----:B------:R1:W2:Y:S01]  /*7010*/  MUFU.EX2 R193, R24 ;  /* 0x0000001800c17308 */ /* 0x0002a20000000800 */
[C---:B------:R-:W-:Y:S04]  /*7020*/  HMMA.16816.F32 R32, R172.reuse, R180, R32 ;  /* 0x000000b4ac20723c */ /* 0x040fe80000001820 */
[C---:B---3--:R-:W-:Y:S04]  /*7030*/  FMUL.FTZ R26, R165.reuse, R198 ;  /* 0x000000c6a51a7220 */ /* 0x048fe80000410000 */
[-C--:B------:R-:W-:Y:S01]  /*7040*/  HMMA.16816.F32 R148, R172, R182.reuse, R148 ;  /* 0x000000b6ac94723c */ /* 0x080fe20000001894 */
[----:B------:R3:W-:Y:S03]  /*7050*/  MUFU.EX2 R198, R30 ;  /* 0x0000001e00c67308 */ /* 0x0007e60000000800 */
[----:B----4-:R-:W-:Y:S04]  /*7060*/  FMUL.FTZ R27, R165, R199 ;  /* 0x000000c7a51b7220 */ /* 0x010fe80000410000 */
[C---:B------:R-:W-:Y:S01]  /*7070*/  HMMA.16816.F32 R152, R176.reuse, R182, R152 ;  /* 0x000000b6b098723c */ /* 0x040fe20000001898 */
[----:B------:R-:W4:Y:S02]  /*7080*/  LDSM.16.MT88.4 R180, [R171+0xc800] ;  /* 0x00c80000abb4783b */ /* 0x000f240000004200 */
[----:B------:R2:W-:Y:S01]  /*7090*/  MUFU.EX2 R199, R29 ;  /* 0x0000001d00c77308 */ /* 0x0005e20000000800 */
[----:B-1----:R-:W-:Y:S02]  /*70a0*/  FMUL.FTZ R24, R164, R196 ;  /* 0x000000c4a4187220 */ /* 0x002fe40000410000 */
[--C-:B------:R-:W-:Y:S02]  /*70b0*/  FFMA.FTZ R196, R53, c[0x0][0x23c], -R169.reuse ;  /* 0x00008f0035c47a23 */ /* 0x100fe400000108a9 */
[----:B------:R-:W-:Y:S03]  /*70c0*/  FFMA.FTZ R169, R65, c[0x0][0x23c], -R169 ;  /* 0x00008f0041a97a23 */ /* 0x000fe600000108a9 */
[-C--:B-----5:R-:W-:Y:S02]  /*70d0*/  HMMA.16816.F32 R24, R176, R184.reuse, R24 ;  /* 0x000000b8b018723c */ /* 0x0a0fe40000001818 */
[----:B------:R1:W5:Y:S01]  /*70e0*/  MUFU.EX2 R197, R31 ;  /* 0x0000001f00c57308 */ /* 0x0003620000000800 */
[----:B---3--:R-:W-:Y:S01]  /*70f0*/  FMUL.FTZ R30, R165, R202 ;  /* 0x000000caa51e7220 */ /* 0x008fe20000410000 */
[----:B------:R-:W-:Y:S01]  /*7100*/  MOV R202, R188 ;  /* 0x000000bc00ca7202 */ /* 0x000fe20000000f00 */
[--C-:B------:R-:W-:Y:S03]  /*7110*/  FFMA.FTZ R188, R50, c[0x0][0x23c], -R170.reuse ;  /* 0x00008f0032bc7a23 */ /* 0x100fe600000108aa */
[C---:B------:R-:W-:Y:S04]  /*7120*/  HMMA.16816.F32 R156, R172.reuse, R184, R156 ;  /* 0x000000b8ac9c723c */ /* 0x040fe8000000189c */
[----:B------:R3:W3:Y:S01]  /*7130*/  MUFU.EX2 R208, R28 ;  /* 0x0000001c00d07308 */ /* 0x0006e20000000800 */
[----:B------:R-:W-:Y:S01]  /*7140*/  F2FP.PACK_AB R49, R248, R202 ;  /* 0x000000caf831723e */ /* 0x000fe200000000ff */
[----:B--2---:R-:W-:Y:S01]  /*7150*/  FMUL.FTZ R29, R164, R201 ;  /* 0x000000c9a41d7220 */ /* 0x004fe20000410000 */
[----:B------:R-:W-:Y:S01]  /*7160*/  MOV R201, R217 ;  /* 0x000000d900c97202 */ /* 0x000fe20000000f00 */
[-C--:B------:R-:W-:Y:S01]  /*7170*/  HMMA.16816.F32 R160, R172, R186.reuse, R160 ;  /* 0x000000baaca0723c */ /* 0x080fe200000018a0 */
[----:B------:R-:W2:Y:S03]  /*7180*/  LDSM.16.MT88.4 R172, [R228+0xc800] ;  /* 0x00c80000e4ac783b */ /* 0x000ea60000004200 */
[--C-:B------:R-:W-:Y:S01]  /*7190*/  FFMA.FTZ R185, R38, c[0x0][0x23c], -R170.reuse ;  /* 0x00008f0026b97a23 */ /* 0x100fe200000108aa */
[----:B------:R-:W-:Y:S01]  /*71a0*/  F2FP.PACK_AB R38, R206, R224 ;  /* 0x000000e0ce26723e */ /* 0x000fe200000000ff */
[--C-:B------:R-:W-:Y:S01]  /*71b0*/  FFMA.FTZ R184, R39, c[0x0][0x23c], -R170.reuse ;  /* 0x00008f0027b87a23 */ /* 0x100fe200000108aa */
[----:B------:R-:W-:Y:S01]  /*71c0*/  MUFU.EX2 R217, R47 ;  /* 0x0000002f00d97308 */ /* 0x000fe20000000800 */
[----:B-1----:R-:W-:Y:S01]  /*71d0*/  FMUL.FTZ R31, R165, R203 ;  /* 0x000000cba51f7220 */ /* 0x002fe20000410000 */
[----:B------:R-:W-:Y:S03]  /*71e0*/  MOV R203, R210 ;  /* 0x000000d200cb7202 */ /* 0x000fe60000000f00 */
[----:B------:R-:W-:Y:S02]  /*71f0*/  MOV R210, R207 ;  /* 0x000000cf00d27202 */ /* 0x000fe40000000f00 */
[----:B------:R-:W-:Y:S02]  /*7200*/  F2FP.PACK_AB R36, R203, R219 ;  /* 0x000000dbcb24723e */ /* 0x000fe400000000ff */
[----:B------:R-:W-:Y:S01]  /*7210*/  MOV R207, R205 ;  /* 0x000000cd00cf7202 */ /* 0x000fe20000000f00 */
[----:B---3--:R-:W-:Y:S01]  /*7220*/  FMUL.FTZ R28, R164, R200 ;  /* 0x000000c8a41c7220 */ /* 0x008fe20000410000 */
[----:B------:R-:W-:Y:S01]  /*7230*/  MOV R200, R193 ;  /* 0x000000c100c87202 */ /* 0x000fe20000000f00 */
[--C-:B------:R-:W-:Y:S01]  /*7240*/  FFMA.FTZ R193, R51, c[0x0][0x23c], -R170.reuse ;  /* 0x00008f0033c17a23 */ /* 0x100fe200000108aa */
[----:B-----5:R-:W-:Y:S02]  /*7250*/  F2FP.PACK_AB R51, R197, R198 ;  /* 0x000000c6c533723e */ /* 0x020fe400000000ff */
[----:B------:R-:W-:Y:S02]  /*7260*/  F2FP.PACK_AB R48, R222, R200 ;  /* 0x000000c8de30723e */ /* 0x000fe400000000ff */
[----:B------:R-:W-:Y:S04]  /*7270*/  HMMA.16816.F32 R28, R176, R186, R28 ;  /* 0x000000bab01c723c */ /* 0x000fe8000000181c */
[----:B------:R-:W-:Y:S02]  /*7280*/  MOV R205, R249 ;  /* 0x000000f900cd7202 */ /* 0x000fe40000000f00 */
[----:B------:R1:W-:Y:S01]  /*7290*/  MUFU.EX2 R249, R184 ;  /* 0x000000b800f97308 */ /* 0x0003e20000000800 */
[----:B------:R-:W-:Y:S01]  /*72a0*/  MOV R187, R211 ;  /* 0x000000d300bb7202 */ /* 0x000fe20000000f00 */
[--C-:B------:R-:W-:Y:S01]  /*72b0*/  FFMA.FTZ R178, R54, c[0x0][0x23c], -R170.reuse ;  /* 0x00008f0036b27a23 */ /* 0x100fe200000108aa */
[----:B------:R-:W-:Y:S03]  /*72c0*/  MOV R179, R208 ;  /* 0x000000d000b37202 */ /* 0x000fe60000000f00 */
[----:B------:R-:W-:Y:S01]  /*72d0*/  F2FP.PACK_AB R39, R187, R225 ;  /* 0x000000e1bb27723e */ /* 0x000fe200000000ff */
[--C-:B------:R-:W-:Y:S01]  /*72e0*/  FFMA.FTZ R177, R55, c[0x0][0x23c], -R170.reuse ;  /* 0x00008f0037b17a23 */ /* 0x100fe200000108aa */
[----:B------:R-:W-:Y:S01]  /*72f0*/  F2FP.PACK_AB R50, R199, R179 ;  /* 0x000000b3c732723e */ /* 0x000fe200000000ff */
[----:B------:R-:W3:Y:S01]  /*7300*/  LDSM.16.MT88.4 R52, [R230+0xc800] ;  /* 0x00c80000e634783b */ /* 0x000ee20000004200 */
[----:B------:R-:W-:Y:S01]  /*7310*/  MOV R186, R204 ;  /* 0x000000cc00ba7202 */ /* 0x000fe20000000f00 */
[--C-:B------:R-:W-:Y:S01]  /*7320*/  FFMA.FTZ R176, R66, c[0x0][0x23c], -R170.reuse ;  /* 0x00008f0042b07a23 */ /* 0x100fe200000108aa */
[----:B------:R-:W-:Y:S01]  /*7330*/  MOV R204, R251 ;  /* 0x000000fb00cc7202 */ /* 0x000fe20000000f00 */
[-C--:B----4-:R-:W-:Y:S01]  /*7340*/  HMMA.16816.F32 R4, R36, R180.reuse, R4 ;  /* 0x000000b42404723c */ /* 0x090fe20000001804 */
[----:B------:R4:W-:Y:S04]  /*7350*/  MUFU.EX2 R251, R190 ;  /* 0x000000be00fb7308 */ /* 0x0009e80000000800 */
[----:B------:R-:W-:Y:S01]  /*7360*/  FFMA.FTZ R170, R67, c[0x0][0x23c], -R170 ;  /* 0x00008f0043aa7a23 */ /* 0x000fe200000108aa */
[----:B------:R-:W-:Y:S01]  /*7370*/  MOV R211, R252 ;  /* 0x000000fc00d37202 */ /* 0x000fe20000000f00 */
[----:B------:R-:W5:Y:S01]  /*7380*/  LDSM.16.MT88.4 R64, [R229+0xc800] ;  /* 0x00c80000e540783b */ /* 0x000f620000004200 */
[C---:B------:R-:W-:Y:S03]  /*7390*/  HMMA.16816.F32 R8, R48.reuse, R180, R8 ;  /* 0x000000b43008723c */ /* 0x040fe60000001808 */
[----:B------:R3:W-:Y:S01]  /*73a0*/  MUFU.EX2 R252, R189 ;  /* 0x000000bd00fc7308 */ /* 0x0007e20000000800 */
[----:B-1----:R-:W-:Y:S02]  /*73b0*/  MOV R184, R222 ;  /* 0x000000de00b87202 */ /* 0x002fe40000000f00 */
[----:B------:R-:W-:Y:S02]  /*73c0*/  MOV R208, R209 ;  /* 0x000000d100d07202 */ /* 0x000fe40000000f00 */
[-C--:B------:R-:W-:Y:S04]  /*73d0*/  HMMA.16816.F32 R12, R48, R182.reuse, R12 ;  /* 0x000000b6300c723c */ /* 0x080fe8000000180c */
[----:B------:R-:W-:Y:S01]  /*73e0*/  MOV R180, R225 ;  /* 0x000000e100b47202 */ /* 0x000fe20000000f00 */
[----:B------:R-:W-:Y:S01]  /*73f0*/  MUFU.EX2 R222, R42 ;  /* 0x0000002a00de7308 */ /* 0x000fe20000000800 */
[----:B------:R-:W-:Y:S02]  /*7400*/  MOV R181, R224 ;  /* 0x000000e000b57202 */ /* 0x000fe40000000f00 */
[C---:B------:R-:W-:Y:S04]  /*7410*/  HMMA.16816.F32 R16, R36.reuse, R182, R16 ;  /* 0x000000b62410723c */ /* 0x040fe80000001810 */
[----:B----4-:R-:W-:Y:S02]  /*7420*/  MOV R190, R220 ;  /* 0x000000dc00be7202 */ /* 0x010fe40000000f00 */
[----:B------:R-:W-:Y:S01]  /*7430*/  MOV R209, R250 ;  /* 0x000000fa00d17202 */ /* 0x000fe20000000f00 */
[----:B------:R-:W-:Y:S01]  /*7440*/  MUFU.EX2 R225, R193 ;  /* 0x000000c100e17308 */ /* 0x000fe20000000800 */
[-C--:B--2---:R-:W-:Y:S04]  /*7450*/  HMMA.16816.F32 R68, R36, R172.reuse, R68 ;  /* 0x000000ac2444723c */ /* 0x084fe80000001844 */
[----:B---3--:R-:W-:Y:S02]  /*7460*/  MOV R189, R221 ;  /* 0x000000dd00bd7202 */ /* 0x008fe40000000f00 */
[----:B------:R-:W-:Y:S02]  /*7470*/  MOV R183, R248 ;  /* 0x000000f800b77202 */ /* 0x000fe40000000f00 */
[C---:B------:R-:W-:Y:S01]  /*7480*/  HMMA.16816.F32 R72, R48.reuse, R172, R72 ;  /* 0x000000ac3048723c */ /* 0x040fe20000001848 */
[----:B------:R-:W-:Y:S03]  /*7490*/  MUFU.EX2 R220, R44 ;  /* 0x0000002c00dc7308 */ /* 0x000fe60000000800 */
[----:B------:R-:W-:Y:S03]  /*74a0*/  MOV R182, R227 ;  /* 0x000000e300b67202 */ /* 0x000fe60000000f00 */
[--C-:B------:R-:W-:Y:S01]  /*74b0*/  FFMA.FTZ R172, R56, c[0x0][0x23c], -R212.reuse ;  /* 0x00008f0038ac7a23 */ /* 0x100fe200000108d4 */
[-C--:B------:R-:W-:Y:S03]  /*74c0*/  HMMA.16816.F32 R76, R48, R174.reuse, R76 ;  /* 0x000000ae304c723c */ /* 0x080fe6000000184c */
[----:B------:R-:W-:Y:S01]  /*74d0*/  MUFU.EX2 R224, R41 ;  /* 0x0000002900e07308 */ /* 0x000fe20000000800 */
[--C-:B------:R-:W-:Y:S04]  /*74e0*/  FFMA.FTZ R173, R57, c[0x0][0x23c], -R212.reuse ;  /* 0x00008f0039ad7a23 */ /* 0x100fe800000108d4 */
[C---:B------:R-:W-:Y:S05]  /*74f0*/  HMMA.16816.F32 R80, R36.reuse, R174, R80 ;  /* 0x000000ae2450723c */ /* 0x040fea0000001850 */
[----:B------:R-:W-:Y:S02]  /*7500*/  MUFU.EX2 R221, R43 ;  /* 0x0000002b00dd7308 */ /* 0x000fe40000000800 */
[----:B------:R-:W-:Y:S01]  /*7510*/  MOV R175, R226 ;  /* 0x000000e200af7202 */ /* 0x000fe20000000f00 */
[-C--:B------:R-:W-:Y:S04]  /*7520*/  HMMA.16816.F32 R84, R36, R52.reuse, R84 ;  /* 0x000000342454723c */ /* 0x080fe80000001854 */
[--C-:B------:R-:W-:Y:S02]  /*7530*/  FFMA.FTZ R174, R60, c[0x0][0x23c], -R212.reuse ;  /* 0x00008f003cae7a23 */ /* 0x100fe400000108d4 */
[--C-:B------:R-:W-:Y:S01]  /*7540*/  FFMA.FTZ R60, R58, c[0x0][0x23c], -R213.reuse ;  /* 0x00008f003a3c7a23 */ /* 0x100fe200000108d5 */
[----:B------:R1:W-:Y:S01]  /*7550*/  MUFU.EX2 R226, R188 ;  /* 0x000000bc00e27308 */ /* 0x0003e20000000800 */
[C---:B------:R-:W-:Y:S04]  /*7560*/  HMMA.16816.F32 R88, R48.reuse, R52, R88 ;  /* 0x000000343058723c */ /* 0x040fe80000001858 */
[----:B------:R-:W-:Y:S02]  /*7570*/  FFMA.FTZ R212, R61, c[0x0][0x23c], -R212 ;  /* 0x00008f003dd47a23 */ /* 0x000fe400000108d4 */
[--C-:B------:R-:W-:Y:S02]  /*7580*/  FFMA.FTZ R61, R59, c[0x0][0x23c], -R213.reuse ;  /* 0x00008f003b3d7a23 */ /* 0x100fe400000108d5 */
[-C--:B------:R-:W-:Y:S01]  /*7590*/  HMMA.16816.F32 R92, R48, R54.reuse, R92 ;  /* 0x00000036305c723c */ /* 0x080fe2000000185c */
[----:B------:R-:W-:Y:S01]  /*75a0*/  LDSM.16.MT88.4 R56, [R229+0xd000] ;  /* 0x00d00000e538783b */ /* 0x000fe20000004200 */
[----:B------:R2:W-:Y:S06]  /*75b0*/  MUFU.EX2 R227, R185 ;  /* 0x000000b900e37308 */ /* 0x0005ec0000000800 */
[C---:B------:R-:W-:Y:S01]  /*75c0*/  HMMA.16816.F32 R96, R36.reuse, R54, R96 ;  /* 0x000000362460723c */ /* 0x040fe20000001860 */
[----:B------:R-:W3:Y:S03]  /*75d0*/  LDSM.16.MT88.4 R52, [R171+0xe800] ;  /* 0x00e80000ab34783b */ /* 0x000ee60000004200 */
[----:B------:R-:W-:Y:S04]  /*75e0*/  MUFU.EX2 R212, R212 ;  /* 0x000000d400d47308 */ /* 0x000fe80000000800 */
[-C--:B-----5:R-:W-:Y:S01]  /*75f0*/  HMMA.16816.F32 R100, R36, R64.reuse, R100 ;  /* 0x000000402464723c */ /* 0x0a0fe20000001864 */
[----:B-1----:R-:W4:Y:S04]  /*7600*/  LDL.LU R188, [R1+0xc] ;  /* 0x00000c0001bc7983 */ /* 0x002f280000300800 */
[----:B------:R-:W5:Y:S01]  /*7610*/  LDL.LU R193, [R1+0x8] ;  /* 0x0000080001c17983 */ /* 0x000f620000300800 */
[----:B------:R1:W-:Y:S02]  /*7620*/  MUFU.EX2 R248, R192 ;  /* 0x000000c000f87308 */ /* 0x0003e40000000800 */
[C---:B------:R-:W-:Y:S01]  /*7630*/  HMMA.16816.F32 R104, R48.reuse, R64, R104 ;  /* 0x000000403068723c */ /* 0x040fe20000001868 */
[----:B------:R-:W5:Y:S03]  /*7640*/  LDL.LU R44, [R1+0x4] ;  /* 0x00000400012c7983 */ /* 0x000f660000300800 */
[----:B--2---:R-:W-:Y:S04]  /*7650*/  MOV R185, R223 ;  /* 0x000000df00b97202 */ /* 0x004fe80000000f00 */
[-C--:B------:R-:W-:Y:S01]  /*7660*/  HMMA.16816.F32 R108, R48, R66.reuse, R108 ;  /* 0x00000042306c723c */ /* 0x080fe2000000186c */
[----:B------:R2:W-:Y:S07]  /*7670*/  MUFU.EX2 R223, R40 ;  /* 0x0000002800df7308 */ /* 0x0005ee0000000800 */
[C---:B------:R-:W-:Y:S01]  /*7680*/  HMMA.16816.F32 R112, R36.reuse, R66, R112 ;  /* 0x000000422470723c */ /* 0x040fe20000001870 */
[----:B------:R-:W2:Y:S02]  /*7690*/  LDSM.16.MT88.4 R64, [R228+0xe800] ;  /* 0x00e80000e440783b */ /* 0x000ea40000004200 */
[----:B------:R2:W-:Y:S01]  /*76a0*/  MUFU.EX2 R250, R191 ;  /* 0x000000bf00fa7308 */ /* 0x0005e20000000800 */
[----:B-1----:R-:W-:Y:S04]  /*76b0*/  MOV R192, R218 ;  /* 0x000000da00c07202 */ /* 0x002fe80000000f00 */
[-C--:B---3--:R-:W-:Y:S05]  /*76c0*/  HMMA.16816.F32 R116, R36, R52.reuse, R116 ;  /* 0x000000342474723c */ /* 0x088fea0000001874 */
[----:B------:R-:W1:Y:S03]  /*76d0*/  MUFU.EX2 R218, R46 ;  /* 0x0000002e00da7308 */ /* 0x000e660000000800 */
[C---:B------:R-:W-:Y:S01]  /*76e0*/  HMMA.16816.F32 R120, R48.reuse, R52, R120 ;  /* 0x000000343078723c */ /* 0x040fe20000001878 */
[----:B--2---:R-:W-:Y:S07]  /*76f0*/  LDSM.16.MT88.4 R40, [R171+0xd000] ;  /* 0x00d00000ab28783b */ /* 0x004fee0000004200 */
[-C--:B------:R-:W-:Y:S04]  /*7700*/  HMMA.16816.F32 R124, R48, R54.reuse, R124 ;  /* 0x00000036307c723c */ /* 0x080fe8000000187c */
[----:B------:R-:W-:Y:S02]  /*7710*/  MOV R191, R219 ;  /* 0x000000db00bf7202 */ /* 0x000fe40000000f00 */
[----:B------:R2:W3:Y:S02]  /*7720*/  MUFU.EX2 R219, R45 ;  /* 0x0000002d00db7308 */ /* 0x0004e40000000800 */
[C---:B------:R-:W-:Y:S01]  /*7730*/  HMMA.16816.F32 R128, R36.reuse, R54, R128 ;  /* 0x000000362480723c */ /* 0x040fe20000001880 */
[----:B------:R-:W3:Y:S03]  /*7740*/  LDSM.16.MT88.4 R52, [R230+0xe800] ;  /* 0x00e80000e634783b */ /* 0x000ee60000004200 */
[----:B-1----:R-:W-:Y:S04]  /*7750*/  F2FP.PACK_AB R47, R217, R218 ;  /* 0x000000dad92f723e */ /* 0x002fe800000000ff */
[-C--:B------:R-:W-:Y:S08]  /*7760*/  HMMA.16816.F32 R132, R36, R64.reuse, R132 ;  /* 0x000000402484723c */ /* 0x080ff00000001884 */
[C---:B------:R-:W-:Y:S04]  /*7770*/  HMMA.16816.F32 R136, R48.reuse, R64, R136 ;  /* 0x000000403088723c */ /* 0x040fe80000001888 */
[----:B--2---:R-:W-:Y:S04]  /*7780*/  F2FP.PACK_AB R45, R221, R222 ;  /* 0x000000dedd2d723e */ /* 0x004fe800000000ff */
[-C--:B------:R-:W-:Y:S04]  /*7790*/  HMMA.16816.F32 R20, R48, R66.reuse, R20 ;  /* 0x000000423014723c */ /* 0x080fe80000001814 */
[----:B---3--:R-:W-:Y:S04]  /*77a0*/  F2FP.PACK_AB R46, R219, R220 ;  /* 0x000000dcdb2e723e */ /* 0x008fe800000000ff */
        /* <DEDUP_REMOVED lines=8> */
[C---:B------:R-:W-:Y:S07]  /*7830*/  HMMA.16816.F32 R156, R48.reuse, R64, R156 ;  /* 0x00000040309c723c */ /* 0x040fee000000189c */
[--C-:B------:R-:W-:Y:S01]  /*7840*/  FFMA.FTZ R64, R62, c[0x0][0x23c], -R213.reuse ;  /* 0x00008f003e407a23 */ /* 0x100fe200000108d5 */
[-C--:B------:R-:W-:Y:S01]  /*7850*/  HMMA.16816.F32 R160, R48, R66.reuse, R160 ;  /* 0x0000004230a0723c */ /* 0x080fe200000018a0 */
[----:B------:R-:W1:Y:S03]  /*7860*/  LDSM.16.MT88.4 R48, [R230+0xd000] ;  /* 0x00d00000e630783b */ /* 0x000e660000004200 */
[----:B------:R-:W-:Y:S01]  /*7870*/  MOV R65, R175 ;  /* 0x000000af00417202 */ /* 0x000fe20000000f00 */
[----:B------:R-:W-:Y:S01]  /*7880*/  FFMA.FTZ R213, R63, c[0x0][0x23c], -R213 ;  /* 0x00008f003fd57a23 */ /* 0x000fe200000108d5 */
[----:B------:R-:W-:Y:S02]  /*7890*/  MOV R175, R187 ;  /* 0x000000bb00af7202 */ /* 0x000fe40000000f00 */
[----:B------:R-:W-:Y:S01]  /*78a0*/  HMMA.16816.F32 R28, R36, R66, R28 ;  /* 0x00000042241c723c */ /* 0x000fe2000000181c */
[----:B------:R-:W-:Y:S03]  /*78b0*/  MUFU.EX2 R67, R64 ;  /* 0x0000004000437308 */ /* 0x000fe60000000800 */
[----:B------:R-:W-:Y:S03]  /*78c0*/  MOV R63, R204 ;  /* 0x000000cc003f7202 */ /* 0x000fe60000000f00 */
[----:B------:R-:W-:Y:S02]  /*78d0*/  F2FP.PACK_AB R36, R250, R248 ;  /* 0x000000f8fa24723e */ /* 0x000fe400000000ff */
[----:B------:R-:W-:Y:S02]  /*78e0*/  F2FP.PACK_AB R37, R249, R227 ;  /* 0x000000e3f925723e */ /* 0x000fe400000000ff */
[----:B------:R-:W-:Y:S01]  /*78f0*/  MUFU.EX2 R204, R60 ;  /* 0x0000003c00cc7308 */ /* 0x000fe20000000800 */
[----:B------:R-:W-:Y:S02]  /*7900*/  F2FP.PACK_AB R38, R252, R251 ;  /* 0x000000fbfc26723e */ /* 0x000fe400000000ff */
[----:B------:R-:W-:Y:S02]  /*7910*/  F2FP.PACK_AB R39, R225, R226 ;  /* 0x000000e2e127723e */ /* 0x000fe400000000ff */
[----:B------:R-:W-:Y:S02]  /*7920*/  MOV R66, R182 ;  /* 0x000000b600427202 */ /* 0x000fe40000000f00 */
[----:B------:R-:W-:Y:S03]  /*7930*/  MOV R182, R208 ;  /* 0x000000d000b67202 */ /* 0x000fe60000000f00 */
[-C--:B------:R-:W-:Y:S01]  /*7940*/  HMMA.16816.F32 R4, R36, R40.reuse, R4 ;  /* 0x000000282404723c */ /* 0x080fe20000001804 */
[----:B------:R-:W-:Y:S10]  /*7950*/  MUFU.EX2 R213, R213 ;  /* 0x000000d500d57308 */ /* 0x000ff40000000800 */
[----:B------:R3:W-:Y:S02]  /*7960*/  MUFU.EX2 R208, R195 ;  /* 0x000000c300d07308 */ /* 0x0007e40000000800 */
[----:B---3--:R-:W-:Y:S08]  /*7970*/  MOV R195, R209 ;  /* 0x000000d100c37202 */ /* 0x008ff00000000f00 */
[----:B------:R3:W-:Y:S02]  /*7980*/  MUFU.EX2 R209, R196 ;  /* 0x000000c400d17308 */ /* 0x0007e40000000800 */
[----:B---3--:R-:W-:Y:S08]  /*7990*/  MOV R196, R207 ;  /* 0x000000cf00c47202 */ /* 0x008ff00000000f00 */
[----:B------:R3:W-:Y:S02]  /*79a0*/  MUFU.EX2 R207, R178 ;  /* 0x000000b200cf7308 */ /* 0x0007e40000000800 */
[----:B---3--:R-:W-:Y:S08]  /*79b0*/  MOV R178, R210 ;  /* 0x000000d200b27202 */ /* 0x008ff00000000f00 */
[----:B------:R3:W-:Y:S02]  /*79c0*/  MUFU.EX2 R210, R177 ;  /* 0x000000b100d27308 */ /* 0x0007e40000000800 */
[----:B---3--:R-:W-:Y:S02]  /*79d0*/  MOV R177, R182 ;  /* 0x000000b600b17202 */ /* 0x008fe40000000f00 */
[----:B------:R-:W-:Y:S06]  /*79e0*/  MOV R182, R206 ;  /* 0x000000ce00b67202 */ /* 0x000fec0000000f00 */
[----:B------:R3:W-:Y:S01]  /*79f0*/  MUFU.EX2 R206, R172 ;  /* 0x000000ac00ce7308 */ /* 0x0007e20000000800 */
[----:B----4-:R-:W-:Y:S01]  /*7a00*/  FFMA.FTZ R62, R2, R188, R214 ;  /* 0x000000bc023e7223 */ /* 0x010fe200000100d6 */
[----:B------:R-:W-:Y:S08]  /*7a10*/  MOV R2, R211 ;  /* 0x000000d300027202 */ /* 0x000ff00000000f00 */
[----:B------:R4:W-:Y:S01]  /*7a20*/  MUFU.EX2 R214, R194 ;  /* 0x000000c200d67308 */ /* 0x0009e20000000800 */
[----:B------:R-:W-:Y:S01]  /*7a30*/  MOV R188, R184 ;  /* 0x000000b800bc7202 */ /* 0x000fe20000000f00 */
[----:B-----5:R-:W-:Y:S01]  /*7a40*/  FFMA.FTZ R165, R165, R193, R216 ;  /* 0x000000c1a5a57223 */ /* 0x020fe200000100d8 */
[----:B------:R-:W-:Y:S01]  /*7a50*/  MOV R193, R185 ;  /* 0x000000b900c17202 */ /* 0x000fe20000000f00 */
[----:B------:R-:W-:Y:S01]  /*7a60*/  FFMA.FTZ R164, R164, R44, R215 ;  /* 0x0000002ca4a47223 */ /* 0x000fe200000100d7 */
[----:B------:R-:W-:Y:S05]  /*7a70*/  F2FP.PACK_AB R44, R224, R223 ;  /* 0x000000dfe02c723e */ /* 0x000fea00000000ff */
[----:B------:R5:W-:Y:S01]  /*7a80*/  MUFU.EX2 R211, R176 ;  /* 0x000000b000d37308 */ /* 0x000be20000000800 */
[----:B------:R-:W-:Y:S01]  /*7a90*/  FADD.FTZ R2, R2, R164 ;  /* 0x000000a402027221 */ /* 0x000fe20000010000 */
[----:B------:R-:W-:Y:S01]  /*7aa0*/  MOV R164, R182 ;  /* 0x000000b600a47202 */ /* 0x000fe20000000f00 */
[C---:B------:R-:W-:Y:S04]  /*7ab0*/  HMMA.16816.F32 R8, R44.reuse, R40, R8 ;  /* 0x000000282c08723c */ /* 0x040fe80000001808 */
[----:B---3--:R-:W-:Y:S01]  /*7ac0*/  MOV R172, R205 ;  /* 0x000000cd00ac7202 */ /* 0x008fe20000000f00 */
[----:B------:R-:W-:Y:S02]  /*7ad0*/  FADD.FTZ R2, R196, R2 ;  /* 0x00000002c4027221 */ /* 0x000fe40000010000 */
[----:B------:R-:W-:Y:S01]  /*7ae0*/  MUFU.EX2 R216, R169 ;  /* 0x000000a900d87308 */ /* 0x000fe20000000800 */
[----:B------:R-:W-:Y:S01]  /*7af0*/  MOV R196, R175 ;  /* 0x000000af00c47202 */ /* 0x000fe20000000f00 */
[-C--:B------:R-:W-:Y:S03]  /*7b00*/  HMMA.16816.F32 R12, R44, R42.reuse, R12 ;  /* 0x0000002a2c0c723c */ /* 0x080fe6000000180c */
[----:B----4-:R-:W-:Y:S02]  /*7b10*/  MOV R194, R186 ;  /* 0x000000ba00c27202 */ /* 0x010fe40000000f00 */
[----:B------:R-:W-:Y:S03]  /*7b20*/  LDSM.16.MT88.4 R184, [R171+0xd800] ;  /* 0x00d80000abb8783b */ /* 0x000fe60000004200 */
[C---:B------:R-:W-:Y:S01]  /*7b30*/  HMMA.16816.F32 R16, R36.reuse, R42, R16 ;  /* 0x0000002a2410723c */ /* 0x040fe20000001810 */
[----:B------:R-:W3:Y:S04]  /*7b40*/  MUFU.EX2 R215, R170 ;  /* 0x000000aa00d77308 */ /* 0x000ee80000000800 */
[----:B-----5:R-:W4:Y:S03]  /*7b50*/  LDL.LU R176, [R1+0x20] ;  /* 0x0000200001b07983 */ /* 0x020f260000300800 */
[-C--:B--2---:R-:W-:Y:S01]  /*7b60*/  HMMA.16816.F32 R68, R36, R52.reuse, R68 ;  /* 0x000000342444723c */ /* 0x084fe20000001844 */
[----:B------:R-:W2:Y:S02]  /*7b70*/  LDSM.16.MT88.4 R40, [R171+0xf000] ;  /* 0x00f00000ab28783b */ /* 0x000ea40000004200 */
[----:B------:R-:W-:Y:S05]  /*7b80*/  MUFU.EX2 R170, R61 ;  /* 0x0000003d00aa7308 */ /* 0x000fea0000000800 */
[C---:B------:R-:W-:Y:S05]  /*7b90*/  HMMA.16816.F32 R72, R44.reuse, R52, R72 ;  /* 0x000000342c48723c */ /* 0x040fea0000001848 */
[----:B------:R-:W-:Y:S03]  /*7ba0*/  MUFU.EX2 R169, R174 ;  /* 0x000000ae00a97308 */ /* 0x000fe60000000800 */
[-C--:B------:R-:W-:Y:S07]  /*7bb0*/  HMMA.16816.F32 R76, R44, R54.reuse, R76 ;  /* 0x000000362c4c723c */ /* 0x080fee000000184c */
[----:B------:R-:W5:Y:S01]  /*7bc0*/  MUFU.EX2 R205, R173 ;  /* 0x000000ad00cd7308 */ /* 0x000f620000000800 */
[C---:B------:R-:W-:Y:S01]  /*7bd0*/  HMMA.16816.F32 R80, R36.reuse, R54, R80 ;  /* 0x000000362450723c */ /* 0x040fe20000001850 */
[----:B------:R-:W2:Y:S07]  /*7be0*/  LDSM.16.MT88.4 R52, [R228+0xf000] ;  /* 0x00f00000e434783b */ /* 0x000eae0000004200 */
        /* <DEDUP_REMOVED lines=19> */
[----:B------:R-:W-:Y:S07]  /*7d20*/  LDSM.16.MT88.4 R52, [R229+0xd800] ;  /* 0x00d80000e534783b */ /* 0x000fee0000004200 */
[-C--:B-1----:R-:W-:Y:S08]  /*7d30*/  HMMA.16816.F32 R144, R36, R48.reuse, R144 ;  /* 0x000000302490723c */ /* 0x082ff00000001890 */
[C---:B------:R-:W-:Y:S08]  /*7d40*/  HMMA.16816.F32 R32, R44.reuse, R48, R32 ;  /* 0x000000302c20723c */ /* 0x040ff00000001820 */
[-C--:B------:R-:W-:Y:S08]  /*7d50*/  HMMA.16816.F32 R148, R44, R50.reuse, R148 ;  /* 0x000000322c94723c */ /* 0x080ff00000001894 */
[C---:B------:R-:W-:Y:S01]  /*7d60*/  HMMA.16816.F32 R152, R36.reuse, R50, R152 ;  /* 0x000000322498723c */ /* 0x040fe20000001898 */
[----:B------:R-:W1:Y:S07]  /*7d70*/  LDSM.16.MT88.4 R48, [R230+0xd800] ;  /* 0x00d80000e630783b */ /* 0x000e6e0000004200 */
[-C--:B------:R-:W-:Y:S08]  /*7d80*/  HMMA.16816.F32 R24, R36, R56.reuse, R24 ;  /* 0x000000382418723c */ /* 0x080ff00000001818 */
[C---:B------:R-:W-:Y:S07]  /*7d90*/  HMMA.16816.F32 R156, R44.reuse, R56, R156 ;  /* 0x000000382c9c723c */ /* 0x040fee000000189c */
[----:B------:R-:W-:Y:S01]  /*7da0*/  FADD.FTZ R56, R194, R165 ;  /* 0x000000a5c2387221 */ /* 0x000fe20000010000 */
[-C--:B------:R-:W-:Y:S04]  /*7db0*/  HMMA.16816.F32 R160, R44, R58.reuse, R160 ;  /* 0x0000003a2ca0723c */ /* 0x080fe800000018a0 */
[----:B------:R-:W-:Y:S01]  /*7dc0*/  FADD.FTZ R56, R195, R56 ;  /* 0x00000038c3387221 */ /* 0x000fe20000010000 */
[----:B------:R-:W-:Y:S02]  /*7dd0*/  MOV R165, R179 ;  /* 0x000000b300a57202 */ /* 0x000fe40000000f00 */
[----:B------:R-:W-:Y:S01]  /*7de0*/  FADD.FTZ R44, R177, R62 ;  /* 0x0000003eb12c7221 */ /* 0x000fe20000010000 */
[----:B------:R-:W-:Y:S04]  /*7df0*/  HMMA.16816.F32 R28, R36, R58, R28 ;  /* 0x0000003a241c723c */ /* 0x000fe8000000181c */
[----:B------:R-:W-:Y:S01]  /*7e00*/  MOV R194, R189 ;  /* 0x000000bd00c27202 */ /* 0x000fe20000000f00 */
[----:B------:R-:W-:Y:S01]  /*7e10*/  FADD.FTZ R66, R66, R44 ;  /* 0x0000002c42427221 */ /* 0x000fe20000010000 */
[----:B------:R-:W-:Y:S01]  /*7e20*/  MOV R189, R203 ;  /* 0x000000cb00bd7202 */ /* 0x000fe20000000f00 */
[----:B------:R-:W1:Y:S01]  /*7e30*/  LDSM.16.MT88.4 R44, [R171+0xf800] ;  /* 0x00f80000ab2c783b */ /* 0x000e620000004200 */
[----:B---3--:R-:W-:Y:S01]  /*7e40*/  F2FP.PACK_AB R203, R215, R211 ;  /* 0x000000d3d7cb723e */ /* 0x008fe200000000ff */
[----:B------:R-:W-:Y:S03]  /*7e50*/  FADD.FTZ R64, R63, R56 ;  /* 0x000000383f407221 */ /* 0x000fe60000010000 */
[----:B------:R-:W-:Y:S02]  /*7e60*/  MOV R195, R190 ;  /* 0x000000be00c37202 */ /* 0x000fe40000000f00 */
[----:B------:R-:W-:Y:S01]  /*7e70*/  MOV R190, R201 ;  /* 0x000000c900be7202 */ /* 0x000fe20000000f00 */
[----:B------:R-:W3:Y:S01]  /*7e80*/  LDSM.16.MT88.4 R56, [R228+0xf800] ;  /* 0x00f80000e438783b */ /* 0x000ee20000004200 */
[----:B------:R-:W-:Y:S02]  /*7e90*/  F2FP.PACK_AB R201, R210, R207 ;  /* 0x000000cfd2c9723e */ /* 0x000fe400000000ff */
[----:B-----5:R-:W-:Y:S02]  /*7ea0*/  F2FP.PACK_AB R36, R205, R206 ;  /* 0x000000cecd24723e */ /* 0x020fe400000000ff */
[----:B------:R-:W-:Y:S02]  /*7eb0*/  F2FP.PACK_AB R37, R170, R204 ;  /* 0x000000ccaa25723e */ /* 0x000fe400000000ff */
[----:B------:R-:W-:Y:S01]  /*7ec0*/  F2FP.PACK_AB R38, R212, R169 ;  /* 0x000000a9d426723e */ /* 0x000fe200000000ff */
[----:B------:R-:W5:Y:S01]  /*7ed0*/  LDSM.16.MT88.4 R60, [R230+0xf800] ;  /* 0x00f80000e63c783b */ /* 0x000f620000004200 */
[----:B------:R-:W-:Y:S01]  /*7ee0*/  F2FP.PACK_AB R39, R213, R67 ;  /* 0x00000043d527723e */ /* 0x000fe200000000ff */
[----:B----4-:R-:W-:Y:S04]  /*7ef0*/  FFMA.FTZ R0, R0, R176, R172 ;  /* 0x000000b000007223 */ /* 0x010fe800000100ac */
[----:B------:R-:W-:Y:S04]  /*7f00*/  FADD.FTZ R0, R178, R0 ;  /* 0x00000000b2007221 */ /* 0x000fe80000010000 */
[----:B------:R-:W-:Y:S02]  /*7f10*/  FADD.FTZ R0, R65, R0 ;  /* 0x0000000041007221 */ /* 0x000fe40000010000 */
[----:B------:R-:W-:Y:S01]  /*7f20*/  FADD.FTZ R65, R193, R2 ;  /* 0x00000002c1417221 */ /* 0x000fe20000010000 */
[----:B------:R-:W-:Y:S02]  /*7f30*/  MOV R193, R191 ;  /* 0x000000bf00c17202 */ /* 0x000fe40000000f00 */
[----:B------:R-:W-:Y:S02]  /*7f40*/  MOV R191, R200 ;  /* 0x000000c800bf7202 */ /* 0x000fe40000000f00 */
[----:B------:R-:W-:Y:S02]  /*7f50*/  F2FP.PACK_AB R200, R209, R208 ;  /* 0x000000d0d1c8723e */ /* 0x000fe400000000ff */
[----:B------:R-:W-:Y:S02]  /*7f60*/  MOV R2, R188 ;  /* 0x000000bc00027202 */ /* 0x000fe40000000f00 */
[----:B------:R-:W-:Y:S02]  /*7f70*/  MOV R188, R192 ;  /* 0x000000c000bc7202 */ /* 0x000fe40000000f00 */
[----:B------:R-:W-:Y:S02]  /*7f80*/  MOV R192, R202 ;  /* 0x000000ca00c07202 */ /* 0x000fe40000000f00 */
[----:B------:R-:W-:Y:S07]  /*7f90*/  F2FP.PACK_AB R202, R216, R214 ;  /* 0x000000d6d8ca723e */ /* 0x000fee00000000ff */
[-C--:B------:R-:W-:Y:S07]  /*7fa0*/  HMMA.16816.F32 R176, R200, R184.reuse, R4 ;  /* 0x000000b8c8b0723c */ /* 0x080fee0000001804 */
[----:B------:R-:W-:Y:S01]  /*7fb0*/  MOV R7, R183 ;  /* 0x000000b700077202 */ /* 0x000fe20000000f00 */
[C---:B------:R-:W-:Y:S07]  /*7fc0*/  HMMA.16816.F32 R172, R36.reuse, R184, R8 ;  /* 0x000000b824ac723c */ /* 0x040fee0000001808 */
[----:B------:R-:W-:Y:S02]  /*7fd0*/  MOV R11, R180 ;  /* 0x000000b4000b7202 */ /* 0x000fe40000000f00 */
[----:B------:R-:W-:Y:S02]  /*7fe0*/  MOV R10, R181 ;  /* 0x000000b5000a7202 */ /* 0x000fe40000000f00 */
[-C--:B------:R-:W-:Y:S03]  /*7ff0*/  HMMA.16816.F32 R180, R36, R186.reuse, R12 ;  /* 0x000000ba24b4723c */ /* 0x080fe6000000180c */
[----:B------:R-:W-:Y:S02]  /*8000*/  MOV R9, R188 ;  /* 0x000000bc00097202 */ /* 0x000fe40000000f00 */
[----:B------:R-:W-:Y:S02]  /*8010*/  MOV R8, R193 ;  /* 0x000000c100087202 */ /* 0x000fe40000000f00 */
[----:B------:R-:W-:Y:S01]  /*8020*/  MOV R15, R7 ;  /* 0x00000007000f7202 */ /* 0x000fe20000000f00 */
[C---:B------:R-:W-:Y:S01]  /*8030*/  HMMA.16816.F32 R184, R200.reuse, R186, R16 ;  /* 0x000000bac8b8723c */ /* 0x040fe20000001810 */
[----:B------:R-:W4:Y:S03]  /*8040*/  LDSM.16.MT88.4 R4, [R229+0xf800] ;  /* 0x00f80000e504783b */ /* 0x000f260000004200 */
[----:B------:R-:W-:Y:S01]  /*8050*/  MOV R12, R189 ;  /* 0x000000bd000c7202 */ /* 0x000fe20000000f00 */
[----:B------:R-:W-:Y:S01]  /*8060*/  FADD.FTZ R9, R9, R64 ;  /* 0x0000004009097221 */ /* 0x000fe20000010000 */
[----:B------:R-:W-:Y:S01]  /*8070*/  MOV R13, R194 ;  /* 0x000000c2000d7202 */ /* 0x000fe20000000f00 */
[----:B------:R-:W-:Y:S01]  /*8080*/  FADD.FTZ R8, R8, R65 ;  /* 0x0000004108087221 */ /* 0x000fe20000010000 */
[-C--:B--2---:R-:W-:Y:S04]  /*8090*/  HMMA.16816.F32 R68, R200, R40.reuse, R68 ;  /* 0x00000028c844723c */ /* 0x084fe80000001844 */
[----:B------:R-:W-:Y:S01]  /*80a0*/  MOV R17, R190 ;  /* 0x000000be00117202 */ /* 0x000fe20000000f00 */
[----:B------:R-:W-:Y:S01]  /*80b0*/  FADD.FTZ R9, R13, R9 ;  /* 0x000000090d097221 */ /* 0x000fe20000010000 */
[----:B------:R-:W-:Y:S01]  /*80c0*/  MOV R18, R191 ;  /* 0x000000bf00127202 */ /* 0x000fe20000000f00 */
[----:B------:R-:W-:Y:S01]  /*80d0*/  FADD.FTZ R8, R12, R8 ;  /* 0x000000080c087221 */ /* 0x000fe20000010000 */
[C---:B------:R-:W-:Y:S04]  /*80e0*/  HMMA.16816.F32 R72, R36.reuse, R40, R72 ;  /* 0x000000282448723c */ /* 0x040fe80000001848 */
[----:B------:R-:W-:Y:S01]  /*80f0*/  FADD.FTZ R12, R10, R8 ;  /* 0x000000080a0c7221 */ /* 0x000fe20000010000 */
[----:B------:R-:W-:Y:S01]  /*8100*/  MOV R19, R192 ;  /* 0x000000c000137202 */ /* 0x000fe20000000f00 */
[----:B------:R-:W-:Y:S01]  /*8110*/  FADD.FTZ R8, R11, R9 ;  /* 0x000000090b087221 */ /* 0x000fe20000010000 */
[----:B------:R-:W-:Y:S01]  /*8120*/  MOV R14, R2 ;  /* 0x00000002000e7202 */ /* 0x000fe20000000f00 */
[-C--:B------:R-:W-:Y:S04]  /*8130*/  HMMA.16816.F32 R76, R36, R42.reuse, R76 ;  /* 0x0000002a244c723c */ /* 0x080fe8000000184c */
[----:B------:R-:W-:Y:S01]  /*8140*/  FADD.FTZ R11, R196, R8 ;  /* 0x00000008c40b7221 */ /* 0x000fe20000010000 */
[----:B------:R-:W-:Y:S01]  /*8150*/  MOV R2, R195 ;  /* 0x000000c300027202 */ /* 0x000fe20000000f00 */
[----:B------:R-:W-:Y:S01]  /*8160*/  FADD.FTZ R12, R164, R12 ;  /* 0x0000000ca40c7221 */ /* 0x000fe20000010000 */
[----:B------:R-:W-:Y:S01]  /*8170*/  MOV R164, R168 ;  /* 0x000000a800a47202 */ /* 0x000fe20000000f00 */
[C---:B------:R-:W-:Y:S04]  /*8180*/  HMMA.16816.F32 R80, R200.reuse, R42, R80 ;  /* 0x0000002ac850723c */ /* 0x040fe80000001850 */
[----:B------:R-:W-:Y:S02]  /*8190*/  FADD.FTZ R8, R248, R12 ;  /* 0x0000000cf8087221 */ /* 0x000fe40000010000 */
        /* <DEDUP_REMOVED lines=12> */
[----:B------:R-:W-:Y:S01]  /*8260*/  FADD.FTZ R2, R165, R2 ;  /* 0x00000002a5027221 */ /* 0x000fe20000010000 */
[----:B------:R-:W-:Y:S01]  /*8270*/  MOV R165, R167 ;  /* 0x000000a700a57202 */ /* 0x000fe20000000f00 */
        /* <DEDUP_REMOVED lines=16> */
[----:B------:R-:W-:Y:S04]  /*8380*/  FADD.FTZ R2, R226, R2 ;  /* 0x00000002e2027221 */ /* 0x000fe80000010000 */
[-C--:B------:R-:W-:Y:S04]  /*8390*/  HMMA.16816.F32 R124, R36, R46.reuse, R124 ;  /* 0x0000002e247c723c */ /* 0x080fe8000000187c */
[----:B------:R-:W-:Y:S04]  /*83a0*/  FADD.FTZ R9, R225, R2 ;  /* 0x00000002e1097221 */ /* 0x000fe80000010000 */
[C---:B------:R-:W-:Y:S04]  /*83b0*/  HMMA.16816.F32 R128, R200.reuse, R46, R128 ;  /* 0x0000002ec880723c */ /* 0x040fe80000001880 */
[----:B------:R-:W-:Y:S04]  /*83c0*/  FADD.FTZ R9, R207, R9 ;  /* 0x00000009cf097221 */ /* 0x000fe80000010000 */
[-C--:B---3--:R-:W-:Y:S08]  /*83d0*/  HMMA.16816.F32 R132, R200, R56.reuse, R132 ;  /* 0x00000038c884723c */ /* 0x088ff00000001884 */
[C---:B------:R-:W-:Y:S08]  /*83e0*/  HMMA.16816.F32 R136, R36.reuse, R56, R136 ;  /* 0x000000382488723c */ /* 0x040ff00000001888 */
[-C--:B------:R-:W-:Y:S08]  /*83f0*/  HMMA.16816.F32 R188, R36, R58.reuse, R20 ;  /* 0x0000003a24bc723c */ /* 0x080ff00000001814 */
[C---:B------:R-:W-:Y:S08]  /*8400*/  HMMA.16816.F32 R140, R200.reuse, R58, R140 ;  /* 0x0000003ac88c723c */ /* 0x040ff0000000188c */
[-C--:B-----5:R-:W-:Y:S08]  /*8410*/  HMMA.16816.F32 R144, R200, R60.reuse, R144 ;  /* 0x0000003cc890723c */ /* 0x0a0ff00000001890 */
[C---:B------:R-:W-:Y:S08]  /*8420*/  HMMA.16816.F32 R192, R36.reuse, R60, R32 ;  /* 0x0000003c24c0723c */ /* 0x040ff00000001820 */
[-C--:B------:R-:W-:Y:S08]  /*8430*/  HMMA.16816.F32 R148, R36, R62.reuse, R148 ;  /* 0x0000003e2494723c */ /* 0x080ff00000001894 */
[C---:B------:R-:W-:Y:S08]  /*8440*/  HMMA.16816.F32 R152, R200.reuse, R62, R152 ;  /* 0x0000003ec898723c */ /* 0x040ff00000001898 */
[-C--:B----4-:R-:W-:Y:S08]  /*8450*/  HMMA.16816.F32 R196, R200, R4.reuse, R24 ;  /* 0x00000004c8c4723c */ /* 0x090ff00000001818 */
        /* <DEDUP_REMOVED lines=15> */
[----:B------:R-:W-:Y:S01]  /*8550*/  FADD.FTZ R4, R170, R5 ;  /* 0x00000005aa047221 */ /* 0x000fe20000010000 */
[----:B------:R-:W-:Y:S01]  /*8560*/  MOV R170, R3 ;  /* 0x0000000300aa7202 */ /* 0x000fe20000000f00 */
[----:B------:R-:W-:Y:S01]  /*8570*/  FADD.FTZ R5, R211, R2 ;  /* 0x00000002d3057221 */ /* 0x000fe20000010000 */
[----:B------:R1:W-:Y:S01]  /*8580*/  STL [R1+0x4], R6 ;  /* 0x0000040601007387 */ /* 0x0003e20000100800 */
[----:B------:R-:W-:Y:S01]  /*8590*/  FADD.FTZ R2, R169, R0 ;  /* 0x00000000a9027221 */ /* 0x000fe20000010000 */
[----:B------:R-:W-:Y:S01]  /*85a0*/  MOV R169, R166 ;  /* 0x000000a600a97202 */ /* 0x000fe20000000f00 */
[----:B------:R-:W-:Y:S02]  /*85b0*/  FADD.FTZ R0, R67, R4 ;  /* 0x0000000443007221 */ /* 0x000fe40000010000 */
[----:B------:R-:W-:Y:S02]  /*85c0*/  FADD.FTZ R4, R215, R5 ;  /* 0x00000005d7047221 */ /* 0x000fe40000010000 */
[----:B------:R-:W-:Y:S02]  /*85d0*/  FADD.FTZ R2, R212, R2 ;  /* 0x00000002d4027221 */ /* 0x000fe40000010000 */
[----:B------:R-:W-:Y:S01]  /*85e0*/  FADD.FTZ R0, R213, R0 ;  /* 0x00000000d5007221 */ /* 0x000fe20000010000 */
[----:B------:R1:W-:Y:S04]  /*85f0*/  STL [R1+0x8], R4 ;  /* 0x0000080401007387 */ /* 0x0003e80000100800 */
[----:B------:R1:W-:Y:S04]  /*8600*/  STL [R1+0xc], R2 ;  /* 0x00000c0201007387 */ /* 0x0003e80000100800 */
[----:B------:R1:W-:Y:S02]  /*8610*/  STL [R1+0x20], R0 ;  /* 0x0000200001007387 */ /* 0x0003e40000100800 */
[----:B-1----:R-:W-:-:S05]  /*8620*/  @P0 BRA `(.L_x_88) ;  /* 0xffffc72000000947 */ /* 0x002fca000383ffff */
.L_x_87:
[----:B-1----:R-:W2:Y:S04]  /*8630*/  LDL.LU R5, [R1+0x4] ;  /* 0x0000040001057983 */ /* 0x002ea80000300800 */
[----:B------:R-:W3:Y:S04]  /*8640*/  LDL.LU R8, [R1+0x8] ;  /* 0x0000080001087983 */ /* 0x000ee80000300800 */
[----:B------:R-:W4:Y:S04]  /*8650*/  LDL.LU R7, [R1+0xc] ;  /* 0x00000c0001077983 */ /* 0x000f280000300800 */
[----:B------:R-:W4:Y:S01]  /*8660*/  LDL.LU R6, [R1+0x20] ;  /* 0x0000200001067983 */ /* 0x000f220000300800 */
[----:B------:R-:W-:Y:S01]  /*8670*/  ULDC.U8 UR4, c[0x0][0x329] ;  /* 0x0000ca4000047ab9 */ /* 0x000fe20000000000 */
[----:B------:R-:W-:Y:S01]  /*8680*/  BSSY B0, `(.L_x_91) ;  /* 0x00001ab000007945 */ /* 0x000fe20003800000 */
[----:B------:R-:W-:Y:S01]  /*8690*/  ISETP.NE.AND P0, PT, RZ, UR4, PT ;  /* 0x00000004ff007c0c */ /* 0x000fe2000bf05270 */
[----:B------:R-:W1:Y:S01]  /*86a0*/  S2R R204, SR_TID.X ;  /* 0x0000000000cc7919 */ /* 0x000e620000002100 */
[----:B------:R-:W-:-:S02]  /*86b0*/  ULDC.U8 UR5, c[0x0][0x328] ;  /* 0x0000ca0000057ab9 */ /* 0x000fc40000000000 */
[----:B------:R-:W-:-:S09]  /*86c0*/  ISETP.NE.AND P3, PT, RZ, UR5, PT ;  /* 0x00000005ff007c0c */ /* 0x000fd2000bf65270 */
[----:B------:R-:W-:-:S05]  /*86d0*/  @P0 MOV R171, c[0x0][0x210] ;  /* 0x0000840000ab0a02 */ /* 0x000fca0000000f00 */
[----:B------:R-:W-:Y:S01]  /*86e0*/  @P0 IMAD R171, R171, c[0x0][0x214], RZ ;  /* 0x00008500abab0a24 */ /* 0x000fe200078e02ff */
[----:B-1----:R-:W-:-:S04]  /*86f0*/  SHF.R.S32.HI R205, RZ, 0x1f, R204 ;  /* 0x0000001fffcd7819 */ /* 0x002fc800000114cc */
[----:B------:R-:W-:Y:S01]  /*8700*/  LEA.HI R18, R205, R204, RZ, 0x2 ;  /* 0x000000cccd127211 */ /* 0x000fe200078f10ff */
[----:B--2---:R-:W1:Y:S04]  /*8710*/  SHFL.BFLY PT, R4, R5, 0x2, 0x1f ;  /* 0x0c401f0005047f89 */ /* 0x004e6800000e0000 */
[----:B---3--:R-:W2:Y:S04]  /*8720*/  SHFL.BFLY PT, R0, R8, 0x2, 0x1f ;  /* 0x0c401f0008007f89 */ /* 0x008ea800000e0000 */
[----:B----4-:R-:W3:Y:S01]  /*8730*/  SHFL.BFLY PT, R2, R7, 0x2, 0x1f ;  /* 0x0c401f0007027f89 */ /* 0x010ee200000e0000 */
[----:B-1----:R-:W-:-:S03]  /*8740*/  FADD.FTZ R4, R4, R5 ;  /* 0x0000000504047221 */ /* 0x002fc60000010000 */
[----:B------:R-:W1:Y:S01]  /*8750*/  SHFL.BFLY PT, R5, R6, 0x2, 0x1f ;  /* 0x0c401f0006057f89 */ /* 0x000e6200000e0000 */
[----:B--2---:R-:W-:Y:S01]  /*8760*/  FADD.FTZ R0, R0, R8 ;  /* 0x0000000800007221 */ /* 0x004fe20000010000 */
[----:B------:R-:W-:Y:S02]  /*8770*/  SHF.R.S32.HI R8, RZ, 0x2, R18 ;  /* 0x00000002ff087819 */ /* 0x000fe40000011412 */
[----:B------:R-:W2:Y:S01]  /*8780*/  SHFL.BFLY PT, R164, R4, 0x1, 0x1f ;  /* 0x0c201f0004a47f89 */ /* 0x000ea200000e0000 */
[----:B---3--:R-:W-:-:S03]  /*8790*/  FADD.FTZ R2, R2, R7 ;  /* 0x0000000702027221 */ /* 0x008fc60000010000 */
[----:B------:R-:W3:Y:S04]  /*87a0*/  SHFL.BFLY PT, R165, R0, 0x1, 0x1f ;  /* 0x0c201f0000a57f89 */ /* 0x000ee800000e0000 */
[----:B------:R-:W4:Y:S01]  /*87b0*/  SHFL.BFLY PT, R7, R2, 0x1, 0x1f ;  /* 0x0c201f0002077f89 */ /* 0x000f2200000e0000 */
[----:B-1----:R-:W-:Y:S02]  /*87c0*/  FADD.FTZ R5, R5, R6 ;  /* 0x0000000605057221 */ /* 0x002fe40000010000 */
[----:B--2---:R-:W-:-:S03]  /*87d0*/  FADD.FTZ R164, R4, R164 ;  /* 0x000000a404a47221 */ /* 0x004fc60000010000 */
[----:B------:R-:W1:Y:S01]  /*87e0*/  SHFL.BFLY PT, R6, R5, 0x1, 0x1f ;  /* 0x0c201f0005067f89 */ /* 0x000e6200000e0000 */
[----:B------:R-:W-:Y:S01]  /*87f0*/  MOV R4, 0x3f800000 ;  /* 0x3f80000000047802 */ /* 0x000fe20000000f00 */
[----:B---3--:R-:W-:Y:S01]  /*8800*/  FADD.FTZ R165, R0, R165 ;  /* 0x000000a500a57221 */ /* 0x008fe20000010000 */
[----:B------:R-:W-:Y:S02]  /*8810*/  FSETP.NE.FTZ.AND P6, PT, R164, RZ, PT ;  /* 0x000000ffa400720b */ /* 0x000fe40003fd5000 */
[----:B------:R-:W-:Y:S01]  /*8820*/  MOV R0, 0x3f800000 ;  /* 0x3f80000000007802 */ /* 0x000fe20000000f00 */
[----:B----4-:R-:W-:Y:S01]  /*8830*/  FADD.FTZ R169, R2, R7 ;  /* 0x0000000702a97221 */ /* 0x010fe20000010000 */
[----:B------:R-:W-:Y:S02]  /*8840*/  SHF.R.S32.HI R2, RZ, 0x1f, R18 ;  /* 0x0000001fff027819 */ /* 0x000fe40000011412 */
[----:B------:R-:W-:Y:S02]  /*8850*/  @!P0 MOV R7, c[0x0][0x214] ;  /* 0x0000850000078a02 */ /* 0x000fe40000000f00 */
[----:B------:R-:W-:-:S02]  /*8860*/  LEA.HI R2, R2, R8, RZ, 0x3 ;  /* 0x0000000802027211 */ /* 0x000fc400078f18ff */
[----:B------:R-:W-:Y:S02]  /*8870*/  @!P0 SEL R171, R7, c[0x0][0x234], !P3 ;  /* 0x00008d0007ab8a07 */ /* 0x000fe40005800000 */
[----:B------:R-:W-:Y:S01]  /*8880*/  LOP3.LUT R2, R2, 0xfffffff8, RZ, 0xc0, !PT ;  /* 0xfffffff802027812 */ /* 0x000fe200078ec0ff */
[----:B------:R-:W2:Y:S01]  /*8890*/  @P6 MUFU.RCP R0, R164 ;  /* 0x000000a400006308 */ /* 0x000ea20000001000 */
[----:B------:R-:W-:Y:S02]  /*88a0*/  LOP3.LUT R18, R18, 0x3ffffffc, RZ, 0xc0, !PT ;  /* 0x3ffffffc12127812 */ /* 0x000fe400078ec0ff */
[----:B------:R-:W-:Y:S02]  /*88b0*/  FSETP.NE.FTZ.AND P5, PT, R165, RZ, PT ;  /* 0x000000ffa500720b */ /* 0x000fe40003fb5000 */
[----:B------:R-:W-:Y:S01]  /*88c0*/  IADD3 R18, -R18, R204, RZ ;  /* 0x000000cc12127210 */ /* 0x000fe20007ffe1ff */
[----:B-1----:R-:W-:Y:S01]  /*88d0*/  FADD.FTZ R170, R5, R6 ;  /* 0x0000000605aa7221 */ /* 0x002fe20000010000 */
[----:B------:R-:W-:Y:S01]  /*88e0*/  FSETP.NE.FTZ.AND P4, PT, R169, RZ, PT ;  /* 0x000000ffa900720b */ /* 0x000fe20003f95000 */
[----:B--2---:R-:W-:-:S08]  /*88f0*/  FMUL.FTZ R176, R0, R176 ;  /* 0x000000b000b07220 */ /* 0x004fd00000410000 */
[----:B------:R-:W1:Y:S01]  /*8900*/  @P5 MUFU.RCP R4, R165 ;  /* 0x000000a500045308 */ /* 0x000e620000001000 */
[C---:B------:R-:W-:Y:S02]  /*8910*/  FMUL.FTZ R7, R0.reuse, R177 ;  /* 0x000000b100077220 */ /* 0x040fe40000410000 */
[C---:B------:R-:W-:Y:S02]  /*8920*/  FMUL.FTZ R184, R0.reuse, R184 ;  /* 0x000000b800b87220 */ /* 0x040fe40000410000 */
[C---:B------:R-:W-:Y:S01]  /*8930*/  FMUL.FTZ R185, R0.reuse, R185 ;  /* 0x000000b900b97220 */ /* 0x040fe20000410000 */
[----:B------:R-:W-:Y:S01]  /*8940*/  F2FP.PACK_AB R7, R7, R176 ;  /* 0x000000b00707723e */ /* 0x000fe200000000ff */
[C---:B------:R-:W-:Y:S01]  /*8950*/  FMUL.FTZ R13, R0.reuse, R68 ;  /* 0x00000044000d7220 */ /* 0x040fe20000410000 */
[----:B------:R-:W-:Y:S01]  /*8960*/  MOV R68, 0x20 ;  /* 0x0000002000447802 */ /* 0x000fe20000000f00 */
[C---:B------:R-:W-:Y:S02]  /*8970*/  FMUL.FTZ R10, R0.reuse, R69 ;  /* 0x00000045000a7220 */ /* 0x040fe40000410000 */
[----:B------:R-:W-:-:S02]  /*8980*/  FMUL.FTZ R80, R0, R80 ;  /* 0x0000005000507220 */ /* 0x000fc40000410000 */
[----:B------:R-:W-:Y:S01]  /*8990*/  FMUL.FTZ R81, R0, R81 ;  /* 0x0000005100517220 */ /* 0x000fe20000410000 */
[----:B------:R-:W-:Y:S01]  /*89a0*/  F2FP.PACK_AB R10, R10, R13 ;  /* 0x0000000d0a0a723e */ /* 0x000fe200000000ff */
[C---:B------:R-:W-:Y:S01]  /*89b0*/  FMUL.FTZ R17, R0.reuse, R84 ;  /* 0x0000005400117220 */ /* 0x040fe20000410000 */
[----:B------:R-:W-:Y:S01]  /*89c0*/  LEA.HI R84, R205, R204, RZ, 0x5 ;  /* 0x000000cccd547211 */ /* 0x000fe200078f28ff */
[C---:B------:R-:W-:Y:S01]  /*89d0*/  FMUL.FTZ R22, R0.reuse, R85 ;  /* 0x0000005500167220 */ /* 0x040fe20000410000 */
[----:B------:R-:W-:Y:S01]  /*89e0*/  F2FP.PACK_AB R13, R81, R80 ;  /* 0x00000050510d723e */ /* 0x000fe200000000ff */
[C---:B------:R-:W-:Y:S01]  /*89f0*/  FMUL.FTZ R96, R0.reuse, R96 ;  /* 0x0000006000607220 */ /* 0x040fe20000410000 */
[----:B------:R-:W-:Y:S01]  /*8a00*/  SHF.R.S32.HI R84, RZ, 0x5, R84 ;  /* 0x00000005ff547819 */ /* 0x000fe20000011454 */
[----:B------:R-:W-:Y:S01]  /*8a10*/  FMUL.FTZ R97, R0, R97 ;  /* 0x0000006100617220 */ /* 0x000fe20000410000 */
[----:B------:R-:W-:Y:S01]  /*8a20*/  F2FP.PACK_AB R22, R22, R17 ;  /* 0x000000111616723e */ /* 0x000fe200000000ff */
[----:B------:R-:W-:Y:S01]  /*8a30*/  FMUL.FTZ R100, R0, R100 ;  /* 0x0000006400647220 */ /* 0x000fe20000410000 */
[----:B------:R-:W-:Y:S01]  /*8a40*/  LEA R18, R84, R18, 0x9 ;  /* 0x0000001254127211 */ /* 0x000fe200078e48ff */
        /* <DEDUP_REMOVED lines=28> */
[----:B------:R-:W-:Y:S01]  /*8c10*/  IADD3 R0, R8, -R2, RZ ;  /* 0x8000000208007210 */ /* 0x000fe20007ffe0ff */
[C---:B-1----:R-:W-:Y:S01]  /*8c20*/  FMUL.FTZ R178, R4.reuse, R178 ;  /* 0x000000b204b27220 */ /* 0x042fe20000410000 */
[----:B------:R-:W-:Y:S01]  /*8c30*/  F2FP.PACK_AB R33, R33, R196 ;  /* 0x000000c42121723e */ /* 0x000fe200000000ff */
[----:B------:R-:W-:Y:S01]  /*8c40*/  FMUL.FTZ R6, R4, R179 ;  /* 0x000000b304067220 */ /* 0x000fe20000410000 */
[----:B------:R-:W-:Y:S01]  /*8c50*/  SHF.L.U32 R2, R0, 0x6, RZ ;  /* 0x0000000600027819 */ /* 0x000fe200000006ff */
[----:B------:R-:W-:Y:S01]  /*8c60*/  FMUL.FTZ R186, R4, R186 ;  /* 0x000000ba04ba7220 */ /* 0x000fe20000410000 */
[----:B------:R-:W-:Y:S01]  /*8c70*/  LOP3.LUT R5, R0, 0x1, RZ, 0xc0, !PT ;  /* 0x0000000100057812 */ /* 0x000fe200078ec0ff */
[----:B------:R-:W-:Y:S01]  /*8c80*/  FMUL.FTZ R187, R4, R187 ;  /* 0x000000bb04bb7220 */ /* 0x000fe20000410000 */
[----:B------:R-:W-:Y:S01]  /*8c90*/  LOP3.LUT R2, R2, 0x1c0, RZ, 0xc0, !PT ;  /* 0x000001c002027812 */ /* 0x000fe200078ec0ff */
[C---:B------:R-:W-:Y:S01]  /*8ca0*/  FMUL.FTZ R70, R4.reuse, R70 ;  /* 0x0000004604467220 */ /* 0x040fe20000410000 */
[----:B------:R-:W-:Y:S01]  /*8cb0*/  ISETP.NE.U32.AND P1, PT, R5, 0x1, PT ;  /* 0x000000010500780c */ /* 0x000fe20003f25070 */
[----:B------:R-:W-:Y:S01]  /*8cc0*/  FMUL.FTZ R9, R4, R71 ;  /* 0x0000004704097220 */ /* 0x000fe20000410000 */
[----:B------:R-:W-:Y:S01]  /*8cd0*/  LEA.HI R2, R2, R2, RZ, 0x1d ;  /* 0x0000000202027211 */ /* 0x000fe200078fe8ff */
[----:B------:R-:W-:Y:S01]  /*8ce0*/  FMUL.FTZ R82, R4, R82 ;  /* 0x0000005204527220 */ /* 0x000fe20000410000 */
[----:B------:R-:W-:Y:S01]  /*8cf0*/  F2FP.PACK_AB R6, R6, R178 ;  /* 0x000000b20606723e */ /* 0x000fe200000000ff */
[----:B------:R-:W-:Y:S01]  /*8d00*/  FMUL.FTZ R12, R4, R83 ;  /* 0x00000053040c7220 */ /* 0x000fe20000410000 */
[----:B------:R-:W-:Y:S01]  /*8d10*/  LEA R18, R18, R2, 0x1 ;  /* 0x0000000212127211 */ /* 0x000fe200078e08ff */
[C---:B------:R-:W-:Y:S01]  /*8d20*/  FMUL.FTZ R86, R4.reuse, R86 ;  /* 0x0000005604567220 */ /* 0x040fe20000410000 */
[----:B------:R-:W-:Y:S01]  /*8d30*/  MOV R2, 0x3f800000 ;  /* 0x3f80000000027802 */ /* 0x000fe20000000f00 */
[----:B------:R-:W-:Y:S01]  /*8d40*/  FMUL.FTZ R21, R4, R87 ;  /* 0x0000005704157220 */ /* 0x000fe20000410000 */
[----:B------:R-:W-:Y:S01]  /*8d50*/  SHF.L.U32 R18, R18, 0x1, RZ ;  /* 0x0000000112127819 */ /* 0x000fe200000006ff */
[C---:B------:R-:W-:Y:S01]  /*8d60*/  FMUL.FTZ R98, R4.reuse, R98 ;  /* 0x0000006204627220 */ /* 0x040fe20000410000 */
[----:B------:R-:W-:Y:S01]  /*8d70*/  F2FP.PACK_AB R9, R9, R70 ;  /* 0x000000460909723e */ /* 0x000fe200000000ff */
[----:B------:R-:W-:Y:S01]  /*8d80*/  FMUL.FTZ R16, R4, R99 ;  /* 0x0000006304107220 */ /* 0x000fe20000410000 */
[C---:B------:R-:W-:Y:S01]  /*8d90*/  IADD3 R20, R18.reuse, -0x10, RZ ;  /* 0xfffffff012147810 */ /* 0x040fe20007ffe0ff */
[----:B------:R-:W1:Y:S01]  /*8da0*/  @P4 MUFU.RCP R2, R169 ;  /* 0x000000a900024308 */ /* 0x000e620000001000 */
[----:B------:R-:W-:Y:S01]  /*8db0*/  @P1 IADD3 R20, R18, 0x10, RZ ;  /* 0x0000001012141810 */ /* 0x000fe20007ffe0ff */
[----:B------:R-:W-:Y:S01]  /*8dc0*/  FMUL.FTZ R102, R4, R102 ;  /* 0x0000006604667220 */ /* 0x000fe20000410000 */
[----:B------:R-:W-:Y:S01]  /*8dd0*/  R2P PR, R0, 0x6 ;  /* 0x0000000600007804 */ /* 0x000fe20000000000 */
[C---:B------:R-:W-:Y:S01]  /*8de0*/  FMUL.FTZ R64, R4.reuse, R103 ;  /* 0x0000006704407220 */ /* 0x040fe20000410000 */
[----:B------:R-:W-:Y:S01]  /*8df0*/  MOV R0, 0x3f800000 ;  /* 0x3f80000000007802 */ /* 0x000fe20000000f00 */
[----:B------:R-:W-:Y:S01]  /*8e00*/  FMUL.FTZ R114, R4, R114 ;  /* 0x0000007204727220 */ /* 0x000fe20000410000 */
[----:B------:R2:W-:Y:S01]  /*8e10*/  STS [R18], R7 ;  /* 0x0000000712007388 */ /* 0x0005e20000000800 */
[----:B------:R-:W-:Y:S01]  /*8e20*/  SEL R68, R68, 0xffffffe0, !P1 ;  /* 0xffffffe044447807 */ /* 0x000fe20004800000 */
[----:B------:R-:W-:Y:S01]  /*8e30*/  FMUL.FTZ R60, R4, R115 ;  /* 0x00000073043c7220 */ /* 0x000fe20000410000 */
[----:B------:R-:W-:Y:S01]  /*8e40*/  FSETP.NE.FTZ.AND P1, PT, R170, RZ, PT ;  /* 0x000000ffaa00720b */ /* 0x000fe20003f35000 */
[C---:B------:R-:W-:Y:S01]  /*8e50*/  FMUL.FTZ R118, R4.reuse, R118 ;  /* 0x0000007604767220 */ /* 0x040fe20000410000 */
[----:B------:R-:W-:Y:S01]  /*8e60*/  STS [R18+0x400], R6 ;  /* 0x0004000612007388 */ /* 0x000fe20000000800 */
[----:B------:R-:W-:Y:S01]  /*8e70*/  FMUL.FTZ R56, R4, R119 ;  /* 0x0000007704387220 */ /* 0x000fe20000410000 */
[----:B------:R-:W-:Y:S01]  /*8e80*/  F2FP.PACK_AB R12, R12, R82 ;  /* 0x000000520c0c723e */ /* 0x000fe200000000ff */
[----:B------:R-:W-:Y:S01]  /*8e90*/  FMUL.FTZ R130, R4, R130 ;  /* 0x0000008204827220 */ /* 0x000fe20000410000 */
[----:B------:R-:W-:Y:S01]  /*8ea0*/  F2FP.PACK_AB R21, R21, R86 ;  /* 0x000000561515723e */ /* 0x000fe200000000ff */
[----:B-1----:R-:W-:Y:S01]  /*8eb0*/  FMUL.FTZ R172, R2, R172 ;  /* 0x000000ac02ac7220 */ /* 0x002fe20000410000 */
[----:B------:R-:W-:Y:S01]  /*8ec0*/  F2FP.PACK_AB R16, R16, R98 ;  /* 0x000000621010723e */ /* 0x000fe200000000ff */
[----:B------:R-:W-:Y:S01]  /*8ed0*/  FMUL.FTZ R5, R2, R173 ;  /* 0x000000ad02057220 */ /* 0x000fe20000410000 */
[----:B------:R-:W-:Y:S01]  /*8ee0*/  F2FP.PACK_AB R64, R64, R102 ;  /* 0x000000664040723e */ /* 0x000fe200000000ff */
[----:B------:R-:W-:Y:S01]  /*8ef0*/  FMUL.FTZ R52, R4, R131 ;  /* 0x0000008304347220 */ /* 0x000fe20000410000 */
[----:B------:R-:W-:Y:S01]  /*8f00*/  F2FP.PACK_AB R60, R60, R114 ;  /* 0x000000723c3c723e */ /* 0x000fe200000000ff */
[----:B------:R-:W1:Y:S01]  /*8f10*/  @P1 MUFU.RCP R0, R170 ;  /* 0x000000aa00001308 */ /* 0x000e620000001000 */
[C---:B------:R-:W-:Y:S01]  /*8f20*/  FMUL.FTZ R134, R4.reuse, R134 ;  /* 0x0000008604867220 */ /* 0x040fe20000410000 */
[----:B------:R-:W-:Y:S01]  /*8f30*/  F2FP.PACK_AB R5, R5, R172 ;  /* 0x000000ac0505723e */ /* 0x000fe200000000ff */
[----:B------:R-:W-:Y:S01]  /*8f40*/  FMUL.FTZ R48, R4, R135 ;  /* 0x0000008704307220 */ /* 0x000fe20000410000 */
[----:B------:R-:W-:Y:S01]  /*8f50*/  F2FP.PACK_AB R56, R56, R118 ;  /* 0x000000763838723e */ /* 0x000fe200000000ff */
[----:B------:R-:W-:Y:S01]  /*8f60*/  FMUL.FTZ R142, R4, R142 ;  /* 0x0000008e048e7220 */ /* 0x000fe20000410000 */
[----:B------:R-:W-:Y:S01]  /*8f70*/  F2FP.PACK_AB R52, R52, R130 ;  /* 0x000000823434723e */ /* 0x000fe200000000ff */
[----:B------:R-:W-:Y:S01]  /*8f80*/  FMUL.FTZ R44, R4, R143 ;  /* 0x0000008f042c7220 */ /* 0x000fe20000410000 */
[----:B------:R-:W-:Y:S01]  /*8f90*/  F2FP.PACK_AB R48, R48, R134 ;  /* 0x000000863030723e */ /* 0x000fe200000000ff */
[----:B------:R-:W-:Y:S01]  /*8fa0*/  FMUL.FTZ R146, R4, R146 ;  /* 0x0000009204927220 */ /* 0x000fe20000410000 */
[----:B--2---:R-:W-:Y:S01]  /*8fb0*/  IADD3 R7, R68, R20, RZ ;  /* 0x0000001444077210 */ /* 0x004fe20007ffe0ff */
[----:B------:R-:W-:Y:S01]  /*8fc0*/  FMUL.FTZ R40, R4, R147 ;  /* 0x0000009304287220 */ /* 0x000fe20000410000 */
[----:B------:R-:W-:Y:S01]  /*8fd0*/  F2FP.PACK_AB R44, R44, R142 ;  /* 0x0000008e2c2c723e */ /* 0x000fe200000000ff */
[C---:B------:R-:W-:Y:S01]  /*8fe0*/  FMUL.FTZ R154, R4.reuse, R154 ;  /* 0x0000009a049a7220 */ /* 0x040fe20000410000 */
[----:B------:R-:W-:Y:S01]  /*8ff0*/  F2FP.PACK_AB R29, R29, R200 ;  /* 0x000000c81d1d723e */ /* 0x000fe200000000ff */
[----:B------:R-:W-:Y:S01]  /*9000*/  FMUL.FTZ R36, R4, R155 ;  /* 0x0000009b04247220 */ /* 0x000fe20000410000 */
[----:B------:R-:W-:Y:S01]  /*9010*/  F2FP.PACK_AB R40, R40, R146 ;  /* 0x000000922828723e */ /* 0x000fe200000000ff */
[C---:B------:R-:W-:Y:S01]  /*9020*/  FMUL.FTZ R198, R4.reuse, R198 ;  /* 0x000000c604c67220 */ /* 0x040fe20000410000 */
[----:B------:R-:W-:Y:S01]  /*9030*/  ISETP.NE.OR P3, PT, RZ, UR4, !P3 ;  /* 0x00000004ff007c0c */ /* 0x000fe2000df65670 */
        /* <DEDUP_REMOVED lines=50> */
[C---:B-1----:R-:W-:Y:S01]  /*9360*/  FMUL.FTZ R175, R0.reuse, R175 ;  /* 0x000000af00af7220 */ /* 0x042fe20000410000 */
[----:B------:R-:W-:Y:S01]  /*9370*/  F2FP.PACK_AB R31, R31, R156 ;  /* 0x0000009c1f1f723e */ /* 0x000fe200000000ff */
[C---:B------:R-:W-:Y:S01]  /*9380*/  FMUL.FTZ R4, R0.reuse, R174 ;  /* 0x000000ae00047220 */ /* 0x040fe20000410000 */
[----:B------:R-:W-:Y:S01]  /*9390*/  F2FP.PACK_AB R27, R27, R160 ;  /* 0x000000a01b1b723e */ /* 0x000fe200000000ff */
[C---:B------:R-:W-:Y:S01]  /*93a0*/  FMUL.FTZ R183, R0.reuse, R183 ;  /* 0x000000b700b77220 */ /* 0x040fe20000410000 */
[----:B------:R-:W-:Y:S01]  /*93b0*/  STS [R20], R2 ;  /* 0x0000000214007388 */ /* 0x000fe20000000800 */
        /* <DEDUP_REMOVED lines=43> */
[----:B------:R-:W-:Y:S02]  /*9670*/  F2FP.PACK_AB R0, R187, R186 ;  /* 0x000000babb00723e */ /* 0x000fe400000000ff */
[----:B------:R-:W-:Y:S02]  /*9680*/  F2FP.PACK_AB R30, R159, R30 ;  /* 0x0000001e9f1e723e */ /* 0x000fe400000000ff */
[----:B------:R-:W-:Y:S01]  /*9690*/  F2FP.PACK_AB R26, R163, R26 ;  /* 0x0000001aa31a723e */ /* 0x000fe200000000ff */
[----:B------:R1:W-:Y:S04]  /*96a0*/  STS [R20+0x400], R0 ;  /* 0x0004000014007388 */ /* 0x0003e80000000800 */
[----:B------:R2:W-:Y:S04]  /*96b0*/  STS [R18+0x2000], R5 ;  /* 0x0020000512007388 */ /* 0x0005e80000000800 */
[----:B------:R3:W-:Y:S04]  /*96c0*/  STS [R18+0x2400], R4 ;  /* 0x0024000412007388 */ /* 0x0007e80000000800 */
[----:B------:R-:W-:Y:S04]  /*96d0*/  STS [R20+0x2000], R8 ;  /* 0x0020000814007388 */ /* 0x000fe80000000800 */
[----:B------:R4:W-:Y:S01]  /*96e0*/  STS [R20+0x2400], R11 ;  /* 0x0024000b14007388 */ /* 0x0009e20000000800 */
[----:B-1----:R-:W-:-:S02]  /*96f0*/  IADD3 R0, R18, R68, RZ ;  /* 0x0000004412007210 */ /* 0x002fc40007ffe0ff */
[----:B--2---:R-:W-:-:S03]  /*9700*/  MOV R5, 0x40 ;  /* 0x0000004000057802 */ /* 0x004fc60000000f00 */
[----:B------:R1:W-:Y:S01]  /*9710*/  STS [R0], R10 ;  /* 0x0000000a00007388 */ /* 0x0003e20000000800 */
[----:B------:R-:W-:-:S03]  /*9720*/  SEL R5, R5, 0xffffffc0, !P2 ;  /* 0xffffffc005057807 */ /* 0x000fc60005000000 */
[----:B------:R2:W-:Y:S01]  /*9730*/  STS [R0+0x400], R9 ;  /* 0x0004000900007388 */ /* 0x0005e20000000800 */
[----:B---3--:R-:W-:-:S03]  /*9740*/  IADD3 R4, R18, R5, RZ ;  /* 0x0000000512047210 */ /* 0x008fc60007ffe0ff */
[----:B------:R-:W-:Y:S01]  /*9750*/  STS [R7], R13 ;  /* 0x0000000d07007388 */ /* 0x000fe20000000800 */
[----:B------:R-:W-:Y:S02]  /*9760*/  IADD3 R6, R5, R20, RZ ;  /* 0x0000001405067210 */ /* 0x000fe40007ffe0ff */
[-C--:B------:R-:W-:Y:S01]  /*9770*/  IADD3 R2, R0, R5.reuse, RZ ;  /* 0x0000000500027210 */ /* 0x080fe20007ffe0ff */
[----:B------:R-:W-:Y:S01]  /*9780*/  STS [R7+0x400], R12 ;  /* 0x0004000c07007388 */ /* 0x000fe20000000800 */
[----:B------:R-:W-:Y:S01]  /*9790*/  IADD3 R5, R7, R5, RZ ;  /* 0x0000000507057210 */ /* 0x000fe20007ffe0ff */
[----:B----4-:R-:W-:Y:S02]  /*97a0*/  @P1 MUFU.LG2 R11, R170 ;  /* 0x000000aa000b1308 */ /* 0x010fe40000000c00 */
[----:B------:R3:W-:Y:S04]  /*97b0*/  STS [R0+0x2000], R14 ;  /* 0x0020000e00007388 */ /* 0x0007e80000000800 */
[----:B------:R4:W-:Y:S04]  /*97c0*/  STS [R0+0x2400], R15 ;  /* 0x0024000f00007388 */ /* 0x0009e80000000800 */
[----:B------:R-:W-:Y:S01]  /*97d0*/  STS [R7+0x2000], R24 ;  /* 0x0020001807007388 */ /* 0x000fe20000000800 */
[----:B-1----:R-:W1:Y:S03]  /*97e0*/  @P5 MUFU.LG2 R10, R165 ;  /* 0x000000a5000a5308 */ /* 0x002e660000000c00 */
[----:B------:R-:W-:Y:S04]  /*97f0*/  STS [R7+0x2400], R23 ;  /* 0x0024001707007388 */ /* 0x000fe80000000800 */
[----:B------:R-:W-:Y:S01]  /*9800*/  STS [R4], R22 ;  /* 0x0000001604007388 */ /* 0x000fe20000000800 */
[----:B--2---:R-:W2:Y:S03]  /*9810*/  @P4 MUFU.LG2 R9, R169 ;  /* 0x000000a900094308 */ /* 0x004ea60000000c00 */
[----:B------:R-:W-:Y:S04]  /*9820*/  STS [R4+0x400], R21 ;  /* 0x0004001504007388 */ /* 0x000fe80000000800 */
[----:B------:R-:W-:Y:S01]  /*9830*/  STS [R6], R17 ;  /* 0x0000001106007388 */ /* 0x000fe20000000800 */
[----:B-1----:R-:W-:Y:S01]  /*9840*/  @P5 FMUL.FTZ R10, R10, 0.69314718246459960938 ;  /* 0x3f3172180a0a5820 */ /* 0x002fe20000410000 */
[----:B---3--:R-:W-:-:S02]  /*9850*/  MOV R14, 0x7f800000 ;  /* 0x7f800000000e7802 */ /* 0x008fc40000000f00 */
[----:B------:R1:W-:Y:S01]  /*9860*/  STS [R6+0x400], R16 ;  /* 0x0004001006007388 */ /* 0x0003e20000000800 */
[----:B----4-:R-:W-:Y:S01]  /*9870*/  MOV R15, 0x7f800000 ;  /* 0x7f800000000f7802 */ /* 0x010fe20000000f00 */
[----:B------:R-:W-:Y:S02]  /*9880*/  @P5 FFMA.FTZ R15, R167, c[0x0][0x238], R10 ;  /* 0x00008e00a70f5a23 */ /* 0x000fe4000001000a */
[----:B------:R-:W-:Y:S01]  /*9890*/  STS [R4+0x2000], R19 ;  /* 0x0020001304007388 */ /* 0x000fe20000000800 */
[----:B--2---:R-:W-:-:S03]  /*98a0*/  @P4 FMUL.FTZ R9, R9, 0.69314718246459960938 ;  /* 0x3f31721809094820 */ /* 0x004fc60000410000 */
[----:B------:R-:W-:Y:S04]  /*98b0*/  STS [R4+0x2400], R25 ;  /* 0x0024001904007388 */ /* 0x000fe80000000800 */
[----:B------:R-:W-:Y:S04]  /*98c0*/  STS [R6+0x2000], R67 ;  /* 0x0020004306007388 */ /* 0x000fe80000000800 */
[----:B------:R-:W-:Y:S04]  /*98d0*/  STS [R6+0x2400], R66 ;  /* 0x0024004206007388 */ /* 0x000fe80000000800 */
[----:B------:R-:W-:Y:S04]  /*98e0*/  STS [R2], R65 ;  /* 0x0000004102007388 */ /* 0x000fe80000000800 */
[----:B------:R-:W-:Y:S01]  /*98f0*/  STS [R2+0x400], R64 ;  /* 0x0004004002007388 */ /* 0x000fe20000000800 */
[----:B-1----:R-:W-:-:S03]  /*9900*/  MOV R16, 0x7f800000 ;  /* 0x7f80000000107802 */ /* 0x002fc60000000f00 */
        /* <DEDUP_REMOVED lines=21> */
[----:B------:R2:W-:Y:S04]  /*9a60*/  STS [R7+0x6400], R42 ;  /* 0x0064002a07007388 */ /* 0x0005e80000000800 */
[----:B------:R-:W-:Y:S04]  /*9a70*/  STS [R4+0x4000], R41 ;  /* 0x0040002904007388 */ /* 0x000fe80000000800 */
[----:B------:R-:W-:Y:S04]  /*9a80*/  STS [R4+0x4400], R40 ;  /* 0x0044002804007388 */ /* 0x000fe80000000800 */
[----:B------:R-:W-:Y:S04]  /*9a90*/  STS [R6+0x4000], R37 ;  /* 0x0040002506007388 */ /* 0x000fe80000000800 */
[----:B------:R-:W-:Y:S01]  /*9aa0*/  STS [R6+0x4400], R36 ;  /* 0x0044002406007388 */ /* 0x000fe20000000800 */
[----:B-1----:R-:W-:Y:S01]  /*9ab0*/  @P0 MOV R0, 0x1 ;  /* 0x0000000100000802 */ /* 0x002fe20000000f00 */
[----:B------:R-:W-:-:S02]  /*9ac0*/  @!P0 IMAD R0, R171, c[0x0][0x1c0], RZ ;  /* 0x00007000ab008a24 */ /* 0x000fc400078e02ff */
[----:B------:R-:W-:Y:S04]  /*9ad0*/  STS [R4+0x6000], R39 ;  /* 0x0060002704007388 */ /* 0x000fe80000000800 */
[----:B------:R-:W-:Y:S01]  /*9ae0*/  STS [R4+0x6400], R38 ;  /* 0x0064002604007388 */ /* 0x000fe20000000800 */
[----:B--2---:R-:W-:Y:S02]  /*9af0*/  @P0 MOV R7, c[0x0][0x210] ;  /* 0x0000840000070a02 */ /* 0x004fe40000000f00 */
[----:B------:R-:W-:Y:S01]  /*9b00*/  @!P0 MOV R7, 0x1 ;  /* 0x0000000100078802 */ /* 0x000fe20000000f00 */
        /* <DEDUP_REMOVED lines=10> */
[----:B------:R-:W-:Y:S06]  /*9bb0*/  BAR.SYNC.DEFER_BLOCKING 0x0 ;  /* 0x0000000000007b1d */ /* 0x000fec0000010000 */
[----:B------:R-:W3:Y:S04]  /*9bc0*/  S2R R13, SR_TID.X ;  /* 0x00000000000d7919 */ /* 0x000ee80000002100 */
[----:B------:R-:W4:Y:S01]  /*9bd0*/  S2R R18, SR_CTAID.Y ;  /* 0x0000000000127919 */ /* 0x000f220000002600 */
[----:B-1----:R-:W1:Y:S03]  /*9be0*/  @P6 MUFU.LG2 R2, R164 ;  /* 0x000000a400026308 */ /* 0x002e660000000c00 */
[----:B------:R-:W4:Y:S04]  /*9bf0*/  S2R R17, SR_CTAID.X ;  /* 0x0000000000117919 */ /* 0x000f280000002500 */
[----:B------:R-:W4:Y:S01]  /*9c00*/  S2R R19, SR_CTAID.Z ;  /* 0x0000000000137919 */ /* 0x000f220000002700 */
[----:B--2---:R-:W-:-:S03]  /*9c10*/  CS2R R4, SRZ ;  /* 0x0000000000047805 */ /* 0x004fc6000001ff00 */
[----:B------:R2:W2:Y:S04]  /*9c20*/  LDS.128 R20, [R247] ;  /* 0x00000000f7147984 */ /* 0x0004a80000000c00 */
[----:B------:R2:W2:Y:S01]  /*9c30*/  LDS.128 R28, [R247+0x800] ;  /* 0x00080000f71c7984 */ /* 0x0004a20000000c00 */
[----:B-1----:R-:W-:Y:S01]  /*9c40*/  @P6 FMUL.FTZ R2, R2, 0.69314718246459960938 ;  /* 0x3f31721802026820 */ /* 0x002fe20000410000 */
[----:B---3--:R-:W-:Y:S02]  /*9c50*/  SHF.R.S32.HI R6, RZ, 0x1f, R13 ;  /* 0x0000001fff067819 */ /* 0x008fe4000001140d */
[----:B------:R1:W3:Y:S01]  /*9c60*/  LDS.128 R36, [R247+0x1000] ;  /* 0x00100000f7247984 */ /* 0x0002e20000000c00 */
[----:B------:R-:W-:Y:S01]  /*9c70*/  @P6 FFMA.FTZ R16, R168, c[0x0][0x238], R2 ;  /* 0x00008e00a8106a23 */ /* 0x000fe20000010002 */
[----:B------:R-:W-:Y:S01]  /*9c80*/  LEA.HI R6, R6, R13, RZ, 0x5 ;  /* 0x0000000d06067211 */ /* 0x000fe200078f28ff */
[C---:B----4-:R-:W-:Y:S01]  /*9c90*/  IMAD R0, R18.reuse, R0, RZ ;  /* 0x0000000012007224 */ /* 0x050fe200078e02ff */
[----:B------:R1:W4:Y:S01]  /*9ca0*/  LDS.128 R44, [R247+0x1800] ;  /* 0x00180000f72c7984 */ /* 0x0003220000000c00 */
[----:B------:R-:W-:Y:S01]  /*9cb0*/  @!P3 IMAD R12, R18, c[0x0][0x214], RZ ;  /* 0x00008500120cba24 */ /* 0x000fe200078e02ff */
[----:B------:R-:W-:Y:S01]  /*9cc0*/  LOP3.LUT R6, R6, 0xffffffe0, RZ, 0xc0, !PT ;  /* 0xffffffe006067812 */ /* 0x000fe200078ec0ff */
[----:B------:R-:W-:Y:S01]  /*9cd0*/  IMAD R2, R17, R7, RZ ;  /* 0x0000000711027224 */ /* 0x000fe200078e02ff */
[----:B------:R1:W1:Y:S01]  /*9ce0*/  LDS.128 R56, [R247+0x2000] ;  /* 0x00200000f7387984 */ /* 0x0002620000000c00 */
[----:B------:R-:W-:-:S02]  /*9cf0*/  SEL R8, R0, RZ, P3 ;  /* 0x000000ff00087207 */ /* 0x000fc40001800000 */
[----:B------:R-:W-:Y:S01]  /*9d00*/  IADD3 R0, -R6, R13, RZ ;  /* 0x0000000d06007210 */ /* 0x000fe20007ffe1ff */
[----:B------:R1:W1:Y:S01]  /*9d10*/  LDS.128 R80, [R247+0x2800] ;  /* 0x00280000f7507984 */ /* 0x0002620000000c00 */
[----:B------:R-:W-:Y:S01]  /*9d20*/  @!P3 SHF.R.S32.HI R5, RZ, 0x1f, R12 ;  /* 0x0000001fff05b819 */ /* 0x000fe2000001140c */
[----:B------:R-:W-:Y:S01]  /*9d30*/  IMAD R6, R19, R171, R8 ;  /* 0x000000ab13067224 */ /* 0x000fe200078e0208 */
[----:B------:R-:W-:Y:S01]  /*9d40*/  @!P3 MOV R4, R12 ;  /* 0x0000000c0004b202 */ /* 0x000fe20000000f00 */
[----:B------:R1:W1:Y:S01]  /*9d50*/  LDS.128 R76, [R247+0x3000] ;  /* 0x00300000f74c7984 */ /* 0x0002620000000c00 */
[----:B------:R-:W-:Y:S01]  /*9d60*/  LOP3.LUT P3, RZ, R0, 0x3, RZ, 0xc0, !PT ;  /* 0x0000000300ff7812 */ /* 0x000fe2000786c0ff */
[----:B------:R-:W-:Y:S01]  /*9d70*/  @P1 FMUL.FTZ R8, R11, 0.69314718246459960938 ;  /* 0x3f3172180b081820 */ /* 0x000fe20000410000 */
[----:B------:R-:W-:Y:S01]  /*9d80*/  SHF.L.U32 R2, R2, 0x7, RZ ;  /* 0x0000000702027819 */ /* 0x000fe200000006ff */
[----:B------:R1:W1:Y:S01]  /*9d90*/  LDS.128 R72, [R247+0x3800] ;  /* 0x00380000f7487984 */ /* 0x0002620000000c00 */
[----:B------:R-:W-:Y:S01]  /*9da0*/  MOV R13, 0x7f800000 ;  /* 0x7f800000000d7802 */ /* 0x000fe20000000f00 */
[----:B------:R-:W-:Y:S01]  /*9db0*/  @P4 FFMA.FTZ R13, R166, c[0x0][0x238], R9 ;  /* 0x00008e00a60d4a23 */ /* 0x000fe20000010009 */
[----:B------:R-:W-:Y:S01]  /*9dc0*/  IADD3 R11, P2, P0, R2, R4, R6 ;  /* 0x00000004020b7210 */ /* 0x000fe2000785e006 */
[----:B------:R1:W1:Y:S01]  /*9dd0*/  LDS.128 R24, [R247+0x4000] ;  /* 0x00400000f7187984 */ /* 0x0002620000000c00 */
[----:B------:R-:W-:Y:S01]  /*9de0*/  SHF.R.S32.HI R4, RZ, 0x1f, R2 ;  /* 0x0000001fff047819 */ /* 0x000fe20000011402 */
[----:B------:R-:W-:Y:S01]  /*9df0*/  @P1 FFMA.FTZ R14, R3, c[0x0][0x238], R8 ;  /* 0x00008e00030e1a23 */ /* 0x000fe20000010008 */
[----:B------:R-:W-:Y:S01]  /*9e00*/  SHF.R.S32.HI R2, RZ, 0x1f, R6 ;  /* 0x0000001fff027819 */ /* 0x000fe20000011406 */
[----:B------:R1:W1:Y:S03]  /*9e10*/  LDS.128 R32, [R247+0x4800] ;  /* 0x00480000f7207984 */ /* 0x0002660000000c00 */
[----:B------:R-:W-:Y:S01]  /*9e20*/  IADD3.X R10, R4, R5, R2, P2, P0 ;  /* 0x00000005040a7210 */ /* 0x000fe200017e0402 */
[----:B------:R1:W1:Y:S04]  /*9e30*/  LDS.128 R40, [R247+0x5000] ;  /* 0x00500000f7287984 */ /* 0x0002680000000c00 */
[----:B------:R1:W1:Y:S04]  /*9e40*/  LDS.128 R52, [R247+0x5800] ;  /* 0x00580000f7347984 */ /* 0x0002680000000c00 */
[----:B------:R1:W1:Y:S04]  /*9e50*/  LDS.128 R68, [R247+0x6000] ;  /* 0x00600000f7447984 */ /* 0x0002680000000c00 */
[----:B------:R1:W1:Y:S04]  /*9e60*/  LDS.128 R64, [R247+0x6800] ;  /* 0x00680000f7407984 */ /* 0x0002680000000c00 */
[----:B------:R1:W1:Y:S04]  /*9e70*/  LDS.128 R60, [R247+0x7000] ;  /* 0x00700000f73c7984 */ /* 0x0002680000000c00 */
[----:B------:R1:W1:Y:S01]  /*9e80*/  LDS.128 R48, [R247+0x7800] ;  /* 0x00780000f7307984 */ /* 0x0002620000000c00 */
[----:B------:R-:W-:Y:S05]  /*9e90*/  @P3 BRA `(.L_x_92) ;  /* 0x0000029000003947 */ /* 0x000fea0003800000 */
[----:B--234-:R-:W-:Y:S01]  /*9ea0*/  SHF.R.S32.HI R2, RZ, 0x1f, R84 ;  /* 0x0000001fff027819 */ /* 0x01cfe20000011454 */
[----:B------:R-:W-:Y:S01]  /*9eb0*/  IMAD.MOV.U32 R5, RZ, RZ, c[0x0][0x214] ;  /* 0x00008500ff057624 */ /* 0x000fe200078e00ff */
[----:B------:R-:W-:-:S02]  /*9ec0*/  SHF.R.S32.HI R3, RZ, 0x1f, R0 ;  /* 0x0000001fff037819 */ /* 0x000fc40000011400 */
[----:B------:R-:W-:Y:S01]  /*9ed0*/  LEA.HI R2, R2, R84, RZ, 0x2 ;  /* 0x0000005402027211 */ /* 0x000fe200078f10ff */
[----:B------:R-:W-:Y:S01]  /*9ee0*/  IMAD R5, R17, -0x80, R5 ;  /* 0xffffff8011057824 */ /* 0x000fe200078e0205 */
[----:B------:R-:W-:Y:S02]  /*9ef0*/  LEA.HI R0, R3, R0, RZ, 0x2 ;  /* 0x0000000003007211 */ /* 0x000fe400078f10ff */
[----:B------:R-:W-:Y:S02]  /*9f00*/  LOP3.LUT R2, R2, 0xffffffc, RZ, 0xc0, !PT ;  /* 0x0ffffffc02027812 */ /* 0x000fe400078ec0ff */
[----:B------:R-:W-:-:S03]  /*9f10*/  SHF.R.S32.HI R0, RZ, 0x2, R0 ;  /* 0x00000002ff007819 */ /* 0x000fc60000011400 */
[----:B------:R-:W-:-:S04]  /*9f20*/  IMAD.IADD R2, R84, 0x1, -R2 ;  /* 0x0000000154027824 */ /* 0x000fc800078e0a02 */
[----:B------:R-:W-:-:S05]  /*9f30*/  IMAD R0, R2, 0x10, R0 ;  /* 0x0000001002007824 */ /* 0x000fca00078e0200 */
[CC--:B------:R-:W-:Y:S02]  /*9f40*/  ISETP.GE.AND P6, PT, R0.reuse, R5.reuse, PT ;  /* 0x000000050000720c */ /* 0x0c0fe40003fc6270 */
[C---:B------:R-:W-:Y:S02]  /*9f50*/  IADD3 R3, R0.reuse, 0x8, RZ ;  /* 0x0000000800037810 */ /* 0x040fe40007ffe0ff */
[C---:B------:R-:W-:Y:S02]  /*9f60*/  IADD3 R2, R0.reuse, 0x40, RZ ;  /* 0x0000004000027810 */ /* 0x040fe40007ffe0ff */
[----:B------:R-:W-:Y:S02]  /*9f70*/  IADD3 R4, R0, 0x48, RZ ;  /* 0x0000004800047810 */ /* 0x000fe40007ffe0ff */
[-C--:B------:R-:W-:Y:S02]  /*9f80*/  ISETP.GE.AND P5, PT, R3, R5.reuse, PT ;  /* 0x000000050300720c */ /* 0x080fe40003fa6270 */
[----:B------:R-:W-:-:S02]  /*9f90*/  ISETP.GE.AND P4, PT, R2, R5, PT ;  /* 0x000000050200720c */ /* 0x000fc40003f86270 */
[----:B------:R-:W-:Y:S01]  /*9fa0*/  ISETP.GE.AND P3, PT, R4, R5, PT ;  /* 0x000000050400720c */ /* 0x000fe20003f66270 */
[----:B------:R-:W-:-:S05]  /*9fb0*/  @!P6 IMAD R0, R0, R7, RZ ;  /* 0x000000070000e224 */ /* 0x000fca00078e02ff */
[----:B------:R-:W-:-:S03]  /*9fc0*/  @!P6 IADD3 R5, P0, R0, R11, RZ ;  /* 0x0000000b0005e210 */ /* 0x000fc60007f1e0ff */
[-C--:B------:R-:W-:Y:S01]  /*9fd0*/  @!P5 IMAD R3, R3, R7.reuse, RZ ;  /* 0x000000070303d224 */ /* 0x080fe200078e02ff */
[-C--:B------:R-:W-:Y:S01]  /*9fe0*/  @!P6 LEA.HI.X.SX32 R6, R0, R10.reuse, 0x1, P0 ;  /* 0x0000000a0006e211 */ /* 0x080fe200000f0eff */
[-C--:B------:R-:W-:Y:S01]  /*9ff0*/  @!P4 IMAD R12, R2, R7.reuse, RZ ;  /* 0x00000007020cc224 */ /* 0x080fe200078e02ff */
[----:B------:R-:W-:Y:S01]  /*a000*/  @!P6 LEA R8, P0, R5, c[0x0][0x200], 0x2 ;  /* 0x000080000508ea11 */ /* 0x000fe200078010ff */
[----:B------:R-:W-:Y:S01]  /*a010*/  @!P3 IMAD R2, R4, R7, RZ ;  /* 0x000000070402b224 */ /* 0x000fe200078e02ff */
[-C--:B------:R-:W-:Y:S02]  /*a020*/  @!P5 IADD3 R0, P2, R3, R11.reuse, RZ ;  /* 0x0000000b0300d210 */ /* 0x080fe40007f5e0ff */
[----:B------:R-:W-:Y:S02]  /*a030*/  @!P6 LEA.HI.X R9, R5, c[0x0][0x204], R6, 0x2, P0 ;  /* 0x000081000509ea11 */ /* 0x000fe400000f1406 */
[-C--:B------:R-:W-:Y:S02]  /*a040*/  @!P4 IADD3 R5, P1, R12, R11.reuse, RZ ;  /* 0x0000000b0c05c210 */ /* 0x080fe40007f3e0ff */
[----:B------:R-:W-:Y:S01]  /*a050*/  @!P3 IADD3 R11, P0, R2, R11, RZ ;  /* 0x0000000b020bb210 */ /* 0x000fe20007f1e0ff */
[----:B------:R2:W-:Y:S01]  /*a060*/  @!P6 STG.E [R8.64], R16 ;  /* 0x000000100800e986 */ /* 0x0005e2000c101908 */
[----:B------:R-:W-:-:S02]  /*a070*/  @!P5 LEA.HI.X.SX32 R3, R3, R10, 0x1, P2 ;  /* 0x0000000a0303d211 */ /* 0x000fc400010f0eff */
[----:B------:R-:W-:Y:S02]  /*a080*/  @!P5 LEA R6, P2, R0, c[0x0][0x200], 0x2 ;  /* 0x000080000006da11 */ /* 0x000fe400078410ff */
[-C--:B------:R-:W-:Y:S02]  /*a090*/  @!P4 LEA.HI.X.SX32 R12, R12, R10.reuse, 0x1, P1 ;  /* 0x0000000a0c0cc211 */ /* 0x080fe400008f0eff */
[----:B------:R-:W-:Y:S02]  /*a0a0*/  @!P3 LEA.HI.X.SX32 R10, R2, R10, 0x1, P0 ;  /* 0x0000000a020ab211 */ /* 0x000fe400000f0eff */
[----:B------:R-:W-:Y:S02]  /*a0b0*/  @!P4 LEA R4, P1, R5, c[0x0][0x200], 0x2 ;  /* 0x000080000504ca11 */ /* 0x000fe400078210ff */
[----:B------:R-:W-:Y:S02]  /*a0c0*/  @!P3 LEA R2, P0, R11, c[0x0][0x200], 0x2 ;  /* 0x000080000b02ba11 */ /* 0x000fe400078010ff */
[----:B------:R-:W-:-:S02]  /*a0d0*/  @!P5 LEA.HI.X R7, R0, c[0x0][0x204], R3, 0x2, P2 ;  /* 0x000081000007da11 */ /* 0x000fc400010f1403 */
[----:B------:R-:W-:Y:S02]  /*a0e0*/  @!P4 LEA.HI.X R5, R5, c[0x0][0x204], R12, 0x2, P1 ;  /* 0x000081000505ca11 */ /* 0x000fe400008f140c */
[----:B------:R-:W-:Y:S01]  /*a0f0*/  @!P3 LEA.HI.X R3, R11, c[0x0][0x204], R10, 0x2, P0 ;  /* 0x000081000b03ba11 */ /* 0x000fe200000f140a */
[----:B------:R2:W-:Y:S04]  /*a100*/  @!P5 STG.E [R6.64], R15 ;  /* 0x0000000f0600d986 */ /* 0x0005e8000c101908 */
[----:B------:R2:W-:Y:S04]  /*a110*/  @!P4 STG.E [R4.64], R13 ;  /* 0x0000000d0400c986 */ /* 0x0005e8000c101908 */
[----:B------:R2:W-:Y:S02]  /*a120*/  @!P3 STG.E [R2.64], R14 ;  /* 0x0000000e0200b986 */ /* 0x0005e4000c101908 */
.L_x_92:
[----:B--234-:R-:W-:Y:S05]  /*a130*/  BSYNC B0 ;  /* 0x0000000000007941 */ /* 0x01cfea0003800000 */
.L_x_91:
[----:B------:R-:W-:Y:S01]  /*a140*/  LEA.HI R0, R205, R204, RZ, 0x3 ;  /* 0x000000cccd007211 */ /* 0x000fe200078f18ff */
[----:B------:R-:W-:Y:S01]  /*a150*/  ULDC.64 UR4, c[0x0][0x1e8] ;  /* 0x00007a0000047ab9 */ /* 0x000fe20000000a00 */
[----:B------:R-:W-:Y:S01]  /*a160*/  SHF.R.S32.HI R5, RZ, 0x1f, R18 ;  /* 0x0000001fff057819 */ /* 0x000fe20000011412 */
[----:B------:R-:W-:Y:S01]  /*a170*/  USHF.L.U32 UR7, UR4, 0x5, URZ ;  /* 0x0000000504077899 */ /* 0x000fe2000800063f */
[----:B------:R-:W-:Y:S01]  /*a180*/  LOP3.LUT R2, R0, 0xfffffff8, RZ, 0xc0, !PT ;  /* 0xfffffff800027812 */ /* 0x000fe200078ec0ff */
[----:B------:R-:W-:Y:S01]  /*a190*/  UMOV UR6, 0x5 ;  /* 0x0000000500067882 */ /* 0x000fe20000000000 */
[----:B------:R-:W-:Y:S01]  /*a1a0*/  SHF.R.S32.HI R6, RZ, 0x1f, R19 ;  /* 0x0000001fff067819 */ /* 0x000fe20000011413 */
[----:B------:R-:W-:Y:S01]  /*a1b0*/  IMAD R5, R5, c[0x0][0x1e0], RZ ;  /* 0x0000780005057a24 */ /* 0x000fe200078e02ff */
[----:B------:R-:W-:Y:S01]  /*a1c0*/  SHF.R.S32.HI R4, RZ, 0x3, R0 ;  /* 0x00000003ff047819 */ /* 0x000fe20000011400 */
[----:B------:R-:W-:Y:S01]  /*a1d0*/  IMAD.IADD R2, R204, 0x1, -R2 ;  /* 0x00000001cc027824 */ /* 0x000fe200078e0a02 */
[----:B------:R-:W-:Y:S01]  /*a1e0*/  USHF.L.U64.HI UR5, UR4, UR6, UR5 ;  /* 0x0000000604057299 */ /* 0x000fe20008010205 */
[----:B------:R-:W-:Y:S01]  /*a1f0*/  IMAD R0, R18, c[0x0][0x1e4], R5 ;  /* 0x0000790012007a24 */ /* 0x000fe200078e0205 */
[----:B------:R-:W-:Y:S01]  /*a200*/  SHF.R.S32.HI R5, RZ, 0x1f, R4 ;  /* 0x0000001fff057819 */ /* 0x000fe20000011404 */
[----:B------:R-:W-:-:S02]  /*a210*/  IMAD.SHL.U32 R2, R2, 0x8, RZ ;  /* 0x0000000802027824 */ /* 0x000fc400078e00ff */
[----:B------:R-:W-:Y:S02]  /*a220*/  IMAD R6, R6, c[0x0][0x1f0], RZ ;  /* 0x00007c0006067a24 */ /* 0x000fe400078e02ff */
[----:B------:R-:W-:Y:S01]  /*a230*/  IMAD.WIDE R4, R17, 0x80, R4 ;  /* 0x0000008011047825 */ /* 0x000fe200078e0204 */
[----:B------:R-:W-:-:S03]  /*a240*/  SHF.R.S32.HI R3, RZ, 0x1f, R2 ;  /* 0x0000001fff037819 */ /* 0x000fc60000011402 */
[----:B------:R-:W-:Y:S02]  /*a250*/  IMAD R6, R19, c[0x0][0x1f4], R6 ;  /* 0x00007d0013067a24 */ /* 0x000fe400078e0206 */
[----:B------:R-:W-:-:S04]  /*a260*/  IMAD.WIDE.U32 R2, R18, c[0x0][0x1e0], R2 ;  /* 0x0000780012027a25 */ /* 0x000fc800078e0002 */
[----:B------:R-:W-:Y:S02]  /*a270*/  IMAD.IADD R3, R3, 0x1, R0 ;  /* 0x0000000103037824 */ /* 0x000fe400078e0200 */
[----:B------:R-:W-:Y:S02]  /*a280*/  IMAD R0, R5, c[0x0][0x1e8], RZ ;  /* 0x00007a0005007a24 */ /* 0x000fe400078e02ff */
[----:B------:R-:W-:-:S04]  /*a290*/  IMAD.WIDE.U32 R2, R19, c[0x0][0x1f0], R2 ;  /* 0x00007c0013027a25 */ /* 0x000fc800078e0002 */
[----:B------:R-:W-:Y:S02]  /*a2a0*/  IMAD.IADD R3, R3, 0x1, R6 ;  /* 0x0000000103037824 */ /* 0x000fe400078e0206 */
[C---:B------:R-:W-:Y:S02]  /*a2b0*/  IMAD R0, R4.reuse, c[0x0][0x1ec], R0 ;  /* 0x00007b0004007a24 */ /* 0x040fe400078e0200 */
[----:B------:R-:W-:-:S04]  /*a2c0*/  IMAD.WIDE.U32 R2, R4, c[0x0][0x1e8], R2 ;  /* 0x00007a0004027a25 */ /* 0x000fc800078e0002 */
[----:B------:R-:W-:Y:S01]  /*a2d0*/  IMAD.IADD R0, R3, 0x1, R0 ;  /* 0x0000000103007824 */ /* 0x000fe200078e0200 */
[----:B------:R-:W-:-:S04]  /*a2e0*/  LEA R4, P0, R2, c[0x0][0x1d0], 0x1 ;  /* 0x0000740002047a11 */ /* 0x000fc800078008ff */
[----:B------:R-:W-:Y:S02]  /*a2f0*/  LEA.HI.X R5, R2, c[0x0][0x1d4], R0, 0x1, P0 ;  /* 0x0000750002057a11 */ /* 0x000fe400000f0c00 */
[----:B------:R-:W-:-:S03]  /*a300*/  IADD3 R2, P0, R4, UR7, RZ ;  /* 0x0000000704027c10 */ /* 0x000fc6000ff1e0ff */
[----:B------:R-:W-:Y:S01]  /*a310*/  STG.E.128 [R4.64], R20 ;  /* 0x0000001404007986 */ /* 0x000fe2000c101d08 */
[----:B------:R-:W-:Y:S02]  /*a320*/  IADD3.X R3, R5, UR5, RZ, P0, !PT ;  /* 0x0000000505037c10 */ /* 0x000fe400087fe4ff */
[----:B------:R-:W-:Y:S01]  /*a330*/  IADD3 R8, P0, R2, UR7, RZ ;  /* 0x0000000702087c10 */ /* 0x000fe2000ff1e0ff */
[----:B-1----:R1:W-:Y:S03]  /*a340*/  STG.E.128 [R4.64+0x80], R24 ;  /* 0x0000801804007986 */ /* 0x0023e6000c101d08 */
[----:B------:R-:W-:Y:S01]  /*a350*/  IADD3.X R9, R3, UR5, RZ, P0, !PT ;  /* 0x0000000503097c10 */ /* 0x000fe200087fe4ff */
[----:B------:R-:W-:Y:S01]  /*a360*/  STG.E.128 [R2.64], R28 ;  /* 0x0000001c02007986 */ /* 0x000fe2000c101d08 */
[----:B------:R-:W-:-:S03]  /*a370*/  IADD3 R10, P0, R8, UR7, RZ ;  /* 0x00000007080a7c10 */ /* 0x000fc6000ff1e0ff */
[----:B------:R2:W-:Y:S01]  /*a380*/  STG.E.128 [R2.64+0x80], R32 ;  /* 0x0000802002007986 */ /* 0x0005e2000c101d08 */
[----:B------:R-:W-:Y:S02]  /*a390*/  IADD3.X R11, R9, UR5, RZ, P0, !PT ;  /* 0x00000005090b7c10 */ /* 0x000fe400087fe4ff */
[----:B------:R-:W-:Y:S01]  /*a3a0*/  IADD3 R6, P0, R10, UR7, RZ ;  /* 0x000000070a067c10 */ /* 0x000fe2000ff1e0ff */
[----:B------:R-:W-:Y:S03]  /*a3b0*/  STG.E.128 [R8.64], R36 ;  /* 0x0000002408007986 */ /* 0x000fe6000c101d08 */
[----:B------:R-:W-:Y:S01]  /*a3c0*/  IADD3.X R7, R11, UR5, RZ, P0, !PT ;  /* 0x000000050b077c10 */ /* 0x000fe200087fe4ff */
[----:B------:R3:W-:Y:S04]  /*a3d0*/  STG.E.128 [R8.64+0x80], R40 ;  /* 0x0000802808007986 */ /* 0x0007e8000c101d08 */
[----:B------:R-:W-:Y:S04]  /*a3e0*/  STG.E.128 [R10.64], R44 ;  /* 0x0000002c0a007986 */ /* 0x000fe8000c101d08 */
[----:B------:R-:W-:Y:S04]  /*a3f0*/  STG.E.128 [R10.64+0x80], R52 ;  /* 0x000080340a007986 */ /* 0x000fe8000c101d08 */
[----:B------:R-:W-:Y:S04]  /*a400*/  STG.E.128 [R6.64], R56 ;  /* 0x0000003806007986 */ /* 0x000fe8000c101d08 */
[----:B------:R-:W-:Y:S01]  /*a410*/  STG.E.128 [R6.64+0x80], R68 ;  /* 0x0000804406007986 */ /* 0x000fe2000c101d08 */
[----:B-1----:R-:W-:-:S04]  /*a420*/  IADD3 R4, P0, R6, UR7, RZ ;  /* 0x0000000706047c10 */ /* 0x002fc8000ff1e0ff */
[----:B------:R-:W-:Y:S02]  /*a430*/  IADD3.X R5, R7, UR5, RZ, P0, !PT ;  /* 0x0000000507057c10 */ /* 0x000fe400087fe4ff */
[----:B--2---:R-:W-:-:S03]  /*a440*/  IADD3 R2, P0, R4, UR7, RZ ;  /* 0x0000000704027c10 */ /* 0x004fc6000ff1e0ff */
[----:B------:R-:W-:Y:S01]  /*a450*/  STG.E.128 [R4.64], R80 ;  /* 0x0000005004007986 */ /* 0x000fe2000c101d08 */
[----:B------:R-:W-:-:S03]  /*a460*/  IADD3.X R3, R5, UR5, RZ, P0, !PT ;  /* 0x0000000505037c10 */ /* 0x000fc600087fe4ff */
[----:B------:R-:W-:Y:S01]  /*a470*/  STG.E.128 [R4.64+0x80], R64 ;  /* 0x0000804004007986 */ /* 0x000fe2000c101d08 */
[----:B---3--:R-:W-:-:S03]  /*a480*/  IADD3 R8, P0, R2, UR7, RZ ;  /* 0x0000000702087c10 */ /* 0x008fc6000ff1e0ff */
[----:B------:R-:W-:Y:S01]  /*a490*/  STG.E.128 [R2.64], R76 ;  /* 0x0000004c02007986 */ /* 0x000fe2000c101d08 */
[----:B------:R-:W-:-:S03]  /*a4a0*/  IADD3.X R9, R3, UR5, RZ, P0, !PT ;  /* 0x0000000503097c10 */ /* 0x000fc600087fe4ff */
[----:B------:R-:W-:Y:S04]  /*a4b0*/  STG.E.128 [R2.64+0x80], R60 ;  /* 0x0000803c02007986 */ /* 0x000fe8000c101d08 */
[----:B------:R-:W-:Y:S04]  /*a4c0*/  STG.E.128 [R8.64], R72 ;  /* 0x0000004808007986 */ /* 0x000fe8000c101d08 */
[----:B------:R-:W-:Y:S01]  /*a4d0*/  STG.E.128 [R8.64+0x80], R48 ;  /* 0x0000803008007986 */ /* 0x000fe2000c101d08 */
[----:B------:R-:W-:Y:S05]  /*a4e0*/  EXIT ;  /* 0x000000000000794d */ /* 0x000fea0003800000 */
.L_x_93:
        /* <DEDUP_REMOVED lines=9> */
.L_x_2374:


//--------------------- .text._ZN5flash16flash_fwd_kernelI23Flash_fwd_kernel_traitsILi128ELi128ELi64ELi4ELb0ELb0EN7cutlass6half_tE19Flash_kernel_traitsILi128ELi128ELi64ELi4ES3_EELb0ELb0ELb0ELb0ELb1ELb1ELb1ELb0EEEvNS_16Flash_fwd_paramsE --------------------------
	.section	.text._ZN5flash16flash_fwd_kernelI23Flash_fwd_kernel_traitsILi128ELi128ELi64ELi4ELb0ELb0EN7cutlass6half_tE19Flash_kernel_traitsILi128ELi128ELi64ELi4ES3_EELb0ELb0ELb0ELb0ELb1ELb1ELb1ELb0EEEvNS_16Flash_fwd_paramsE,"ax",@progbits
	.sectioninfo	@"SHI_REGISTERS=255"
	.align	128
        .global         _ZN5flash16flash_fwd_kernelI23Flash_fwd_kernel_traitsILi128ELi128ELi64ELi4ELb0ELb0EN7cutlass6half_tE19Flash_kernel_traitsILi128ELi128ELi64ELi4ES3_EELb0ELb0ELb0ELb0ELb1ELb1ELb1ELb0EEEvNS_16Flash_fwd_paramsE
        .type           _ZN5flash16flash_fwd_kernelI23Flash_fwd_kernel_traitsILi128ELi128ELi64ELi4ELb0ELb0EN7cutlass6half_tE19Flash_kernel_traitsILi128ELi128ELi64ELi4ES3_EELb0ELb0ELb0ELb0ELb1ELb1ELb1ELb0EEEvNS_16Flash_fwd_paramsE,@function
        .size           _ZN5flash16flash_fwd_kernelI23Flash_fwd_kernel_traitsILi128ELi128ELi64ELi4ELb0ELb0EN7cutlass6half_tE19Flash_kernel_traitsILi128ELi128ELi64ELi4ES3_EELb0ELb0ELb0ELb0ELb1ELb1ELb1ELb0EEEvNS_16Flash_fwd_paramsE,(.L_x_2375 - _ZN5flash16flash_fwd_kernelI23Flash_fwd_kernel_traitsILi128ELi128ELi64ELi4ELb0ELb0EN7cutlass6half_tE19Flash_kernel_traitsILi128ELi128ELi64ELi4ES3_EELb0ELb0ELb0ELb0ELb1ELb1ELb1ELb0EEEvNS_16Flash_fwd_paramsE)
        .other          _ZN5flash16flash_fwd_kernelI23Flash_fwd_kernel_traitsILi128ELi128ELi64ELi4ELb0ELb0EN7cutlass6half_tE19Flash_kernel_traitsILi128ELi128ELi64ELi4ES3_EELb0ELb0ELb0ELb0ELb1ELb1ELb1ELb0EEEvNS_16Flash_fwd_paramsE,@"STO_CUDA_ENTRY STV_DEFAULT"
_ZN5flash16flash_fwd_kernelI23Flash_fwd_kernel_traitsILi128ELi128ELi64ELi4ELb0ELb0EN7cutlass6half_tE19Flash_kernel_traitsILi128ELi128ELi64ELi4ES3_EELb0ELb0ELb0ELb0ELb1ELb1ELb1ELb0EEEvNS_16Flash_fwd_paramsE:
.text._ZN5flash16flash_fwd_kernelI23Flash_fwd_kernel_traitsILi128ELi128ELi64ELi4ELb0ELb0EN7cutlass6half_tE19Flash_kernel_traitsILi128ELi128ELi64ELi4ES3_EELb0ELb0ELb0ELb0ELb1ELb1ELb1ELb0EEEvNS_16Flash_fwd_paramsE:
        /* <DEDUP_REMOVED lines=41> */
[----:B------:R-:W-:Y:S01]  /*0290*/  STL [R1+0x4], R174 ;  /* 0x000004ae01007387 */ /* 0x000fe20000100800 */
[----:B---3--:R-:W3:Y:S01]  /*02a0*/  MUFU.RCP R4, R4 ;  /* 0x0000000400047308 */ /* 0x008ee20000001000 */
[----:B-1----:R-:W-:Y:S02]  /*02b0*/  SHF.R.S32.HI R3, RZ, 0x1f, R13 ;  /* 0x0000001fff037819 */ /* 0x002fe4000001140d */
[----:B--2---:R-:W-:-:S02]  /*02c0*/  LOP3.LUT R5, R26, c[0x0][0x1c8], RZ, 0x3c, !PT ;  /* 0x000072001a057a12 */ /* 0x004fc400078e3cff */
[CC--:B------:R-:W-:Y:S02]  /*02d0*/  LEA.HI R19, R3.reuse, R13.reuse, RZ, 0x3 ;  /* 0x0000000d03137211 */ /* 0x0c0fe400078f18ff */
[CC--:B------:R-:W-:Y:S02]  /*02e0*/  LEA.HI R0, R3.reuse, R13.reuse, RZ, 0x4 ;  /* 0x0000000d03007211 */ /* 0x0c0fe400078f20ff */
[CC--:B------:R-:W-:Y:S02]  /*02f0*/  LEA.HI R12, R3.reuse, R13.reuse, RZ, 0x6 ;  /* 0x0000000d030c7211 */ /* 0x0c0fe400078f30ff */
[----:B------:R-:W-:Y:S02]  /*0300*/  LEA.HI R22, R3, R13, RZ, 0x5 ;  /* 0x0000000d03167211 */ /* 0x000fe400078f28ff */
[----:B------:R-:W-:Y:S02]  /*0310*/  LOP3.LUT R3, R19, 0xfffffff8, RZ, 0xc0, !PT ;  /* 0xfffffff813037812 */ /* 0x000fe400078ec0ff */
[----:B---3--:R-:W-:-:S02]  /*0320*/  IADD3 R4, R4, 0xffffffe, RZ ;  /* 0x0ffffffe04047810 */ /* 0x008fc40007ffe0ff */
[----:B------:R-:W-:Y:S01]  /*0330*/  ISETP.GE.AND P1, PT, R5, RZ, PT ;  /* 0x000000ff0500720c */ /* 0x000fe20003f26270 */
[----:B------:R-:W-:Y:S01]  /*0340*/  IMAD.IADD R72, R13, 0x1, -R3 ;  /* 0x000000010d487824 */ /* 0x000fe200078e0a03 */
[----:B------:R-:W1:Y:S01]  /*0350*/  F2I.FTZ.U32.TRUNC.NTZ R5, R4 ;  /* 0x0000000400057305 */ /* 0x000e62000021f000 */
[----:B------:R-:W-:Y:S02]  /*0360*/  SHF.R.S32.HI R2, RZ, 0x3, R19 ;  /* 0x00000003ff027819 */ /* 0x000fe40000011413 */
[----:B------:R-:W-:Y:S02]  /*0370*/  LOP3.LUT R7, R0, 0xfffffff0, RZ, 0xc0, !PT ;  /* 0xfffffff000077812 */ /* 0x000fe400078ec0ff */
[--C-:B------:R-:W-:Y:S02]  /*0380*/  SHF.R.S32.HI R3, RZ, 0x1f, R2.reuse ;  /* 0x0000001fff037819 */ /* 0x100fe40000011402 */
[----:B------:R-:W-:Y:S01]  /*0390*/  IADD3 R13, -R7, R13, RZ ;  /* 0x0000000d070d7210 */ /* 0x000fe20007ffe1ff */
[C---:B------:R-:W-:Y:S01]  /*03a0*/  IMAD.SHL.U32 R7, R2.reuse, 0x40, RZ ;  /* 0x0000004002077824 */ /* 0x040fe200078e00ff */
[----:B------:R-:W-:Y:S01]  /*03b0*/  IADD3 R9, P0, R2, R6, RZ ;  /* 0x0000000602097210 */ /* 0x000fe20007f1e0ff */
[----:B------:R-:W-:Y:S01]  /*03c0*/  IMAD.WIDE R16, R16, 0x80, R2 ;  /* 0x0000008010107825 */ /* 0x000fe200078e0202 */
[----:B------:R-:W-:-:S02]  /*03d0*/  IABS R20, R26 ;  /* 0x0000001a00147213 */ /* 0x000fc40000000000 */
[----:B------:R-:W-:Y:S02]  /*03e0*/  LEA.HI.X.SX32 R8, R6, R3, 0x1, P0 ;  /* 0x0000000306087211 */ /* 0x000fe400000f0eff */
[----:B------:R-:W-:Y:S01]  /*03f0*/  SHF.L.U32 R6, R72, 0x3, RZ ;  /* 0x0000000348067819 */ /* 0x000fe200000006ff */
[----:B-1----:R-:W-:Y:S01]  /*0400*/  IMAD.MOV R11, RZ, RZ, -R5 ;  /* 0x000000ffff0b7224 */ /* 0x002fe200078e0a05 */
[----:B------:R-:W-:Y:S02]  /*0410*/  SHF.R.S32.HI R4, RZ, 0x4, R0 ;  /* 0x00000004ff047819 */ /* 0x000fe40000011400 */
[----:B------:R-:W-:Y:S02]  /*0420*/  SHF.L.U32 R12, R12, 0x3, RZ ;  /* 0x000000030c0c7819 */ /* 0x000fe400000006ff */
[----:B------:R-:W-:Y:S02]  /*0430*/  LEA.HI R10, R0, R4, RZ, 0x1 ;  /* 0x00000004000a7211 */ /* 0x000fe400078f08ff */
[----:B------:R-:W-:-:S02]  /*0440*/  LOP3.LUT R0, R7, 0x1c0, RZ, 0xc0, !PT ;  /* 0x000001c007007812 */ /* 0x000fc400078ec0ff */
[----:B------:R-:W-:Y:S02]  /*0450*/  LOP3.LUT R7, R10, 0xfffffffe, RZ, 0xc0, !PT ;  /* 0xfffffffe0a077812 */ /* 0x000fe400078ec0ff */
[----:B------:R-:W-:Y:S02]  /*0460*/  SHF.R.U32.HI R10, RZ, 0x3, R0 ;  /* 0x00000003ff0a7819 */ /* 0x000fe40000011600 */
[--C-:B------:R-:W-:Y:S02]  /*0470*/  LOP3.LUT R0, R0, 0x38, R6.reuse, 0xf8, !PT ;  /* 0x0000003800007812 */ /* 0x100fe400078ef806 */
[----:B------:R-:W-:Y:S01]  /*0480*/  IADD3 R21, R4, -R7, RZ ;  /* 0x8000000704157210 */ /* 0x000fe20007ffe0ff */
[----:B------:R-:W-:Y:S01]  /*0490*/  IMAD.MOV.U32 R4, RZ, RZ, RZ ;  /* 0x000000ffff047224 */ /* 0x000fe200078e00ff */
[----:B------:R-:W-:Y:S01]  /*04a0*/  LOP3.LUT R14, R0, R10, RZ, 0x3c, !PT ;  /* 0x0000000a000e7212 */ /* 0x000fe200078e3cff */
[----:B------:R-:W-:Y:S01]  /*04b0*/  IMAD R0, R11, R23, RZ ;  /* 0x000000170b007224 */ /* 0x000fe200078e02ff */
[----:B------:R-:W-:Y:S01]  /*04c0*/  SHF.R.S32.HI R7, RZ, 0x1f, R6 ;  /* 0x0000001fff077819 */ /* 0x000fe20000011406 */
[----:B------:R-:W-:Y:S01]  /*04d0*/  IMAD R10, R25, c[0x0][0x178], RZ ;  /* 0x00005e00190a7a24 */ /* 0x000fe200078e02ff */
[----:B------:R-:W-:Y:S01]  /*04e0*/  LOP3.LUT R14, R14, 0x7ffffe00, R12, 0xf8, !PT ;  /* 0x7ffffe000e0e7812 */ /* 0x000fe200078ef80c */
[----:B------:R-:W-:-:S04]  /*04f0*/  IMAD.HI.U32 R11, R5, R0, R4 ;  /* 0x00000000050b7227 */ /* 0x000fc800078e0004 */
[C---:B------:R-:W-:Y:S02]  /*0500*/  IMAD R10, R24.reuse, c[0x0][0x17c], R10 ;  /* 0x00005f00180a7a24 */ /* 0x040fe400078e020a */
[----:B------:R-:W-:-:S04]  /*0510*/  IMAD.WIDE.U32 R2, R24, c[0x0][0x178], R6 ;  /* 0x00005e0018027a25 */ /* 0x000fc800078e0006 */
[----:B------:R-:W-:-:S04]  /*0520*/  IMAD.HI.U32 R11, R11, R20, RZ ;  /* 0x000000140b0b7227 */ /* 0x000fc800078e00ff */
[----:B------:R-:W-:Y:S01]  /*0530*/  IMAD.IADD R3, R3, 0x1, R10 ;  /* 0x0000000103037824 */ /* 0x000fe200078e020a */
[----:B------:R-:W-:Y:S01]  /*0540*/  IADD3 R10, -R11, RZ, RZ ;  /* 0x000000ff0b0a7210 */ /* 0x000fe20007ffe1ff */
[C---:B------:R-:W-:Y:S02]  /*0550*/  IMAD R4, R8.reuse, c[0x0][0x198], RZ ;  /* 0x0000660008047a24 */ /* 0x040fe400078e02ff */
[----:B------:R-:W-:Y:S01]  /*0560*/  IMAD R0, R8, c[0x0][0x1a0], RZ ;  /* 0x0000680008007a24 */ /* 0x000fe200078e02ff */
[----:B------:R-:W-:Y:S01]  /*0570*/  SHF.R.S32.HI R8, RZ, 0x1f, R13 ;  /* 0x0000001fff087819 */ /* 0x000fe2000001140d */
[C---:B------:R-:W-:Y:S02]  /*0580*/  IMAD R15, R9.reuse, c[0x0][0x19c], R4 ;  /* 0x00006700090f7a24 */ /* 0x040fe400078e0204 */
[----:B------:R-:W-:-:S04]  /*0590*/  IMAD.WIDE.U32 R4, R9, c[0x0][0x198], R6 ;  /* 0x0000660009047a25 */ /* 0x000fc800078e0006 */
[----:B------:R-:W-:Y:S01]  /*05a0*/  IMAD R10, R23, R10, R20 ;  /* 0x0000000a170a7224 */ /* 0x000fe200078e0214 */
[----:B------:R-:W-:Y:S01]  /*05b0*/  LEA.HI R20, R8, R13, RZ, 0x3 ;  /* 0x0000000d08147211 */ /* 0x000fe200078f18ff */
[----:B------:R-:W-:Y:S01]  /*05c0*/  IMAD R18, R9, c[0x0][0x1a4], R0 ;  /* 0x0000690009127a24 */ /* 0x000fe200078e0200 */
[----:B------:R-:W-:Y:S01]  /*05d0*/  IADD3 R5, R5, R15, RZ ;  /* 0x0000000f05057210 */ /* 0x000fe20007ffe0ff */
[----:B------:R-:W-:Y:S01]  /*05e0*/  IMAD.WIDE.U32 R6, R9, c[0x0][0x1a0], R6 ;  /* 0x0000680009067a25 */ /* 0x000fe200078e0006 */
[----:B------:R-:W-:Y:S02]  /*05f0*/  SHF.R.S32.HI R9, RZ, 0x1f, R26 ;  /* 0x0000001fff097819 */ /* 0x000fe4000001141a */
[----:B------:R-:W-:Y:S01]  /*0600*/  ISETP.GT.U32.AND P2, PT, R23, R10, PT ;  /* 0x0000000a1700720c */ /* 0x000fe20003f44070 */
[----:B------:R-:W-:Y:S01]  /*0610*/  IMAD.SHL.U32 R0, R72, 0x40, RZ ;  /* 0x0000004048007824 */ /* 0x000fe200078e00ff */
[----:B------:R-:W-:Y:S01]  /*0620*/  LOP3.LUT R8, R20, 0xfffffff8, RZ, 0xc0, !PT ;  /* 0xfffffff814087812 */ /* 0x000fe200078ec0ff */
[----:B------:R-:W-:-:S02]  /*0630*/  IMAD R9, R9, c[0x0][0x1a8], RZ ;  /* 0x00006a0009097a24 */ /* 0x000fc400078e02ff */
[----:B------:R-:W-:Y:S01]  /*0640*/  IMAD.WIDE.U32 R2, R26, c[0x0][0x1a8], R2 ;  /* 0x00006a001a027a25 */ /* 0x000fe200078e0002 */
[----:B------:R-:W-:-:S03]  /*0650*/  LOP3.LUT R0, R0, 0x1c0, RZ, 0xc0, !PT ;  /* 0x000001c000007812 */ /* 0x000fc600078ec0ff */
[----:B------:R-:W-:Y:S01]  /*0660*/  IMAD R9, R26, c[0x0][0x1ac], R9 ;  /* 0x00006b001a097a24 */ /* 0x000fe200078e0209 */
[----:B------:R-:W-:Y:S01]  /*0670*/  LOP3.LUT R12, R0, 0x8, R19, 0xf8, !PT ;  /* 0x00000008000c7812 */ /* 0x000fe200078ef813 */
[----:B------:R-:W-:Y:S01]  /*0680*/  IMAD.IADD R73, R13, 0x1, -R8 ;  /* 0x000000010d497824 */ /* 0x000fe200078e0a08 */
[----:B------:R-:W-:Y:S01]  /*0690*/  SHF.R.U32.HI R0, RZ, 0x3, R0 ;  /* 0x00000003ff007819 */ /* 0x000fe20000011600 */
[----:B------:R-:W-:Y:S01]  /*06a0*/  IMAD R8, R17, c[0x0][0x190], RZ ;  /* 0x0000640011087a24 */ /* 0x000fe200078e02ff */
[----:B------:R-:W-:Y:S01]  /*06b0*/  IADD3 R3, R3, R9, RZ ;  /* 0x0000000903037210 */ /* 0x000fe20007ffe0ff */
[----:B------:R-:W-:Y:S01]  /*06c0*/  IMAD.IADD R7, R7, 0x1, R18 ;  /* 0x0000000107077824 */ /* 0x000fe200078e0212 */
[-C--:B------:R-:W-:Y:S01]  /*06d0*/  @!P2 IADD3 R10, R10, -R23.reuse, RZ ;  /* 0x800000170a0aa210 */ /* 0x080fe20007ffe0ff */
[----:B------:R-:W-:Y:S01]  /*06e0*/  IMAD.SHL.U32 R251, R14, 0x2, RZ ;  /* 0x000000020efb7824 */ /* 0x000fe200078e00ff */
[----:B------:R-:W-:Y:S01]  /*06f0*/  LOP3.LUT R15, R12, R0, RZ, 0x3c, !PT ;  /* 0x000000000c0f7212 */ /* 0x000fe200078e3cff */
[----:B------:R-:W-:Y:S01]  /*0700*/  IMAD R0, R25, c[0x0][0x180], RZ ;  /* 0x0000600019007a24 */ /* 0x000fe200078e02ff */
[----:B------:R-:W-:Y:S01]  /*0710*/  ISETP.GE.U32.AND P3, PT, R10, R23, PT ;  /* 0x000000170a00720c */ /* 0x000fe20003f66070 */
[C---:B------:R-:W-:Y:S01]  /*0720*/  IMAD R12, R16.reuse, c[0x0][0x194], R8 ;  /* 0x00006500100c7a24 */ /* 0x040fe200078e0208 */
[----:B------:R-:W-:Y:S01]  /*0730*/  @!P2 IADD3 R11, R11, 0x1, RZ ;  /* 0x000000010b0ba810 */ /* 0x000fe20007ffe0ff */
[----:B------:R-:W-:-:S04]  /*0740*/  IMAD.WIDE.U32 R2, R16, c[0x0][0x190], R2 ;  /* 0x0000640010027a25 */ /* 0x000fc800078e0002 */
[C---:B------:R-:W-:Y:S01]  /*0750*/  IMAD R0, R24.reuse, c[0x0][0x184], R0 ;  /* 0x0000610018007a24 */ /* 0x040fe200078e0200 */
[----:B------:R-:W-:Y:S01]  /*0760*/  IADD3 R3, R3, R12, RZ ;  /* 0x0000000c03037210 */ /* 0x000fe20007ffe0ff */
[----:B------:R-:W-:Y:S01]  /*0770*/  IMAD.WIDE.U32 R8, R24, c[0x0][0x180], R4 ;  /* 0x0000600018087a25 */ /* 0x000fe200078e0004 */
[----:B------:R-:W-:Y:S02]  /*0780*/  LEA R4, P0, R2, c[0x0][0x160], 0x1 ;  /* 0x0000580002047a11 */ /* 0x000fe400078008ff */
[----:B------:R-:W-:Y:S01]  /*0790*/  LEA.HI.SX32 R12, R174, 0xffffffff, 0x1a ;  /* 0xffffffffae0c7811 */ /* 0x000fe200078fd2ff */
[----:B------:R-:W-:Y:S01]  /*07a0*/  IMAD R5, R25, c[0x0][0x188], RZ ;  /* 0x0000620019057a24 */ /* 0x000fe200078e02ff */
[----:B------:R-:W-:Y:S01]  /*07b0*/  @P3 IADD3 R11, R11, 0x1, RZ ;  /* 0x000000010b0b3810 */ /* 0x000fe20007ffe0ff */
[----:B------:R-:W-:Y:S01]  /*07c0*/  IMAD.IADD R9, R9, 0x1, R0 ;  /* 0x0000000109097824 */ /* 0x000fe200078e0200 */
[----:B------:R-:W-:Y:S01]  /*07d0*/  SHF.R.S32.HI R13, RZ, 0x1f, R12 ;  /* 0x0000001fff0d7819 */ /* 0x000fe2000001140c */
[----:B------:R-:W-:Y:S01]  /*07e0*/  IMAD R0, R24, c[0x0][0x18c], R5 ;  /* 0x0000630018007a24 */ /* 0x000fe200078e0205 */
[----:B------:R-:W-:Y:S01]  /*07f0*/  LEA.HI.X R5, R2, c[0x0][0x164], R3, 0x1, P0 ;  /* 0x0000590002057a11 */ /* 0x000fe200000f0c03 */
[----:B------:R-:W-:Y:S01]  /*0800*/  IMAD.WIDE.U32 R6, R24, c[0x0][0x188], R6 ;  /* 0x0000620018067a25 */ /* 0x000fe200078e0006 */
[----:B------:R-:W-:-:S02]  /*0810*/  ISETP.NE.AND P0, PT, RZ, c[0x0][0x1c8], PT ;  /* 0x00007200ff007a0c */ /* 0x000fc40003f05270 */
[----:B------:R-:W-:Y:S01]  /*0820*/  IADD3 R2, P2, R4, UR7, RZ ;  /* 0x0000000704027c10 */ /* 0x000fe2000ff5e0ff */
[----:B------:R-:W-:Y:S01]  /*0830*/  IMAD.IADD R7, R7, 0x1, R0 ;  /* 0x0000000107077824 */ /* 0x000fe200078e0200 */
[----:B------:R-:W-:Y:S01]  /*0840*/  MOV R0, R11 ;  /* 0x0000000b00007202 */ /* 0x000fe20000000f00 */
[----:B------:R1:W-:Y:S01]  /*0850*/  LDGSTS.E.BYPASS.LTC128B.128 [R251], [R4.64] ;  /* 0x0000000004fb7fae */ /* 0x0003e2000b901d48 */
[----:B------:R-:W-:Y:S02]  /*0860*/  IADD3.X R3, R5, UR12, RZ, P2, !PT ;  /* 0x0000000c05037c10 */ /* 0x000fe400097fe4ff */
[----:B------:R-:W-:Y:S01]  /*0870*/  @!P1 IADD3 R0, -R0, RZ, RZ ;  /* 0x000000ff00009210 */ /* 0x000fe20007ffe1ff */
[----:B------:R1:W-:Y:S04]  /*0880*/  LDGSTS.E.BYPASS.LTC128B.128 [R251+0x4000], [R4.64+0x80] ;  /* 0x0400008004fb7fae */ /* 0x0003e8000b901d48 */
[----:B------:R-:W-:Y:S01]  /*0890*/  @!P0 LOP3.LUT R0, RZ, c[0x0][0x1c8], RZ, 0x33, !PT ;  /* 0x00007200ff008a12 */ /* 0x000fe200078e33ff */
[----:B------:R2:W-:Y:S04]  /*08a0*/  LDGSTS.E.BYPASS.LTC128B.128 [R251+0x800], [R2.64] ;  /* 0x0080000002fb7fae */ /* 0x0005e8000b901d48 */
[----:B------:R2:W-:Y:S01]  /*08b0*/  LDGSTS.E.BYPASS.LTC128B.128 [R251+0x4800], [R2.64+0x80] ;  /* 0x0480008002fb7fae */ /* 0x0005e2000b901d48 */
[----:B------:R-:W-:-:S04]  /*08c0*/  IMAD.WIDE.U32 R30, R0, c[0x0][0x1b0], R8 ;  /* 0x00006c00001e7a25 */ /* 0x000fc800078e0008 */
[----:B------:R-:W-:Y:S01]  /*08d0*/  IMAD.WIDE.U32 R28, R0, c[0x0][0x1b8], R6 ;  /* 0x00006e00001c7a25 */ /* 0x000fe200078e0006 */
[----:B------:R-:W-:Y:S01]  /*08e0*/  MOV R172, R30 ;  /* 0x0000001e00ac7202 */ /* 0x000fe20000000f00 */
[----:B------:R-:W-:Y:S04]  /*08f0*/  STL.64 [R1+0x38], R30 ;  /* 0x0000381e01007387 */ /* 0x000fe80000100a00 */
        /* <DEDUP_REMOVED lines=55> */
[----:B--2---:R-:W-:-:S05]  /*0c70*/  IMAD.WIDE.U32 R6, R12, c[0x0][0x1a0], RZ ;  /* 0x000068000c067a25 */ /* 0x004fca00078e00ff */
[----:B------:R-:W-:Y:S02]  /*0c80*/  IADD3 R0, R7, R0, RZ ;  /* 0x0000000007007210 */ /* 0x000fe40007ffe0ff */
[----:B-1----:R-:W-:-:S04]  /*0c90*/  IADD3 R4, P0, R2, UR7, RZ ;  /* 0x0000000702047c10 */ /* 0x002fc8000ff1e0ff */
[----:B------:R-:W-:Y:S02]  /*0ca0*/  IADD3.X R5, R3, UR12, RZ, P0, !PT ;  /* 0x0000000c03057c10 */ /* 0x000fe400087fe4ff */
[----:B------:R-:W-:Y:S01]  /*0cb0*/  LEA R7, P0, R6, R28, 0x6 ;  /* 0x0000001c06077211 */ /* 0x000fe200078030ff */
[----:B----4-:R-:W-:Y:S02]  /*0cc0*/  IMAD.IADD R2, R29, 0x1, R14 ;  /* 0x000000011d027824 */ /* 0x010fe400078e020e */
[----:B------:R1:W-:Y:S01]  /*0cd0*/  LDGSTS.E.BYPASS.LTC128B.128 [R251+0x9800], [R4.64] ;  /* 0x0980000004fb7fae */ /* 0x0003e2000b901d48 */
[----:B------:R-:W-:-:S03]  /*0ce0*/  IMAD.SHL.U32 R3, R21, 0x8, RZ ;  /* 0x0000000815037824 */ /* 0x000fc600078e00ff */
[----:B------:R1:W-:Y:S01]  /*0cf0*/  LDGSTS.E.BYPASS.LTC128B.128 [R251+0xb800], [R4.64+0x80] ;  /* 0x0b80008004fb7fae */ /* 0x0003e2000b901d48 */
[----:B------:R-:W-:Y:S02]  /*0d00*/  LEA.HI.X R6, R6, R2, R0, 0x6, P0 ;  /* 0x0000000206067211 */ /* 0x000fe400000f3400 */
[----:B------:R-:W-:Y:S01]  /*0d10*/  LEA R0, R21, R15, 0x9 ;  /* 0x0000000f15007211 */ /* 0x000fe200078e48ff */
        /* <DEDUP_REMOVED lines=8> */
[----:B--2---:R-:W-:Y:S01]  /*0da0*/  SHF.L.U32 R2, R73, 0x6, RZ ;  /* 0x0000000649027819 */ /* 0x004fe200000006ff */
        /* <DEDUP_REMOVED lines=17> */
[----:B-1----:R-:W-:-:S02]  /*0ec0*/  LEA R5, R7, R149, 0xa ;  /* 0x0000009507057211 */ /* 0x002fc400078e50ff */
[----:B------:R-:W-:Y:S02]  /*0ed0*/  IADD3 R4, P0, R6, UR13, RZ ;  /* 0x0000000d06047c10 */ /* 0x000fe4000ff1e0ff */
[----:B------:R-:W-:Y:S02]  /*0ee0*/  IADD3.X R7, R3, UR5, RZ, P1, !PT ;  /* 0x0000000503077c10 */ /* 0x000fe40008ffe4ff */
[----:B------:R-:W-:Y:S01]  /*0ef0*/  LOP3.LUT P1, RZ, R73, 0x2, RZ, 0xc0, !PT ;  /* 0x0000000249ff7812 */ /* 0x000fe2000782c0ff */
[----:B--2---:R-:W-:Y:S01]  /*0f00*/  IMAD.IADD R2, R5, 0x1, R150 ;  /* 0x0000000105027824 */ /* 0x004fe200078e0296 */
[----:B------:R-:W-:Y:S01]  /*0f10*/  IADD3.X R5, R7, UR5, RZ, P0, !PT ;  /* 0x0000000507057c10 */ /* 0x000fe200087fe4ff */
[----:B------:R-:W-:Y:S01]  /*0f20*/  IMAD.SHL.U32 R3, R0, 0x2, RZ ;  /* 0x0000000200037824 */ /* 0x000fe200078e00ff */
[----:B------:R1:W-:Y:S01]  /*0f30*/  LDGSTS.E.BYPASS.LTC128B.128 [R251+0xd000], [R6.64] ;  /* 0x0d00000006fb7fae */ /* 0x0003e2000b901d48 */
[----:B------:R-:W-:Y:S02]  /*0f40*/  LOP3.LUT P0, RZ, R72, 0x2, RZ, 0xc0, !PT ;  /* 0x0000000248ff7812 */ /* 0x000fe4000780c0ff */
[----:B------:R-:W-:Y:S01]  /*0f50*/  SHF.L.U32 R239, R2, 0x1, RZ ;  /* 0x0000000102ef7819 */ /* 0x000fe200000006ff */
[----:B------:R1:W-:Y:S01]  /*0f60*/  LDGSTS.E.BYPASS.LTC128B.128 [R251+0xf000], [R6.64+0x80] ;  /* 0x0f00008006fb7fae */ /* 0x0003e2000b901d48 */
[----:B------:R-:W-:-:S03]  /*0f70*/  MOV R2, 0x40 ;  /* 0x0000004000027802 */ /* 0x000fc60000000f00 */
[----:B------:R2:W-:Y:S04]  /*0f80*/  LDGSTS.E.BYPASS.LTC128B.128 [R251+0xd800], [R4.64] ;  /* 0x0d80000004fb7fae */ /* 0x0005e8000b901d48 */
[----:B------:R2:W-:Y:S02]  /*0f90*/  LDGSTS.E.BYPASS.LTC128B.128 [R251+0xf800], [R4.64+0x80] ;  /* 0x0f80008004fb7fae */ /* 0x0005e4000b901d48 */
[----:B------:R-:W-:Y:S02]  /*0fa0*/  @P0 IADD3 R243, R238, -0x20, RZ ;  /* 0xffffffe0eef30810 */ /* 0x000fe40007ffe0ff */
[----:B------:R-:W-:Y:S01]  /*0fb0*/  LDSM.16.M88.4 R12, [R239] ;  /* 0x00000000ef0c783b */ /* 0x000fe20000000200 */
[----:B------:R-:W-:Y:S02]  /*0fc0*/  LOP3.LUT P0, RZ, R72, 0x4, RZ, 0xc0, !PT ;  /* 0x0000000448ff7812 */ /* 0x000fe4000780c0ff */
[C---:B------:R-:W-:Y:S01]  /*0fd0*/  IADD3 R250, R243.reuse, 0x800, RZ ;  /* 0x00000800f3fa7810 */ /* 0x040fe20007ffe0ff */
[----:B------:R-:W4:Y:S01]  /*0fe0*/  LDSM.16.M88.4 R32, [R3+0x8000] ;  /* 0x008000000320783b */ /* 0x000f220000000200 */
[----:B------:R-:W-:-:S02]  /*0ff0*/  IADD3 R249, R243, 0x1000, RZ ;  /* 0x00001000f3f97810 */ /* 0x000fc40007ffe0ff */
[C---:B------:R-:W-:Y:S01]  /*1000*/  IADD3 R248, R243.reuse, 0x1800, RZ ;  /* 0x00001800f3f87810 */ /* 0x040fe20007ffe0ff */
[----:B---3--:R-:W3:Y:S01]  /*1010*/  LDSM.16.M88.4 R8, [R239+0x2000] ;  /* 0x00200000ef08783b */ /* 0x008ee20000000200 */
[C---:B------:R-:W-:Y:S02]  /*1020*/  IADD3 R247, R243.reuse, 0x2000, RZ ;  /* 0x00002000f3f77810 */ /* 0x040fe40007ffe0ff */
[C---:B------:R-:W-:Y:S01]  /*1030*/  IADD3 R246, R243.reuse, 0x2800, RZ ;  /* 0x00002800f3f67810 */ /* 0x040fe20007ffe0ff */
[----:B------:R-:W5:Y:S01]  /*1040*/  LDSM.16.M88.4 R28, [R3+0x8800] ;  /* 0x00880000031c783b */ /* 0x000f620000000200 */
[C---:B------:R-:W-:Y:S02]  /*1050*/  IADD3 R245, R243.reuse, 0x3000, RZ ;  /* 0x00003000f3f57810 */ /* 0x040fe40007ffe0ff */
[----:B------:R-:W-:Y:S01]  /*1060*/  IADD3 R244, R243, 0x3800, RZ ;  /* 0x00003800f3f47810 */ /* 0x000fe20007ffe0ff */
[----:B------:R-:W1:Y:S04]  /*1070*/  LDSM.16.M88.4 R24, [R3+0x9000] ;  /* 0x009000000318783b */ /* 0x000e680000000200 */
[----:B------:R-:W1:Y:S01]  /*1080*/  LDSM.16.M88.4 R16, [R3+0x9800] ;  /* 0x009800000310783b */ /* 0x000e620000000200 */
[----:B--2---:R-:W-:-:S03]  /*1090*/  MOV R4, 0x20 ;  /* 0x0000002000047802 */ /* 0x004fc60000000f00 */
[----:B------:R-:W-:Y:S01]  /*10a0*/  LDSM.16.M88.4 R60, [R243+0x800] ;  /* 0x00080000f33c783b */ /* 0x000fe20000000200 */
[----:B------:R-:W-:-:S03]  /*10b0*/  SEL R4, R4, 0xffffffe0, !P1 ;  /* 0xffffffe004047807 */ /* 0x000fc60004800000 */
[----:B------:R-:W-:Y:S01]  /*10c0*/  LDSM.16.M88.4 R64, [R243] ;  /* 0x00000000f340783b */ /* 0x000fe20000000200 */
[----:B------:R-:W-:Y:S01]  /*10d0*/  LOP3.LUT P1, RZ, R73, 0x4, RZ, 0xc0, !PT ;  /* 0x0000000449ff7812 */ /* 0x000fe2000782c0ff */
[C---:B------:R-:W-:Y:S02]  /*10e0*/  IMAD.IADD R240, R239.reuse, 0x1, R4 ;  /* 0x00000001eff07824 */ /* 0x040fe400078e0204 */
[----:B------:R-:W-:Y:S01]  /*10f0*/  LDSM.16.M88.4 R56, [R243+0x1000] ;  /* 0x00100000f338783b */ /* 0x000fe20000000200 */
[C---:B------:R-:W-:Y:S02]  /*1100*/  SEL R0, R2.reuse, 0xffffffc0, !P1 ;  /* 0xffffffc002007807 */ /* 0x040fe40004800000 */
[----:B------:R-:W-:Y:S01]  /*1110*/  SEL R2, R2, 0xffffffc0, !P0 ;  /* 0xffffffc002027807 */ /* 0x000fe20004000000 */
[----:B------:R-:W2:Y:S01]  /*1120*/  LDSM.16.M88.4 R20, [R240+0x2000] ;  /* 0x00200000f014783b */ /* 0x000ea20000000200 */
[----:B------:R-:W-:Y:S01]  /*1130*/  IADD3 R241, R240, R0, RZ ;  /* 0x00000000f0f17210 */ /* 0x000fe20007ffe0ff */
[----:B------:R-:W-:Y:S01]  /*1140*/  IMAD.IADD R242, R239, 0x1, R0 ;  /* 0x00000001eff27824 */ /* 0x000fe200078e0200 */
[----:B------:R-:W-:Y:S01]  /*1150*/  IADD3 R237, R238, R2, RZ ;  /* 0x00000002eeed7210 */ /* 0x000fe20007ffe0ff */
[----:B------:R-:W1:Y:S01]  /*1160*/  LDSM.16.M88.4 R52, [R243+0x1800] ;  /* 0x00180000f334783b */ /* 0x000e620000000200 */
[----:B------:R-:W-:Y:S01]  /*1170*/  IMAD.IADD R236, R2, 0x1, R243 ;  /* 0x0000000102ec7824 */ /* 0x000fe200078e02f3 */
[----:B------:R-:W-:Y:S01]  /*1180*/  ISETP.GE.AND P0, PT, R148, 0x41, PT ;  /* 0x000000419400780c */ /* 0x000fe20003f06270 */
[-C--:B----4-:R-:W-:Y:S01]  /*1190*/  HMMA.16816.F32 R116, R12, R32.reuse, RZ ;  /* 0x000000200c74723c */ /* 0x090fe200000018ff */
[----:B------:R-:W0:Y:S07]  /*11a0*/  LDGDEPBAR ;  /* 0x00000000000079af */ /* 0x000e2e0000000000 */
[C---:B---3--:R-:W-:Y:S08]  /*11b0*/  HMMA.16816.F32 R48, R8.reuse, R32, RZ ;  /* 0x000000200830723c */ /* 0x048ff000000018ff */
[-C--:B------:R-:W-:Y:S08]  /*11c0*/  HMMA.16816.F32 R68, R8, R34.reuse, RZ ;  /* 0x000000220844723c */ /* 0x080ff000000018ff */
[----:B------:R-:W-:Y:S08]  /*11d0*/  HMMA.16816.F32 R112, R12, R34, RZ ;  /* 0x000000220c70723c */ /* 0x000ff000000018ff */
[C---:B-----5:R-:W-:Y:S08]  /*11e0*/  HMMA.16816.F32 R44, R8.reuse, R28, RZ ;  /* 0x0000001c082c723c */ /* 0x060ff000000018ff */
[C---:B-1----:R-:W-:Y:S08]  /*11f0*/  HMMA.16816.F32 R40, R8.reuse, R24, RZ ;  /* 0x000000180828723c */ /* 0x042ff000000018ff */
[C---:B------:R-:W-:Y:S08]  /*1200*/  HMMA.16816.F32 R36, R8.reuse, R16, RZ ;  /* 0x000000100824723c */ /* 0x040ff000000018ff */
[C---:B------:R-:W-:Y:S08]  /*1210*/  HMMA.16816.F32 R32, R8.reuse, R30, RZ ;  /* 0x0000001e0820723c */ /* 0x040ff000000018ff */
[C---:B------:R-:W-:Y:S08]  /*1220*/  HMMA.16816.F32 R84, R8.reuse, R26, RZ ;  /* 0x0000001a0854723c */ /* 0x040ff000000018ff */
[----:B------:R-:W-:Y:S01]  /*1230*/  HMMA.16816.F32 R80, R8, R18, RZ ;  /* 0x000000120850723c */ /* 0x000fe200000018ff */
[----:B------:R-:W1:Y:S07]  /*1240*/  LDSM.16.M88.4 R8, [R240] ;  /* 0x00000000f008783b */ /* 0x000e6e0000000200 */
[C---:B------:R-:W-:Y:S08]  /*1250*/  HMMA.16816.F32 R92, R12.reuse, R16, RZ ;  /* 0x000000100c5c723c */ /* 0x040ff000000018ff */
[----:B------:R-:W-:Y:S01]  /*1260*/  HMMA.16816.F32 R76, R12, R18, RZ ;  /* 0x000000120c4c723c */ /* 0x000fe200000018ff */
[----:B------:R-:W-:Y:S07]  /*1270*/  LDSM.16.M88.4 R16, [R242] ;  /* 0x00000000f210783b */ /* 0x000fee0000000200 */
[----:B--2---:R-:W-:Y:S01]  /*1280*/  HMMA.16816.F32 R140, R20, R62, R32 ;  /* 0x0000003e148c723c */ /* 0x004fe20000001820 */
[----:B------:R-:W2:Y:S07]  /*1290*/  LDSM.16.M88.4 R32, [R237] ;  /* 0x00000000ed20783b */ /* 0x000eae0000000200 */
[C---:B------:R-:W-:Y:S08]  /*12a0*/  HMMA.16816.F32 R108, R12.reuse, R28, RZ ;  /* 0x0000001c0c6c723c */ /* 0x040ff000000018ff */
[C---:B------:R-:W-:Y:S01]  /*12b0*/  HMMA.16816.F32 R104, R12.reuse, R30, RZ ;  /* 0x0000001e0c68723c */ /* 0x040fe200000018ff */
[----:B------:R-:W-:Y:S07]  /*12c0*/  LDSM.16.M88.4 R28, [R237+0x800] ;  /* 0x00080000ed1c783b */ /* 0x000fee0000000200 */
[C---:B------:R-:W-:Y:S08]  /*12d0*/  HMMA.16816.F32 R100, R12.reuse, R24, RZ ;  /* 0x000000180c64723c */ /* 0x040ff000000018ff */
[----:B------:R-:W-:Y:S01]  /*12e0*/  HMMA.16816.F32 R96, R12, R26, RZ ;  /* 0x0000001a0c60723c */ /* 0x000fe200000018ff */
[----:B------:R-:W-:Y:S04]  /*12f0*/  LDSM.16.M88.4 R12, [R242+0x2000] ;  /* 0x00200000f20c783b */ /* 0x000fe80000000200 */
[----:B------:R-:W-:Y:S03]  /*1300*/  LDSM.16.M88.4 R24, [R237+0x1000] ;  /* 0x00100000ed18783b */ /* 0x000fe60000000200 */
[C---:B------:R-:W-:Y:S08]  /*1310*/  HMMA.16816.F32 R88, R20.reuse, R64, R48 ;  /* 0x000000401458723c */ /* 0x040ff00000001830 */
[C---:B------:R-:W-:Y:S01]  /*1320*/  HMMA.16816.F32 R124, R20.reuse, R60, R44 ;  /* 0x0000003c147c723c */ /* 0x040fe2000000182c */
[----:B------:R-:W-:Y:S07]  /*1330*/  LDSM.16.M88.4 R44, [R236] ;  /* 0x00000000ec2c783b */ /* 0x000fee0000000200 */
[C---:B------:R-:W-:Y:S01]  /*1340*/  HMMA.16816.F32 R120, R20.reuse, R56, R40 ;  /* 0x000000381478723c */ /* 0x040fe20000001828 */
[----:B------:R-:W-:Y:S07]  /*1350*/  LDSM.16.M88.4 R40, [R241] ;  /* 0x00000000f128783b */ /* 0x000fee0000000200 */
[C---:B------:R-:W-:Y:S08]  /*1360*/  HMMA.16816.F32 R36, R20.reuse, R52, R36 ;  /* 0x000000341424723c */ /* 0x040ff00000001824 */
[C---:B------:R-:W-:Y:S08]  /*1370*/  HMMA.16816.F32 R68, R20.reuse, R66, R68 ;  /* 0x000000421444723c */ /* 0x040ff00000001844 */
[C---:B------:R-:W-:Y:S08]  /*1380*/  HMMA.16816.F32 R144, R20.reuse, R58, R84 ;  /* 0x0000003a1490723c */ /* 0x040ff00000001854 */
[----:B------:R-:W-:Y:S01]  /*1390*/  HMMA.16816.F32 R72, R20, R54, R80 ;  /* 0x000000361448723c */ /* 0x000fe20000001850 */
[----:B------:R-:W3:Y:S07]  /*13a0*/  LDSM.16.M88.4 R20, [R237+0x1800] ;  /* 0x00180000ed14783b */ /* 0x000eee0000000200 */
[C---:B-1----:R-:W-:Y:S01]  /*13b0*/  HMMA.16816.F32 R48, R8.reuse, R64, R116 ;  /* 0x000000400830723c */ /* 0x042fe20000001874 */
[----:B------:R-:W-:Y:S07]  /*13c0*/  LDSM.16.M88.4 R116, [R236+0x1800] ;  /* 0x00180000ec74783b */ /* 0x000fee0000000200 */
[C---:B------:R-:W-:Y:S08]  /*13d0*/  HMMA.16816.F32 R132, R8.reuse, R60, R108 ;  /* 0x0000003c0884723c */ /* 0x040ff0000000186c */
[----:B------:R-:W-:Y:S08]  /*13e0*/  HMMA.16816.F32 R108, R8, R66, R112 ;  /* 0x00000042086c723c */ /* 0x000ff00000001870 */
[----:B--2---:R-:W-:Y:S08]  /*13f0*/  HMMA.16816.F32 R48, R16, R32, R48 ;  /* 0x000000201030723c */ /* 0x004ff00000001830 */
[C---:B------:R-:W-:Y:S08]  /*1400*/  HMMA.16816.F32 R112, R8.reuse, R62, R104 ;  /* 0x0000003e0870723c */ /* 0x040ff00000001868 */
[C---:B------:R-:W-:Y:S08]  /*1410*/  HMMA.16816.F32 R136, R8.reuse, R56, R100 ;  /* 0x000000380888723c */ /* 0x040ff00000001864 */
[C---:B------:R-:W-:Y:S08]  /*1420*/  HMMA.16816.F32 R104, R8.reuse, R58, R96 ;  /* 0x0000003a0868723c */ /* 0x040ff00000001860 */
[C---:B------:R-:W-:Y:S08]  /*1430*/  HMMA.16816.F32 R56, R8.reuse, R54, R76 ;  /* 0x000000360838723c */ /* 0x040ff0000000184c */
[----:B------:R-:W-:Y:S01]  /*1440*/  HMMA.16816.F32 R128, R8, R52, R92 ;  /* 0x000000340880723c */ /* 0x000fe2000000185c */
[----:B------:R-:W1:Y:S04]  /*1450*/  LDSM.16.M88.4 R8, [R241+0x2000] ;  /* 0x00200000f108783b */ /* 0x000e680000000200 */
[----:B------:R-:W-:Y:S03]  /*1460*/  LDSM.16.M88.4 R52, [R236+0x800] ;  /* 0x00080000ec34783b */ /* 0x000fe60000000200 */
[C---:B---3--:R-:W-:Y:S01]  /*1470*/  HMMA.16816.F32 R76, R12.reuse, R20, R36 ;  /* 0x000000140c4c723c */ /* 0x048fe20000001824 */
[----:B------:R-:W-:Y:S04]  /*1480*/  LDSM.16.M88.4 R36, [R239+0x4000] ;  /* 0x00400000ef24783b */ /* 0x000fe80000000200 */
[----:B------:R-:W-:Y:S03]  /*1490*/  LDSM.16.M88.4 R92, [R236+0x1000] ;  /* 0x00100000ec5c783b */ /* 0x000fe60000000200 */
[C---:B------:R-:W-:Y:S01]  /*14a0*/  HMMA.16816.F32 R100, R12.reuse, R34, R68 ;  /* 0x000000220c64723c */ /* 0x040fe20000001844 */
[----:B------:R-:W2:Y:S07]  /*14b0*/  LDSM.16.M88.4 R68, [R3+0xa000] ;  /* 0x00a000000344783b */ /* 0x000eae0000000200 */
[C---:B------:R-:W-:Y:S08]  /*14c0*/  HMMA.16816.F32 R64, R12.reuse, R32, R88 ;  /* 0x000000200c40723c */ /* 0x040ff00000001858 */
[C---:B------:R-:W-:Y:S08]  /*14d0*/  HMMA.16816.F32 R96, R12.reuse, R28, R124 ;  /* 0x0000001c0c60723c */ /* 0x040ff0000000187c */
[C---:B------:R-:W-:Y:S08]  /*14e0*/  HMMA.16816.F32 R84, R12.reuse, R24, R120 ;  /* 0x000000180c54723c */ /* 0x040ff00000001878 */
[C---:B------:R-:W-:Y:S08]  /*14f0*/  HMMA.16816.F32 R88, R12.reuse, R30, R140 ;  /* 0x0000001e0c58723c */ /* 0x040ff0000000188c */
[C---:B------:R-:W-:Y:S08]  /*1500*/  HMMA.16816.F32 R80, R12.reuse, R26, R144 ;  /* 0x0000001a0c50723c */ /* 0x040ff00000001890 */
[----:B------:R-:W-:Y:S08]  /*1510*/  HMMA.16816.F32 R72, R12, R22, R72 ;  /* 0x000000160c48723c */ /* 0x000ff00000001848 */
[----:B------:R-:W-:Y:S01]  /*1520*/  HMMA.16816.F32 R12, R40, R44, R48 ;  /* 0x0000002c280c723c */ /* 0x000fe20000001830 */
[----:B------:R-:W-:Y:S07]  /*1530*/  LDSM.16.M88.4 R48, [R237+0x2000] ;  /* 0x00200000ed30783b */ /* 0x000fee0000000200 */
[C---:B------:R-:W-:Y:S01]  /*1540*/  HMMA.16816.F32 R60, R16.reuse, R34, R108 ;  /* 0x00000022103c723c */ /* 0x040fe2000000186c */
[----:B------:R-:W3:Y:S07]  /*1550*/  LDSM.16.M88.4 R32, [R239+0x6000] ;  /* 0x00600000ef20783b */ /* 0x000eee0000000200 */
[C---:B------:R-:W-:Y:S08]  /*1560*/  HMMA.16816.F32 R108, R16.reuse, R28, R132 ;  /* 0x0000001c106c723c */ /* 0x040ff00000001884 */
[C---:B------:R-:W-:Y:S01]  /*1570*/  HMMA.16816.F32 R112, R16.reuse, R30, R112 ;  /* 0x0000001e1070723c */ /* 0x040fe20000001870 */
[----:B------:R-:W-:Y:S07]  /*1580*/  LDSM.16.M88.4 R28, [R240+0x4000] ;  /* 0x00400000f01c783b */ /* 0x000fee0000000200 */
[C---:B------:R-:W-:Y:S01]  /*1590*/  HMMA.16816.F32 R120, R16.reuse, R22, R56 ;  /* 0x000000161078723c */ /* 0x040fe20000001838 */
[----:B------:R-:W4:Y:S07]  /*15a0*/  LDSM.16.M88.4 R56, [R243+0x2000] ;  /* 0x00200000f338783b */ /* 0x000f2e0000000200 */
[C---:B------:R-:W-:Y:S08]  /*15b0*/  HMMA.16816.F32 R136, R16.reuse, R24, R136 ;  /* 0x000000181088723c */ /* 0x040ff00000001888 */
[C---:B------:R-:W-:Y:S01]  /*15c0*/  HMMA.16816.F32 R104, R16.reuse, R26, R104 ;  /* 0x0000001a1068723c */ /* 0x040fe20000001868 */
[----:B------:R-:W5:Y:S07]  /*15d0*/  LDSM.16.M88.4 R24, [R240+0x6000] ;  /* 0x00600000f018783b */ /* 0x000f6e0000000200 */
[----:B------:R-:W-:Y:S01]  /*15e0*/  HMMA.16816.F32 R128, R16, R20, R128 ;  /* 0x000000141080723c */ /* 0x000fe20000001880 */
[----:B------:R-:W3:Y:S07]  /*15f0*/  LDSM.16.M88.4 R20, [R242+0x4000] ;  /* 0x00400000f214783b */ /* 0x000eee0000000200 */
[----:B-1----:R-:W-:Y:S08]  /*1600*/  HMMA.16816.F32 R16, R8, R44, R64 ;  /* 0x0000002c0810723c */ /* 0x002ff00000001840 */
[----:B--2---:R-:W-:Y:S08]  /*1610*/  HMMA.16816.F32 R12, R36, R68, R12 ;  /* 0x00000044240c723c */ /* 0x004ff0000000180c */
[C---:B------:R-:W-:Y:S08]  /*1620*/  HMMA.16816.F32 R152, R8.reuse, R118, R72 ;  /* 0x000000760898723c */ /* 0x040ff00000001848 */
[-C--:B------:R-:W-:Y:S08]  /*1630*/  HMMA.16816.F32 R100, R8, R46.reuse, R100 ;  /* 0x0000002e0864723c */ /* 0x080ff00000001864 */
[----:B------:R-:W-:Y:S08]  /*1640*/  HMMA.16816.F32 R72, R40, R46, R60 ;  /* 0x0000002e2848723c */ /* 0x000ff0000000183c */
[----:B---3--:R-:W-:Y:S01]  /*1650*/  HMMA.16816.F32 R44, R32, R68, R16 ;  /* 0x00000044202c723c */ /* 0x008fe20000001810 */
[----:B------:R-:W1:Y:S07]  /*1660*/  LDSM.16.M88.4 R16, [R242+0x6000] ;  /* 0x00600000f210783b */ /* 0x000e6e0000000200 */
[----:B----4-:R-:W-:Y:S01]  /*1670*/  HMMA.16816.F32 R60, R28, R56, R12 ;  /* 0x000000381c3c723c */ /* 0x010fe2000000180c */
[----:B------:R-:W-:Y:S07]  /*1680*/  LDSM.16.M88.4 R12, [R241+0x4000] ;  /* 0x00400000f10c783b */ /* 0x000fee0000000200 */
[C---:B------:R-:W-:Y:S08]  /*1690*/  HMMA.16816.F32 R124, R8.reuse, R54, R88 ;  /* 0x00000036087c723c */ /* 0x040ff00000001858 */
[-C--:B------:R-:W-:Y:S08]  /*16a0*/  HMMA.16816.F32 R96, R8, R52.reuse, R96 ;  /* 0x000000340860723c */ /* 0x080ff00000001860 */
[C---:B------:R-:W-:Y:S08]  /*16b0*/  HMMA.16816.F32 R88, R40.reuse, R52, R108 ;  /* 0x000000342858723c */ /* 0x040ff0000000186c */
[----:B------:R-:W-:Y:S01]  /*16c0*/  HMMA.16816.F32 R112, R40, R54, R112 ;  /* 0x000000362870723c */ /* 0x000fe20000001870 */
[----:B------:R-:W2:Y:S07]  /*16d0*/  LDSM.16.M88.4 R52, [R236+0x2000] ;  /* 0x00200000ec34783b */ /* 0x000eae0000000200 */
[----:B-----5:R-:W-:Y:S08]  /*16e0*/  HMMA.16816.F32 R44, R24, R56, R44 ;  /* 0x00000038182c723c */ /* 0x020ff0000000182c */
[----:B------:R-:W-:Y:S01]  /*16f0*/  HMMA.16816.F32 R64, R20, R48, R60 ;  /* 0x000000301440723c */ /* 0x000fe2000000183c */
[----:B------:R-:W3:Y:S07]  /*1700*/  LDSM.16.M88.4 R60, [R3+0xa800] ;  /* 0x00a80000033c783b */ /* 0x000eee0000000200 */
[----:B------:R-:W-:Y:S08]  /*1710*/  HMMA.16816.F32 R72, R36, R70, R72 ;  /* 0x000000462448723c */ /* 0x000ff00000001848 */
[C---:B------:R-:W-:Y:S08]  /*1720*/  HMMA.16816.F32 R144, R8.reuse, R116, R76 ;  /* 0x000000740890723c */ /* 0x040ff0000000184c */
[C---:B------:R-:W-:Y:S08]  /*1730*/  HMMA.16816.F32 R132, R8.reuse, R92, R84 ;  /* 0x0000005c0884723c */ /* 0x040ff00000001854 */
[----:B------:R-:W-:Y:S01]  /*1740*/  HMMA.16816.F32 R140, R8, R94, R80 ;  /* 0x0000005e088c723c */ /* 0x000fe20000001850 */
[----:B------:R-:W4:Y:S07]  /*1750*/  LDSM.16.M88.4 R8, [R241+0x6000] ;  /* 0x00600000f108783b */ /* 0x000f2e0000000200 */
[----:B------:R-:W-:Y:S08]  /*1760*/  HMMA.16816.F32 R76, R32, R70, R100 ;  /* 0x00000046204c723c */ /* 0x000ff00000001864 */
[----:B-1----:R-:W-:Y:S08]  /*1770*/  HMMA.16816.F32 R44, R16, R48, R44 ;  /* 0x00000030102c723c */ /* 0x002ff0000000182c */
[----:B--2---:R-:W-:Y:S01]  /*1780*/  HMMA.16816.F32 R80, R12, R52, R64 ;  /* 0x000000340c50723c */ /* 0x004fe20000001840 */
[----:B------:R-:W1:Y:S07]  /*1790*/  LDSM.16.M88.4 R64, [R243+0x2800] ;  /* 0x00280000f340783b */ /* 0x000e6e0000000200 */
[-C--:B------:R-:W-:Y:S08]  /*17a0*/  HMMA.16816.F32 R68, R28, R58.reuse, R72 ;  /* 0x0000003a1c44723c */ /* 0x080ff00000001848 */
[----:B------:R-:W-:Y:S08]  /*17b0*/  HMMA.16816.F32 R76, R24, R58, R76 ;  /* 0x0000003a184c723c */ /* 0x000ff0000000184c */
[----:B---3--:R-:W-:Y:S01]  /*17c0*/  HMMA.16816.F32 R72, R36, R60, R88 ;  /* 0x0000003c2448723c */ /* 0x008fe20000001858 */
[----:B------:R-:W-:-:S04]  /*17d0*/  FMUL.FTZ R2, R80, c[0x0][0x2ec] ;  /* 0x0000bb0050027a20 */ /* 0x000fc80000410000 */
[----:B------:R2:W3:Y:S03]  /*17e0*/  MUFU.TANH R171, R2 ;  /* 0x0000000200ab7308 */ /* 0x0004e60000002400 */
[C---:B------:R-:W-:Y:S08]  /*17f0*/  HMMA.16816.F32 R136, R40.reuse, R92, R136 ;  /* 0x0000005c2888723c */ /* 0x040ff00000001888 */
[----:B------:R-:W-:Y:S01]  /*1800*/  HMMA.16816.F32 R108, R40, R94, R104 ;  /* 0x0000005e286c723c */ /* 0x000fe20000001868 */
[----:B--2---:R-:W-:-:S07]  /*1810*/  FMUL.FTZ R2, R81, c[0x0][0x2ec] ;  /* 0x0000bb0051027a20 */ /* 0x004fce0000410000 */
[C---:B------:R-:W-:Y:S01]  /*1820*/  HMMA.16816.F32 R128, R40.reuse, R116, R128 ;  /* 0x000000742880723c */ /* 0x040fe20000001880 */
[----:B------:R2:W1:Y:S07]  /*1830*/  MUFU.TANH R170, R2 ;  /* 0x0000000200aa7308 */ /* 0x00046e0000002400 */
[----:B------:R-:W-:Y:S08]  /*1840*/  HMMA.16816.F32 R120, R40, R118, R120 ;  /* 0x000000762878723c */ /* 0x000ff00000001878 */
[----:B----4-:R-:W-:Y:S01]  /*1850*/  HMMA.16816.F32 R84, R8, R52, R44 ;  /* 0x000000340854723c */ /* 0x010fe2000000182c */
[----:B------:R-:W4:Y:S01]  /*1860*/  LDSM.16.M88.4 R44, [R237+0x2800] ;  /* 0x00280000ed2c783b */ /* 0x000f220000000200 */
[----:B--2---:R-:W-:-:S04]  /*1870*/  FMUL.FTZ R2, R82, c[0x0][0x2ec] ;  /* 0x0000bb0052027a20 */ /* 0x004fc80000410000 */
[----:B------:R2:W1:Y:S02]  /*1880*/  MUFU.TANH R179, R2 ;  /* 0x0000000200b37308 */ /* 0x0004640000002400 */
[----:B------:R-:W-:Y:S08]  /*1890*/  HMMA.16816.F32 R40, R32, R60, R96 ;  /* 0x0000003c2028723c */ /* 0x000ff00000001860 */
[----:B------:R-:W-:Y:S01]  /*18a0*/  HMMA.16816.F32 R56, R20, R50, R68 ;  /* 0x000000321438723c */ /* 0x000fe20000001844 */
[----:B--2---:R-:W-:-:S07]  /*18b0*/  FMUL.FTZ R2, R83, c[0x0][0x2ec] ;  /* 0x0000bb0053027a20 */ /* 0x004fce0000410000 */
[----:B------:R-:W-:Y:S01]  /*18c0*/  HMMA.16816.F32 R68, R16, R50, R76 ;  /* 0x000000321044723c */ /* 0x000fe2000000184c */
[----:B------:R2:W2:Y:S07]  /*18d0*/  MUFU.TANH R178, R2 ;  /* 0x0000000200b27308 */ /* 0x0004ae0000002400 */
[-C--:B-1----:R-:W-:Y:S08]  /*18e0*/  HMMA.16816.F32 R72, R28, R64.reuse, R72 ;  /* 0x000000401c48723c */ /* 0x082ff00000001848 */
[----:B------:R-:W-:Y:S01]  /*18f0*/  HMMA.16816.F32 R48, R24, R64, R40 ;  /* 0x000000401830723c */ /* 0x000fe20000001828 */
[----:B------:R-:W-:Y:S01]  /*1900*/  LDSM.16.M88.4 R40, [R236+0x2800] ;  /* 0x00280000ec28783b */ /* 0x000fe20000000200 */
[----:B--2---:R-:W-:-:S04]  /*1910*/  FMUL.FTZ R2, R84, c[0x0][0x2ec] ;  /* 0x0000bb0054027a20 */ /* 0x004fc80000410000 */
[----:B------:R1:W2:Y:S02]  /*1920*/  MUFU.TANH R99, R2 ;  /* 0x0000000200637308 */ /* 0x0002a40000002400 */
[-C--:B------:R-:W-:Y:S01]  /*1930*/  HMMA.16816.F32 R80, R12, R54.reuse, R56 ;  /* 0x000000360c50723c */ /* 0x080fe20000001838 */
[----:B------:R-:W5:Y:S07]  /*1940*/  LDSM.16.M88.4 R56, [R3+0xb000] ;  /* 0x00b000000338783b */ /* 0x000f6e0000000200 */
[----:B------:R-:W-:Y:S01]  /*1950*/  HMMA.16816.F32 R88, R8, R54, R68 ;  /* 0x000000360858723c */ /* 0x000fe20000001844 */
[----:B-1----:R-:W-:-:S07]  /*1960*/  FMUL.FTZ R2, R85, c[0x0][0x2ec] ;  /* 0x0000bb0055027a20 */ /* 0x002fce0000410000 */
[----:B------:R-:W-:Y:S01]  /*1970*/  HMMA.16816.F32 R68, R36, R62, R112 ;  /* 0x0000003e2444723c */ /* 0x000fe20000001870 */
[----:B------:R1:W1:Y:S07]  /*1980*/  MUFU.TANH R98, R2 ;  /* 0x0000000200627308 */ /* 0x00026e0000002400 */
[----:B----4-:R-:W-:Y:S08]  /*1990*/  HMMA.16816.F32 R72, R20, R44, R72 ;  /* 0x0000002c1448723c */ /* 0x010ff00000001848 */
[----:B------:R-:W-:Y:S01]  /*19a0*/  HMMA.16816.F32 R76, R32, R62, R124 ;  /* 0x0000003e204c723c */ /* 0x000fe2000000187c */
[----:B-1----:R-:W-:-:S04]  /*19b0*/  FMUL.FTZ R2, R86, c[0x0][0x2ec] ;  /* 0x0000bb0056027a20 */ /* 0x002fc80000410000 */
[----:B------:R1:W4:Y:S03]  /*19c0*/  MUFU.TANH R97, R2 ;  /* 0x0000000200617308 */ /* 0x0003260000002400 */
[----:B------:R-:W-:Y:S01]  /*19d0*/  HMMA.16816.F32 R52, R16, R44, R48 ;  /* 0x0000002c1034723c */ /* 0x000fe20000001830 */
[----:B------:R-:W2:Y:S07]  /*19e0*/  LDSM.16.M88.4 R48, [R243+0x3000] ;  /* 0x00300000f330783b */ /* 0x000eae0000000200 */
[----:B------:R-:W-:Y:S01]  /*19f0*/  HMMA.16816.F32 R60, R28, R66, R68 ;  /* 0x000000421c3c723c */ /* 0x000fe20000001844 */
[----:B-1----:R-:W-:-:S07]  /*1a00*/  FMUL.FTZ R2, R87, c[0x0][0x2ec] ;  /* 0x0000bb0057027a20 */ /* 0x002fce0000410000 */
[----:B-----5:R-:W-:Y:S01]  /*1a10*/  HMMA.16816.F32 R68, R36, R56, R136 ;  /* 0x000000382444723c */ /* 0x020fe20000001888 */
[----:B------:R1:W1:Y:S07]  /*1a20*/  MUFU.TANH R96, R2 ;  /* 0x0000000200607308 */ /* 0x00026e0000002400 */
[----:B------:R-:W-:Y:S08]  /*1a30*/  HMMA.16816.F32 R84, R8, R40, R52 ;  /* 0x000000280854723c */ /* 0x000ff00000001834 */
[----:B------:R-:W-:Y:S01]  /*1a40*/  HMMA.16816.F32 R52, R32, R56, R132 ;  /* 0x000000382034723c */ /* 0x000fe20000001884 */
[----:B-1----:R-:W-:-:S04]  /*1a50*/  FMUL.FTZ R2, R80, c[0x0][0x2ec] ;  /* 0x0000bb0050027a20 */ /* 0x002fc80000410000 */
[----:B------:R1:W1:Y:S03]  /*1a60*/  MUFU.TANH R169, R2 ;  /* 0x0000000200a97308 */ /* 0x0002660000002400 */
[----:B--2---:R-:W-:Y:S01]  /*1a70*/  HMMA.16816.F32 R68, R28, R48, R68 ;  /* 0x000000301c44723c */ /* 0x004fe20000001844 */
[----:B-1----:R-:W-:-:S04]  /*1a80*/  FMUL.FTZ R2, R81, c[0x0][0x2ec] ;  /* 0x0000bb0051027a20 */ /* 0x002fc80000410000 */
[----:B------:R1:W2:Y:S02]  /*1a90*/  MUFU.TANH R168, R2 ;  /* 0x0000000200a87308 */ /* 0x0002a40000002400 */
[----:B-1----:R-:W-:-:S06]  /*1aa0*/  FMUL.FTZ R2, R82, c[0x0][0x2ec] ;  /* 0x0000bb0052027a20 */ /* 0x002fcc0000410000 */
[----:B------:R1:W1:Y:S02]  /*1ab0*/  MUFU.TANH R177, R2 ;  /* 0x0000000200b17308 */ /* 0x0002640000002400 */
[----:B-1----:R-:W-:Y:S02]  /*1ac0*/  FMUL.FTZ R2, R83, c[0x0][0x2ec] ;  /* 0x0000bb0053027a20 */ /* 0x002fe40000410000 */
[----:B------:R-:W-:Y:S04]  /*1ad0*/  HMMA.16816.F32 R80, R12, R40, R72 ;  /* 0x000000280c50723c */ /* 0x000fe80000001848 */
[----:B------:R1:W1:Y:S04]  /*1ae0*/  MUFU.TANH R176, R2 ;  /* 0x0000000200b07308 */ /* 0x0002680000002400 */
[----:B------:R-:W-:Y:S08]  /*1af0*/  HMMA.16816.F32 R72, R24, R66, R76 ;  /* 0x000000421848723c */ /* 0x000ff0000000184c */
[----:B------:R-:W-:Y:S01]  /*1b00*/  HMMA.16816.F32 R64, R20, R46, R60 ;  /* 0x0000002e1440723c */ /* 0x000fe2000000183c */
[----:B------:R-:W5:Y:S01]  /*1b10*/  LDSM.16.M88.4 R60, [R237+0x3000] ;  /* 0x00300000ed3c783b */ /* 0x000f620000000200 */
[----:B-1----:R-:W-:-:S04]  /*1b20*/  FMUL.FTZ R2, R88, c[0x0][0x2ec] ;  /* 0x0000bb0058027a20 */ /* 0x002fc80000410000 */
[----:B------:R1:W1:Y:S02]  /*1b30*/  MUFU.TANH R95, R2 ;  /* 0x00000002005f7308 */ /* 0x0002640000002400 */
[----:B------:R-:W-:Y:S01]  /*1b40*/  HMMA.16816.F32 R76, R24, R48, R52 ;  /* 0x00000030184c723c */ /* 0x000fe20000001834 */
[----:B------:R-:W2:Y:S07]  /*1b50*/  LDSM.16.M88.4 R52, [R236+0x3000] ;  /* 0x00300000ec34783b */ /* 0x000eae0000000200 */
[----:B------:R-:W-:Y:S01]  /*1b60*/  HMMA.16816.F32 R44, R16, R46, R72 ;  /* 0x0000002e102c723c */ /* 0x000fe20000001848 */
[----:B-1----:R-:W-:-:S07]  /*1b70*/  FMUL.FTZ R2, R89, c[0x0][0x2ec] ;  /* 0x0000bb0059027a20 */ /* 0x002fce0000410000 */
[----:B------:R-:W-:Y:S01]  /*1b80*/  HMMA.16816.F32 R72, R36, R58, R108 ;  /* 0x0000003a2448723c */ /* 0x000fe2000000186c */
[----:B------:R1:W1:Y:S02]  /*1b90*/  MUFU.TANH R92, R2 ;  /* 0x00000002005c7308 */ /* 0x0002640000002400 */
[----:B-1----:R-:W-:-:S06]  /*1ba0*/  FMUL.FTZ R2, R90, c[0x0][0x2ec] ;  /* 0x0000bb005a027a20 */ /* 0x002fcc0000410000 */
[----:B------:R1:W1:Y:S11]  /*1bb0*/  MUFU.TANH R93, R2 ;  /* 0x00000002005d7308 */ /* 0x0002760000002400 */
[----:B------:R-:W-:Y:S04]  /*1bc0*/  @!UPT UIADD3 URZ, URZ, URZ, URZ ;  /* 0x0000003f3f3ff290 */ /* 0x000fe8000fffe03f */
[----:B------:R-:W-:Y:S01]  /*1bd0*/  HMMA.16816.F32 R72, R28, R50, R72 ;  /* 0x000000321c48723c */ /* 0x000fe20000001848 */
[----:B-1----:R-:W-:-:S07]  /*1be0*/  FMUL.FTZ R2, R91, c[0x0][0x2ec] ;  /* 0x0000bb005b027a20 */ /* 0x002fce0000410000 */
[----:B------:R-:W-:Y:S01]  /*1bf0*/  HMMA.16816.F32 R88, R8, R42, R44 ;  /* 0x0000002a0858723c */ /* 0x000fe2000000182c */
[----:B------:R-:W1:Y:S01]  /*1c00*/  LDSM.16.M88.4 R44, [R3+0xb800] ;  /* 0x00b80000032c783b */ /* 0x000e620000000200 */
[----:B------:R2:W1:Y:S02]  /*1c10*/  MUFU.TANH R94, R2 ;  /* 0x00000002005e7308 */ /* 0x0004640000002400 */
[----:B--2---:R-:W-:-:S06]  /*1c20*/  FMUL.FTZ R2, R80, c[0x0][0x2ec] ;  /* 0x0000bb0050027a20 */ /* 0x004fcc0000410000 */
[----:B------:R2:W1:Y:S02]  /*1c30*/  MUFU.TANH R161, R2 ;  /* 0x0000000200a17308 */ /* 0x0004640000002400 */
[----:B--2---:R-:W-:-:S06]  /*1c40*/  FMUL.FTZ R2, R81, c[0x0][0x2ec] ;  /* 0x0000bb0051027a20 */ /* 0x004fcc0000410000 */
[----:B------:R2:W1:Y:S02]  /*1c50*/  MUFU.TANH R160, R2 ;  /* 0x0000000200a07308 */ /* 0x0004640000002400 */
[----:B--2---:R-:W-:-:S06]  /*1c60*/  FMUL.FTZ R2, R82, c[0x0][0x2ec] ;  /* 0x0000bb0052027a20 */ /* 0x004fcc0000410000 */
[----:B------:R2:W1:Y:S02]  /*1c70*/  MUFU.TANH R163, R2 ;  /* 0x0000000200a37308 */ /* 0x0004640000002400 */
[----:B--2---:R-:W-:Y:S02]  /*1c80*/  FMUL.FTZ R2, R83, c[0x0][0x2ec] ;  /* 0x0000bb0053027a20 */ /* 0x004fe40000410000 */
[----:B------:R-:W-:Y:S04]  /*1c90*/  HMMA.16816.F32 R80, R12, R42, R64 ;  /* 0x0000002a0c50723c */ /* 0x000fe80000001840 */
[----:B------:R2:W1:Y:S04]  /*1ca0*/  MUFU.TANH R162, R2 ;  /* 0x0000000200a27308 */ /* 0x0004680000002400 */
[----:B------:R-:W-:Y:S08]  /*1cb0*/  HMMA.16816.F32 R64, R32, R58, R140 ;  /* 0x0000003a2040723c */ /* 0x000ff0000000188c */
[----:B-----5:R-:W-:Y:S01]  /*1cc0*/  HMMA.16816.F32 R40, R20, R60, R68 ;  /* 0x0000003c1428723c */ /* 0x020fe20000001844 */
[----:B--2---:R-:W-:-:S04]  /*1cd0*/  FMUL.FTZ R2, R84, c[0x0][0x2ec] ;  /* 0x0000bb0054027a20 */ /* 0x004fc80000410000 */
[----:B------:R2:W1:Y:S03]  /*1ce0*/  MUFU.TANH R104, R2 ;  /* 0x0000000200687308 */ /* 0x0004660000002400 */
[----:B------:R-:W-:Y:S08]  /*1cf0*/  HMMA.16816.F32 R56, R16, R60, R76 ;  /* 0x0000003c1038723c */ /* 0x000ff0000000184c */
[----:B------:R-:W-:Y:S01]  /*1d00*/  HMMA.16816.F32 R68, R24, R50, R64 ;  /* 0x000000321844723c */ /* 0x000fe20000001840 */
[----:B------:R-:W-:Y:S01]  /*1d10*/  LDSM.16.M88.4 R48, [R237+0x3800] ;  /* 0x00380000ed30783b */ /* 0x000fe20000000200 */
[----:B--2---:R-:W-:-:S06]  /*1d20*/  FMUL.FTZ R2, R85, c[0x0][0x2ec] ;  /* 0x0000bb0055027a20 */ /* 0x004fcc0000410000 */
[----:B------:R-:W-:Y:S01]  /*1d30*/  HMMA.16816.F32 R76, R12, R52, R40 ;  /* 0x000000340c4c723c */ /* 0x000fe20000001828 */
[----:B------:R-:W2:Y:S01]  /*1d40*/  LDSM.16.M88.4 R40, [R243+0x3800] ;  /* 0x00380000f328783b */ /* 0x000ea20000000200 */
[----:B------:R5:W2:Y:S06]  /*1d50*/  MUFU.TANH R105, R2 ;  /* 0x0000000200697308 */ /* 0x000aac0000002400 */
[----:B------:R-:W-:Y:S08]  /*1d60*/  HMMA.16816.F32 R64, R20, R62, R72 ;  /* 0x0000003e1440723c */ /* 0x000ff00000001848 */
[----:B-1----:R-:W-:Y:S01]  /*1d70*/  HMMA.16816.F32 R72, R32, R44, R144 ;  /* 0x0000002c2048723c */ /* 0x002fe20000001890 */
[----:B-----5:R-:W-:-:S04]  /*1d80*/  FMUL.FTZ R2, R86, c[0x0][0x2ec] ;  /* 0x0000bb0056027a20 */ /* 0x020fc80000410000 */
[----:B------:R1:W1:Y:S03]  /*1d90*/  MUFU.TANH R106, R2 ;  /* 0x00000002006a7308 */ /* 0x0002660000002400 */
[----:B------:R-:W-:Y:S08]  /*1da0*/  HMMA.16816.F32 R68, R16, R62, R68 ;  /* 0x0000003e1044723c */ /* 0x000ff00000001844 */
[----:B------:R-:W-:Y:S01]  /*1db0*/  HMMA.16816.F32 R60, R36, R46, R120 ;  /* 0x0000002e243c723c */ /* 0x000fe20000001878 */
[----:B-1----:R-:W-:-:S07]  /*1dc0*/  FMUL.FTZ R2, R87, c[0x0][0x2ec] ;  /* 0x0000bb0057027a20 */ /* 0x002fce0000410000 */
[----:B------:R-:W-:Y:S01]  /*1dd0*/  HMMA.16816.F32 R32, R32, R46, R152 ;  /* 0x0000002e2020723c */ /* 0x000fe20000001898 */
[----:B------:R1:W1:Y:S07]  /*1de0*/  MUFU.TANH R107, R2 ;  /* 0x00000002006b7308 */ /* 0x00026e0000002400 */
[----:B------:R-:W-:Y:S01]  /*1df0*/  HMMA.16816.F32 R68, R8, R54, R68 ;  /* 0x000000360844723c */ /* 0x000fe20000001844 */
[----:B-1----:R-:W-:-:S04]  /*1e00*/  FMUL.FTZ R2, R80, c[0x0][0x2ec] ;  /* 0x0000bb0050027a20 */ /* 0x002fc80000410000 */
[----:B------:R1:W1:Y:S11]  /*1e10*/  MUFU.TANH R133, R2 ;  /* 0x0000000200857308 */ /* 0x0002760000002400 */
[----:B------:R-:W-:Y:S08]  /*1e20*/  @!UPT UIADD3 URZ, URZ, URZ, URZ ;  /* 0x0000003f3f3ff290 */ /* 0x000ff0000fffe03f */
[----:B------:R-:W-:Y:S02]  /*1e30*/  FMUL.FTZ R68, R68, c[0x0][0x2ec] ;  /* 0x0000bb0044447a20 */ /* 0x000fe40000410000 */
[----:B------:R-:W-:Y:S02]  /*1e40*/  FMUL.FTZ R69, R69, c[0x0][0x2ec] ;  /* 0x0000bb0045457a20 */ /* 0x000fe40000410000 */
[----:B------:R-:W2:Y:S01]  /*1e50*/  MUFU.TANH R158, R68 ;  /* 0x00000044009e7308 */ /* 0x000ea20000002400 */
[----:B-1----:R-:W-:-:S07]  /*1e60*/  FMUL.FTZ R2, R81, c[0x0][0x2ec] ;  /* 0x0000bb0051027a20 */ /* 0x002fce0000410000 */
[----:B------:R1:W1:Y:S08]  /*1e70*/  MUFU.TANH R132, R2 ;  /* 0x0000000200847308 */ /* 0x0002700000002400 */
[----:B------:R-:W2:Y:S01]  /*1e80*/  MUFU.TANH R159, R69 ;  /* 0x00000045009f7308 */ /* 0x000ea20000002400 */
[----:B-1----:R-:W-:-:S07]  /*1e90*/  FMUL.FTZ R2, R82, c[0x0][0x2ec] ;  /* 0x0000bb0052027a20 */ /* 0x002fce0000410000 */
[----:B------:R1:W1:Y:S02]  /*1ea0*/  MUFU.TANH R138, R2 ;  /* 0x00000002008a7308 */ /* 0x0002640000002400 */
[----:B-1----:R-:W-:Y:S02]  /*1eb0*/  FMUL.FTZ R2, R83, c[0x0][0x2ec] ;  /* 0x0000bb0053027a20 */ /* 0x002fe40000410000 */
[----:B------:R-:W-:Y:S04]  /*1ec0*/  HMMA.16816.F32 R80, R8, R52, R56 ;  /* 0x000000340850723c */ /* 0x000fe80000001838 */
[----:B------:R1:W1:Y:S04]  /*1ed0*/  MUFU.TANH R156, R2 ;  /* 0x00000002009c7308 */ /* 0x0002680000002400 */
[----:B------:R-:W-:Y:S01]  /*1ee0*/  HMMA.16816.F32 R56, R36, R44, R128 ;  /* 0x0000002c2438723c */ /* 0x000fe20000001880 */
[----:B------:R-:W5:Y:S01]  /*1ef0*/  LDSM.16.M88.4 R36, [R236+0x3800] ;  /* 0x00380000ec24783b */ /* 0x000f620000000200 */
[----:B------:R-:W-:-:S04]  /*1f00*/  DEPBAR.LE SB0, 0x0 ;  /* 0x000080000000791a */ /* 0x000fc80000000000 */
[----:B-1----:R-:W-:-:S04]  /*1f10*/  FMUL.FTZ R2, R88, c[0x0][0x2ec] ;  /* 0x0000bb0058027a20 */ /* 0x002fc80000410000 */
[----:B------:R1:W1:Y:S11]  /*1f20*/  MUFU.TANH R88, R2 ;  /* 0x0000000200587308 */ /* 0x0002760000002400 */
[----:B------:R-:W-:Y:S03]  /*1f30*/  @!UPT UIADD3 URZ, URZ, URZ, URZ ;  /* 0x0000003f3f3ff290 */ /* 0x000fe6000fffe03f */
[----:B--2---:R-:W-:Y:S01]  /*1f40*/  HMMA.16816.F32 R56, R28, R40, R56 ;  /* 0x000000281c38723c */ /* 0x004fe20000001838 */
[----:B-1----:R-:W-:-:S07]  /*1f50*/  FMUL.FTZ R2, R89, c[0x0][0x2ec] ;  /* 0x0000bb0059027a20 */ /* 0x002fce0000410000 */
[----:B------:R-:W-:Y:S01]  /*1f60*/  HMMA.16816.F32 R28, R28, R42, R60 ;  /* 0x0000002a1c1c723c */ /* 0x000fe2000000183c */
[----:B------:R1:W2:Y:S11]  /*1f70*/  MUFU.TANH R89, R2 ;  /* 0x0000000200597308 */ /* 0x0002b60000002400 */
[----:B------:R-:W-:Y:S04]  /*1f80*/  @!UPT UIADD3 URZ, URZ, URZ, URZ ;  /* 0x0000003f3f3ff290 */ /* 0x000fe8000fffe03f */
[----:B------:R-:W-:Y:S01]  /*1f90*/  HMMA.16816.F32 R56, R20, R48, R56 ;  /* 0x000000301438723c */ /* 0x000fe20000001838 */
[----:B-1----:R-:W-:-:S04]  /*1fa0*/  FMUL.FTZ R2, R90, c[0x0][0x2ec] ;  /* 0x0000bb005a027a20 */ /* 0x002fc80000410000 */
[----:B------:R1:W1:Y:S03]  /*1fb0*/  MUFU.TANH R52, R2 ;  /* 0x0000000200347308 */ /* 0x0002660000002400 */
[----:B------:R-:W-:Y:S01]  /*1fc0*/  HMMA.16816.F32 R20, R20, R50, R28 ;  /* 0x000000321414723c */ /* 0x000fe2000000181c */
[----:B-1----:R-:W-:Y:S11]  /*1fd0*/  FMUL.FTZ R2, R91, c[0x0][0x2ec] ;  /* 0x0000bb005b027a20 */ /* 0x002ff60000410000 */
[----:B------:R-:W-:Y:S04]  /*1fe0*/  @!UPT UIADD3 URZ, URZ, URZ, URZ ;  /* 0x0000003f3f3ff290 */ /* 0x000fe8000fffe03f */
[----:B-----5:R-:W-:Y:S01]  /*1ff0*/  HMMA.16816.F32 R56, R12, R36, R56 ;  /* 0x000000240c38723c */ /* 0x020fe20000001838 */
[----:B------:R1:W1:Y:S02]  /*2000*/  MUFU.TANH R53, R2 ;  /* 0x0000000200357308 */ /* 0x0002640000002400 */
[----:B-1----:R-:W-:-:S06]  /*2010*/  FMUL.FTZ R2, R76, c[0x0][0x2ec] ;  /* 0x0000bb004c027a20 */ /* 0x002fcc0000410000 */
[----:B------:R1:W1:Y:S11]  /*2020*/  MUFU.TANH R198, R2 ;  /* 0x0000000200c67308 */ /* 0x0002760000002400 */
[----:B------:R-:W-:Y:S04]  /*2030*/  @!UPT UIADD3 URZ, URZ, URZ, URZ ;  /* 0x0000003f3f3ff290 */ /* 0x000fe8000fffe03f */
[----:B------:R-:W-:Y:S02]  /*2040*/  FMUL.FTZ R56, R56, c[0x0][0x2ec] ;  /* 0x0000bb0038387a20 */ /* 0x000fe40000410000 */
[----:B------:R-:W-:Y:S02]  /*2050*/  FMUL.FTZ R57, R57, c[0x0][0x2ec] ;  /* 0x0000bb0039397a20 */ /* 0x000fe40000410000 */
[----:B------:R-:W-:Y:S01]  /*2060*/  FMUL.FTZ R58, R58, c[0x0][0x2ec] ;  /* 0x0000bb003a3a7a20 */ /* 0x000fe20000410000 */
[----:B------:R-:W2:Y:S01]  /*2070*/  MUFU.TANH R185, R56 ;  /* 0x0000003800b97308 */ /* 0x000ea20000002400 */
[----:B-1----:R-:W-:-:S07]  /*2080*/  FMUL.FTZ R2, R77, c[0x0][0x2ec] ;  /* 0x0000bb004d027a20 */ /* 0x002fce0000410000 */
[----:B------:R-:W1:Y:S08]  /*2090*/  MUFU.TANH R202, R57 ;  /* 0x0000003900ca7308 */ /* 0x000e700000002400 */
[----:B------:R5:W1:Y:S08]  /*20a0*/  MUFU.TANH R197, R2 ;  /* 0x0000000200c57308 */ /* 0x000a700000002400 */
[----:B------:R-:W1:Y:S01]  /*20b0*/  MUFU.TANH R184, R58 ;  /* 0x0000003a00b87308 */ /* 0x000e620000002400 */
[----:B-----5:R-:W-:-:S07]  /*20c0*/  FMUL.FTZ R2, R78, c[0x0][0x2ec] ;  /* 0x0000bb004e027a20 */ /* 0x020fce0000410000 */
[----:B------:R5:W1:Y:S02]  /*20d0*/  MUFU.TANH R196, R2 ;  /* 0x0000000200c47308 */ /* 0x000a640000002400 */
[----:B-----5:R-:W-:Y:S02]  /*20e0*/  FMUL.FTZ R2, R79, c[0x0][0x2ec] ;  /* 0x0000bb004f027a20 */ /* 0x020fe40000410000 */
[----:B------:R-:W-:Y:S04]  /*20f0*/  HMMA.16816.F32 R76, R12, R54, R64 ;  /* 0x000000360c4c723c */ /* 0x000fe80000001840 */
[----:B------:R5:W1:Y:S04]  /*2100*/  MUFU.TANH R183, R2 ;  /* 0x0000000200b77308 */ /* 0x000a680000002400 */
[C---:B------:R-:W-:Y:S08]  /*2110*/  HMMA.16816.F32 R64, R24.reuse, R40, R72 ;  /* 0x000000281840723c */ /* 0x040ff00000001848 */
[----:B------:R-:W-:Y:S01]  /*2120*/  HMMA.16816.F32 R24, R24, R42, R32 ;  /* 0x0000002a1818723c */ /* 0x000fe20000001820 */
[----:B-----5:R-:W-:-:S04]  /*2130*/  FMUL.FTZ R2, R80, c[0x0][0x2ec] ;  /* 0x0000bb0050027a20 */ /* 0x020fc80000410000 */
[----:B------:R5:W1:Y:S03]  /*2140*/  MUFU.TANH R182, R2 ;  /* 0x0000000200b67308 */ /* 0x000a660000002400 */
[----:B------:R-:W-:Y:S01]  /*2150*/  HMMA.16816.F32 R12, R12, R38, R20 ;  /* 0x000000260c0c723c */ /* 0x000fe20000001814 */
[----:B------:R-:W-:Y:S02]  /*2160*/  FMUL.FTZ R77, R77, c[0x0][0x2ec] ;  /* 0x0000bb004d4d7a20 */ /* 0x000fe40000410000 */
[----:B------:R-:W-:Y:S02]  /*2170*/  FMUL.FTZ R78, R78, c[0x0][0x2ec] ;  /* 0x0000bb004e4e7a20 */ /* 0x000fe40000410000 */
[----:B------:R-:W-:Y:S01]  /*2180*/  FMUL.FTZ R79, R79, c[0x0][0x2ec] ;  /* 0x0000bb004f4f7a20 */ /* 0x000fe20000410000 */
[----:B------:R-:W1:Y:S02]  /*2190*/  MUFU.TANH R165, R77 ;  /* 0x0000004d00a57308 */ /* 0x000e640000002400 */
[----:B------:R-:W-:Y:S01]  /*21a0*/  HMMA.16816.F32 R44, R16, R48, R64 ;  /* 0x00000030102c723c */ /* 0x000fe20000001840 */
[----:B-----5:R-:W-:-:S05]  /*21b0*/  FMUL.FTZ R2, R81, c[0x0][0x2ec] ;  /* 0x0000bb0051027a20 */ /* 0x020fca0000410000 */
[----:B------:R-:W1:Y:S02]  /*21c0*/  MUFU.TANH R164, R78 ;  /* 0x0000004e00a47308 */ /* 0x000e640000002400 */
[----:B------:R-:W-:Y:S06]  /*21d0*/  HMMA.16816.F32 R16, R16, R50, R24 ;  /* 0x000000321010723c */ /* 0x000fec0000001818 */
[----:B------:R5:W1:Y:S02]  /*21e0*/  MUFU.TANH R180, R2 ;  /* 0x0000000200b47308 */ /* 0x000a640000002400 */
[----:B------:R-:W-:-:S02]  /*21f0*/  FMUL.FTZ R12, R12, c[0x0][0x2ec] ;  /* 0x0000bb000c0c7a20 */ /* 0x000fc40000410000 */
[----:B------:R-:W-:Y:S02]  /*2200*/  FMUL.FTZ R13, R13, c[0x0][0x2ec] ;  /* 0x0000bb000d0d7a20 */ /* 0x000fe40000410000 */
[----:B------:R-:W-:Y:S02]  /*2210*/  FMUL.FTZ R14, R14, c[0x0][0x2ec] ;  /* 0x0000bb000e0e7a20 */ /* 0x000fe40000410000 */
[----:B------:R-:W-:Y:S01]  /*2220*/  FMUL.FTZ R15, R15, c[0x0][0x2ec] ;  /* 0x0000bb000f0f7a20 */ /* 0x000fe20000410000 */
[----:B------:R-:W1:Y:S01]  /*2230*/  MUFU.TANH R157, R79 ;  /* 0x0000004f009d7308 */ /* 0x000e620000002400 */
[----:B------:R-:W-:Y:S01]  /*2240*/  HMMA.16816.F32 R28, R8, R36, R44 ;  /* 0x00000024081c723c */ /* 0x000fe2000000182c */
[----:B-----5:R-:W-:-:S07]  /*2250*/  FMUL.FTZ R2, R82, c[0x0][0x2ec] ;  /* 0x0000bb0052027a20 */ /* 0x020fce0000410000 */
[----:B------:R-:W-:Y:S01]  /*2260*/  HMMA.16816.F32 R8, R8, R38, R16 ;  /* 0x000000260808723c */ /* 0x000fe20000001810 */
[----:B------:R-:W1:Y:S08]  /*2270*/  MUFU.TANH R209, R12 ;  /* 0x0000000c00d17308 */ /* 0x000e700000002400 */
[----:B------:R5:W1:Y:S07]  /*2280*/  MUFU.TANH R181, R2 ;  /* 0x0000000200b57308 */ /* 0x000a6e0000002400 */
[----:B------:R-:W-:Y:S01]  /*2290*/  FMUL.FTZ R28, R28, c[0x0][0x2ec] ;  /* 0x0000bb001c1c7a20 */ /* 0x000fe20000410000 */
[----:B------:R-:W1:Y:S01]  /*22a0*/  MUFU.TANH R208, R13 ;  /* 0x0000000d00d07308 */ /* 0x000e620000002400 */
[----:B------:R-:W-:-:S06]  /*22b0*/  FMUL.FTZ R29, R29, c[0x0][0x2ec] ;  /* 0x0000bb001d1d7a20 */ /* 0x000fcc0000410000 */
[----:B------:R-:W-:Y:S01]  /*22c0*/  FMUL.FTZ R8, R8, c[0x0][0x2ec] ;  /* 0x0000bb0008087a20 */ /* 0x000fe20000410000 */
[----:B------:R-:W1:Y:S01]  /*22d0*/  MUFU.TANH R203, R28 ;  /* 0x0000001c00cb7308 */ /* 0x000e620000002400 */
[----:B-----5:R-:W-:Y:S02]  /*22e0*/  FMUL.FTZ R2, R83, c[0x0][0x2ec] ;  /* 0x0000bb0053027a20 */ /* 0x020fe40000410000 */
[----:B------:R-:W-:Y:S02]  /*22f0*/  FMUL.FTZ R9, R9, c[0x0][0x2ec] ;  /* 0x0000bb0009097a20 */ /* 0x000fe40000410000 */
[----:B------:R-:W-:Y:S02]  /*2300*/  FMUL.FTZ R10, R10, c[0x0][0x2ec] ;  /* 0x0000bb000a0a7a20 */ /* 0x000fe40000410000 */
[----:B------:R-:W-:Y:S01]  /*2310*/  FMUL.FTZ R11, R11, c[0x0][0x2ec] ;  /* 0x0000bb000b0b7a20 */ /* 0x000fe20000410000 */
[----:B------:R5:W1:Y:S08]  /*2320*/  MUFU.TANH R167, R2 ;  /* 0x0000000200a77308 */ /* 0x000a700000002400 */
[----:B------:R-:W1:Y:S01]  /*2330*/  MUFU.TANH R252, R29 ;  /* 0x0000001d00fc7308 */ /* 0x000e620000002400 */
[----:B-----5:R-:W-:-:S07]  /*2340*/  FMUL.FTZ R2, R76, c[0x0][0x2ec] ;  /* 0x0000bb004c027a20 */ /* 0x020fce0000410000 */
[----:B------:R-:W1:Y:S08]  /*2350*/  MUFU.TANH R211, R14 ;  /* 0x0000000e00d37308 */ /* 0x000e700000002400 */
        /* <DEDUP_REMOVED lines=11> */
[----:B------:R5:W1:Y:S02]  /*2410*/  MUFU.TANH R191, R2 ;  /* 0x0000000200bf7308 */ /* 0x000a640000002400 */
[----:B-----5:R-:W-:-:S06]  /*2420*/  FMUL.FTZ R2, R30, c[0x0][0x2ec] ;  /* 0x0000bb001e027a20 */ /* 0x020fcc0000410000 */
[----:B------:R5:W1:Y:S02]  /*2430*/  MUFU.TANH R151, R2 ;  /* 0x0000000200977308 */ /* 0x000a640000002400 */
[----:B-----5:R-:W-:-:S06]  /*2440*/  FMUL.FTZ R2, R31, c[0x0][0x2ec] ;  /* 0x0000bb001f027a20 */ /* 0x020fcc0000410000 */
[----:B------:R5:W1:Y:S02]  /*2450*/  MUFU.TANH R186, R2 ;  /* 0x0000000200ba7308 */ /* 0x000a640000002400 */
[----:B-----5:R-:W-:Y:S01]  /*2460*/  LOP3.LUT R2, R150, R149, RZ, 0xfc, !PT ;  /* 0x0000009596027212 */ /* 0x020fe200078efcff */
[----:B------:R-:W-:Y:S06]  /*2470*/  BAR.SYNC.DEFER_BLOCKING 0x0 ;  /* 0x0000000000007b1d */ /* 0x000fec0000010000 */
[----:B------:R-:W-:Y:S05]  /*2480*/  @!P0 BRA `(.L_x_94) ;  /* 0x000001a000008947 */ /* 0x000fea0003800000 */
[----:B-1234-:R-:W-:-:S04]  /*2490*/  LEA.HI.SX32 R6, R174, 0xfffffffe, 0x1a ;  /* 0xfffffffeae067811 */ /* 0x01efc800078fd2ff */
        /* <DEDUP_REMOVED lines=25> */
.L_x_94:
[----:B-1234-:R-:W-:Y:S01]  /*2630*/  FMNMX.FTZ R3, R99, R98, !PT ;  /* 0x0000006263037209 */ /* 0x01efe20007810000 */
[----:B------:R-:W-:Y:S01]  /*2640*/  IMAD.SHL.U32 R232, R2, 0x2, RZ ;  /* 0x0000000202e87824 */ /* 0x000fe200078e00ff */
[----:B------:R-:W-:Y:S01]  /*2650*/  MOV R19, R151 ;  /* 0x0000009700137202 */ /* 0x000fe20000000f00 */
[----:B------:R-:W-:Y:S01]  /*2660*/  STL [R1+0x68], R245 ;  /* 0x000068f501007387 */ /* 0x000fe20000100800 */
[----:B------:R-:W-:Y:S01]  /*2670*/  FMNMX.FTZ R3, R95, R3, !PT ;  /* 0x000000035f037209 */ /* 0x000fe20007810000 */
[----:B------:R-:W-:Y:S01]  /*2680*/  IMAD.IADD R235, R0, 0x1, R232 ;  /* 0x0000000100eb7824 */ /* 0x000fe200078e02e8 */
[----:B------:R-:W-:Y:S01]  /*2690*/  IADD3 R233, R4, R232, RZ ;  /* 0x000000e804e97210 */ /* 0x000fe20007ffe0ff */
[----:B------:R-:W-:Y:S01]  /*26a0*/  STL [R1+0x64], R244 ;  /* 0x000064f401007387 */ /* 0x000fe20000100800 */
[----:B------:R-:W-:-:S02]  /*26b0*/  FMNMX.FTZ R3, R92, R3, !PT ;  /* 0x000000035c037209 */ /* 0x000fc40007810000 */
[----:B------:R-:W-:Y:S01]  /*26c0*/  IADD3 R234, R0, R233, RZ ;  /* 0x000000e900ea7210 */ /* 0x000fe20007ffe0ff */
        /* <DEDUP_REMOVED lines=39> */
[----:B------:R-:W1:Y:S01]  /*2940*/  SHFL.BFLY PT, R5, R134, 0x2, 0x1f ;  /* 0x0c401f0086057f89 */ /* 0x000e6200000e0000 */
        /* <DEDUP_REMOVED lines=8> */
[----:B------:R-:W-:Y:S03]  /*29d0*/  LDSM.16.MT88.4 R64, [R234+0xc800] ;  /* 0x00c80000ea40783b */ /* 0x000fe60000004200 */
[----:B------:R-:W-:Y:S01]  /*29e0*/  FMNMX.FTZ R3, R219, R3, !PT ;  /* 0x00000003db037209 */ /* 0x000fe20007810000 */
[----:B------:R-:W-:Y:S04]  /*29f0*/  STL [R1+0x44], R236 ;  /* 0x000044ec01007387 */ /* 0x000fe80000100800 */
[----:B------:R-:W-:Y:S01]  /*2a00*/  LDSM.16.MT88.4 R56, [R233+0xe800] ;  /* 0x00e80000e938783b */ /* 0x000fe20000004200 */
[----:B-1----:R-:W-:-:S03]  /*2a10*/  FMNMX.FTZ R134, R134, R5, !PT ;  /* 0x0000000586867209 */ /* 0x002fc60007810000 */
[----:B------:R-:W-:Y:S04]  /*2a20*/  LDSM.16.MT88.4 R68, [R235+0xc800] ;  /* 0x00c80000eb44783b */ /* 0x000fe80000004200 */
[----:B------:R-:W1:Y:S04]  /*2a30*/  SHFL.BFLY PT, R5, R3, 0x2, 0x1f ;  /* 0x0c401f0003057f89 */ /* 0x000e6800000e0000 */
[----:B------:R-:W2:Y:S04]  /*2a40*/  SHFL.BFLY PT, R6, R134, 0x1, 0x1f ;  /* 0x0c201f0086067f89 */ /* 0x000ea800000e0000 */
[----:B------:R-:W-:Y:S01]  /*2a50*/  LDSM.16.MT88.4 R76, [R232+0xc800] ;  /* 0x00c80000e84c783b */ /* 0x000fe20000004200 */
[----:B-1----:R-:W-:-:S02]  /*2a60*/  FMNMX.FTZ R3, R3, R5, !PT ;  /* 0x0000000503037209 */ /* 0x002fc40007810000 */
[----:B--2---:R-:W-:-:S03]  /*2a70*/  FMNMX.FTZ R134, R134, R6, !PT ;  /* 0x0000000686867209 */ /* 0x004fc60007810000 */
[----:B------:R-:W1:Y:S01]  /*2a80*/  SHFL.BFLY PT, R6, R3, 0x1, 0x1f ;  /* 0x0c201f0003067f89 */ /* 0x000e6200000e0000 */
[C---:B------:R-:W-:Y:S01]  /*2a90*/  FSETP.NEU.FTZ.AND P1, PT, R134.reuse, -INF , PT ;  /* 0xff8000008600780b */ /* 0x040fe20003f3d000 */
[----:B------:R-:W-:-:S05]  /*2aa0*/  FMUL.FTZ R13, R134, c[0x0][0x23c] ;  /* 0x00008f00860d7a20 */ /* 0x000fca0000410000 */
[----:B------:R-:W-:-:S05]  /*2ab0*/  FSEL R13, R13, RZ, P1 ;  /* 0x000000ff0d0d7208 */ /* 0x000fca0000800000 */
[--C-:B------:R-:W-:Y:S02]  /*2ac0*/  FFMA.FTZ R8, R104, c[0x0][0x23c], -R13.reuse ;  /* 0x00008f0068087a23 */ /* 0x100fe4000001080d */
[--C-:B------:R-:W-:Y:S02]  /*2ad0*/  FFMA.FTZ R9, R89, c[0x0][0x23c], -R13.reuse ;  /* 0x00008f0059097a23 */ /* 0x100fe4000001080d */
[----:B------:R2:W-:Y:S01]  /*2ae0*/  MUFU.EX2 R17, R8 ;  /* 0x0000000800117308 */ /* 0x0005e20000000800 */
[----:B------:R-:W-:Y:S01]  /*2af0*/  FFMA.FTZ R5, R99, c[0x0][0x23c], -R13 ;  /* 0x00008f0063057a23 */ /* 0x000fe2000001080d */
[----:B-1----:R-:W-:-:S06]  /*2b00*/  FMNMX.FTZ R3, R3, R6, !PT ;  /* 0x0000000603037209 */ /* 0x002fcc0007810000 */
[----:B------:R-:W-:Y:S01]  /*2b10*/  MUFU.EX2 R188, R9 ;  /* 0x0000000900bc7308 */ /* 0x000fe20000000800 */
[C---:B------:R-:W-:Y:S01]  /*2b20*/  FSETP.NEU.FTZ.AND P1, PT, R3.reuse, -INF , PT ;  /* 0xff8000000300780b */ /* 0x040fe20003f3d000 */
[----:B------:R-:W-:Y:S02]  /*2b30*/  FMUL.FTZ R12, R3, c[0x0][0x23c] ;  /* 0x00008f00030c7a20 */ /* 0x000fe40000410000 */
[----:B--2---:R-:W-:-:S03]  /*2b40*/  FFMA.FTZ R8, R105, c[0x0][0x23c], -R13 ;  /* 0x00008f0069087a23 */ /* 0x004fc6000001080d */
[----:B------:R-:W-:Y:S01]  /*2b50*/  FSEL R12, R12, RZ, P1 ;  /* 0x000000ff0c0c7208 */ /* 0x000fe20000800000 */
[----:B------:R1:W-:Y:S04]  /*2b60*/  MUFU.EX2 R244, R5 ;  /* 0x0000000500f47308 */ /* 0x0003e80000000800 */
[----:B------:R-:W-:-:S04]  /*2b70*/  FFMA.FTZ R2, R97, c[0x0][0x23c], -R12 ;  /* 0x00008f0061027a23 */ /* 0x000fc8000001080c */
[----:B------:R2:W-:Y:S08]  /*2b80*/  MUFU.EX2 R241, R2 ;  /* 0x0000000200f17308 */ /* 0x0005f00000000800 */
[----:B------:R3:W-:Y:S01]  /*2b90*/  MUFU.EX2 R189, R8 ;  /* 0x0000000800bd7308 */ /* 0x0007e20000000800 */
[----:B-1----:R-:W-:Y:S02]  /*2ba0*/  FFMA.FTZ R5, R98, c[0x0][0x23c], -R13 ;  /* 0x00008f0062057a23 */ /* 0x002fe4000001080d */
[----:B--2---:R-:W-:-:S05]  /*2bb0*/  FFMA.FTZ R2, R96, c[0x0][0x23c], -R12 ;  /* 0x00008f0060027a23 */ /* 0x004fca000001080c */
[----:B------:R1:W2:Y:S01]  /*2bc0*/  MUFU.EX2 R243, R5 ;  /* 0x0000000500f37308 */ /* 0x0002a20000000800 */
[----:B------:R-:W-:Y:S01]  /*2bd0*/  LDSM.16.MT88.4 R96, [R233+0xe000] ;  /* 0x00e00000e960783b */ /* 0x000fe20000004200 */
[----:B---3--:R-:W-:-:S06]  /*2be0*/  FFMA.FTZ R8, R88, c[0x0][0x23c], -R13 ;  /* 0x00008f0058087a23 */ /* 0x008fcc000001080d */
[----:B------:R3:W-:Y:S08]  /*2bf0*/  MUFU.EX2 R242, R2 ;  /* 0x0000000200f27308 */ /* 0x0007f00000000800 */
[----:B------:R-:W4:Y:S01]  /*2c00*/  MUFU.EX2 R187, R8 ;  /* 0x0000000800bb7308 */ /* 0x000f220000000800 */
[----:B-1----:R-:W-:Y:S01]  /*2c10*/  FFMA.FTZ R5, R95, c[0x0][0x23c], -R13 ;  /* 0x00008f005f057a23 */ /* 0x002fe2000001080d */
[----:B--2---:R-:W-:Y:S01]  /*2c20*/  F2FP.PACK_AB R4, R243, R244 ;  /* 0x000000f4f304723e */ /* 0x004fe200000000ff */
[----:B---3--:R-:W-:-:S05]  /*2c30*/  FFMA.FTZ R2, R93, c[0x0][0x23c], -R12 ;  /* 0x00008f005d027a23 */ /* 0x008fca000001080c */
[----:B------:R1:W-:Y:S01]  /*2c40*/  MUFU.EX2 R238, R5 ;  /* 0x0000000500ee7308 */ /* 0x0003e20000000800 */
[----:B----4-:R-:W-:-:S07]  /*2c50*/  F2FP.PACK_AB R10, R188, R187 ;  /* 0x000000bbbc0a723e */ /* 0x010fce00000000ff */
[----:B------:R2:W-:Y:S01]  /*2c60*/  MUFU.EX2 R237, R2 ;  /* 0x0000000200ed7308 */ /* 0x0005e20000000800 */
[----:B-1----:R-:W-:-:S07]  /*2c70*/  FFMA.FTZ R5, R92, c[0x0][0x23c], -R13 ;  /* 0x00008f005c057a23 */ /* 0x002fce000001080d */
[----:B------:R-:W1:Y:S01]  /*2c80*/  MUFU.EX2 R18, R5 ;  /* 0x0000000500127308 */ /* 0x000e620000000800 */
[----:B--2---:R-:W-:Y:S02]  /*2c90*/  FFMA.FTZ R2, R94, c[0x0][0x23c], -R12 ;  /* 0x00008f005e027a23 */ /* 0x004fe4000001080c */
[----:B------:R-:W-:Y:S05]  /*2ca0*/  LDSM.16.MT88.4 R92, [R232+0xe000] ;  /* 0x00e00000e85c783b */ /* 0x000fea0000004200 */
[----:B------:R2:W3:Y:S01]  /*2cb0*/  MUFU.EX2 R199, R2 ;  /* 0x0000000200c77308 */ /* 0x0004e20000000800 */
[----:B-1----:R-:W-:Y:S02]  /*2cc0*/  F2FP.PACK_AB R6, R18, R238 ;  /* 0x000000ee1206723e */ /* 0x002fe400000000ff */
[----:B------:R-:W-:-:S02]  /*2cd0*/  F2FP.PACK_AB R5, R242, R241 ;  /* 0x000000f1f205723e */ /* 0x000fc400000000ff */
[----:B--2---:R-:W-:Y:S02]  /*2ce0*/  FMNMX.FTZ R2, R132, R0, !PT ;  /* 0x0000000084027209 */ /* 0x004fe40007810000 */
        /* <DEDUP_REMOVED lines=15> */
[----:B------:R-:W-:Y:S01]  /*2de0*/  FMNMX.FTZ R0, R208, R8, !PT ;  /* 0x00000008d0007209 */ /* 0x000fe20007810000 */
[----:B------:R-:W-:Y:S01]  /*2df0*/  FFMA.FTZ R8, R106, c[0x0][0x23c], -R12 ;  /* 0x00008f006a087a23 */ /* 0x000fe2000001080c */
[----:B------:R-:W-:-:S02]  /*2e00*/  FMNMX.FTZ R2, R183, R2, !PT ;  /* 0x00000002b7027209 */ /* 0x000fc40007810000 */
[----:B---3--:R-:W-:Y:S01]  /*2e10*/  F2FP.PACK_AB R7, R199, R237 ;  /* 0x000000edc707723e */ /* 0x008fe200000000ff */
        /* <DEDUP_REMOVED lines=13> */
[C---:B------:R-:W-:Y:S01]  /*2ef0*/  HMMA.16816.F32 R144, R4.reuse, R48, RZ ;  /* 0x000000300490723c */ /* 0x040fe200000018ff */
[----:B-1----:R-:W-:Y:S01]  /*2f00*/  FMNMX.FTZ R2, R0, R9, !PT ;  /* 0x0000000900027209 */ /* 0x002fe20007810000 */
[--C-:B------:R-:W-:Y:S01]  /*2f10*/  FFMA.FTZ R0, R53, c[0x0][0x23c], -R12.reuse ;  /* 0x00008f0035007a23 */ /* 0x100fe2000001080c */
[----:B------:R-:W1:Y:S04]  /*2f20*/  SHFL.BFLY PT, R15, R14, 0x2, 0x1f ;  /* 0x0c401f000e0f7f89 */ /* 0x000e6800000e0000 */
[----:B------:R-:W4:Y:S01]  /*2f30*/  SHFL.BFLY PT, R16, R2, 0x1, 0x1f ;  /* 0x0c201f0002107f89 */ /* 0x000f2200000e0000 */
[----:B------:R1:W-:Y:S01]  /*2f40*/  MUFU.EX2 R201, R0 ;  /* 0x0000000000c97308 */ /* 0x0003e20000000800 */
[----:B------:R-:W-:Y:S01]  /*2f50*/  HMMA.16816.F32 R152, R4, R80, RZ ;  /* 0x000000500498723c */ /* 0x000fe200000018ff */
[----:B--2---:R-:W-:Y:S01]  /*2f60*/  FFMA.FTZ R8, R52, c[0x0][0x23c], -R12 ;  /* 0x00008f0034087a23 */ /* 0x004fe2000001080c */
[----:B---3--:R-:W-:-:S06]  /*2f70*/  F2FP.PACK_AB R9, R190, R245 ;  /* 0x000000f5be09723e */ /* 0x008fcc00000000ff */
[C---:B------:R-:W-:Y:S01]  /*2f80*/  HMMA.16816.F32 R148, R4.reuse, R84, RZ ;  /* 0x000000540494723c */ /* 0x040fe200000018ff */
[----:B------:R-:W-:Y:S01]  /*2f90*/  LDSM.16.MT88.4 R52, [R235+0xe800] ;  /* 0x00e80000eb34783b */ /* 0x000fe20000004200 */
[----:B------:R2:W3:Y:S06]  /*2fa0*/  MUFU.EX2 R200, R8 ;  /* 0x0000000800c87308 */ /* 0x0004ec0000000800 */
[----:B------:R-:W-:Y:S01]  /*2fb0*/  HMMA.16816.F32 R140, R4, R92, RZ ;  /* 0x0000005c048c723c */ /* 0x000fe200000018ff */
[----:B-1----:R-:W-:Y:S02]  /*2fc0*/  FMNMX.FTZ R0, R14, R15, !PT ;  /* 0x0000000f0e007209 */ /* 0x002fe40007810000 */
[----:B------:R-:W-:-:S02]  /*2fd0*/  MOV R15, R184 ;  /* 0x000000b8000f7202 */ /* 0x000fc40000000f00 */
[----:B----4-:R-:W-:-:S03]  /*2fe0*/  FMNMX.FTZ R136, R2, R16, !PT ;  /* 0x0000001002887209 */ /* 0x010fc60007810000 */
[C---:B------:R-:W-:Y:S01]  /*2ff0*/  HMMA.16816.F32 R128, R4.reuse, R96, RZ ;  /* 0x000000600480723c */ /* 0x040fe200000018ff */
[----:B------:R-:W-:Y:S02]  /*3000*/  MOV R16, R186 ;  /* 0x000000ba00107202 */ /* 0x000fe40000000f00 */
[----:B--2---:R-:W-:Y:S01]  /*3010*/  F2FP.PACK_AB R8, R189, R17 ;  /* 0x00000011bd08723e */ /* 0x004fe200000000ff */
[C---:B------:R-:W-:Y:S01]  /*3020*/  FMUL.FTZ R2, R136.reuse, c[0x0][0x23c] ;  /* 0x00008f0088027a20 */ /* 0x040fe20000410000 */
[----:B---3--:R-:W-:Y:S02]  /*3030*/  F2FP.PACK_AB R11, R201, R200 ;  /* 0x000000c8c90b723e */ /* 0x008fe400000000ff */
[----:B------:R-:W-:Y:S01]  /*3040*/  FSETP.NEU.FTZ.AND P1, PT, R136, -INF , PT ;  /* 0xff8000008800780b */ /* 0x000fe20003f3d000 */
[----:B------:R-:W-:Y:S03]  /*3050*/  HMMA.16816.F32 R116, R4, R100, RZ ;  /* 0x000000640474723c */ /* 0x000fe600000018ff */
[----:B------:R-:W-:-:S05]  /*3060*/  FSEL R2, R2, RZ, P1 ;  /* 0x000000ff02027208 */ /* 0x000fca0000800000 */
        /* <DEDUP_REMOVED lines=9> */
[----:B------:R-:W-:Y:S01]  /*3100*/  FFMA.FTZ R4, R171, c[0x0][0x23c], -R2 ;  /* 0x00008f00ab047a23 */ /* 0x000fe20000010802 */
[----:B------:R-:W-:Y:S01]  /*3110*/  HMMA.16816.F32 R112, R8, R104, R112 ;  /* 0x000000680870723c */ /* 0x000fe20000001870 */
[----:B------:R-:W-:-:S02]  /*3120*/  MOV R6, R190 ;  /* 0x000000be00067202 */ /* 0x000fc40000000f00 */
[----:B------:R2:W3:Y:S05]  /*3130*/  MUFU.EX2 R204, R4 ;  /* 0x0000000400cc7308 */ /* 0x0004ea0000000800 */
[C---:B------:R-:W-:Y:S08]  /*3140*/  HMMA.16816.F32 R172, R8.reuse, R72, R144 ;  /* 0x0000004808ac723c */ /* 0x040ff00000001890 */
[----:B------:R-:W-:Y:S01]  /*3150*/  HMMA.16816.F32 R228, R8, R60, R140 ;  /* 0x0000003c08e4723c */ /* 0x000fe2000000188c */
[----:B-1----:R-:W-:Y:S01]  /*3160*/  FMNMX.FTZ R135, R0, R5, !PT ;  /* 0x0000000500877209 */ /* 0x002fe20007810000 */
[----:B------:R-:W-:-:S02]  /*3170*/  FFMA.FTZ R0, R168, c[0x0][0x23c], -R2 ;  /* 0x00008f00a8007a23 */ /* 0x000fc40000010802 */
[----:B--2---:R-:W-:Y:S01]  /*3180*/  FFMA.FTZ R4, R170, c[0x0][0x23c], -R2 ;  /* 0x00008f00aa047a23 */ /* 0x004fe20000010802 */
[----:B------:R-:W-:Y:S01]  /*3190*/  FSETP.NEU.FTZ.AND P1, PT, R135, -INF , PT ;  /* 0xff8000008700780b */ /* 0x000fe20003f3d000 */
[----:B------:R1:W-:Y:S01]  /*31a0*/  MUFU.EX2 R236, R0 ;  /* 0x0000000000ec7308 */ /* 0x0003e20000000800 */
[----:B------:R-:W-:Y:S01]  /*31b0*/  MOV R142, R199 ;  /* 0x000000c7008e7202 */ /* 0x000fe20000000f00 */
[----:B------:R-:W-:Y:S01]  /*31c0*/  IMAD.MOV.U32 R147, RZ, RZ, R112 ;  /* 0x000000ffff937224 */ /* 0x000fe200078e0070 */
[----:B------:R-:W-:Y:S01]  /*31d0*/  MOV R146, R113 ;  /* 0x0000007100927202 */ /* 0x000fe20000000f00 */
[----:B------:R-:W-:Y:S01]  /*31e0*/  HMMA.16816.F32 R212, R8, R64, R148 ;  /* 0x0000004008d4723c */ /* 0x000fe20000001894 */
[----:B------:R-:W-:Y:S01]  /*31f0*/  MOV R140, R201 ;  /* 0x000000c9008c7202 */ /* 0x000fe20000000f00 */
[----:B------:R-:W-:Y:S01]  /*3200*/  IMAD.MOV.U32 R141, RZ, RZ, R200 ;  /* 0x000000ffff8d7224 */ /* 0x000fe200078e00c8 */
[----:B------:R-:W-:Y:S01]  /*3210*/  MOV R144, R115 ;  /* 0x0000007300907202 */ /* 0x000fe20000000f00 */
[----:B------:R2:W4:Y:S01]  /*3220*/  MUFU.EX2 R7, R4 ;  /* 0x0000000400077308 */ /* 0x0005220000000800 */
[----:B------:R-:W-:-:S02]  /*3230*/  IMAD.MOV.U32 R143, RZ, RZ, R191 ;  /* 0x000000ffff8f7224 */ /* 0x000fc400078e00bf */
[----:B------:R-:W-:Y:S01]  /*3240*/  IMAD.MOV.U32 R148, RZ, RZ, R187 ;  /* 0x000000ffff947224 */ /* 0x000fe200078e00bb */
[C---:B------:R-:W-:Y:S01]  /*3250*/  HMMA.16816.F32 R220, R8.reuse, R52, R116 ;  /* 0x0000003408dc723c */ /* 0x040fe20000001874 */
[----:B------:R-:W-:Y:S01]  /*3260*/  IMAD.MOV.U32 R145, RZ, RZ, R114 ;  /* 0x000000ffff917224 */ /* 0x000fe200078e0072 */
[----:B------:R-:W-:Y:S01]  /*3270*/  MOV R150, R188 ;  /* 0x000000bc00967202 */ /* 0x000fe20000000f00 */
[----:B------:R-:W-:Y:S02]  /*3280*/  IMAD.MOV.U32 R151, RZ, RZ, R189 ;  /* 0x000000ffff977224 */ /* 0x000fe400078e00bd */
[----:B-1----:R-:W-:Y:S02]  /*3290*/  FMUL.FTZ R0, R135, c[0x0][0x23c] ;  /* 0x00008f0087007a20 */ /* 0x002fe40000410000 */
[----:B------:R-:W-:Y:S01]  /*32a0*/  IMAD.MOV.U32 R119, RZ, RZ, R148 ;  /* 0x000000ffff777224 */ /* 0x000fe200078e0094 */
[----:B------:R-:W-:Y:S01]  /*32b0*/  MOV R148, R15 ;  /* 0x0000000f00947202 */ /* 0x000fe20000000f00 */
[----:B------:R-:W-:Y:S01]  /*32c0*/  HMMA.16816.F32 R224, R8, R56, R128 ;  /* 0x0000003808e0723c */ /* 0x000fe20000001880 */
[----:B------:R-:W-:Y:S01]  /*32d0*/  FSEL R0, R0, RZ, P1 ;  /* 0x000000ff00007208 */ /* 0x000fe20000800000 */
[----:B------:R-:W-:Y:S01]  /*32e0*/  IMAD.MOV.U32 R149, RZ, RZ, R185 ;  /* 0x000000ffff957224 */ /* 0x000fe200078e00b9 */
[----:B------:R-:W-:Y:S01]  /*32f0*/  MOV R116, R141 ;  /* 0x0000008d00747202 */ /* 0x000fe20000000f00 */
[----:B--2---:R-:W-:Y:S01]  /*3300*/  FFMA.FTZ R4, R169, c[0x0][0x23c], -R2 ;  /* 0x00008f00a9047a23 */ /* 0x004fe20000010802 */
[----:B------:R-:W-:Y:S01]  /*3310*/  MOV R118, R143 ;  /* 0x0000008f00767202 */ /* 0x000fe20000000f00 */
[----:B------:R-:W-:-:S02]  /*3320*/  IMAD.MOV.U32 R115, RZ, RZ, R140 ;  /* 0x000000ffff737224 */ /* 0x000fc400078e008c */
[----:B------:R1:W2:Y:S01]  /*3330*/  MUFU.EX2 R240, R4 ;  /* 0x0000000400f07308 */ /* 0x0002a20000000800 */
[----:B------:R-:W-:Y:S01]  /*3340*/  HMMA.16816.F32 R168, R8, R74, R88 ;  /* 0x0000004a08a8723c */ /* 0x000fe20000001858 */
[----:B------:R-:W-:Y:S02]  /*3350*/  IMAD.MOV.U32 R131, RZ, RZ, R202 ;  /* 0x000000ffff837224 */ /* 0x000fe400078e00ca */
[----:B------:R-:W-:-:S03]  /*3360*/  IMAD.MOV.U32 R117, RZ, RZ, R142 ;  /* 0x000000ffff757224 */ /* 0x000fc600078e008e */
[----:B------:R-:W-:Y:S02]  /*3370*/  MOV R114, R131 ;  /* 0x0000008300727202 */ /* 0x000fe40000000f00 */
[----:B------:R-:W-:Y:S01]  /*3380*/  HMMA.16816.F32 R192, R8, R68, R152 ;  /* 0x0000004408c0723c */ /* 0x000fe20000001898 */
[----:B-1----:R-:W-:-:S07]  /*3390*/  FFMA.FTZ R4, R161, c[0x0][0x23c], -R2 ;  /* 0x00008f00a1047a23 */ /* 0x002fce0000010802 */
[C---:B------:R-:W-:Y:S01]  /*33a0*/  HMMA.16816.F32 R152, R8.reuse, R78, R108 ;  /* 0x0000004e0898723c */ /* 0x040fe2000000186c */
[----:B---3--:R-:W-:Y:S01]  /*33b0*/  IMAD.MOV.U32 R161, RZ, RZ, R204 ;  /* 0x000000ffffa17224 */ /* 0x008fe200078e00cc */
[----:B------:R1:W-:Y:S05]  /*33c0*/  MUFU.EX2 R113, R4 ;  /* 0x0000000400717308 */ /* 0x0003ea0000000800 */
[----:B------:R-:W-:Y:S01]  /*33d0*/  MOV R111, R203 ;  /* 0x000000cb006f7202 */ /* 0x000fe20000000f00 */
        /* <DEDUP_REMOVED lines=9> */
[C---:B------:R-:W-:Y:S08]  /*3470*/  HMMA.16816.F32 R128, R8.reuse, R54, R24 ;  /* 0x000000360880723c */ /* 0x040ff00000001818 */
[----:B------:R-:W-:Y:S01]  /*3480*/  HMMA.16816.F32 R140, R8, R106, R20 ;  /* 0x0000006a088c723c */ /* 0x000fe20000001814 */
[----:B-1----:R-:W-:-:S04]  /*3490*/  FFMA.FTZ R4, R178, c[0x0][0x23c], -R0 ;  /* 0x00008f00b2047a23 */ /* 0x002fc80000010800 */
[----:B------:R1:W3:Y:S02]  /*34a0*/  MUFU.EX2 R112, R4 ;  /* 0x0000000400707308 */ /* 0x0002e40000000800 */
[----:B----4-:R-:W-:Y:S02]  /*34b0*/  F2FP.PACK_AB R8, R7, R161 ;  /* 0x000000a10708723e */ /* 0x010fe400000000ff */
[----:B--2---:R-:W-:Y:S01]  /*34c0*/  F2FP.PACK_AB R10, R236, R240 ;  /* 0x000000f0ec0a723e */ /* 0x004fe200000000ff */
[----:B-1----:R-:W-:Y:S01]  /*34d0*/  FFMA.FTZ R4, R177, c[0x0][0x23c], -R0 ;  /* 0x00008f00b1047a23 */ /* 0x002fe20000010800 */
[----:B---3--:R-:W-:-:S03]  /*34e0*/  F2FP.PACK_AB R9, R112, R199 ;  /* 0x000000c77009723e */ /* 0x008fc600000000ff */
[----:B------:R1:W-:Y:S02]  /*34f0*/  MUFU.EX2 R239, R4 ;  /* 0x0000000400ef7308 */ /* 0x0003e40000000800 */
[----:B-1----:R-:W-:-:S06]  /*3500*/  FFMA.FTZ R4, R176, c[0x0][0x23c], -R0 ;  /* 0x00008f00b0047a23 */ /* 0x002fcc0000010800 */
[----:B------:R1:W2:Y:S02]  /*3510*/  MUFU.EX2 R14, R4 ;  /* 0x00000004000e7308 */ /* 0x0002a40000000800 */
[----:B-1----:R-:W-:Y:S01]  /*3520*/  FFMA.FTZ R4, R133, c[0x0][0x23c], -R2 ;  /* 0x00008f0085047a23 */ /* 0x002fe20000010802 */
[----:B--2---:R-:W-:Y:S01]  /*3530*/  F2FP.PACK_AB R11, R14, R239 ;  /* 0x000000ef0e0b723e */ /* 0x004fe200000000ff */
[----:B------:R-:W-:-:S04]  /*3540*/  IMAD.MOV.U32 R133, RZ, RZ, R5 ;  /* 0x000000ffff857224 */ /* 0x000fc800078e0005 */
[----:B------:R1:W2:Y:S02]  /*3550*/  MUFU.EX2 R15, R4 ;  /* 0x00000004000f7308 */ /* 0x0002a40000000800 */
[C---:B------:R-:W-:Y:S07]  /*3560*/  HMMA.16816.F32 R28, R8.reuse, R84, RZ ;  /* 0x00000054081c723c */ /* 0x040fee00000018ff */
[----:B------:R-:W-:Y:S01]  /*3570*/  MOV R85, R119 ;  /* 0x0000007700557202 */ /* 0x000fe20000000f00 */
[----:B------:R-:W-:Y:S01]  /*3580*/  HMMA.16816.F32 R24, R8, R92, RZ ;  /* 0x0000005c0818723c */ /* 0x000fe200000018ff */
[----:B------:R-:W-:Y:S01]  /*3590*/  MOV R119, R19 ;  /* 0x0000001300777202 */ /* 0x000fe20000000f00 */
[----:B-1----:R-:W-:-:S05]  /*35a0*/  FFMA.FTZ R4, R132, c[0x0][0x23c], -R2 ;  /* 0x00008f0084047a23 */ /* 0x002fca0000010802 */
[----:B--2---:R-:W-:Y:S01]  /*35b0*/  MOV R93, R15 ;  /* 0x0000000f005d7202 */ /* 0x004fe20000000f00 */
[----:B------:R1:W2:Y:S01]  /*35c0*/  MUFU.EX2 R88, R4 ;  /* 0x0000000400587308 */ /* 0x0002a20000000800 */
[----:B------:R-:W-:Y:S01]  /*35d0*/  HMMA.16816.F32 R40, R8, R44, RZ ;  /* 0x0000002c0828723c */ /* 0x000fe200000018ff */
[----:B------:R-:W-:-:S07]  /*35e0*/  MOV R92, R7 ;  /* 0x00000007005c7202 */ /* 0x000fce0000000f00 */
[----:B------:R-:W-:Y:S01]  /*35f0*/  HMMA.16816.F32 R32, R8, R80, RZ ;  /* 0x000000500820723c */ /* 0x000fe200000018ff */
[----:B-1----:R-:W-:-:S06]  /*3600*/  FFMA.FTZ R4, R163, c[0x0][0x23c], -R0 ;  /* 0x00008f00a3047a23 */ /* 0x002fcc0000010800 */
[----:B------:R-:W-:Y:S01]  /*3610*/  MOV R81, R161 ;  /* 0x000000a100517202 */ /* 0x000fe20000000f00 */
[----:B------:R-:W-:Y:S01]  /*3620*/  IMAD.MOV.U32 R161, RZ, RZ, R114 ;  /* 0x000000ffffa17224 */ /* 0x000fe200078e0072 */
[C---:B------:R-:W-:Y:S01]  /*3630*/  HMMA.16816.F32 R36, R8.reuse, R48, RZ ;  /* 0x000000300824723c */ /* 0x040fe200000018ff */
[----:B------:R1:W3:Y:S01]  /*3640*/  MUFU.EX2 R5, R4 ;  /* 0x0000000400057308 */ /* 0x0002e20000000800 */
[----:B------:R-:W-:Y:S01]  /*3650*/  IMAD.MOV.U32 R80, RZ, RZ, R116 ;  /* 0x000000ffff507224 */ /* 0x000fe200078e0074 */
[----:B------:R-:W-:Y:S01]  /*3660*/  MOV R114, R115 ;  /* 0x0000007300727202 */ /* 0x000fe20000000f00 */
[----:B------:R-:W-:Y:S01]  /*3670*/  IMAD.MOV.U32 R115, RZ, RZ, R18 ;  /* 0x000000ffff737224 */ /* 0x000fe200078e0012 */
[----:B------:R-:W-:Y:S01]  /*3680*/  MOV R116, R118 ;  /* 0x0000007600747202 */ /* 0x000fe20000000f00 */
[----:B------:R-:W-:Y:S01]  /*3690*/  IMAD.MOV.U32 R118, RZ, RZ, R16 ;  /* 0x000000ffff767224 */ /* 0x000fe200078e0010 */
[----:B------:R-:W-:Y:S01]  /*36a0*/  MOV R48, R151 ;  /* 0x0000009700307202 */ /* 0x000fe20000000f00 */
[----:B------:R-:W-:Y:S01]  /*36b0*/  HMMA.16816.F32 R20, R8, R96, RZ ;  /* 0x000000600814723c */ /* 0x000fe200000018ff */
[----:B------:R-:W-:Y:S01]  /*36c0*/  IMAD.MOV.U32 R49, RZ, RZ, R6 ;  /* 0x000000ffff317224 */ /* 0x000fe200078e0006 */
[----:B--2---:R-:W-:-:S05]  /*36d0*/  F2FP.PACK_AB R6, R88, R93 ;  /* 0x0000005d5806723e */ /* 0x004fca00000000ff */
[----:B------:R-:W-:Y:S01]  /*36e0*/  MOV R97, R17 ;  /* 0x0000001100617202 */ /* 0x000fe20000000f00 */
[C---:B------:R-:W-:Y:S01]  /*36f0*/  HMMA.16816.F32 R44, R8.reuse, R46, RZ ;  /* 0x0000002e082c723c */ /* 0x040fe200000018ff */
[----:B-1----:R-:W-:Y:S02]  /*3700*/  FFMA.FTZ R4, R162, c[0x0][0x23c], -R0 ;  /* 0x00008f00a2047a23 */ /* 0x002fe40000010800 */
[----:B---3--:R-:W-:Y:S02]  /*3710*/  IMAD.MOV.U32 R96, RZ, RZ, R5 ;  /* 0x000000ffff607224 */ /* 0x008fe400078e0005 */
[----:B------:R1:W2:Y:S03]  /*3720*/  MUFU.EX2 R132, R4 ;  /* 0x0000000400847308 */ /* 0x0002a60000000800 */
[----:B------:R-:W-:Y:S07]  /*3730*/  HMMA.16816.F32 R16, R8, R100, RZ ;  /* 0x000000640810723c */ /* 0x000fee00000018ff */
[----:B------:R-:W-:Y:S01]  /*3740*/  IMAD.MOV.U32 R101, RZ, RZ, R148 ;  /* 0x000000ffff657224 */ /* 0x000fe200078e0094 */
[----:B------:R-:W-:Y:S01]  /*3750*/  MOV R100, R149 ;  /* 0x0000009500647202 */ /* 0x000fe20000000f00 */
[----:B-1----:R-:W-:Y:S01]  /*3760*/  FFMA.FTZ R4, R138, c[0x0][0x23c], -R0 ;  /* 0x00008f008a047a23 */ /* 0x002fe20000010800 */
[----:B--2---:R-:W-:Y:S01]  /*3770*/  F2FP.PACK_AB R5, R132, R96 ;  /* 0x000000608405723e */ /* 0x004fe200000000ff */
[----:B------:R-:W-:-:S04]  /*3780*/  IMAD.MOV.U32 R138, RZ, RZ, R111 ;  /* 0x000000ffff8a7224 */ /* 0x000fc800078e006f */
[----:B------:R-:W1:Y:S02]  /*3790*/  MUFU.EX2 R4, R4 ;  /* 0x0000000400047308 */ /* 0x000e640000000800 */
[----:B-1----:R-:W-:Y:S02]  /*37a0*/  IMAD.MOV.U32 R84, RZ, RZ, R4 ;  /* 0x000000ffff547224 */ /* 0x002fe400078e0004 */
[----:B------:R-:W-:Y:S02]  /*37b0*/  FFMA.FTZ R4, R156, c[0x0][0x23c], -R0 ;  /* 0x00008f009c047a23 */ /* 0x000fe40000010800 */
[----:B------:R-:W-:Y:S02]  /*37c0*/  IMAD.MOV.U32 R156, RZ, RZ, R150 ;  /* 0x000000ffff9c7224 */ /* 0x000fe400078e0096 */
[----:B------:R1:W2:Y:S02]  /*37d0*/  MUFU.EX2 R15, R4 ;  /* 0x00000004000f7308 */ /* 0x0002a40000000800 */
[----:B-1----:R-:W-:-:S02]  /*37e0*/  F2FP.PACK_AB R4, R133, R113 ;  /* 0x000000718504723e */ /* 0x002fc400000000ff */
[----:B--2---:R-:W-:-:S07]  /*37f0*/  F2FP.PACK_AB R7, R15, R84 ;  /* 0x000000540f07723e */ /* 0x004fce00000000ff */
[----:B------:R-:W-:Y:S07]  /*3800*/  HMMA.16816.F32 R148, R4, R76, R40 ;  /* 0x0000004c0494723c */ /* 0x000fee0000001828 */
[----:B------:R-:W-:Y:S01]  /*3810*/  IMAD.MOV.U32 R77, RZ, RZ, R161 ;  /* 0x000000ffff4d7224 */ /* 0x000fe200078e00a1 */
[----:B------:R-:W-:Y:S01]  /*3820*/  HMMA.16816.F32 R40, R8, R50, RZ ;  /* 0x000000320828723c */ /* 0x000fe200000018ff */
[----:B------:R-:W-:-:S07]  /*3830*/  MOV R76, R114 ;  /* 0x00000072004c7202 */ /* 0x000fce0000000f00 */
[C---:B------:R-:W-:Y:S07]  /*3840*/  HMMA.16816.F32 R176, R4.reuse, R68, R32 ;  /* 0x0000004404b0723c */ /* 0x040fee0000001820 */
[----:B------:R-:W-:Y:S01]  /*3850*/  MOV R69, R88 ;  /* 0x0000005800457202 */ /* 0x000fe20000000f00 */
[----:B------:R-:W-:Y:S01]  /*3860*/  HMMA.16816.F32 R160, R4, R72, R36 ;  /* 0x0000004804a0723c */ /* 0x000fe20000001824 */
[----:B------:R-:W-:-:S06]  /*3870*/  IMAD.MOV.U32 R68, RZ, RZ, R117 ;  /* 0x000000ffff447224 */ /* 0x000fcc00078e0075 */
[----:B------:R-:W-:Y:S01]  /*3880*/  MOV R73, R116 ;  /* 0x0000007400497202 */ /* 0x000fe20000000f00 */
[----:B------:R-:W-:Y:S01]  /*3890*/  HMMA.16816.F32 R88, R4, R64, R28 ;  /* 0x000000400458723c */ /* 0x000fe2000000181c */
[----:B------:R-:W-:-:S06]  /*38a0*/  IMAD.MOV.U32 R72, RZ, RZ, R113 ;  /* 0x000000ffff487224 */ /* 0x000fcc00078e0071 */
[----:B------:R-:W-:Y:S01]  /*38b0*/  IMAD.MOV.U32 R64, RZ, RZ, R118 ;  /* 0x000000ffff407224 */ /* 0x000fe200078e0076 */
[----:B------:R-:W-:Y:S01]  /*38c0*/  MOV R65, R119 ;  /* 0x0000007700417202 */ /* 0x000fe20000000f00 */
[C---:B------:R-:W-:Y:S08]  /*38d0*/  HMMA.16816.F32 R108, R4.reuse, R52, R16 ;  /* 0x00000034046c723c */ /* 0x040ff00000001810 */
[----:B------:R-:W-:Y:S07]  /*38e0*/  HMMA.16816.F32 R116, R4, R60, R24 ;  /* 0x0000003c0474723c */ /* 0x000fee0000001818 */
[----:B------:R-:W-:Y:S01]  /*38f0*/  IMAD.MOV.U32 R60, RZ, RZ, R112 ;  /* 0x000000ffff3c7224 */ /* 0x000fe200078e0070 */
[----:B------:R-:W-:Y:S01]  /*3900*/  MOV R61, R115 ;  /* 0x00000073003d7202 */ /* 0x000fe20000000f00 */
[----:B------:R-:W-:Y:S07]  /*3910*/  HMMA.16816.F32 R16, R8, R120, RZ ;  /* 0x000000780810723c */ /* 0x000fee00000018ff */
[----:B------:R-:W-:Y:S01]  /*3920*/  IMAD.MOV.U32 R121, RZ, RZ, R48 ;  /* 0x000000ffff797224 */ /* 0x000fe200078e0030 */
[----:B------:R-:W-:Y:S01]  /*3930*/  HMMA.16816.F32 R112, R4, R56, R20 ;  /* 0x000000380470723c */ /* 0x000fe20000001814 */
[----:B------:R-:W-:-:S07]  /*3940*/  MOV R120, R49 ;  /* 0x0000003100787202 */ /* 0x000fce0000000f00 */
[C---:B------:R-:W-:Y:S08]  /*3950*/  HMMA.16816.F32 R36, R8.reuse, R82, RZ ;  /* 0x000000520824723c */ /* 0x040ff000000018ff */
[C---:B------:R-:W-:Y:S07]  /*3960*/  HMMA.16816.F32 R32, R8.reuse, R86, RZ ;  /* 0x000000560820723c */ /* 0x040fee00000018ff */
[----:B------:R-:W-:Y:S01]  /*3970*/  IMAD.MOV.U32 R87, RZ, RZ, R84 ;  /* 0x000000ffff577224 */ /* 0x000fe200078e0054 */
[----:B------:R-:W-:Y:S01]  /*3980*/  HMMA.16816.F32 R28, R8, R94, RZ ;  /* 0x0000005e081c723c */ /* 0x000fe200000018ff */
[----:B------:R-:W-:-:S02]  /*3990*/  MOV R86, R93 ;  /* 0x0000005d00567202 */ /* 0x000fc40000000f00 */
[----:B------:R-:W-:Y:S01]  /*39a0*/  MOV R84, R85 ;  /* 0x0000005500547202 */ /* 0x000fe20000000f00 */
[----:B------:R-:W-:Y:S01]  /*39b0*/  IMAD.MOV.U32 R85, RZ, RZ, R80 ;  /* 0x000000ffff557224 */ /* 0x000fe200078e0050 */
[----:B------:R-:W-:Y:S02]  /*39c0*/  MOV R93, R81 ;  /* 0x00000051005d7202 */ /* 0x000fe40000000f00 */
[----:B------:R-:W-:Y:S01]  /*39d0*/  IMAD.MOV.U32 R94, RZ, RZ, R72 ;  /* 0x000000ffff5e7224 */ /* 0x000fe200078e0048 */
[C---:B------:R-:W-:Y:S01]  /*39e0*/  HMMA.16816.F32 R24, R8.reuse, R98, RZ ;  /* 0x000000620818723c */ /* 0x040fe200000018ff */
[----:B------:R-:W-:Y:S01]  /*39f0*/  MOV R72, R73 ;  /* 0x0000004900487202 */ /* 0x000fe20000000f00 */
[----:B------:R-:W-:Y:S01]  /*3a00*/  IMAD.MOV.U32 R73, RZ, RZ, R76 ;  /* 0x000000ffff497224 */ /* 0x000fe200078e004c */
[----:B------:R-:W-:Y:S01]  /*3a10*/  MOV R76, R100 ;  /* 0x00000064004c7202 */ /* 0x000fe20000000f00 */
[----:B------:R-:W-:Y:S02]  /*3a20*/  IMAD.MOV.U32 R95, RZ, RZ, R97 ;  /* 0x000000ffff5f7224 */ /* 0x000fe400078e0061 */
[----:B------:R-:W-:Y:S01]  /*3a30*/  IMAD.MOV.U32 R97, RZ, RZ, R138 ;  /* 0x000000ffff617224 */ /* 0x000fe200078e008a */
[----:B------:R-:W-:Y:S01]  /*3a40*/  MOV R138, R14 ;  /* 0x0000000e008a7202 */ /* 0x000fe20000000f00 */
[C---:B------:R-:W-:Y:S07]  /*3a50*/  HMMA.16816.F32 R20, R8.reuse, R102, RZ ;  /* 0x000000660814723c */ /* 0x040fee00000018ff */
[----:B------:R-:W-:Y:S01]  /*3a60*/  IMAD.MOV.U32 R103, RZ, RZ, R68 ;  /* 0x000000ffff677224 */ /* 0x000fe200078e0044 */
[----:B------:R-:W-:Y:S01]  /*3a70*/  HMMA.16816.F32 R48, R8, R122, RZ ;  /* 0x0000007a0830723c */ /* 0x000fe200000018ff */
[----:B------:R-:W-:-:S06]  /*3a80*/  MOV R68, R96 ;  /* 0x0000006000447202 */ /* 0x000fcc0000000f00 */
[----:B------:R-:W-:Y:S01]  /*3a90*/  FFMA.FTZ R8, R198, c[0x0][0x23c], -R2 ;  /* 0x00008f00c6087a23 */ /* 0x000fe20000010802 */
[C---:B------:R-:W-:Y:S01]  /*3aa0*/  HMMA.16816.F32 R40, R4.reuse, R74, R40 ;  /* 0x0000004a0428723c */ /* 0x040fe20000001828 */
[----:B------:R-:W-:Y:S01]  /*3ab0*/  IMAD.MOV.U32 R123, RZ, RZ, R60 ;  /* 0x000000ffff7b7224 */ /* 0x000fe200078e003c */
[----:B------:R-:W-:Y:S01]  /*3ac0*/  MOV R122, R61 ;  /* 0x0000003d007a7202 */ /* 0x000fe20000000f00 */
[----:B------:R1:W2:Y:S01]  /*3ad0*/  MUFU.EX2 R102, R8 ;  /* 0x0000000800667308 */ /* 0x0002a20000000800 */
[----:B------:R-:W-:Y:S01]  /*3ae0*/  IMAD.MOV.U32 R11, RZ, RZ, R64 ;  /* 0x000000ffff0b7224 */ /* 0x000fe200078e0040 */
[----:B------:R-:W-:Y:S02]  /*3af0*/  MOV R10, R65 ;  /* 0x00000041000a7202 */ /* 0x000fe40000000f00 */
[----:B------:R-:W-:Y:S01]  /*3b00*/  MOV R9, R69 ;  /* 0x0000004500097202 */ /* 0x000fe20000000f00 */
[----:B------:R-:W-:Y:S01]  /*3b10*/  HMMA.16816.F32 R80, R4, R104, R16 ;  /* 0x000000680450723c */ /* 0x000fe20000001810 */
[----:B------:R-:W-:-:S06]  /*3b20*/  IMAD.MOV.U32 R69, RZ, RZ, R101 ;  /* 0x000000ffff457224 */ /* 0x000fcc00078e0065 */
[----:B------:R-:W-:Y:S01]  /*3b30*/  IMAD.MOV.U32 R18, RZ, RZ, R9 ;  /* 0x000000ffff127224 */ /* 0x000fe200078e0009 */
[C---:B------:R-:W-:Y:S01]  /*3b40*/  HMMA.16816.F32 R44, R4.reuse, R78, R44 ;  /* 0x0000004e042c723c */ /* 0x040fe2000000182c */
[----:B------:R-:W-:Y:S02]  /*3b50*/  IMAD.MOV.U32 R9, RZ, RZ, R11 ;  /* 0x000000ffff097224 */ /* 0x000fe400078e000b */
[----:B-1----:R-:W-:Y:S02]  /*3b60*/  FFMA.FTZ R8, R197, c[0x0][0x23c], -R2 ;  /* 0x00008f00c5087a23 */ /* 0x002fe40000010802 */
[----:B------:R-:W-:Y:S02]  /*3b70*/  IMAD.MOV.U32 R11, RZ, RZ, R123 ;  /* 0x000000ffff0b7224 */ /* 0x000fe400078e007b */
[----:B------:R1:W-:Y:S01]  /*3b80*/  MUFU.EX2 R96, R8 ;  /* 0x0000000800607308 */ /* 0x0003e20000000800 */
[----:B------:R-:W-:Y:S01]  /*3b90*/  HMMA.16816.F32 R36, R4, R70, R36 ;  /* 0x000000460424723c */ /* 0x000fe20000001824 */
[----:B------:R-:W-:-:S02]  /*3ba0*/  IMAD.MOV.U32 R123, RZ, RZ, R121 ;  /* 0x000000ffff7b7224 */ /* 0x000fc400078e0079 */
[----:B------:R-:W-:Y:S02]  /*3bb0*/  IMAD.MOV.U32 R121, RZ, RZ, R133 ;  /* 0x000000ffff797224 */ /* 0x000fe400078e0085 */
[----:B------:R-:W-:Y:S02]  /*3bc0*/  IMAD.MOV.U32 R105, RZ, RZ, R18 ;  /* 0x000000ffff697224 */ /* 0x000fe400078e0012 */
[----:B------:R-:W-:Y:S01]  /*3bd0*/  MOV R70, R97 ;  /* 0x0000006100467202 */ /* 0x000fe20000000f00 */
[----:B------:R-:W-:Y:S01]  /*3be0*/  HMMA.16816.F32 R64, R4, R66, R32 ;  /* 0x000000420440723c */ /* 0x000fe20000001820 */
[----:B------:R-:W-:Y:S02]  /*3bf0*/  IMAD.MOV.U32 R97, RZ, RZ, R138 ;  /* 0x000000ffff617224 */ /* 0x000fe400078e008a */
[----:B------:R-:W-:Y:S02]  /*3c00*/  IMAD.MOV.U32 R79, RZ, RZ, R9 ;  /* 0x000000ffff4f7224 */ /* 0x000fe400078e0009 */
[----:B------:R-:W-:-:S02]  /*3c10*/  IMAD.MOV.U32 R75, RZ, RZ, R11 ;  /* 0x000000ffff4b7224 */ /* 0x000fc400078e000b */
[----:B-1----:R-:W-:Y:S01]  /*3c20*/  FFMA.FTZ R8, R166, c[0x0][0x23c], -R2 ;  /* 0x00008f00a6087a23 */ /* 0x002fe20000010802 */
[C---:B------:R-:W-:Y:S01]  /*3c30*/  HMMA.16816.F32 R60, R4.reuse, R62, R28 ;  /* 0x0000003e043c723c */ /* 0x040fe2000000181c */
[----:B------:R-:W-:Y:S01]  /*3c40*/  LDSM.16.MT88.4 R28, [R234+0xd000] ;  /* 0x00d00000ea1c783b */ /* 0x000fe20000004200 */
[----:B------:R-:W-:Y:S01]  /*3c50*/  IMAD.MOV.U32 R35, RZ, RZ, R121 ;  /* 0x000000ffff237224 */ /* 0x000fe200078e0079 */
[----:B------:R1:W-:Y:S01]  /*3c60*/  MUFU.EX2 R74, R8 ;  /* 0x00000008004a7308 */ /* 0x0003e20000000800 */
[----:B------:R-:W-:Y:S02]  /*3c70*/  IMAD.MOV.U32 R33, RZ, RZ, R123 ;  /* 0x000000ffff217224 */ /* 0x000fe400078e007b */
[----:B------:R-:W-:Y:S02]  /*3c80*/  IMAD.MOV.U32 R121, RZ, RZ, R146 ;  /* 0x000000ffff797224 */ /* 0x000fe400078e0092 */
[----:B------:R-:W-:Y:S01]  /*3c90*/  HMMA.16816.F32 R56, R4, R58, R24 ;  /* 0x0000003a0438723c */ /* 0x000fe20000001818 */
[----:B------:R-:W-:Y:S01]  /*3ca0*/  LDSM.16.MT88.4 R24, [R232+0xd000] ;  /* 0x00d00000e818783b */ /* 0x000fe20000004200 */
[----:B------:R-:W-:-:S06]  /*3cb0*/  IMAD.MOV.U32 R123, RZ, RZ, R144 ;  /* 0x000000ffff7b7224 */ /* 0x000fcc00078e0090 */
[----:B------:R-:W-:Y:S01]  /*3cc0*/  HMMA.16816.F32 R52, R4, R54, R20 ;  /* 0x000000360434723c */ /* 0x000fe20000001814 */
[----:B------:R-:W3:Y:S01]  /*3cd0*/  LDSM.16.MT88.4 R20, [R233+0xd000] ;  /* 0x00d00000e914783b */ /* 0x000ee20000004200 */
[----:B-1----:R-:W-:-:S04]  /*3ce0*/  FFMA.FTZ R8, R165, c[0x0][0x23c], -R2 ;  /* 0x00008f00a5087a23 */ /* 0x002fc80000010802 */
[----:B------:R1:W-:Y:S02]  /*3cf0*/  MUFU.EX2 R100, R8 ;  /* 0x0000000800647308 */ /* 0x0003e40000000800 */
[----:B------:R-:W-:Y:S07]  /*3d00*/  HMMA.16816.F32 R48, R4, R106, R48 ;  /* 0x0000006a0430723c */ /* 0x000fee0000001830 */
[----:B------:R-:W-:Y:S02]  /*3d10*/  FFMA.FTZ R4, R158, c[0x0][0x23c], -R13 ;  /* 0x00008f009e047a23 */ /* 0x000fe4000001080d */
[----:B--2---:R-:W-:-:S02]  /*3d20*/  IMAD.MOV.U32 R158, RZ, RZ, R102 ;  /* 0x000000ffff9e7224 */ /* 0x004fc400078e0066 */
[----:B------:R2:W-:Y:S01]  /*3d30*/  MUFU.EX2 R102, R4 ;  /* 0x0000000400667308 */ /* 0x0005e20000000800 */
[----:B-1----:R-:W-:-:S07]  /*3d40*/  FFMA.FTZ R8, R196, c[0x0][0x23c], -R0 ;  /* 0x00008f00c4087a23 */ /* 0x002fce0000010800 */
[----:B------:R1:W4:Y:S01]  /*3d50*/  MUFU.EX2 R19, R8 ;  /* 0x0000000800137308 */ /* 0x0003220000000800 */
[----:B--2---:R-:W-:-:S07]  /*3d60*/  FFMA.FTZ R4, R159, c[0x0][0x23c], -R13 ;  /* 0x00008f009f047a23 */ /* 0x004fce000001080d */
[----:B------:R2:W-:Y:S01]  /*3d70*/  MUFU.EX2 R5, R4 ;  /* 0x0000000400057308 */ /* 0x0005e20000000800 */
[----:B-1----:R-:W-:Y:S01]  /*3d80*/  FFMA.FTZ R8, R183, c[0x0][0x23c], -R0 ;  /* 0x00008f00b7087a23 */ /* 0x002fe20000010800 */
[----:B----4-:R-:W-:Y:S02]  /*3d90*/  MOV R159, R19 ;  /* 0x00000013009f7202 */ /* 0x010fe40000000f00 */
[----:B------:R-:W-:-:S04]  /*3da0*/  MOV R19, R10 ;  /* 0x0000000a00137202 */ /* 0x000fc80000000f00 */
[----:B------:R1:W4:Y:S01]  /*3db0*/  MUFU.EX2 R99, R8 ;  /* 0x0000000800637308 */ /* 0x0003220000000800 */
[----:B------:R-:W-:Y:S02]  /*3dc0*/  MOV R10, R122 ;  /* 0x0000007a000a7202 */ /* 0x000fe40000000f00 */
[----:B------:R-:W-:Y:S02]  /*3dd0*/  MOV R122, R120 ;  /* 0x00000078007a7202 */ /* 0x000fe40000000f00 */
[----:B------:R-:W-:Y:S02]  /*3de0*/  MOV R120, R132 ;  /* 0x0000008400787202 */ /* 0x000fe40000000f00 */
[----:B------:R-:W-:Y:S01]  /*3df0*/  MOV R104, R19 ;  /* 0x0000001300687202 */ /* 0x000fe20000000f00 */
[----:B--2---:R-:W-:Y:S01]  /*3e00*/  FFMA.FTZ R4, R181, c[0x0][0x23c], -R12 ;  /* 0x00008f00b5047a23 */ /* 0x004fe2000001080c */
[----:B------:R-:W2:Y:S01]  /*3e10*/  LDSM.16.MT88.4 R16, [R235+0xd000] ;  /* 0x00d00000eb10783b */ /* 0x000ea20000004200 */
[----:B------:R-:W-:-:S02]  /*3e20*/  MOV R78, R10 ;  /* 0x0000000a004e7202 */ /* 0x000fc40000000f00 */
[----:B------:R3:W-:Y:S01]  /*3e30*/  MUFU.EX2 R132, R4 ;  /* 0x0000000400847308 */ /* 0x0007e20000000800 */
[----:B------:R-:W-:Y:S02]  /*3e40*/  F2FP.PACK_AB R10, R100, R74 ;  /* 0x0000004a640a723e */ /* 0x000fe400000000ff */
[----:B------:R-:W-:Y:S01]  /*3e50*/  MOV R32, R122 ;  /* 0x0000007a00207202 */ /* 0x000fe20000000f00 */
[----:B-1----:R-:W-:Y:S01]  /*3e60*/  FFMA.FTZ R8, R164, c[0x0][0x23c], -R0 ;  /* 0x00008f00a4087a23 */ /* 0x002fe20000010800 */
[----:B----4-:R-:W-:Y:S02]  /*3e70*/  F2FP.PACK_AB R9, R99, R159 ;  /* 0x0000009f6309723e */ /* 0x010fe400000000ff */
[----:B------:R-:W-:Y:S01]  /*3e80*/  MOV R34, R120 ;  /* 0x0000007800227202 */ /* 0x000fe20000000f00 */
[----:B------:R1:W-:Y:S01]  /*3e90*/  MUFU.EX2 R71, R8 ;  /* 0x0000000800477308 */ /* 0x0003e20000000800 */
[----:B------:R-:W-:Y:S02]  /*3ea0*/  MOV R120, R147 ;  /* 0x0000009300787202 */ /* 0x000fe40000000f00 */
[----:B------:R-:W-:Y:S01]  /*3eb0*/  MOV R122, R145 ;  /* 0x00000091007a7202 */ /* 0x000fe20000000f00 */
[----:B---3--:R-:W-:-:S04]  /*3ec0*/  FFMA.FTZ R4, R167, c[0x0][0x23c], -R12 ;  /* 0x00008f00a7047a23 */ /* 0x008fc8000001080c */
[----:B------:R3:W4:Y:S01]  /*3ed0*/  MUFU.EX2 R133, R4 ;  /* 0x0000000400857308 */ /* 0x0007220000000800 */
[----:B-1----:R-:W-:Y:S01]  /*3ee0*/  FFMA.FTZ R8, R157, c[0x0][0x23c], -R0 ;  /* 0x00008f009d087a23 */ /* 0x002fe20000010800 */
[----:B------:R-:W-:-:S06]  /*3ef0*/  MOV R157, R73 ;  /* 0x00000049009d7202 */ /* 0x000fcc0000000f00 */
[----:B------:R1:W1:Y:S01]  /*3f00*/  MUFU.EX2 R101, R8 ;  /* 0x0000000800657308 */ /* 0x0002620000000800 */
[----:B---3--:R-:W-:Y:S01]  /*3f10*/  FFMA.FTZ R4, R139, c[0x0][0x23c], -R12 ;  /* 0x00008f008b047a23 */ /* 0x008fe2000001080c */
[----:B------:R-:W-:Y:S02]  /*3f20*/  MOV R139, R5 ;  /* 0x00000005008b7202 */ /* 0x000fe40000000f00 */
[----:B----4-:R-:W-:-:S04]  /*3f30*/  F2FP.PACK_AB R5, R133, R132 ;  /* 0x000000848505723e */ /* 0x010fc800000000ff */
[----:B------:R3:W-:Y:S01]  /*3f40*/  MUFU.EX2 R138, R4 ;  /* 0x00000004008a7308 */ /* 0x0007e20000000800 */
[----:B------:R-:W-:Y:S01]  /*3f50*/  F2FP.PACK_AB R6, R139, R102 ;  /* 0x000000668b06723e */ /* 0x000fe200000000ff */
[----:B-1----:R-:W-:Y:S01]  /*3f60*/  FFMA.FTZ R8, R182, c[0x0][0x23c], -R13 ;  /* 0x00008f00b6087a23 */ /* 0x002fe2000001080d */
[----:B------:R-:W-:-:S05]  /*3f70*/  F2FP.PACK_AB R11, R101, R71 ;  /* 0x00000047650b723e */ /* 0x000fca00000000ff */
[----:B------:R1:W-:Y:S01]  /*3f80*/  MUFU.EX2 R14, R8 ;  /* 0x00000008000e7308 */ /* 0x0003e20000000800 */
[----:B---3--:R-:W-:-:S07]  /*3f90*/  FFMA.FTZ R4, R137, c[0x0][0x23c], -R12 ;  /* 0x00008f0089047a23 */ /* 0x008fce000001080c */
[----:B------:R-:W3:Y:S01]  /*3fa0*/  MUFU.EX2 R137, R4 ;  /* 0x0000000400897308 */ /* 0x000ee20000000800 */
[----:B-1----:R-:W-:-:S07]  /*3fb0*/  FFMA.FTZ R8, R180, c[0x0][0x23c], -R13 ;  /* 0x00008f00b4087a23 */ /* 0x002fce000001080d */
[----:B------:R-:W1:Y:S01]  /*3fc0*/  MUFU.EX2 R98, R8 ;  /* 0x0000000800627308 */ /* 0x000e620000000800 */
[----:B---3--:R-:W-:Y:S02]  /*3fd0*/  F2FP.PACK_AB R7, R137, R138 ;  /* 0x0000008a8907723e */ /* 0x008fe400000000ff */
[----:B-1----:R-:W-:Y:S02]  /*3fe0*/  F2FP.PACK_AB R4, R98, R14 ;  /* 0x0000000e6204723e */ /* 0x002fe400000000ff */
[----:B------:R-:W-:-:S05]  /*3ff0*/  F2FP.PACK_AB R8, R96, R158 ;  /* 0x0000009e6008723e */ /* 0x000fca00000000ff */
[-C--:B------:R-:W-:Y:S07]  /*4000*/  HMMA.16816.F32 R164, R4, R20.reuse, R172 ;  /* 0x0000001404a4723c */ /* 0x080fee00000018ac */
[----:B------:R-:W-:Y:S01]  /*4010*/  IMAD.MOV.U32 R175, RZ, RZ, R35 ;  /* 0x000000ffffaf7224 */ /* 0x000fe200078e0023 */
        /* <DEDUP_REMOVED lines=11> */
[----:B------:R-:W-:Y:S01]  /*40d0*/  IMAD.MOV.U32 R173, RZ, RZ, R33 ;  /* 0x000000ffffad7224 */ /* 0x000fe200078e0021 */
[----:B------:R-:W-:-:S05]  /*40e0*/  MOV R174, R34 ;  /* 0x0000002200ae7202 */ /* 0x000fca0000000f00 */
[C---:B------:R-:W-:Y:S01]  /*40f0*/  HMMA.16816.F32 R40, R8.reuse, R22, R40 ;  /* 0x000000160828723c */ /* 0x040fe20000001828 */
[----:B------:R-:W1:Y:S07]  /*4100*/  LDSM.16.MT88.4 R20, [R233+0xf000] ;  /* 0x00f00000e914783b */ /* 0x000e6e0000004200 */
[-C--:B------:R-:W-:Y:S08]  /*4110*/  HMMA.16816.F32 R148, R8, R24.reuse, R148 ;  /* 0x000000180894723c */ /* 0x080ff00000001894 */
[C---:B------:R-:W-:Y:S07]  /*4120*/  HMMA.16816.F32 R144, R4.reuse, R24, R124 ;  /* 0x000000180490723c */ /* 0x040fee000000187c */
[----:B------:R-:W-:Y:S01]  /*4130*/  IMAD.MOV.U32 R124, RZ, RZ, R78 ;  /* 0x000000ffff7c7224 */ /* 0x000fe200078e004e */
[----:B------:R-:W-:Y:S01]  /*4140*/  HMMA.16816.F32 R152, R4, R26, R152 ;  /* 0x0000001a0498723c */ /* 0x000fe20000001898 */
[----:B------:R-:W-:Y:S01]  /*4150*/  IMAD.MOV.U32 R126, RZ, RZ, R74 ;  /* 0x000000ffff7e7224 */ /* 0x000fe200078e004a */
[----:B------:R-:W-:-:S02]  /*4160*/  MOV R127, R75 ;  /* 0x0000004b007f7202 */ /* 0x000fc40000000f00 */
[----:B------:R-:W-:-:S04]  /*4170*/  MOV R125, R71 ;  /* 0x00000047007d7202 */ /* 0x000fc80000000f00 */
[----:B------:R-:W-:Y:S01]  /*4180*/  HMMA.16816.F32 R44, R8, R26, R44 ;  /* 0x0000001a082c723c */ /* 0x000fe2000000182c */
[----:B------:R-:W3:Y:S07]  /*4190*/  LDSM.16.MT88.4 R24, [R232+0xf000] ;  /* 0x00f00000e818783b */ /* 0x000eee0000004200 */
[----:B------:R-:W-:Y:S07]  /*41a0*/  HMMA.16816.F32 R196, R4, R28, R212 ;  /* 0x0000001c04c4723c */ /* 0x000fee00000018d4 */
[----:B------:R-:W-:Y:S01]  /*41b0*/  MOV R213, R35 ;  /* 0x0000002300d57202 */ /* 0x000fe20000000f00 */
[----:B--2---:R-:W-:Y:S01]  /*41c0*/  HMMA.16816.F32 R176, R8, R16, R176 ;  /* 0x0000001008b0723c */ /* 0x004fe200000018b0 */
[----:B------:R-:W-:Y:S01]  /*41d0*/  LDSM.16.MT88.4 R32, [R234+0xf000] ;  /* 0x00f00000ea20783b */ /* 0x000fe20000004200 */
[----:B------:R-:W-:Y:S01]  /*41e0*/  MOV R215, R79 ;  /* 0x0000004f00d77202 */ /* 0x000fe20000000f00 */
[----:B------:R-:W-:Y:S01]  /*41f0*/  IMAD.MOV.U32 R214, RZ, RZ, R104 ;  /* 0x000000ffffd67224 */ /* 0x000fe200078e0068 */
[----:B------:R-:W-:-:S04]  /*4200*/  MOV R212, R105 ;  /* 0x0000006900d47202 */ /* 0x000fc80000000f00 */
[C---:B------:R-:W-:Y:S08]  /*4210*/  HMMA.16816.F32 R180, R4.reuse, R16, R192 ;  /* 0x0000001004b4723c */ /* 0x040ff000000018c0 */
[-C--:B------:R-:W-:Y:S08]  /*4220*/  HMMA.16816.F32 R184, R4, R18.reuse, R184 ;  /* 0x0000001204b8723c */ /* 0x080ff000000018b8 */
[C---:B------:R-:W-:Y:S01]  /*4230*/  HMMA.16816.F32 R36, R8.reuse, R18, R36 ;  /* 0x000000120824723c */ /* 0x040fe20000001824 */
[----:B------:R-:W2:Y:S07]  /*4240*/  LDSM.16.MT88.4 R16, [R235+0xf000] ;  /* 0x00f00000eb10783b */ /* 0x000eae0000004200 */
[----:B------:R-:W-:Y:S07]  /*4250*/  HMMA.16816.F32 R192, R8, R28, R88 ;  /* 0x0000001c08c0723c */ /* 0x000fee0000001858 */
[----:B------:R-:W-:Y:S01]  /*4260*/  IMAD.MOV.U32 R28, RZ, RZ, R72 ;  /* 0x000000ffff1c7224 */ /* 0x000fe200078e0048 */
[----:B-1----:R-:W-:Y:S01]  /*4270*/  HMMA.16816.F32 R88, R4, R20, R224 ;  /* 0x000000140458723c */ /* 0x002fe200000018e0 */
[----:B------:R-:W-:-:S06]  /*4280*/  IMAD.MOV.U32 R29, RZ, RZ, R70 ;  /* 0x000000ffff1d7224 */ /* 0x000fcc00078e0046 */
[----:B------:R-:W-:Y:S01]  /*4290*/  IMAD.MOV.U32 R224, RZ, RZ, R76 ;  /* 0x000000ffffe07224 */ /* 0x000fe200078e004c */
[----:B------:R-:W-:Y:S01]  /*42a0*/  MOV R225, R77 ;  /* 0x0000004d00e17202 */ /* 0x000fe20000000f00 */
[----:B---3--:R-:W-:Y:S01]  /*42b0*/  HMMA.16816.F32 R72, R4, R24, R228 ;  /* 0x000000180448723c */ /* 0x008fe200000018e4 */
[----:B------:R-:W-:Y:S01]  /*42c0*/  IMAD.MOV.U32 R226, RZ, RZ, R92 ;  /* 0x000000ffffe27224 */ /* 0x000fe200078e005c */
[----:B------:R-:W-:-:S05]  /*42d0*/  MOV R227, R93 ;  /* 0x0000005d00e37202 */ /* 0x000fca0000000f00 */
[----:B------:R-:W-:Y:S01]  /*42e0*/  IMAD.MOV.U32 R228, RZ, RZ, R94 ;  /* 0x000000ffffe47224 */ /* 0x000fe200078e005e */
[----:B------:R-:W-:Y:S01]  /*42f0*/  HMMA.16816.F32 R76, R4, R26, R204 ;  /* 0x0000001a044c723c */ /* 0x000fe200000018cc */
[----:B------:R-:W-:Y:S01]  /*4300*/  MOV R230, R95 ;  /* 0x0000005f00e67202 */ /* 0x000fe20000000f00 */
[----:B------:R-:W-:Y:S01]  /*4310*/  IMAD.MOV.U32 R231, RZ, RZ, R68 ;  /* 0x000000ffffe77224 */ /* 0x000fe200078e0044 */
[----:B------:R-:W-:-:S04]  /*4320*/  MOV R229, R69 ;  /* 0x0000004500e57202 */ /* 0x000fc80000000f00 */
[----:B------:R-:W-:Y:S01]  /*4330*/  IMAD.MOV.U32 R206, RZ, RZ, R224 ;  /* 0x000000ffffce7224 */ /* 0x000fe200078e00e0 */
[C---:B--2---:R-:W-:Y:S01]  /*4340*/  HMMA.16816.F32 R104, R4.reuse, R16, R220 ;  /* 0x000000100468723c */ /* 0x044fe200000018dc */
[----:B------:R-:W-:Y:S01]  /*4350*/  MOV R207, R225 ;  /* 0x000000e100cf7202 */ /* 0x000fe20000000f00 */
[----:B------:R-:W-:Y:S01]  /*4360*/  IMAD.MOV.U32 R225, RZ, RZ, R226 ;  /* 0x000000ffffe17224 */ /* 0x000fe200078e00e2 */
[----:B------:R-:W-:Y:S02]  /*4370*/  MOV R226, R29 ;  /* 0x0000001d00e27202 */ /* 0x000fe40000000f00 */
[----:B------:R-:W-:Y:S02]  /*4380*/  MOV R224, R227 ;  /* 0x000000e300e07202 */ /* 0x000fe40000000f00 */
[----:B------:R-:W-:Y:S01]  /*4390*/  IMAD.MOV.U32 R221, RZ, RZ, R28 ;  /* 0x000000ffffdd7224 */ /* 0x000fe200078e001c */
        /* <DEDUP_REMOVED lines=9> */
[----:B------:R-:W-:Y:S01]  /*4430*/  IMAD.MOV.U32 R228, RZ, RZ, R87 ;  /* 0x000000ffffe47224 */ /* 0x000fe200078e0057 */
[----:B------:R-:W-:Y:S01]  /*4440*/  MOV R221, R214 ;  /* 0x000000d600dd7202 */ /* 0x000fe20000000f00 */
[----:B------:R-:W-:-:S02]  /*4450*/  IMAD.MOV.U32 R213, RZ, RZ, R85 ;  /* 0x000000ffffd57224 */ /* 0x000fc400078e0055 */
[----:B------:R-:W-:Y:S02]  /*4460*/  IMAD.MOV.U32 R214, RZ, RZ, R100 ;  /* 0x000000ffffd67224 */ /* 0x000fe400078e0064 */
[----:B------:R-:W-:Y:S01]  /*4470*/  IMAD.MOV.U32 R220, RZ, RZ, R213 ;  /* 0x000000ffffdc7224 */ /* 0x000fe200078e00d5 */
[----:B------:R-:W-:Y:S01]  /*4480*/  HMMA.16816.F32 R68, R4, R18, R128 ;  /* 0x000000120444723c */ /* 0x000fe20000001880 */
[----:B------:R-:W-:-:S07]  /*4490*/  MOV R213, R103 ;  /* 0x0000006700d57202 */ /* 0x000fce0000000f00 */
[C---:B------:R-:W-:Y:S08]  /*44a0*/  HMMA.16816.F32 R120, R4.reuse, R32, R120 ;  /* 0x000000200478723c */ /* 0x040ff00000001878 */
[----:B------:R-:W-:Y:S07]  /*44b0*/  HMMA.16816.F32 R140, R4, R34, R140 ;  /* 0x00000022048c723c */ /* 0x000fee000000188c */
[----:B------:R-:W-:Y:S01]  /*44c0*/  FFMA.FTZ R4, R206, c[0x0][0x23c], -R2 ;  /* 0x00008f00ce047a23 */ /* 0x000fe20000010802 */
        /* <DEDUP_REMOVED lines=9> */
[----:B------:R1:W-:Y:S01]  /*4560*/  MUFU.EX2 R24, R4 ;  /* 0x0000000400187308 */ /* 0x0003e20000000800 */
[----:B------:R-:W-:-:S02]  /*4570*/  IMAD.MOV.U32 R222, RZ, RZ, R15 ;  /* 0x000000ffffde7224 */ /* 0x000fc400078e000f */
[----:B------:R-:W-:-:S04]  /*4580*/  IMAD.MOV.U32 R228, RZ, RZ, R14 ;  /* 0x000000ffffe47224 */ /* 0x000fc800078e000e */
[C---:B------:R-:W-:Y:S08]  /*4590*/  HMMA.16816.F32 R56, R8.reuse, R22, R56 ;  /* 0x000000160838723c */ /* 0x040ff00000001838 */
[----:B------:R-:W-:Y:S01]  /*45a0*/  HMMA.16816.F32 R84, R8, R20, R112 ;  /* 0x000000140854723c */ /* 0x000fe20000001870 */
[----:B-1----:R-:W-:Y:S01]  /*45b0*/  FFMA.FTZ R4, R207, c[0x0][0x23c], -R2 ;  /* 0x00008f00cf047a23 */ /* 0x002fe20000010802 */
[----:B------:R-:W-:-:S02]  /*45c0*/  MOV R207, R215 ;  /* 0x000000d700cf7202 */ /* 0x000fc40000000f00 */
[----:B------:R-:W-:Y:S01]  /*45d0*/  MOV R215, R101 ;  /* 0x0000006500d77202 */ /* 0x000fe20000000f00 */
[----:B------:R1:W2:Y:S01]  /*45e0*/  MUFU.EX2 R25, R4 ;  /* 0x0000000400197308 */ /* 0x0002a20000000800 */
[----:B------:R-:W-:Y:S02]  /*45f0*/  MOV R190, R207 ;  /* 0x000000cf00be7202 */ /* 0x000fe40000000f00 */
[----:B------:R-:W-:Y:S01]  /*4600*/  HMMA.16816.F32 R52, R8, R18, R52 ;  /* 0x000000120834723c */ /* 0x000fe20000001834 */
[----:B------:R-:W-:Y:S02]  /*4610*/  MOV R207, R226 ;  /* 0x000000e200cf7202 */ /* 0x000fe40000000f00 */
[----:B------:R-:W-:-:S05]  /*4620*/  MOV R226, R159 ;  /* 0x0000009f00e27202 */ /* 0x000fca0000000f00 */
[----:B------:R-:W-:Y:S01]  /*4630*/  HMMA.16816.F32 R100, R8, R16, R108 ;  /* 0x000000100864723c */ /* 0x000fe2000000186c */
[--C-:B-1----:R-:W-:Y:S02]  /*4640*/  FFMA.FTZ R4, R209, c[0x0][0x23c], -R2.reuse ;  /* 0x00008f00d1047a23 */ /* 0x102fe40000010802 */
[----:B------:R-:W-:-:S05]  /*4650*/  FFMA.FTZ R2, R208, c[0x0][0x23c], -R2 ;  /* 0x00008f00d0027a23 */ /* 0x000fca0000010802 */
[C---:B------:R-:W-:Y:S01]  /*4660*/  HMMA.16816.F32 R60, R8.reuse, R26, R60 ;  /* 0x0000001a083c723c */ /* 0x040fe2000000183c */
[----:B------:R-:W-:Y:S06]  /*4670*/  MUFU.EX2 R26, R4 ;  /* 0x00000004001a7308 */ /* 0x000fec0000000800 */
[----:B------:R-:W-:Y:S01]  /*4680*/  MOV R27, R207 ;  /* 0x000000cf001b7202 */ /* 0x000fe20000000f00 */
[----:B------:R-:W-:Y:S01]  /*4690*/  HMMA.16816.F32 R116, R8, R32, R80 ;  /* 0x000000200874723c */ /* 0x000fe20000001850 */
[----:B------:R1:W-:Y:S01]  /*46a0*/  MUFU.EX2 R23, R2 ;  /* 0x0000000200177308 */ /* 0x0003e20000000800 */
[----:B------:R-:W-:Y:S01]  /*46b0*/  IMAD.MOV.U32 R209, RZ, RZ, R7 ;  /* 0x000000ffffd17224 */ /* 0x000fe200078e0007 */
[----:B------:R-:W-:Y:S01]  /*46c0*/  MOV R207, R174 ;  /* 0x000000ae00cf7202 */ /* 0x000fe20000000f00 */
[----:B------:R-:W-:Y:S01]  /*46d0*/  LDSM.16.MT88.4 R80, [R232+0xf800] ;  /* 0x00f80000e850783b */ /* 0x000fe20000004200 */
[----:B-1----:R-:W-:Y:S01]  /*46e0*/  FFMA.FTZ R2, R204, c[0x0][0x23c], -R0 ;  /* 0x00008f00cc027a23 */ /* 0x002fe20000010800 */
[----:B------:R-:W-:-:S02]  /*46f0*/  MOV R204, R223 ;  /* 0x000000df00cc7202 */ /* 0x000fc40000000f00 */
[----:B------:R-:W-:Y:S01]  /*4700*/  HMMA.16816.F32 R48, R8, R34, R48 ;  /* 0x000000220830723c */ /* 0x000fe20000001830 */
[----:B------:R-:W-:Y:S01]  /*4710*/  MOV R33, R230 ;  /* 0x000000e600217202 */ /* 0x000fe20000000f00 */
[----:B------:R1:W-:Y:S01]  /*4720*/  MUFU.EX2 R20, R2 ;  /* 0x0000000200147308 */ /* 0x0003e20000000800 */
[----:B------:R-:W-:Y:S02]  /*4730*/  MOV R5, R204 ;  /* 0x000000cc00057202 */ /* 0x000fe40000000f00 */
[----:B------:R-:W-:Y:S02]  /*4740*/  MOV R204, R229 ;  /* 0x000000e500cc7202 */ /* 0x000fe40000000f00 */
[----:B------:R-:W-:Y:S02]  /*4750*/  MOV R229, R245 ;  /* 0x000000f500e57202 */ /* 0x000fe40000000f00 */
[----:B------:R-:W-:Y:S02]  /*4760*/  MOV R223, R156 ;  /* 0x0000009c00df7202 */ /* 0x000fe40000000f00 */
[----:B------:R-:W-:Y:S01]  /*4770*/  MOV R8, R244 ;  /* 0x000000f400087202 */ /* 0x000fe20000000f00 */
[----:B------:R-:W-:-:S02]  /*4780*/  IMAD.MOV.U32 R9, RZ, RZ, R127 ;  /* 0x000000ffff097224 */ /* 0x000fc400078e007f */
[--C-:B-1----:R-:W-:Y:S01]  /*4790*/  FFMA.FTZ R2, R205, c[0x0][0x23c], -R0.reuse ;  /* 0x00008f00cd027a23 */ /* 0x102fe20000010800 */
[----:B------:R-:W-:Y:S01]  /*47a0*/  MOV R205, R224 ;  /* 0x000000e000cd7202 */ /* 0x000fe20000000f00 */
[----:B------:R-:W-:Y:S01]  /*47b0*/  IMAD.MOV.U32 R32, RZ, RZ, R231 ;  /* 0x000000ffff207224 */ /* 0x000fe200078e00e7 */
[----:B------:R-:W-:Y:S01]  /*47c0*/  MOV R224, R157 ;  /* 0x0000009d00e07202 */ /* 0x000fe20000000f00 */
[----:B------:R1:W3:Y:S01]  /*47d0*/  MUFU.EX2 R21, R2 ;  /* 0x0000000200157308 */ /* 0x0002e20000000800 */
[----:B------:R-:W-:Y:S01]  /*47e0*/  MOV R115, R205 ;  /* 0x000000cd00737202 */ /* 0x000fe20000000f00 */
[----:B------:R4:W5:Y:S01]  /*47f0*/  LDL.LU R245, [R1+0x68] ;  /* 0x0000680001f57983 */ /* 0x0009620000300800 */
[----:B------:R-:W-:Y:S02]  /*4800*/  MOV R205, R172 ;  /* 0x000000ac00cd7202 */ /* 0x000fe40000000f00 */
[----:B------:R-:W-:Y:S01]  /*4810*/  MOV R208, R204 ;  /* 0x000000cc00d07202 */ /* 0x000fe20000000f00 */
[----:B------:R4:W5:Y:S01]  /*4820*/  LDL.LU R244, [R1+0x64] ;  /* 0x0000640001f47983 */ /* 0x0009620000300800 */
[----:B-1----:R-:W-:-:S02]  /*4830*/  FFMA.FTZ R2, R211, c[0x0][0x23c], -R0 ;  /* 0x00008f00d3027a23 */ /* 0x002fc40000010800 */
[----:B------:R-:W-:Y:S02]  /*4840*/  FFMA.FTZ R0, R210, c[0x0][0x23c], -R0 ;  /* 0x00008f00d2007a23 */ /* 0x000fe40000010800 */
[----:B------:R-:W-:Y:S08]  /*4850*/  MUFU.EX2 R22, R2 ;  /* 0x0000000200167308 */ /* 0x000ff00000000800 */
[----:B------:R1:W1:Y:S02]  /*4860*/  MUFU.EX2 R19, R0 ;  /* 0x0000000000137308 */ /* 0x0002640000000800 */
[----:B-1----:R-:W-:-:S02]  /*4870*/  FFMA.FTZ R0, R206, c[0x0][0x23c], -R13 ;  /* 0x00008f00ce007a23 */ /* 0x002fc4000001080d */
[----:B------:R-:W-:-:S04]  /*4880*/  IMAD.MOV.U32 R206, RZ, RZ, R225 ;  /* 0x000000ffffce7224 */ /* 0x000fc800078e00e1 */
[----:B------:R1:W-:Y:S01]  /*4890*/  MUFU.EX2 R15, R0 ;  /* 0x00000000000f7308 */ /* 0x0003e20000000800 */
[----:B------:R-:W-:Y:S02]  /*48a0*/  FADD.FTZ R2, R5, R27 ;  /* 0x0000001b05027221 */ /* 0x000fe40000010000 */
[----:B------:R-:W-:Y:S01]  /*48b0*/  IMAD.MOV.U32 R114, RZ, RZ, R206 ;  /* 0x000000ffff727224 */ /* 0x000fe200078e00ce */
[----:B------:R-:W-:Y:S01]  /*48c0*/  MOV R211, R205 ;  /* 0x000000cd00d37202 */ /* 0x000fe20000000f00 */
[----:B------:R-:W-:Y:S01]  /*48d0*/  IMAD.MOV.U32 R206, RZ, RZ, R173 ;  /* 0x000000ffffce7224 */ /* 0x000fe200078e00ad */
[----:B------:R-:W-:Y:S01]  /*48e0*/  MOV R230, R98 ;  /* 0x0000006200e67202 */ /* 0x000fe20000000f00 */
[----:B------:R-:W-:Y:S02]  /*48f0*/  IMAD.MOV.U32 R225, RZ, RZ, R158 ;  /* 0x000000ffffe17224 */ /* 0x000fe400078e009e */
[--C-:B-1----:R-:W-:Y:S01]  /*4900*/  FFMA.FTZ R0, R252, c[0x0][0x23c], -R13.reuse ;  /* 0x00008f00fc007a23 */ /* 0x102fe2000001080d */
[----:B------:R-:W-:Y:S01]  /*4910*/  MOV R27, R6 ;  /* 0x00000006001b7202 */ /* 0x000fe20000000f00 */
[----:B------:R-:W-:Y:S01]  /*4920*/  IMAD.MOV.U32 R210, RZ, RZ, R206 ;  /* 0x000000ffffd27224 */ /* 0x000fe200078e00ce */
[----:B------:R-:W1:Y:S01]  /*4930*/  LDSM.16.MT88.4 R4, [R234+0xf800] ;  /* 0x00f80000ea04783b */ /* 0x000e620000004200 */
[----:B------:R2:W-:Y:S03]  /*4940*/  MUFU.EX2 R16, R0 ;  /* 0x0000000000107308 */ /* 0x0005e60000000800 */
[----:B------:R-:W-:Y:S04]  /*4950*/  LDSM.16.MT88.4 R156, [R232+0xd800] ;  /* 0x00d80000e89c783b */ /* 0x000fe80000004200 */
[----:B------:R-:W-:Y:S01]  /*4960*/  LDSM.16.MT88.4 R172, [R233+0xd800] ;  /* 0x00d80000e9ac783b */ /* 0x000fe20000004200 */
[----:B--2---:R-:W-:-:S04]  /*4970*/  FFMA.FTZ R0, R217, c[0x0][0x23c], -R13 ;  /* 0x00008f00d9007a23 */ /* 0x004fc8000001080d */
[----:B------:R2:W-:Y:S02]  /*4980*/  MUFU.EX2 R17, R0 ;  /* 0x0000000000117308 */ /* 0x0005e40000000800 */
[----:B--2---:R-:W-:-:S06]  /*4990*/  FFMA.FTZ R0, R216, c[0x0][0x23c], -R13 ;  /* 0x00008f00d8007a23 */ /* 0x004fcc000001080d */
[----:B------:R2:W-:Y:S02]  /*49a0*/  MUFU.EX2 R18, R0 ;  /* 0x0000000000127308 */ /* 0x0005e40000000800 */
[----:B--2---:R-:W-:-:S06]  /*49b0*/  FFMA.FTZ R0, R190, c[0x0][0x23c], -R12 ;  /* 0x00008f00be007a23 */ /* 0x004fcc000001080c */
[----:B------:R2:W-:Y:S01]  /*49c0*/  MUFU.EX2 R13, R0 ;  /* 0x00000000000d7308 */ /* 0x0005e20000000800 */
[----:B------:R-:W-:Y:S01]  /*49d0*/  MOV R217, R227 ;  /* 0x000000e300d97202 */ /* 0x000fe20000000f00 */
[----:B--2---:R-:W-:Y:S01]  /*49e0*/  FFMA.FTZ R0, R191, c[0x0][0x23c], -R12 ;  /* 0x00008f00bf007a23 */ /* 0x004fe2000001080c */
[----:B------:R-:W-:Y:S01]  /*49f0*/  MOV R216, R229 ;  /* 0x000000e500d87202 */ /* 0x000fe20000000f00 */
[----:B------:R-:W-:Y:S01]  /*4a00*/  IMAD.MOV.U32 R227, RZ, RZ, R228 ;  /* 0x000000ffffe37224 */ /* 0x000fe200078e00e4 */
[----:B------:R-:W-:-:S03]  /*4a10*/  MOV R252, R207 ;  /* 0x000000cf00fc7202 */ /* 0x000fc60000000f00 */
[----:B------:R2:W-:Y:S01]  /*4a20*/  MUFU.EX2 R14, R0 ;  /* 0x00000000000e7308 */ /* 0x0005e20000000800 */
[----:B------:R-:W-:Y:S01]  /*4a30*/  MOV R229, R99 ;  /* 0x0000006300e57202 */ /* 0x000fe20000000f00 */
[----:B------:R-:W-:Y:S01]  /*4a40*/  IMAD.MOV.U32 R228, RZ, RZ, R96 ;  /* 0x000000ffffe47224 */ /* 0x000fe200078e0060 */
[----:B------:R-:W-:Y:S04]  /*4a50*/  LDSM.16.MT88.4 R188, [R235+0xd800] ;  /* 0x00d80000ebbc783b */ /* 0x000fe80000004200 */
[----:B------:R-:W-:Y:S01]  /*4a60*/  LDSM.16.MT88.4 R204, [R234+0xd800] ;  /* 0x00d80000eacc783b */ /* 0x000fe20000004200 */
[----:B--2---:R-:W-:-:S04]  /*4a70*/  FFMA.FTZ R0, R218, c[0x0][0x23c], -R12 ;  /* 0x00008f00da007a23 */ /* 0x004fc8000001080c */
[----:B------:R2:W-:Y:S01]  /*4a80*/  MUFU.EX2 R10, R0 ;  /* 0x00000000000a7308 */ /* 0x0005e20000000800 */
[----:B------:R-:W-:Y:S02]  /*4a90*/  MOV R218, R97 ;  /* 0x0000006100da7202 */ /* 0x000fe40000000f00 */
[----:B------:R-:W-:Y:S01]  /*4aa0*/  LDSM.16.MT88.4 R96, [R233+0xf800] ;  /* 0x00f80000e960783b */ /* 0x000fe20000004200 */
[----:B--2---:R-:W-:-:S04]  /*4ab0*/  FFMA.FTZ R0, R219, c[0x0][0x23c], -R12 ;  /* 0x00008f00db007a23 */ /* 0x004fc8000001080c */
[----:B------:R2:W1:Y:S02]  /*4ac0*/  MUFU.EX2 R11, R0 ;  /* 0x00000000000b7308 */ /* 0x0004640000000800 */
[----:B--2---:R-:W-:Y:S02]  /*4ad0*/  FADD.FTZ R0, R115, R114 ;  /* 0x0000007273007221 */ /* 0x004fe40000010000 */
[----:B------:R-:W2:Y:S01]  /*4ae0*/  LDSM.16.MT88.4 R112, [R235+0xf800] ;  /* 0x00f80000eb70783b */ /* 0x000ea20000004200 */
[----:B------:R-:W-:Y:S01]  /*4af0*/  IMAD.MOV.U32 R12, RZ, RZ, R243 ;  /* 0x000000ffff0c7224 */ /* 0x000fe200078e00f3 */
[----:B------:R-:W-:Y:S02]  /*4b00*/  MOV R35, R212 ;  /* 0x000000d400237202 */ /* 0x000fe40000000f00 */
[----:B------:R-:W-:Y:S01]  /*4b10*/  MOV R34, R213 ;  /* 0x000000d500227202 */ /* 0x000fe20000000f00 */
[----:B------:R-:W-:Y:S01]  /*4b20*/  FADD.FTZ R8, R8, R12 ;  /* 0x0000000c08087221 */ /* 0x000fe20000010000 */
[----:B------:R-:W-:Y:S01]  /*4b30*/  MOV R212, R125 ;  /* 0x0000007d00d47202 */ /* 0x000fe20000000f00 */
[----:B------:R-:W-:Y:S01]  /*4b40*/  IMAD.MOV.U32 R213, RZ, RZ, R124 ;  /* 0x000000ffffd57224 */ /* 0x000fe200078e007c */
[----:B------:R-:W-:-:S02]  /*4b50*/  MOV R231, R126 ;  /* 0x0000007e00e77202 */ /* 0x000fc40000000f00 */
[----:B------:R-:W-:Y:S02]  /*4b60*/  F2FP.PACK_AB R128, R25, R24 ;  /* 0x000000181980723e */ /* 0x000fe400000000ff */
[----:B---3--:R-:W-:Y:S02]  /*4b70*/  F2FP.PACK_AB R129, R21, R20 ;  /* 0x000000141581723e */ /* 0x008fe400000000ff */
[----:B------:R-:W-:Y:S02]  /*4b80*/  F2FP.PACK_AB R130, R23, R26 ;  /* 0x0000001a1782723e */ /* 0x000fe400000000ff */
[----:B------:R-:W-:Y:S02]  /*4b90*/  F2FP.PACK_AB R131, R19, R22 ;  /* 0x000000161383723e */ /* 0x000fe400000000ff */
[----:B-1----:R-:W-:Y:S01]  /*4ba0*/  F2FP.PACK_AB R127, R11, R10 ;  /* 0x0000000a0b7f723e */ /* 0x002fe200000000ff */
[----:B------:R-:W-:Y:S01]  /*4bb0*/  FADD.FTZ R0, R240, R0 ;  /* 0x00000000f0007221 */ /* 0x000fe20000010000 */
[----:B------:R-:W-:Y:S01]  /*4bc0*/  MOV R12, R218 ;  /* 0x000000da000c7202 */ /* 0x000fe20000000f00 */
[----:B------:R-:W-:Y:S01]  /*4bd0*/  FADD.FTZ R2, R239, R2 ;  /* 0x00000002ef027221 */ /* 0x000fe20000010000 */
[----:B------:R-:W-:Y:S01]  /*4be0*/  F2FP.PACK_AB R124, R16, R15 ;  /* 0x0000000f107c723e */ /* 0x000fe200000000ff */
[----:B------:R4:W5:Y:S01]  /*4bf0*/  LDL.LU R243, [R1+0x60] ;  /* 0x0000600001f37983 */ /* 0x0009620000300800 */
[----:B------:R-:W-:-:S02]  /*4c00*/  F2FP.PACK_AB R125, R14, R13 ;  /* 0x0000000d0e7d723e */ /* 0x000fc400000000ff */
[----:B------:R-:W-:Y:S02]  /*4c10*/  F2FP.PACK_AB R126, R18, R17 ;  /* 0x00000011127e723e */ /* 0x000fe400000000ff */
[----:B------:R-:W-:Y:S01]  /*4c20*/  MOV R218, R9 ;  /* 0x0000000900da7202 */ /* 0x000fe20000000f00 */
[----:B------:R-:W-:Y:S02]  /*4c30*/  FADD.FTZ R9, R241, R242 ;  /* 0x000000f2f1097221 */ /* 0x000fe40000010000 */
[----:B------:R-:W-:Y:S01]  /*4c40*/  FADD.FTZ R8, R238, R8 ;  /* 0x00000008ee087221 */ /* 0x000fe20000010000 */
[-C--:B------:R-:W-:Y:S01]  /*4c50*/  HMMA.16816.F32 R116, R128, R4.reuse, R116 ;  /* 0x000000048074723c */ /* 0x080fe20000001874 */
        /* <DEDUP_REMOVED lines=12> */
[----:B--2---:R-:W-:Y:S01]  /*4d20*/  HMMA.16816.F32 R108, R124, R114, R68 ;  /* 0x000000727c6c723c */ /* 0x004fe20000001844 */
[----:B------:R-:W-:Y:S01]  /*4d30*/  FADD.FTZ R5, R33, R5 ;  /* 0x0000000521057221 */ /* 0x000fe20000010000 */
[----:B------:R4:W5:Y:S01]  /*4d40*/  LDL.LU R238, [R1+0x4c] ;  /* 0x00004c0001ee7983 */ /* 0x0009620000300800 */
[----:B------:R-:W-:Y:S02]  /*4d50*/  FADD.FTZ R8, R216, R4 ;  /* 0x00000004d8087221 */ /* 0x000fe40000010000 */
[----:B------:R-:W-:Y:S01]  /*4d60*/  FADD.FTZ R4, R217, R0 ;  /* 0x00000000d9047221 */ /* 0x000fe20000010000 */
[----:B------:R4:W5:Y:S01]  /*4d70*/  LDL.LU R237, [R1+0x48] ;  /* 0x0000480001ed7983 */ /* 0x0009620000300800 */
[----:B------:R-:W-:Y:S01]  /*4d80*/  FADD.FTZ R2, R252, R2 ;  /* 0x00000002fc027221 */ /* 0x000fe20000010000 */
[----:B------:R-:W-:Y:S01]  /*4d90*/  HMMA.16816.F32 R148, R128, R156, R148 ;  /* 0x0000009c8094723c */ /* 0x000fe20000001894 */
[----:B------:R-:W-:Y:S01]  /*4da0*/  FADD.FTZ R0, R210, R5 ;  /* 0x00000005d2007221 */ /* 0x000fe20000010000 */
[----:B------:R4:W5:Y:S01]  /*4db0*/  LDL.LU R236, [R1+0x44] ;  /* 0x0000440001ec7983 */ /* 0x0009620000300800 */
[----:B------:R-:W-:-:S05]  /*4dc0*/  FADD.FTZ R5, R211, R8 ;  /* 0x00000008d3057221 */ /* 0x000fca0000010000 */
[C---:B------:R-:W-:Y:S08]  /*4dd0*/  HMMA.16816.F32 R144, R124.reuse, R156, R144 ;  /* 0x0000009c7c90723c */ /* 0x040ff00000001890 */
[----:B------:R-:W-:Y:S08]  /*4de0*/  HMMA.16816.F32 R152, R124, R158, R152 ;  /* 0x0000009e7c98723c */ /* 0x000ff00000001898 */
[-C--:B------:R-:W-:Y:S08]  /*4df0*/  HMMA.16816.F32 R160, R128, R172.reuse, R160 ;  /* 0x000000ac80a0723c */ /* 0x080ff000000018a0 */
[C---:B------:R-:W-:Y:S08]  /*4e00*/  HMMA.16816.F32 R164, R124.reuse, R172, R164 ;  /* 0x000000ac7ca4723c */ /* 0x040ff000000018a4 */
[----:B------:R-:W-:Y:S08]  /*4e10*/  HMMA.16816.F32 R168, R124, R174, R168 ;  /* 0x000000ae7ca8723c */ /* 0x000ff000000018a8 */
[-C--:B------:R-:W-:Y:S08]  /*4e20*/  HMMA.16816.F32 R176, R128, R188.reuse, R176 ;  /* 0x000000bc80b0723c */ /* 0x080ff000000018b0 */
        /* <DEDUP_REMOVED lines=67> */
[----:B------:R-:W2:Y:S01]  /*5260*/  LDL.LU R139, [R1+0x4] ;  /* 0x00000400018b7983 */ /* 0x000ea20000300800 */
[----:B------:R-:W-:Y:S01]  /*5270*/  IMAD.MOV.U32 R133, RZ, RZ, R135 ;  /* 0x000000ffff857224 */ /* 0x000fe200078e0087 */
[----:B------:R-:W-:Y:S01]  /*5280*/  MOV R140, R3 ;  /* 0x00000003008c7202 */ /* 0x000fe20000000f00 */
[----:B------:R-:W-:Y:S01]  /*5290*/  IMAD.MOV.U32 R132, RZ, RZ, R136 ;  /* 0x000000ffff847224 */ /* 0x000fe200078e0088 */
[----:B--2-4-:R-:W-:-:S02]  /*52a0*/  LEA.HI.SX32 R0, R139, 0xfffffffe, 0x1a ;  /* 0xfffffffe8b007811 */ /* 0x014fc400078fd2ff */
[----:B------:R-:W-:-:S03]  /*52b0*/  MOV R139, R134 ;  /* 0x00000086008b7202 */ /* 0x000fc60000000f00 */
[----:B------:R1:W-:Y:S01]  /*52c0*/  STL [R1+0x10], R0 ;  /* 0x0000100001007387 */ /* 0x0003e20000100800 */
[----:B------:R-:W-:Y:S05]  /*52d0*/  BRA `(.L_x_96) ;  /* 0x000001f000007947 */ /* 0x000fea0003800000 */
.L_x_98:
        /* <DEDUP_REMOVED lines=31> */
.L_x_96:
[----:B------:R-:W2:Y:S01]  /*54d0*/  LDL R137, [R1+0x10] ;  /* 0x0000100001897983 */ /* 0x000ea20000100800 */
[----:B------:R-:W-:Y:S04]  /*54e0*/  DEPBAR.LE SB0, 0x0 ;  /* 0x000080000000791a */ /* 0x000fe80000000000 */
[----:B------:R-:W3:Y:S06]  /*54f0*/  LDL.64 R10, [R1+0x30] ;  /* 0x00003000010a7983 */ /* 0x000eec0000100a00 */
[----:B------:R-:W4:Y:S04]  /*5500*/  LDL R8, [R1+0x40] ;  /* 0x0000400001087983 */ /* 0x000f280000100800 */
[----:B------:R-:W-:Y:S01]  /*5510*/  BAR.SYNC.DEFER_BLOCKING 0x0 ;  /* 0x0000000000007b1d */ /* 0x000fe20000010000 */
[----:B-12---:R-:W-:Y:S01]  /*5520*/  SHF.R.S32.HI R0, RZ, 0x1f, R137 ;  /* 0x0000001fff007819 */ /* 0x006fe20000011489 */
[C---:B------:R-:W-:Y:S04]  /*5530*/  IMAD.WIDE.U32 R2, R137.reuse, c[0x0][0x1a0], RZ ;  /* 0x0000680089027a25 */ /* 0x040fe800078e00ff */
[----:B------:R-:W-:Y:S04]  /*5540*/  IMAD R0, R0, c[0x0][0x1a0], RZ ;  /* 0x0000680000007a24 */ /* 0x000fe800078e02ff */
[----:B------:R-:W-:Y:S01]  /*5550*/  IMAD R4, R137, c[0x0][0x1a4], R0 ;  /* 0x0000690089047a24 */ /* 0x000fe200078e0200 */
[----:B---3--:R-:W-:Y:S04]  /*5560*/  LEA R0, P0, R2, R10, 0x6 ;  /* 0x0000000a02007211 */ /* 0x008fe800078030ff */
[----:B------:R-:W-:Y:S02]  /*5570*/  IADD3 R4, R3, R4, RZ ;  /* 0x0000000403047210 */ /* 0x000fe40007ffe0ff */
[----:B------:R-:W-:Y:S02]  /*5580*/  LEA R6, P1, R0, c[0x0][0x170], 0x1 ;  /* 0x00005c0000067a11 */ /* 0x000fe400078208ff */
[----:B----4-:R-:W-:Y:S02]  /*5590*/  LEA.HI.X R2, R2, R8, R4, 0x6, P0 ;  /* 0x0000000802027211 */ /* 0x010fe400000f3404 */
        /* <DEDUP_REMOVED lines=11> */
[----:B------:R1:W-:Y:S08]  /*5650*/  LDGSTS.E.BYPASS.LTC128B.128 [R251+0xe000], [R6.64+0x80] ;  /* 0x0e00008006fb7fae */ /* 0x0003f0000b901d48 */
[----:B------:R1:W-:Y:S08]  /*5660*/  LDGSTS.E.BYPASS.LTC128B.128 [R251+0xc800], [R4.64] ;  /* 0x0c80000004fb7fae */ /* 0x0003f0000b901d48 */
[----:B------:R1:W-:Y:S08]  /*5670*/  LDGSTS.E.BYPASS.LTC128B.128 [R251+0xe800], [R4.64+0x80] ;  /* 0x0e80008004fb7fae */ /* 0x0003f0000b901d48 */
[----:B------:R2:W-:Y:S08]  /*5680*/  LDGSTS.E.BYPASS.LTC128B.128 [R251+0xd000], [R2.64] ;  /* 0x0d00000002fb7fae */ /* 0x0005f0000b901d48 */
[----:B------:R2:W-:Y:S08]  /*5690*/  LDGSTS.E.BYPASS.LTC128B.128 [R251+0xf000], [R2.64+0x80] ;  /* 0x0f00008002fb7fae */ /* 0x0005f0000b901d48 */
[----:B------:R3:W-:Y:S08]  /*56a0*/  LDGSTS.E.BYPASS.LTC128B.128 [R251+0xd800], [R8.64] ;  /* 0x0d80000008fb7fae */ /* 0x0007f0000b901d48 */
[----:B------:R3:W-:Y:S08]  /*56b0*/  LDGSTS.E.BYPASS.LTC128B.128 [R251+0xf800], [R8.64+0x80] ;  /* 0x0f80008008fb7fae */ /* 0x0007f0000b901d48 */
[----:B-----5:R-:W-:Y:S08]  /*56c0*/  LDSM.16.M88.4 R64, [R239] ;  /* 0x00000000ef40783b */ /* 0x020ff00000000200 */
[----:B------:R-:W1:Y:S08]  /*56d0*/  LDSM.16.M88.4 R16, [R238] ;  /* 0x00000000ee10783b */ /* 0x000e700000000200 */
[----:B------:R-:W3:Y:S08]  /*56e0*/  LDSM.16.M88.4 R60, [R239+0x2000] ;  /* 0x00200000ef3c783b */ /* 0x000ef00000000200 */
[----:B------:R-:W4:Y:S08]  /*56f0*/  LDSM.16.M88.4 R32, [R238+0x800] ;  /* 0x00080000ee20783b */ /* 0x000f300000000200 */
[----:B------:R-:W0:Y:S08]  /*5700*/  LDGDEPBAR ;  /* 0x00000000000079af */ /* 0x000e300000000000 */
[----:B------:R-:W2:Y:S01]  /*5710*/  LDSM.16.M88.4 R48, [R238+0x1000] ;  /* 0x00100000ee30783b */ /* 0x000ea20000000200 */
        /* <DEDUP_REMOVED lines=8> */
[-C--:B----4-:R-:W-:Y:S07]  /*57a0*/  HMMA.16816.F32 R20, R64, R32.reuse, RZ ;  /* 0x000000204014723c */ /* 0x090fee00000018ff */
[----:B------:R-:W-:Y:S01]  /*57b0*/  LDSM.16.M88.4 R224, [R249] ;  /* 0x00000000f9e0783b */ /* 0x000fe20000000200 */
[C---:B------:R-:W-:Y:S07]  /*57c0*/  HMMA.16816.F32 R24, R60.reuse, R32, RZ ;  /* 0x000000203c18723c */ /* 0x040fee00000018ff */
[----:B------:R-:W-:Y:S01]  /*57d0*/  LDSM.16.M88.4 R228, [R248] ;  /* 0x00000000f8e4783b */ /* 0x000fe20000000200 */
[-C--:B------:R-:W-:Y:S08]  /*57e0*/  HMMA.16816.F32 R28, R60, R34.reuse, RZ ;  /* 0x000000223c1c723c */ /* 0x080ff000000018ff */
[C---:B------:R-:W-:Y:S08]  /*57f0*/  HMMA.16816.F32 R32, R64.reuse, R34, RZ ;  /* 0x000000224020723c */ /* 0x040ff000000018ff */
[-C--:B--2---:R-:W-:Y:S08]  /*5800*/  HMMA.16816.F32 R36, R64, R48.reuse, RZ ;  /* 0x000000304024723c */ /* 0x084ff000000018ff */
        /* <DEDUP_REMOVED lines=28> */
[----:B------:R-:W3:Y:S07]  /*59d0*/  LDSM.16.M88.4 R212, [R237+0x800] ;  /* 0x00080000edd4783b */ /* 0x000eee0000000200 */
[-C--:B-1----:R-:W-:Y:S01]  /*59e0*/  HMMA.16816.F32 R4, R208, R216.reuse, R4 ;  /* 0x000000d8d004723c */ /* 0x082fe20000001804 */
[----:B------:R-:W1:Y:S07]  /*59f0*/  LDSM.16.M88.4 R228, [R237+0x1800] ;  /* 0x00180000ede4783b */ /* 0x000e6e0000000200 */
        /* <DEDUP_REMOVED lines=8> */
[----:B------:R-:W2:Y:S07]  /*5a80*/  LDSM.16.M88.4 R212, [R241] ;  /* 0x00000000f1d4783b */ /* 0x000eae0000000200 */
[-C--:B------:R-:W-:Y:S08]  /*5a90*/  HMMA.16816.F32 R36, R208, R220.reuse, R36 ;  /* 0x000000dcd024723c */ /* 0x080ff00000001824 */
[C---:B------:R-:W-:Y:S08]  /*5aa0*/  HMMA.16816.F32 R40, R224.reuse, R220, R40 ;  /* 0x000000dce028723c */ /* 0x040ff00000001828 */
[-C--:B------:R-:W-:Y:S08]  /*5ab0*/  HMMA.16816.F32 R44, R224, R222.reuse, R44 ;  /* 0x000000dee02c723c */ /* 0x080ff0000000182c */
[C---:B------:R-:W-:Y:S01]  /*5ac0*/  HMMA.16816.F32 R48, R208.reuse, R222, R48 ;  /* 0x000000ded030723c */ /* 0x040fe20000001830 */
[----:B------:R-:W3:Y:S07]  /*5ad0*/  LDSM.16.M88.4 R220, [R241+0x2000] ;  /* 0x00200000f1dc783b */ /* 0x000eee0000000200 */
[-C--:B-1----:R-:W-:Y:S08]  /*5ae0*/  HMMA.16816.F32 R52, R208, R228.reuse, R52 ;  /* 0x000000e4d034723c */ /* 0x082ff00000001834 */
[C---:B------:R-:W-:Y:S08]  /*5af0*/  HMMA.16816.F32 R56, R224.reuse, R228, R56 ;  /* 0x000000e4e038723c */ /* 0x040ff00000001838 */
[-C--:B------:R-:W-:Y:S01]  /*5b00*/  HMMA.16816.F32 R60, R224, R230.reuse, R60 ;  /* 0x000000e6e03c723c */ /* 0x080fe2000000183c */
[----:B------:R-:W-:Y:S07]  /*5b10*/  LDSM.16.M88.4 R224, [R236+0x1000] ;  /* 0x00100000ece0783b */ /* 0x000fee0000000200 */
[----:B------:R-:W-:Y:S01]  /*5b20*/  HMMA.16816.F32 R64, R208, R230, R64 ;  /* 0x000000e6d040723c */ /* 0x000fe20000001840 */
[----:B------:R-:W1:Y:S07]  /*5b30*/  LDSM.16.M88.4 R208, [R236+0x800] ;  /* 0x00080000ecd0783b */ /* 0x000e6e0000000200 */
[-C--:B--2---:R-:W-:Y:S01]  /*5b40*/  HMMA.16816.F32 R4, R212, R216.reuse, R4 ;  /* 0x000000d8d404723c */ /* 0x084fe20000001804 */
[----:B------:R-:W2:Y:S07]  /*5b50*/  LDSM.16.M88.4 R228, [R236+0x1800] ;  /* 0x00180000ece4783b */ /* 0x000eae0000000200 */
[C---:B---3--:R-:W-:Y:S08]  /*5b60*/  HMMA.16816.F32 R8, R220.reuse, R216, R8 ;  /* 0x000000d8dc08723c */ /* 0x048ff00000001808 */
[-C--:B------:R-:W-:Y:S08]  /*5b70*/  HMMA.16816.F32 R12, R220, R218.reuse, R12 ;  /* 0x000000dadc0c723c */ /* 0x080ff0000000180c */
[C---:B------:R-:W-:Y:S01]  /*5b80*/  HMMA.16816.F32 R16, R212.reuse, R218, R16 ;  /* 0x000000dad410723c */ /* 0x040fe20000001810 */
[----:B------:R-:W-:Y:S07]  /*5b90*/  LDSM.16.M88.4 R216, [R238+0x2000] ;  /* 0x00200000eed8783b */ /* 0x000fee0000000200 */
[-C--:B-1----:R-:W-:Y:S08]  /*5ba0*/  HMMA.16816.F32 R20, R212, R208.reuse, R20 ;  /* 0x000000d0d414723c */ /* 0x082ff00000001814 */
        /* <DEDUP_REMOVED lines=8> */
[----:B------:R-:W3:Y:S07]  /*5c30*/  LDSM.16.M88.4 R224, [R239+0x6000] ;  /* 0x00600000efe0783b */ /* 0x000eee0000000200 */
[-C--:B--2---:R-:W-:Y:S08]  /*5c40*/  HMMA.16816.F32 R52, R212, R228.reuse, R52 ;  /* 0x000000e4d434723c */ /* 0x084ff00000001834 */
[C---:B------:R-:W-:Y:S08]  /*5c50*/  HMMA.16816.F32 R56, R220.reuse, R228, R56 ;  /* 0x000000e4dc38723c */ /* 0x040ff00000001838 */
[-C--:B------:R-:W-:Y:S01]  /*5c60*/  HMMA.16816.F32 R60, R220, R230.reuse, R60 ;  /* 0x000000e6dc3c723c */ /* 0x080fe2000000183c */
[----:B------:R-:W-:Y:S07]  /*5c70*/  LDSM.16.M88.4 R220, [R238+0x3000] ;  /* 0x00300000eedc783b */ /* 0x000fee0000000200 */
[----:B------:R-:W-:Y:S01]  /*5c80*/  HMMA.16816.F32 R64, R212, R230, R64 ;  /* 0x000000e6d440723c */ /* 0x000fe20000001840 */
[----:B------:R-:W2:Y:S07]  /*5c90*/  LDSM.16.M88.4 R212, [R238+0x2800] ;  /* 0x00280000eed4783b */ /* 0x000eae0000000200 */
[-C--:B-1----:R-:W-:Y:S01]  /*5ca0*/  HMMA.16816.F32 R4, R208, R216.reuse, R4 ;  /* 0x000000d8d004723c */ /* 0x082fe20000001804 */
[----:B------:R-:W1:Y:S07]  /*5cb0*/  LDSM.16.M88.4 R228, [R238+0x3800] ;  /* 0x00380000eee4783b */ /* 0x000e6e0000000200 */
        /* <DEDUP_REMOVED lines=8> */
[----:B------:R-:W2:Y:S07]  /*5d40*/  LDSM.16.M88.4 R212, [R240+0x4000] ;  /* 0x00400000f0d4783b */ /* 0x000eae0000000200 */
        /* <DEDUP_REMOVED lines=8> */
[----:B------:R-:W-:Y:S07]  /*5dd0*/  LDSM.16.M88.4 R224, [R245] ;  /* 0x00000000f5e0783b */ /* 0x000fee0000000200 */
[----:B------:R-:W-:Y:S01]  /*5de0*/  HMMA.16816.F32 R64, R208, R230, R64 ;  /* 0x000000e6d040723c */ /* 0x000fe20000001840 */
[----:B------:R-:W1:Y:S07]  /*5df0*/  LDSM.16.M88.4 R208, [R246] ;  /* 0x00000000f6d0783b */ /* 0x000e6e0000000200 */
[-C--:B--2---:R-:W-:Y:S01]  /*5e00*/  HMMA.16816.F32 R4, R212, R216.reuse, R4 ;  /* 0x000000d8d404723c */ /* 0x084fe20000001804 */
[----:B------:R-:W2:Y:S07]  /*5e10*/  LDSM.16.M88.4 R228, [R244] ;  /* 0x00000000f4e4783b */ /* 0x000eae0000000200 */
        /* <DEDUP_REMOVED lines=17> */
[----:B------:R-:W2:Y:S07]  /*5f30*/  LDSM.16.M88.4 R220, [R237+0x2800] ;  /* 0x00280000eddc783b */ /* 0x000eae0000000200 */
[----:B------:R-:W-:Y:S01]  /*5f40*/  HMMA.16816.F32 R64, R212, R230, R64 ;  /* 0x000000e6d440723c */ /* 0x000fe20000001840 */
[----:B------:R-:W4:Y:S07]  /*5f50*/  LDSM.16.M88.4 R212, [R237+0x3000] ;  /* 0x00300000edd4783b */ /* 0x000f2e0000000200 */
[-C--:B-1----:R-:W-:Y:S01]  /*5f60*/  HMMA.16816.F32 R4, R208, R216.reuse, R4 ;  /* 0x000000d8d004723c */ /* 0x082fe20000001804 */
[----:B------:R-:W1:Y:S07]  /*5f70*/  LDSM.16.M88.4 R228, [R237+0x3800] ;  /* 0x00380000ede4783b */ /* 0x000e6e0000000200 */
[C---:B---3--:R-:W-:Y:S08]  /*5f80*/  HMMA.16816.F32 R8, R224.reuse, R216, R8 ;  /* 0x000000d8e008723c */ /* 0x048ff00000001808 */
[-C--:B------:R-:W-:Y:S08]  /*5f90*/  HMMA.16816.F32 R12, R224, R218.reuse, R12 ;  /* 0x000000dae00c723c */ /* 0x080ff0000000180c */
[C---:B------:R-:W-:Y:S01]  /*5fa0*/  HMMA.16816.F32 R16, R208.reuse, R218, R16 ;  /* 0x000000dad010723c */ /* 0x040fe20000001810 */
[----:B------:R-:W-:Y:S07]  /*5fb0*/  LDSM.16.M88.4 R216, [R241+0x4000] ;  /* 0x00400000f1d8783b */ /* 0x000fee0000000200 */
[-C--:B--2---:R-:W-:Y:S08]  /*5fc0*/  HMMA.16816.F32 R20, R208, R220.reuse, R20 ;  /* 0x000000dcd014723c */ /* 0x084ff00000001814 */
[C---:B------:R-:W-:Y:S08]  /*5fd0*/  HMMA.16816.F32 R24, R224.reuse, R220, R24 ;  /* 0x000000dce018723c */ /* 0x040ff00000001818 */
[-C--:B------:R-:W-:Y:S08]  /*5fe0*/  HMMA.16816.F32 R28, R224, R222.reuse, R28 ;  /* 0x000000dee01c723c */ /* 0x080ff0000000181c */
[C---:B------:R-:W-:Y:S01]  /*5ff0*/  HMMA.16816.F32 R32, R208.reuse, R222, R32 ;  /* 0x000000ded020723c */ /* 0x040fe20000001820 */
[----:B------:R-:W2:Y:S07]  /*6000*/  LDSM.16.M88.4 R220, [R236+0x2000] ;  /* 0x00200000ecdc783b */ /* 0x000eae0000000200 */
        /* <DEDUP_REMOVED lines=8> */
[----:B------:R-:W-:Y:S08]  /*6090*/  HMMA.16816.F32 R64, R208, R230, R64 ;  /* 0x000000e6d040723c */ /* 0x000ff00000001840 */
[-C--:B--2---:R-:W-:Y:S08]  /*60a0*/  HMMA.16816.F32 R4, R216, R220.reuse, R4 ;  /* 0x000000dcd804723c */ /* 0x084ff00000001804 */
        /* <DEDUP_REMOVED lines=17> */
[----:B------:R-:W-:Y:S07]  /*61c0*/  FMUL.FTZ R15, R15, c[0x0][0x2ec] ;  /* 0x0000bb000f0f7a20 */ /* 0x000fee0000410000 */
[----:B------:R1:W-:Y:S10]  /*61d0*/  MUFU.TANH R220, R7 ;  /* 0x0000000700dc7308 */ /* 0x0003f40000002400 */
[----:B------:R-:W-:Y:S10]  /*61e0*/  MUFU.TANH R210, R8 ;  /* 0x0000000800d27308 */ /* 0x000ff40000002400 */
[----:B------:R-:W-:Y:S01]  /*61f0*/  MUFU.TANH R224, R9 ;  /* 0x0000000900e07308 */ /* 0x000fe20000002400 */
[----:B-1----:R-:W1:Y:S09]  /*6200*/  LDSM.16.M88.4 R4, [R236+0x2800] ;  /* 0x00280000ec04783b */ /* 0x002e720000000200 */
[----:B------:R-:W-:Y:S10]  /*6210*/  MUFU.TANH R143, R10 ;  /* 0x0000000a008f7308 */ /* 0x000ff40000002400 */
[----:B------:R2:W-:Y:S10]  /*6220*/  MUFU.TANH R225, R11 ;  /* 0x0000000b00e17308 */ /* 0x0005f40000002400 */
[----:B------:R3:W-:Y:S10]  /*6230*/  MUFU.TANH R211, R12 ;  /* 0x0000000c00d37308 */ /* 0x0007f40000002400 */
[----:B------:R4:W-:Y:S01]  /*6240*/  MUFU.TANH R223, R13 ;  /* 0x0000000d00df7308 */ /* 0x0009e20000002400 */
[----:B--2---:R-:W2:Y:S01]  /*6250*/  LDSM.16.M88.4 R8, [R236+0x3000] ;  /* 0x00300000ec08783b */ /* 0x004ea20000000200 */
[-C--:B-1----:R-:W-:Y:S08]  /*6260*/  HMMA.16816.F32 R20, R216, R4.reuse, R20 ;  /* 0x00000004d814723c */ /* 0x082ff00000001814 */
[----:B------:R1:W-:Y:S01]  /*6270*/  MUFU.TANH R222, R14 ;  /* 0x0000000e00de7308 */ /* 0x0003e20000002400 */
[C---:B------:R-:W-:Y:S04]  /*6280*/  HMMA.16816.F32 R24, R212.reuse, R4, R24 ;  /* 0x00000004d418723c */ /* 0x040fe80000001818 */
[----:B---3--:R-:W-:Y:S05]  /*6290*/  FMUL.FTZ R12, R18, c[0x0][0x2ec] ;  /* 0x0000bb00120c7a20 */ /* 0x008fea0000410000 */
[----:B------:R3:W-:Y:S01]  /*62a0*/  MUFU.TANH R221, R15 ;  /* 0x0000000f00dd7308 */ /* 0x0007e20000002400 */
[-C--:B------:R-:W-:Y:S03]  /*62b0*/  HMMA.16816.F32 R28, R212, R6.reuse, R28 ;  /* 0x00000006d41c723c */ /* 0x080fe6000000181c */
[----:B----4-:R-:W-:Y:S05]  /*62c0*/  FMUL.FTZ R13, R17, c[0x0][0x2ec] ;  /* 0x0000bb00110d7a20 */ /* 0x010fea0000410000 */
[C---:B------:R-:W-:Y:S01]  /*62d0*/  HMMA.16816.F32 R32, R216.reuse, R6, R32 ;  /* 0x00000006d820723c */ /* 0x040fe20000001820 */
[----:B------:R-:W-:Y:S01]  /*62e0*/  MUFU.TANH R12, R12 ;  /* 0x0000000c000c7308 */ /* 0x000fe20000002400 */
[----:B------:R-:W4:Y:S01]  /*62f0*/  LDSM.16.M88.4 R4, [R236+0x3800] ;  /* 0x00380000ec04783b */ /* 0x000f220000000200 */
[----:B------:R-:W-:Y:S04]  /*6300*/  DEPBAR.LE SB0, 0x0 ;  /* 0x000080000000791a */ /* 0x000fe80000000000 */
[----:B------:R-:W-:Y:S02]  /*6310*/  FMUL.FTZ R23, R23, c[0x0][0x2ec] ;  /* 0x0000bb0017177a20 */ /* 0x000fe40000410000 */
[----:B------:R-:W-:Y:S02]  /*6320*/  FMUL.FTZ R24, R24, c[0x0][0x2ec] ;  /* 0x0000bb0018187a20 */ /* 0x000fe40000410000 */
[----:B------:R-:W4:Y:S01]  /*6330*/  MUFU.TANH R2, R23 ;  /* 0x0000001700027308 */ /* 0x000f220000002400 */
[----:B------:R-:W-:Y:S01]  /*6340*/  BAR.SYNC.DEFER_BLOCKING 0x0 ;  /* 0x0000000000007b1d */ /* 0x000fe20000010000 */
[----:B-1----:R-:W-:Y:S01]  /*6350*/  FMUL.FTZ R14, R19, c[0x0][0x2ec] ;  /* 0x0000bb00130e7a20 */ /* 0x002fe20000410000 */
[-C--:B--2---:R-:W-:Y:S05]  /*6360*/  HMMA.16816.F32 R36, R216, R8.reuse, R36 ;  /* 0x00000008d824723c */ /* 0x084fea0000001824 */
[----:B------:R-:W-:Y:S02]  /*6370*/  FMUL.FTZ R30, R30, c[0x0][0x2ec] ;  /* 0x0000bb001e1e7a20 */ /* 0x000fe40000410000 */
[----:B------:R-:W1:Y:S01]  /*6380*/  MUFU.TANH R0, R24 ;  /* 0x0000001800007308 */ /* 0x000e620000002400 */
[----:B---3--:R-:W-:Y:S01]  /*6390*/  FMUL.FTZ R15, R16, c[0x0][0x2ec] ;  /* 0x0000bb00100f7a20 */ /* 0x008fe20000410000 */
[C---:B------:R-:W-:Y:S04]  /*63a0*/  HMMA.16816.F32 R40, R212.reuse, R8, R40 ;  /* 0x00000008d428723c */ /* 0x040fe80000001828 */
[----:B------:R-:W-:Y:S02]  /*63b0*/  FMUL.FTZ R20, R20, c[0x0][0x2ec] ;  /* 0x0000bb0014147a20 */ /* 0x000fe40000410000 */
[----:B------:R-:W-:Y:S02]  /*63c0*/  FMUL.FTZ R21, R21, c[0x0][0x2ec] ;  /* 0x0000bb0015157a20 */ /* 0x000fe40000410000 */
[----:B------:R-:W-:Y:S01]  /*63d0*/  MUFU.TANH R15, R15 ;  /* 0x0000000f000f7308 */ /* 0x000fe20000002400 */
[-C--:B------:R-:W-:Y:S01]  /*63e0*/  HMMA.16816.F32 R44, R212, R10.reuse, R44 ;  /* 0x0000000ad42c723c */ /* 0x080fe2000000182c */
[----:B----4-:R-:W-:Y:S02]  /*63f0*/  STL [R1], R2 ;  /* 0x0000000201007387 */ /* 0x010fe40000100800 */
[----:B------:R-:W-:Y:S02]  /*6400*/  FMUL.FTZ R22, R22, c[0x0][0x2ec] ;  /* 0x0000bb0016167a20 */ /* 0x000fe40000410000 */
[----:B------:R-:W-:Y:S03]  /*6410*/  FMUL.FTZ R25, R25, c[0x0][0x2ec] ;  /* 0x0000bb0019197a20 */ /* 0x000fe60000410000 */
[C---:B------:R-:W-:Y:S01]  /*6420*/  HMMA.16816.F32 R48, R216.reuse, R10, R48 ;  /* 0x0000000ad830723c */ /* 0x040fe20000001830 */
[----:B------:R-:W-:Y:S03]  /*6430*/  MUFU.TANH R13, R13 ;  /* 0x0000000d000d7308 */ /* 0x000fe60000002400 */
[----:B------:R-:W-:Y:S01]  /*6440*/  FMUL.FTZ R26, R26, c[0x0][0x2ec] ;  /* 0x0000bb001a1a7a20 */ /* 0x000fe20000410000 */
[----:B-1----:R1:W-:Y:S01]  /*6450*/  STL [R1+0x8], R0 ;  /* 0x0000080001007387 */ /* 0x0023e20000100800 */
[----:B------:R-:W-:Y:S02]  /*6460*/  FMUL.FTZ R27, R27, c[0x0][0x2ec] ;  /* 0x0000bb001b1b7a20 */ /* 0x000fe40000410000 */
[-C--:B------:R-:W-:Y:S03]  /*6470*/  HMMA.16816.F32 R52, R216, R4.reuse, R52 ;  /* 0x00000004d834723c */ /* 0x080fe60000001834 */
[----:B------:R-:W-:Y:S01]  /*6480*/  MUFU.TANH R14, R14 ;  /* 0x0000000e000e7308 */ /* 0x000fe20000002400 */
[----:B------:R-:W-:Y:S02]  /*6490*/  FMUL.FTZ R28, R28, c[0x0][0x2ec] ;  /* 0x0000bb001c1c7a20 */ /* 0x000fe40000410000 */
[----:B------:R-:W-:Y:S02]  /*64a0*/  FMUL.FTZ R29, R29, c[0x0][0x2ec] ;  /* 0x0000bb001d1d7a20 */ /* 0x000fe40000410000 */
[C---:B------:R-:W-:Y:S04]  /*64b0*/  HMMA.16816.F32 R56, R212.reuse, R4, R56 ;  /* 0x00000004d438723c */ /* 0x040fe80000001838 */
[----:B------:R-:W-:Y:S01]  /*64c0*/  FMUL.FTZ R31, R31, c[0x0][0x2ec] ;  /* 0x0000bb001f1f7a20 */ /* 0x000fe20000410000 */
[----:B------:R-:W-:Y:S01]  /*64d0*/  MUFU.TANH R226, R20 ;  /* 0x0000001400e27308 */ /* 0x000fe20000002400 */
[----:B------:R-:W-:Y:S02]  /*64e0*/  FMUL.FTZ R32, R32, c[0x0][0x2ec] ;  /* 0x0000bb0020207a20 */ /* 0x000fe40000410000 */
[-C--:B------:R-:W-:Y:S04]  /*64f0*/  HMMA.16816.F32 R60, R212, R6.reuse, R60 ;  /* 0x00000006d43c723c */ /* 0x080fe8000000183c */
[----:B------:R-:W-:Y:S02]  /*6500*/  FMUL.FTZ R48, R48, c[0x0][0x2ec] ;  /* 0x0000bb0030307a20 */ /* 0x000fe40000410000 */
[----:B------:R-:W-:Y:S01]  /*6510*/  FMUL.FTZ R33, R33, c[0x0][0x2ec] ;  /* 0x0000bb0021217a20 */ /* 0x000fe20000410000 */
[----:B-1----:R-:W1:Y:S01]  /*6520*/  MUFU.TANH R0, R30 ;  /* 0x0000001e00007308 */ /* 0x002e620000002400 */
[----:B------:R-:W-:Y:S04]  /*6530*/  HMMA.16816.F32 R64, R216, R6, R64 ;  /* 0x00000006d840723c */ /* 0x000fe80000001840 */
[----:B------:R-:W-:Y:S02]  /*6540*/  FMUL.FTZ R34, R34, c[0x0][0x2ec] ;  /* 0x0000bb0022227a20 */ /* 0x000fe40000410000 */
[----:B------:R-:W-:Y:S02]  /*6550*/  FMUL.FTZ R41, R41, c[0x0][0x2ec] ;  /* 0x0000bb0029297a20 */ /* 0x000fe40000410000 */
[----:B------:R-:W-:Y:S01]  /*6560*/  FMUL.FTZ R43, R43, c[0x0][0x2ec] ;  /* 0x0000bb002b2b7a20 */ /* 0x000fe20000410000 */
[----:B------:R2:W3:Y:S03]  /*6570*/  MUFU.TANH R134, R48 ;  /* 0x0000003000867308 */ /* 0x0004e60000002400 */
[----:B------:R-:W-:Y:S02]  /*6580*/  FMUL.FTZ R44, R44, c[0x0][0x2ec] ;  /* 0x0000bb002c2c7a20 */ /* 0x000fe40000410000 */
[----:B------:R-:W-:Y:S02]  /*6590*/  FMUL.FTZ R45, R45, c[0x0][0x2ec] ;  /* 0x0000bb002d2d7a20 */ /* 0x000fe40000410000 */
[----:B------:R-:W-:Y:S02]  /*65a0*/  FMUL.FTZ R46, R46, c[0x0][0x2ec] ;  /* 0x0000bb002e2e7a20 */ /* 0x000fe40000410000 */
[----:B------:R-:W-:Y:S01]  /*65b0*/  FMUL.FTZ R57, R57, c[0x0][0x2ec] ;  /* 0x0000bb0039397a20 */ /* 0x000fe20000410000 */
[----:B------:R4:W3:Y:S01]  /*65c0*/  MUFU.TANH R229, R21 ;  /* 0x0000001500e57308 */ /* 0x0008e20000002400 */
[----:B------:R-:W-:Y:S02]  /*65d0*/  FMUL.FTZ R35, R35, c[0x0][0x2ec] ;  /* 0x0000bb0023237a20 */ /* 0x000fe40000410000 */
[----:B------:R-:W-:Y:S01]  /*65e0*/  FMUL.FTZ R36, R36, c[0x0][0x2ec] ;  /* 0x0000bb0024247a20 */ /* 0x000fe20000410000 */
[----:B-1----:R1:W-:Y:S01]  /*65f0*/  STL [R1+0xc], R0 ;  /* 0x00000c0001007387 */ /* 0x0023e20000100800 */
[----:B------:R-:W-:Y:S02]  /*6600*/  FMUL.FTZ R37, R37, c[0x0][0x2ec] ;  /* 0x0000bb0025257a20 */ /* 0x000fe40000410000 */
[----:B------:R-:W-:Y:S02]  /*6610*/  FMUL.FTZ R38, R38, c[0x0][0x2ec] ;  /* 0x0000bb0026267a20 */ /* 0x000fe40000410000 */
[----:B------:R-:W-:Y:S01]  /*6620*/  FMUL.FTZ R39, R39, c[0x0][0x2ec] ;  /* 0x0000bb0027277a20 */ /* 0x000fe20000410000 */
[----:B------:R4:W1:Y:S01]  /*6630*/  MUFU.TANH R231, R22 ;  /* 0x0000001600e77308 */ /* 0x0008620000002400 */
[----:B------:R-:W-:Y:S02]  /*6640*/  FMUL.FTZ R40, R40, c[0x0][0x2ec] ;  /* 0x0000bb0028287a20 */ /* 0x000fe40000410000 */
[----:B------:R-:W-:Y:S01]  /*6650*/  FMUL.FTZ R42, R42, c[0x0][0x2ec] ;  /* 0x0000bb002a2a7a20 */ /* 0x000fe20000410000 */
[----:B--2---:R-:W-:Y:S01]  /*6660*/  MOV R48, R137 ;  /* 0x0000008900307202 */ /* 0x004fe20000000f00 */
[----:B------:R-:W-:Y:S02]  /*6670*/  FMUL.FTZ R47, R47, c[0x0][0x2ec] ;  /* 0x0000bb002f2f7a20 */ /* 0x000fe40000410000 */
[----:B------:R-:W-:Y:S01]  /*6680*/  FMUL.FTZ R49, R49, c[0x0][0x2ec] ;  /* 0x0000bb0031317a20 */ /* 0x000fe20000410000 */
[----:B------:R-:W-:Y:S01]  /*6690*/  ISETP.GT.AND P0, PT, R48, RZ, PT ;  /* 0x000000ff3000720c */ /* 0x000fe20003f04270 */
[----:B------:R-:W-:Y:S01]  /*66a0*/  FMUL.FTZ R50, R50, c[0x0][0x2ec] ;  /* 0x0000bb0032327a20 */ /* 0x000fe20000410000 */
[----:B------:R4:W2:Y:S01]  /*66b0*/  MUFU.TANH R16, R25 ;  /* 0x0000001900107308 */ /* 0x0008a20000002400 */
[----:B------:R-:W-:Y:S02]  /*66c0*/  FMUL.FTZ R51, R51, c[0x0][0x2ec] ;  /* 0x0000bb0033337a20 */ /* 0x000fe40000410000 */
[----:B------:R-:W-:Y:S02]  /*66d0*/  FMUL.FTZ R52, R52, c[0x0][0x2ec] ;  /* 0x0000bb0034347a20 */ /* 0x000fe40000410000 */
[----:B------:R-:W-:Y:S02]  /*66e0*/  FMUL.FTZ R53, R53, c[0x0][0x2ec] ;  /* 0x0000bb0035357a20 */ /* 0x000fe40000410000 */
[----:B------:R-:W-:Y:S02]  /*66f0*/  FMUL.FTZ R54, R54, c[0x0][0x2ec] ;  /* 0x0000bb0036367a20 */ /* 0x000fe40000410000 */
        /* <DEDUP_REMOVED lines=9> */
[----:B-1----:R-:W-:Y:S02]  /*6790*/  FMUL.FTZ R0, R63, c[0x0][0x2ec] ;  /* 0x0000bb003f007a20 */ /* 0x002fe40000410000 */
[----:B------:R-:W-:Y:S02]  /*67a0*/  FMUL.FTZ R64, R64, c[0x0][0x2ec] ;  /* 0x0000bb0040407a20 */ /* 0x000fe40000410000 */
[----:B------:R-:W-:Y:S02]  /*67b0*/  FMUL.FTZ R65, R65, c[0x0][0x2ec] ;  /* 0x0000bb0041417a20 */ /* 0x000fe40000410000 */
[----:B------:R-:W-:Y:S01]  /*67c0*/  FMUL.FTZ R66, R66, c[0x0][0x2ec] ;  /* 0x0000bb0042427a20 */ /* 0x000fe20000410000 */
[----:B------:R4:W1:Y:S01]  /*67d0*/  MUFU.TANH R26, R28 ;  /* 0x0000001c001a7308 */ /* 0x0008620000002400 */
[----:B------:R-:W-:Y:S09]  /*67e0*/  FMUL.FTZ R67, R67, c[0x0][0x2ec] ;  /* 0x0000bb0043437a20 */ /* 0x000ff20000410000 */
        /* <DEDUP_REMOVED lines=36> */
[----:B------:R4:W1:Y:S02]  /*6a30*/  MUFU.TANH R214, R67 ;  /* 0x0000004300d67308 */ /* 0x0008640000002400 */
[----:B-1234-:R-:W-:-:S05]  /*6a40*/  @P0 BRA `(.L_x_98) ;  /* 0xffffe89000000947 */ /* 0x01efca000383ffff */
.L_x_97:
[----:B------:R-:W2:Y:S01]  /*6a50*/  LDL.LU R42, [R1] ;  /* 0x00000000012a7983 */ /* 0x000ea20000300800 */
[----:B------:R-:W-:Y:S01]  /*6a60*/  FMNMX.FTZ R0, R141, R132, !PT ;  /* 0x000000848d007209 */ /* 0x000fe20007810000 */
[----:B------:R-:W-:Y:S01]  /*6a70*/  IMAD.MOV.U32 R65, RZ, RZ, R18 ;  /* 0x000000ffff417224 */ /* 0x000fe200078e0012 */
[----:B------:R-:W-:Y:S01]  /*6a80*/  MOV R40, R208 ;  /* 0x000000d000287202 */ /* 0x000fe20000000f00 */
[----:B------:R-:W-:Y:S01]  /*6a90*/  STL [R1+0x80], R251 ;  /* 0x000080fb01007387 */ /* 0x000fe20000100800 */
[----:B-1----:R-:W-:Y:S02]  /*6aa0*/  FMNMX.FTZ R2, R209, R0, !PT ;  /* 0x00000000d1027209 */ /* 0x002fe40007810000 */
        /* <DEDUP_REMOVED lines=22> */
[----:B------:R1:W-:Y:S01]  /*6c10*/  STL [R1+0x60], R243 ;  /* 0x000060f301007387 */ /* 0x0003e20000100800 */
[----:B------:R-:W-:Y:S02]  /*6c20*/  FMNMX.FTZ R2, R211, R2, !PT ;  /* 0x00000002d3027209 */ /* 0x000fe40007810000 */
[----:B------:R-:W-:Y:S01]  /*6c30*/  FMNMX.FTZ R0, R221, R0, !PT ;  /* 0x00000000dd007209 */ /* 0x000fe20007810000 */
[----:B------:R3:W-:Y:S01]  /*6c40*/  STL [R1+0x5c], R242 ;  /* 0x00005cf201007387 */ /* 0x0007e20000100800 */
[----:B------:R-:W-:Y:S02]  /*6c50*/  MOV R64, R19 ;  /* 0x0000001300407202 */ /* 0x000fe40000000f00 */
[----:B------:R-:W-:Y:S01]  /*6c60*/  FMNMX.FTZ R2, R223, R2, !PT ;  /* 0x00000002df027209 */ /* 0x000fe20007810000 */
[----:B------:R-:W-:Y:S01]  /*6c70*/  STL [R1+0x58], R241 ;  /* 0x000058f101007387 */ /* 0x000fe20000100800 */
[----:B------:R-:W-:Y:S02]  /*6c80*/  MOV R59, R26 ;  /* 0x0000001a003b7202 */ /* 0x000fe40000000f00 */
[----:B------:R-:W-:Y:S01]  /*6c90*/  MOV R61, R22 ;  /* 0x00000016003d7202 */ /* 0x000fe20000000f00 */
[----:B------:R4:W-:Y:S01]  /*6ca0*/  STL [R1+0x54], R240 ;  /* 0x000054f001007387 */ /* 0x0009e20000100800 */
        /* <DEDUP_REMOVED lines=8> */
[----:B------:R-:W-:Y:S01]  /*6d30*/  LDSM.16.MT88.4 R36, [R233+0xc000] ;  /* 0x00c00000e924783b */ /* 0x000fe20000004200 */
[----:B-1----:R-:W-:Y:S02]  /*6d40*/  MOV R243, R135 ;  /* 0x0000008700f37202 */ /* 0x002fe40000000f00 */
[----:B------:R-:W-:Y:S02]  /*6d50*/  MOV R67, R10 ;  /* 0x0000000a00437202 */ /* 0x000fe40000000f00 */
[----:B---3--:R-:W-:Y:S02]  /*6d60*/  MOV R242, R136 ;  /* 0x0000008800f27202 */ /* 0x008fe40000000f00 */
[----:B------:R-:W-:Y:S01]  /*6d70*/  FMNMX.FTZ R136, R227, R4, !PT ;  /* 0x00000004e3887209 */ /* 0x000fe20007810000 */
[----:B------:R-:W-:Y:S01]  /*6d80*/  LDSM.16.MT88.4 R52, [R235+0xc000] ;  /* 0x00c00000eb34783b */ /* 0x000fe20000004200 */
[----:B------:R-:W-:Y:S02]  /*6d90*/  FMNMX.FTZ R0, R242, R0, !PT ;  /* 0x00000000f2007209 */ /* 0x000fe40007810000 */
[----:B------:R-:W-:Y:S02]  /*6da0*/  MOV R49, R30 ;  /* 0x0000001e00317202 */ /* 0x000fe40000000f00 */
[----:B------:R-:W-:Y:S02]  /*6db0*/  FMNMX.FTZ R0, R64, R0, !PT ;  /* 0x0000000040007209 */ /* 0x000fe40007810000 */
[----:B----4-:R-:W-:Y:S02]  /*6dc0*/  MOV R240, R31 ;  /* 0x0000001f00f07202 */ /* 0x010fe40000000f00 */
[----:B------:R-:W-:Y:S02]  /*6dd0*/  MOV R239, R134 ;  /* 0x0000008600ef7202 */ /* 0x000fe40000000f00 */
[----:B------:R-:W-:Y:S01]  /*6de0*/  MOV R241, R34 ;  /* 0x0000002200f17202 */ /* 0x000fe20000000f00 */
[----:B------:R-:W3:Y:S01]  /*6df0*/  LDL.LU R238, [R1+0x8] ;  /* 0x0000080001ee7983 */ /* 0x000ee20000300800 */
[----:B------:R-:W-:Y:S02]  /*6e00*/  MOV R62, R21 ;  /* 0x00000015003e7202 */ /* 0x000fe40000000f00 */
[----:B------:R-:W-:Y:S01]  /*6e10*/  MOV R58, R25 ;  /* 0x00000019003a7202 */ /* 0x000fe20000000f00 */
[----:B------:R1:W-:Y:S04]  /*6e20*/  STL [R1+0x48], R237 ;  /* 0x000048ed01007387 */ /* 0x0003e80000100800 */
[----:B------:R4:W-:Y:S04]  /*6e30*/  STL [R1+0x44], R236 ;  /* 0x000044ec01007387 */ /* 0x0009e80000100800 */
[----:B------:R-:W2:Y:S04]  /*6e40*/  LDL.LU R47, [R1+0xc] ;  /* 0x00000c00012f7983 */ /* 0x000ea80000300800 */
[----:B------:R-:W-:Y:S01]  /*6e50*/  LDSM.16.MT88.4 R20, [R232+0xc000] ;  /* 0x00c00000e814783b */ /* 0x000fe20000004200 */
[----:B-1----:R-:W-:Y:S04]  /*6e60*/  MOV R237, R33 ;  /* 0x0000002100ed7202 */ /* 0x002fe80000000f00 */
[----:B------:R-:W-:Y:S02]  /*6e70*/  FMNMX.FTZ R136, R237, R136, !PT ;  /* 0x00000088ed887209 */ /* 0x000fe40007810000 */
[----:B----4-:R-:W-:Y:S02]  /*6e80*/  MOV R236, R32 ;  /* 0x0000002000ec7202 */ /* 0x010fe40000000f00 */
[----:B------:R-:W-:Y:S04]  /*6e90*/  FMNMX.FTZ R136, R40, R136, !PT ;  /* 0x0000008828887209 */ /* 0x000fe80007810000 */
[----:B------:R-:W-:Y:S04]  /*6ea0*/  FMNMX.FTZ R136, R239, R136, !PT ;  /* 0x00000088ef887209 */ /* 0x000fe80007810000 */
[----:B------:R-:W-:Y:S04]  /*6eb0*/  FMNMX.FTZ R136, R44, R136, !PT ;  /* 0x000000882c887209 */ /* 0x000fe80007810000 */
[----:B------:R-:W-:Y:S04]  /*6ec0*/  FMNMX.FTZ R136, R45, R136, !PT ;  /* 0x000000882d887209 */ /* 0x000fe80007810000 */
[----:B------:R-:W-:Y:S04]  /*6ed0*/  FMNMX.FTZ R136, R46, R136, !PT ;  /* 0x000000882e887209 */ /* 0x000fe80007810000 */
[----:B------:R-:W-:Y:S04]  /*6ee0*/  FMNMX.FTZ R136, R213, R136, !PT ;  /* 0x00000088d5887209 */ /* 0x000fe80007810000 */
[----:B------:R-:W-:Y:S05]  /*6ef0*/  FMNMX.FTZ R136, R212, R136, !PT ;  /* 0x00000088d4887209 */ /* 0x000fea0007810000 */
[----:B------:R-:W1:Y:S01]  /*6f00*/  SHFL.BFLY PT, R6, R136, 0x2, 0x1f ;  /* 0x0c401f0088067f89 */ /* 0x000e6200000e0000 */
[----:B--2---:R-:W-:Y:S02]  /*6f10*/  FMNMX.FTZ R0, R47, R0, !PT ;  /* 0x000000002f007209 */ /* 0x004fe40007810000 */
[----:B------:R-:W-:Y:S02]  /*6f20*/  FMNMX.FTZ R3, R42, R3, !PT ;  /* 0x000000032a037209 */ /* 0x000fe40007810000 */
[----:B---3--:R-:W-:Y:S02]  /*6f30*/  FMNMX.FTZ R2, R238, R2, !PT ;  /* 0x00000002ee027209 */ /* 0x008fe40007810000 */
        /* <DEDUP_REMOVED lines=38> */
[----:B------:R-:W-:Y:S04]  /*71a0*/  STL [R1+0x84], R136 ;  /* 0x0000848801007387 */ /* 0x000fe80000100800 */
[----:B------:R-:W2:Y:S01]  /*71b0*/  SHFL.BFLY PT, R7, R135, 0x1, 0x1f ;  /* 0x0c201f0087077f89 */ /* 0x000ea200000e0000 */
[----:B---3--:R-:W-:Y:S01]  /*71c0*/  FMNMX.FTZ R2, R0, R2, !PT ;  /* 0x0000000200027209 */ /* 0x008fe20007810000 */
[----:B------:R-:W-:Y:S04]  /*71d0*/  FADD.FTZ R0, -R136, R132 ;  /* 0x0000008488007221 */ /* 0x000fe80000010100 */
[----:B------:R-:W-:Y:S02]  /*71e0*/  FMUL.FTZ R0, R0, c[0x0][0x23c] ;  /* 0x00008f0000007a20 */ /* 0x000fe40000410000 */
[----:B------:R-:W3:Y:S02]  /*71f0*/  SHFL.BFLY PT, R3, R2, 0x1, 0x1f ;  /* 0x0c201f0002037f89 */ /* 0x000ee400000e0000 */
[----:B------:R4:W4:Y:S01]  /*7200*/  MUFU.EX2 R132, R0 ;  /* 0x0000000000847308 */ /* 0x0009220000000800 */
[----:B-1----:R-:W-:Y:S05]  /*7210*/  FMNMX.FTZ R4, R4, R5, !PT ;  /* 0x0000000504047209 */ /* 0x002fea0007810000 */
[----:B------:R-:W1:Y:S01]  /*7220*/  SHFL.BFLY PT, R134, R4, 0x1, 0x1f ;  /* 0x0c201f0004867f89 */ /* 0x000e6200000e0000 */
[----:B--2---:R-:W-:Y:S05]  /*7230*/  FMNMX.FTZ R135, R135, R7, !PT ;  /* 0x0000000787877209 */ /* 0x004fea0007810000 */
[C---:B------:R-:W-:Y:S02]  /*7240*/  FMUL.FTZ R208, R135.reuse, c[0x0][0x23c] ;  /* 0x00008f0087d07a20 */ /* 0x040fe40000410000 */
[----:B------:R2:W-:Y:S01]  /*7250*/  STL [R1+0x88], R135 ;  /* 0x0000888701007387 */ /* 0x0005e20000100800 */
[----:B---3--:R-:W-:Y:S01]  /*7260*/  FMNMX.FTZ R3, R2, R3, !PT ;  /* 0x0000000302037209 */ /* 0x008fe20007810000 */
[----:B----4-:R-:W-:Y:S02]  /*7270*/  FADD.FTZ R0, -R135, R133 ;  /* 0x0000008587007221 */ /* 0x010fe40000010100 */
[----:B------:R-:W-:Y:S01]  /*7280*/  FMUL.FTZ R32, R132, R172 ;  /* 0x000000ac84207220 */ /* 0x000fe20000410000 */
[----:B------:R-:W-:Y:S01]  /*7290*/  MOV R172, R47 ;  /* 0x0000002f00ac7202 */ /* 0x000fe20000000f00 */
[----:B------:R-:W-:Y:S01]  /*72a0*/  FMUL.FTZ R0, R0, c[0x0][0x23c] ;  /* 0x00008f0000007a20 */ /* 0x000fe20000410000 */
[----:B-1----:R-:W-:Y:S01]  /*72b0*/  FMNMX.FTZ R134, R4, R134, !PT ;  /* 0x0000008604867209 */ /* 0x002fe20007810000 */
[C---:B------:R-:W-:Y:S02]  /*72c0*/  FMUL.FTZ R33, R132.reuse, R173 ;  /* 0x000000ad84217220 */ /* 0x040fe40000410000 */
[----:B------:R1:W3:Y:S01]  /*72d0*/  MUFU.EX2 R133, R0 ;  /* 0x0000000000857308 */ /* 0x0002e20000000800 */
[----:B------:R-:W-:Y:S01]  /*72e0*/  MOV R173, R49 ;  /* 0x0000003100ad7202 */ /* 0x000fe20000000f00 */
        /* <DEDUP_REMOVED lines=14> */
[----:B---3--:R-:W-:Y:S01]  /*73d0*/  FMUL.FTZ R6, R133, R150 ;  /* 0x0000009685067220 */ /* 0x008fe20000410000 */
[----:B------:R-:W-:Y:S01]  /*73e0*/  FSEL R139, R139, RZ, P1 ;  /* 0x000000ff8b8b7208 */ /* 0x000fe20000800000 */
[----:B------:R1:W3:Y:S01]  /*73f0*/  MUFU.EX2 R2, R0 ;  /* 0x0000000000027308 */ /* 0x0002e20000000800 */
[----:B------:R-:W-:Y:S01]  /*7400*/  FSETP.NEU.FTZ.AND P1, PT, R135, -INF , PT ;  /* 0xff8000008700780b */ /* 0x000fe20003f3d000 */
[----:B------:R-:W-:Y:S02]  /*7410*/  FMUL.FTZ R7, R133, R151 ;  /* 0x0000009785077220 */ /* 0x000fe40000410000 */
[--C-:B------:R-:W-:Y:S01]  /*7420*/  FFMA.FTZ R4, R141, c[0x0][0x23c], -R139.reuse ;  /* 0x00008f008d047a23 */ /* 0x100fe2000001088b */
[----:B------:R-:W-:Y:S01]  /*7430*/  FSEL R208, R208, RZ, P1 ;  /* 0x000000ffd0d07208 */ /* 0x000fe20000800000 */
[----:B------:R-:W-:Y:S01]  /*7440*/  FFMA.FTZ R5, R209, c[0x0][0x23c], -R139 ;  /* 0x00008f00d1057a23 */ /* 0x000fe2000001088b */
[C---:B------:R-:W-:Y:S01]  /*7450*/  FSETP.NEU.FTZ.AND P1, PT, R134.reuse, -INF , PT ;  /* 0xff8000008600780b */ /* 0x040fe20003f3d000 */
[----:B------:R-:W-:Y:S02]  /*7460*/  FMUL.FTZ R209, R134, c[0x0][0x23c] ;  /* 0x00008f0086d17a20 */ /* 0x000fe40000410000 */
[----:B------:R4:W-:Y:S01]  /*7470*/  MUFU.EX2 R218, R4 ;  /* 0x0000000400da7308 */ /* 0x0009e20000000800 */
[C---:B------:R-:W-:Y:S01]  /*7480*/  FMUL.FTZ R18, R133.reuse, R158 ;  /* 0x0000009e85127220 */ /* 0x040fe20000410000 */
[----:B------:R-:W-:Y:S01]  /*7490*/  MOV R158, R44 ;  /* 0x0000002c009e7202 */ /* 0x000fe20000000f00 */
[----:B------:R-:W-:Y:S01]  /*74a0*/  FMUL.FTZ R19, R133, R159 ;  /* 0x0000009f85137220 */ /* 0x000fe20000410000 */
[----:B------:R-:W-:Y:S01]  /*74b0*/  FSEL R209, R209, RZ, P1 ;  /* 0x000000ffd1d17208 */ /* 0x000fe20000800000 */
[----:B------:R-:W-:Y:S01]  /*74c0*/  FMUL.FTZ R34, R133, R174 ;  /* 0x000000ae85227220 */ /* 0x000fe20000410000 */
[----:B------:R-:W-:Y:S01]  /*74d0*/  FSETP.NEU.FTZ.AND P1, PT, R3, -INF , PT ;  /* 0xff8000000300780b */ /* 0x000fe20003f3d000 */
[----:B------:R-:W-:Y:S01]  /*74e0*/  FMUL.FTZ R35, R133, R175 ;  /* 0x000000af85237220 */ /* 0x000fe20000410000 */
[----:B------:R-:W-:Y:S01]  /*74f0*/  MOV R174, R50 ;  /* 0x0000003200ae7202 */ /* 0x000fe20000000f00 */
[----:B------:R-:W-:Y:S01]  /*7500*/  FFMA.FTZ R9, R223, c[0x0][0x23c], -R209 ;  /* 0x00008f00df097a23 */ /* 0x000fe200000108d1 */
[----:B--2---:R-:W2:Y:S01]  /*7510*/  MUFU.EX2 R135, R5 ;  /* 0x0000000500877308 */ /* 0x004ea20000000800 */
[C---:B------:R-:W-:Y:S01]  /*7520*/  FMUL.FTZ R50, R133.reuse, R190 ;  /* 0x000000be85327220 */ /* 0x040fe20000410000 */
[----:B------:R-:W-:Y:S01]  /*7530*/  MOV R175, R61 ;  /* 0x0000003d00af7202 */ /* 0x000fe20000000f00 */
[----:B------:R-:W-:Y:S01]  /*7540*/  FMUL.FTZ R70, R133, R70 ;  /* 0x0000004685467220 */ /* 0x000fe20000410000 */
[----:B------:R-:W-:Y:S01]  /*7550*/  MOV R159, R65 ;  /* 0x00000041009f7202 */ /* 0x000fe20000000f00 */
[----:B-1----:R-:W-:Y:S02]  /*7560*/  FADD.FTZ R0, -R3, R140 ;  /* 0x0000008c03007221 */ /* 0x002fe40000010100 */
[----:B---3--:R-:W-:Y:S02]  /*7570*/  FMUL.FTZ R8, R2, R144 ;  /* 0x0000009002087220 */ /* 0x008fe40000410000 */
[----:B------:R-:W-:Y:S01]  /*7580*/  FMUL.FTZ R0, R0, c[0x0][0x23c] ;  /* 0x00008f0000007a20 */ /* 0x000fe20000410000 */
[----:B------:R1:W-:Y:S01]  /*7590*/  MUFU.EX2 R223, R9 ;  /* 0x0000000900df7308 */ /* 0x0003e20000000800 */
[C---:B------:R-:W-:Y:S01]  /*75a0*/  FMUL.FTZ R25, R2.reuse, R165 ;  /* 0x000000a502197220 */ /* 0x040fe20000410000 */
[----:B------:R-:W-:Y:S01]  /*75b0*/  MOV R165, R58 ;  /* 0x0000003a00a57202 */ /* 0x000fe20000000f00 */
[----:B------:R-:W-:Y:S01]  /*75c0*/  FMUL.FTZ R28, R2, R168 ;  /* 0x000000a8021c7220 */ /* 0x000fe20000410000 */
[----:B------:R-:W-:Y:S01]  /*75d0*/  MOV R168, R43 ;  /* 0x0000002b00a87202 */ /* 0x000fe20000000f00 */
[--C-:B----4-:R-:W-:Y:S02]  /*75e0*/  FFMA.FTZ R4, R142, c[0x0][0x23c], -R208.reuse ;  /* 0x00008f008e047a23 */ /* 0x110fe400000108d0 */
[C---:B------:R-:W-:Y:S01]  /*75f0*/  FMUL.FTZ R29, R2.reuse, R169 ;  /* 0x000000a9021d7220 */ /* 0x040fe20000410000 */
[----:B------:R-:W-:Y:S01]  /*7600*/  MOV R169, R62 ;  /* 0x0000003e00a97202 */ /* 0x000fe20000000f00 */
[C---:B------:R-:W-:Y:S01]  /*7610*/  FMUL.FTZ R44, R2.reuse, R184 ;  /* 0x000000b8022c7220 */ /* 0x040fe20000410000 */
[----:B------:R3:W-:Y:S01]  /*7620*/  MUFU.EX2 R219, R4 ;  /* 0x0000000400db7308 */ /* 0x0007e20000000800 */
[----:B------:R-:W-:Y:S01]  /*7630*/  FMUL.FTZ R61, R2, R201 ;  /* 0x000000c9023d7220 */ /* 0x000fe20000410000 */
[----:B------:R-:W-:Y:S01]  /*7640*/  MOV R184, R238 ;  /* 0x000000ee00b87202 */ /* 0x000fe20000000f00 */
[----:B------:R-:W-:Y:S01]  /*7650*/  FMUL.FTZ R65, R132, R205 ;  /* 0x000000cd84417220 */ /* 0x000fe20000410000 */
[----:B--2---:R-:W-:Y:S01]  /*7660*/  F2FP.PACK_AB R140, R135, R218 ;  /* 0x000000da878c723e */ /* 0x004fe200000000ff */
[--C-:B------:R-:W-:Y:S02]  /*7670*/  FFMA.FTZ R5, R14, c[0x0][0x23c], -R208.reuse ;  /* 0x00008f000e057a23 */ /* 0x100fe400000108d0 */
[C---:B------:R-:W-:Y:S02]  /*7680*/  FMUL.FTZ R71, R133.reuse, R71 ;  /* 0x0000004785477220 */ /* 0x040fe40000410000 */
[C---:B------:R-:W-:Y:S01]  /*7690*/  FMUL.FTZ R72, R2.reuse, R72 ;  /* 0x0000004802487220 */ /* 0x040fe20000410000 */
[----:B------:R2:W-:Y:S01]  /*76a0*/  MUFU.EX2 R245, R5 ;  /* 0x0000000500f57308 */ /* 0x0005e20000000800 */
[C---:B------:R-:W-:Y:S02]  /*76b0*/  FMUL.FTZ R73, R2.reuse, R73 ;  /* 0x0000004902497220 */ /* 0x040fe40000410000 */
[C---:B------:R-:W-:Y:S02]  /*76c0*/  FMUL.FTZ R76, R2.reuse, R76 ;  /* 0x0000004c024c7220 */ /* 0x040fe40000410000 */
[C---:B-1----:R-:W-:Y:S02]  /*76d0*/  FMUL.FTZ R9, R2.reuse, R145 ;  /* 0x0000009102097220 */ /* 0x042fe40000410000 */
[----:B------:R-:W-:Y:S02]  /*76e0*/  FMUL.FTZ R77, R2, R77 ;  /* 0x0000004d024d7220 */ /* 0x000fe40000410000 */
[C---:B------:R-:W-:Y:S01]  /*76f0*/  FMUL.FTZ R82, R133.reuse, R82 ;  /* 0x0000005285527220 */ /* 0x040fe20000410000 */
[----:B------:R-:W1:Y:S01]  /*7700*/  MUFU.EX2 R0, R0 ;  /* 0x0000000000007308 */ /* 0x000e620000000800 */
[C---:B------:R-:W-:Y:S02]  /*7710*/  FMUL.FTZ R83, R133.reuse, R83 ;  /* 0x0000005385537220 */ /* 0x040fe40000410000 */
[C---:B------:R-:W-:Y:S02]  /*7720*/  FMUL.FTZ R86, R133.reuse, R86 ;  /* 0x0000005685567220 */ /* 0x040fe40000410000 */
[--C-:B---3--:R-:W-:Y:S02]  /*7730*/  FFMA.FTZ R4, R220, c[0x0][0x23c], -R208.reuse ;  /* 0x00008f00dc047a23 */ /* 0x108fe400000108d0 */
[C---:B------:R-:W-:Y:S02]  /*7740*/  FMUL.FTZ R87, R133.reuse, R87 ;  /* 0x0000005785577220 */ /* 0x040fe40000410000 */
[C---:B------:R-:W-:Y:S01]  /*7750*/  FMUL.FTZ R88, R2.reuse, R88 ;  /* 0x0000005802587220 */ /* 0x040fe20000410000 */
[----:B------:R-:W3:Y:S01]  /*7760*/  MUFU.EX2 R136, R4 ;  /* 0x0000000400887308 */ /* 0x000ee20000000800 */
[C---:B------:R-:W-:Y:S02]  /*7770*/  FMUL.FTZ R89, R2.reuse, R89 ;  /* 0x0000005902597220 */ /* 0x040fe40000410000 */
[----:B------:R-:W-:Y:S02]  /*7780*/  FMUL.FTZ R92, R2, R92 ;  /* 0x0000005c025c7220 */ /* 0x000fe40000410000 */
[----:B--2---:R-:W-:Y:S02]  /*7790*/  FMUL.FTZ R5, R132, R149 ;  /* 0x0000009584057220 */ /* 0x004fe40000410000 */
[----:B------:R-:W-:Y:S02]  /*77a0*/  FMUL.FTZ R93, R2, R93 ;  /* 0x0000005d025d7220 */ /* 0x000fe40000410000 */
[C---:B------:R-:W-:Y:S02]  /*77b0*/  FMUL.FTZ R98, R133.reuse, R98 ;  /* 0x0000006285627220 */ /* 0x040fe40000410000 */
[C---:B------:R-:W-:Y:S02]  /*77c0*/  FMUL.FTZ R99, R133.reuse, R99 ;  /* 0x0000006385637220 */ /* 0x040fe40000410000 */
[----:B------:R-:W-:Y:S02]  /*77d0*/  FMUL.FTZ R102, R133, R102 ;  /* 0x0000006685667220 */ /* 0x000fe40000410000 */
[C---:B-1----:R-:W-:Y:S02]  /*77e0*/  FMUL.FTZ R10, R0.reuse, R146 ;  /* 0x00000092000a7220 */ /* 0x042fe40000410000 */
[C---:B------:R-:W-:Y:S02]  /*77f0*/  FMUL.FTZ R11, R0.reuse, R147 ;  /* 0x00000093000b7220 */ /* 0x040fe40000410000 */
[C---:B------:R-:W-:Y:S02]  /*7800*/  FMUL.FTZ R14, R0.reuse, R154 ;  /* 0x0000009a000e7220 */ /* 0x040fe40000410000 */
[C---:B------:R-:W-:Y:S01]  /*7810*/  FMUL.FTZ R26, R0.reuse, R166 ;  /* 0x000000a6001a7220 */ /* 0x040fe20000410000 */
[----:B------:R-:W-:Y:S01]  /*7820*/  MOV R166, R56 ;  /* 0x0000003800a67202 */ /* 0x000fe20000000f00 */
[----:B------:R-:W-:Y:S01]  /*7830*/  FMUL.FTZ R27, R0, R167 ;  /* 0x000000a7001b7220 */ /* 0x000fe20000410000 */
[----:B---3--:R-:W-:Y:S01]  /*7840*/  F2FP.PACK_AB R141, R136, R219 ;  /* 0x000000db888d723e */ /* 0x008fe200000000ff */
[--C-:B------:R-:W-:Y:S01]  /*7850*/  FFMA.FTZ R4, R15, c[0x0][0x23c], -R139.reuse ;  /* 0x00008f000f047a23 */ /* 0x100fe2000001088b */
[----:B------:R-:W-:Y:S01]  /*7860*/  MOV R167, R57 ;  /* 0x0000003900a77202 */ /* 0x000fe20000000f00 */
[C---:B------:R-:W-:Y:S02]  /*7870*/  FMUL.FTZ R15, R0.reuse, R155 ;  /* 0x0000009b000f7220 */ /* 0x040fe40000410000 */
[----:B------:R1:W-:Y:S01]  /*7880*/  MUFU.EX2 R249, R4 ;  /* 0x0000000400f97308 */ /* 0x0003e20000000800 */
[C---:B------:R-:W-:Y:S01]  /*7890*/  FMUL.FTZ R30, R0.reuse, R170 ;  /* 0x000000aa001e7220 */ /* 0x040fe20000410000 */
[----:B------:R-:W-:Y:S01]  /*78a0*/  MOV R170, R45 ;  /* 0x0000002d00aa7202 */ /* 0x000fe20000000f00 */
[C---:B------:R-:W-:Y:S01]  /*78b0*/  FMUL.FTZ R31, R0.reuse, R171 ;  /* 0x000000ab001f7220 */ /* 0x040fe20000410000 */
[----:B------:R-:W-:Y:S01]  /*78c0*/  MOV R171, R46 ;  /* 0x0000002e00ab7202 */ /* 0x000fe20000000f00 */
[----:B------:R-:W-:Y:S02]  /*78d0*/  FMUL.FTZ R43, R0, R183 ;  /* 0x000000b7002b7220 */ /* 0x000fe40000410000 */
        /* <DEDUP_REMOVED lines=9> */
[----:B-1----:R-:W-:Y:S02]  /*7970*/  FFMA.FTZ R4, R13, c[0x0][0x23c], -R139 ;  /* 0x00008f000d047a23 */ /* 0x002fe4000001088b */
[----:B------:R-:W-:Y:S02]  /*7980*/  FMUL.FTZ R13, R2, R153 ;  /* 0x00000099020d7220 */ /* 0x000fe40000410000 */
[----:B------:R-:W1:Y:S01]  /*7990*/  MUFU.EX2 R246, R4 ;  /* 0x0000000400f67308 */ /* 0x000e620000000800 */
[C---:B------:R-:W-:Y:S02]  /*79a0*/  FMUL.FTZ R78, R0.reuse, R78 ;  /* 0x0000004e004e7220 */ /* 0x040fe40000410000 */
[C---:B------:R-:W-:Y:S02]  /*79b0*/  FMUL.FTZ R79, R0.reuse, R79 ;  /* 0x0000004f004f7220 */ /* 0x040fe40000410000 */
[C---:B------:R-:W-:Y:S02]  /*79c0*/  FMUL.FTZ R90, R0.reuse, R90 ;  /* 0x0000005a005a7220 */ /* 0x040fe40000410000 */
[C---:B------:R-:W-:Y:S02]  /*79d0*/  FMUL.FTZ R91, R0.reuse, R91 ;  /* 0x0000005b005b7220 */ /* 0x040fe40000410000 */
[C---:B------:R-:W-:Y:S02]  /*79e0*/  FMUL.FTZ R94, R0.reuse, R94 ;  /* 0x0000005e005e7220 */ /* 0x040fe40000410000 */
[----:B------:R-:W-:Y:S02]  /*79f0*/  FMUL.FTZ R95, R0, R95 ;  /* 0x0000005f005f7220 */ /* 0x000fe40000410000 */
[C---:B------:R-:W-:Y:S02]  /*7a00*/  FMUL.FTZ R103, R133.reuse, R103 ;  /* 0x0000006785677220 */ /* 0x040fe40000410000 */
[C---:B------:R-:W-:Y:S02]  /*7a10*/  FMUL.FTZ R104, R2.reuse, R104 ;  /* 0x0000006802687220 */ /* 0x040fe40000410000 */
[----:B------:R-:W-:Y:S02]  /*7a20*/  FMUL.FTZ R105, R2, R105 ;  /* 0x0000006902697220 */ /* 0x000fe40000410000 */
[C---:B------:R-:W-:Y:S02]  /*7a30*/  FMUL.FTZ R106, R0.reuse, R106 ;  /* 0x0000006a006a7220 */ /* 0x040fe40000410000 */
[----:B------:R-:W-:Y:S02]  /*7a40*/  FMUL.FTZ R107, R0, R107 ;  /* 0x0000006b006b7220 */ /* 0x000fe40000410000 */
[----:B------:R-:W-:Y:S01]  /*7a50*/  FMUL.FTZ R108, R2, R108 ;  /* 0x0000006c026c7220 */ /* 0x000fe20000410000 */
[----:B-1----:R-:W-:Y:S01]  /*7a60*/  F2FP.PACK_AB R142, R246, R249 ;  /* 0x000000f9f68e723e */ /* 0x002fe200000000ff */
[--C-:B------:R-:W-:Y:S02]  /*7a70*/  FFMA.FTZ R4, R12, c[0x0][0x23c], -R208.reuse ;  /* 0x00008f000c047a23 */ /* 0x100fe400000108d0 */
[C---:B------:R-:W-:Y:S02]  /*7a80*/  FMUL.FTZ R12, R2.reuse, R152 ;  /* 0x00000098020c7220 */ /* 0x040fe40000410000 */
[----:B------:R1:W2:Y:S01]  /*7a90*/  MUFU.EX2 R248, R4 ;  /* 0x0000000400f87308 */ /* 0x0002a20000000800 */
[----:B------:R-:W-:Y:S01]  /*7aa0*/  LDSM.16.MT88.4 R152, [R232+0xe000] ;  /* 0x00e00000e898783b */ /* 0x000fe20000004200 */
[----:B------:R-:W-:Y:S02]  /*7ab0*/  FMUL.FTZ R109, R2, R109 ;  /* 0x0000006d026d7220 */ /* 0x000fe40000410000 */
[C---:B------:R-:W-:Y:S02]  /*7ac0*/  FMUL.FTZ R110, R0.reuse, R110 ;  /* 0x0000006e006e7220 */ /* 0x040fe40000410000 */
[----:B------:R-:W-:Y:S02]  /*7ad0*/  FMUL.FTZ R111, R0, R111 ;  /* 0x0000006f006f7220 */ /* 0x000fe40000410000 */
[C---:B------:R-:W-:Y:S02]  /*7ae0*/  FMUL.FTZ R112, R132.reuse, R112 ;  /* 0x0000007084707220 */ /* 0x040fe40000410000 */
[C---:B------:R-:W-:Y:S02]  /*7af0*/  FMUL.FTZ R113, R132.reuse, R113 ;  /* 0x0000007184717220 */ /* 0x040fe40000410000 */
[C---:B------:R-:W-:Y:S02]  /*7b00*/  FMUL.FTZ R114, R133.reuse, R114 ;  /* 0x0000007285727220 */ /* 0x040fe40000410000 */
[C---:B------:R-:W-:Y:S02]  /*7b10*/  FMUL.FTZ R115, R133.reuse, R115 ;  /* 0x0000007385737220 */ /* 0x040fe40000410000 */
[C---:B------:R-:W-:Y:S02]  /*7b20*/  FMUL.FTZ R116, R132.reuse, R116 ;  /* 0x0000007484747220 */ /* 0x040fe40000410000 */
[----:B------:R-:W-:Y:S02]  /*7b30*/  FMUL.FTZ R117, R132, R117 ;  /* 0x0000007584757220 */ /* 0x000fe40000410000 */
[C---:B------:R-:W-:Y:S02]  /*7b40*/  FMUL.FTZ R118, R133.reuse, R118 ;  /* 0x0000007685767220 */ /* 0x040fe40000410000 */
[----:B------:R-:W-:Y:S02]  /*7b50*/  FMUL.FTZ R119, R133, R119 ;  /* 0x0000007785777220 */ /* 0x000fe40000410000 */
[--C-:B-1----:R-:W-:Y:S02]  /*7b60*/  FFMA.FTZ R4, R210, c[0x0][0x23c], -R209.reuse ;  /* 0x00008f00d2047a23 */ /* 0x102fe400000108d1 */
[----:B------:R-:W-:Y:S02]  /*7b70*/  FMUL.FTZ R210, R3, c[0x0][0x23c] ;  /* 0x00008f0003d27a20 */ /* 0x000fe40000410000 */
[----:B------:R1:W-:Y:S01]  /*7b80*/  MUFU.EX2 R217, R4 ;  /* 0x0000000400d97308 */ /* 0x0003e20000000800 */
[----:B------:R-:W-:Y:S02]  /*7b90*/  FMUL.FTZ R120, R2, R120 ;  /* 0x0000007802787220 */ /* 0x000fe40000410000 */
[----:B------:R-:W-:Y:S01]  /*7ba0*/  FSEL R210, R210, RZ, P1 ;  /* 0x000000ffd2d27208 */ /* 0x000fe20000800000 */
[----:B------:R-:W-:Y:S02]  /*7bb0*/  FMUL.FTZ R121, R2, R121 ;  /* 0x0000007902797220 */ /* 0x000fe40000410000 */
[C---:B------:R-:W-:Y:S02]  /*7bc0*/  FMUL.FTZ R122, R0.reuse, R122 ;  /* 0x0000007a007a7220 */ /* 0x040fe40000410000 */
        /* <DEDUP_REMOVED lines=8> */
[----:B-1----:R-:W-:Y:S01]  /*7c50*/  FFMA.FTZ R4, R224, c[0x0][0x23c], -R209 ;  /* 0x00008f00e0047a23 */ /* 0x002fe200000108d1 */
[----:B------:R-:W-:Y:S01]  /*7c60*/  MOV R224, R17 ;  /* 0x0000001100e07202 */ /* 0x000fe20000000f00 */
[C---:B------:R-:W-:Y:S02]  /*7c70*/  FMUL.FTZ R17, R132.reuse, R157 ;  /* 0x0000009d84117220 */ /* 0x040fe40000410000 */
[----:B------:R1:W3:Y:S01]  /*7c80*/  MUFU.EX2 R251, R4 ;  /* 0x0000000400fb7308 */ /* 0x0002e20000000800 */
[----:B------:R-:W-:Y:S01]  /*7c90*/  MOV R157, R224 ;  /* 0x000000e0009d7202 */ /* 0x000fe20000000f00 */
[----:B------:R-:W-:Y:S01]  /*7ca0*/  FMUL.FTZ R131, R133, R131 ;  /* 0x0000008385837220 */ /* 0x000fe20000410000 */
[----:B------:R-:W-:Y:S01]  /*7cb0*/  MOV R224, R48 ;  /* 0x0000003000e07202 */ /* 0x000fe20000000f00 */
[----:B------:R-:W-:Y:S02]  /*7cc0*/  FMUL.FTZ R48, R132, R188 ;  /* 0x000000bc84307220 */ /* 0x000fe40000410000 */
[--C-:B------:R-:W-:Y:S02]  /*7cd0*/  FFMA.FTZ R157, R157, c[0x0][0x23c], -R208.reuse ;  /* 0x00008f009d9d7a23 */ /* 0x100fe400000108d0 */
[--C-:B------:R-:W-:Y:S02]  /*7ce0*/  FFMA.FTZ R159, R159, c[0x0][0x23c], -R208.reuse ;  /* 0x00008f009f9f7a23 */ /* 0x100fe400000108d0 */
[--C-:B------:R-:W-:Y:S01]  /*7cf0*/  FFMA.FTZ R215, R215, c[0x0][0x23c], -R208.reuse ;  /* 0x00008f00d7d77a23 */ /* 0x100fe200000108d0 */
[----:B------:R-:W-:Y:S01]  /*7d00*/  MUFU.EX2 R197, R157 ;  /* 0x0000009d00c57308 */ /* 0x000fe20000000800 */
[----:B------:R-:W-:Y:S02]  /*7d10*/  FFMA.FTZ R169, R169, c[0x0][0x23c], -R208 ;  /* 0x00008f00a9a97a23 */ /* 0x000fe400000108d0 */
[--C-:B------:R-:W-:Y:S02]  /*7d20*/  FFMA.FTZ R158, R158, c[0x0][0x23c], -R139.reuse ;  /* 0x00008f009e9e7a23 */ /* 0x100fe4000001088b */
[----:B------:R-:W-:Y:S02]  /*7d30*/  FFMA.FTZ R213, R213, c[0x0][0x23c], -R139 ;  /* 0x00008f00d5d57a23 */ /* 0x000fe4000001088b */
[----:B------:R-:W-:Y:S02]  /*7d40*/  FFMA.FTZ R165, R165, c[0x0][0x23c], -R209 ;  /* 0x00008f00a5a57a23 */ /* 0x000fe400000108d1 */
[--C-:B------:R-:W-:Y:S01]  /*7d50*/  FFMA.FTZ R138, R138, c[0x0][0x23c], -R210.reuse ;  /* 0x00008f008a8a7a23 */ /* 0x100fe200000108d2 */
[----:B------:R-:W-:Y:S01]  /*7d60*/  MUFU.EX2 R185, R158 ;  /* 0x0000009e00b97308 */ /* 0x000fe20000000800 */
[--C-:B-1----:R-:W-:Y:S01]  /*7d70*/  FFMA.FTZ R4, R143, c[0x0][0x23c], -R210.reuse ;  /* 0x00008f008f047a23 */ /* 0x102fe200000108d2 */
[----:B--2---:R-:W-:Y:S02]  /*7d80*/  F2FP.PACK_AB R143, R245, R248 ;  /* 0x000000f8f58f723e */ /* 0x004fe400000000ff */
[----:B---3--:R-:W-:Y:S06]  /*7d90*/  F2FP.PACK_AB R144, R251, R217 ;  /* 0x000000d9fb90723e */ /* 0x008fec00000000ff */
[----:B------:R1:W-:Y:S10]  /*7da0*/  MUFU.EX2 R220, R4 ;  /* 0x0000000400dc7308 */ /* 0x0003f40000000800 */
[----:B------:R-:W-:Y:S10]  /*7db0*/  MUFU.EX2 R205, R159 ;  /* 0x0000009f00cd7308 */ /* 0x000ff40000000800 */
[----:B------:R-:W-:Y:S01]  /*7dc0*/  MUFU.EX2 R196, R215 ;  /* 0x000000d700c47308 */ /* 0x000fe20000000800 */
[--C-:B-1----:R-:W-:Y:S01]  /*7dd0*/  FFMA.FTZ R4, R225, c[0x0][0x23c], -R210.reuse ;  /* 0x00008f00e1047a23 */ /* 0x102fe200000108d2 */
[----:B------:R-:W-:Y:S01]  /*7de0*/  MOV R225, R16 ;  /* 0x0000001000e17202 */ /* 0x000fe20000000f00 */
[----:B------:R-:W-:Y:S02]  /*7df0*/  FMUL.FTZ R16, R132, R156 ;  /* 0x0000009c84107220 */ /* 0x000fe40000410000 */
[----:B------:R-:W-:Y:S05]  /*7e00*/  IMAD.MOV.U32 R156, RZ, RZ, R51 ;  /* 0x000000ffff9c7224 */ /* 0x000fea00078e0033 */
[----:B------:R1:W2:Y:S01]  /*7e10*/  MUFU.EX2 R250, R4 ;  /* 0x0000000400fa7308 */ /* 0x0002a20000000800 */
[----:B------:R-:W-:Y:S02]  /*7e20*/  FMUL.FTZ R51, R133, R191 ;  /* 0x000000bf85337220 */ /* 0x000fe40000410000 */
[--C-:B------:R-:W-:Y:S01]  /*7e30*/  FFMA.FTZ R156, R156, c[0x0][0x23c], -R209.reuse ;  /* 0x00008f009c9c7a23 */ /* 0x100fe200000108d1 */
[----:B------:R-:W-:Y:S06]  /*7e40*/  LDSM.16.MT88.4 R188, [R235+0xd800] ;  /* 0x00d80000ebbc783b */ /* 0x000fec0000004200 */
[----:B------:R-:W-:Y:S01]  /*7e50*/  MUFU.EX2 R187, R156 ;  /* 0x0000009c00bb7308 */ /* 0x000fe20000000800 */
[----:B-1----:R-:W-:Y:S01]  /*7e60*/  FFMA.FTZ R4, R211, c[0x0][0x23c], -R209 ;  /* 0x00008f00d3047a23 */ /* 0x002fe200000108d1 */
[----:B--2---:R-:W-:Y:S08]  /*7e70*/  F2FP.PACK_AB R145, R250, R220 ;  /* 0x000000dcfa91723e */ /* 0x004ff000000000ff */
[----:B------:R1:W2:Y:S02]  /*7e80*/  MUFU.EX2 R247, R4 ;  /* 0x0000000400f77308 */ /* 0x0002a40000000800 */
[--C-:B-1----:R-:W-:Y:S01]  /*7e90*/  FFMA.FTZ R4, R222, c[0x0][0x23c], -R210.reuse ;  /* 0x00008f00de047a23 */ /* 0x102fe200000108d2 */
[----:B--2---:R-:W-:Y:S02]  /*7ea0*/  F2FP.PACK_AB R146, R223, R247 ;  /* 0x000000f7df92723e */ /* 0x004fe400000000ff */
[----:B------:R-:W-:Y:S05]  /*7eb0*/  MOV R222, R63 ;  /* 0x0000003f00de7202 */ /* 0x000fea0000000f00 */
[----:B------:R1:W-:Y:S01]  /*7ec0*/  MUFU.EX2 R211, R4 ;  /* 0x0000000400d37308 */ /* 0x0003e20000000800 */
[----:B------:R-:W-:Y:S02]  /*7ed0*/  FMUL.FTZ R63, R0, R203 ;  /* 0x000000cb003f7220 */ /* 0x000fe40000410000 */
[----:B-1----:R-:W-:Y:S01]  /*7ee0*/  FFMA.FTZ R4, R221, c[0x0][0x23c], -R210 ;  /* 0x00008f00dd047a23 */ /* 0x002fe200000108d2 */
[----:B------:R-:W-:Y:S01]  /*7ef0*/  MOV R221, R67 ;  /* 0x0000004300dd7202 */ /* 0x000fe20000000f00 */
[----:B------:R-:W-:Y:S05]  /*7f00*/  FMUL.FTZ R67, R133, R207 ;  /* 0x000000cf85437220 */ /* 0x000fea0000410000 */
[----:B------:R1:W2:Y:S02]  /*7f10*/  MUFU.EX2 R244, R4 ;  /* 0x0000000400f47308 */ /* 0x0002a40000000800 */
[----:B-1----:R-:W-:Y:S01]  /*7f20*/  FMUL.FTZ R4, R132, R148 ;  /* 0x0000009484047220 */ /* 0x002fe20000410000 */
[----:B--2---:R-:W-:Y:S01]  /*7f30*/  F2FP.PACK_AB R147, R244, R211 ;  /* 0x000000d3f493723e */ /* 0x004fe200000000ff */
[----:B------:R-:W1:Y:S05]  /*7f40*/  LDSM.16.MT88.4 R148, [R234+0xc000] ;  /* 0x00c00000ea94783b */ /* 0x000e6a0000004200 */
[-C--:B------:R-:W-:Y:S08]  /*7f50*/  HMMA.16816.F32 R4, R140, R20.reuse, R4 ;  /* 0x000000148c04723c */ /* 0x080ff00000001804 */
[C---:B------:R-:W-:Y:S07]  /*7f60*/  HMMA.16816.F32 R8, R144.reuse, R20, R8 ;  /* 0x000000149008723c */ /* 0x040fee0000001808 */
[C---:B------:R-:W-:Y:S01]  /*7f70*/  FMUL.FTZ R20, R132.reuse, R160 ;  /* 0x000000a084147220 */ /* 0x040fe20000410000 */
[-C--:B------:R-:W-:Y:S04]  /*7f80*/  HMMA.16816.F32 R12, R144, R22.reuse, R12 ;  /* 0x00000016900c723c */ /* 0x080fe8000000180c */
[----:B------:R-:W-:Y:S01]  /*7f90*/  FMUL.FTZ R21, R132, R161 ;  /* 0x000000a184157220 */ /* 0x000fe20000410000 */
[----:B------:R-:W-:Y:S01]  /*7fa0*/  MOV R161, R40 ;  /* 0x0000002800a17202 */ /* 0x000fe20000000f00 */
[C---:B------:R-:W-:Y:S01]  /*7fb0*/  FMUL.FTZ R40, R2.reuse, R180 ;  /* 0x000000b402287220 */ /* 0x040fe20000410000 */
[----:B------:R-:W-:Y:S01]  /*7fc0*/  MOV R160, R239 ;  /* 0x000000ef00a07202 */ /* 0x000fe20000000f00 */
[C---:B------:R-:W-:Y:S04]  /*7fd0*/  HMMA.16816.F32 R16, R140.reuse, R22, R16 ;  /* 0x000000168c10723c */ /* 0x040fe80000001810 */
[----:B------:R-:W-:Y:S02]  /*7fe0*/  IMAD.MOV.U32 R180, RZ, RZ, R242 ;  /* 0x000000ffffb47224 */ /* 0x000fe400078e00f2 */
[--C-:B------:R-:W-:Y:S02]  /*7ff0*/  FFMA.FTZ R161, R161, c[0x0][0x23c], -R139.reuse ;  /* 0x00008f00a1a17a23 */ /* 0x100fe4000001088b */
[C---:B------:R-:W-:Y:S01]  /*8000*/  FMUL.FTZ R22, R133.reuse, R162 ;  /* 0x000000a285167220 */ /* 0x040fe20000410000 */
[----:B------:R-:W-:Y:S01]  /*8010*/  MOV R162, R24 ;  /* 0x0000001800a27202 */ /* 0x000fe20000000f00 */
[----:B------:R-:W-:Y:S02]  /*8020*/  MUFU.EX2 R202, R161 ;  /* 0x000000a100ca7308 */ /* 0x000fe40000000800 */
[C---:B------:R-:W-:Y:S01]  /*8030*/  FMUL.FTZ R23, R133.reuse, R163 ;  /* 0x000000a385177220 */ /* 0x040fe20000410000 */
[----:B------:R-:W-:Y:S01]  /*8040*/  MOV R163, R66 ;  /* 0x0000004200a37202 */ /* 0x000fe20000000f00 */
[C---:B------:R-:W-:Y:S01]  /*8050*/  FMUL.FTZ R24, R2.reuse, R164 ;  /* 0x000000a402187220 */ /* 0x040fe20000410000 */
[----:B------:R-:W-:Y:S01]  /*8060*/  MOV R164, R41 ;  /* 0x0000002900a47202 */ /* 0x000fe20000000f00 */
[----:B------:R-:W-:Y:S01]  /*8070*/  FMUL.FTZ R41, R2, R181 ;  /* 0x000000b502297220 */ /* 0x000fe20000410000 */
[----:B------:R-:W-:Y:S01]  /*8080*/  MOV R181, R42 ;  /* 0x0000002a00b57202 */ /* 0x000fe20000000f00 */
[----:B------:R-:W-:Y:S01]  /*8090*/  FMUL.FTZ R66, R133, R206 ;  /* 0x000000ce85427220 */ /* 0x000fe20000410000 */
[-C--:B------:R-:W-:Y:S03]  /*80a0*/  HMMA.16816.F32 R20, R140, R36.reuse, R20 ;  /* 0x000000248c14723c */ /* 0x080fe60000001814 */
[--C-:B------:R-:W-:Y:S02]  /*80b0*/  FFMA.FTZ R163, R163, c[0x0][0x23c], -R208.reuse ;  /* 0x00008f00a3a37a23 */ /* 0x100fe400000108d0 */
[----:B------:R-:W-:Y:S02]  /*80c0*/  FFMA.FTZ R160, R160, c[0x0][0x23c], -R139 ;  /* 0x00008f00a0a07a23 */ /* 0x000fe4000001088b */
[----:B------:R-:W-:Y:S01]  /*80d0*/  FMUL.FTZ R42, R0, R182 ;  /* 0x000000b6002a7220 */ /* 0x000fe20000410000 */
[C---:B------:R-:W-:Y:S04]  /*80e0*/  HMMA.16816.F32 R24, R144.reuse, R36, R24 ;  /* 0x000000249018723c */ /* 0x040fe80000001818 */
[----:B------:R-:W-:Y:S03]  /*80f0*/  FFMA.FTZ R164, R164, c[0x0][0x23c], -R209 ;  /* 0x00008f00a4a47a23 */ /* 0x000fe600000108d1 */
[C---:B------:R-:W-:Y:S01]  /*8100*/  FMUL.FTZ R36, R132.reuse, R176 ;  /* 0x000000b084247220 */ /* 0x040fe20000410000 */
[-C--:B------:R-:W-:Y:S04]  /*8110*/  HMMA.16816.F32 R28, R144, R38.reuse, R28 ;  /* 0x00000026901c723c */ /* 0x080fe8000000181c */
[----:B------:R-:W-:Y:S01]  /*8120*/  FMUL.FTZ R37, R132, R177 ;  /* 0x000000b184257220 */ /* 0x000fe20000410000 */
[----:B------:R-:W-:Y:S01]  /*8130*/  MOV R176, R60 ;  /* 0x0000003c00b07202 */ /* 0x000fe20000000f00 */
[----:B------:R-:W-:Y:S01]  /*8140*/  FMUL.FTZ R60, R2, R200 ;  /* 0x000000c8023c7220 */ /* 0x000fe20000410000 */
[----:B------:R-:W-:Y:S01]  /*8150*/  MOV R177, R225 ;  /* 0x000000e100b17202 */ /* 0x000fe20000000f00 */
[C---:B------:R-:W-:Y:S04]  /*8160*/  HMMA.16816.F32 R32, R140.reuse, R38, R32 ;  /* 0x000000268c20723c */ /* 0x040fe80000001820 */
[----:B------:R-:W-:Y:S02]  /*8170*/  MOV R225, R243 ;  /* 0x000000f300e17202 */ /* 0x000fe40000000f00 */
[----:B------:R-:W-:Y:S01]  /*8180*/  MOV R183, R177 ;  /* 0x000000b100b77202 */ /* 0x000fe20000000f00 */
[C---:B------:R-:W-:Y:S01]  /*8190*/  FMUL.FTZ R38, R133.reuse, R178 ;  /* 0x000000b285267220 */ /* 0x040fe20000410000 */
[----:B------:R-:W-:Y:S01]  /*81a0*/  MOV R178, R59 ;  /* 0x0000003b00b27202 */ /* 0x000fe20000000f00 */
[C---:B------:R-:W-:Y:S03]  /*81b0*/  FMUL.FTZ R39, R133.reuse, R179 ;  /* 0x000000b385277220 */ /* 0x040fe60000410000 */
[----:B------:R-:W-:Y:S01]  /*81c0*/  FMUL.FTZ R59, R0, R199 ;  /* 0x000000c7003b7220 */ /* 0x000fe20000410000 */
[----:B------:R-:W-:Y:S01]  /*81d0*/  MOV R179, R64 ;  /* 0x0000004000b37202 */ /* 0x000fe20000000f00 */
[C---:B------:R-:W-:Y:S02]  /*81e0*/  FMUL.FTZ R64, R132.reuse, R204 ;  /* 0x000000cc84407220 */ /* 0x040fe40000410000 */
[-C--:B------:R-:W-:Y:S08]  /*81f0*/  HMMA.16816.F32 R36, R140, R52.reuse, R36 ;  /* 0x000000348c24723c */ /* 0x080ff00000001824 */
[C---:B------:R-:W-:Y:S07]  /*8200*/  HMMA.16816.F32 R40, R144.reuse, R52, R40 ;  /* 0x000000349028723c */ /* 0x040fee0000001828 */
[C---:B------:R-:W-:Y:S01]  /*8210*/  FMUL.FTZ R52, R132.reuse, R192 ;  /* 0x000000c084347220 */ /* 0x040fe20000410000 */
[-C--:B------:R-:W-:Y:S01]  /*8220*/  HMMA.16816.F32 R44, R144, R54.reuse, R44 ;  /* 0x00000036902c723c */ /* 0x080fe2000000182c */
[----:B------:R-:W-:Y:S03]  /*8230*/  MUFU.EX2 R192, R169 ;  /* 0x000000a900c07308 */ /* 0x000fe60000000800 */
[----:B------:R-:W-:Y:S04]  /*8240*/  FMUL.FTZ R53, R132, R193 ;  /* 0x000000c184357220 */ /* 0x000fe80000410000 */
[C---:B------:R-:W-:Y:S07]  /*8250*/  HMMA.16816.F32 R48, R140.reuse, R54, R48 ;  /* 0x000000368c30723c */ /* 0x040fee0000001830 */
[C---:B------:R-:W-:Y:S02]  /*8260*/  FMUL.FTZ R54, R133.reuse, R194 ;  /* 0x000000c285367220 */ /* 0x040fe40000410000 */
[----:B------:R-:W-:Y:S02]  /*8270*/  FMUL.FTZ R55, R133, R195 ;  /* 0x000000c385377220 */ /* 0x000fe40000410000 */
[----:B------:R-:W-:Y:S05]  /*8280*/  MUFU.EX2 R195, R213 ;  /* 0x000000d500c37308 */ /* 0x000fea0000000800 */
[-C--:B-1----:R-:W-:Y:S08]  /*8290*/  HMMA.16816.F32 R52, R140, R148.reuse, R52 ;  /* 0x000000948c34723c */ /* 0x082ff00000001834 */
[C---:B------:R-:W-:Y:S08]  /*82a0*/  HMMA.16816.F32 R56, R144.reuse, R148, R56 ;  /* 0x000000949038723c */ /* 0x040ff00000001838 */
[-C--:B------:R-:W-:Y:S08]  /*82b0*/  HMMA.16816.F32 R60, R144, R150.reuse, R60 ;  /* 0x00000096903c723c */ /* 0x080ff0000000183c */
[C---:B------:R-:W-:Y:S01]  /*82c0*/  HMMA.16816.F32 R64, R140.reuse, R150, R64 ;  /* 0x000000968c40723c */ /* 0x040fe20000001840 */
[----:B------:R-:W1:Y:S07]  /*82d0*/  LDSM.16.MT88.4 R148, [R233+0xe000] ;  /* 0x00e00000e994783b */ /* 0x000e6e0000004200 */
[-C--:B------:R-:W-:Y:S08]  /*82e0*/  HMMA.16816.F32 R68, R140, R152.reuse, R68 ;  /* 0x000000988c44723c */ /* 0x080ff00000001844 */
[C---:B------:R-:W-:Y:S07]  /*82f0*/  HMMA.16816.F32 R72, R144.reuse, R152, R72 ;  /* 0x000000989048723c */ /* 0x040fee0000001848 */
[--C-:B------:R-:W-:Y:S01]  /*8300*/  FFMA.FTZ R152, R226, c[0x0][0x23c], -R139.reuse ;  /* 0x00008f00e2987a23 */ /* 0x100fe2000001088b */
[-C--:B------:R-:W-:Y:S03]  /*8310*/  HMMA.16816.F32 R76, R144, R154.reuse, R76 ;  /* 0x0000009a904c723c */ /* 0x080fe6000000184c */
[----:B------:R2:W-:Y:S05]  /*8320*/  MUFU.EX2 R243, R152 ;  /* 0x0000009800f37308 */ /* 0x0005ea0000000800 */
[C---:B------:R-:W-:Y:S08]  /*8330*/  HMMA.16816.F32 R80, R140.reuse, R154, R80 ;  /* 0x0000009a8c50723c */ /* 0x040ff00000001850 */
[-C--:B-1----:R-:W-:Y:S08]  /*8340*/  HMMA.16816.F32 R84, R140, R148.reuse, R84 ;  /* 0x000000948c54723c */ /* 0x082ff00000001854 */
[C---:B------:R-:W-:Y:S04]  /*8350*/  HMMA.16816.F32 R88, R144.reuse, R148, R88 ;  /* 0x000000949058723c */ /* 0x040fe80000001858 */
[--C-:B--2---:R-:W-:Y:S02]  /*8360*/  FFMA.FTZ R152, R229, c[0x0][0x23c], -R139.reuse ;  /* 0x00008f00e5987a23 */ /* 0x104fe4000001088b */
[----:B------:R-:W-:Y:S01]  /*8370*/  MUFU.EX2 R229, R164 ;  /* 0x000000a400e57308 */ /* 0x000fe20000000800 */
[--C-:B------:R-:W-:Y:S01]  /*8380*/  FFMA.FTZ R148, R228, c[0x0][0x23c], -R139.reuse ;  /* 0x00008f00e4947a23 */ /* 0x100fe2000001088b */
[-C--:B------:R-:W-:Y:S08]  /*8390*/  HMMA.16816.F32 R92, R144, R150.reuse, R92 ;  /* 0x00000096905c723c */ /* 0x080ff0000000185c */
[C---:B------:R-:W-:Y:S01]  /*83a0*/  HMMA.16816.F32 R96, R140.reuse, R150, R96 ;  /* 0x000000968c60723c */ /* 0x040fe20000001860 */
[----:B------:R1:W-:Y:S10]  /*83b0*/  MUFU.EX2 R239, R152 ;  /* 0x0000009800ef7308 */ /* 0x0003f40000000800 */
[----:B------:R2:W-:Y:S10]  /*83c0*/  MUFU.EX2 R193, R148 ;  /* 0x0000009400c17308 */ /* 0x0005f40000000800 */
[----:B------:R-:W-:Y:S01]  /*83d0*/  MUFU.EX2 R228, R165 ;  /* 0x000000a500e47308 */ /* 0x000fe20000000800 */
[--C-:B-1----:R-:W-:Y:S09]  /*83e0*/  FFMA.FTZ R152, R231, c[0x0][0x23c], -R208.reuse ;  /* 0x00008f00e7987a23 */ /* 0x102ff200000108d0 */
[----:B------:R1:W-:Y:S01]  /*83f0*/  MUFU.EX2 R242, R152 ;  /* 0x0000009800f27308 */ /* 0x0003e20000000800 */
[----:B--2---:R-:W-:Y:S09]  /*8400*/  FFMA.FTZ R148, R227, c[0x0][0x23c], -R139 ;  /* 0x00008f00e3947a23 */ /* 0x004ff2000001088b */
[----:B------:R2:W-:Y:S01]  /*8410*/  MUFU.EX2 R177, R148 ;  /* 0x0000009400b17308 */ /* 0x0005e20000000800 */
[--C-:B-1----:R-:W-:Y:S01]  /*8420*/  FFMA.FTZ R152, R181, c[0x0][0x23c], -R208.reuse ;  /* 0x00008f00b5987a23 */ /* 0x102fe200000108d0 */
[----:B------:R-:W-:Y:S08]  /*8430*/  MOV R181, R180 ;  /* 0x000000b400b57202 */ /* 0x000ff00000000f00 */
[----:B------:R1:W-:Y:S01]  /*8440*/  MUFU.EX2 R238, R152 ;  /* 0x0000009800ee7308 */ /* 0x0003e20000000800 */
[--C-:B--2---:R-:W-:Y:S09]  /*8450*/  FFMA.FTZ R148, R230, c[0x0][0x23c], -R208.reuse ;  /* 0x00008f00e6947a23 */ /* 0x104ff200000108d0 */
[----:B------:R2:W-:Y:S01]  /*8460*/  MUFU.EX2 R180, R148 ;  /* 0x0000009400b47308 */ /* 0x0005e20000000800 */
[----:B-1----:R-:W1:Y:S01]  /*8470*/  LDSM.16.MT88.4 R152, [R235+0xe000] ;  /* 0x00e00000eb98783b */ /* 0x002e620000004200 */
[----:B--2---:R-:W-:Y:S08]  /*8480*/  FFMA.FTZ R148, R252, c[0x0][0x23c], -R208 ;  /* 0x00008f00fc947a23 */ /* 0x004ff000000108d0 */
[----:B------:R2:W-:Y:S02]  /*8490*/  MUFU.EX2 R182, R148 ;  /* 0x0000009400b67308 */ /* 0x0005e40000000800 */
[----:B--2---:R-:W-:Y:S01]  /*84a0*/  FFMA.FTZ R148, R184, c[0x0][0x23c], -R209 ;  /* 0x00008f00b8947a23 */ /* 0x004fe200000108d1 */
[----:B------:R-:W-:Y:S01]  /*84b0*/  MOV R184, R183 ;  /* 0x000000b700b87202 */ /* 0x000fe20000000f00 */
[-C--:B-1----:R-:W-:Y:S03]  /*84c0*/  HMMA.16816.F32 R100, R140, R152.reuse, R100 ;  /* 0x000000988c64723c */ /* 0x082fe60000001864 */
[----:B------:R-:W-:Y:S03]  /*84d0*/  IMAD.MOV.U32 R183, RZ, RZ, R181 ;  /* 0x000000ffffb77224 */ /* 0x000fe600078e00b5 */
[----:B------:R1:W-:Y:S02]  /*84e0*/  MUFU.EX2 R181, R148 ;  /* 0x0000009400b57308 */ /* 0x0003e40000000800 */
[C---:B------:R-:W-:Y:S07]  /*84f0*/  HMMA.16816.F32 R104, R144.reuse, R152, R104 ;  /* 0x000000989068723c */ /* 0x040fee0000001868 */
[----:B------:R-:W-:Y:S01]  /*8500*/  FFMA.FTZ R152, R184, c[0x0][0x23c], -R209 ;  /* 0x00008f00b8987a23 */ /* 0x000fe200000108d1 */
[-C--:B------:R-:W-:Y:S04]  /*8510*/  HMMA.16816.F32 R108, R144, R154.reuse, R108 ;  /* 0x0000009a906c723c */ /* 0x080fe8000000186c */
[----:B------:R-:W-:Y:S02]  /*8520*/  MOV R184, R183 ;  /* 0x000000b700b87202 */ /* 0x000fe40000000f00 */
[----:B------:R-:W-:Y:S02]  /*8530*/  MOV R183, R179 ;  /* 0x000000b300b77202 */ /* 0x000fe40000000f00 */
[C---:B------:R-:W-:Y:S04]  /*8540*/  HMMA.16816.F32 R112, R140.reuse, R154, R112 ;  /* 0x0000009a8c70723c */ /* 0x040fe80000001870 */
[----:B------:R-:W-:Y:S01]  /*8550*/  MOV R179, R178 ;  /* 0x000000b200b37202 */ /* 0x000fe20000000f00 */
[----:B-1----:R-:W1:Y:S01]  /*8560*/  LDSM.16.MT88.4 R148, [R234+0xe000] ;  /* 0x00e00000ea94783b */ /* 0x002e620000004200 */
[----:B------:R-:W-:Y:S02]  /*8570*/  MOV R178, R172 ;  /* 0x000000ac00b27202 */ /* 0x000fe40000000f00 */
[----:B------:R-:W-:Y:S04]  /*8580*/  MOV R172, R171 ;  /* 0x000000ab00ac7202 */ /* 0x000fe80000000f00 */
[----:B------:R-:W-:Y:S01]  /*8590*/  MOV R171, R170 ;  /* 0x000000aa00ab7202 */ /* 0x000fe20000000f00 */
[--C-:B------:R-:W-:Y:S01]  /*85a0*/  FFMA.FTZ R172, R172, c[0x0][0x23c], -R139.reuse ;  /* 0x00008f00acac7a23 */ /* 0x100fe2000001088b */
[----:B------:R-:W-:Y:S02]  /*85b0*/  MOV R170, R162 ;  /* 0x000000a200aa7202 */ /* 0x000fe40000000f00 */
[----:B------:R-:W-:Y:S01]  /*85c0*/  MOV R162, R237 ;  /* 0x000000ed00a27202 */ /* 0x000fe20000000f00 */
[----:B------:R-:W-:Y:S01]  /*85d0*/  MUFU.EX2 R252, R172 ;  /* 0x000000ac00fc7308 */ /* 0x000fe20000000800 */
[--C-:B------:R-:W-:Y:S03]  /*85e0*/  FFMA.FTZ R171, R171, c[0x0][0x23c], -R139.reuse ;  /* 0x00008f00abab7a23 */ /* 0x100fe6000001088b */
[--C-:B------:R-:W-:Y:S02]  /*85f0*/  FFMA.FTZ R162, R162, c[0x0][0x23c], -R139.reuse ;  /* 0x00008f00a2a27a23 */ /* 0x100fe4000001088b */
[----:B------:R-:W-:Y:S04]  /*8600*/  FFMA.FTZ R139, R212, c[0x0][0x23c], -R139 ;  /* 0x00008f00d48b7a23 */ /* 0x000fe8000001088b */
[----:B------:R2:W-:Y:S10]  /*8610*/  MUFU.EX2 R237, R152 ;  /* 0x0000009800ed7308 */ /* 0x0005f40000000800 */
[----:B------:R-:W-:Y:S01]  /*8620*/  MUFU.EX2 R194, R162 ;  /* 0x000000a200c27308 */ /* 0x000fe20000000800 */
[-C--:B-1----:R-:W-:Y:S09]  /*8630*/  HMMA.16816.F32 R116, R140, R148.reuse, R116 ;  /* 0x000000948c74723c */ /* 0x082ff20000001874 */
[----:B------:R-:W1:Y:S03]  /*8640*/  MUFU.EX2 R212, R163 ;  /* 0x000000a300d47308 */ /* 0x000e660000000800 */
[--C-:B--2---:R-:W-:Y:S01]  /*8650*/  FFMA.FTZ R152, R184, c[0x0][0x23c], -R210.reuse ;  /* 0x00008f00b8987a23 */ /* 0x104fe200000108d2 */
[----:B------:R-:W-:Y:S01]  /*8660*/  MOV R184, R183 ;  /* 0x000000b700b87202 */ /* 0x000fe20000000f00 */
[C---:B------:R-:W-:Y:S04]  /*8670*/  HMMA.16816.F32 R120, R144.reuse, R148, R120 ;  /* 0x000000949078723c */ /* 0x040fe80000001878 */
[----:B------:R-:W-:Y:S01]  /*8680*/  MOV R183, R179 ;  /* 0x000000b300b77202 */ /* 0x000fe20000000f00 */
[----:B------:R-:W-:Y:S01]  /*8690*/  MUFU.EX2 R231, R171 ;  /* 0x000000ab00e77308 */ /* 0x000fe20000000800 */
[----:B------:R-:W-:Y:S01]  /*86a0*/  MOV R179, R170 ;  /* 0x000000aa00b37202 */ /* 0x000fe20000000f00 */
[--C-:B------:R-:W-:Y:S01]  /*86b0*/  FFMA.FTZ R148, R178, c[0x0][0x23c], -R210.reuse ;  /* 0x00008f00b2947a23 */ /* 0x100fe200000108d2 */
[-C--:B------:R-:W-:Y:S04]  /*86c0*/  HMMA.16816.F32 R124, R144, R150.reuse, R124 ;  /* 0x00000096907c723c */ /* 0x080fe8000000187c */
[----:B------:R-:W-:Y:S03]  /*86d0*/  MOV R170, R240 ;  /* 0x000000f000aa7202 */ /* 0x000fe60000000f00 */
[----:B------:R2:W-:Y:S01]  /*86e0*/  MUFU.EX2 R240, R152 ;  /* 0x0000009800f07308 */ /* 0x0005e20000000800 */
[----:B------:R-:W-:Y:S04]  /*86f0*/  HMMA.16816.F32 R128, R140, R150, R128 ;  /* 0x000000968c80723c */ /* 0x000fe80000001880 */
[----:B-1----:R-:W-:Y:S03]  /*8700*/  MOV R169, R212 ;  /* 0x000000d400a97202 */ /* 0x002fe60000000f00 */
[----:B------:R-:W-:Y:S02]  /*8710*/  F2FP.PACK_AB R140, R239, R243 ;  /* 0x000000f3ef8c723e */ /* 0x000fe400000000ff */
[----:B------:R1:W-:Y:S03]  /*8720*/  MUFU.EX2 R178, R148 ;  /* 0x0000009400b27308 */ /* 0x0003e60000000800 */
[----:B------:R-:W-:Y:S02]  /*8730*/  F2FP.PACK_AB R141, R238, R242 ;  /* 0x000000f2ee8d723e */ /* 0x000fe400000000ff */
[----:B------:R-:W-:Y:S02]  /*8740*/  F2FP.PACK_AB R142, R177, R193 ;  /* 0x000000c1b18e723e */ /* 0x000fe400000000ff */
[----:B------:R-:W-:Y:S03]  /*8750*/  F2FP.PACK_AB R143, R182, R180 ;  /* 0x000000b4b68f723e */ /* 0x000fe600000000ff */
[----:B------:R-:W-:Y:S01]  /*8760*/  MUFU.EX2 R199, R139 ;  /* 0x0000008b00c77308 */ /* 0x000fe20000000800 */
[----:B--2---:R-:W-:Y:S01]  /*8770*/  FFMA.FTZ R152, R184, c[0x0][0x23c], -R210 ;  /* 0x00008f00b8987a23 */ /* 0x004fe200000108d2 */
[----:B------:R-:W-:Y:S02]  /*8780*/  MOV R184, R183 ;  /* 0x000000b700b87202 */ /* 0x000fe40000000f00 */
[----:B------:R-:W-:Y:S01]  /*8790*/  MOV R183, R179 ;  /* 0x000000b300b77202 */ /* 0x000fe20000000f00 */
[----:B------:R-:W-:Y:S01]  /*87a0*/  IMAD.MOV.U32 R179, RZ, RZ, R170 ;  /* 0x000000ffffb37224 */ /* 0x000fe200078e00aa */
[----:B------:R-:W-:Y:S04]  /*87b0*/  MOV R170, R221 ;  /* 0x000000dd00aa7202 */ /* 0x000fe80000000f00 */
[----:B------:R-:W-:Y:S01]  /*87c0*/  MUFU.EX2 R139, R138 ;  /* 0x0000008a008b7308 */ /* 0x000fe20000000800 */
[----:B------:R-:W-:Y:S02]  /*87d0*/  MOV R221, R225 ;  /* 0x000000e100dd7202 */ /* 0x000fe40000000f00 */
[----:B------:R-:W-:Y:S01]  /*87e0*/  MOV R225, R236 ;  /* 0x000000ec00e17202 */ /* 0x000fe20000000f00 */
[----:B-1----:R-:W-:Y:S01]  /*87f0*/  LDSM.16.MT88.4 R148, [R233+0xc800] ;  /* 0x00c80000e994783b */ /* 0x002fe20000004200 */
[----:B------:R-:W-:Y:S05]  /*8800*/  FFMA.FTZ R170, R170, c[0x0][0x23c], -R208 ;  /* 0x00008f00aaaa7a23 */ /* 0x000fea00000108d0 */
[----:B------:R1:W2:Y:S10]  /*8810*/  MUFU.EX2 R236, R152 ;  /* 0x0000009800ec7308 */ /* 0x0002b40000000800 */
[----:B------:R-:W-:Y:S01]  /*8820*/  MUFU.EX2 R230, R170 ;  /* 0x000000aa00e67308 */ /* 0x000fe20000000800 */
[--C-:B-1----:R-:W-:Y:S01]  /*8830*/  FFMA.FTZ R152, R184, c[0x0][0x23c], -R209.reuse ;  /* 0x00008f00b8987a23 */ /* 0x102fe200000108d1 */
[----:B------:R-:W-:Y:S02]  /*8840*/  MOV R184, R183 ;  /* 0x000000b700b87202 */ /* 0x000fe40000000f00 */
[----:B------:R-:W-:Y:S06]  /*8850*/  MOV R183, R179 ;  /* 0x000000b300b77202 */ /* 0x000fec0000000f00 */
[----:B------:R1:W3:Y:S01]  /*8860*/  MUFU.EX2 R179, R152 ;  /* 0x0000009800b37308 */ /* 0x0002e20000000800 */
[----:B------:R-:W-:Y:S01]  /*8870*/  FFMA.FTZ R144, R184, c[0x0][0x23c], -R210 ;  /* 0x00008f00b8907a23 */ /* 0x000fe200000108d2 */
[----:B------:R-:W-:Y:S02]  /*8880*/  MOV R184, R183 ;  /* 0x000000b700b87202 */ /* 0x000fe40000000f00 */
[----:B------:R-:W-:Y:S02]  /*8890*/  MOV R183, R176 ;  /* 0x000000b000b77202 */ /* 0x000fe40000000f00 */
[----:B--2---:R-:W-:Y:S01]  /*88a0*/  F2FP.PACK_AB R145, R236, R240 ;  /* 0x000000f0ec91723e */ /* 0x004fe200000000ff */
[--C-:B------:R-:W-:Y:S01]  /*88b0*/  FFMA.FTZ R156, R184, c[0x0][0x23c], -R208.reuse ;  /* 0x00008f00b89c7a23 */ /* 0x100fe200000108d0 */
[----:B------:R-:W-:Y:S01]  /*88c0*/  MOV R184, R221 ;  /* 0x000000dd00b87202 */ /* 0x000fe20000000f00 */
[----:B------:R-:W-:Y:S01]  /*88d0*/  FFMA.FTZ R208, R214, c[0x0][0x23c], -R208 ;  /* 0x00008f00d6d07a23 */ /* 0x000fe200000108d0 */
[----:B------:R2:W4:Y:S10]  /*88e0*/  MUFU.EX2 R176, R144 ;  /* 0x0000009000b07308 */ /* 0x0005340000000800 */
[----:B------:R4:W4:Y:S01]  /*88f0*/  MUFU.EX2 R186, R156 ;  /* 0x0000009c00ba7308 */ /* 0x0009220000000800 */
[----:B-1----:R-:W1:Y:S01]  /*8900*/  LDSM.16.MT88.4 R152, [R232+0xc800] ;  /* 0x00c80000e898783b */ /* 0x002e620000004200 */
[----:B---3--:R-:W-:Y:S08]  /*8910*/  F2FP.PACK_AB R146, R187, R179 ;  /* 0x000000b3bb92723e */ /* 0x008ff000000000ff */
[----:B------:R3:W3:Y:S01]  /*8920*/  MUFU.EX2 R221, R160 ;  /* 0x000000a000dd7308 */ /* 0x0006e20000000800 */
[----:B--2---:R-:W-:Y:S02]  /*8930*/  F2FP.PACK_AB R144, R237, R181 ;  /* 0x000000b5ed90723e */ /* 0x004fe400000000ff */
[----:B----4-:R-:W-:Y:S07]  /*8940*/  F2FP.PACK_AB R147, R176, R178 ;  /* 0x000000b2b093723e */ /* 0x010fee00000000ff */
[----:B------:R2:W-:Y:S01]  /*8950*/  MUFU.EX2 R200, R208 ;  /* 0x000000d000c87308 */ /* 0x0005e20000000800 */
[--C-:B------:R-:W-:Y:S01]  /*8960*/  FFMA.FTZ R156, R184, c[0x0][0x23c], -R209.reuse ;  /* 0x00008f00b89c7a23 */ /* 0x100fe200000108d1 */
[----:B------:R-:W-:Y:S08]  /*8970*/  MOV R171, R186 ;  /* 0x000000ba00ab7202 */ /* 0x000ff00000000f00 */
[----:B------:R4:W-:Y:S01]  /*8980*/  MUFU.EX2 R198, R156 ;  /* 0x0000009c00c67308 */ /* 0x0009e20000000800 */
[----:B---3--:R-:W-:Y:S01]  /*8990*/  LDSM.16.MT88.4 R160, [R235+0xd000] ;  /* 0x00d00000eba0783b */ /* 0x008fe20000004200 */
[----:B------:R-:W-:Y:S01]  /*89a0*/  MOV R164, R221 ;  /* 0x000000dd00a47202 */ /* 0x000fe20000000f00 */
[-C--:B-1----:R-:W-:Y:S03]  /*89b0*/  HMMA.16816.F32 R4, R140, R152.reuse, R4 ;  /* 0x000000988c04723c */ /* 0x082fe60000001804 */
[----:B--2---:R-:W-:Y:S05]  /*89c0*/  F2FP.PACK_AB R208, R228, R229 ;  /* 0x000000e5e4d0723e */ /* 0x004fea00000000ff */
[C---:B------:R-:W-:Y:S04]  /*89d0*/  HMMA.16816.F32 R8, R144.reuse, R152, R8 ;  /* 0x000000989008723c */ /* 0x040fe80000001808 */
[----:B----4-:R-:W-:Y:S04]  /*89e0*/  FFMA.FTZ R156, R183, c[0x0][0x23c], -R209 ;  /* 0x00008f00b79c7a23 */ /* 0x010fe800000108d1 */
[-C--:B------:R-:W-:Y:S01]  /*89f0*/  HMMA.16816.F32 R12, R144, R154.reuse, R12 ;  /* 0x0000009a900c723c */ /* 0x080fe2000000180c */
[----:B------:R1:W2:Y:S07]  /*8a00*/  MUFU.EX2 R203, R156 ;  /* 0x0000009c00cb7308 */ /* 0x0002ae0000000800 */
[C---:B------:R-:W-:Y:S01]  /*8a10*/  HMMA.16816.F32 R16, R140.reuse, R154, R16 ;  /* 0x0000009a8c10723c */ /* 0x040fe20000001810 */
[----:B------:R-:W3:Y:S07]  /*8a20*/  LDSM.16.MT88.4 R152, [R235+0xc800] ;  /* 0x00c80000eb98783b */ /* 0x000eee0000004200 */
[-C--:B------:R-:W-:Y:S08]  /*8a30*/  HMMA.16816.F32 R20, R140, R148.reuse, R20 ;  /* 0x000000948c14723c */ /* 0x080ff00000001814 */
[C---:B------:R-:W-:Y:S04]  /*8a40*/  HMMA.16816.F32 R24, R144.reuse, R148, R24 ;  /* 0x000000949018723c */ /* 0x040fe80000001818 */
[--C-:B-1----:R-:W-:Y:S02]  /*8a50*/  FFMA.FTZ R156, R175, c[0x0][0x23c], -R210.reuse ;  /* 0x00008f00af9c7a23 */ /* 0x102fe400000108d2 */
[----:B------:R-:W4:Y:S01]  /*8a60*/  LDL.LU R175, [R1+0x14] ;  /* 0x0000140001af7983 */ /* 0x000f220000300800 */
[----:B--2---:R-:W-:Y:S01]  /*8a70*/  IMAD.MOV.U32 R170, RZ, RZ, R203 ;  /* 0x000000ffffaa7224 */ /* 0x004fe200078e00cb */
[-C--:B------:R-:W-:Y:S01]  /*8a80*/  HMMA.16816.F32 R28, R144, R150.reuse, R28 ;  /* 0x00000096901c723c */ /* 0x080fe2000000181c */
[----:B------:R1:W-:Y:S07]  /*8a90*/  MUFU.EX2 R201, R156 ;  /* 0x0000009c00c97308 */ /* 0x0003ee0000000800 */
[C---:B------:R-:W-:Y:S01]  /*8aa0*/  HMMA.16816.F32 R32, R140.reuse, R150, R32 ;  /* 0x000000968c20723c */ /* 0x040fe20000001820 */
[----:B------:R-:W2:Y:S07]  /*8ab0*/  LDSM.16.MT88.4 R148, [R234+0xc800] ;  /* 0x00c80000ea94783b */ /* 0x000eae0000004200 */
[-C--:B---3--:R-:W-:Y:S08]  /*8ac0*/  HMMA.16816.F32 R36, R140, R152.reuse, R36 ;  /* 0x000000988c24723c */ /* 0x088ff00000001824 */
[C---:B------:R-:W-:Y:S04]  /*8ad0*/  HMMA.16816.F32 R40, R144.reuse, R152, R40 ;  /* 0x000000989028723c */ /* 0x040fe80000001828 */
[--C-:B-1----:R-:W-:Y:S02]  /*8ae0*/  FFMA.FTZ R156, R166, c[0x0][0x23c], -R210.reuse ;  /* 0x00008f00a69c7a23 */ /* 0x102fe400000108d2 */
[--C-:B------:R-:W-:Y:S02]  /*8af0*/  FFMA.FTZ R166, R241, c[0x0][0x23c], -R210.reuse ;  /* 0x00008f00f1a67a23 */ /* 0x100fe400000108d2 */
[-C--:B------:R-:W-:Y:S01]  /*8b00*/  HMMA.16816.F32 R44, R144, R154.reuse, R44 ;  /* 0x0000009a902c723c */ /* 0x080fe2000000182c */
[----:B------:R1:W-:Y:S07]  /*8b10*/  MUFU.EX2 R241, R156 ;  /* 0x0000009c00f17308 */ /* 0x0003ee0000000800 */
[C---:B------:R-:W-:Y:S01]  /*8b20*/  HMMA.16816.F32 R48, R140.reuse, R154, R48 ;  /* 0x0000009a8c30723c */ /* 0x040fe20000001830 */
[----:B------:R-:W3:Y:S02]  /*8b30*/  LDSM.16.MT88.4 R152, [R232+0xe800] ;  /* 0x00e80000e898783b */ /* 0x000ee40000004200 */
[----:B------:R-:W-:Y:S05]  /*8b40*/  MUFU.EX2 R227, R166 ;  /* 0x000000a600e37308 */ /* 0x000fea0000000800 */
[-C--:B--2---:R-:W-:Y:S08]  /*8b50*/  HMMA.16816.F32 R52, R140, R148.reuse, R52 ;  /* 0x000000948c34723c */ /* 0x084ff00000001834 */
[C---:B------:R-:W-:Y:S01]  /*8b60*/  HMMA.16816.F32 R56, R144.reuse, R148, R56 ;  /* 0x000000949038723c */ /* 0x040fe20000001838 */
[----:B-1----:R-:W-:Y:S07]  /*8b70*/  LDSM.16.MT88.4 R156, [R233+0xd000] ;  /* 0x00d00000e99c783b */ /* 0x002fee0000004200 */
[-C--:B------:R-:W-:Y:S08]  /*8b80*/  HMMA.16816.F32 R60, R144, R150.reuse, R60 ;  /* 0x00000096903c723c */ /* 0x080ff0000000183c */
[C---:B------:R-:W-:Y:S01]  /*8b90*/  HMMA.16816.F32 R64, R140.reuse, R150, R64 ;  /* 0x000000968c40723c */ /* 0x040fe20000001840 */
[----:B------:R-:W1:Y:S07]  /*8ba0*/  LDSM.16.MT88.4 R148, [R233+0xe800] ;  /* 0x00e80000e994783b */ /* 0x000e6e0000004200 */
[-C--:B---3--:R-:W-:Y:S08]  /*8bb0*/  HMMA.16816.F32 R68, R140, R152.reuse, R68 ;  /* 0x000000988c44723c */ /* 0x088ff00000001844 */
        /* <DEDUP_REMOVED lines=10> */
[C---:B------:R-:W-:Y:S07]  /*8c60*/  HMMA.16816.F32 R104, R144.reuse, R152, R104 ;  /* 0x000000989068723c */ /* 0x040fee0000001868 */
[--C-:B------:R-:W-:Y:S01]  /*8c70*/  FFMA.FTZ R152, R174, c[0x0][0x23c], -R210.reuse ;  /* 0x00008f00ae987a23 */ /* 0x100fe200000108d2 */
[-C--:B------:R-:W-:Y:S01]  /*8c80*/  HMMA.16816.F32 R108, R144, R154.reuse, R108 ;  /* 0x0000009a906c723c */ /* 0x080fe2000000186c */
[----:B------:R-:W2:Y:S02]  /*8c90*/  LDL.LU R174, [R1+0x18] ;  /* 0x0000180001ae7983 */ /* 0x000ea40000300800 */
[----:B------:R3:W3:Y:S05]  /*8ca0*/  MUFU.EX2 R214, R152 ;  /* 0x0000009800d67308 */ /* 0x0006ea0000000800 */
[C---:B------:R-:W-:Y:S08]  /*8cb0*/  HMMA.16816.F32 R112, R140.reuse, R154, R112 ;  /* 0x0000009a8c70723c */ /* 0x040ff00000001870 */
[-C--:B-1----:R-:W-:Y:S08]  /*8cc0*/  HMMA.16816.F32 R116, R140, R148.reuse, R116 ;  /* 0x000000948c74723c */ /* 0x082ff00000001874 */
[C---:B------:R-:W-:Y:S04]  /*8cd0*/  HMMA.16816.F32 R120, R144.reuse, R148, R120 ;  /* 0x000000949078723c */ /* 0x040fe80000001878 */
[--C-:B---3--:R-:W-:Y:S02]  /*8ce0*/  FFMA.FTZ R152, R173, c[0x0][0x23c], -R209.reuse ;  /* 0x00008f00ad987a23 */ /* 0x108fe400000108d1 */
[----:B------:R-:W3:Y:S01]  /*8cf0*/  LDL.LU R173, [R1+0x1c] ;  /* 0x00001c0001ad7983 */ /* 0x000ee20000300800 */
[--C-:B------:R-:W-:Y:S01]  /*8d00*/  FFMA.FTZ R148, R222, c[0x0][0x23c], -R210.reuse ;  /* 0x00008f00de947a23 */ /* 0x100fe200000108d2 */
[-C--:B------:R-:W-:Y:S01]  /*8d10*/  HMMA.16816.F32 R124, R144, R150.reuse, R124 ;  /* 0x00000096907c723c */ /* 0x080fe2000000187c */
[----:B------:R1:W-:Y:S03]  /*8d20*/  MUFU.EX2 R204, R152 ;  /* 0x0000009800cc7308 */ /* 0x0003e60000000800 */
[----:B------:R-:W-:Y:S03]  /*8d30*/  MOV R222, R224 ;  /* 0x000000e000de7202 */ /* 0x000fe60000000f00 */
[----:B------:R-:W-:Y:S01]  /*8d40*/  F2FP.PACK_AB R145, R214, R201 ;  /* 0x000000c9d691723e */ /* 0x000fe200000000ff */
[----:B------:R-:W-:Y:S03]  /*8d50*/  HMMA.16816.F32 R128, R140, R150, R128 ;  /* 0x000000968c80723c */ /* 0x000fe60000001880 */
[----:B------:R-:W1:Y:S01]  /*8d60*/  MUFU.EX2 R183, R148 ;  /* 0x0000009400b77308 */ /* 0x000e620000000800 */
[----:B------:R-:W-:Y:S02]  /*8d70*/  F2FP.PACK_AB R144, R203, R198 ;  /* 0x000000c6cb90723e */ /* 0x000fe400000000ff */
[----:B------:R-:W-:Y:S02]  /*8d80*/  MOV R203, R222 ;  /* 0x000000de00cb7202 */ /* 0x000fe40000000f00 */
[----:B------:R-:W-:Y:S04]  /*8d90*/  F2FP.PACK_AB R142, R185, R221 ;  /* 0x000000ddb98e723e */ /* 0x000fe800000000ff */
[----:B------:R-:W-:Y:S02]  /*8da0*/  F2FP.PACK_AB R143, R212, R205 ;  /* 0x000000cdd48f723e */ /* 0x000fe400000000ff */
[----:B------:R-:W-:Y:S02]  /*8db0*/  F2FP.PACK_AB R140, R202, R194 ;  /* 0x000000c2ca8c723e */ /* 0x000fe400000000ff */
[----:B------:R-:W-:Y:S01]  /*8dc0*/  F2FP.PACK_AB R141, R186, R197 ;  /* 0x000000c5ba8d723e */ /* 0x000fe200000000ff */
[--C-:B-1----:R-:W-:Y:S01]  /*8dd0*/  FFMA.FTZ R152, R168, c[0x0][0x23c], -R209.reuse ;  /* 0x00008f00a8987a23 */ /* 0x102fe200000108d1 */
[----:B------:R-:W-:Y:S01]  /*8de0*/  MOV R186, R223 ;  /* 0x000000df00ba7202 */ /* 0x000fe20000000f00 */
[--C-:B------:R-:W-:Y:S02]  /*8df0*/  FFMA.FTZ R168, R167, c[0x0][0x23c], -R209.reuse ;  /* 0x00008f00a7a87a23 */ /* 0x100fe400000108d1 */
[----:B------:R1:W1:Y:S01]  /*8e00*/  MUFU.EX2 R184, R152 ;  /* 0x0000009800b87308 */ /* 0x0002620000000800 */
[--C-:B------:R-:W-:Y:S02]  /*8e10*/  FFMA.FTZ R167, R225, c[0x0][0x23c], -R210.reuse ;  /* 0x00008f00e1a77a23 */ /* 0x100fe400000108d2 */
[----:B------:R-:W-:Y:S02]  /*8e20*/  FFMA.FTZ R210, R137, c[0x0][0x23c], -R210 ;  /* 0x00008f0089d27a23 */ /* 0x000fe400000108d2 */
[----:B------:R-:W-:Y:S01]  /*8e30*/  FFMA.FTZ R209, R216, c[0x0][0x23c], -R209 ;  /* 0x00008f00d8d17a23 */ /* 0x000fe200000108d1 */
[----:B------:R-:W-:Y:S01]  /*8e40*/  F2FP.PACK_AB R147, R183, R241 ;  /* 0x000000f1b793723e */ /* 0x000fe200000000ff */
[----:B------:R-:W-:Y:S03]  /*8e50*/  LDSM.16.MT88.4 R148, [R234+0xd000] ;  /* 0x00d00000ea94783b */ /* 0x000fe60000004200 */
[----:B------:R1:W-:Y:S10]  /*8e60*/  MUFU.EX2 R225, R168 ;  /* 0x000000a800e17308 */ /* 0x0003f40000000800 */
[----:B------:R-:W1:Y:S02]  /*8e70*/  MUFU.EX2 R224, R209 ;  /* 0x000000d100e07308 */ /* 0x000e640000000800 */
[----:B-1----:R-:W1:Y:S01]  /*8e80*/  LDSM.16.MT88.4 R152, [R232+0xd000] ;  /* 0x00d00000e898783b */ /* 0x002e620000004200 */
[----:B------:R-:W-:Y:S07]  /*8e90*/  F2FP.PACK_AB R146, R184, R204 ;  /* 0x000000ccb892723e */ /* 0x000fee00000000ff */
[----:B------:R1:W-:Y:S01]  /*8ea0*/  MUFU.EX2 R138, R210 ;  /* 0x000000d2008a7308 */ /* 0x0003e20000000800 */
[----:B------:R-:W-:Y:S02]  /*8eb0*/  MOV R168, R214 ;  /* 0x000000d600a87202 */ /* 0x000fe40000000f00 */
[----:B------:R-:W-:Y:S07]  /*8ec0*/  LDSM.16.MT88.4 R212, [R232+0xf800] ;  /* 0x00f80000e8d4783b */ /* 0x000fee0000004200 */
[----:B------:R-:W1:Y:S02]  /*8ed0*/  MUFU.EX2 R226, R167 ;  /* 0x000000a700e27308 */ /* 0x000e640000000800 */
[----:B-1----:R-:W-:Y:S01]  /*8ee0*/  F2FP.PACK_AB R210, R224, R225 ;  /* 0x000000e1e0d2723e */ /* 0x002fe200000000ff */
[-C--:B------:R-:W-:Y:S03]  /*8ef0*/  HMMA.16816.F32 R4, R140, R152.reuse, R4 ;  /* 0x000000988c04723c */ /* 0x080fe60000001804 */
[----:B------:R-:W-:Y:S05]  /*8f00*/  F2FP.PACK_AB R209, R226, R227 ;  /* 0x000000e3e2d1723e */ /* 0x000fea00000000ff */
[C---:B------:R-:W-:Y:S04]  /*8f10*/  HMMA.16816.F32 R8, R144.reuse, R152, R8 ;  /* 0x000000989008723c */ /* 0x040fe80000001808 */
[----:B----4-:R-:W-:Y:S04]  /*8f20*/  FFMA.FTZ R137, R132, R175, R218 ;  /* 0x000000af84897223 */ /* 0x010fe800000100da */
[-C--:B------:R-:W-:Y:S08]  /*8f30*/  HMMA.16816.F32 R12, R144, R154.reuse, R12 ;  /* 0x0000009a900c723c */ /* 0x080ff0000000180c */
[C---:B------:R-:W-:Y:S01]  /*8f40*/  HMMA.16816.F32 R16, R140.reuse, R154, R16 ;  /* 0x0000009a8c10723c */ /* 0x040fe20000001810 */
[----:B------:R-:W1:Y:S07]  /*8f50*/  LDSM.16.MT88.4 R152, [R232+0xf000] ;  /* 0x00f00000e898783b */ /* 0x000e6e0000004200 */
[-C--:B------:R-:W-:Y:S08]  /*8f60*/  HMMA.16816.F32 R20, R140, R156.reuse, R20 ;  /* 0x0000009c8c14723c */ /* 0x080ff00000001814 */
[C---:B------:R-:W-:Y:S08]  /*8f70*/  HMMA.16816.F32 R24, R144.reuse, R156, R24 ;  /* 0x0000009c9018723c */ /* 0x040ff00000001818 */
[-C--:B------:R-:W-:Y:S08]  /*8f80*/  HMMA.16816.F32 R28, R144, R158.reuse, R28 ;  /* 0x0000009e901c723c */ /* 0x080ff0000000181c */
[C---:B------:R-:W-:Y:S01]  /*8f90*/  HMMA.16816.F32 R32, R140.reuse, R158, R32 ;  /* 0x0000009e8c20723c */ /* 0x040fe20000001820 */
[----:B------:R-:W4:Y:S07]  /*8fa0*/  LDSM.16.MT88.4 R156, [R233+0xf000] ;  /* 0x00f00000e99c783b */ /* 0x000f2e0000004200 */
[-C--:B------:R-:W-:Y:S08]  /*8fb0*/  HMMA.16816.F32 R36, R140, R160.reuse, R36 ;  /* 0x000000a08c24723c */ /* 0x080ff00000001824 */
        /* <DEDUP_REMOVED lines=11> */
[----:B------:R-:W-:Y:S01]  /*9070*/  MOV R153, R205 ;  /* 0x000000cd00997202 */ /* 0x000fe20000000f00 */
[-C--:B------:R-:W-:Y:S04]  /*9080*/  HMMA.16816.F32 R76, R144, R154.reuse, R76 ;  /* 0x0000009a904c723c */ /* 0x080fe8000000184c */
[----:B------:R-:W-:Y:S02]  /*9090*/  MOV R152, R204 ;  /* 0x000000cc00987202 */ /* 0x000fe40000000f00 */
[----:B------:R-:W-:Y:S02]  /*90a0*/  LDSM.16.MT88.4 R204, [R234+0xd800] ;  /* 0x00d80000eacc783b */ /* 0x000fe40000004200 */
[C---:B------:R-:W-:Y:S08]  /*90b0*/  HMMA.16816.F32 R80, R140.reuse, R154, R80 ;  /* 0x0000009a8c50723c */ /* 0x040ff00000001850 */
[-C--:B----4-:R-:W-:Y:S08]  /*90c0*/  HMMA.16816.F32 R84, R140, R156.reuse, R84 ;  /* 0x0000009c8c54723c */ /* 0x090ff00000001854 */
[C---:B------:R-:W-:Y:S08]  /*90d0*/  HMMA.16816.F32 R88, R144.reuse, R156, R88 ;  /* 0x0000009c9058723c */ /* 0x040ff00000001858 */
[-C--:B------:R-:W-:Y:S04]  /*90e0*/  HMMA.16816.F32 R92, R144, R158.reuse, R92 ;  /* 0x0000009e905c723c */ /* 0x080fe8000000185c */
[----:B--2---:R-:W-:Y:S04]  /*90f0*/  FFMA.FTZ R132, R133, R174, R219 ;  /* 0x000000ae85847223 */ /* 0x004fe800000100db */
[C---:B------:R-:W-:Y:S01]  /*9100*/  HMMA.16816.F32 R96, R140.reuse, R158, R96 ;  /* 0x0000009e8c60723c */ /* 0x040fe20000001860 */
[----:B------:R-:W1:Y:S03]  /*9110*/  LDSM.16.MT88.4 R156, [R232+0xd800] ;  /* 0x00d80000e89c783b */ /* 0x000e660000004200 */
[----:B------:R-:W-:Y:S04]  /*9120*/  FADD.FTZ R132, R136, R132 ;  /* 0x0000008488847221 */ /* 0x000fe80000010000 */
[-C--:B------:R-:W-:Y:S04]  /*9130*/  HMMA.16816.F32 R100, R140, R160.reuse, R100 ;  /* 0x000000a08c64723c */ /* 0x080fe80000001864 */
[----:B------:R-:W-:Y:S04]  /*9140*/  FADD.FTZ R132, R248, R132 ;  /* 0x00000084f8847221 */ /* 0x000fe80000010000 */
[C---:B------:R-:W-:Y:S04]  /*9150*/  HMMA.16816.F32 R104, R144.reuse, R160, R104 ;  /* 0x000000a09068723c */ /* 0x040fe80000001868 */
[----:B------:R-:W-:Y:S02]  /*9160*/  FADD.FTZ R132, R245, R132 ;  /* 0x00000084f5847221 */ /* 0x000fe40000010000 */
[----:B---3--:R-:W-:Y:S02]  /*9170*/  FFMA.FTZ R133, R2, R173, R217 ;  /* 0x000000ad02857223 */ /* 0x008fe400000100d9 */
[-C--:B------:R-:W-:Y:S01]  /*9180*/  HMMA.16816.F32 R108, R144, R162.reuse, R108 ;  /* 0x000000a2906c723c */ /* 0x080fe2000000186c */
[----:B------:R-:W2:Y:S03]  /*9190*/  LDL.LU R2, [R1+0x20] ;  /* 0x0000200001027983 */ /* 0x000ea60000300800 */
[----:B------:R-:W-:Y:S01]  /*91a0*/  FADD.FTZ R133, R251, R133 ;  /* 0x00000085fb857221 */ /* 0x000fe20000010000 */
[----:B------:R-:W3:Y:S03]  /*91b0*/  LDSM.16.MT88.4 R172, [R233+0xd800] ;  /* 0x00d80000e9ac783b */ /* 0x000ee60000004200 */
[C---:B------:R-:W-:Y:S05]  /*91c0*/  HMMA.16816.F32 R112, R140.reuse, R162, R112 ;  /* 0x000000a28c70723c */ /* 0x040fea0000001870 */
[----:B------:R-:W4:Y:S03]  /*91d0*/  LDSM.16.MT88.4 R216, [R233+0xf800] ;  /* 0x00f80000e9d8783b */ /* 0x000f260000004200 */
[-C--:B------:R-:W-:Y:S08]  /*91e0*/  HMMA.16816.F32 R116, R140, R148.reuse, R116 ;  /* 0x000000948c74723c */ /* 0x080ff00000001874 */
[C---:B------:R-:W-:Y:S08]  /*91f0*/  HMMA.16816.F32 R120, R144.reuse, R148, R120 ;  /* 0x000000949078723c */ /* 0x040ff00000001878 */
[-C--:B------:R-:W-:Y:S08]  /*9200*/  HMMA.16816.F32 R124, R144, R150.reuse, R124 ;  /* 0x00000096907c723c */ /* 0x080ff0000000187c */
[----:B------:R-:W-:Y:S07]  /*9210*/  HMMA.16816.F32 R128, R140, R150, R128 ;  /* 0x000000968c80723c */ /* 0x000fee0000001880 */
[----:B------:R-:W-:Y:S02]  /*9220*/  F2FP.PACK_AB R140, R252, R231 ;  /* 0x000000e7fc8c723e */ /* 0x000fe400000000ff */
[----:B------:R-:W-:Y:S03]  /*9230*/  F2FP.PACK_AB R141, R192, R230 ;  /* 0x000000e6c08d723e */ /* 0x000fe600000000ff */
[----:B------:R-:W-:Y:S02]  /*9240*/  F2FP.PACK_AB R142, R199, R195 ;  /* 0x000000c3c78e723e */ /* 0x000fe400000000ff */
[----:B------:R-:W-:Y:S07]  /*9250*/  F2FP.PACK_AB R143, R200, R196 ;  /* 0x000000c4c88f723e */ /* 0x000fee00000000ff */
[-C--:B-1----:R-:W-:Y:S01]  /*9260*/  HMMA.16816.F32 R148, R140, R156.reuse, R4 ;  /* 0x0000009c8c94723c */ /* 0x082fe20000001804 */
[----:B------:R-:W-:Y:S02]  /*9270*/  LDSM.16.MT88.4 R4, [R234+0xf800] ;  /* 0x00f80000ea04783b */ /* 0x000fe40000004200 */
[----:B--2---:R-:W-:Y:S02]  /*9280*/  FFMA.FTZ R0, R0, R2, R220 ;  /* 0x0000000200007223 */ /* 0x004fe400000100dc */
[----:B------:R-:W-:Y:S04]  /*9290*/  FADD.FTZ R2, R135, R137 ;  /* 0x0000008987027221 */ /* 0x000fe80000010000 */
[----:B------:R-:W1:Y:S03]  /*92a0*/  LDSM.16.MT88.4 R220, [R235+0xf800] ;  /* 0x00f80000ebdc783b */ /* 0x000e660000004200 */
[----:B------:R-:W-:Y:S02]  /*92b0*/  FADD.FTZ R0, R250, R0 ;  /* 0x00000000fa007221 */ /* 0x000fe40000010000 */
[----:B------:R-:W-:Y:S02]  /*92c0*/  FADD.FTZ R2, R249, R2 ;  /* 0x00000002f9027221 */ /* 0x000fe40000010000 */
[----:B------:R-:W-:Y:S01]  /*92d0*/  FADD.FTZ R0, R211, R0 ;  /* 0x00000000d3007221 */ /* 0x000fe20000010000 */
[----:B------:R-:W-:Y:S01]  /*92e0*/  F2FP.PACK_AB R211, R138, R139 ;  /* 0x0000008b8ad3723e */ /* 0x000fe200000000ff */
[----:B------:R-:W-:Y:S01]  /*92f0*/  FADD.FTZ R137, R247, R133 ;  /* 0x00000085f7897221 */ /* 0x000fe20000010000 */
[----:B------:R-:W2:Y:S01]  /*9300*/  LDL.LU R135, [R1+0x88] ;  /* 0x0000880001877983 */ /* 0x000ea20000300800 */
[----:B------:R-:W-:Y:S01]  /*9310*/  FADD.FTZ R133, R246, R2 ;  /* 0x00000002f6857221 */ /* 0x000fe20000010000 */
[----:B------:R-:W-:Y:S01]  /*9320*/  MOV R2, R186 ;  /* 0x000000ba00027202 */ /* 0x000fe20000000f00 */
[----:B------:R-:W-:Y:S01]  /*9330*/  FADD.FTZ R0, R244, R0 ;  /* 0x00000000f4007221 */ /* 0x000fe20000010000 */
[----:B------:R-:W2:Y:S01]  /*9340*/  LDL.LU R136, [R1+0x84] ;  /* 0x0000840001887983 */ /* 0x000ea20000300800 */
[C---:B------:R-:W-:Y:S03]  /*9350*/  HMMA.16816.F32 R144, R208.reuse, R156, R8 ;  /* 0x0000009cd090723c */ /* 0x040fe60000001808 */
[----:B------:R1:W5:Y:S01]  /*9360*/  LDL.LU R251, [R1+0x80] ;  /* 0x0000800001fb7983 */ /* 0x0003620000300800 */
[----:B------:R-:W-:Y:S02]  /*9370*/  FADD.FTZ R0, R240, R0 ;  /* 0x00000000f0007221 */ /* 0x000fe40000010000 */
[----:B------:R-:W-:Y:S01]  /*9380*/  FADD.FTZ R2, R2, R137 ;  /* 0x0000008902027221 */ /* 0x000fe20000010000 */
[----:B------:R-:W-:Y:S01]  /*9390*/  MOV R9, R152 ;  /* 0x0000009800097202 */ /* 0x000fe20000000f00 */
[----:B------:R1:W5:Y:S01]  /*93a0*/  LDL.LU R250, [R1+0x7c] ;  /* 0x00007c0001fa7983 */ /* 0x0003620000300800 */
[----:B------:R-:W-:Y:S02]  /*93b0*/  MOV R8, R153 ;  /* 0x0000009900087202 */ /* 0x000fe40000000f00 */
[-C--:B------:R-:W-:Y:S01]  /*93c0*/  HMMA.16816.F32 R152, R208, R158.reuse, R12 ;  /* 0x0000009ed098723c */ /* 0x080fe2000000180c */
[----:B------:R1:W5:Y:S02]  /*93d0*/  LDL.LU R249, [R1+0x78] ;  /* 0x0000780001f97983 */ /* 0x0003640000300800 */
[----:B------:R-:W-:Y:S01]  /*93e0*/  FADD.FTZ R0, R236, R0 ;  /* 0x00000000ec007221 */ /* 0x000fe20000010000 */
[----:B------:R-:W-:Y:S01]  /*93f0*/  MOV R11, R182 ;  /* 0x000000b6000b7202 */ /* 0x000fe20000000f00 */
[----:B------:R1:W5:Y:S01]  /*9400*/  LDL.LU R248, [R1+0x74] ;  /* 0x0000740001f87983 */ /* 0x0003620000300800 */
[----:B------:R-:W-:Y:S01]  /*9410*/  MOV R10, R187 ;  /* 0x000000bb000a7202 */ /* 0x000fe20000000f00 */
[----:B------:R-:W-:Y:S01]  /*9420*/  IMAD.MOV.U32 R13, RZ, RZ, R199 ;  /* 0x000000ffff0d7224 */ /* 0x000fe200078e00c7 */
[C---:B------:R-:W-:Y:S01]  /*9430*/  HMMA.16816.F32 R156, R140.reuse, R158, R16 ;  /* 0x0000009e8c9c723c */ /* 0x040fe20000001810 */
[----:B------:R1:W5:Y:S03]  /*9440*/  LDL.LU R247, [R1+0x70] ;  /* 0x0000700001f77983 */ /* 0x0003660000300800 */
[----:B------:R-:W-:Y:S01]  /*9450*/  MOV R15, R203 ;  /* 0x000000cb000f7202 */ /* 0x000fe20000000f00 */
[----:B------:R1:W5:Y:S01]  /*9460*/  LDL.LU R246, [R1+0x6c] ;  /* 0x00006c0001f67983 */ /* 0x0003620000300800 */
[----:B------:R-:W-:Y:S02]  /*9470*/  MOV R14, R200 ;  /* 0x000000c8000e7202 */ /* 0x000fe40000000f00 */
[-C--:B---3--:R-:W-:Y:S01]  /*9480*/  HMMA.16816.F32 R160, R140, R172.reuse, R20 ;  /* 0x000000ac8ca0723c */ /* 0x088fe20000001814 */
[----:B------:R3:W5:Y:S03]  /*9490*/  LDL.LU R245, [R1+0x68] ;  /* 0x0000680001f57983 */ /* 0x0007660000300800 */
[----:B------:R-:W-:Y:S01]  /*94a0*/  MOV R16, R183 ;  /* 0x000000b700107202 */ /* 0x000fe20000000f00 */
[----:B------:R3:W5:Y:S01]  /*94b0*/  LDL.LU R244, [R1+0x64] ;  /* 0x0000640001f47983 */ /* 0x0007620000300800 */
[----:B------:R-:W-:Y:S02]  /*94c0*/  IADD3 R15, R15, -0x1, RZ ;  /* 0xffffffff0f0f7810 */ /* 0x000fe40007ffe0ff */
[----:B------:R-:W-:Y:S02]  /*94d0*/  MOV R20, R164 ;  /* 0x000000a400147202 */ /* 0x000fe40000000f00 */
[C---:B------:R-:W-:Y:S04]  /*94e0*/  HMMA.16816.F32 R164, R208.reuse, R172, R24 ;  /* 0x000000acd0a4723c */ /* 0x040fe80000001818 */
[----:B------:R-:W-:Y:S02]  /*94f0*/  MOV R22, R169 ;  /* 0x000000a900167202 */ /* 0x000fe40000000f00 */
[----:B------:R-:W-:Y:S02]  /*9500*/  MOV R21, R185 ;  /* 0x000000b900157202 */ /* 0x000fe40000000f00 */
[----:B------:R-:W-:Y:S04]  /*9510*/  MOV R27, R168 ;  /* 0x000000a8001b7202 */ /* 0x000fe80000000f00 */
[----:B------:R-:W-:Y:S02]  /*9520*/  MOV R26, R170 ;  /* 0x000000aa001a7202 */ /* 0x000fe40000000f00 */
[----:B------:R-:W-:Y:S02]  /*9530*/  MOV R25, R171 ;  /* 0x000000ab00197202 */ /* 0x000fe40000000f00 */
[-C--:B------:R-:W-:Y:S03]  /*9540*/  HMMA.16816.F32 R168, R208, R174.reuse, R28 ;  /* 0x000000aed0a8723c */ /* 0x080fe6000000181c */
[----:B------:R-:W-:Y:S02]  /*9550*/  MOV R18, R195 ;  /* 0x000000c300127202 */ /* 0x000fe40000000f00 */
[----:B------:R-:W-:Y:S02]  /*9560*/  MOV R19, R196 ;  /* 0x000000c400137202 */ /* 0x000fe40000000f00 */
[----:B------:R-:W-:Y:S01]  /*9570*/  MOV R17, R192 ;  /* 0x000000c000117202 */ /* 0x000fe20000000f00 */
[C---:B------:R-:W-:Y:S04]  /*9580*/  HMMA.16816.F32 R172, R140.reuse, R174, R32 ;  /* 0x000000ae8cac723c */ /* 0x040fe80000001820 */
[----:B------:R-:W-:Y:S02]  /*9590*/  MOV R24, R202 ;  /* 0x000000ca00187202 */ /* 0x000fe40000000f00 */
[----:B------:R-:W-:Y:S01]  /*95a0*/  MOV R31, R201 ;  /* 0x000000c9001f7202 */ /* 0x000fe20000000f00 */
[----:B------:R-:W-:Y:S01]  /*95b0*/  IMAD.MOV.U32 R33, RZ, RZ, R178 ;  /* 0x000000ffff217224 */ /* 0x000fe200078e00b2 */
[----:B------:R-:W-:Y:S04]  /*95c0*/  MOV R32, R179 ;  /* 0x000000b300207202 */ /* 0x000fe80000000f00 */
[----:B------:R-:W-:Y:S02]  /*95d0*/  MOV R34, R177 ;  /* 0x000000b100227202 */ /* 0x000fe40000000f00 */
[----:B------:R-:W-:Y:S02]  /*95e0*/  MOV R35, R176 ;  /* 0x000000b000237202 */ /* 0x000fe40000000f00 */
[-C--:B------:R-:W-:Y:S03]  /*95f0*/  HMMA.16816.F32 R176, R140, R188.reuse, R36 ;  /* 0x000000bc8cb0723c */ /* 0x080fe60000001824 */
        /* <DEDUP_REMOVED lines=16> */
[----:B------:R-:W-:Y:S01]  /*9700*/  IMAD.MOV.U32 R31, RZ, RZ, R24 ;  /* 0x000000ffff1f7224 */ /* 0x000fe200078e0018 */
        /* <DEDUP_REMOVED lines=30> */
[----:B------:R-:W-:Y:S01]  /*98f0*/  MOV R37, R38 ;  /* 0x0000002600257202 */ /* 0x000fe20000000f00 */
[----:B------:R-:W-:Y:S01]  /*9900*/  FADD.FTZ R2, R43, R2 ;  /* 0x000000022b027221 */ /* 0x000fe20000010000 */
[----:B------:R-:W-:Y:S02]  /*9910*/  MOV R38, R39 ;  /* 0x0000002700267202 */ /* 0x000fe40000000f00 */
[----:B------:R-:W-:Y:S01]  /*9920*/  MOV R39, R32 ;  /* 0x0000002000277202 */ /* 0x000fe20000000f00 */
[----:B------:R-:W-:Y:S01]  /*9930*/  FADD.FTZ R2, R237, R2 ;  /* 0x00000002ed027221 */ /* 0x000fe20000010000 */
[----:B------:R-:W-:Y:S01]  /*9940*/  MOV R32, R33 ;  /* 0x0000002100207202 */ /* 0x000fe20000000f00 */
[----:B------:R-:W-:Y:S01]  /*9950*/  FADD.FTZ R0, R38, R0 ;  /* 0x0000000026007221 */ /* 0x000fe20000010000 */
[----:B------:R-:W-:Y:S01]  /*9960*/  MOV R33, R34 ;  /* 0x0000002200217202 */ /* 0x000fe20000000f00 */
[----:B------:R-:W-:Y:S01]  /*9970*/  IMAD.MOV.U32 R34, RZ, RZ, R35 ;  /* 0x000000ffff227224 */ /* 0x000fe200078e0023 */
[----:B------:R-:W-:Y:S01]  /*9980*/  MOV R35, R28 ;  /* 0x0000001c00237202 */ /* 0x000fe20000000f00 */
[----:B------:R-:W-:Y:S01]  /*9990*/  FADD.FTZ R2, R37, R2 ;  /* 0x0000000225027221 */ /* 0x000fe20000010000 */
[----:B------:R-:W-:Y:S02]  /*99a0*/  MOV R28, R29 ;  /* 0x0000001d001c7202 */ /* 0x000fe40000000f00 */
        /* <DEDUP_REMOVED lines=8> */
[----:B------:R-:W-:Y:S02]  /*9a30*/  MOV R20, R241 ;  /* 0x000000f100147202 */ /* 0x000fe40000000f00 */
[----:B------:R3:W5:Y:S01]  /*9a40*/  LDL.LU R241, [R1+0x58] ;  /* 0x0000580001f17983 */ /* 0x0007620000300800 */
[----:B------:R-:W-:Y:S02]  /*9a50*/  MOV R23, R184 ;  /* 0x000000b800177202 */ /* 0x000fe40000000f00 */
[-C--:B------:R-:W-:Y:S01]  /*9a60*/  HMMA.16816.F32 R184, R208, R190.reuse, R44 ;  /* 0x000000bed0b8723c */ /* 0x080fe2000000182c */
[----:B------:R3:W5:Y:S02]  /*9a70*/  LDL.LU R240, [R1+0x54] ;  /* 0x0000540001f07983 */ /* 0x0007640000300800 */
[----:B------:R-:W-:Y:S02]  /*9a80*/  MOV R12, R193 ;  /* 0x000000c1000c7202 */ /* 0x000fe40000000f00 */
[----:B------:R3:W5:Y:S03]  /*9a90*/  LDL.LU R239, [R1+0x50] ;  /* 0x0000500001ef7983 */ /* 0x0007660000300800 */
[C---:B------:R-:W-:Y:S01]  /*9aa0*/  HMMA.16816.F32 R188, R140.reuse, R190, R48 ;  /* 0x000000be8cbc723c */ /* 0x040fe20000001830 */
[----:B------:R3:W5:Y:S03]  /*9ab0*/  LDL.LU R238, [R1+0x4c] ;  /* 0x00004c0001ee7983 */ /* 0x0007660000300800 */
[----:B------:R-:W-:Y:S01]  /*9ac0*/  FADD.FTZ R12, R12, R8 ;  /* 0x000000080c0c7221 */ /* 0x000fe20000010000 */
[----:B------:R3:W5:Y:S01]  /*9ad0*/  LDL.LU R237, [R1+0x48] ;  /* 0x0000480001ed7983 */ /* 0x0007620000300800 */
[----:B------:R-:W-:Y:S02]  /*9ae0*/  FADD.FTZ R8, R36, R9 ;  /* 0x0000000924087221 */ /* 0x000fe40000010000 */
[-C--:B------:R-:W-:Y:S01]  /*9af0*/  HMMA.16816.F32 R192, R140, R204.reuse, R52 ;  /* 0x000000cc8cc0723c */ /* 0x080fe20000001834 */
[----:B------:R3:W5:Y:S03]  /*9b00*/  LDL.LU R236, [R1+0x44] ;  /* 0x0000440001ec7983 */ /* 0x0007660000300800 */
        /* <DEDUP_REMOVED lines=22> */
[-C--:B----4-:R-:W-:Y:S04]  /*9c70*/  HMMA.16816.F32 R84, R140, R216.reuse, R84 ;  /* 0x000000d88c54723c */ /* 0x090fe80000001854 */
[----:B------:R-:W-:Y:S04]  /*9c80*/  FADD.FTZ R9, R230, R9 ;  /* 0x00000009e6097221 */ /* 0x000fe80000010000 */
[C---:B------:R-:W-:Y:S08]  /*9c90*/  HMMA.16816.F32 R88, R208.reuse, R216, R88 ;  /* 0x000000d8d058723c */ /* 0x040ff00000001858 */
[-C--:B------:R-:W-:Y:S04]  /*9ca0*/  HMMA.16816.F32 R92, R208, R218.reuse, R92 ;  /* 0x000000dad05c723c */ /* 0x080fe8000000185c */
[----:B--2---:R-:W-:Y:S04]  /*9cb0*/  MOV R133, R135 ;  /* 0x0000008700857202 */ /* 0x004fe80000000f00 */
[C---:B------:R-:W-:Y:S04]  /*9cc0*/  HMMA.16816.F32 R96, R140.reuse, R218, R96 ;  /* 0x000000da8c60723c */ /* 0x040fe80000001860 */
[----:B------:R-:W-:Y:S04]  /*9cd0*/  MOV R132, R136 ;  /* 0x0000008800847202 */ /* 0x000fe80000000f00 */
[-C--:B-1----:R-:W-:Y:S08]  /*9ce0*/  HMMA.16816.F32 R100, R140, R220.reuse, R100 ;  /* 0x000000dc8c64723c */ /* 0x082ff00000001864 */
        /* <DEDUP_REMOVED lines=22> */
[----:B------:R3:W-:Y:S03]  /*9e50*/  STL [R1+0x14], R6 ;  /* 0x0000140601007387 */ /* 0x0007e60000100800 */
[----:B------:R-:W-:Y:S02]  /*9e60*/  FADD.FTZ R2, R225, R0 ;  /* 0x00000000e1027221 */ /* 0x000fe40000010000 */
[----:B------:R-:W-:Y:S01]  /*9e70*/  FADD.FTZ R0, R139, R4 ;  /* 0x000000048b007221 */ /* 0x000fe20000010000 */
[----:B------:R-:W-:Y:S01]  /*9e80*/  MOV R139, R134 ;  /* 0x00000086008b7202 */ /* 0x000fe20000000f00 */
[----:B------:R-:W-:Y:S02]  /*9e90*/  FADD.FTZ R4, R14, R5 ;  /* 0x000000050e047221 */ /* 0x000fe40000010000 */
[----:B------:R-:W-:Y:S02]  /*9ea0*/  FADD.FTZ R2, R224, R2 ;  /* 0x00000002e0027221 */ /* 0x000fe40000010000 */
[----:B------:R-:W-:Y:S01]  /*9eb0*/  FADD.FTZ R0, R138, R0 ;  /* 0x000000008a007221 */ /* 0x000fe20000010000 */
[----:B------:R3:W-:Y:S04]  /*9ec0*/  STL [R1+0x18], R4 ;  /* 0x0000180401007387 */ /* 0x0007e80000100800 */
[----:B------:R3:W-:Y:S04]  /*9ed0*/  STL [R1+0x1c], R2 ;  /* 0x00001c0201007387 */ /* 0x0007e80000100800 */
[----:B------:R3:W-:Y:S04]  /*9ee0*/  STL [R1+0x20], R0 ;  /* 0x0000200001007387 */ /* 0x0007e80000100800 */
[----:B------:R3:W-:Y:S02]  /*9ef0*/  STL [R1+0x10], R15 ;  /* 0x0000100f01007387 */ /* 0x0007e40000100800 */
[----:B---3-5:R-:W-:-:S05]  /*9f00*/  @P0 BRA `(.L_x_96) ;  /* 0xffffb5c000000947 */ /* 0x028fca000383ffff */
.L_x_95:
[----:B----4-:R-:W2:Y:S04]  /*9f10*/  LDL.LU R5, [R1+0x14] ;  /* 0x0000140001057983 */ /* 0x010ea80000300800 */
        /* <DEDUP_REMOVED lines=17> */
[----:B------:R-:W-:Y:S01]  /*a030*/  SHFL.BFLY PT, R5, R6, 0x2, 0x1f ;  /* 0x0c401f0006057f89 */ /* 0x000fe200000e0000 */
[----:B--2---:R-:W-:Y:S01]  /*a040*/  FADD.FTZ R0, R0, R8 ;  /* 0x0000000800007221 */ /* 0x004fe20000010000 */
[----:B------:R-:W-:Y:S02]  /*a050*/  SHF.R.S32.HI R8, RZ, 0x2, R18 ;  /* 0x00000002ff087819 */ /* 0x000fe40000011412 */
[----:B------:R-:W1:Y:S01]  /*a060*/  SHFL.BFLY PT, R132, R2, 0x1, 0x1f ;  /* 0x0c201f0002847f89 */ /* 0x000e6200000e0000 */
[----:B---3--:R-:W-:-:S03]  /*a070*/  FADD.FTZ R4, R4, R7 ;  /* 0x0000000704047221 */ /* 0x008fc60000010000 */
[----:B------:R-:W2:Y:S04]  /*a080*/  SHFL.BFLY PT, R133, R0, 0x1, 0x1f ;  /* 0x0c201f0000857f89 */ /* 0x000ea800000e0000 */
[----:B------:R-:W3:Y:S01]  /*a090*/  SHFL.BFLY PT, R7, R4, 0x1, 0x1f ;  /* 0x0c201f0004077f89 */ /* 0x000ee200000e0000 */
[----:B-1----:R-:W-:Y:S02]  /*a0a0*/  FADD.FTZ R132, R2, R132 ;  /* 0x0000008402847221 */ /* 0x002fe40000010000 */
[----:B------:R-:W-:Y:S01]  /*a0b0*/  FADD.FTZ R2, R5, R6 ;  /* 0x0000000605027221 */ /* 0x000fe20000010000 */
[----:B------:R-:W-:Y:S01]  /*a0c0*/  SHF.R.S32.HI R5, RZ, 0x1f, R18 ;  /* 0x0000001fff057819 */ /* 0x000fe20000011412 */
[----:B--2---:R-:W-:Y:S01]  /*a0d0*/  FADD.FTZ R133, R0, R133 ;  /* 0x0000008500857221 */ /* 0x004fe20000010000 */
[----:B------:R-:W-:-:S02]  /*a0e0*/  FSETP.NE.FTZ.AND P6, PT, R132, RZ, PT ;  /* 0x000000ff8400720b */ /* 0x000fc40003fd5000 */
[----:B------:R-:W1:Y:S01]  /*a0f0*/  SHFL.BFLY PT, R6, R2, 0x1, 0x1f ;  /* 0x0c201f0002067f89 */ /* 0x000e6200000e0000 */
[----:B------:R-:W-:Y:S01]  /*a100*/  MOV R0, 0x3f800000 ;  /* 0x3f80000000007802 */ /* 0x000fe20000000f00 */
[----:B---3--:R-:W-:Y:S01]  /*a110*/  FADD.FTZ R137, R4, R7 ;  /* 0x0000000704897221 */ /* 0x008fe20000010000 */
[----:B------:R-:W-:Y:S02]  /*a120*/  LEA.HI R5, R5, R8, RZ, 0x3 ;  /* 0x0000000805057211 */ /* 0x000fe400078f18ff */
[----:B------:R-:W-:Y:S02]  /*a130*/  @!P0 MOV R7, c[0x0][0x214] ;  /* 0x0000850000078a02 */ /* 0x000fe40000000f00 */
[----:B------:R-:W-:Y:S02]  /*a140*/  LOP3.LUT R18, R18, 0x3ffffffc, RZ, 0xc0, !PT ;  /* 0x3ffffffc12127812 */ /* 0x000fe400078ec0ff */
[----:B------:R-:W-:Y:S02]  /*a150*/  @!P0 SEL R139, R7, c[0x0][0x234], !P3 ;  /* 0x00008d00078b8a07 */ /* 0x000fe40005800000 */
[----:B------:R-:W2:Y:S01]  /*a160*/  @P6 MUFU.RCP R0, R132 ;  /* 0x0000008400006308 */ /* 0x000ea20000001000 */
[----:B------:R-:W-:-:S02]  /*a170*/  IADD3 R18, -R18, R140, RZ ;  /* 0x0000008c12127210 */ /* 0x000fc40007ffe1ff */
[----:B------:R-:W-:Y:S02]  /*a180*/  FSETP.NE.FTZ.AND P5, PT, R133, RZ, PT ;  /* 0x000000ff8500720b */ /* 0x000fe40003fb5000 */
[----:B------:R-:W-:Y:S02]  /*a190*/  FSETP.NE.FTZ.AND P4, PT, R137, RZ, PT ;  /* 0x000000ff8900720b */ /* 0x000fe40003f95000 */
[----:B------:R-:W-:Y:S01]  /*a1a0*/  MOV R4, 0x3f800000 ;  /* 0x3f80000000047802 */ /* 0x000fe20000000f00 */
[----:B-1----:R-:W-:Y:S01]  /*a1b0*/  FADD.FTZ R138, R2, R6 ;  /* 0x00000006028a7221 */ /* 0x002fe20000010000 */
[----:B------:R-:W-:Y:S01]  /*a1c0*/  LOP3.LUT R2, R5, 0xfffffff8, RZ, 0xc0, !PT ;  /* 0xfffffff805027812 */ /* 0x000fe200078ec0ff */
[----:B--2---:R-:W-:-:S06]  /*a1d0*/  FMUL.FTZ R148, R0, R148 ;  /* 0x0000009400947220 */ /* 0x004fcc0000410000 */
[----:B------:R-:W1:Y:S01]  /*a1e0*/  @P5 MUFU.RCP R4, R133 ;  /* 0x0000008500045308 */ /* 0x000e620000001000 */
[C---:B------:R-:W-:Y:S02]  /*a1f0*/  FMUL.FTZ R7, R0.reuse, R149 ;  /* 0x0000009500077220 */ /* 0x040fe40000410000 */
[C---:B------:R-:W-:Y:S02]  /*a200*/  FMUL.FTZ R156, R0.reuse, R156 ;  /* 0x0000009c009c7220 */ /* 0x040fe40000410000 */
[C---:B------:R-:W-:Y:S01]  /*a210*/  FMUL.FTZ R157, R0.reuse, R157 ;  /* 0x0000009d009d7220 */ /* 0x040fe20000410000 */
[----:B------:R-:W-:Y:S01]  /*a220*/  F2FP.PACK_AB R7, R7, R148 ;  /* 0x000000940707723e */ /* 0x000fe200000000ff */
[C---:B------:R-:W-:Y:S02]  /*a230*/  FMUL.FTZ R160, R0.reuse, R160 ;  /* 0x000000a000a07220 */ /* 0x040fe40000410000 */
[C---:B------:R-:W-:Y:S02]  /*a240*/  FMUL.FTZ R10, R0.reuse, R161 ;  /* 0x000000a1000a7220 */ /* 0x040fe40000410000 */
[----:B------:R-:W-:-:S02]  /*a250*/  FMUL.FTZ R172, R0, R172 ;  /* 0x000000ac00ac7220 */ /* 0x000fc40000410000 */
[----:B------:R-:W-:Y:S01]  /*a260*/  FMUL.FTZ R13, R0, R173 ;  /* 0x000000ad000d7220 */ /* 0x000fe20000410000 */
[----:B------:R-:W-:Y:S01]  /*a270*/  F2FP.PACK_AB R10, R10, R160 ;  /* 0x000000a00a0a723e */ /* 0x000fe200000000ff */
[C---:B------:R-:W-:Y:S02]  /*a280*/  FMUL.FTZ R176, R0.reuse, R176 ;  /* 0x000000b000b07220 */ /* 0x040fe40000410000 */
[C---:B------:R-:W-:Y:S01]  /*a290*/  FMUL.FTZ R22, R0.reuse, R177 ;  /* 0x000000b100167220 */ /* 0x040fe20000410000 */
[----:B------:R-:W-:Y:S01]  /*a2a0*/  F2FP.PACK_AB R13, R13, R172 ;  /* 0x000000ac0d0d723e */ /* 0x000fe200000000ff */
[C---:B------:R-:W-:Y:S02]  /*a2b0*/  FMUL.FTZ R188, R0.reuse, R188 ;  /* 0x000000bc00bc7220 */ /* 0x040fe40000410000 */
[----:B------:R-:W-:Y:S01]  /*a2c0*/  FMUL.FTZ R17, R0, R189 ;  /* 0x000000bd00117220 */ /* 0x000fe20000410000 */
[----:B------:R-:W-:Y:S01]  /*a2d0*/  F2FP.PACK_AB R22, R22, R176 ;  /* 0x000000b01616723e */ /* 0x000fe200000000ff */
[----:B------:R-:W-:-:S02]  /*a2e0*/  FMUL.FTZ R192, R0, R192 ;  /* 0x000000c000c07220 */ /* 0x000fc40000410000 */
[C---:B------:R-:W-:Y:S01]  /*a2f0*/  FMUL.FTZ R65, R0.reuse, R193 ;  /* 0x000000c100417220 */ /* 0x040fe20000410000 */
[----:B------:R-:W-:Y:S01]  /*a300*/  F2FP.PACK_AB R17, R17, R188 ;  /* 0x000000bc1111723e */ /* 0x000fe200000000ff */
[C---:B------:R-:W-:Y:S02]  /*a310*/  FMUL.FTZ R204, R0.reuse, R204 ;  /* 0x000000cc00cc7220 */ /* 0x040fe40000410000 */
[C---:B------:R-:W-:Y:S01]  /*a320*/  FMUL.FTZ R61, R0.reuse, R205 ;  /* 0x000000cd003d7220 */ /* 0x040fe20000410000 */
[----:B------:R-:W-:Y:S01]  /*a330*/  F2FP.PACK_AB R65, R65, R192 ;  /* 0x000000c04141723e */ /* 0x000fe200000000ff */
[C---:B------:R-:W-:Y:S01]  /*a340*/  FMUL.FTZ R29, R0.reuse, R68 ;  /* 0x00000044001d7220 */ /* 0x040fe20000410000 */
[----:B------:R-:W-:Y:S01]  /*a350*/  MOV R68, 0x20 ;  /* 0x0000002000447802 */ /* 0x000fe20000000f00 */
[C---:B------:R-:W-:Y:S01]  /*a360*/  FMUL.FTZ R57, R0.reuse, R69 ;  /* 0x0000004500397220 */ /* 0x040fe20000410000 */
[----:B------:R-:W-:Y:S01]  /*a370*/  F2FP.PACK_AB R61, R61, R204 ;  /* 0x000000cc3d3d723e */ /* 0x000fe200000000ff */
[----:B------:R-:W-:-:S02]  /*a380*/  FMUL.FTZ R80, R0, R80 ;  /* 0x0000005000507220 */ /* 0x000fc40000410000 */
[C---:B------:R-:W-:Y:S01]  /*a390*/  FMUL.FTZ R53, R0.reuse, R81 ;  /* 0x0000005100357220 */ /* 0x040fe20000410000 */
[----:B------:R-:W-:Y:S01]  /*a3a0*/  F2FP.PACK_AB R57, R57, R29 ;  /* 0x0000001d3939723e */ /* 0x000fe200000000ff */
[C---:B------:R-:W-:Y:S01]  /*a3b0*/  FMUL.FTZ R33, R0.reuse, R84 ;  /* 0x0000005400217220 */ /* 0x040fe20000410000 */
[----:B------:R-:W-:Y:S01]  /*a3c0*/  LEA.HI R84, R141, R140, RZ, 0x5 ;  /* 0x0000008c8d547211 */ /* 0x000fe200078f28ff */
[C---:B------:R-:W-:Y:S01]  /*a3d0*/  FMUL.FTZ R49, R0.reuse, R85 ;  /* 0x0000005500317220 */ /* 0x040fe20000410000 */
[----:B------:R-:W-:Y:S01]  /*a3e0*/  F2FP.PACK_AB R53, R53, R80 ;  /* 0x000000503535723e */ /* 0x000fe200000000ff */
[C---:B------:R-:W-:Y:S01]  /*a3f0*/  FMUL.FTZ R96, R0.reuse, R96 ;  /* 0x0000006000607220 */ /* 0x040fe20000410000 */
[----:B------:R-:W-:Y:S01]  /*a400*/  SHF.R.S32.HI R84, RZ, 0x5, R84 ;  /* 0x00000005ff547819 */ /* 0x000fe20000011454 */
[C---:B------:R-:W-:Y:S01]  /*a410*/  FMUL.FTZ R45, R0.reuse, R97 ;  /* 0x00000061002d7220 */ /* 0x040fe20000410000 */
        /* <DEDUP_REMOVED lines=351> */
.L_x_100:
[----:B--234-:R-:W-:Y:S05]  /*ba10*/  BSYNC B0 ;  /* 0x0000000000007941 */ /* 0x01cfea0003800000 */
.L_x_99:
        /* <DEDUP_REMOVED lines=59> */
.L_x_101:
        /* <DEDUP_REMOVED lines=11> */
.L_x_2375:


//--------------------- .text._ZN5flash16flash_fwd_kernelI23Flash_fwd_kernel_traitsILi128ELi128ELi64ELi4ELb0ELb0EN7cutlass6half_tE19Flash_kernel_traitsILi128ELi128ELi64ELi4ES3_EELb0ELb0ELb0ELb0ELb0ELb0ELb0ELb0EEEvNS_16Flash_fwd_paramsE --------------------------
	.section	.text._ZN5flash16flash_fwd_kernelI23Flash_fwd_kernel_traitsILi128ELi128ELi64ELi4ELb0ELb0EN7cutlass6half_tE19Flash_kernel_traitsILi128ELi128ELi64ELi4ES3_EELb0ELb0ELb0ELb0ELb0ELb0ELb0ELb0EEEvNS_16Flash_fwd_paramsE,"ax",@progbits
	.sectioninfo	@"SHI_REGISTERS=255"
	.align	128
        .global         _ZN5flash16flash_fwd_kernelI23Flash_fwd_kernel_traitsILi128ELi128ELi64ELi4ELb0ELb0EN7cutlass6half_tE19Flash_kernel_traitsILi128ELi128ELi64ELi4ES3_EELb0ELb0ELb0ELb0ELb0ELb0ELb0ELb0EEEvNS_16Flash_fwd_paramsE
        .type           _ZN5flash16flash_fwd_kernelI23Flash_fwd_kernel_traitsILi128ELi128ELi64ELi4ELb0ELb0EN7cutlass6half_tE19Flash_kernel_traitsILi128ELi128ELi64ELi4ES3_EELb0ELb0ELb0ELb0ELb0ELb0ELb0ELb0EEEvNS_16Flash_fwd_paramsE,@function
        .size           _ZN5flash16flash_fwd_kernelI23Flash_fwd_kernel_traitsILi128ELi128ELi64ELi4ELb0ELb0EN7cutlass6half_tE19Flash_kernel_traitsILi128ELi128ELi64ELi4ES3_EELb0ELb0ELb0ELb0ELb0ELb0ELb0ELb0EEEvNS_16Flash_fwd_paramsE,(.L_x_2376 - _ZN5flash16flash_fwd_kernelI23Flash_fwd_kernel_traitsILi128ELi128ELi64ELi4ELb0ELb0EN7cutlass6half_tE19Flash_kernel_traitsILi128ELi128ELi64ELi4ES3_EELb0ELb0ELb0ELb0ELb0ELb0ELb0ELb0EEEvNS_16Flash_fwd_paramsE)
        .other          _ZN5flash16flash_fwd_kernelI23Flash_fwd_kernel_traitsILi128ELi128ELi64ELi4ELb0ELb0EN7cutlass6half_tE19Flash_kernel_traitsILi128ELi128ELi64ELi4ES3_EELb0ELb0ELb0ELb0ELb0ELb0ELb0ELb0EEEvNS_16Flash_fwd_paramsE,@"STO_CUDA_ENTRY STV_DEFAULT"
_ZN5flash16flash_fwd_kernelI23Flash_fwd_kernel_traitsILi128ELi128ELi64ELi4ELb0ELb0EN7cutlass6half_tE19Flash_kernel_traitsILi128ELi128ELi64ELi4ES3_EELb0ELb0ELb0ELb0ELb0ELb0ELb0ELb0EEEvNS_16Flash_fwd_paramsE:
.text._ZN5flash16flash_fwd_kernelI23Flash_fwd_kernel_traitsILi128ELi128ELi64ELi4ELb0ELb0EN7cutlass6half_tE19Flash_kernel_traitsILi128ELi128ELi64ELi4ES3_EELb0ELb0ELb0ELb0ELb0ELb0ELb0ELb0EEEvNS_16Flash_fwd_paramsE:
[----:B------:R-:W-:Y:S02]  /*0000*/  MOV R1, c[0x0][0x28] ;  /* 0x00000a0000017a02 */ /* 0x000fe40000000f00 */
[----:B------:R-:W1:Y:S01]  /*0010*/  S2UR UR11, SR_CTAID.Y ;  /* 0x00000000000b79c3 */ /* 0x000e620000002600 */
[----:B------:R-:W-:Y:S01]  /*0020*/  ULDC.64 UR4, c[0x0][0x240] ;  /* 0x0000900000047ab9 */ /* 0x000fe20000000a00 */
[----:B------:R-:W-:Y:S01]  /*0030*/  IADD3 R1, R1, -0xc0, RZ ;  /* 0xffffff4001017810 */ /* 0x000fe20007ffe0ff */
[----:B------:R-:W-:Y:S02]  /*0040*/  UISETP.NE.U32.AND UP2, UPT, URZ, UR4, UPT ;  /* 0x000000043f00728c */ /* 0x000fe4000bf45070 */
[----:B------:R-:W-:Y:S02]  /*0050*/  UMOV UR9, 0x4 ;  /* 0x0000000400097882 */ /* 0x000fe40000000000 */
[----:B------:R-:W-:Y:S02]  /*0060*/  UISETP.NE.AND.EX UP2, UPT, URZ, UR5, UPT, UP2 ;  /* 0x000000053f00728c */ /* 0x000fe4000bf45320 */
[----:B------:R-:W-:Y:S02]  /*0070*/  ULDC.64 UR12, c[0x0][0x240] ;  /* 0x00009000000c7ab9 */ /* 0x000fe40000000a00 */
[----:B------:R-:W-:-:S02]  /*0080*/  ULDC.64 UR4, c[0x0][0x250] ;  /* 0x0000940000047ab9 */ /* 0x000fc40000000a00 */
[----:B------:R-:W-:Y:S01]  /*0090*/  PLOP3.LUT P2, PT, PT, PT, UP2, 0x80, 0x0 ;  /* 0x000000000000781c */ /* 0x000fe20003f4f028 */
[----:B------:R-:W-:Y:S02]  /*00a0*/  UISETP.NE.U32.AND UP0, UPT, URZ, UR4, UPT ;  /* 0x000000043f00728c */ /* 0x000fe4000bf05070 */
[----:B------:R-:W-:Y:S02]  /*00b0*/  ULDC.64 UR18, c[0x0][0x118] ;  /* 0x0000460000127ab9 */ /* 0x000fe40000000a00 */
[----:B------:R-:W-:Y:S02]  /*00c0*/  UISETP.NE.AND.EX UP0, UPT, URZ, UR5, UPT, UP0 ;  /* 0x000000053f00728c */ /* 0x000fe4000bf05300 */
[----:B------:R-:W-:Y:S02]  /*00d0*/  ULDC.U8 UR8, c[0x0][0x312] ;  /* 0x0000c48000087ab9 */ /* 0x000fe40000000000 */
[----:B------:R-:W-:Y:S02]  /*00e0*/  ULDC.64 UR6, c[0x0][0x248] ;  /* 0x0000920000067ab9 */ /* 0x000fe40000000a00 */
[----:B-1----:R-:W-:Y:S01]  /*00f0*/  UIMAD.WIDE UR12, UR11, UR9, UR12 ;  /* 0x000000090b0c72a5 */ /* 0x002fe2000f8e020c */
[----:B------:R-:W-:Y:S01]  /*0100*/  PLOP3.LUT P0, PT, PT, PT, UP0, 0x80, 0x0 ;  /* 0x000000000000781c */ /* 0x000fe20003f0f008 */
[----:B------:R-:W-:-:S02]  /*0110*/  ULDC.64 UR4, c[0x0][0x250] ;  /* 0x0000940000047ab9 */ /* 0x000fc40000000a00 */
[----:B------:R-:W-:Y:S02]  /*0120*/  UISETP.NE.AND UP3, UPT, UR8, URZ, UPT ;  /* 0x0000003f0800728c */ /* 0x000fe4000bf65270 */
[----:B------:R-:W-:Y:S01]  /*0130*/  IMAD.U32 R2, RZ, RZ, UR12 ;  /* 0x0000000cff027e24 */ /* 0x000fe2000f8e00ff */
[----:B------:R-:W-:Y:S01]  /*0140*/  UISETP.EQ.U32.AND UP1, UPT, URZ, UR6, UPT ;  /* 0x000000063f00728c */ /* 0x000fe2000bf22070 */
[----:B------:R-:W-:Y:S01]  /*0150*/  IMAD.U32 R3, RZ, RZ, UR13 ;  /* 0x0000000dff037e24 */ /* 0x000fe2000f8e00ff */
[----:B------:R-:W-:Y:S02]  /*0160*/  @UP0 UIMAD.WIDE UR4, UR11, UR9, UR4 ;  /* 0x000000090b0402a5 */ /* 0x000fe4000f8e0204 */
[----:B------:R-:W-:Y:S02]  /*0170*/  UISETP.EQ.OR.EX UP1, UPT, URZ, UR7, !UP3, UP1 ;  /* 0x000000073f00728c */ /* 0x000fe4000df22710 */
[----:B------:R1:W2:Y:S01]  /*0180*/  @P2 LDG.E R7, [R2.64] ;  /* 0x0000001202072981 */ /* 0x0002a2000c1e1900 */
[----:B------:R-:W-:-:S03]  /*0190*/  ULDC.64 UR6, c[0x0][0x248] ;  /* 0x0000920000067ab9 */ /* 0x000fc60000000a00 */
[----:B------:R1:W3:Y:S01]  /*01a0*/  @P2 LDG.E R6, [R2.64+0x4] ;  /* 0x0000041202062981 */ /* 0x0002e2000c1e1900 */
[----:B------:R-:W-:Y:S02]  /*01b0*/  IMAD.U32 R4, RZ, RZ, UR4 ;  /* 0x00000004ff047e24 */ /* 0x000fe4000f8e00ff */
[----:B------:R-:W-:Y:S01]  /*01c0*/  IMAD.U32 R5, RZ, RZ, UR5 ;  /* 0x00000005ff057e24 */ /* 0x000fe2000f8e00ff */
[----:B------:R-:W-:-:S04]  /*01d0*/  PLOP3.LUT P1, PT, PT, PT, UP1, 0x80, 0x0 ;  /* 0x000000000000781c */ /* 0x000fc80003f2f018 */
[----:B------:R-:W4:Y:S01]  /*01e0*/  @P0 LDG.E R4, [R4.64] ;  /* 0x0000001204040981 */ /* 0x000f22000c1e1900 */
[----:B------:R-:W-:-:S06]  /*01f0*/  UIMAD.WIDE UR6, UR11, UR9, UR6 ;  /* 0x000000090b0672a5 */ /* 0x000fcc000f8e0206 */
[----:B-1----:R-:W-:Y:S02]  /*0200*/  IMAD.U32 R2, RZ, RZ, UR6 ;  /* 0x00000006ff027e24 */ /* 0x002fe4000f8e00ff */
[----:B------:R-:W-:-:S05]  /*0210*/  IMAD.U32 R3, RZ, RZ, UR7 ;  /* 0x00000007ff037e24 */ /* 0x000fca000f8e00ff */
[----:B------:R-:W5:Y:S01]  /*0220*/  @!P1 LDG.E R0, [R2.64] ;  /* 0x0000001202009981 */ /* 0x000f62000c1e1900 */
[----:B------:R-:W-:Y:S02]  /*0230*/  UMOV UR10, 0xffffffff ;  /* 0xffffffff000a7882 */ /* 0x000fe40000000000 */
[----:B------:R-:W-:Y:S02]  /*0240*/  UMOV UR15, URZ ;  /* 0x0000003f000f7c82 */ /* 0x000fe40008000000 */
[----:B------:R-:W-:Y:S01]  /*0250*/  UMOV UR20, 0xffffffff ;  /* 0xffffffff00147882 */ /* 0x000fe20000000000 */
[----:B------:R-:W1:Y:S08]  /*0260*/  S2UR UR13, SR_CTAID.X ;  /* 0x00000000000d79c3 */ /* 0x000e700000002500 */
[----:B------:R-:W1:Y:S08]  /*0270*/  S2UR UR12, SR_CTAID.Z ;  /* 0x00000000000c79c3 */ /* 0x000e700000002700 */
[----:B--2---:R-:W2:Y:S08]  /*0280*/  @P2 R2UR UR10, R7 ;  /* 0x00000000070a23c2 */ /* 0x004eb000000e0000 */
[----:B---3--:R-:W2:Y:S08]  /*0290*/  @P2 R2UR UR16, R6 ;  /* 0x00000000061023c2 */ /* 0x008eb000000e0000 */
[----:B----4-:R3:W4:Y:S01]  /*02a0*/  @P0 R2UR UR15, R4 ;  /* 0x00000000040f03c2 */ /* 0x01072200000e0000 */
[----:B------:R-:W-:-:S04]  /*02b0*/  ISETP.NE.U32.AND P0, PT, RZ, c[0x0][0x248], PT ;  /* 0x00009200ff007a0c */ /* 0x000fc80003f05070 */
[----:B------:R-:W-:Y:S01]  /*02c0*/  ISETP.NE.AND.EX P0, PT, RZ, c[0x0][0x24c], PT, P0 ;  /* 0x00009300ff007a0c */ /* 0x000fe20003f05300 */
[----:B--2---:R-:W-:Y:S02]  /*02d0*/  @UP2 UIADD3 UR16, UR16, -UR10, URZ ;  /* 0x8000000a10102290 */ /* 0x004fe4000fffe03f */
[----:B-----5:R3:W2:Y:S05]  /*02e0*/  @!P1 R2UR UR20, R0 ;  /* 0x00000000001493c2 */ /* 0x0206aa00000e0000 */
[----:B------:R-:W-:-:S05]  /*02f0*/  @!UP2 ULDC UR16, c[0x0][0x214] ;  /* 0x000085000010aab9 */ /* 0x000fca0000000800 */
        /* <DEDUP_REMOVED lines=8> */
.L_x_102:
[----:B------:R-:W-:Y:S02]  /*0380*/  ULDC UR6, c[0x0][0x218] ;  /* 0x0000860000067ab9 */ /* 0x000fe40000000800 */
.L_x_103:
[----:B------:R-:W-:Y:S02]  /*0390*/  ULDC.64 UR4, c[0x0][0x258] ;  /* 0x0000960000047ab9 */ /* 0x000fe40000000a00 */
[----:B------:R-:W-:-:S04]  /*03a0*/  UISETP.NE.U32.AND UP2, UPT, URZ, UR4, UPT ;  /* 0x000000043f00728c */ /* 0x000fc8000bf45070 */
[----:B------:R-:W-:-:S03]  /*03b0*/  UISETP.NE.AND.EX UP2, UPT, URZ, UR5, UPT, UP2 ;  /* 0x000000053f00728c */ /* 0x000fc6000bf45320 */
[----:B------:R-:W-:-:S03]  /*03c0*/  ULDC.64 UR4, c[0x0][0x258] ;  /* 0x0000960000047ab9 */ /* 0x000fc60000000a00 */
[----:B------:R-:W-:-:S05]  /*03d0*/  PLOP3.LUT P0, PT, PT, PT, UP2, 0x80, 0x0 ;  /* 0x000000000000781c */ /* 0x000fca0003f0f028 */
[----:B------:R-:W-:-:S06]  /*03e0*/  @UP2 UIMAD.WIDE UR4, UR11, UR9, UR4 ;  /* 0x000000090b0422a5 */ /* 0x000fcc000f8e0204 */
[----:B------:R-:W-:Y:S02]  /*03f0*/  IMAD.U32 R2, RZ, RZ, UR4 ;  /* 0x00000004ff027e24 */ /* 0x000fe4000f8e00ff */
[----:B------:R-:W-:Y:S01]  /*0400*/  IMAD.U32 R3, RZ, RZ, UR5 ;  /* 0x00000005ff037e24 */ /* 0x000fe2000f8e00ff */
[----:B------:R-:W-:Y:S02]  /*0410*/  USHF.L.U32 UR13, UR13, 0x7, URZ ;  /* 0x000000070d0d7899 */ /* 0x000fe4000800063f */
[----:B------:R-:W-:Y:S02]  /*0420*/  ULDC.64 UR4, c[0x0][0x268] ;  /* 0x00009a0000047ab9 */ /* 0x000fe40000000a00 */
[----:B------:R-:W2:Y:S01]  /*0430*/  @P0 LDG.E R0, [R2.64] ;  /* 0x0000001202000981 */ /* 0x000ea2000c1e1900 */
[----:B------:R-:W-:Y:S02]  /*0440*/  UISETP.GT.AND UP0, UPT, UR16, UR13, UPT ;  /* 0x0000000d1000728c */ /* 0x000fe4000bf04270 */
[----:B------:R-:W-:-:S03]  /*0450*/  @!UP2 UISETP.NE.U32.AND UP1, UPT, URZ, UR4, UPT ;  /* 0x000000043f00a28c */ /* 0x000fc6000bf25070 */
[----:B------:R-:W-:Y:S02]  /*0460*/  ULDC UR4, c[0x0][0x21c] ;  /* 0x0000870000047ab9 */ /* 0x000fe40000000800 */
[----:B------:R-:W-:-:S04]  /*0470*/  @!UP2 UISETP.NE.AND.EX UP1, UPT, URZ, UR5, UPT, UP1 ;  /* 0x000000053f00a28c */ /* 0x000fc8000bf25310 */
[----:B------:R-:W-:Y:S01]  /*0480*/  @!UP2 USEL UR4, URZ, UR4, !UP1 ;  /* 0x000000043f04a287 */ /* 0x000fe2000c800000 */
[----:B--2---:R-:W1:Y:S01]  /*0490*/  @P0 R2UR UR14, R0 ;  /* 0x00000000000e03c2 */ /* 0x004e6200000e0000 */
[----:B------:R-:W-:Y:S01]  /*04a0*/  PLOP3.LUT P0, PT, PT, PT, UP0, 0x80, 0x0 ;  /* 0x000000000000781c */ /* 0x000fe20003f0f008 */
[----:B-1----:R-:W-:Y:S02]  /*04b0*/  @UP2 UIADD3 UR14, UR14, -UR15, URZ ;  /* 0x8000000f0e0e2290 */ /* 0x002fe4000fffe03f */
[----:B------:R-:W-:-:S10]  /*04c0*/  @!UP2 UIADD3 UR14, UR4, UR6, -UR15 ;  /* 0x00000006040ea290 */ /* 0x000fd4000fffe80f */
[----:B------:R-:W-:Y:S05]  /*04d0*/  @!P0 EXIT ;  /* 0x000000000000894d */ /* 0x000fea0003800000 */
[----:B------:R-:W-:Y:S01]  /*04e0*/  UISETP.GE.AND UP0, UPT, UR14, 0x1, UPT ;  /* 0x000000010e00788c */ /* 0x000fe2000bf06270 */
[----:B------:R-:W1:Y:S01]  /*04f0*/  S2R R155, SR_TID.X ;  /* 0x00000000009b7919 */ /* 0x000e620000002100 */
        /* <DEDUP_REMOVED lines=10> */
[----:B------:R-:W-:Y:S02]  /*05a0*/  @!UP1 USHF.R.S32.HI UR21, URZ, 0x1f, UR11 ;  /* 0x0000001f3f159899 */ /* 0x000fe4000801140b */
[----:B------:R-:W-:Y:S02]  /*05b0*/  @UP1 UIMAD.WIDE.U32 UR26, UR10, UR4, URZ ;  /* 0x000000040a1a12a5 */ /* 0x000fe4000f8e003f */
[----:B------:R-:W-:Y:S02]  /*05c0*/  @UP0 UIADD3 UR24, UR15, UR20, URZ ;  /* 0x000000140f180290 */ /* 0x000fe4000fffe03f */
[----:B------:R-:W-:Y:S02]  /*05d0*/  @!UP1 UIMAD UR21, UR21, UR6, URZ ;  /* 0x00000006151592a4 */ /* 0x000fe4000f8e023f */
[----:B------:R-:W-:Y:S02]  /*05e0*/  @UP1 UIMAD UR17, UR10, UR5, UR27 ;  /* 0x000000050a1112a4 */ /* 0x000fe4000f8e021b */
[----:B------:R-:W-:-:S02]  /*05f0*/  @!UP1 UIMAD.WIDE.U32 UR22, UR11, UR6, URZ ;  /* 0x000000060b1692a5 */ /* 0x000fc4000f8e003f */
[----:B------:R-:W-:Y:S02]  /*0600*/  ULDC.64 UR4, c[0x0][0x198] ;  /* 0x0000660000047ab9 */ /* 0x000fe40000000a00 */
[----:B------:R-:W-:Y:S02]  /*0610*/  @UP0 UIMAD.WIDE.U32 UR28, UR24, UR4, URZ ;  /* 0x00000004181c02a5 */ /* 0x000fe4000f8e003f */
[----:B------:R-:W-:Y:S02]  /*0620*/  @!UP1 UIMAD UR21, UR11, UR7, UR21 ;  /* 0x000000070b1592a4 */ /* 0x000fe4000f8e0215 */
[----:B------:R-:W-:Y:S02]  /*0630*/  @UP1 UMOV UR6, UR26 ;  /* 0x0000001a00061c82 */ /* 0x000fe40008000000 */
[----:B------:R-:W-:Y:S02]  /*0640*/  @UP0 UIMAD UR7, UR24, UR5, UR29 ;  /* 0x00000005180702a4 */ /* 0x000fe4000f8e021d */
[----:B------:R-:W-:-:S02]  /*0650*/  @!UP1 UIADD3 UR17, UR23, UR21, URZ ;  /* 0x0000001517119290 */ /* 0x000fc4000fffe03f */
[----:B------:R-:W-:Y:S01]  /*0660*/  @!UP1 UMOV UR6, UR22 ;  /* 0x0000001600069c82 */ /* 0x000fe20008000000 */
[----:B------:R-:W-:Y:S05]  /*0670*/  @P0 BRA `(.L_x_105) ;  /* 0x000000c000000947 */ /* 0x000fea0003800000 */
[----:B------:R-:W-:Y:S02]  /*0680*/  USHF.R.S32.HI UR21, URZ, 0x1f, UR15 ;  /* 0x0000001f3f157899 */ /* 0x000fe4000801140f */
[----:B------:R-:W-:Y:S02]  /*0690*/  ULDC.64 UR4, c[0x0][0x198] ;  /* 0x0000660000047ab9 */ /* 0x000fe40000000a00 */
[----:B------:R-:W-:Y:S02]  /*06a0*/  UIMAD UR21, UR21, UR4, URZ ;  /* 0x00000004151572a4 */ /* 0x000fe4000f8e023f */
[----:B------:R-:W-:Y:S02]  /*06b0*/  UIMAD.WIDE.U32 UR22, UR15, UR4, URZ ;  /* 0x000000040f1672a5 */ /* 0x000fe4000f8e003f */
[----:B------:R-:W-:Y:S02]  /*06c0*/  UIMAD UR21, UR15, UR5, UR21 ;  /* 0x000000050f1572a4 */ /* 0x000fe4000f8e0215 */
[----:B------:R-:W-:-:S02]  /*06d0*/  USHF.R.S32.HI UR7, URZ, 0x1f, UR11 ;  /* 0x0000001f3f077899 */ /* 0x000fc4000801140b */
[----:B------:R-:W-:Y:S02]  /*06e0*/  ULDC.64 UR4, c[0x0][0x180] ;  /* 0x0000600000047ab9 */ /* 0x000fe40000000a00 */
[----:B------:R-:W-:Y:S02]  /*06f0*/  UIADD3 UR23, UR23, UR21, URZ ;  /* 0x0000001517177290 */ /* 0x000fe4000fffe03f */
[----:B------:R-:W-:Y:S02]  /*0700*/  UIMAD UR7, UR7, UR4, URZ ;  /* 0x00000004070772a4 */ /* 0x000fe4000f8e023f */
[----:B------:R-:W-:Y:S02]  /*0710*/  UIMAD.WIDE.U32 UR28, UR11, UR4, UR22 ;  /* 0x000000040b1c72a5 */ /* 0x000fe4000f8e0016 */
[----:B------:R-:W-:-:S04]  /*0720*/  UIMAD UR7, UR11, UR5, UR7 ;  /* 0x000000050b0772a4 */ /* 0x000fc8000f8e0207 */
[----:B------:R-:W-:Y:S02]  /*0730*/  UIADD3 UR7, UR29, UR7, URZ ;  /* 0x000000071d077290 */ /* 0x000fe4000fffe03f */
.L_x_105:
[----:B------:R-:W-:Y:S01]  /*0740*/  IABS R0, c[0x0][0x1c8] ;  /* 0x0000720000007a13 */ /* 0x000fe20000000000 */
[----:B------:R-:W2:Y:S01]  /*0750*/  S2R R5, SR_CTAID.Z ;  /* 0x0000000000057919 */ /* 0x000ea20000002700 */
[----:B------:R-:W-:Y:S02]  /*0760*/  ULDC UR4, c[0x0][0x1c8] ;  /* 0x0000720000047ab9 */ /* 0x000fe40000000800 */
[----:B------:R-:W-:Y:S01]  /*0770*/  ULOP3.LUT UR4, UR12, UR4, URZ, 0x3c, !UPT ;  /* 0x000000040c047292 */ /* 0x000fe2000f8e3c3f */
[----:B------:R-:W-:Y:S01]  /*0780*/  IMAD.MOV.U32 R4, RZ, RZ, R0 ;  /* 0x000000ffff047224 */ /* 0x000fe200078e0000 */
[----:B------:R-:W-:-:S03]  /*0790*/  @UP0 UIADD3 UR20, UR15, UR20, URZ ;  /* 0x000000140f140290 */ /* 0x000fc6000fffe03f */
[----:B------:R-:W3:Y:S01]  /*07a0*/  I2F.RP R2, R4 ;  /* 0x0000000400027306 */ /* 0x000ee20000209400 */
[----:B------:R-:W-:Y:S01]  /*07b0*/  ISETP.LE.AND P1, PT, RZ, UR4, PT ;  /* 0x00000004ff007c0c */ /* 0x000fe2000bf23270 */
[----:B------:R-:W-:Y:S02]  /*07c0*/  ULDC.64 UR4, c[0x0][0x1a0] ;  /* 0x0000680000047ab9 */ /* 0x000fe40000000a00 */
[----:B------:R-:W-:-:S04]  /*07d0*/  @UP0 UIMAD.WIDE.U32 UR22, UR20, UR4, URZ ;  /* 0x00000004141602a5 */ /* 0x000fc8000f8e003f */
[----:B------:R-:W-:Y:S02]  /*07e0*/  @UP0 UIMAD UR21, UR20, UR5, UR23 ;  /* 0x00000005141502a4 */ /* 0x000fe4000f8e0217 */
[----:B------:R-:W-:Y:S01]  /*07f0*/  USHF.R.S32.HI UR20, URZ, 0x1f, UR12 ;  /* 0x0000001f3f147899 */ /* 0x000fe2000801140c */
[----:B---3--:R-:W3:Y:S01]  /*0800*/  MUFU.RCP R2, R2 ;  /* 0x0000000200027308 */ /* 0x008ee20000001000 */
[----:B--2---:R-:W-:Y:S02]  /*0810*/  IABS R5, R5 ;  /* 0x0000000500057213 */ /* 0x004fe40000000000 */
[----:B---3--:R-:W-:-:S05]  /*0820*/  IADD3 R2, R2, 0xffffffe, RZ ;  /* 0x0ffffffe02027810 */ /* 0x008fca0007ffe0ff */
[----:B------:R-:W2:Y:S02]  /*0830*/  F2I.FTZ.U32.TRUNC.NTZ R3, R2 ;  /* 0x0000000200037305 */ /* 0x000ea4000021f000 */
[----:B--2---:R-:W-:Y:S02]  /*0840*/  IMAD.MOV R0, RZ, RZ, -R3 ;  /* 0x000000ffff007224 */ /* 0x004fe400078e0a03 */
        /* <DEDUP_REMOVED lines=29> */
.L_x_106:
[----:B-1----:R-:W-:Y:S01]  /*0a20*/  SHF.R.S32.HI R11, RZ, 0x1f, R155 ;  /* 0x0000001fff0b7819 */ /* 0x002fe2000001149b */
[----:B------:R-:W1:Y:S01]  /*0a30*/  S2R R6, SR_CTAID.X ;  /* 0x0000000000067919 */ /* 0x000e620000002500 */
[----:B------:R-:W-:Y:S01]  /*0a40*/  UIADD3 UR13, -UR13, UR16, URZ ;  /* 0x000000100d0d7290 */ /* 0x000fe2000fffe13f */
[----:B------:R-:W-:Y:S01]  /*0a50*/  IMAD.MOV.U32 R22, RZ, RZ, 0x10 ;  /* 0x00000010ff167424 */ /* 0x000fe200078e00ff */
[CC--:B------:R-:W-:Y:S01]  /*0a60*/  LEA.HI R0, R11.reuse, R155.reuse, RZ, 0x3 ;  /* 0x0000009b0b007211 */ /* 0x0c0fe200078f18ff */
[----:B------:R-:W2:Y:S01]  /*0a70*/  S2R R14, SR_CTAID.Z ;  /* 0x00000000000e7919 */ /* 0x000ea20000002700 */
[-C--:B------:R-:W-:Y:S01]  /*0a80*/  LEA.HI R21, R11, R155.reuse, RZ, 0x4 ;  /* 0x0000009b0b157211 */ /* 0x080fe200078f20ff */
[----:B------:R-:W-:Y:S01]  /*0a90*/  ULDC.64 UR4, c[0x0][0x1a8] ;  /* 0x00006a0000047ab9 */ /* 0x000fe20000000a00 */
[----:B------:R-:W-:Y:S01]  /*0aa0*/  SHF.R.S32.HI R12, RZ, 0x3, R0 ;  /* 0x00000003ff0c7819 */ /* 0x000fe20000011400 */
[----:B------:R-:W-:Y:S01]  /*0ab0*/  UIMAD UR4, UR20, UR4, URZ ;  /* 0x00000004140472a4 */ /* 0x000fe2000f8e023f */
[----:B------:R-:W-:Y:S01]  /*0ac0*/  LOP3.LUT R0, R0, 0xfffffff8, RZ, 0xc0, !PT ;  /* 0xfffffff800007812 */ /* 0x000fe200078ec0ff */
[----:B------:R-:W-:Y:S01]  /*0ad0*/  BSSY B0, `(.L_x_107) ;  /* 0x0000053000007945 */ /* 0x000fe20003800000 */
[----:B------:R-:W-:Y:S01]  /*0ae0*/  LOP3.LUT R2, R21, 0xfffffff0, RZ, 0xc0, !PT ;  /* 0xfffffff015027812 */ /* 0x000fe200078ec0ff */
[----:B------:R-:W-:Y:S01]  /*0af0*/  IMAD.SHL.U32 R3, R12, 0x40, RZ ;  /* 0x000000400c037824 */ /* 0x000fe200078e00ff */
[----:B------:R-:W-:Y:S01]  /*0b00*/  SHF.R.S32.HI R13, RZ, 0x1f, R12 ;  /* 0x0000001fff0d7819 */ /* 0x000fe2000001140c */
[----:B------:R-:W-:Y:S01]  /*0b10*/  IMAD.IADD R18, R155, 0x1, -R0 ;  /* 0x000000019b127824 */ /* 0x000fe200078e0a00 */
[----:B------:R-:W-:Y:S01]  /*0b20*/  LEA.HI R10, R11, R155, RZ, 0x6 ;  /* 0x0000009b0b0a7211 */ /* 0x000fe200078f30ff */
[----:B------:R-:W-:Y:S01]  /*0b30*/  IMAD.IADD R5, R155, 0x1, -R2 ;  /* 0x000000019b057824 */ /* 0x000fe200078e0a02 */
[----:B------:R-:W-:Y:S01]  /*0b40*/  LOP3.LUT R0, R3, 0x1c0, RZ, 0xc0, !PT ;  /* 0x000001c003007812 */ /* 0x000fe200078ec0ff */
[----:B------:R-:W-:Y:S01]  /*0b50*/  IMAD.SHL.U32 R178, R18, 0x8, RZ ;  /* 0x0000000812b27824 */ /* 0x000fe200078e00ff */
[----:B------:R-:W-:Y:S01]  /*0b60*/  UIMAD UR4, UR12, UR5, UR4 ;  /* 0x000000050c0472a4 */ /* 0x000fe2000f8e0204 */
[----:B------:R-:W-:Y:S01]  /*0b70*/  IMAD.SHL.U32 R10, R10, 0x8, RZ ;  /* 0x000000080a0a7824 */ /* 0x000fe200078e00ff */
[----:B------:R-:W-:-:S02]  /*0b80*/  SHF.R.S32.HI R3, RZ, 0x1f, R5 ;  /* 0x0000001fff037819 */ /* 0x000fc40000011405 */
[----:B------:R-:W-:Y:S01]  /*0b90*/  LOP3.LUT R2, R0, 0x38, R178, 0xf8, !PT ;  /* 0x0000003800027812 */ /* 0x000fe200078ef8b2 */
[----:B-1----:R-:W-:Y:S01]  /*0ba0*/  IMAD.WIDE R30, R6, 0x80, R12 ;  /* 0x00000080061e7825 */ /* 0x002fe200078e020c */
[----:B------:R-:W-:Y:S02]  /*0bb0*/  SHF.R.U32.HI R0, RZ, 0x3, R0 ;  /* 0x00000003ff007819 */ /* 0x000fe40000011600 */
[--C-:B------:R-:W-:Y:S02]  /*0bc0*/  SHF.R.S32.HI R179, RZ, 0x1f, R178.reuse ;  /* 0x0000001fffb37819 */ /* 0x100fe400000114b2 */
[----:B------:R-:W-:Y:S01]  /*0bd0*/  LOP3.LUT R9, R2, R0, RZ, 0x3c, !PT ;  /* 0x0000000002097212 */ /* 0x000fe200078e3cff */
[----:B------:R-:W-:Y:S01]  /*0be0*/  IMAD R0, R13, c[0x0][0x198], RZ ;  /* 0x000066000d007a24 */ /* 0x000fe200078e02ff */
[----:B------:R-:W-:Y:S01]  /*0bf0*/  LEA.HI R20, R3, R5, RZ, 0x3 ;  /* 0x0000000503147211 */ /* 0x000fe200078f18ff */
[----:B------:R-:W-:Y:S01]  /*0c00*/  IMAD.WIDE.U32 R6, R12, c[0x0][0x198], R178 ;  /* 0x000066000c067a25 */ /* 0x000fe200078e00b2 */
[----:B------:R-:W-:Y:S01]  /*0c10*/  IADD3 R2, P0, R178, UR6, RZ ;  /* 0x00000006b2027c10 */ /* 0x000fe2000ff1e0ff */
[----:B------:R1:W-:Y:S01]  /*0c20*/  STL.64 [R1+0x18], R30 ;  /* 0x0000181e01007387 */ /* 0x0003e20000100a00 */
[----:B------:R-:W-:Y:S01]  /*0c30*/  LOP3.LUT R8, R20, 0xfffffff8, RZ, 0xc0, !PT ;  /* 0xfffffff814087812 */ /* 0x000fe200078ec0ff */
[----:B------:R-:W-:Y:S01]  /*0c40*/  IMAD R0, R12, c[0x0][0x19c], R0 ;  /* 0x000067000c007a24 */ /* 0x000fe200078e0200 */
[----:B------:R-:W-:Y:S01]  /*0c50*/  IADD3.X R3, R179, UR17, RZ, P0, !PT ;  /* 0x00000011b3037c10 */ /* 0x000fe200087fe4ff */
[----:B------:R1:W-:Y:S01]  /*0c60*/  STL.64 [R1+0x10], R178 ;  /* 0x000010b201007387 */ /* 0x0003e20000100a00 */
[----:B------:R-:W-:Y:S01]  /*0c70*/  IADD3 R6, P0, R6, UR28, RZ ;  /* 0x0000001c06067c10 */ /* 0x000fe2000ff1e0ff */
[----:B------:R-:W-:Y:S01]  /*0c80*/  IMAD.IADD R19, R5, 0x1, -R8 ;  /* 0x0000000105137824 */ /* 0x000fe200078e0a08 */
[----:B------:R-:W-:Y:S01]  /*0c90*/  IADD3 R171, R178, 0x40, RZ ;  /* 0x00000040b2ab7810 */ /* 0x000fe20007ffe0ff */
[----:B--2---:R-:W-:Y:S01]  /*0ca0*/  IMAD.WIDE.U32 R14, R14, c[0x0][0x1a8], R2 ;  /* 0x00006a000e0e7a25 */ /* 0x004fe200078e0002 */
[----:B------:R-:W-:-:S02]  /*0cb0*/  IADD3.X R7, R7, UR7, R0, P0, !PT ;  /* 0x0000000707077c10 */ /* 0x000fc400087fe400 */
[----:B------:R-:W-:Y:S01]  /*0cc0*/  SHF.R.S32.HI R0, RZ, 0x1f, R4 ;  /* 0x0000001fff007819 */ /* 0x000fe20000011404 */
[----:B------:R-:W-:Y:S01]  /*0cd0*/  IMAD R5, R13, c[0x0][0x1a0], RZ ;  /* 0x000068000d057a24 */ /* 0x000fe200078e02ff */
[----:B------:R-:W-:Y:S01]  /*0ce0*/  LOP3.LUT R9, R9, 0xfffffe00, R10, 0xf8, !PT ;  /* 0xfffffe0009097812 */ /* 0x000fe200078ef80a */
[----:B------:R-:W-:-:S04]  /*0cf0*/  IMAD.WIDE.U32 R2, R12, c[0x0][0x1a0], R178 ;  /* 0x000068000c027a25 */ /* 0x000fc800078e00b2 */
[----:B------:R-:W-:Y:S01]  /*0d00*/  IMAD R5, R12, c[0x0][0x1a4], R5 ;  /* 0x000069000c057a24 */ /* 0x000fe200078e0205 */
[----:B------:R-:W-:Y:S01]  /*0d10*/  IADD3 R2, P0, R2, UR22, RZ ;  /* 0x0000001602027c10 */ /* 0x000fe2000ff1e0ff */
[C---:B------:R-:W-:Y:S02]  /*0d20*/  IMAD R8, R0.reuse, c[0x0][0x1b0], RZ ;  /* 0x00006c0000087a24 */ /* 0x040fe400078e02ff */
[----:B------:R-:W-:Y:S01]  /*0d30*/  IMAD R0, R0, c[0x0][0x1b8], RZ ;  /* 0x00006e0000007a24 */ /* 0x000fe200078e02ff */
[----:B------:R-:W-:Y:S01]  /*0d40*/  IADD3.X R3, R3, UR21, R5, P0, !PT ;  /* 0x0000001503037c10 */ /* 0x000fe200087fe405 */
[C---:B------:R-:W-:Y:S01]  /*0d50*/  IMAD R8, R4.reuse, c[0x0][0x1b4], R8 ;  /* 0x00006d0004087a24 */ /* 0x040fe200078e0208 */
[----:B------:R-:W-:Y:S01]  /*0d60*/  R2P PR, R19, 0x6 ;  /* 0x0000000613007804 */ /* 0x000fe20000000000 */
[----:B------:R-:W-:Y:S01]  /*0d70*/  IMAD R5, R4, c[0x0][0x1bc], R0 ;  /* 0x00006f0004057a24 */ /* 0x000fe200078e0200 */
[----:B------:R-:W-:Y:S01]  /*0d80*/  ISETP.GE.AND P0, PT, R12, UR13, PT ;  /* 0x0000000d0c007c0c */ /* 0x000fe2000bf06270 */
[----:B------:R-:W-:Y:S01]  /*0d90*/  IMAD.WIDE.U32 R24, R4, c[0x0][0x1b8], R2 ;  /* 0x00006e0004187a25 */ /* 0x000fe200078e0002 */
[----:B------:R-:W-:-:S02]  /*0da0*/  LEA.HI R0, R11, R155, RZ, 0x5 ;  /* 0x0000009b0b007211 */ /* 0x000fc400078f28ff */
[----:B------:R-:W-:Y:S01]  /*0db0*/  IADD3 R11, R15, UR4, RZ ;  /* 0x000000040f0b7c10 */ /* 0x000fe2000fffe0ff */
[----:B------:R-:W-:Y:S01]  /*0dc0*/  IMAD.WIDE.U32 R26, R4, c[0x0][0x1b0], R6 ;  /* 0x00006c00041a7a25 */ /* 0x000fe200078e0006 */
[----:B------:R-:W-:Y:S02]  /*0dd0*/  SHF.R.S32.HI R152, RZ, 0x5, R0 ;  /* 0x00000005ff987819 */ /* 0x000fe40000011400 */
[----:B------:R-:W-:Y:S01]  /*0de0*/  SEL R4, R22, 0xfffffff0, !P1 ;  /* 0xfffffff016047807 */ /* 0x000fe20004800000 */
[----:B------:R-:W-:Y:S01]  /*0df0*/  IMAD.IADD R23, R25, 0x1, R5 ;  /* 0x0000000119177824 */ /* 0x000fe200078e0205 */
[----:B------:R1:W-:Y:S01]  /*0e00*/  STL.64 [R1+0x38], R26 ;  /* 0x0000381a01007387 */ /* 0x0003e20000100a00 */
[----:B------:R-:W-:Y:S02]  /*0e10*/  IMAD.IADD R29, R27, 0x1, R8 ;  /* 0x000000011b1d7824 */ /* 0x000fe400078e0208 */
[----:B------:R-:W-:Y:S01]  /*0e20*/  IMAD.MOV.U32 R2, RZ, RZ, 0x20 ;  /* 0x00000020ff027424 */ /* 0x000fe200078e00ff */
[----:B------:R1:W-:Y:S01]  /*0e30*/  STL.64 [R1+0x30], R24 ;  /* 0x0000301801007387 */ /* 0x0003e20000100a00 */
[----:B------:R-:W-:-:S03]  /*0e40*/  IMAD.SHL.U32 R239, R9, 0x2, RZ ;  /* 0x0000000209ef7824 */ /* 0x000fc600078e00ff */
[----:B------:R1:W-:Y:S01]  /*0e50*/  STL [R1+0x20], R171 ;  /* 0x000020ab01007387 */ /* 0x0003e20000100800 */
[----:B------:R-:W-:-:S03]  /*0e60*/  SEL R2, R2, 0xffffffe0, !P2 ;  /* 0xffffffe002027807 */ /* 0x000fc60005000000 */
[----:B------:R1:W-:Y:S04]  /*0e70*/  STL [R1+0x24], R23 ;  /* 0x0000241701007387 */ /* 0x0003e80000100800 */
[----:B------:R1:W-:Y:S01]  /*0e80*/  STL [R1+0x2c], R29 ;  /* 0x00002c1d01007387 */ /* 0x0003e20000100800 */
[----:B------:R-:W-:Y:S05]  /*0e90*/  @P0 BRA `(.L_x_108) ;  /* 0x0000016000000947 */ /* 0x000fea0003800000 */
[----:B------:R-:W-:Y:S01]  /*0ea0*/  ISETP.GE.AND P2, PT, R178, c[0x0][0x220], PT ;  /* 0x00008800b2007a0c */ /* 0x000fe20003f46270 */
[----:B------:R-:W-:Y:S01]  /*0eb0*/  IMAD R0, R31, c[0x0][0x190], RZ ;  /* 0x000064001f007a24 */ /* 0x000fe200078e02ff */
[----:B------:R-:W-:Y:S01]  /*0ec0*/  ISETP.GE.AND P1, PT, R171, c[0x0][0x220], PT ;  /* 0x00008800ab007a0c */ /* 0x000fe20003f26270 */
[----:B------:R-:W-:Y:S02]  /*0ed0*/  IMAD.MOV.U32 R10, RZ, RZ, R14 ;  /* 0x000000ffff0a7224 */ /* 0x000fe400078e000e */
[----:B------:R-:W-:-:S02]  /*0ee0*/  IMAD R0, R30, c[0x0][0x194], R0 ;  /* 0x000065001e007a24 */ /* 0x000fc400078e0200 */
[----:B------:R-:W-:-:S05]  /*0ef0*/  IMAD.WIDE.U32 R8, R30, c[0x0][0x190], R10 ;  /* 0x000064001e087a25 */ /* 0x000fca00078e000a */
[----:B------:R-:W-:Y:S01]  /*0f00*/  IADD3 R0, R9, R0, RZ ;  /* 0x0000000009007210 */ /* 0x000fe20007ffe0ff */
[----:B------:R2:W-:Y:S01]  /*0f10*/  @P2 STS.128 [R239], RZ ;  /* 0x000000ffef002388 */ /* 0x0005e20000000c00 */
[----:B------:R-:W-:-:S04]  /*0f20*/  @!P2 LEA R6, P0, R8, c[0x0][0x160], 0x1 ;  /* 0x000058000806aa11 */ /* 0x000fc800078008ff */
[----:B------:R-:W-:-:S05]  /*0f30*/  @!P2 LEA.HI.X R7, R8, c[0x0][0x164], R0, 0x1, P0 ;  /* 0x000059000807aa11 */ /* 0x000fca00000f0c00 */
[----:B------:R-:W-:Y:S01]  /*0f40*/  @!PT LDS RZ, [RZ] ;  /* 0x00000000fffff984 */ /* 0x000fe20000000800 */
[----:B------:R-:W-:Y:S01]  /*0f50*/  @!PT LDS RZ, [RZ] ;  /* 0x00000000fffff984 */ /* 0x000fe20000000800 */
[----:B------:R-:W-:Y:S01]  /*0f60*/  @!PT LDS RZ, [RZ] ;  /* 0x00000000fffff984 */ /* 0x000fe20000000800 */
[----:B------:R2:W-:Y:S04]  /*0f70*/  @!P2 LDGSTS.E.BYPASS.LTC128B.128 [R239], [R6.64] ;  /* 0x0000000006efafae */ /* 0x0005e8000b901d52 */
[----:B------:R2:W-:Y:S01]  /*0f80*/  @P1 STS.128 [R239+0x4000], RZ ;  /* 0x004000ffef001388 */ /* 0x0005e20000000c00 */
[----:B------:R-:W-:Y:S05]  /*0f90*/  @P1 BRA `(.L_x_108) ;  /* 0x0000006000001947 */ /* 0x000fea0003800000 */
[----:B--2---:R-:W-:-:S04]  /*0fa0*/  LEA R6, P0, R8, c[0x0][0x160], 0x1 ;  /* 0x0000580008067a11 */ /* 0x004fc800078008ff */
[----:B------:R-:W-:-:S05]  /*0fb0*/  LEA.HI.X R7, R8, c[0x0][0x164], R0, 0x1, P0 ;  /* 0x0000590008077a11 */ /* 0x000fca00000f0c00 */
[----:B------:R-:W-:Y:S01]  /*0fc0*/  @!PT LDS RZ, [RZ] ;  /* 0x00000000fffff984 */ /* 0x000fe20000000800 */
[----:B------:R-:W-:Y:S01]  /*0fd0*/  @!PT LDS RZ, [RZ] ;  /* 0x00000000fffff984 */ /* 0x000fe20000000800 */
[----:B------:R-:W-:Y:S01]  /*0fe0*/  @!PT LDS RZ, [RZ] ;  /* 0x00000000fffff984 */ /* 0x000fe20000000800 */
[----:B------:R2:W-:Y:S04]  /*0ff0*/  LDGSTS.E.BYPASS.LTC128B.128 [R239+0x4000], [R6.64+0x80] ;  /* 0x0400008006ef7fae */ /* 0x0005e8000b901d52 */
.L_x_108:
[----:B------:R-:W-:Y:S05]  /*1000*/  BSYNC B0 ;  /* 0x0000000000007941 */ /* 0x000fea0003800000 */
.L_x_107:
[----:B------:R-:W-:Y:S01]  /*1010*/  IADD3 R17, R12, 0x10, RZ ;  /* 0x000000100c117810 */ /* 0x000fe20007ffe0ff */
[----:B------:R-:W-:Y:S03]  /*1020*/  BSSY B0, `(.L_x_109) ;  /* 0x000001c000007945 */ /* 0x000fe60003800000 */
[----:B------:R-:W-:-:S13]  /*1030*/  ISETP.GE.AND P0, PT, R17, UR13, PT ;  /* 0x0000000d11007c0c */ /* 0x000fda000bf06270 */
[----:B------:R-:W-:Y:S05]  /*1040*/  @P0 BRA `(.L_x_110) ;  /* 0x0000019000000947 */ /* 0x000fea0003800000 */
[----:B------:R-:W-:Y:S01]  /*1050*/  IADD3 R3, P0, R30, 0x10, RZ ;  /* 0x000000101e037810 */ /* 0x000fe20007f1e0ff */
[----:B--2---:R-:W-:Y:S01]  /*1060*/  IMAD.MOV.U32 R6, RZ, RZ, R14 ;  /* 0x000000ffff067224 */ /* 0x004fe200078e000e */
[----:B------:R-:W-:Y:S02]  /*1070*/  ISETP.GE.AND P1, PT, R178, c[0x0][0x220], PT ;  /* 0x00008800b2007a0c */ /* 0x000fe40003f26270 */
[----:B------:R-:W-:Y:S01]  /*1080*/  MOV R7, R11 ;  /* 0x0000000b00077202 */ /* 0x000fe20000000f00 */
[----:B------:R-:W-:Y:S01]  /*1090*/  IMAD.X R0, RZ, RZ, R31, P0 ;  /* 0x000000ffff007224 */ /* 0x000fe200000e061f */
[----:B------:R-:W-:-:S03]  /*10a0*/  ISETP.GE.AND P0, PT, R171, c[0x0][0x220], PT ;  /* 0x00008800ab007a0c */ /* 0x000fc60003f06270 */
[----:B------:R-:W-:Y:S02]  /*10b0*/  IMAD R0, R0, c[0x0][0x190], RZ ;  /* 0x0000640000007a24 */ /* 0x000fe400078e02ff */
[----:B------:R-:W-:-:S04]  /*10c0*/  IMAD.WIDE.U32 R6, R3, c[0x0][0x190], R6 ;  /* 0x0000640003067a25 */ /* 0x000fc800078e0006 */
[----:B------:R-:W-:Y:S01]  /*10d0*/  IMAD R0, R3, c[0x0][0x194], R0 ;  /* 0x0000650003007a24 */ /* 0x000fe200078e0200 */
[----:B------:R-:W-:Y:S01]  /*10e0*/  @!P1 LEA R8, P2, R6, c[0x0][0x160], 0x1 ;  /* 0x0000580006089a11 */ /* 0x000fe200078408ff */
[----:B------:R2:W-:Y:S02]  /*10f0*/  @P1 STS.128 [R239+0x800], RZ ;  /* 0x000800ffef001388 */ /* 0x0005e40000000c00 */
[----:B------:R-:W-:-:S05]  /*1100*/  IMAD.IADD R0, R7, 0x1, R0 ;  /* 0x0000000107007824 */ /* 0x000fca00078e0200 */
[----:B------:R-:W-:-:S05]  /*1110*/  @!P1 LEA.HI.X R9, R6, c[0x0][0x164], R0, 0x1, P2 ;  /* 0x0000590006099a11 */ /* 0x000fca00010f0c00 */
[----:B------:R-:W-:Y:S01]  /*1120*/  @!PT LDS RZ, [RZ] ;  /* 0x00000000fffff984 */ /* 0x000fe20000000800 */
[----:B------:R-:W-:Y:S01]  /*1130*/  @!PT LDS RZ, [RZ] ;  /* 0x00000000fffff984 */ /* 0x000fe20000000800 */
[----:B------:R-:W-:Y:S01]  /*1140*/  @!PT LDS RZ, [RZ] ;  /* 0x00000000fffff984 */ /* 0x000fe20000000800 */
[----:B------:R2:W-:Y:S04]  /*1150*/  @!P1 LDGSTS.E.BYPASS.LTC128B.128 [R239+0x800], [R8.64] ;  /* 0x0080000008ef9fae */ /* 0x0005e8000b901d52 */
        /* <DEDUP_REMOVED lines=8> */
.L_x_110:
[----:B------:R-:W-:Y:S05]  /*11e0*/  BSYNC B0 ;  /* 0x0000000000007941 */ /* 0x000fea0003800000 */
.L_x_109:
        /* <DEDUP_REMOVED lines=29> */
.L_x_112:
[----:B------:R-:W-:Y:S05]  /*13c0*/  BSYNC B0 ;  /* 0x0000000000007941 */ /* 0x000fea0003800000 */
.L_x_111:
        /* <DEDUP_REMOVED lines=29> */
.L_x_114:
[----:B------:R-:W-:Y:S05]  /*15a0*/  BSYNC B0 ;  /* 0x0000000000007941 */ /* 0x000fea0003800000 */
.L_x_113:
        /* <DEDUP_REMOVED lines=29> */
.L_x_116:
[----:B------:R-:W-:Y:S05]  /*1780*/  BSYNC B0 ;  /* 0x0000000000007941 */ /* 0x000fea0003800000 */
.L_x_115:
        /* <DEDUP_REMOVED lines=29> */
.L_x_118:
[----:B------:R-:W-:Y:S05]  /*1960*/  BSYNC B0 ;  /* 0x0000000000007941 */ /* 0x000fea0003800000 */
.L_x_117:
        /* <DEDUP_REMOVED lines=29> */
.L_x_120:
[----:B------:R-:W-:Y:S05]  /*1b40*/  BSYNC B0 ;  /* 0x0000000000007941 */ /* 0x000fea0003800000 */
.L_x_119:
[----:B------:R-:W-:Y:S01]  /*1b50*/  IADD3 R0, R12, 0x70, RZ ;  /* 0x000000700c007810 */ /* 0x000fe20007ffe0ff */
[----:B------:R-:W-:Y:S01]  /*1b60*/  UMOV UR15, 0x6 ;  /* 0x00000006000f7882 */ /* 0x000fe20000000000 */
[----:B------:R-:W-:Y:S01]  /*1b70*/  BSSY B0, `(.L_x_121) ;  /* 0x0000020000007945 */ /* 0x000fe20003800000 */
[----:B------:R-:W-:Y:S01]  /*1b80*/  ULDC.64 UR4, c[0x0][0x198] ;  /* 0x0000660000047ab9 */ /* 0x000fe20000000a00 */
[----:B------:R-:W-:Y:S01]  /*1b90*/  ISETP.GE.AND P0, PT, R0, UR13, PT ;  /* 0x0000000d00007c0c */ /* 0x000fe2000bf06270 */
[----:B------:R3:W-:Y:S01]  /*1ba0*/  STL [R1+0x48], R0 ;  /* 0x0000480001007387 */ /* 0x0007e20000100800 */
[----:B------:R-:W-:Y:S02]  /*1bb0*/  USHF.L.U64.HI UR15, UR4, UR15, UR5 ;  /* 0x0000000f040f7299 */ /* 0x000fe40008010205 */
[----:B------:R-:W-:-:S09]  /*1bc0*/  USHF.L.U32 UR16, UR4, 0x6, URZ ;  /* 0x0000000604107899 */ /* 0x000fd2000800063f */
[----:B------:R-:W-:Y:S05]  /*1bd0*/  @P0 BRA `(.L_x_122) ;  /* 0x0000019000000947 */ /* 0x000fea0003800000 */
[----:B------:R-:W-:Y:S01]  /*1be0*/  IADD3 R3, P0, R30, 0x70, RZ ;  /* 0x000000701e037810 */ /* 0x000fe20007f1e0ff */
[----:B--2---:R-:W-:Y:S01]  /*1bf0*/  IMAD.MOV.U32 R6, RZ, RZ, R14 ;  /* 0x000000ffff067224 */ /* 0x004fe200078e000e */
[----:B------:R-:W-:Y:S02]  /*1c00*/  ISETP.GE.AND P1, PT, R178, c[0x0][0x220], PT ;  /* 0x00008800b2007a0c */ /* 0x000fe40003f26270 */
[----:B------:R-:W-:Y:S01]  /*1c10*/  MOV R7, R11 ;  /* 0x0000000b00077202 */ /* 0x000fe20000000f00 */
[----:B---3--:R-:W-:Y:S01]  /*1c20*/  IMAD.X R0, RZ, RZ, R31, P0 ;  /* 0x000000ffff007224 */ /* 0x008fe200000e061f */
        /* <DEDUP_REMOVED lines=20> */
.L_x_122:
[----:B------:R-:W-:Y:S05]  /*1d70*/  BSYNC B0 ;  /* 0x0000000000007941 */ /* 0x000fea0003800000 */
.L_x_121:
[----:B------:R-:W-:Y:S01]  /*1d80*/  IMAD.MOV.U32 R176, RZ, RZ, R28 ;  /* 0x000000ffffb07224 */ /* 0x000fe200078e001c */
[----:B------:R-:W-:Y:S01]  /*1d90*/  ULEA.HI.SX32 UR12, UR8, 0xffffffff, 0x1a ;  /* 0xffffffff080c7891 */ /* 0x000fe2000f8fd23f */
[----:B------:R-:W-:Y:S01]  /*1da0*/  IMAD.MOV.U32 R177, RZ, RZ, R29 ;  /* 0x000000ffffb17224 */ /* 0x000fe200078e001d */
[----:B------:R-:W-:Y:S01]  /*1db0*/  MOV R176, R26 ;  /* 0x0000001a00b07202 */ /* 0x000fe20000000f00 */
[----:B------:R-:W-:Y:S01]  /*1dc0*/  BSSY B0, `(.L_x_123) ;  /* 0x000001c000007945 */ /* 0x000fe20003800000 */
[----:B------:R-:W-:Y:S01]  /*1dd0*/  UIMAD UR6, UR12, -0x40, UR14 ;  /* 0xffffffc00c0678a4 */ /* 0x000fe2000f8e020e */
[----:B------:R-:W-:Y:S01]  /*1de0*/  MOV R170, UR16 ;  /* 0x0000001000aa7c02 */ /* 0x000fe20008000f00 */
[----:B------:R-:W-:Y:S01]  /*1df0*/  USHF.R.S32.HI UR7, URZ, 0x1f, UR12 ;  /* 0x0000001f3f077899 */ /* 0x000fe2000801140c */
[----:B------:R4:W-:Y:S01]  /*1e00*/  STL.64 [R1+0x28], R176 ;  /* 0x000028b001007387 */ /* 0x0009e20000100a00 */
[----:B------:R-:W-:Y:S02]  /*1e10*/  UIMAD UR5, UR15, UR12, URZ ;  /* 0x0000000c0f0572a4 */ /* 0x000fe4000f8e023f */
[----:B------:R-:W-:Y:S01]  /*1e20*/  ISETP.GE.AND P0, PT, R12, UR6, PT ;  /* 0x000000060c007c0c */ /* 0x000fe2000bf06270 */
[----:B--2---:R-:W-:Y:S01]  /*1e30*/  IMAD.WIDE.U32 R6, R170, UR12, R176 ;  /* 0x0000000caa067c25 */ /* 0x004fe2000f8e00b0 */
[----:B------:R-:W-:-:S06]  /*1e40*/  UIMAD UR5, UR7, UR16, UR5 ;  /* 0x00000010070572a4 */ /* 0x000fcc000f8e0205 */
[----:B------:R-:W-:-:S05]  /*1e50*/  IADD3 R9, R7, UR5, RZ ;  /* 0x0000000507097c10 */ /* 0x000fca000fffe0ff */
[----:B------:R-:W-:Y:S05]  /*1e60*/  @P0 BRA `(.L_x_124) ;  /* 0x0000011000000947 */ /* 0x000fea0003800000 */
[----:B------:R-:W-:Y:S02]  /*1e70*/  ISETP.GE.AND P1, PT, R178, c[0x0][0x220], PT ;  /* 0x00008800b2007a0c */ /* 0x000fe40003f26270 */
[----:B------:R-:W-:-:S11]  /*1e80*/  ISETP.GE.AND P0, PT, R171, c[0x0][0x220], PT ;  /* 0x00008800ab007a0c */ /* 0x000fd60003f06270 */
[C---:B------:R-:W-:Y:S01]  /*1e90*/  @!P1 LEA R10, P2, R6.reuse, c[0x0][0x168], 0x1 ;  /* 0x00005a00060a9a11 */ /* 0x040fe200078408ff */
[----:B------:R2:W-:Y:S03]  /*1ea0*/  @P1 STS.128 [R239+0x8000], RZ ;  /* 0x008000ffef001388 */ /* 0x0005e60000000c00 */
        /* <DEDUP_REMOVED lines=13> */
.L_x_124:
[----:B------:R-:W-:Y:S05]  /*1f80*/  BSYNC B0 ;  /* 0x0000000000007941 */ /* 0x000fea0003800000 */
.L_x_123:
[----:B------:R-:W-:Y:S01]  /*1f90*/  ISETP.GE.AND P0, PT, R17, UR6, PT ;  /* 0x0000000611007c0c */ /* 0x000fe2000bf06270 */
[----:B------:R-:W-:Y:S01]  /*1fa0*/  ULDC UR5, c[0x0][0x19c] ;  /* 0x0000670000057ab9 */ /* 0x000fe20000000800 */
[----:B------:R-:W-:Y:S01]  /*1fb0*/  BSSY B0, `(.L_x_125) ;  /* 0x0000017000007945 */ /* 0x000fe20003800000 */
[----:B------:R-:W-:Y:S02]  /*1fc0*/  USHF.L.U32 UR11, UR4, 0x4, URZ ;  /* 0x00000004040b7899 */ /* 0x000fe4000800063f */
[----:B------:R-:W-:-:S08]  /*1fd0*/  USHF.L.U64.HI UR9, UR4, UR9, UR5 ;  /* 0x0000000904097299 */ /* 0x000fd00008010205 */
[----:B------:R-:W-:Y:S05]  /*1fe0*/  @P0 BRA `(.L_x_126) ;  /* 0x0000013000000947 */ /* 0x000fea0003800000 */
[----:B------:R-:W-:Y:S02]  /*1ff0*/  ISETP.GE.AND P1, PT, R178, c[0x0][0x220], PT ;  /* 0x00008800b2007a0c */ /* 0x000fe40003f26270 */
[----:B---3--:R-:W-:Y:S02]  /*2000*/  IADD3 R0, P2, R6, UR11, RZ ;  /* 0x0000000b06007c10 */ /* 0x008fe4000ff5e0ff */
[----:B------:R-:W-:Y:S02]  /*2010*/  ISETP.GE.AND P0, PT, R171, c[0x0][0x220], PT ;  /* 0x00008800ab007a0c */ /* 0x000fe40003f06270 */
[----:B------:R-:W-:-:S07]  /*2020*/  IADD3.X R3, R9, UR9, RZ, P2, !PT ;  /* 0x0000000909037c10 */ /* 0x000fce00097fe4ff */
[C---:B--2---:R-:W-:Y:S01]  /*2030*/  @!P1 LEA R10, P2, R0.reuse, c[0x0][0x168], 0x1 ;  /* 0x00005a00000a9a11 */ /* 0x044fe200078408ff */
        /* <DEDUP_REMOVED lines=14> */
.L_x_126:
[----:B------:R-:W-:Y:S05]  /*2120*/  BSYNC B0 ;  /* 0x0000000000007941 */ /* 0x000fea0003800000 */
.L_x_125:
[----:B------:R-:W-:Y:S01]  /*2130*/  ISETP.GE.AND P0, PT, R16, UR6, PT ;  /* 0x0000000610007c0c */ /* 0x000fe2000bf06270 */
[----:B------:R-:W-:-:S12]  /*2140*/  BSSY B0, `(.L_x_127) ;  /* 0x0000017000007945 */ /* 0x000fd80003800000 */
[----:B------:R-:W-:Y:S05]  /*2150*/  @P0 BRA `(.L_x_128) ;  /* 0x0000015000000947 */ /* 0x000fea0003800000 */
[----:B------:R-:W-:Y:S01]  /*2160*/  ISETP.GE.AND P1, PT, R178, c[0x0][0x220], PT ;  /* 0x00008800b2007a0c */ /* 0x000fe20003f26270 */
[----:B------:R-:W-:Y:S01]  /*2170*/  IMAD.MOV.U32 R3, RZ, RZ, c[0x0][0x198] ;  /* 0x00006600ff037624 */ /* 0x000fe200078e00ff */
[----:B------:R-:W-:Y:S01]  /*2180*/  ISETP.GE.AND P0, PT, R171, c[0x0][0x220], PT ;  /* 0x00008800ab007a0c */ /* 0x000fe20003f06270 */
[----:B--2---:R-:W-:-:S03]  /*2190*/  IMAD.MOV.U32 R10, RZ, RZ, c[0x0][0x19c] ;  /* 0x00006700ff0a7624 */ /* 0x004fc600078e00ff */
[----:B---3--:R-:W-:-:S04]  /*21a0*/  LEA R0, P2, R3, R6, 0x5 ;  /* 0x0000000603007211 */ /* 0x008fc800078428ff */
[----:B------:R-:W-:-:S03]  /*21b0*/  LEA.HI.X R3, R3, R9, R10, 0x5, P2 ;  /* 0x0000000903037211 */ /* 0x000fc600010f2c0a */
        /* <DEDUP_REMOVED lines=15> */
.L_x_128:
[----:B------:R-:W-:Y:S05]  /*22b0*/  BSYNC B0 ;  /* 0x0000000000007941 */ /* 0x000fea0003800000 */
.L_x_127:
[----:B------:R-:W-:Y:S01]  /*22c0*/  ISETP.GE.AND P0, PT, R5, UR6, PT ;  /* 0x0000000605007c0c */ /* 0x000fe2000bf06270 */
[----:B------:R-:W-:-:S12]  /*22d0*/  BSSY B0, `(.L_x_129) ;  /* 0x0000019000007945 */ /* 0x000fd80003800000 */
[----:B------:R-:W-:Y:S05]  /*22e0*/  @P0 BRA `(.L_x_130) ;  /* 0x0000017000000947 */ /* 0x000fea0003800000 */
[----:B------:R-:W-:Y:S01]  /*22f0*/  ISETP.GE.AND P1, PT, R178, c[0x0][0x220], PT ;  /* 0x00008800b2007a0c */ /* 0x000fe20003f26270 */
[----:B---3--:R-:W-:Y:S01]  /*2300*/  IMAD.MOV.U32 R0, RZ, RZ, c[0x0][0x198] ;  /* 0x00006600ff007624 */ /* 0x008fe200078e00ff */
[----:B------:R-:W-:Y:S01]  /*2310*/  ULDC UR4, c[0x0][0x19c] ;  /* 0x0000670000047ab9 */ /* 0x000fe20000000800 */
[----:B------:R-:W-:Y:S01]  /*2320*/  IMAD.MOV.U32 R8, RZ, RZ, R6 ;  /* 0x000000ffff087224 */ /* 0x000fe200078e0006 */
[----:B------:R-:W-:Y:S01]  /*2330*/  UIMAD UR4, UR4, 0x30, URZ ;  /* 0x00000030040478a4 */ /* 0x000fe2000f8e023f */
[----:B------:R-:W-:Y:S02]  /*2340*/  ISETP.GE.AND P0, PT, R171, c[0x0][0x220], PT ;  /* 0x00008800ab007a0c */ /* 0x000fe40003f06270 */
[----:B------:R-:W-:-:S05]  /*2350*/  IMAD.WIDE.U32 R8, R0, 0x30, R8 ;  /* 0x0000003000087825 */ /* 0x000fca00078e0008 */
[----:B------:R-:W-:Y:S01]  /*2360*/  IADD3 R0, R9, UR4, RZ ;  /* 0x0000000409007c10 */ /* 0x000fe2000fffe0ff */
[----:B------:R3:W-:Y:S01]  /*2370*/  @P1 STS.128 [R239+0x9800], RZ ;  /* 0x009800ffef001388 */ /* 0x0007e20000000c00 */
[----:B------:R-:W-:-:S04]  /*2380*/  @!P1 LEA R6, P2, R8, c[0x0][0x168], 0x1 ;  /* 0x00005a0008069a11 */ /* 0x000fc800078408ff */
[----:B------:R-:W-:-:S05]  /*2390*/  @!P1 LEA.HI.X R7, R8, c[0x0][0x16c], R0, 0x1, P2 ;  /* 0x00005b0008079a11 */ /* 0x000fca00010f0c00 */
[----:B------:R-:W-:Y:S01]  /*23a0*/  @!PT LDS RZ, [RZ] ;  /* 0x00000000fffff984 */ /* 0x000fe20000000800 */
[----:B------:R-:W-:Y:S01]  /*23b0*/  @!PT LDS RZ, [RZ] ;  /* 0x00000000fffff984 */ /* 0x000fe20000000800 */
[----:B------:R-:W-:Y:S01]  /*23c0*/  @!PT LDS RZ, [RZ] ;  /* 0x00000000fffff984 */ /* 0x000fe20000000800 */
[----:B------:R3:W-:Y:S04]  /*23d0*/  @!P1 LDGSTS.E.BYPASS.LTC128B.128 [R239+0x9800], [R6.64] ;  /* 0x0980000006ef9fae */ /* 0x0007e8000b901d52 */
[----:B------:R3:W-:Y:S01]  /*23e0*/  @P0 STS.128 [R239+0xb800], RZ ;  /* 0x00b800ffef000388 */ /* 0x0007e20000000c00 */
[----:B------:R-:W-:Y:S05]  /*23f0*/  @P0 BRA `(.L_x_130) ;  /* 0x0000006000000947 */ /* 0x000fea0003800000 */
[----:B---3--:R-:W-:-:S04]  /*2400*/  LEA R6, P0, R8, c[0x0][0x168], 0x1 ;  /* 0x00005a0008067a11 */ /* 0x008fc800078008ff */
[----:B------:R-:W-:-:S05]  /*2410*/  LEA.HI.X R7, R8, c[0x0][0x16c], R0, 0x1, P0 ;  /* 0x00005b0008077a11 */ /* 0x000fca00000f0c00 */
[----:B------:R-:W-:Y:S01]  /*2420*/  @!PT LDS RZ, [RZ] ;  /* 0x00000000fffff984 */ /* 0x000fe20000000800 */
[----:B------:R-:W-:Y:S01]  /*2430*/  @!PT LDS RZ, [RZ] ;  /* 0x00000000fffff984 */ /* 0x000fe20000000800 */
[----:B------:R-:W-:Y:S01]  /*2440*/  @!PT LDS RZ, [RZ] ;  /* 0x00000000fffff984 */ /* 0x000fe20000000800 */
[----:B------:R3:W-:Y:S04]  /*2450*/  LDGSTS.E.BYPASS.LTC128B.128 [R239+0xb800], [R6.64+0x80] ;  /* 0x0b80008006ef7fae */ /* 0x0007e8000b901d52 */
.L_x_130:
[----:B------:R-:W-:Y:S05]  /*2460*/  BSYNC B0 ;  /* 0x0000000000007941 */ /* 0x000fea0003800000 */
.L_x_129:
[----:B------:R-:W0:Y:S01]  /*2470*/  LDGDEPBAR ;  /* 0x00000000000079af */ /* 0x000e220000000000 */
[----:B------:R-:W-:Y:S01]  /*2480*/  ISETP.GE.AND P1, PT, R12, UR6, PT ;  /* 0x000000060c007c0c */ /* 0x000fe2000bf26270 */
[----:B------:R-:W-:Y:S01]  /*2490*/  ULDC.64 UR4, c[0x0][0x1a0] ;  /* 0x0000680000047ab9 */ /* 0x000fe20000000a00 */
[----:B------:R-:W-:Y:S01]  /*24a0*/  BSSY B0, `(.L_x_131) ;  /* 0x0000020000007945 */ /* 0x000fe20003800000 */
[----:B------:R-:W-:Y:S02]  /*24b0*/  UIMAD.WIDE.U32 UR20, UR12, UR4, URZ ;  /* 0x000000040c1472a5 */ /* 0x000fe4000f8e003f */
[----:B------:R-:W-:-:S04]  /*24c0*/  UIMAD UR4, UR7, UR4, URZ ;  /* 0x00000004070472a4 */ /* 0x000fc8000f8e023f */
[----:B------:R-:W-:Y:S01]  /*24d0*/  UIMAD UR4, UR12, UR5, UR4 ;  /* 0x000000050c0472a4 */ /* 0x000fe2000f8e0204 */
[----:B------:R-:W-:Y:S02]  /*24e0*/  IMAD.U32 R8, RZ, RZ, UR20 ;  /* 0x00000014ff087e24 */ /* 0x000fe4000f8e00ff */
[----:B------:R-:W-:Y:S01]  /*24f0*/  IMAD.U32 R9, RZ, RZ, UR21 ;  /* 0x00000015ff097e24 */ /* 0x000fe2000f8e00ff */
[----:B------:R-:W-:Y:S02]  /*2500*/  UIADD3 UR4, UR21, UR4, URZ ;  /* 0x0000000415047290 */ /* 0x000fe4000fffe03f */
[----:B---3--:R-:W-:-:S04]  /*2510*/  LEA R6, P0, R8, R24, 0x6 ;  /* 0x0000001808067211 */ /* 0x008fc800078030ff */
[----:B------:R-:W-:Y:S01]  /*2520*/  IMAD.U32 R0, RZ, RZ, UR4 ;  /* 0x00000004ff007e24 */ /* 0x000fe2000f8e00ff */
[----:B------:R-:W-:-:S04]  /*2530*/  DEPBAR.LE SB0, 0x0 ;  /* 0x000080000000791a */ /* 0x000fc80000000000 */
[----:B------:R-:W-:Y:S01]  /*2540*/  BAR.SYNC.DEFER_BLOCKING 0x0 ;  /* 0x0000000000007b1d */ /* 0x000fe20000010000 */
[----:B------:R-:W-:-:S05]  /*2550*/  LEA.HI.X R7, R8, R23, R0, 0x6, P0 ;  /* 0x0000001708077211 */ /* 0x000fca00000f3400 */
[----:B------:R3:W-:Y:S04]  /*2560*/  @P1 STS.128 [R239+0xc000], RZ ;  /* 0x00c000ffef001388 */ /* 0x0007e80000000c00 */
[----:B------:R3:W-:Y:S01]  /*2570*/  @P1 STS.128 [R239+0xe000], RZ ;  /* 0x00e000ffef001388 */ /* 0x0007e20000000c00 */
        /* <DEDUP_REMOVED lines=12> */
[----:B-1----:R-:W-:-:S04]  /*2640*/  LEA R8, P0, R6, c[0x0][0x170], 0x1 ;  /* 0x00005c0006087a11 */ /* 0x002fc800078008ff */
[----:B------:R-:W-:-:S05]  /*2650*/  LEA.HI.X R9, R6, c[0x0][0x174], R7, 0x1, P0 ;  /* 0x00005d0006097a11 */ /* 0x000fca00000f0c07 */
[----:B------:R-:W-:Y:S01]  /*2660*/  @!PT LDS RZ, [RZ] ;  /* 0x00000000fffff984 */ /* 0x000fe20000000800 */
[----:B------:R-:W-:Y:S01]  /*2670*/  @!PT LDS RZ, [RZ] ;  /* 0x00000000fffff984 */ /* 0x000fe20000000800 */
[----:B------:R-:W-:Y:S01]  /*2680*/  @!PT LDS RZ, [RZ] ;  /* 0x00000000fffff984 */ /* 0x000fe20000000800 */
[----:B------:R1:W-:Y:S04]  /*2690*/  LDGSTS.E.BYPASS.LTC128B.128 [R239+0xe000], [R8.64+0x80] ;  /* 0x0e00008008ef7fae */ /* 0x0003e8000b901d52 */
.L_x_132:
[----:B------:R-:W-:Y:S05]  /*26a0*/  BSYNC B0 ;  /* 0x0000000000007941 */ /* 0x000fea0003800000 */
.L_x_131:
[----:B------:R-:W-:Y:S01]  /*26b0*/  ISETP.GE.AND P0, PT, R17, UR6, PT ;  /* 0x0000000611007c0c */ /* 0x000fe2000bf06270 */
[----:B------:R-:W-:-:S12]  /*26c0*/  BSSY B0, `(.L_x_133) ;  /* 0x0000019000007945 */ /* 0x000fd80003800000 */
[----:B------:R1:W-:Y:S04]  /*26d0*/  @P0 STS.128 [R239+0xc800], RZ ;  /* 0x00c800ffef000388 */ /* 0x0003e80000000c00 */
[----:B------:R1:W-:Y:S01]  /*26e0*/  @P0 STS.128 [R239+0xe800], RZ ;  /* 0x00e800ffef000388 */ /* 0x0003e20000000c00 */
[----:B------:R-:W-:Y:S05]  /*26f0*/  @P0 BRA `(.L_x_134) ;  /* 0x0000015000000947 */ /* 0x000fea0003800000 */
[----:B------:R-:W-:Y:S01]  /*2700*/  ISETP.GE.AND P1, PT, R178, c[0x0][0x220], PT ;  /* 0x00008800b2007a0c */ /* 0x000fe20003f26270 */
[----:B-1----:R-:W-:Y:S01]  /*2710*/  IMAD.WIDE.U32 R8, R22, c[0x0][0x1a0], RZ ;  /* 0x0000680016087a25 */ /* 0x002fe200078e00ff */
[----:B------:R-:W-:-:S03]  /*2720*/  ISETP.GE.AND P0, PT, R171, c[0x0][0x220], PT ;  /* 0x00008800ab007a0c */ /* 0x000fc60003f06270 */
[----:B------:R-:W-:Y:S01]  /*2730*/  IMAD R3, R22, c[0x0][0x1a4], RZ ;  /* 0x0000690016037a24 */ /* 0x000fe200078e02ff */
[----:B------:R-:W-:-:S04]  /*2740*/  IADD3 R0, P2, R6, R8, RZ ;  /* 0x0000000806007210 */ /* 0x000fc80007f5e0ff */
[----:B------:R-:W-:-:S03]  /*2750*/  IADD3.X R3, R7, R9, R3, P2, !PT ;  /* 0x0000000907037210 */ /* 0x000fc600017fe403 */
        /* <DEDUP_REMOVED lines=15> */
.L_x_134:
[----:B------:R-:W-:Y:S05]  /*2850*/  BSYNC B0 ;  /* 0x0000000000007941 */ /* 0x000fea0003800000 */
.L_x_133:
[----:B------:R-:W-:Y:S01]  /*2860*/  ISETP.GE.AND P0, PT, R16, UR6, PT ;  /* 0x0000000610007c0c */ /* 0x000fe2000bf06270 */
[----:B------:R-:W-:-:S12]  /*2870*/  BSSY B0, `(.L_x_135) ;  /* 0x0000019000007945 */ /* 0x000fd80003800000 */
[----:B------:R1:W-:Y:S04]  /*2880*/  @P0 STS.128 [R239+0xd000], RZ ;  /* 0x00d000ffef000388 */ /* 0x0003e80000000c00 */
[----:B------:R1:W-:Y:S01]  /*2890*/  @P0 STS.128 [R239+0xf000], RZ ;  /* 0x00f000ffef000388 */ /* 0x0003e20000000c00 */
[----:B------:R-:W-:Y:S05]  /*28a0*/  @P0 BRA `(.L_x_136) ;  /* 0x0000015000000947 */ /* 0x000fea0003800000 */
[----:B------:R-:W-:Y:S01]  /*28b0*/  ISETP.GE.AND P1, PT, R178, c[0x0][0x220], PT ;  /* 0x00008800b2007a0c */ /* 0x000fe20003f26270 */
[----:B------:R-:W-:Y:S01]  /*28c0*/  IMAD.MOV.U32 R3, RZ, RZ, c[0x0][0x1a0] ;  /* 0x00006800ff037624 */ /* 0x000fe200078e00ff */
[----:B------:R-:W-:Y:S01]  /*28d0*/  ISETP.GE.AND P0, PT, R171, c[0x0][0x220], PT ;  /* 0x00008800ab007a0c */ /* 0x000fe20003f06270 */
[----:B-1----:R-:W-:-:S03]  /*28e0*/  IMAD.MOV.U32 R8, RZ, RZ, c[0x0][0x1a4] ;  /* 0x00006900ff087624 */ /* 0x002fc600078e00ff */
[----:B------:R-:W-:-:S04]  /*28f0*/  LEA R0, P2, R3, R6, 0x5 ;  /* 0x0000000603007211 */ /* 0x000fc800078428ff */
        /* <DEDUP_REMOVED lines=16> */
.L_x_136:
[----:B------:R-:W-:Y:S05]  /*2a00*/  BSYNC B0 ;  /* 0x0000000000007941 */ /* 0x000fea0003800000 */
.L_x_135:
[----:B------:R-:W-:Y:S01]  /*2a10*/  ISETP.GE.AND P0, PT, R5, UR6, PT ;  /* 0x0000000605007c0c */ /* 0x000fe2000bf06270 */
[----:B------:R-:W-:-:S12]  /*2a20*/  BSSY B0, `(.L_x_137) ;  /* 0x000001a000007945 */ /* 0x000fd80003800000 */
[----:B------:R1:W-:Y:S04]  /*2a30*/  @P0 STS.128 [R239+0xd800], RZ ;  /* 0x00d800ffef000388 */ /* 0x0003e80000000c00 */
[----:B------:R1:W-:Y:S01]  /*2a40*/  @P0 STS.128 [R239+0xf800], RZ ;  /* 0x00f800ffef000388 */ /* 0x0003e20000000c00 */
[----:B------:R-:W-:Y:S05]  /*2a50*/  @P0 BRA `(.L_x_138) ;  /* 0x0000016000000947 */ /* 0x000fea0003800000 */
[----:B------:R-:W-:Y:S01]  /*2a60*/  ISETP.GE.AND P1, PT, R178, c[0x0][0x220], PT ;  /* 0x00008800b2007a0c */ /* 0x000fe20003f26270 */
[----:B-1----:R-:W-:Y:S01]  /*2a70*/  IMAD.MOV.U32 R8, RZ, RZ, c[0x0][0x1a0] ;  /* 0x00006800ff087624 */ /* 0x002fe200078e00ff */
[----:B------:R-:W-:Y:S01]  /*2a80*/  ULDC UR4, c[0x0][0x1a4] ;  /* 0x0000690000047ab9 */ /* 0x000fe20000000800 */
[----:B------:R-:W-:Y:S01]  /*2a90*/  ISETP.GE.AND P0, PT, R171, c[0x0][0x220], PT ;  /* 0x00008800ab007a0c */ /* 0x000fe20003f06270 */
[----:B------:R-:W-:Y:S01]  /*2aa0*/  UIMAD UR4, UR4, 0x30, URZ ;  /* 0x00000030040478a4 */ /* 0x000fe2000f8e023f */
[----:B------:R-:W-:-:S05]  /*2ab0*/  IMAD.WIDE.U32 R8, R8, 0x30, R6 ;  /* 0x0000003008087825 */ /* 0x000fca00078e0006 */
[----:B------:R-:W-:-:S03]  /*2ac0*/  IADD3 R0, R9, UR4, RZ ;  /* 0x0000000409007c10 */ /* 0x000fc6000fffe0ff */
        /* <DEDUP_REMOVED lines=15> */
.L_x_138:
[----:B------:R-:W-:Y:S05]  /*2bc0*/  BSYNC B0 ;  /* 0x0000000000007941 */ /* 0x000fea0003800000 */
.L_x_137:
[----:B-1----:R-:W-:Y:S01]  /*2bd0*/  SHF.R.S32.HI R7, RZ, 0x4, R21 ;  /* 0x00000004ff077819 */ /* 0x002fe20000011415 */
[C---:B------:R-:W-:Y:S01]  /*2be0*/  IMAD.SHL.U32 R6, R18.reuse, 0x40, RZ ;  /* 0x0000004012067824 */ /* 0x040fe200078e00ff */
[----:B------:R-:W-:Y:S01]  /*2bf0*/  R2P PR, R18, 0x6 ;  /* 0x0000000612007804 */ /* 0x000fe20000000000 */
[----:B------:R-:W-:Y:S01]  /*2c00*/  IMAD.SHL.U32 R3, R19, 0x40, RZ ;  /* 0x0000004013037824 */ /* 0x000fe200078e00ff */
[----:B------:R-:W-:Y:S01]  /*2c10*/  LEA.HI R0, R21, R7, RZ, 0x1 ;  /* 0x0000000715007211 */ /* 0x000fe200078f08ff */
[----:B------:R-:W-:Y:S01]  /*2c20*/  IMAD.SHL.U32 R8, R20, 0x40, RZ ;  /* 0x0000004014087824 */ /* 0x000fe200078e00ff */
[----:B------:R-:W0:Y:S01]  /*2c30*/  LDGDEPBAR ;  /* 0x00000000000079af */ /* 0x000e220000000000 */
[----:B------:R-:W-:Y:S01]  /*2c40*/  IMAD.SHL.U32 R5, R12, 0x8, RZ ;  /* 0x000000080c057824 */ /* 0x000fe200078e00ff */
[----:B------:R-:W-:Y:S01]  /*2c50*/  LOP3.LUT R0, R0, 0xfffffffe, RZ, 0xc0, !PT ;  /* 0xfffffffe00007812 */ /* 0x000fe200078ec0ff */
[----:B------:R-:W-:Y:S01]  /*2c60*/  UISETP.GE.AND UP0, UPT, UR14, 0x41, UPT ;  /* 0x000000410e00788c */ /* 0x000fe2000bf06270 */
[----:B------:R-:W-:-:S02]  /*2c70*/  LOP3.LUT R3, R3, 0x1c0, RZ, 0xc0, !PT ;  /* 0x000001c003037812 */ /* 0x000fc400078ec0ff */
[----:B------:R-:W-:Y:S01]  /*2c80*/  LOP3.LUT R154, R8, 0xfffffe00, RZ, 0xc0, !PT ;  /* 0xfffffe00089a7812 */ /* 0x000fe200078ec0ff */
[----:B------:R-:W-:Y:S01]  /*2c90*/  IMAD.IADD R7, R7, 0x1, -R0 ;  /* 0x0000000107077824 */ /* 0x000fe200078e0a00 */
[----:B------:R-:W-:-:S03]  /*2ca0*/  LOP3.LUT R0, R6, 0x1c0, RZ, 0xc0, !PT ;  /* 0x000001c006007812 */ /* 0x000fc600078ec0ff */
[----:B------:R-:W-:Y:S01]  /*2cb0*/  IMAD.SHL.U32 R6, R7, 0x8, RZ ;  /* 0x0000000807067824 */ /* 0x000fe200078e00ff */
[----:B------:R-:W-:Y:S02]  /*2cc0*/  LOP3.LUT R8, R0, 0x8, R5, 0xf8, !PT ;  /* 0x0000000800087812 */ /* 0x000fe400078ef805 */
[----:B------:R-:W-:Y:S02]  /*2cd0*/  SHF.R.U32.HI R0, RZ, 0x3, R0 ;  /* 0x00000003ff007819 */ /* 0x000fe40000011600 */
[----:B------:R-:W-:Y:S02]  /*2ce0*/  LOP3.LUT R6, R3, 0x8, R6, 0xf8, !PT ;  /* 0x0000000803067812 */ /* 0x000fe400078ef806 */
[----:B------:R-:W-:Y:S01]  /*2cf0*/  SHF.R.U32.HI R5, RZ, 0x3, R3 ;  /* 0x00000003ff057819 */ /* 0x000fe20000011603 */
[----:B------:R-:W-:Y:S01]  /*2d00*/  IMAD R3, R152, 0x400, R154 ;  /* 0x0000040098037824 */ /* 0x000fe200078e029a */
[----:B------:R-:W-:Y:S02]  /*2d10*/  LOP3.LUT R0, R8, R0, RZ, 0x3c, !PT ;  /* 0x0000000008007212 */ /* 0x000fe400078e3cff */
[----:B------:R-:W-:Y:S01]  /*2d20*/  LOP3.LUT R153, R6, R5, RZ, 0x3c, !PT ;  /* 0x0000000506997212 */ /* 0x000fe200078e3cff */
[----:B------:R-:W-:-:S02]  /*2d30*/  IMAD.SHL.U32 R5, R155, 0x2, RZ ;  /* 0x000000029b057824 */ /* 0x000fc400078e00ff */
[----:B------:R-:W-:Y:S02]  /*2d40*/  IMAD R0, R7, 0x200, R0 ;  /* 0x0000020007007824 */ /* 0x000fe400078e0200 */
[----:B------:R-:W-:Y:S01]  /*2d50*/  IMAD.IADD R3, R153, 0x1, R3 ;  /* 0x0000000199037824 */ /* 0x000fe200078e0203 */
[----:B------:R-:W-:Y:S01]  /*2d60*/  LOP3.LUT R5, R5, 0x6, RZ, 0xc0, !PT ;  /* 0x0000000605057812 */ /* 0x000fe200078ec0ff */
[----:B------:R-:W-:Y:S02]  /*2d70*/  IMAD.SHL.U32 R220, R0, 0x2, RZ ;  /* 0x0000000200dc7824 */ /* 0x000fe400078e00ff */
[----:B------:R-:W-:Y:S01]  /*2d80*/  IMAD.SHL.U32 R227, R3, 0x2, RZ ;  /* 0x0000000203e37824 */ /* 0x000fe200078e00ff */
[----:B------:R-:W-:Y:S02]  /*2d90*/  SHF.R.S32.HI R3, RZ, 0x1f, R152 ;  /* 0x0000001fff037819 */ /* 0x000fe40000011498 */
[----:B------:R-:W-:Y:S01]  /*2da0*/  LDSM.16.M88.4 R32, [R220+0x8000] ;  /* 0x00800000dc20783b */ /* 0x000fe20000000200 */
[----:B------:R-:W-:Y:S01]  /*2db0*/  IADD3 R0, R220, 0x8000, RZ ;  /* 0x00008000dc007810 */ /* 0x000fe20007ffe0ff */
[--C-:B------:R-:W-:Y:S01]  /*2dc0*/  IMAD R228, R4, 0x2, R227.reuse ;  /* 0x0000000204e47824 */ /* 0x100fe200078e02e3 */
[----:B------:R-:W-:Y:S01]  /*2dd0*/  IADD3 R231, R220, 0x8020, RZ ;  /* 0x00008020dce77810 */ /* 0x000fe20007ffe0ff */
[----:B------:R-:W1:Y:S01]  /*2de0*/  LDSM.16.M88.4 R12, [R227] ;  /* 0x00000000e30c783b */ /* 0x000e620000000200 */
[----:B------:R-:W-:Y:S01]  /*2df0*/  @P1 IADD3 R231, R0, -0x20, RZ ;  /* 0xffffffe000e71810 */ /* 0x000fe20007ffe0ff */
[----:B------:R-:W-:Y:S01]  /*2e00*/  IMAD.MOV.U32 R0, RZ, RZ, 0x40 ;  /* 0x00000040ff007424 */ /* 0x000fe200078e00ff */
[----:B------:R-:W-:Y:S01]  /*2e10*/  LEA.HI R3, R3, R152, RZ, 0x2 ;  /* 0x0000009803037211 */ /* 0x000fe200078f10ff */
[----:B--2---:R-:W2:Y:S01]  /*2e20*/  LDSM.16.M88.4 R8, [R227+0x2000] ;  /* 0x00200000e308783b */ /* 0x004ea20000000200 */
[C---:B------:R-:W-:Y:S01]  /*2e30*/  IMAD R230, R2.reuse, 0x2, R227 ;  /* 0x0000000202e67824 */ /* 0x040fe200078e02e3 */
[----:B------:R-:W-:Y:S01]  /*2e40*/  IADD3 R238, R231, 0x800, RZ ;  /* 0x00000800e7ee7810 */ /* 0x000fe20007ffe0ff */
[----:B------:R-:W-:Y:S01]  /*2e50*/  IMAD R229, R2, 0x2, R228 ;  /* 0x0000000202e57824 */ /* 0x000fe200078e02e4 */
[----:B------:R-:W5:Y:S01]  /*2e60*/  LDSM.16.M88.4 R28, [R220+0x8800] ;  /* 0x00880000dc1c783b */ /* 0x000f620000000200 */
[----:B------:R-:W-:-:S02]  /*2e70*/  SEL R0, R0, 0xffffffc0, !P2 ;  /* 0xffffffc000007807 */ /* 0x000fc40005000000 */
[----:B------:R-:W-:Y:S01]  /*2e80*/  LOP3.LUT R3, R3, 0xfffffffc, RZ, 0xc0, !PT ;  /* 0xfffffffc03037812 */ /* 0x000fe200078ec0ff */
[----:B------:R-:W3:Y:S01]  /*2e90*/  LDSM.16.M88.4 R24, [R220+0x9000] ;  /* 0x00900000dc18783b */ /* 0x000ee20000000200 */
[C---:B------:R-:W-:Y:S01]  /*2ea0*/  IADD3 R237, R231.reuse, 0x1000, RZ ;  /* 0x00001000e7ed7810 */ /* 0x040fe20007ffe0ff */
[----:B------:R-:W-:Y:S01]  /*2eb0*/  IMAD.IADD R226, R220, 0x1, R0 ;  /* 0x00000001dce27824 */ /* 0x000fe200078e0200 */
[C---:B------:R-:W-:Y:S01]  /*2ec0*/  IADD3 R236, R231.reuse, 0x1800, RZ ;  /* 0x00001800e7ec7810 */ /* 0x040fe20007ffe0ff */
[----:B------:R-:W4:Y:S01]  /*2ed0*/  LDSM.16.M88.4 R20, [R220+0x9800] ;  /* 0x00980000dc14783b */ /* 0x000f220000000200 */
[----:B------:R-:W-:Y:S01]  /*2ee0*/  IMAD.IADD R225, R0, 0x1, R231 ;  /* 0x0000000100e17824 */ /* 0x000fe200078e02e7 */
[C---:B------:R-:W-:Y:S01]  /*2ef0*/  IADD3 R235, R231.reuse, 0x2000, RZ ;  /* 0x00002000e7eb7810 */ /* 0x040fe20007ffe0ff */
[----:B------:R-:W-:Y:S01]  /*2f00*/  IMAD.U32 R0, RZ, RZ, UR12 ;  /* 0x0000000cff007e24 */ /* 0x000fe2000f8e00ff */
[----:B------:R-:W-:Y:S01]  /*2f10*/  LDSM.16.M88.4 R52, [R231] ;  /* 0x00000000e734783b */ /* 0x000fe20000000200 */
[----:B------:R-:W-:Y:S01]  /*2f20*/  IMAD.IADD R3, R152, 0x1, -R3 ;  /* 0x0000000198037824 */ /* 0x000fe200078e0a03 */
[C---:B------:R-:W-:Y:S01]  /*2f30*/  IADD3 R234, R231.reuse, 0x2800, RZ ;  /* 0x00002800e7ea7810 */ /* 0x040fe20007ffe0ff */
[----:B------:R-:W-:Y:S01]  /*2f40*/  IMAD R0, R0, 0x40, R5 ;  /* 0x0000004000007824 */ /* 0x000fe200078e0205 */
[----:B------:R-:W3:Y:S01]  /*2f50*/  LDSM.16.M88.4 R16, [R228+0x2000] ;  /* 0x00200000e410783b */ /* 0x000ee20000000200 */
[----:B------:R-:W-:-:S02]  /*2f60*/  IADD3 R233, R231, 0x3000, RZ ;  /* 0x00003000e7e97810 */ /* 0x000fc40007ffe0ff */
[----:B------:R-:W-:Y:S01]  /*2f70*/  IADD3 R232, R231, 0x3800, RZ ;  /* 0x00003800e7e87810 */ /* 0x000fe20007ffe0ff */
[----:B------:R-:W3:Y:S01]  /*2f80*/  LDSM.16.M88.4 R44, [R231+0x800] ;  /* 0x00080000e72c783b */ /* 0x000ee20000000200 */
[C---:B------:R-:W-:Y:S02]  /*2f90*/  ISETP.GE.AND P1, PT, R0.reuse, UR14, PT ;  /* 0x0000000e00007c0c */ /* 0x040fe4000bf26270 */
[C---:B------:R-:W-:Y:S01]  /*2fa0*/  IADD3 R5, R0.reuse, 0x1, RZ ;  /* 0x0000000100057810 */ /* 0x040fe20007ffe0ff */
[----:B------:R-:W3:Y:S01]  /*2fb0*/  LDSM.16.M88.4 R48, [R231+0x1800] ;  /* 0x00180000e730783b */ /* 0x000ee20000000200 */
[----:B------:R-:W-:Y:S02]  /*2fc0*/  IADD3 R6, R0, 0x8, RZ ;  /* 0x0000000800067810 */ /* 0x000fe40007ffe0ff */
[----:B------:R-:W-:Y:S01]  /*2fd0*/  ISETP.GE.AND P0, PT, R5, UR14, PT ;  /* 0x0000000e05007c0c */ /* 0x000fe2000bf06270 */
[----:B------:R-:W3:Y:S01]  /*2fe0*/  LDSM.16.M88.4 R40, [R231+0x1000] ;  /* 0x00100000e728783b */ /* 0x000ee20000000200 */
[----:B------:R-:W-:-:S02]  /*2ff0*/  ISETP.GE.AND P6, PT, R6, UR14, PT ;  /* 0x0000000e06007c0c */ /* 0x000fc4000bfc6270 */
[C---:B------:R-:W-:Y:S01]  /*3000*/  IADD3 R6, R0.reuse, 0x10, RZ ;  /* 0x0000001000067810 */ /* 0x040fe20007ffe0ff */
[-C--:B-1----:R-:W-:Y:S01]  /*3010*/  HMMA.16816.F32 R108, R12, R32.reuse, RZ ;  /* 0x000000200c6c723c */ /* 0x082fe200000018ff */
[----:B------:R1:W-:Y:S01]  /*3020*/  STL [R1+0x4c], R3 ;  /* 0x00004c0301007387 */ /* 0x0003e20000100800 */
[----:B------:R-:W-:Y:S02]  /*3030*/  IADD3 R5, R0, 0x11, RZ ;  /* 0x0000001100057810 */ /* 0x000fe40007ffe0ff */
[----:B------:R-:W-:Y:S02]  /*3040*/  ISETP.GE.AND P4, PT, R6, UR14, PT ;  /* 0x0000000e06007c0c */ /* 0x000fe4000bf86270 */
[----:B------:R-:W-:Y:S02]  /*3050*/  ISETP.GE.AND P3, PT, R5, UR14, PT ;  /* 0x0000000e05007c0c */ /* 0x000fe4000bf66270 */
[C---:B--2---:R-:W-:Y:S08]  /*3060*/  HMMA.16816.F32 R36, R8.reuse, R32, RZ ;  /* 0x000000200824723c */ /* 0x044ff000000018ff */
[-C--:B------:R-:W-:Y:S08]  /*3070*/  HMMA.16816.F32 R80, R8, R34.reuse, RZ ;  /* 0x000000220850723c */ /* 0x080ff000000018ff */
[----:B------:R-:W-:Y:S01]  /*3080*/  HMMA.16816.F32 R104, R12, R34, RZ ;  /* 0x000000220c68723c */ /* 0x000fe200000018ff */
[----:B-1----:R-:W-:-:S04]  /*3090*/  IADD3 R3, R0, 0x9, RZ ;  /* 0x0000000900037810 */ /* 0x002fc80007ffe0ff */
[----:B------:R-:W-:-:S03]  /*30a0*/  ISETP.GE.AND P5, PT, R3, UR14, PT ;  /* 0x0000000e03007c0c */ /* 0x000fc6000bfa6270 */
[----:B-----5:R-:W-:Y:S01]  /*30b0*/  HMMA.16816.F32 R32, R8, R28, RZ ;  /* 0x0000001c0820723c */ /* 0x020fe200000018ff */
[----:B------:R-:W-:-:S04]  /*30c0*/  IADD3 R3, R0, 0x18, RZ ;  /* 0x0000001800037810 */ /* 0x000fc80007ffe0ff */
[----:B------:R-:W-:Y:S02]  /*30d0*/  ISETP.GE.AND P2, PT, R3, UR14, PT ;  /* 0x0000000e03007c0c */ /* 0x000fe4000bf46270 */
[----:B------:R-:W-:Y:S01]  /*30e0*/  IADD3 R3, R0, 0x19, RZ ;  /* 0x0000001900037810 */ /* 0x000fe20007ffe0ff */
[C---:B---3--:R-:W-:Y:S08]  /*30f0*/  HMMA.16816.F32 R56, R8.reuse, R24, RZ ;  /* 0x000000180838723c */ /* 0x048ff000000018ff */
[C---:B----4-:R-:W-:Y:S08]  /*3100*/  HMMA.16816.F32 R60, R8.reuse, R20, RZ ;  /* 0x00000014083c723c */ /* 0x050ff000000018ff */
[C---:B------:R-:W-:Y:S08]  /*3110*/  HMMA.16816.F32 R96, R8.reuse, R30, RZ ;  /* 0x0000001e0860723c */ /* 0x040ff000000018ff */
[C---:B------:R-:W-:Y:S08]  /*3120*/  HMMA.16816.F32 R100, R8.reuse, R26, RZ ;  /* 0x0000001a0864723c */ /* 0x040ff000000018ff */
[----:B------:R-:W-:Y:S01]  /*3130*/  HMMA.16816.F32 R92, R8, R22, RZ ;  /* 0x00000016085c723c */ /* 0x000fe200000018ff */
[----:B------:R-:W1:Y:S07]  /*3140*/  LDSM.16.M88.4 R8, [R228] ;  /* 0x00000000e408783b */ /* 0x000e6e0000000200 */
[C---:B------:R-:W-:Y:S08]  /*3150*/  HMMA.16816.F32 R88, R12.reuse, R28, RZ ;  /* 0x0000001c0c58723c */ /* 0x040ff000000018ff */
[C---:B------:R-:W-:Y:S01]  /*3160*/  HMMA.16816.F32 R84, R12.reuse, R30, RZ ;  /* 0x0000001e0c54723c */ /* 0x040fe200000018ff */
[----:B------:R-:W-:Y:S07]  /*3170*/  LDSM.16.M88.4 R28, [R226+0x9000] ;  /* 0x00900000e21c783b */ /* 0x000fee0000000200 */
[C---:B------:R-:W-:Y:S08]  /*3180*/  HMMA.16816.F32 R76, R12.reuse, R24, RZ ;  /* 0x000000180c4c723c */ /* 0x040ff000000018ff */
[C---:B------:R-:W-:Y:S01]  /*3190*/  HMMA.16816.F32 R72, R12.reuse, R26, RZ ;  /* 0x0000001a0c48723c */ /* 0x040fe200000018ff */
[----:B------:R-:W-:Y:S07]  /*31a0*/  LDSM.16.M88.4 R24, [R226+0x9800] ;  /* 0x00980000e218783b */ /* 0x000fee0000000200 */
[C---:B------:R-:W-:Y:S08]  /*31b0*/  HMMA.16816.F32 R68, R12.reuse, R20, RZ ;  /* 0x000000140c44723c */ /* 0x040ff000000018ff */
[----:B------:R-:W-:Y:S01]  /*31c0*/  HMMA.16816.F32 R64, R12, R22, RZ ;  /* 0x000000160c40723c */ /* 0x000fe200000018ff */
[----:B------:R-:W2:Y:S04]  /*31d0*/  LDSM.16.M88.4 R20, [R230+0x2000] ;  /* 0x00200000e614783b */ /* 0x000ea80000000200 */
[----:B------:R-:W-:Y:S03]  /*31e0*/  LDSM.16.M88.4 R12, [R230] ;  /* 0x00000000e60c783b */ /* 0x000fe60000000200 */
[C---:B------:R-:W-:Y:S01]  /*31f0*/  HMMA.16816.F32 R112, R16.reuse, R52, R36 ;  /* 0x000000341070723c */ /* 0x040fe20000001824 */
[----:B------:R-:W3:Y:S07]  /*3200*/  LDSM.16.M88.4 R36, [R226+0x8000] ;  /* 0x00800000e224783b */ /* 0x000eee0000000200 */
[C---:B------:R-:W-:Y:S01]  /*3210*/  HMMA.16816.F32 R124, R16.reuse, R44, R32 ;  /* 0x0000002c107c723c */ /* 0x040fe20000001820 */
[----:B------:R-:W4:Y:S07]  /*3220*/  LDSM.16.M88.4 R32, [R226+0x8800] ;  /* 0x00880000e220783b */ /* 0x000f2e0000000200 */
[C---:B------:R-:W-:Y:S08]  /*3230*/  HMMA.16816.F32 R60, R16.reuse, R48, R60 ;  /* 0x00000030103c723c */ /* 0x040ff0000000183c */
[C---:B------:R-:W-:Y:S08]  /*3240*/  HMMA.16816.F32 R120, R16.reuse, R46, R96 ;  /* 0x0000002e1078723c */ /* 0x040ff00000001860 */
[C---:B------:R-:W-:Y:S08]  /*3250*/  HMMA.16816.F32 R56, R16.reuse, R40, R56 ;  /* 0x000000281038723c */ /* 0x040ff00000001838 */
[C---:B------:R-:W-:Y:S08]  /*3260*/  HMMA.16816.F32 R132, R16.reuse, R54, R80 ;  /* 0x000000361084723c */ /* 0x040ff00000001850 */
[C---:B------:R-:W-:Y:S08]  /*3270*/  HMMA.16816.F32 R116, R16.reuse, R42, R100 ;  /* 0x0000002a1074723c */ /* 0x040ff00000001864 */
[----:B------:R-:W-:Y:S01]  /*3280*/  HMMA.16816.F32 R96, R16, R50, R92 ;  /* 0x000000321060723c */ /* 0x000fe2000000185c */
[----:B------:R-:W-:Y:S07]  /*3290*/  LDSM.16.M88.4 R16, [R225+0x1000] ;  /* 0x00100000e110783b */ /* 0x000fee0000000200 */
[C---:B-1----:R-:W-:Y:S08]  /*32a0*/  HMMA.16816.F32 R128, R8.reuse, R44, R88 ;  /* 0x0000002c0880723c */ /* 0x042ff00000001858 */
[C---:B------:R-:W-:Y:S08]  /*32b0*/  HMMA.16816.F32 R136, R8.reuse, R40, R76 ;  /* 0x000000280888723c */ /* 0x040ff0000000184c */
[C---:B------:R-:W-:Y:S01]  /*32c0*/  HMMA.16816.F32 R88, R8.reuse, R46, R84 ;  /* 0x0000002e0858723c */ /* 0x040fe20000001854 */
[----:B------:R-:W-:Y:S07]  /*32d0*/  LDSM.16.M88.4 R44, [R225+0x800] ;  /* 0x00080000e12c783b */ /* 0x000fee0000000200 */
[C---:B------:R-:W-:Y:S08]  /*32e0*/  HMMA.16816.F32 R100, R8.reuse, R52, R108 ;  /* 0x000000340864723c */ /* 0x040ff0000000186c */
[C---:B------:R-:W-:Y:S08]  /*32f0*/  HMMA.16816.F32 R140, R8.reuse, R48, R68 ;  /* 0x00000030088c723c */ /* 0x040ff00000001844 */
[C---:B------:R-:W-:Y:S01]  /*3300*/  HMMA.16816.F32 R92, R8.reuse, R54, R104 ;  /* 0x00000036085c723c */ /* 0x040fe20000001868 */
[----:B------:R-:W-:Y:S07]  /*3310*/  LDSM.16.M88.4 R52, [R225+0x1800] ;  /* 0x00180000e134783b */ /* 0x000fee0000000200 */
[C---:B------:R-:W-:Y:S08]  /*3320*/  HMMA.16816.F32 R84, R8.reuse, R42, R72 ;  /* 0x0000002a0854723c */ /* 0x040ff00000001848 */
[----:B------:R-:W-:Y:S01]  /*3330*/  HMMA.16816.F32 R76, R8, R50, R64 ;  /* 0x00000032084c723c */ /* 0x000fe20000001840 */
[----:B------:R-:W-:Y:S04]  /*3340*/  LDSM.16.M88.4 R48, [R225] ;  /* 0x00000000e130783b */ /* 0x000fe80000000200 */
[----:B------:R-:W1:Y:S03]  /*3350*/  LDSM.16.M88.4 R8, [R229+0x2000] ;  /* 0x00200000e508783b */ /* 0x000e660000000200 */
[C---:B--2---:R-:W-:Y:S08]  /*3360*/  HMMA.16816.F32 R80, R20.reuse, R24, R60 ;  /* 0x000000181450723c */ /* 0x044ff0000000183c */
[C---:B---3--:R-:W-:Y:S08]  /*3370*/  HMMA.16816.F32 R72, R20.reuse, R36, R112 ;  /* 0x000000241448723c */ /* 0x048ff00000001870 */
[C---:B----4-:R-:W-:Y:S08]  /*3380*/  HMMA.16816.F32 R64, R20.reuse, R32, R124 ;  /* 0x000000201440723c */ /* 0x050ff0000000187c */
[C---:B------:R-:W-:Y:S08]  /*3390*/  HMMA.16816.F32 R56, R20.reuse, R28, R56 ;  /* 0x0000001c1438723c */ /* 0x040ff00000001838 */
[C---:B------:R-:W-:Y:S08]  /*33a0*/  HMMA.16816.F32 R68, R20.reuse, R38, R132 ;  /* 0x000000261444723c */ /* 0x040ff00000001884 */
[C---:B------:R-:W-:Y:S08]  /*33b0*/  HMMA.16816.F32 R60, R20.reuse, R34, R120 ;  /* 0x00000022143c723c */ /* 0x040ff00000001878 */
[C---:B------:R-:W-:Y:S08]  /*33c0*/  HMMA.16816.F32 R40, R20.reuse, R30, R116 ;  /* 0x0000001e1428723c */ /* 0x040ff00000001874 */
[----:B------:R-:W-:Y:S01]  /*33d0*/  HMMA.16816.F32 R108, R20, R26, R96 ;  /* 0x0000001a146c723c */ /* 0x000fe20000001860 */
[----:B------:R-:W2:Y:S07]  /*33e0*/  LDSM.16.M88.4 R20, [R229] ;  /* 0x00000000e514783b */ /* 0x000eae0000000200 */
[C---:B------:R-:W-:Y:S08]  /*33f0*/  HMMA.16816.F32 R112, R12.reuse, R36, R100 ;  /* 0x000000240c70723c */ /* 0x040ff00000001864 */
[C---:B------:R-:W-:Y:S08]  /*3400*/  HMMA.16816.F32 R96, R12.reuse, R34, R88 ;  /* 0x000000220c60723c */ /* 0x040ff00000001858 */
[C---:B------:R-:W-:Y:S01]  /*3410*/  HMMA.16816.F32 R104, R12.reuse, R38, R92 ;  /* 0x000000260c68723c */ /* 0x040fe2000000185c */
[----:B------:R-:W-:Y:S07]  /*3420*/  LDSM.16.M88.4 R36, [R220+0xb000] ;  /* 0x00b00000dc24783b */ /* 0x000fee0000000200 */
[C---:B------:R-:W-:Y:S08]  /*3430*/  HMMA.16816.F32 R88, R12.reuse, R30, R84 ;  /* 0x0000001e0c58723c */ /* 0x040ff00000001854 */
[C---:B------:R-:W-:Y:S01]  /*3440*/  HMMA.16816.F32 R100, R12.reuse, R32, R128 ;  /* 0x000000200c64723c */ /* 0x040fe20000001880 */
[----:B------:R-:W-:Y:S07]  /*3450*/  LDSM.16.M88.4 R32, [R220+0xb800] ;  /* 0x00b80000dc20783b */ /* 0x000fee0000000200 */
[C---:B------:R-:W-:Y:S01]  /*3460*/  HMMA.16816.F32 R92, R12.reuse, R28, R136 ;  /* 0x0000001c0c5c723c */ /* 0x040fe20000001888 */
[----:B------:R-:W-:Y:S07]  /*3470*/  LDSM.16.M88.4 R28, [R220+0xa000] ;  /* 0x00a00000dc1c783b */ /* 0x000fee0000000200 */
[----:B------:R-:W-:Y:S08]  /*3480*/  HMMA.16816.F32 R84, R12, R24, R140 ;  /* 0x000000180c54723c */ /* 0x000ff0000000188c */
[C---:B-1----:R-:W-:Y:S01]  /*3490*/  HMMA.16816.F32 R148, R8.reuse, R48, R72 ;  /* 0x000000300894723c */ /* 0x042fe20000001848 */
[----:B------:R-:W-:Y:S07]  /*34a0*/  LDSM.16.M88.4 R72, [R231+0x2800] ;  /* 0x00280000e748783b */ /* 0x000fee0000000200 */
[C---:B------:R-:W-:Y:S08]  /*34b0*/  HMMA.16816.F32 R144, R8.reuse, R50, R68 ;  /* 0x000000320890723c */ /* 0x040ff00000001844 */
[C---:B------:R-:W-:Y:S08]  /*34c0*/  HMMA.16816.F32 R140, R8.reuse, R44, R64 ;  /* 0x0000002c088c723c */ /* 0x040ff00000001840 */
[C---:B------:R-:W-:Y:S08]  /*34d0*/  HMMA.16816.F32 R136, R8.reuse, R46, R60 ;  /* 0x0000002e0888723c */ /* 0x040ff0000000183c */
[C---:B------:R-:W-:Y:S01]  /*34e0*/  HMMA.16816.F32 R132, R8.reuse, R16, R56 ;  /* 0x000000100884723c */ /* 0x040fe20000001838 */
[----:B------:R-:W-:Y:S07]  /*34f0*/  LDSM.16.M88.4 R56, [R231+0x2000] ;  /* 0x00200000e738783b */ /* 0x000fee0000000200 */
[C---:B------:R-:W-:Y:S01]  /*3500*/  HMMA.16816.F32 R128, R8.reuse, R18, R40 ;  /* 0x000000120880723c */ /* 0x040fe20000001828 */
[----:B------:R-:W-:Y:S07]  /*3510*/  LDSM.16.M88.4 R40, [R220+0xa800] ;  /* 0x00a80000dc28783b */ /* 0x000fee0000000200 */
[C---:B------:R-:W-:Y:S08]  /*3520*/  HMMA.16816.F32 R124, R8.reuse, R52, R80 ;  /* 0x00000034087c723c */ /* 0x040ff00000001850 */
[----:B------:R-:W-:Y:S01]  /*3530*/  HMMA.16816.F32 R116, R8, R54, R108 ;  /* 0x000000360874723c */ /* 0x000fe2000000186c */
[----:B------:R-:W1:Y:S07]  /*3540*/  LDSM.16.M88.4 R8, [R227+0x4000] ;  /* 0x00400000e308783b */ /* 0x000e6e0000000200 */
[----:B------:R-:W-:Y:S01]  /*3550*/  HMMA.16816.F32 R76, R12, R26, R76 ;  /* 0x0000001a0c4c723c */ /* 0x000fe2000000184c */
[----:B------:R-:W3:Y:S07]  /*3560*/  LDSM.16.M88.4 R12, [R227+0x6000] ;  /* 0x00600000e30c783b */ /* 0x000eee0000000200 */
[C---:B--2---:R-:W-:Y:S08]  /*3570*/  HMMA.16816.F32 R24, R20.reuse, R48, R112 ;  /* 0x000000301418723c */ /* 0x044ff00000001870 */
[C---:B------:R-:W-:Y:S08]  /*3580*/  HMMA.16816.F32 R120, R20.reuse, R50, R104 ;  /* 0x000000321478723c */ /* 0x040ff00000001868 */
[C---:B------:R-:W-:Y:S08]  /*3590*/  HMMA.16816.F32 R112, R20.reuse, R44, R100 ;  /* 0x0000002c1470723c */ /* 0x040ff00000001864 */
[C---:B------:R-:W-:Y:S08]  /*35a0*/  HMMA.16816.F32 R104, R20.reuse, R16, R92 ;  /* 0x000000101468723c */ /* 0x040ff0000000185c */
[C---:B------:R-:W-:Y:S08]  /*35b0*/  HMMA.16816.F32 R108, R20.reuse, R46, R96 ;  /* 0x0000002e146c723c */ /* 0x040ff00000001860 */
[C---:B------:R-:W-:Y:S01]  /*35c0*/  HMMA.16816.F32 R92, R20.reuse, R18, R88 ;  /* 0x00000012145c723c */ /* 0x040fe20000001858 */
[----:B------:R-:W2:Y:S07]  /*35d0*/  LDSM.16.M88.4 R16, [R228+0x6000] ;  /* 0x00600000e410783b */ /* 0x000eae0000000200 */
[C---:B------:R-:W-:Y:S01]  /*35e0*/  HMMA.16816.F32 R80, R20.reuse, R52, R84 ;  /* 0x000000341450723c */ /* 0x040fe20000001854 */
[----:B------:R-:W-:Y:S07]  /*35f0*/  LDSM.16.M88.4 R84, [R231+0x3000] ;  /* 0x00300000e754783b */ /* 0x000fee0000000200 */
[----:B------:R-:W-:Y:S01]  /*3600*/  HMMA.16816.F32 R68, R20, R54, R76 ;  /* 0x000000361444723c */ /* 0x000fe2000000184c */
[----:B------:R-:W-:Y:S07]  /*3610*/  LDSM.16.M88.4 R76, [R231+0x3800] ;  /* 0x00380000e74c783b */ /* 0x000fee0000000200 */
[-C--:B-1----:R-:W-:Y:S01]  /*3620*/  HMMA.16816.F32 R100, R8, R28.reuse, R24 ;  /* 0x0000001c0864723c */ /* 0x082fe20000001818 */
[----:B------:R-:W1:Y:S07]  /*3630*/  LDSM.16.M88.4 R24, [R228+0x4000] ;  /* 0x00400000e418783b */ /* 0x000e6e0000000200 */
[C---:B---3--:R-:W-:Y:S08]  /*3640*/  HMMA.16816.F32 R64, R12.reuse, R28, R148 ;  /* 0x0000001c0c40723c */ /* 0x048ff00000001894 */
[C---:B------:R-:W-:Y:S08]  /*3650*/  HMMA.16816.F32 R60, R12.reuse, R30, R144 ;  /* 0x0000001e0c3c723c */ /* 0x040ff00000001890 */
[C---:B------:R-:W-:Y:S08]  /*3660*/  HMMA.16816.F32 R96, R12.reuse, R34, R116 ;  /* 0x000000220c60723c */ /* 0x040ff00000001874 */
[----:B------:R-:W-:Y:S08]  /*3670*/  HMMA.16816.F32 R88, R12, R32, R124 ;  /* 0x000000200c58723c */ /* 0x000ff0000000187c */
[C---:B------:R-:W-:Y:S08]  /*3680*/  HMMA.16816.F32 R116, R8.reuse, R30, R120 ;  /* 0x0000001e0874723c */ /* 0x040ff00000001878 */
[C---:B------:R-:W-:Y:S08]  /*3690*/  HMMA.16816.F32 R28, R8.reuse, R40, R112 ;  /* 0x00000028081c723c */ /* 0x040ff00000001870 */
[----:B------:R-:W-:Y:S08]  /*36a0*/  HMMA.16816.F32 R124, R8, R36, R104 ;  /* 0x00000024087c723c */ /* 0x000ff00000001868 */
[C---:B------:R-:W-:Y:S08]  /*36b0*/  HMMA.16816.F32 R52, R12.reuse, R40, R140 ;  /* 0x000000280c34723c */ /* 0x040ff0000000188c */
[C---:B------:R-:W-:Y:S08]  /*36c0*/  HMMA.16816.F32 R48, R12.reuse, R42, R136 ;  /* 0x0000002a0c30723c */ /* 0x040ff00000001888 */
[C---:B------:R-:W-:Y:S08]  /*36d0*/  HMMA.16816.F32 R44, R12.reuse, R36, R132 ;  /* 0x000000240c2c723c */ /* 0x040ff00000001884 */
[----:B------:R-:W-:Y:S01]  /*36e0*/  HMMA.16816.F32 R20, R12, R38, R128 ;  /* 0x000000260c14723c */ /* 0x000fe20000001880 */
[----:B------:R-:W-:Y:S07]  /*36f0*/  LDSM.16.M88.4 R12, [R230+0x4000] ;  /* 0x00400000e60c783b */ /* 0x000fee0000000200 */
[C---:B------:R-:W-:Y:S01]  /*3700*/  HMMA.16816.F32 R120, R8.reuse, R42, R108 ;  /* 0x0000002a0878723c */ /* 0x040fe2000000186c */
[----:B------:R-:W-:Y:S07]  /*3710*/  LDSM.16.M88.4 R40, [R226+0xa800] ;  /* 0x00a80000e228783b */ /* 0x000fee0000000200 */
[C---:B------:R-:W-:Y:S01]  /*3720*/  HMMA.16816.F32 R112, R8.reuse, R38, R92 ;  /* 0x000000260870723c */ /* 0x040fe2000000185c */
[----:B------:R-:W-:Y:S07]  /*3730*/  LDSM.16.M88.4 R36, [R226+0xa000] ;  /* 0x00a00000e224783b */ /* 0x000fee0000000200 */
[C---:B------:R-:W-:Y:S08]  /*3740*/  HMMA.16816.F32 R80, R8.reuse, R32, R80 ;  /* 0x000000200850723c */ /* 0x040ff00000001850 */
[----:B------:R-:W-:Y:S01]  /*3750*/  HMMA.16816.F32 R104, R8, R34, R68 ;  /* 0x000000220868723c */ /* 0x000fe20000001844 */
[----:B------:R-:W3:Y:S04]  /*3760*/  LDSM.16.M88.4 R8, [R230+0x6000] ;  /* 0x00600000e608783b */ /* 0x000ee80000000200 */
[----:B------:R-:W-:Y:S03]  /*3770*/  LDSM.16.M88.4 R32, [R226+0xb800] ;  /* 0x00b80000e220783b */ /* 0x000fe60000000200 */
[C---:B--2---:R-:W-:Y:S08]  /*3780*/  HMMA.16816.F32 R68, R16.reuse, R56, R64 ;  /* 0x000000381044723c */ /* 0x044ff00000001840 */
[----:B------:R-:W-:Y:S08]  /*3790*/  HMMA.16816.F32 R108, R16, R58, R60 ;  /* 0x0000003a106c723c */ /* 0x000ff0000000183c */
[----:B-1----:R-:W-:Y:S08]  /*37a0*/  HMMA.16816.F32 R60, R24, R56, R100 ;  /* 0x00000038183c723c */ /* 0x002ff00000001864 */
[C---:B------:R-:W-:Y:S08]  /*37b0*/  HMMA.16816.F32 R144, R16.reuse, R72, R52 ;  /* 0x000000481090723c */ /* 0x040ff00000001834 */
[C---:B------:R-:W-:Y:S01]  /*37c0*/  HMMA.16816.F32 R140, R16.reuse, R74, R48 ;  /* 0x0000004a108c723c */ /* 0x040fe20000001830 */
[----:B------:R-:W-:Y:S07]  /*37d0*/  LDSM.16.M88.4 R48, [R225+0x2800] ;  /* 0x00280000e130783b */ /* 0x000fee0000000200 */
[C---:B------:R-:W-:Y:S01]  /*37e0*/  HMMA.16816.F32 R136, R16.reuse, R84, R44 ;  /* 0x000000541088723c */ /* 0x040fe2000000182c */
[----:B------:R-:W1:Y:S07]  /*37f0*/  LDSM.16.M88.4 R44, [R226+0xb000] ;  /* 0x00b00000e22c783b */ /* 0x000e6e0000000200 */
[C---:B------:R-:W-:Y:S01]  /*3800*/  HMMA.16816.F32 R132, R16.reuse, R86, R20 ;  /* 0x000000561084723c */ /* 0x040fe20000001814 */
[----:B------:R-:W-:Y:S07]  /*3810*/  LDSM.16.M88.4 R20, [R229+0x4000] ;  /* 0x00400000e514783b */ /* 0x000fee0000000200 */
[C---:B------:R-:W-:Y:S08]  /*3820*/  HMMA.16816.F32 R128, R16.reuse, R76, R88 ;  /* 0x0000004c1080723c */ /* 0x040ff00000001858 */
[----:B------:R-:W-:Y:S01]  /*3830*/  HMMA.16816.F32 R96, R16, R78, R96 ;  /* 0x0000004e1060723c */ /* 0x000fe20000001860 */
[----:B------:R-:W-:Y:S07]  /*3840*/  LDSM.16.M88.4 R16, [R229+0x6000] ;  /* 0x00600000e510783b */ /* 0x000fee0000000200 */
[C---:B------:R-:W-:Y:S01]  /*3850*/  HMMA.16816.F32 R64, R24.reuse, R72, R28 ;  /* 0x000000481840723c */ /* 0x040fe2000000181c */
[----:B------:R-:W2:Y:S07]  /*3860*/  LDSM.16.M88.4 R28, [R225+0x2000] ;  /* 0x00200000e11c783b */ /* 0x000eae0000000200 */
[C---:B------:R-:W-:Y:S08]  /*3870*/  HMMA.16816.F32 R52, R24.reuse, R58, R116 ;  /* 0x0000003a1834723c */ /* 0x040ff00000001874 */
[C---:B------:R-:W-:Y:S08]  /*3880*/  HMMA.16816.F32 R88, R24.reuse, R74, R120 ;  /* 0x0000004a1858723c */ /* 0x040ff00000001878 */
[C---:B------:R-:W-:Y:S08]  /*3890*/  HMMA.16816.F32 R92, R24.reuse, R84, R124 ;  /* 0x00000054185c723c */ /* 0x040ff0000000187c */
[C---:B------:R-:W-:Y:S08]  /*38a0*/  HMMA.16816.F32 R80, R24.reuse, R76, R80 ;  /* 0x0000004c1850723c */ /* 0x040ff00000001850 */
[C---:B------:R-:W-:Y:S08]  /*38b0*/  HMMA.16816.F32 R84, R24.reuse, R86, R112 ;  /* 0x000000561854723c */ /* 0x040ff00000001870 */
[----:B------:R-:W-:Y:S01]  /*38c0*/  HMMA.16816.F32 R76, R24, R78, R104 ;  /* 0x0000004e184c723c */ /* 0x000fe20000001868 */
[----:B------:R-:W4:Y:S07]  /*38d0*/  LDSM.16.M88.4 R24, [R225+0x3000] ;  /* 0x00300000e118783b */ /* 0x000f2e0000000200 */
[-C--:B---3--:R-:W-:Y:S08]  /*38e0*/  HMMA.16816.F32 R72, R8, R36.reuse, R68 ;  /* 0x000000240848723c */ /* 0x088ff00000001844 */
[----:B------:R-:W-:Y:S08]  /*38f0*/  HMMA.16816.F32 R60, R12, R36, R60 ;  /* 0x000000240c3c723c */ /* 0x000ff0000000183c */
[-C--:B------:R-:W-:Y:S08]  /*3900*/  HMMA.16816.F32 R68, R8, R38.reuse, R108 ;  /* 0x000000260844723c */ /* 0x080ff0000000186c */
[C---:B------:R-:W-:Y:S08]  /*3910*/  HMMA.16816.F32 R56, R12.reuse, R38, R52 ;  /* 0x000000260c38723c */ /* 0x040ff00000001834 */
[-C--:B------:R-:W-:Y:S08]  /*3920*/  HMMA.16816.F32 R52, R12, R40.reuse, R64 ;  /* 0x000000280c34723c */ /* 0x080ff00000001840 */
[C---:B------:R-:W-:Y:S08]  /*3930*/  HMMA.16816.F32 R36, R8.reuse, R40, R144 ;  /* 0x000000280824723c */ /* 0x040ff00000001890 */
[-C--:B------:R-:W-:Y:S08]  /*3940*/  HMMA.16816.F32 R64, R8, R42.reuse, R140 ;  /* 0x0000002a0840723c */ /* 0x080ff0000000188c */
[----:B------:R-:W-:Y:S08]  /*3950*/  HMMA.16816.F32 R40, R12, R42, R88 ;  /* 0x0000002a0c28723c */ /* 0x000ff00000001858 */
[C---:B-1----:R-:W-:Y:S08]  /*3960*/  HMMA.16816.F32 R100, R8.reuse, R44, R136 ;  /* 0x0000002c0864723c */ /* 0x042ff00000001888 */
[C---:B------:R-:W-:Y:S08]  /*3970*/  HMMA.16816.F32 R104, R8.reuse, R46, R132 ;  /* 0x0000002e0868723c */ /* 0x040ff00000001884 */
[C---:B------:R-:W-:Y:S08]  /*3980*/  HMMA.16816.F32 R128, R8.reuse, R32, R128 ;  /* 0x000000200880723c */ /* 0x040ff00000001880 */
[----:B------:R-:W-:Y:S01]  /*3990*/  HMMA.16816.F32 R96, R8, R34, R96 ;  /* 0x000000220860723c */ /* 0x000fe20000001860 */
[----:B------:R-:W1:Y:S01]  /*39a0*/  LDSM.16.M88.4 R8, [R225+0x3800] ;  /* 0x00380000e108783b */ /* 0x000e620000000200 */
[----:B------:R-:W-:-:S06]  /*39b0*/  DEPBAR.LE SB0, 0x0 ;  /* 0x000080000000791a */ /* 0x000fcc0000000000 */
[C---:B------:R-:W-:Y:S08]  /*39c0*/  HMMA.16816.F32 R92, R12.reuse, R44, R92 ;  /* 0x0000002c0c5c723c */ /* 0x040ff0000000185c */
[C---:B------:R-:W-:Y:S08]  /*39d0*/  HMMA.16816.F32 R84, R12.reuse, R46, R84 ;  /* 0x0000002e0c54723c */ /* 0x040ff00000001854 */
[C---:B------:R-:W-:Y:S08]  /*39e0*/  HMMA.16816.F32 R80, R12.reuse, R32, R80 ;  /* 0x000000200c50723c */ /* 0x040ff00000001850 */
[----:B------:R-:W-:Y:S08]  /*39f0*/  HMMA.16816.F32 R88, R12, R34, R76 ;  /* 0x000000220c58723c */ /* 0x000ff0000000184c */
[-C--:B--2---:R-:W-:Y:S08]  /*3a00*/  HMMA.16816.F32 R72, R16, R28.reuse, R72 ;  /* 0x0000001c1048723c */ /* 0x084ff00000001848 */
[----:B------:R-:W-:Y:S08]  /*3a10*/  HMMA.16816.F32 R12, R20, R28, R60 ;  /* 0x0000001c140c723c */ /* 0x000ff0000000183c */
[-C--:B------:R-:W-:Y:S08]  /*3a20*/  HMMA.16816.F32 R68, R16, R30.reuse, R68 ;  /* 0x0000001e1044723c */ /* 0x080ff00000001844 */
[----:B------:R-:W-:Y:S01]  /*3a30*/  HMMA.16816.F32 R56, R20, R30, R56 ;  /* 0x0000001e1438723c */ /* 0x000fe20000001838 */
[----:B------:R-:W-:-:S02]  /*3a40*/  FSEL R77, R74, -INF , !P1 ;  /* 0xff8000004a4d7808 */ /* 0x000fc40004800000 */
[----:B------:R-:W-:Y:S02]  /*3a50*/  FSEL R74, R72, -INF , !P1 ;  /* 0xff800000484a7808 */ /* 0x000fe40004800000 */
[----:B------:R-:W-:Y:S02]  /*3a60*/  FSEL R75, R75, -INF , !P0 ;  /* 0xff8000004b4b7808 */ /* 0x000fe40004000000 */
[----:B------:R-:W-:Y:S01]  /*3a70*/  FSEL R73, R73, -INF , !P0 ;  /* 0xff80000049497808 */ /* 0x000fe20004000000 */
[-C--:B------:R-:W-:Y:S08]  /*3a80*/  HMMA.16816.F32 R52, R20, R48.reuse, R52 ;  /* 0x000000301434723c */ /* 0x080ff00000001834 */
[----:B------:R-:W-:Y:S01]  /*3a90*/  HMMA.16816.F32 R36, R16, R48, R36 ;  /* 0x000000301024723c */ /* 0x000fe20000001824 */
[----:B------:R-:W-:-:S02]  /*3aa0*/  FSEL R76, R70, -INF , !P6 ;  /* 0xff800000464c7808 */ /* 0x000fc40007000000 */
[----:B------:R-:W-:Y:S02]  /*3ab0*/  FSEL R72, R68, -INF , !P6 ;  /* 0xff80000044487808 */ /* 0x000fe40007000000 */
[----:B------:R-:W-:Y:S02]  /*3ac0*/  FSEL R71, R71, -INF , !P5 ;  /* 0xff80000047477808 */ /* 0x000fe40006800000 */
[----:B------:R-:W-:Y:S01]  /*3ad0*/  FSEL R69, R69, -INF , !P5 ;  /* 0xff80000045457808 */ /* 0x000fe20006800000 */
[----:B------:R-:W-:Y:S01]  /*3ae0*/  HMMA.16816.F32 R44, R16, R50, R64 ;  /* 0x00000032102c723c */ /* 0x000fe20000001840 */
[----:B------:R-:W-:Y:S02]  /*3af0*/  FSEL R58, R58, -INF , !P6 ;  /* 0xff8000003a3a7808 */ /* 0x000fe40007000000 */
        /* <DEDUP_REMOVED lines=8> */
[----:B----4-:R-:W-:Y:S01]  /*3b80*/  HMMA.16816.F32 R60, R20, R24, R92 ;  /* 0x00000018143c723c */ /* 0x010fe2000000185c */
[----:B------:R-:W-:-:S02]  /*3b90*/  FSEL R64, R13, -INF , !P0 ;  /* 0xff8000000d407808 */ /* 0x000fc40004000000 */
[----:B------:R-:W-:Y:S02]  /*3ba0*/  ISETP.GE.AND P0, PT, R3, UR14, PT ;  /* 0x0000000e03007c0c */ /* 0x000fe4000bf06270 */
[C---:B------:R-:W-:Y:S02]  /*3bb0*/  IADD3 R3, R0.reuse, 0x21, RZ ;  /* 0x0000002100037810 */ /* 0x040fe40007ffe0ff */
[----:B------:R-:W-:Y:S01]  /*3bc0*/  FSEL R57, R57, -INF , !P5 ;  /* 0xff80000039397808 */ /* 0x000fe20006800000 */
[----:B------:R-:W-:Y:S01]  /*3bd0*/  HMMA.16816.F32 R40, R16, R24, R100 ;  /* 0x000000181028723c */ /* 0x000fe20000001864 */
[----:B------:R-:W-:Y:S02]  /*3be0*/  ISETP.GE.AND P6, PT, R3, UR14, PT ;  /* 0x0000000e03007c0c */ /* 0x000fe4000bfc6270 */
[----:B------:R-:W-:Y:S02]  /*3bf0*/  IADD3 R3, R0, 0x28, RZ ;  /* 0x0000002800037810 */ /* 0x000fe40007ffe0ff */
[----:B------:R-:W-:-:S02]  /*3c00*/  FSEL R54, R54, -INF , !P4 ;  /* 0xff80000036367808 */ /* 0x000fc40006000000 */
[----:B------:R-:W-:Y:S01]  /*3c10*/  ISETP.GE.AND P5, PT, R3, UR14, PT ;  /* 0x0000000e03007c0c */ /* 0x000fe2000bfa6270 */
[C---:B------:R-:W-:Y:S01]  /*3c20*/  HMMA.16816.F32 R32, R16.reuse, R26, R104 ;  /* 0x0000001a1020723c */ /* 0x040fe20000001868 */
[----:B------:R-:W-:Y:S02]  /*3c30*/  IADD3 R3, R0, 0x29, RZ ;  /* 0x0000002900037810 */ /* 0x000fe40007ffe0ff */
[----:B------:R-:W-:Y:S02]  /*3c40*/  FSEL R68, R36, -INF , !P4 ;  /* 0xff80000024447808 */ /* 0x000fe40006000000 */
[----:B------:R-:W-:Y:S02]  /*3c50*/  FSEL R52, R52, -INF , !P4 ;  /* 0xff80000034347808 */ /* 0x000fe40006000000 */
[----:B------:R-:W-:Y:S01]  /*3c60*/  FSEL R70, R37, -INF , !P3 ;  /* 0xff80000025467808 */ /* 0x000fe20005800000 */
[----:B-1----:R-:W-:Y:S01]  /*3c70*/  HMMA.16816.F32 R12, R16, R8, R128 ;  /* 0x00000008100c723c */ /* 0x002fe20000001880 */
        /* <DEDUP_REMOVED lines=11> */
[----:B------:R-:W-:Y:S02]  /*3d30*/  FSEL R168, R43, -INF , !P6 ;  /* 0xff8000002ba87808 */ /* 0x000fe40007000000 */
[----:B------:R-:W-:Y:S02]  /*3d40*/  FSEL R164, R41, -INF , !P6 ;  /* 0xff80000029a47808 */ /* 0x000fe40007000000 */
[----:B------:R-:W-:Y:S01]  /*3d50*/  FSEL R161, R63, -INF , !P6 ;  /* 0xff8000003fa17808 */ /* 0x000fe20007000000 */
[----:B------:R-:W-:Y:S01]  /*3d60*/  HMMA.16816.F32 R24, R20, R8, R80 ;  /* 0x000000081418723c */ /* 0x000fe20000001850 */
[----:B------:R-:W-:-:S02]  /*3d70*/  FSEL R160, R61, -INF , !P6 ;  /* 0xff8000003da07808 */ /* 0x000fc40007000000 */
[----:B------:R-:W-:Y:S02]  /*3d80*/  FSEL R167, R34, -INF , !P5 ;  /* 0xff80000022a77808 */ /* 0x000fe40006800000 */
[----:B------:R-:W-:Y:S02]  /*3d90*/  FSEL R163, R32, -INF , !P5 ;  /* 0xff80000020a37808 */ /* 0x000fe40006800000 */
[----:B------:R-:W-:Y:S01]  /*3da0*/  FSEL R80, R38, -INF , !P4 ;  /* 0xff80000026507808 */ /* 0x000fe20006000000 */
[----:B------:R-:W-:Y:S01]  /*3db0*/  HMMA.16816.F32 R20, R20, R10, R88 ;  /* 0x0000000a1414723c */ /* 0x000fe20000001858 */
[----:B------:R-:W-:Y:S01]  /*3dc0*/  BAR.SYNC.DEFER_BLOCKING 0x0 ;  /* 0x0000000000007b1d */ /* 0x000fe20000010000 */
[----:B------:R-:W-:Y:S02]  /*3dd0*/  ISETP.GE.AND P4, PT, R3, UR14, PT ;  /* 0x0000000e03007c0c */ /* 0x000fe4000bf86270 */
[----:B------:R-:W-:Y:S02]  /*3de0*/  IADD3 R3, R0, 0x30, RZ ;  /* 0x0000003000037810 */ /* 0x000fe40007ffe0ff */
[----:B------:R-:W-:-:S02]  /*3df0*/  FSEL R81, R39, -INF , !P3 ;  /* 0xff80000027517808 */ /* 0x000fc40005800000 */
[----:B------:R-:W-:Y:S02]  /*3e00*/  FSEL R38, R53, -INF , !P3 ;  /* 0xff80000035267808 */ /* 0x000fe40005800000 */
[----:B------:R-:W-:Y:S02]  /*3e10*/  ISETP.GE.AND P3, PT, R3, UR14, PT ;  /* 0x0000000e03007c0c */ /* 0x000fe4000bf66270 */
[----:B------:R-:W-:Y:S02]  /*3e20*/  IADD3 R3, R0, 0x31, RZ ;  /* 0x0000003100037810 */ /* 0x000fe40007ffe0ff */
[----:B------:R-:W-:Y:S02]  /*3e30*/  FSEL R53, R46, -INF , !P2 ;  /* 0xff8000002e357808 */ /* 0x000fe40005000000 */
[----:B------:R-:W-:Y:S02]  /*3e40*/  FSEL R46, R44, -INF , !P2 ;  /* 0xff8000002c2e7808 */ /* 0x000fe40005000000 */
[----:B------:R-:W-:-:S02]  /*3e50*/  FSEL R44, R50, -INF , !P2 ;  /* 0xff800000322c7808 */ /* 0x000fc40005000000 */
[----:B------:R-:W-:Y:S02]  /*3e60*/  ISETP.GE.AND P2, PT, R3, UR14, PT ;  /* 0x0000000e03007c0c */ /* 0x000fe4000bf46270 */
[C---:B------:R-:W-:Y:S02]  /*3e70*/  IADD3 R3, R0.reuse, 0x38, RZ ;  /* 0x0000003800037810 */ /* 0x040fe40007ffe0ff */
[----:B------:R-:W-:Y:S02]  /*3e80*/  IADD3 R0, R0, 0x39, RZ ;  /* 0x0000003900007810 */ /* 0x000fe40007ffe0ff */
[----:B------:R-:W-:Y:S02]  /*3e90*/  FSEL R39, R51, -INF , !P1 ;  /* 0xff80000033277808 */ /* 0x000fe40004800000 */
[----:B------:R-:W-:Y:S02]  /*3ea0*/  ISETP.GE.AND P0, PT, R0, UR14, PT ;  /* 0x0000000e00007c0c */ /* 0x000fe4000bf06270 */
[----:B------:R-:W-:-:S02]  /*3eb0*/  ISETP.GE.AND P1, PT, R3, UR14, PT ;  /* 0x0000000e03007c0c */ /* 0x000fc4000bf26270 */
[----:B------:R-:W-:Y:S02]  /*3ec0*/  FSEL R3, R19, -INF , !P0 ;  /* 0xff80000013037808 */ /* 0x000fe40004000000 */
[----:B------:R-:W-:Y:S02]  /*3ed0*/  FSEL R252, R23, -INF , !P0 ;  /* 0xff80000017fc7808 */ /* 0x000fe40004000000 */
[----:B------:R-:W-:Y:S01]  /*3ee0*/  FSEL R186, R17, -INF , !P0 ;  /* 0xff80000011ba7808 */ /* 0x000fe20004000000 */
[----:B------:R1:W-:Y:S01]  /*3ef0*/  STL [R1], R3 ;  /* 0x0000000301007387 */ /* 0x0003e20000100800 */
[----:B------:R-:W-:Y:S02]  /*3f00*/  FSEL R23, R21, -INF , !P0 ;  /* 0xff80000015177808 */ /* 0x000fe40004000000 */
[----:B------:R-:W-:Y:S02]  /*3f10*/  PLOP3.LUT P0, PT, PT, PT, UP0, 0x80, 0x0 ;  /* 0x000000000000781c */ /* 0x000fe40003f0f008 */
[----:B------:R-:W-:-:S02]  /*3f20*/  LOP3.LUT R0, R153, R154, RZ, 0xfc, !PT ;  /* 0x0000009a99007212 */ /* 0x000fc400078efcff */
        /* <DEDUP_REMOVED lines=17> */
[----:B------:R-:W-:Y:S01]  /*4040*/  FSEL R175, R20, -INF , !P1 ;  /* 0xff80000014af7808 */ /* 0x000fe20004800000 */
[----:B------:R-:W-:Y:S05]  /*4050*/  @!P0 BRA `(.L_x_139) ;  /* 0x000004a000008947 */ /* 0x000fea0003800000 */
[----:B-1----:R-:W-:Y:S01]  /*4060*/  ULEA.HI.SX32 UR5, UR8, 0xfffffffe, 0x1a ;  /* 0xfffffffe08057891 */ /* 0x002fe2000f8fd23f */
[----:B------:R-:W-:Y:S01]  /*4070*/  ISETP.GE.AND P3, PT, R178, c[0x0][0x220], PT ;  /* 0x00008800b2007a0c */ /* 0x000fe20003f66270 */
[----:B------:R-:W-:Y:S01]  /*4080*/  BSSY B0, `(.L_x_140) ;  /* 0x0000046000007945 */ /* 0x000fe20003800000 */
[----:B------:R-:W-:Y:S01]  /*4090*/  ISETP.GE.AND P2, PT, R171, c[0x0][0x220], PT ;  /* 0x00008800ab007a0c */ /* 0x000fe20003f46270 */
[----:B------:R-:W-:-:S02]  /*40a0*/  USHF.R.S32.HI UR4, URZ, 0x1f, UR5 ;  /* 0x0000001f3f047899 */ /* 0x000fc40008011405 */
[----:B------:R-:W-:Y:S01]  /*40b0*/  UIMAD UR15, UR15, UR5, URZ ;  /* 0x000000050f0f72a4 */ /* 0x000fe2000f8e023f */
[----:B------:R-:W-:-:S03]  /*40c0*/  IMAD.WIDE.U32 R6, R170, UR5, R176 ;  /* 0x00000005aa067c25 */ /* 0x000fc6000f8e00b0 */
[----:B------:R-:W-:Y:S02]  /*40d0*/  UIMAD UR4, UR4, UR16, UR15 ;  /* 0x00000010040472a4 */ /* 0x000fe4000f8e020f */
[C---:B------:R-:W-:Y:S02]  /*40e0*/  IADD3 R5, P1, R6.reuse, UR11, RZ ;  /* 0x0000000b06057c10 */ /* 0x040fe4000ff3e0ff */
[C---:B------:R-:W-:Y:S01]  /*40f0*/  @!P3 LEA R8, P5, R6.reuse, c[0x0][0x168], 0x1 ;  /* 0x00005a000608ba11 */ /* 0x040fe200078a08ff */
[----:B------:R1:W-:Y:S01]  /*4100*/  @P3 STS.128 [R239+0x8000], RZ ;  /* 0x008000ffef003388 */ /* 0x0003e20000000c00 */
[----:B------:R-:W-:Y:S02]  /*4110*/  IADD3 R7, R7, UR4, RZ ;  /* 0x0000000407077c10 */ /* 0x000fe4000fffe0ff */
[C---:B------:R-:W-:Y:S02]  /*4120*/  @!P2 LEA R10, P4, R6.reuse, c[0x0][0x168], 0x1 ;  /* 0x00005a00060aaa11 */ /* 0x040fe400078808ff */
[----:B------:R-:W-:-:S02]  /*4130*/  @!P3 LEA.HI.X R9, R6, c[0x0][0x16c], R7, 0x1, P5 ;  /* 0x00005b000609ba11 */ /* 0x000fc400028f0c07 */
[----:B------:R-:W-:Y:S02]  /*4140*/  @!P2 LEA.HI.X R11, R6, c[0x0][0x16c], R7, 0x1, P4 ;  /* 0x00005b00060baa11 */ /* 0x000fe400020f0c07 */
[----:B------:R-:W-:Y:S01]  /*4150*/  IADD3.X R7, R7, UR9, RZ, P1, !PT ;  /* 0x0000000907077c10 */ /* 0x000fe20008ffe4ff */
[----:B------:R-:W-:Y:S01]  /*4160*/  @!PT LDS RZ, [RZ] ;  /* 0x00000000fffff984 */ /* 0x000fe20000000800 */
[----:B------:R-:W-:Y:S01]  /*4170*/  @!PT LDS RZ, [RZ] ;  /* 0x00000000fffff984 */ /* 0x000fe20000000800 */
[----:B------:R-:W-:Y:S01]  /*4180*/  @!PT LDS RZ, [RZ] ;  /* 0x00000000fffff984 */ /* 0x000fe20000000800 */
[----:B------:R2:W-:Y:S01]  /*4190*/  @!P3 LDGSTS.E.BYPASS.LTC128B.128 [R239+0x8000], [R8.64] ;  /* 0x0800000008efbfae */ /* 0x0005e2000b901d52 */
[C---:B------:R-:W-:Y:S02]  /*41a0*/  @!P3 LEA R16, P5, R5.reuse, c[0x0][0x168], 0x1 ;  /* 0x00005a000510ba11 */ /* 0x040fe400078a08ff */
[C---:B------:R-:W-:Y:S01]  /*41b0*/  @!P2 LEA R12, P1, R5.reuse, c[0x0][0x168], 0x1 ;  /* 0x00005a00050caa11 */ /* 0x040fe200078208ff */
[----:B------:R1:W-:Y:S01]  /*41c0*/  @P2 STS.128 [R239+0xa000], RZ ;  /* 0x00a000ffef002388 */ /* 0x0003e20000000c00 */
[C---:B------:R-:W-:Y:S02]  /*41d0*/  IADD3 R3, P4, R5.reuse, UR11, RZ ;  /* 0x0000000b05037c10 */ /* 0x040fe4000ff9e0ff */
[C-C-:B------:R-:W-:Y:S01]  /*41e0*/  @!P3 LEA.HI.X R17, R5.reuse, c[0x0][0x16c], R7.reuse, 0x1, P5 ;  /* 0x00005b000511ba11 */ /* 0x140fe200028f0c07 */
[----:B------:R-:W-:Y:S01]  /*41f0*/  @!PT LDS RZ, [RZ] ;  /* 0x00000000fffff984 */ /* 0x000fe20000000800 */
[----:B------:R-:W-:Y:S01]  /*4200*/  @!PT LDS RZ, [RZ] ;  /* 0x00000000fffff984 */ /* 0x000fe20000000800 */
[----:B------:R-:W-:Y:S01]  /*4210*/  @!PT LDS RZ, [RZ] ;  /* 0x00000000fffff984 */ /* 0x000fe20000000800 */
[----:B------:R3:W-:Y:S01]  /*4220*/  @!P2 LDGSTS.E.BYPASS.LTC128B.128 [R239+0xa000], [R10.64+0x80] ;  /* 0x0a0000800aefafae */ /* 0x0007e2000b901d52 */
[----:B------:R-:W-:-:S02]  /*4230*/  @!P2 LEA.HI.X R13, R5, c[0x0][0x16c], R7, 0x1, P1 ;  /* 0x00005b00050daa11 */ /* 0x000fc400008f0c07 */
[----:B------:R-:W-:Y:S01]  /*4240*/  @!P3 LEA R14, P6, R3, c[0x0][0x168], 0x1 ;  /* 0x00005a00030eba11 */ /* 0x000fe200078c08ff */
[----:B------:R1:W-:Y:S01]  /*4250*/  @P3 STS.128 [R239+0x8800], RZ ;  /* 0x008800ffef003388 */ /* 0x0003e20000000c00 */
[----:B------:R-:W-:Y:S02]  /*4260*/  IADD3.X R5, R7, UR9, RZ, P4, !PT ;  /* 0x0000000907057c10 */ /* 0x000fe4000a7fe4ff */
[C---:B------:R-:W-:Y:S01]  /*4270*/  IADD3 R6, P5, R3.reuse, UR11, RZ ;  /* 0x0000000b03067c10 */ /* 0x040fe2000ffbe0ff */
[----:B------:R-:W-:Y:S01]  /*4280*/  @!PT LDS RZ, [RZ] ;  /* 0x00000000fffff984 */ /* 0x000fe20000000800 */
[----:B------:R-:W-:Y:S01]  /*4290*/  @!PT LDS RZ, [RZ] ;  /* 0x00000000fffff984 */ /* 0x000fe20000000800 */
[----:B------:R-:W-:Y:S01]  /*42a0*/  @!PT LDS RZ, [RZ] ;  /* 0x00000000fffff984 */ /* 0x000fe20000000800 */
[----:B------:R1:W-:Y:S01]  /*42b0*/  @!P3 LDGSTS.E.BYPASS.LTC128B.128 [R239+0x8800], [R16.64] ;  /* 0x0880000010efbfae */ /* 0x0003e2000b901d52 */
[----:B------:R-:W-:-:S03]  /*42c0*/  @!P3 LEA.HI.X R15, R3, c[0x0][0x16c], R5, 0x1, P6 ;  /* 0x00005b00030fba11 */ /* 0x000fc600030f0c05 */
[----:B------:R1:W-:Y:S04]  /*42d0*/  @P2 STS.128 [R239+0xa800], RZ ;  /* 0x00a800ffef002388 */ /* 0x0003e80000000c00 */
[----:B------:R-:W-:Y:S01]  /*42e0*/  @!PT LDS RZ, [RZ] ;  /* 0x00000000fffff984 */ /* 0x000fe20000000800 */
[----:B------:R-:W-:Y:S01]  /*42f0*/  @!PT LDS RZ, [RZ] ;  /* 0x00000000fffff984 */ /* 0x000fe20000000800 */
[----:B------:R-:W-:Y:S01]  /*4300*/  @!PT LDS RZ, [RZ] ;  /* 0x00000000fffff984 */ /* 0x000fe20000000800 */
[----:B------:R1:W-:Y:S01]  /*4310*/  @!P2 LDGSTS.E.BYPASS.LTC128B.128 [R239+0xa800], [R12.64+0x80] ;  /* 0x0a8000800cefafae */ /* 0x0003e2000b901d52 */
[----:B--2---:R-:W-:-:S03]  /*4320*/  @!P2 LEA R8, P1, R3, c[0x0][0x168], 0x1 ;  /* 0x00005a000308aa11 */ /* 0x004fc600078208ff */
[----:B------:R1:W-:Y:S01]  /*4330*/  @P3 STS.128 [R239+0x9000], RZ ;  /* 0x009000ffef003388 */ /* 0x0003e20000000c00 */
[----:B------:R-:W-:-:S03]  /*4340*/  @!P2 LEA.HI.X R9, R3, c[0x0][0x16c], R5, 0x1, P1 ;  /* 0x00005b000309aa11 */ /* 0x000fc600008f0c05 */
[----:B------:R-:W-:Y:S01]  /*4350*/  @!PT LDS RZ, [RZ] ;  /* 0x00000000fffff984 */ /* 0x000fe20000000800 */
[----:B------:R-:W-:Y:S01]  /*4360*/  @!PT LDS RZ, [RZ] ;  /* 0x00000000fffff984 */ /* 0x000fe20000000800 */
[----:B------:R-:W-:Y:S01]  /*4370*/  @!PT LDS RZ, [RZ] ;  /* 0x00000000fffff984 */ /* 0x000fe20000000800 */
[----:B------:R1:W-:Y:S01]  /*4380*/  @!P3 LDGSTS.E.BYPASS.LTC128B.128 [R239+0x9000], [R14.64] ;  /* 0x090000000eefbfae */ /* 0x0003e2000b901d52 */
[----:B------:R-:W-:Y:S02]  /*4390*/  IADD3.X R5, R5, UR9, RZ, P5, !PT ;  /* 0x0000000905057c10 */ /* 0x000fe4000affe4ff */
[C---:B---3--:R-:W-:Y:S01]  /*43a0*/  @!P3 LEA R10, P4, R6.reuse, c[0x0][0x168], 0x1 ;  /* 0x00005a00060aba11 */ /* 0x048fe200078808ff */
[----:B------:R1:W-:Y:S03]  /*43b0*/  @P2 STS.128 [R239+0xb000], RZ ;  /* 0x00b000ffef002388 */ /* 0x0003e60000000c00 */
[----:B------:R-:W-:Y:S01]  /*43c0*/  @!P3 LEA.HI.X R11, R6, c[0x0][0x16c], R5, 0x1, P4 ;  /* 0x00005b00060bba11 */ /* 0x000fe200020f0c05 */
[----:B------:R-:W-:Y:S01]  /*43d0*/  @!PT LDS RZ, [RZ] ;  /* 0x00000000fffff984 */ /* 0x000fe20000000800 */
[----:B------:R-:W-:Y:S01]  /*43e0*/  @!PT LDS RZ, [RZ] ;  /* 0x00000000fffff984 */ /* 0x000fe20000000800 */
[----:B------:R-:W-:Y:S01]  /*43f0*/  @!PT LDS RZ, [RZ] ;  /* 0x00000000fffff984 */ /* 0x000fe20000000800 */
[----:B------:R1:W-:Y:S04]  /*4400*/  @!P2 LDGSTS.E.BYPASS.LTC128B.128 [R239+0xb000], [R8.64+0x80] ;  /* 0x0b00008008efafae */ /* 0x0003e8000b901d52 */
[----:B------:R1:W-:Y:S04]  /*4410*/  @P3 STS.128 [R239+0x9800], RZ ;  /* 0x009800ffef003388 */ /* 0x0003e80000000c00 */
        /* <DEDUP_REMOVED lines=12> */
.L_x_141:
[----:B------:R-:W-:Y:S05]  /*44e0*/  BSYNC B0 ;  /* 0x0000000000007941 */ /* 0x000fea0003800000 */
.L_x_140:
[----:B------:R-:W0:Y:S02]  /*44f0*/  LDGDEPBAR ;  /* 0x00000000000079af */ /* 0x000e240000000000 */
.L_x_139:
        /* <DEDUP_REMOVED lines=34> */
[----:B------:R1:W-:Y:S03]  /*4720*/  STL [R1+0x60], R228 ;  /* 0x000060e401007387 */ /* 0x0003e60000100800 */
[----:B------:R-:W-:Y:S01]  /*4730*/  FMNMX.FTZ R172, R212, R172, !PT ;  /* 0x000000acd4ac7209 */ /* 0x000fe20007810000 */
[----:B------:R-:W-:Y:S03]  /*4740*/  STL [R1+0x5c], R227 ;  /* 0x00005ce301007387 */ /* 0x000fe60000100800 */
[----:B------:R-:W-:Y:S01]  /*4750*/  FMNMX.FTZ R172, R175, R172, !PT ;  /* 0x000000acafac7209 */ /* 0x000fe20007810000 */
[----:B------:R-:W-:Y:S03]  /*4760*/  STL [R1+0x58], R226 ;  /* 0x000058e201007387 */ /* 0x000fe60000100800 */
[----:B------:R-:W-:Y:S01]  /*4770*/  FMNMX.FTZ R172, R23, R172, !PT ;  /* 0x000000ac17ac7209 */ /* 0x000fe20007810000 */
[----:B------:R-:W-:Y:S04]  /*4780*/  STL [R1+0x54], R225 ;  /* 0x000054e101007387 */ /* 0x000fe80000100800 */
[----:B------:R-:W2:Y:S04]  /*4790*/  SHFL.BFLY PT, R5, R172, 0x2, 0x1f ;  /* 0x0c401f00ac057f89 */ /* 0x000ea800000e0000 */
[----:B------:R-:W-:Y:S04]  /*47a0*/  STL [R1+0x50], R220 ;  /* 0x000050dc01007387 */ /* 0x000fe80000100800 */
[----:B------:R-:W-:Y:S01]  /*47b0*/  STL [R1+0xbc], R175 ;  /* 0x0000bcaf01007387 */ /* 0x000fe20000100800 */
[----:B-1----:R-:W-:-:S03]  /*47c0*/  MOV R228, R78 ;  /* 0x0000004e00e47202 */ /* 0x002fc60000000f00 */
[----:B------:R-:W-:Y:S01]  /*47d0*/  STL [R1+0xb0], R252 ;  /* 0x0000b0fc01007387 */ /* 0x000fe20000100800 */
[----:B--2---:R-:W-:Y:S02]  /*47e0*/  FMNMX.FTZ R172, R172, R5, !PT ;  /* 0x00000005acac7209 */ /* 0x004fe40007810000 */
[----:B------:R-:W-:Y:S02]  /*47f0*/  FMNMX.FTZ R5, R205, R3, !PT ;  /* 0x00000003cd057209 */ /* 0x000fe40007810000 */
[----:B------:R-:W-:Y:S01]  /*4800*/  FMNMX.FTZ R3, R74, R73, !PT ;  /* 0x000000494a037209 */ /* 0x000fe20007810000 */
[----:B------:R-:W1:Y:S01]  /*4810*/  SHFL.BFLY PT, R7, R172, 0x1, 0x1f ;  /* 0x0c201f00ac077f89 */ /* 0x000e6200000e0000 */
[----:B------:R-:W-:Y:S02]  /*4820*/  FMNMX.FTZ R5, R215, R5, !PT ;  /* 0x00000005d7057209 */ /* 0x000fe40007810000 */
[----:B------:R-:W-:Y:S02]  /*4830*/  FMNMX.FTZ R3, R72, R3, !PT ;  /* 0x0000000348037209 */ /* 0x000fe40007810000 */
[----:B------:R-:W-:-:S02]  /*4840*/  FMNMX.FTZ R5, R197, R5, !PT ;  /* 0x00000005c5057209 */ /* 0x000fc40007810000 */
[----:B------:R-:W-:Y:S02]  /*4850*/  FMNMX.FTZ R6, R69, R3, !PT ;  /* 0x0000000345067209 */ /* 0x000fe40007810000 */
[----:B------:R-:W-:Y:S02]  /*4860*/  FMNMX.FTZ R3, R252, R5, !PT ;  /* 0x00000005fc037209 */ /* 0x000fe40007810000 */
[----:B------:R-:W-:-:S03]  /*4870*/  FMNMX.FTZ R5, R68, R6, !PT ;  /* 0x0000000644057209 */ /* 0x000fc60007810000 */
[----:B------:R-:W2:Y:S01]  /*4880*/  SHFL.BFLY PT, R171, R3, 0x2, 0x1f ;  /* 0x0c401f0003ab7f89 */ /* 0x000ea200000e0000 */
[----:B-1----:R-:W-:-:S04]  /*4890*/  FMNMX.FTZ R172, R172, R7, !PT ;  /* 0x00000007acac7209 */ /* 0x002fc80007810000 */
[C---:B------:R-:W-:Y:S01]  /*48a0*/  FSETP.NEU.FTZ.AND P1, PT, R172.reuse, -INF , PT ;  /* 0xff800000ac00780b */ /* 0x040fe20003f3d000 */
[----:B------:R-:W-:Y:S01]  /*48b0*/  FMUL.FTZ R22, R172, c[0x0][0x23c] ;  /* 0x00008f00ac167a20 */ /* 0x000fe20000410000 */
[----:B------:R1:W-:Y:S04]  /*48c0*/  STL [R1+0x90], R172 ;  /* 0x000090ac01007387 */ /* 0x0003e80000100800 */
[----:B-1----:R-:W3:Y:S01]  /*48d0*/  LDL.LU R172, [R1] ;  /* 0x0000000001ac7983 */ /* 0x002ee20000300800 */
[----:B------:R-:W-:Y:S02]  /*48e0*/  FMNMX.FTZ R5, R70, R5, !PT ;  /* 0x0000000546057209 */ /* 0x000fe40007810000 */
[----:B------:R-:W-:Y:S02]  /*48f0*/  FSEL R22, R22, RZ, P1 ;  /* 0x000000ff16167208 */ /* 0x000fe40000800000 */
[----:B------:R-:W-:-:S02]  /*4900*/  FMNMX.FTZ R6, R46, R5, !PT ;  /* 0x000000052e067209 */ /* 0x000fc40007810000 */
[----:B--2---:R-:W-:Y:S01]  /*4910*/  FMNMX.FTZ R171, R3, R171, !PT ;  /* 0x000000ab03ab7209 */ /* 0x004fe20007810000 */
[--C-:B------:R-:W-:Y:S01]  /*4920*/  FFMA.FTZ R5, R65, c[0x0][0x23c], -R22.reuse ;  /* 0x00008f0041057a23 */ /* 0x100fe20000010816 */
[----:B------:R-:W-:Y:S01]  /*4930*/  FMNMX.FTZ R6, R45, R6, !PT ;  /* 0x000000062d067209 */ /* 0x000fe20007810000 */
[--C-:B------:R-:W-:Y:S02]  /*4940*/  FFMA.FTZ R3, R56, c[0x0][0x23c], -R22.reuse ;  /* 0x00008f0038037a23 */ /* 0x100fe40000010816 */
[----:B------:R1:W-:Y:S01]  /*4950*/  MUFU.EX2 R238, R5 ;  /* 0x0000000500ee7308 */ /* 0x0003e20000000800 */
[----:B------:R-:W-:Y:S01]  /*4960*/  FMNMX.FTZ R6, R173, R6, !PT ;  /* 0x00000006ad067209 */ /* 0x000fe20007810000 */
[----:B------:R-:W-:-:S03]  /*4970*/  FFMA.FTZ R7, R64, c[0x0][0x23c], -R22 ;  /* 0x00008f0040077a23 */ /* 0x000fc60000010816 */
[----:B------:R-:W-:-:S03]  /*4980*/  FMNMX.FTZ R6, R164, R6, !PT ;  /* 0x00000006a4067209 */ /* 0x000fc60007810000 */
[----:B------:R2:W-:Y:S01]  /*4990*/  MUFU.EX2 R231, R3 ;  /* 0x0000000300e77308 */ /* 0x0005e20000000800 */
[----:B------:R-:W-:-:S04]  /*49a0*/  FMNMX.FTZ R6, R163, R6, !PT ;  /* 0x00000006a3067209 */ /* 0x000fc80007810000 */
[----:B------:R-:W-:Y:S02]  /*49b0*/  FMNMX.FTZ R170, R162, R6, !PT ;  /* 0x00000006a2aa7209 */ /* 0x000fe40007810000 */
[----:B-1----:R-:W-:Y:S01]  /*49c0*/  FMNMX.FTZ R5, R77, R75, !PT ;  /* 0x0000004b4d057209 */ /* 0x002fe20007810000 */
[----:B------:R1:W-:Y:S01]  /*49d0*/  MUFU.EX2 R239, R7 ;  /* 0x0000000700ef7308 */ /* 0x0003e20000000800 */
[----:B------:R-:W-:Y:S02]  /*49e0*/  FMNMX.FTZ R170, R187, R170, !PT ;  /* 0x000000aabbaa7209 */ /* 0x000fe40007810000 */
[----:B------:R-:W-:Y:S02]  /*49f0*/  FMNMX.FTZ R5, R76, R5, !PT ;  /* 0x000000054c057209 */ /* 0x000fe40007810000 */
[----:B------:R-:W-:Y:S02]  /*4a00*/  FMNMX.FTZ R170, R185, R170, !PT ;  /* 0x000000aab9aa7209 */ /* 0x000fe40007810000 */
[----:B------:R-:W-:-:S02]  /*4a10*/  FMNMX.FTZ R5, R71, R5, !PT ;  /* 0x0000000547057209 */ /* 0x000fc40007810000 */
[----:B------:R-:W-:Y:S02]  /*4a20*/  FMNMX.FTZ R170, R184, R170, !PT ;  /* 0x000000aab8aa7209 */ /* 0x000fe40007810000 */
[----:B------:R-:W-:Y:S02]  /*4a30*/  FMNMX.FTZ R5, R80, R5, !PT ;  /* 0x0000000550057209 */ /* 0x000fe40007810000 */
[----:B------:R-:W-:Y:S02]  /*4a40*/  FMNMX.FTZ R170, R186, R170, !PT ;  /* 0x000000aabaaa7209 */ /* 0x000fe40007810000 */
[----:B--2---:R-:W-:Y:S01]  /*4a50*/  FMNMX.FTZ R3, R81, R5, !PT ;  /* 0x0000000551037209 */ /* 0x004fe20007810000 */
[----:B------:R-:W-:Y:S01]  /*4a60*/  FFMA.FTZ R5, R57, c[0x0][0x23c], -R22 ;  /* 0x00008f0039057a23 */ /* 0x000fe20000010816 */
[----:B-1----:R-:W1:Y:S02]  /*4a70*/  SHFL.BFLY PT, R7, R171, 0x1, 0x1f ;  /* 0x0c201f00ab077f89 */ /* 0x002e6400000e0000 */
[----:B------:R-:W-:Y:S01]  /*4a80*/  FMNMX.FTZ R3, R53, R3, !PT ;  /* 0x0000000335037209 */ /* 0x000fe20007810000 */
[----:B------:R2:W-:Y:S01]  /*4a90*/  MUFU.EX2 R227, R5 ;  /* 0x0000000500e37308 */ /* 0x0005e20000000800 */
[----:B------:R-:W4:Y:S02]  /*4aa0*/  SHFL.BFLY PT, R6, R170, 0x2, 0x1f ;  /* 0x0c401f00aa067f89 */ /* 0x000f2400000e0000 */
[----:B------:R-:W-:-:S04]  /*4ab0*/  FMNMX.FTZ R3, R47, R3, !PT ;  /* 0x000000032f037209 */ /* 0x000fc80007810000 */
[----:B------:R-:W-:-:S04]  /*4ac0*/  FMNMX.FTZ R3, R174, R3, !PT ;  /* 0x00000003ae037209 */ /* 0x000fc80007810000 */
[----:B------:R-:W-:-:S04]  /*4ad0*/  FMNMX.FTZ R3, R168, R3, !PT ;  /* 0x00000003a8037209 */ /* 0x000fc80007810000 */
[----:B------:R-:W-:Y:S01]  /*4ae0*/  FMNMX.FTZ R3, R167, R3, !PT ;  /* 0x00000003a7037209 */ /* 0x000fe20007810000 */
[----:B--2---:R-:W-:-:S03]  /*4af0*/  FFMA.FTZ R5, R52, c[0x0][0x23c], -R22 ;  /* 0x00008f0034057a23 */ /* 0x004fc60000010816 */
[----:B------:R-:W-:Y:S02]  /*4b00*/  FMNMX.FTZ R3, R166, R3, !PT ;  /* 0x00000003a6037209 */ /* 0x000fe40007810000 */
[----:B-1----:R-:W-:Y:S01]  /*4b10*/  FMNMX.FTZ R171, R171, R7, !PT ;  /* 0x00000007abab7209 */ /* 0x002fe20007810000 */
[----:B------:R-:W1:Y:S01]  /*4b20*/  MUFU.EX2 R5, R5 ;  /* 0x0000000500057308 */ /* 0x000e620000000800 */
[----:B------:R-:W-:Y:S02]  /*4b30*/  FMNMX.FTZ R3, R199, R3, !PT ;  /* 0x00000003c7037209 */ /* 0x000fe40007810000 */
[----:B----4-:R-:W-:Y:S01]  /*4b40*/  FMNMX.FTZ R170, R170, R6, !PT ;  /* 0x00000006aaaa7209 */ /* 0x010fe20007810000 */
[C---:B------:R-:W-:Y:S01]  /*4b50*/  FMUL.FTZ R21, R171.reuse, c[0x0][0x23c] ;  /* 0x00008f00ab157a20 */ /* 0x040fe20000410000 */
[----:B------:R-:W-:Y:S02]  /*4b60*/  FMNMX.FTZ R3, R198, R3, !PT ;  /* 0x00000003c6037209 */ /* 0x000fe40007810000 */
[----:B------:R-:W-:Y:S01]  /*4b70*/  FSETP.NEU.FTZ.AND P1, PT, R171, -INF , PT ;  /* 0xff800000ab00780b */ /* 0x000fe20003f3d000 */
[----:B------:R-:W2:Y:S01]  /*4b80*/  SHFL.BFLY PT, R7, R170, 0x1, 0x1f ;  /* 0x0c201f00aa077f89 */ /* 0x000ea200000e0000 */
[----:B------:R-:W-:-:S02]  /*4b90*/  FMNMX.FTZ R3, R228, R3, !PT ;  /* 0x00000003e4037209 */ /* 0x000fc40007810000 */
[----:B------:R-:W-:Y:S01]  /*4ba0*/  FSEL R21, R21, RZ, P1 ;  /* 0x000000ff15157208 */ /* 0x000fe20000800000 */
[----:B-1----:R1:W-:Y:S01]  /*4bb0*/  STL [R1+0x40], R5 ;  /* 0x0000400501007387 */ /* 0x0023e20000100800 */
[----:B--2---:R-:W-:-:S04]  /*4bc0*/  FMNMX.FTZ R170, R170, R7, !PT ;  /* 0x00000007aaaa7209 */ /* 0x004fc80007810000 */
[C---:B------:R-:W-:Y:S01]  /*4bd0*/  FSETP.NEU.FTZ.AND P1, PT, R170.reuse, -INF , PT ;  /* 0xff800000aa00780b */ /* 0x040fe20003f3d000 */
[----:B------:R-:W-:Y:S02]  /*4be0*/  FMUL.FTZ R20, R170, c[0x0][0x23c] ;  /* 0x00008f00aa147a20 */ /* 0x000fe40000410000 */
[----:B-1----:R-:W-:-:S03]  /*4bf0*/  FFMA.FTZ R5, R38, c[0x0][0x23c], -R22 ;  /* 0x00008f0026057a23 */ /* 0x002fc60000010816 */
[----:B------:R-:W-:-:S03]  /*4c00*/  FSEL R20, R20, RZ, P1 ;  /* 0x000000ff14147208 */ /* 0x000fc60000800000 */
[----:B------:R-:W1:Y:S02]  /*4c10*/  MUFU.EX2 R5, R5 ;  /* 0x0000000500057308 */ /* 0x000e640000000800 */
[----:B-1----:R1:W-:Y:S04]  /*4c20*/  STL [R1+0x44], R5 ;  /* 0x0000440501007387 */ /* 0x0023e80000100800 */
[----:B------:R2:W-:Y:S01]  /*4c30*/  STL [R1+0x94], R171 ;  /* 0x000094ab01007387 */ /* 0x0005e20000100800 */
[----:B-1----:R-:W-:-:S04]  /*4c40*/  FFMA.FTZ R5, R37, c[0x0][0x23c], -R22 ;  /* 0x00008f0025057a23 */ /* 0x002fc80000010816 */
[----:B------:R1:W-:Y:S02]  /*4c50*/  MUFU.EX2 R196, R5 ;  /* 0x0000000500c47308 */ /* 0x0003e40000000800 */
[----:B-1----:R-:W-:-:S06]  /*4c60*/  FFMA.FTZ R5, R36, c[0x0][0x23c], -R22 ;  /* 0x00008f0024057a23 */ /* 0x002fcc0000010816 */
[----:B--2---:R1:W-:Y:S02]  /*4c70*/  MUFU.EX2 R171, R5 ;  /* 0x0000000500ab7308 */ /* 0x0043e40000000800 */
[----:B-1----:R-:W-:-:S06]  /*4c80*/  FFMA.FTZ R5, R67, c[0x0][0x23c], -R21 ;  /* 0x00008f0043057a23 */ /* 0x002fcc0000010815 */
[----:B------:R1:W-:Y:S02]  /*4c90*/  MUFU.EX2 R236, R5 ;  /* 0x0000000500ec7308 */ /* 0x0003e40000000800 */
[----:B-1----:R-:W-:-:S06]  /*4ca0*/  FFMA.FTZ R5, R66, c[0x0][0x23c], -R21 ;  /* 0x00008f0042057a23 */ /* 0x002fcc0000010815 */
[----:B------:R1:W2:Y:S01]  /*4cb0*/  MUFU.EX2 R237, R5 ;  /* 0x0000000500ed7308 */ /* 0x0002a20000000800 */
[----:B---3--:R-:W-:Y:S01]  /*4cc0*/  FMNMX.FTZ R3, R172, R3, !PT ;  /* 0x00000003ac037209 */ /* 0x008fe20007810000 */
[----:B------:R-:W-:Y:S01]  /*4cd0*/  STL [R1+0x98], R172 ;  /* 0x000098ac01007387 */ /* 0x000fe20000100800 */
[----:B-1----:R-:W-:-:S03]  /*4ce0*/  FFMA.FTZ R5, R58, c[0x0][0x23c], -R21 ;  /* 0x00008f003a057a23 */ /* 0x002fc60000010815 */
[----:B------:R-:W1:Y:S01]  /*4cf0*/  SHFL.BFLY PT, R6, R3, 0x2, 0x1f ;  /* 0x0c401f0003067f89 */ /* 0x000e6200000e0000 */
[----:B--2---:R-:W-:Y:S01]  /*4d00*/  F2FP.PACK_AB R17, R237, R236 ;  /* 0x000000eced11723e */ /* 0x004fe200000000ff */
[----:B------:R2:W-:Y:S02]  /*4d10*/  MUFU.EX2 R208, R5 ;  /* 0x0000000500d07308 */ /* 0x0005e40000000800 */
[----:B------:R-:W-:Y:S01]  /*4d20*/  STL [R1+0x9c], R170 ;  /* 0x00009caa01007387 */ /* 0x000fe20000100800 */
[----:B--2---:R-:W-:-:S05]  /*4d30*/  FFMA.FTZ R5, R59, c[0x0][0x23c], -R21 ;  /* 0x00008f003b057a23 */ /* 0x004fca0000010815 */
[----:B------:R2:W3:Y:S01]  /*4d40*/  MUFU.EX2 R230, R5 ;  /* 0x0000000500e67308 */ /* 0x0004e20000000800 */
[----:B-1----:R-:W-:-:S05]  /*4d50*/  FMNMX.FTZ R3, R3, R6, !PT ;  /* 0x0000000603037209 */ /* 0x002fca0007810000 */
[----:B------:R-:W1:Y:S01]  /*4d60*/  SHFL.BFLY PT, R6, R3, 0x1, 0x1f ;  /* 0x0c201f0003067f89 */ /* 0x000e6200000e0000 */
[----:B--2---:R-:W-:-:S04]  /*4d70*/  FFMA.FTZ R5, R54, c[0x0][0x23c], -R21 ;  /* 0x00008f0036057a23 */ /* 0x004fc80000010815 */
[----:B------:R2:W-:Y:S01]  /*4d80*/  MUFU.EX2 R204, R5 ;  /* 0x0000000500cc7308 */ /* 0x0005e20000000800 */
[----:B-1----:R-:W-:-:S04]  /*4d90*/  FMNMX.FTZ R3, R3, R6, !PT ;  /* 0x0000000603037209 */ /* 0x002fc80007810000 */
[C---:B------:R-:W-:Y:S01]  /*4da0*/  FSETP.NEU.FTZ.AND P1, PT, R3.reuse, -INF , PT ;  /* 0xff8000000300780b */ /* 0x040fe20003f3d000 */
[----:B------:R-:W-:Y:S01]  /*4db0*/  FMUL.FTZ R6, R3, c[0x0][0x23c] ;  /* 0x00008f0003067a20 */ /* 0x000fe20000410000 */
[----:B------:R1:W-:Y:S01]  /*4dc0*/  STL [R1+0xa0], R3 ;  /* 0x0000a00301007387 */ /* 0x0003e20000100800 */
[----:B--2---:R-:W-:-:S04]  /*4dd0*/  FFMA.FTZ R5, R55, c[0x0][0x23c], -R21 ;  /* 0x00008f0037057a23 */ /* 0x004fc80000010815 */
[----:B------:R2:W-:Y:S02]  /*4de0*/  MUFU.EX2 R206, R5 ;  /* 0x0000000500ce7308 */ /* 0x0005e40000000800 */
[--C-:B--2---:R-:W-:Y:S01]  /*4df0*/  FFMA.FTZ R5, R44, c[0x0][0x23c], -R21.reuse ;  /* 0x00008f002c057a23 */ /* 0x104fe20000010815 */
[----:B-1----:R-:W2:Y:S05]  /*4e00*/  LDL.LU R3, [R1+0x40] ;  /* 0x0000400001037983 */ /* 0x002eaa0000300800 */
[----:B------:R1:W-:Y:S01]  /*4e10*/  MUFU.EX2 R234, R5 ;  /* 0x0000000500ea7308 */ /* 0x0003e20000000800 */
[----:B------:R-:W-:Y:S04]  /*4e20*/  STL [R1+0xa8], R238 ;  /* 0x0000a8ee01007387 */ /* 0x000fe80000100800 */
[----:B------:R-:W-:Y:S04]  /*4e30*/  STL [R1+0xa4], R239 ;  /* 0x0000a4ef01007387 */ /* 0x000fe80000100800 */
[----:B------:R-:W-:Y:S04]  /*4e40*/  STL [R1+0xb4], R231 ;  /* 0x0000b4e701007387 */ /* 0x000fe80000100800 */
[----:B------:R-:W-:Y:S01]  /*4e50*/  STL [R1+0xac], R227 ;  /* 0x0000ace301007387 */ /* 0x000fe20000100800 */
[----:B-1----:R-:W-:-:S03]  /*4e60*/  FFMA.FTZ R5, R39, c[0x0][0x23c], -R21 ;  /* 0x00008f0027057a23 */ /* 0x002fc60000010815 */
[----:B------:R1:W-:Y:S01]  /*4e70*/  STL [R1+0xb8], R237 ;  /* 0x0000b8ed01007387 */ /* 0x0003e20000100800 */
[----:B------:R4:W-:Y:S01]  /*4e80*/  MUFU.EX2 R209, R5 ;  /* 0x0000000500d17308 */ /* 0x0009e20000000800 */
[----:B------:R-:W-:Y:S02]  /*4e90*/  IMAD.SHL.U32 R221, R0, 0x2, RZ ;  /* 0x0000000200dd7824 */ /* 0x000fe400078e00ff */
[----:B----4-:R-:W-:-:S03]  /*4ea0*/  FFMA.FTZ R5, R74, c[0x0][0x23c], -R20 ;  /* 0x00008f004a057a23 */ /* 0x010fc60000010814 */
[----:B------:R-:W4:Y:S02]  /*4eb0*/  LDSM.16.MT88.4 R40, [R221+0xc000] ;  /* 0x00c00000dd28783b */ /* 0x000f240000004200 */
[----:B------:R3:W-:Y:S02]  /*4ec0*/  MUFU.EX2 R175, R5 ;  /* 0x0000000500af7308 */ /* 0x0007e40000000800 */
[----:B-1----:R-:W2:Y:S01]  /*4ed0*/  LDL.LU R237, [R1+0x44] ;  /* 0x0000440001ed7983 */ /* 0x002ea20000300800 */
[----:B------:R-:W-:Y:S02]  /*4ee0*/  LEA R222, R4, R221, 0x1 ;  /* 0x000000dd04de7211 */ /* 0x000fe400078e08ff */
[----:B------:R-:W-:Y:S01]  /*4ef0*/  FSEL R0, R6, RZ, P1 ;  /* 0x000000ff06007208 */ /* 0x000fe20000800000 */
[----:B------:R-:W-:Y:S01]  /*4f00*/  LDSM.16.MT88.4 R60, [R221+0xc800] ;  /* 0x00c80000dd3c783b */ /* 0x000fe20000004200 */
[----:B------:R-:W-:Y:S02]  /*4f10*/  F2FP.PACK_AB R16, R239, R238 ;  /* 0x000000eeef10723e */ /* 0x000fe400000000ff */
[----:B------:R-:W-:Y:S01]  /*4f20*/  F2FP.PACK_AB R18, R227, R231 ;  /* 0x000000e7e312723e */ /* 0x000fe200000000ff */
[----:B------:R-:W-:Y:S01]  /*4f30*/  IMAD R224, R2, 0x2, R221 ;  /* 0x0000000202e07824 */ /* 0x000fe200078e02dd */
[----:B---3--:R-:W-:Y:S01]  /*4f40*/  F2FP.PACK_AB R19, R230, R208 ;  /* 0x000000d0e613723e */ /* 0x008fe200000000ff */
[----:B------:R-:W-:Y:S01]  /*4f50*/  LDSM.16.MT88.4 R64, [R222+0xe000] ;  /* 0x00e00000de40783b */ /* 0x000fe20000004200 */
[----:B------:R-:W-:Y:S01]  /*4f60*/  FFMA.FTZ R5, R73, c[0x0][0x23c], -R20 ;  /* 0x00008f0049057a23 */ /* 0x000fe20000010814 */
[----:B------:R-:W-:Y:S01]  /*4f70*/  LEA R223, R2, R222, 0x1 ;  /* 0x000000de02df7211 */ /* 0x000fe200078e08ff */
[----:B------:R-:W-:Y:S01]  /*4f80*/  FFMA.FTZ R4, R76, c[0x0][0x23c], -R0 ;  /* 0x00008f004c047a23 */ /* 0x000fe20000010800 */
[----:B------:R-:W-:Y:S01]  /*4f90*/  LDSM.16.MT88.4 R24, [R222+0xc000] ;  /* 0x00c00000de18783b */ /* 0x000fe20000004200 */
[----:B------:R1:W3:Y:S01]  /*4fa0*/  MUFU.EX2 R213, R5 ;  /* 0x0000000500d57308 */ /* 0x0002e20000000800 */
[----:B------:R-:W-:-:S02]  /*4fb0*/  FFMA.FTZ R2, R70, c[0x0][0x23c], -R20 ;  /* 0x00008f0046027a23 */ /* 0x000fc40000010814 */
[----:B------:R-:W-:Y:S04]  /*4fc0*/  LDSM.16.MT88.4 R36, [R224+0xe000] ;  /* 0x00e00000e024783b */ /* 0x000fe80000004200 */
[----:B------:R-:W-:Y:S04]  /*4fd0*/  LDSM.16.MT88.4 R32, [R223+0xe000] ;  /* 0x00e00000df20783b */ /* 0x000fe80000004200 */
[----:B------:R-:W-:Y:S04]  /*4fe0*/  LDSM.16.MT88.4 R56, [R224+0xc800] ;  /* 0x00c80000e038783b */ /* 0x000fe80000004200 */
[----:B------:R-:W-:Y:S01]  /*4ff0*/  LDSM.16.MT88.4 R48, [R221+0xe800] ;  /* 0x00e80000dd30783b */ /* 0x000fe20000004200 */
[----:B-1----:R-:W-:-:S03]  /*5000*/  FFMA.FTZ R5, R72, c[0x0][0x23c], -R20 ;  /* 0x00008f0048057a23 */ /* 0x002fc60000010814 */
[----:B------:R-:W-:Y:S01]  /*5010*/  LDSM.16.MT88.4 R28, [R222+0xc800] ;  /* 0x00c80000de1c783b */ /* 0x000fe20000004200 */
[----:B------:R1:W-:Y:S03]  /*5020*/  MUFU.EX2 R229, R5 ;  /* 0x0000000500e57308 */ /* 0x0003e60000000800 */
[----:B------:R-:W-:Y:S05]  /*5030*/  LDSM.16.MT88.4 R84, [R224+0xe800] ;  /* 0x00e80000e054783b */ /* 0x000fea0000004200 */
[----:B------:R3:W-:Y:S01]  /*5040*/  MUFU.EX2 R232, R2 ;  /* 0x0000000200e87308 */ /* 0x0007e20000000800 */
[----:B-1----:R-:W-:-:S07]  /*5050*/  FFMA.FTZ R5, R69, c[0x0][0x23c], -R20 ;  /* 0x00008f0045057a23 */ /* 0x002fce0000010814 */
[----:B------:R1:W1:Y:S01]  /*5060*/  MUFU.EX2 R225, R5 ;  /* 0x0000000500e17308 */ /* 0x0002620000000800 */
[----:B---3--:R-:W-:-:S07]  /*5070*/  FFMA.FTZ R2, R46, c[0x0][0x23c], -R20 ;  /* 0x00008f002e027a23 */ /* 0x008fce0000010814 */
[----:B------:R3:W-:Y:S01]  /*5080*/  MUFU.EX2 R211, R4 ;  /* 0x0000000400d37308 */ /* 0x0007e20000000800 */
[----:B-1----:R-:W-:-:S07]  /*5090*/  FFMA.FTZ R5, R77, c[0x0][0x23c], -R0 ;  /* 0x00008f004d057a23 */ /* 0x002fce0000010800 */
[----:B------:R1:W-:Y:S01]  /*50a0*/  MUFU.EX2 R235, R2 ;  /* 0x0000000200eb7308 */ /* 0x0003e20000000800 */
[----:B------:R-:W4:Y:S01]  /*50b0*/  LDSM.16.MT88.4 R76, [R224+0xc000] ;  /* 0x00c00000e04c783b */ /* 0x000f220000004200 */
[----:B---3--:R-:W-:-:S06]  /*50c0*/  FFMA.FTZ R4, R71, c[0x0][0x23c], -R0 ;  /* 0x00008f0047047a23 */ /* 0x008fcc0000010800 */
[----:B------:R3:W-:Y:S08]  /*50d0*/  MUFU.EX2 R207, R5 ;  /* 0x0000000500cf7308 */ /* 0x0007f00000000800 */
[----:B------:R4:W-:Y:S01]  /*50e0*/  MUFU.EX2 R220, R4 ;  /* 0x0000000400dc7308 */ /* 0x0009e20000000800 */
[----:B-1----:R-:W-:Y:S02]  /*50f0*/  FFMA.FTZ R2, R45, c[0x0][0x23c], -R20 ;  /* 0x00008f002d027a23 */ /* 0x002fe40000010814 */
[----:B---3--:R-:W-:-:S05]  /*5100*/  FFMA.FTZ R5, R75, c[0x0][0x23c], -R0 ;  /* 0x00008f004b057a23 */ /* 0x008fca0000010800 */
[----:B------:R1:W-:Y:S01]  /*5110*/  MUFU.EX2 R172, R2 ;  /* 0x0000000200ac7308 */ /* 0x0003e20000000800 */
[----:B------:R-:W3:Y:S07]  /*5120*/  LDSM.16.MT88.4 R72, [R223+0xc000] ;  /* 0x00c00000df48783b */ /* 0x000eee0000004200 */
[----:B------:R-:W1:Y:S01]  /*5130*/  MUFU.EX2 R210, R5 ;  /* 0x0000000500d27308 */ /* 0x000e620000000800 */
[----:B----4-:R-:W-:Y:S02]  /*5140*/  FFMA.FTZ R4, R68, c[0x0][0x23c], -R20 ;  /* 0x00008f0044047a23 */ /* 0x010fe40000010814 */
[----:B------:R-:W4:Y:S01]  /*5150*/  LDSM.16.MT88.4 R68, [R221+0xe000] ;  /* 0x00e00000dd44783b */ /* 0x000f220000004200 */
[----:B-1----:R-:W-:-:S04]  /*5160*/  FFMA.FTZ R2, R80, c[0x0][0x23c], -R0 ;  /* 0x00008f0050027a23 */ /* 0x002fc80000010800 */
[----:B------:R1:W-:Y:S01]  /*5170*/  MUFU.EX2 R252, R2 ;  /* 0x0000000200fc7308 */ /* 0x0003e20000000800 */
[----:B------:R-:W-:Y:S02]  /*5180*/  F2FP.PACK_AB R12, R213, R175 ;  /* 0x000000afd50c723e */ /* 0x000fe400000000ff */
[----:B------:R-:W-:Y:S02]  /*5190*/  F2FP.PACK_AB R14, R225, R229 ;  /* 0x000000e5e10e723e */ /* 0x000fe400000000ff */
[----:B------:R-:W-:Y:S02]  /*51a0*/  F2FP.PACK_AB R13, R210, R207 ;  /* 0x000000cfd20d723e */ /* 0x000fe400000000ff */
[----:B------:R-:W-:Y:S01]  /*51b0*/  F2FP.PACK_AB R15, R220, R211 ;  /* 0x000000d3dc0f723e */ /* 0x000fe200000000ff */
[----:B-1----:R-:W-:-:S06]  /*51c0*/  FFMA.FTZ R2, R81, c[0x0][0x23c], -R0 ;  /* 0x00008f0051027a23 */ /* 0x002fcc0000010800 */
[-C--:B------:R-:W-:Y:S01]  /*51d0*/  HMMA.16816.F32 R96, R12, R40.reuse, RZ ;  /* 0x000000280c60723c */ /* 0x080fe200000018ff */
[----:B------:R-:W1:Y:S01]  /*51e0*/  MUFU.EX2 R226, R4 ;  /* 0x0000000400e27308 */ /* 0x000e620000000800 */
[----:B------:R-:W-:Y:S07]  /*51f0*/  LDSM.16.MT88.4 R80, [R223+0xe800] ;  /* 0x00e80000df50783b */ /* 0x000fee0000004200 */
[----:B------:R1:W1:Y:S01]  /*5200*/  MUFU.EX2 R233, R2 ;  /* 0x0000000200e97308 */ /* 0x0002620000000800 */
[----:B------:R-:W-:Y:S01]  /*5210*/  HMMA.16816.F32 R100, R16, R40, RZ ;  /* 0x000000281064723c */ /* 0x000fe200000018ff */
[----:B-1----:R-:W-:-:S02]  /*5220*/  FFMA.FTZ R2, R53, c[0x0][0x23c], -R0 ;  /* 0x00008f0035027a23 */ /* 0x002fc40000010800 */
[----:B------:R-:W-:Y:S04]  /*5230*/  LDSM.16.MT88.4 R52, [R223+0xc800] ;  /* 0x00c80000df34783b */ /* 0x000fe80000004200 */
[----:B------:R1:W-:Y:S02]  /*5240*/  MUFU.EX2 R231, R2 ;  /* 0x0000000200e77308 */ /* 0x0003e40000000800 */
[----:B-1----:R-:W-:Y:S02]  /*5250*/  FFMA.FTZ R2, R47, c[0x0][0x23c], -R0 ;  /* 0x00008f002f027a23 */ /* 0x002fe40000010800 */
[----:B------:R-:W1:Y:S04]  /*5260*/  LDSM.16.MT88.4 R44, [R222+0xe800] ;  /* 0x00e80000de2c783b */ /* 0x000e680000004200 */
[----:B------:R-:W3:Y:S01]  /*5270*/  MUFU.EX2 R238, R2 ;  /* 0x0000000200ee7308 */ /* 0x000ee20000000800 */
[----:B------:R-:W-:-:S02]  /*5280*/  F2FP.PACK_AB R4, R232, R226 ;  /* 0x000000e2e804723e */ /* 0x000fc400000000ff */
[----:B------:R-:W-:Y:S02]  /*5290*/  F2FP.PACK_AB R5, R233, R252 ;  /* 0x000000fce905723e */ /* 0x000fe400000000ff */
[----:B------:R-:W-:Y:S02]  /*52a0*/  F2FP.PACK_AB R6, R172, R235 ;  /* 0x000000ebac06723e */ /* 0x000fe400000000ff */
[----:B------:R-:W-:Y:S02]  /*52b0*/  F2FP.PACK_AB R9, R206, R204 ;  /* 0x000000ccce09723e */ /* 0x000fe400000000ff */
[----:B------:R-:W-:Y:S02]  /*52c0*/  F2FP.PACK_AB R10, R171, R196 ;  /* 0x000000c4ab0a723e */ /* 0x000fe400000000ff */
[----:B------:R-:W-:Y:S02]  /*52d0*/  F2FP.PACK_AB R11, R209, R234 ;  /* 0x000000ead10b723e */ /* 0x000fe400000000ff */
[----:B---3--:R-:W-:Y:S01]  /*52e0*/  F2FP.PACK_AB R7, R238, R231 ;  /* 0x000000e7ee07723e */ /* 0x008fe200000000ff */
[----:B------:R-:W-:Y:S08]  /*52f0*/  HMMA.16816.F32 R152, R12, R76, RZ ;  /* 0x0000004c0c98723c */ /* 0x000ff000000018ff */
[----:B------:R-:W-:Y:S08]  /*5300*/  HMMA.16816.F32 R176, R4, R60, R96 ;  /* 0x0000003c04b0723c */ /* 0x000ff00000001860 */
[----:B------:R-:W-:Y:S08]  /*5310*/  HMMA.16816.F32 R96, R16, R76, RZ ;  /* 0x0000004c1060723c */ /* 0x000ff000000018ff */
[C---:B------:R-:W-:Y:S08]  /*5320*/  HMMA.16816.F32 R88, R12.reuse, R24, RZ ;  /* 0x000000180c58723c */ /* 0x040ff000000018ff */
[C---:B------:R-:W-:Y:S08]  /*5330*/  HMMA.16816.F32 R148, R12.reuse, R72, RZ ;  /* 0x000000480c94723c */ /* 0x040ff000000018ff */
[C---:B----4-:R-:W-:Y:S08]  /*5340*/  HMMA.16816.F32 R144, R12.reuse, R68, RZ ;  /* 0x000000440c90723c */ /* 0x050ff000000018ff */
[C---:B------:R-:W-:Y:S08]  /*5350*/  HMMA.16816.F32 R140, R12.reuse, R64, RZ ;  /* 0x000000400c8c723c */ /* 0x040ff000000018ff */
[C---:B------:R-:W-:Y:S08]  /*5360*/  HMMA.16816.F32 R112, R12.reuse, R36, RZ ;  /* 0x000000240c70723c */ /* 0x040ff000000018ff */
[C---:B------:R-:W-:Y:S08]  /*5370*/  HMMA.16816.F32 R104, R12.reuse, R32, RZ ;  /* 0x000000200c68723c */ /* 0x040ff000000018ff */
[C---:B------:R-:W-:Y:S08]  /*5380*/  HMMA.16816.F32 R136, R12.reuse, R42, RZ ;  /* 0x0000002a0c88723c */ /* 0x040ff000000018ff */
[C---:B------:R-:W-:Y:S08]  /*5390*/  HMMA.16816.F32 R132, R12.reuse, R26, RZ ;  /* 0x0000001a0c84723c */ /* 0x040ff000000018ff */
[----:B------:R-:W-:Y:S01]  /*53a0*/  HMMA.16816.F32 R128, R12, R78, RZ ;  /* 0x0000004e0c80723c */ /* 0x000fe200000018ff */
[----:B--2---:R-:W-:-:S07]  /*53b0*/  F2FP.PACK_AB R8, R237, R3 ;  /* 0x00000003ed08723e */ /* 0x004fce00000000ff */
[----:B------:R-:W-:Y:S08]  /*53c0*/  HMMA.16816.F32 R124, R12, R74, RZ ;  /* 0x0000004a0c7c723c */ /* 0x000ff000000018ff */
[----:B------:R-:W-:Y:S08]  /*53d0*/  HMMA.16816.F32 R180, R8, R60, R100 ;  /* 0x0000003c08b4723c */ /* 0x000ff00000001864 */
[C---:B------:R-:W-:Y:S08]  /*53e0*/  HMMA.16816.F32 R120, R12.reuse, R70, RZ ;  /* 0x000000460c78723c */ /* 0x040ff000000018ff */
[C---:B------:R-:W-:Y:S08]  /*53f0*/  HMMA.16816.F32 R116, R12.reuse, R66, RZ ;  /* 0x000000420c74723c */ /* 0x040ff000000018ff */
[C---:B------:R-:W-:Y:S08]  /*5400*/  HMMA.16816.F32 R108, R12.reuse, R38, RZ ;  /* 0x000000260c6c723c */ /* 0x040ff000000018ff */
[----:B------:R-:W-:Y:S08]  /*5410*/  HMMA.16816.F32 R100, R12, R34, RZ ;  /* 0x000000220c64723c */ /* 0x000ff000000018ff */
[C---:B------:R-:W-:Y:S08]  /*5420*/  HMMA.16816.F32 R12, R16.reuse, R64, RZ ;  /* 0x00000040100c723c */ /* 0x040ff000000018ff */
[----:B------:R-:W-:Y:S01]  /*5430*/  HMMA.16816.F32 R92, R16, R24, RZ ;  /* 0x00000018105c723c */ /* 0x000fe200000018ff */
[----:B------:R-:W-:Y:S01]  /*5440*/  FFMA.FTZ R2, R165, c[0x0][0x23c], -R22 ;  /* 0x00008f00a5027a23 */ /* 0x000fe20000010816 */
[----:B------:R-:W-:Y:S01]  /*5450*/  MOV R170, R215 ;  /* 0x000000d700aa7202 */ /* 0x000fe20000000f00 */
[----:B------:R-:W-:-:S05]  /*5460*/  IMAD.MOV.U32 R239, RZ, RZ, R214 ;  /* 0x000000ffffef7224 */ /* 0x000fca00078e00d6 */
[----:B------:R-:W-:Y:S01]  /*5470*/  HMMA.16816.F32 R152, R4, R56, R152 ;  /* 0x000000380498723c */ /* 0x000fe20000001898 */
[----:B------:R-:W-:Y:S01]  /*5480*/  MOV R60, R213 ;  /* 0x000000d5003c7202 */ /* 0x000fe20000000f00 */
[----:B------:R-:W-:Y:S01]  /*5490*/  IMAD.MOV.U32 R61, RZ, RZ, R210 ;  /* 0x000000ffff3d7224 */ /* 0x000fe200078e00d2 */
[----:B------:R-:W-:-:S05]  /*54a0*/  MOV R65, R209 ;  /* 0x000000d100417202 */ /* 0x000fca0000000f00 */
[----:B------:R-:W-:Y:S01]  /*54b0*/  HMMA.16816.F32 R96, R8, R56, R96 ;  /* 0x000000380860723c */ /* 0x000fe20000001860 */
[----:B------:R2:W-:Y:S07]  /*54c0*/  MUFU.EX2 R57, R2 ;  /* 0x0000000200397308 */ /* 0x0005ee0000000800 */
[C---:B------:R-:W-:Y:S08]  /*54d0*/  HMMA.16816.F32 R216, R4.reuse, R48, R144 ;  /* 0x0000003004d8723c */ /* 0x040ff00000001890 */
[----:B------:R-:W-:Y:S01]  /*54e0*/  HMMA.16816.F32 R188, R4, R28, R88 ;  /* 0x0000001c04bc723c */ /* 0x000fe20000001858 */
[----:B--2---:R-:W-:-:S07]  /*54f0*/  FFMA.FTZ R2, R160, c[0x0][0x23c], -R22 ;  /* 0x00008f00a0027a23 */ /* 0x004fce0000010816 */
[-C--:B-1----:R-:W-:Y:S08]  /*5500*/  HMMA.16816.F32 R248, R4, R44.reuse, R140 ;  /* 0x0000002c04f8723c */ /* 0x082ff0000000188c */
[C---:B------:R-:W-:Y:S08]  /*5510*/  HMMA.16816.F32 R144, R8.reuse, R44, R12 ;  /* 0x0000002c0890723c */ /* 0x040ff0000000180c */
[----:B------:R-:W-:Y:S07]  /*5520*/  HMMA.16816.F32 R192, R8, R28, R92 ;  /* 0x0000001c08c0723c */ /* 0x000fee000000185c */
[----:B------:R-:W-:Y:S01]  /*5530*/  IMAD.MOV.U32 R28, RZ, RZ, R208 ;  /* 0x000000ffff1c7224 */ /* 0x000fe200078e00d0 */
[----:B------:R-:W-:Y:S07]  /*5540*/  HMMA.16816.F32 R88, R16, R68, RZ ;  /* 0x000000441058723c */ /* 0x000fee00000018ff */
[----:B------:R-:W-:Y:S01]  /*5550*/  IMAD.MOV.U32 R69, RZ, RZ, R212 ;  /* 0x000000ffff457224 */ /* 0x000fe200078e00d4 */
[----:B------:R-:W-:Y:S01]  /*5560*/  HMMA.16816.F32 R140, R4, R50, R120 ;  /* 0x00000032048c723c */ /* 0x000fe20000001878 */
[----:B------:R-:W-:-:S06]  /*5570*/  MOV R68, R211 ;  /* 0x000000d300447202 */ /* 0x000fcc0000000f00 */
[----:B------:R-:W-:Y:S01]  /*5580*/  IMAD.MOV.U32 R122, RZ, RZ, R228 ;  /* 0x000000ffff7a7224 */ /* 0x000fe200078e00e4 */
[----:B------:R-:W-:Y:S01]  /*5590*/  HMMA.16816.F32 R12, R16, R36, RZ ;  /* 0x00000024100c723c */ /* 0x000fe200000018ff */
[----:B------:R1:W-:Y:S07]  /*55a0*/  MUFU.EX2 R228, R2 ;  /* 0x0000000200e47308 */ /* 0x0003ee0000000800 */
[C---:B------:R-:W-:Y:S08]  /*55b0*/  HMMA.16816.F32 R200, R4.reuse, R52, R148 ;  /* 0x0000003404c8723c */ /* 0x040ff00000001894 */
[----:B------:R-:W-:Y:S01]  /*55c0*/  HMMA.16816.F32 R244, R4, R84, R112 ;  /* 0x0000005404f4723c */ /* 0x000fe20000001870 */
[----:B-1----:R-:W-:-:S07]  /*55d0*/  FFMA.FTZ R2, R157, c[0x0][0x23c], -R22 ;  /* 0x00008f009d027a23 */ /* 0x002fce0000010816 */
[C---:B------:R-:W-:Y:S01]  /*55e0*/  HMMA.16816.F32 R240, R4.reuse, R80, R104 ;  /* 0x0000005004f0723c */ /* 0x040fe20000001868 */
[----:B------:R1:W-:Y:S07]  /*55f0*/  MUFU.EX2 R104, R2 ;  /* 0x0000000200687308 */ /* 0x0003ee0000000800 */
[C---:B------:R-:W-:Y:S08]  /*5600*/  HMMA.16816.F32 R136, R4.reuse, R62, R136 ;  /* 0x0000003e0488723c */ /* 0x040ff00000001888 */
[----:B------:R-:W-:Y:S01]  /*5610*/  HMMA.16816.F32 R132, R4, R30, R132 ;  /* 0x0000001e0484723c */ /* 0x000fe20000001884 */
[----:B-1----:R-:W-:-:S07]  /*5620*/  FFMA.FTZ R2, R156, c[0x0][0x23c], -R22 ;  /* 0x00008f009c027a23 */ /* 0x002fce0000010816 */
[C---:B------:R-:W-:Y:S08]  /*5630*/  HMMA.16816.F32 R128, R4.reuse, R58, R128 ;  /* 0x0000003a0480723c */ /* 0x040ff00000001880 */
[C---:B------:R-:W-:Y:S08]  /*5640*/  HMMA.16816.F32 R124, R4.reuse, R54, R124 ;  /* 0x00000036047c723c */ /* 0x040ff0000000187c */
[C---:B------:R-:W-:Y:S08]  /*5650*/  HMMA.16816.F32 R212, R4.reuse, R46, R116 ;  /* 0x0000002e04d4723c */ /* 0x040ff00000001874 */
[C---:B------:R-:W-:Y:S08]  /*5660*/  HMMA.16816.F32 R208, R4.reuse, R86, R108 ;  /* 0x0000005604d0723c */ /* 0x040ff0000000186c */
[----:B------:R-:W-:Y:S01]  /*5670*/  HMMA.16816.F32 R148, R4, R82, R100 ;  /* 0x000000520494723c */ /* 0x000fe20000001864 */
[----:B------:R-:W-:-:S07]  /*5680*/  IMAD.MOV.U32 R64, RZ, RZ, R198 ;  /* 0x000000ffff407224 */ /* 0x000fce00078e00c6 */
[C---:B------:R-:W-:Y:S01]  /*5690*/  HMMA.16816.F32 R4, R16.reuse, R32, RZ ;  /* 0x000000201004723c */ /* 0x040fe200000018ff */
[----:B------:R1:W-:Y:S07]  /*56a0*/  MUFU.EX2 R107, R2 ;  /* 0x00000002006b7308 */ /* 0x0003ee0000000800 */
[----:B------:R-:W-:Y:S01]  /*56b0*/  HMMA.16816.F32 R40, R16, R42, RZ ;  /* 0x0000002a1028723c */ /* 0x000fe200000018ff */
[----:B------:R-:W-:Y:S01]  /*56c0*/  IMAD.MOV.U32 R123, RZ, RZ, R64 ;  /* 0x000000ffff7b7224 */ /* 0x000fe200078e0040 */
[----:B------:R-:W-:Y:S01]  /*56d0*/  MOV R64, R69 ;  /* 0x0000004500407202 */ /* 0x000fe20000000f00 */
[----:B------:R-:W-:-:S02]  /*56e0*/  IMAD.MOV.U32 R106, RZ, RZ, R196 ;  /* 0x000000ffff6a7224 */ /* 0x000fc400078e00c4 */
[----:B------:R-:W-:Y:S02]  /*56f0*/  IMAD.MOV.U32 R69, RZ, RZ, R170 ;  /* 0x000000ffff457224 */ /* 0x000fe400078e00aa */
[----:B-1----:R-:W-:Y:S01]  /*5700*/  FFMA.FTZ R2, R169, c[0x0][0x23c], -R21 ;  /* 0x00008f00a9027a23 */ /* 0x002fe20000010815 */
[----:B------:R-:W-:-:S03]  /*5710*/  MOV R169, R106 ;  /* 0x0000006a00a97202 */ /* 0x000fc60000000f00 */
[----:B------:R1:W-:Y:S01]  /*5720*/  MUFU.EX2 R170, R2 ;  /* 0x0000000200aa7308 */ /* 0x0003e20000000800 */
[----:B------:R-:W-:Y:S01]  /*5730*/  IMAD.MOV.U32 R106, RZ, RZ, R60 ;  /* 0x000000ffff6a7224 */ /* 0x000fe200078e003c */
[----:B------:R-:W-:Y:S01]  /*5740*/  HMMA.16816.F32 R116, R8, R84, R12 ;  /* 0x000000540874723c */ /* 0x000fe2000000180c */
[----:B------:R-:W-:Y:S01]  /*5750*/  MOV R105, R65 ;  /* 0x0000004100697202 */ /* 0x000fe20000000f00 */
[----:B------:R-:W-:Y:S01]  /*5760*/  IMAD.MOV.U32 R65, RZ, RZ, R68 ;  /* 0x000000ffff417224 */ /* 0x000fe200078e0044 */
[----:B------:R-:W-:Y:S02]  /*5770*/  MOV R29, R199 ;  /* 0x000000c7001d7202 */ /* 0x000fe40000000f00 */
[----:B------:R-:W-:Y:S01]  /*5780*/  MOV R227, R197 ;  /* 0x000000c500e37202 */ /* 0x000fe20000000f00 */
[----:B-1----:R-:W-:Y:S02]  /*5790*/  FFMA.FTZ R2, R161, c[0x0][0x23c], -R21 ;  /* 0x00008f00a1027a23 */ /* 0x002fe40000010815 */
[----:B------:R-:W-:Y:S02]  /*57a0*/  HMMA.16816.F32 R12, R16, R70, RZ ;  /* 0x00000046100c723c */ /* 0x000fe400000018ff */
[----:B------:R1:W-:Y:S01]  /*57b0*/  MUFU.EX2 R60, R2 ;  /* 0x00000002003c7308 */ /* 0x0003e20000000800 */
[----:B------:R-:W-:-:S05]  /*57c0*/  MOV R68, R239 ;  /* 0x000000ef00447202 */ /* 0x000fca0000000f00 */
[----:B------:R-:W-:Y:S01]  /*57d0*/  HMMA.16816.F32 R92, R16, R72, RZ ;  /* 0x00000048105c723c */ /* 0x000fe200000018ff */
[----:B-1----:R-:W-:-:S07]  /*57e0*/  FFMA.FTZ R2, R159, c[0x0][0x23c], -R21 ;  /* 0x00008f009f027a23 */ /* 0x002fce0000010815 */
[----:B------:R-:W-:Y:S01]  /*57f0*/  HMMA.16816.F32 R196, R8, R80, R4 ;  /* 0x0000005008c4723c */ /* 0x000fe20000001804 */
[----:B------:R1:W-:Y:S07]  /*5800*/  MUFU.EX2 R239, R2 ;  /* 0x0000000200ef7308 */ /* 0x0003ee0000000800 */
[C---:B------:R-:W-:Y:S08]  /*5810*/  HMMA.16816.F32 R24, R16.reuse, R26, RZ ;  /* 0x0000001a1018723c */ /* 0x040ff000000018ff */
[----:B------:R-:W-:Y:S01]  /*5820*/  HMMA.16816.F32 R76, R16, R78, RZ ;  /* 0x0000004e104c723c */ /* 0x000fe200000018ff */
[----:B-1----:R-:W-:-:S07]  /*5830*/  FFMA.FTZ R2, R158, c[0x0][0x23c], -R21 ;  /* 0x00008f009e027a23 */ /* 0x002fce0000010815 */
[C---:B------:R-:W-:Y:S08]  /*5840*/  HMMA.16816.F32 R72, R16.reuse, R74, RZ ;  /* 0x0000004a1048723c */ /* 0x040ff000000018ff */
[C---:B------:R-:W-:Y:S08]  /*5850*/  HMMA.16816.F32 R4, R16.reuse, R66, RZ ;  /* 0x000000421004723c */ /* 0x040ff000000018ff */
[C---:B------:R-:W-:Y:S08]  /*5860*/  HMMA.16816.F32 R36, R16.reuse, R38, RZ ;  /* 0x000000261024723c */ /* 0x040ff000000018ff */
[----:B------:R-:W-:Y:S08]  /*5870*/  HMMA.16816.F32 R16, R16, R34, RZ ;  /* 0x000000221010723c */ /* 0x000ff000000018ff */
[----:B------:R-:W-:Y:S01]  /*5880*/  HMMA.16816.F32 R40, R8, R62, R40 ;  /* 0x0000003e0828723c */ /* 0x000fe20000001828 */
[----:B------:R1:W-:Y:S02]  /*5890*/  MUFU.EX2 R62, R2 ;  /* 0x00000002003e7308 */ /* 0x0003e40000000800 */
[----:B-1----:R-:W-:-:S06]  /*58a0*/  FFMA.FTZ R2, R173, c[0x0][0x23c], -R20 ;  /* 0x00008f00ad027a23 */ /* 0x002fcc0000010814 */
[----:B------:R1:W-:Y:S01]  /*58b0*/  MUFU.EX2 R67, R2 ;  /* 0x0000000200437308 */ /* 0x0003e20000000800 */
[----:B------:R-:W-:Y:S01]  /*58c0*/  HMMA.16816.F32 R112, R8, R48, R88 ;  /* 0x000000300870723c */ /* 0x000fe20000001858 */
[----:B-1----:R-:W-:Y:S02]  /*58d0*/  FFMA.FTZ R2, R164, c[0x0][0x23c], -R20 ;  /* 0x00008f00a4027a23 */ /* 0x002fe40000010814 */
[----:B------:R-:W-:-:S04]  /*58e0*/  IMAD.MOV.U32 R164, RZ, RZ, R231 ;  /* 0x000000ffffa47224 */ /* 0x000fc800078e00e7 */
[----:B------:R1:W-:Y:S01]  /*58f0*/  MUFU.EX2 R231, R2 ;  /* 0x0000000200e77308 */ /* 0x0003e20000000800 */
[----:B------:R-:W-:Y:S01]  /*5900*/  HMMA.16816.F32 R48, R8, R50, R12 ;  /* 0x000000320830723c */ /* 0x000fe2000000180c */
[----:B------:R-:W2:Y:S01]  /*5910*/  LDSM.16.MT88.4 R12, [R221+0xd000] ;  /* 0x00d00000dd0c783b */ /* 0x000ea20000004200 */
[----:B-1----:R-:W-:-:S05]  /*5920*/  FFMA.FTZ R2, R163, c[0x0][0x23c], -R20 ;  /* 0x00008f00a3027a23 */ /* 0x002fca0000010814 */
[----:B------:R1:W-:Y:S01]  /*5930*/  MUFU.EX2 R66, R2 ;  /* 0x0000000200427308 */ /* 0x0003e20000000800 */
[----:B------:R-:W-:Y:S01]  /*5940*/  HMMA.16816.F32 R80, R8, R82, R16 ;  /* 0x000000520850723c */ /* 0x000fe20000001810 */
[----:B------:R-:W3:Y:S01]  /*5950*/  LDSM.16.MT88.4 R16, [R222+0xd000] ;  /* 0x00d00000de10783b */ /* 0x000ee20000004200 */
[----:B------:R-:W-:Y:S01]  /*5960*/  MOV R108, R238 ;  /* 0x000000ee006c7202 */ /* 0x000fe20000000f00 */
[----:B-1----:R-:W-:-:S04]  /*5970*/  FFMA.FTZ R2, R174, c[0x0][0x23c], -R0 ;  /* 0x00008f00ae027a23 */ /* 0x002fc80000010800 */
[----:B------:R1:W-:Y:S01]  /*5980*/  MUFU.EX2 R173, R2 ;  /* 0x0000000200ad7308 */ /* 0x0003e20000000800 */
[----:B------:R-:W-:Y:S01]  /*5990*/  HMMA.16816.F32 R44, R8, R46, R4 ;  /* 0x0000002e082c723c */ /* 0x000fe20000001804 */
[----:B------:R-:W-:Y:S02]  /*59a0*/  IMAD.MOV.U32 R111, RZ, RZ, R227 ;  /* 0x000000ffff6f7224 */ /* 0x000fe400078e00e3 */
[----:B-1----:R-:W-:-:S04]  /*59b0*/  FFMA.FTZ R2, R168, c[0x0][0x23c], -R0 ;  /* 0x00008f00a8027a23 */ /* 0x002fc80000010800 */
[----:B------:R1:W4:Y:S01]  /*59c0*/  MUFU.EX2 R174, R2 ;  /* 0x0000000200ae7308 */ /* 0x0003220000000800 */
[----:B------:R-:W-:Y:S01]  /*59d0*/  FFMA.FTZ R4, R162, c[0x0][0x23c], -R20 ;  /* 0x00008f00a2047a23 */ /* 0x000fe20000010814 */
[----:B------:R-:W-:Y:S01]  /*59e0*/  HMMA.16816.F32 R24, R8, R30, R24 ;  /* 0x0000001e0818723c */ /* 0x000fe20000001818 */
[----:B-1----:R-:W-:-:S05]  /*59f0*/  FFMA.FTZ R2, R167, c[0x0][0x23c], -R0 ;  /* 0x00008f00a7027a23 */ /* 0x002fca0000010800 */
[----:B------:R1:W-:Y:S08]  /*5a00*/  MUFU.EX2 R238, R2 ;  /* 0x0000000200ee7308 */ /* 0x0003f00000000800 */
[----:B------:R2:W2:Y:S01]  /*5a10*/  MUFU.EX2 R63, R4 ;  /* 0x00000004003f7308 */ /* 0x0004a20000000800 */
[----:B-1----:R-:W-:-:S07]  /*5a20*/  FFMA.FTZ R2, R166, c[0x0][0x23c], -R0 ;  /* 0x00008f00a6027a23 */ /* 0x002fce0000010800 */
[----:B------:R-:W1:Y:S01]  /*5a30*/  MUFU.EX2 R227, R2 ;  /* 0x0000000200e37308 */ /* 0x000e620000000800 */
[----:B------:R-:W-:Y:S01]  /*5a40*/  HMMA.16816.F32 R100, R8, R52, R92 ;  /* 0x000000340864723c */ /* 0x000fe2000000185c */
[----:B----4-:R-:W-:Y:S02]  /*5a50*/  F2FP.PACK_AB R5, R174, R173 ;  /* 0x000000adae05723e */ /* 0x010fe400000000ff */
[----:B--2---:R-:W-:Y:S02]  /*5a60*/  F2FP.PACK_AB R4, R231, R67 ;  /* 0x00000043e704723e */ /* 0x004fe400000000ff */
[----:B------:R-:W-:-:S03]  /*5a70*/  F2FP.PACK_AB R6, R63, R66 ;  /* 0x000000423f06723e */ /* 0x000fc600000000ff */
[----:B------:R-:W-:Y:S01]  /*5a80*/  HMMA.16816.F32 R76, R8, R58, R76 ;  /* 0x0000003a084c723c */ /* 0x000fe2000000184c */
[----:B------:R-:W-:Y:S01]  /*5a90*/  MOV R168, R123 ;  /* 0x0000007b00a87202 */ /* 0x000fe20000000f00 */
[----:B------:R-:W-:Y:S01]  /*5aa0*/  IMAD.MOV.U32 R167, RZ, RZ, R105 ;  /* 0x000000ffffa77224 */ /* 0x000fe200078e0069 */
[----:B-1----:R-:W-:-:S05]  /*5ab0*/  F2FP.PACK_AB R7, R227, R238 ;  /* 0x000000eee307723e */ /* 0x002fca00000000ff */
[----:B------:R-:W-:Y:S01]  /*5ac0*/  HMMA.16816.F32 R72, R8, R54, R72 ;  /* 0x000000360848723c */ /* 0x000fe20000001848 */
[----:B------:R-:W-:-:S07]  /*5ad0*/  MOV R123, R106 ;  /* 0x0000006a007b7202 */ /* 0x000fce0000000f00 */
[----:B------:R-:W-:Y:S01]  /*5ae0*/  HMMA.16816.F32 R36, R8, R86, R36 ;  /* 0x000000560824723c */ /* 0x000fe20000001824 */
[----:B------:R-:W-:-:S06]  /*5af0*/  IMAD.MOV.U32 R120, RZ, RZ, R28 ;  /* 0x000000ffff787224 */ /* 0x000fcc00078e001c */
[----:B------:R-:W-:Y:S02]  /*5b00*/  F2FP.PACK_AB R8, R228, R57 ;  /* 0x00000039e408723e */ /* 0x000fe400000000ff */
[----:B------:R-:W-:Y:S02]  /*5b10*/  F2FP.PACK_AB R9, R60, R170 ;  /* 0x000000aa3c09723e */ /* 0x000fe400000000ff */
[----:B------:R-:W-:Y:S02]  /*5b20*/  F2FP.PACK_AB R10, R107, R104 ;  /* 0x000000686b0a723e */ /* 0x000fe400000000ff */
[----:B------:R-:W-:Y:S01]  /*5b30*/  F2FP.PACK_AB R11, R62, R239 ;  /* 0x000000ef3e0b723e */ /* 0x000fe200000000ff */
[----:B------:R-:W-:Y:S01]  /*5b40*/  IMAD.MOV.U32 R106, RZ, RZ, R187 ;  /* 0x000000ffff6a7224 */ /* 0x000fe200078e00bb */
[----:B------:R-:W-:Y:S01]  /*5b50*/  MOV R56, R29 ;  /* 0x0000001d00387202 */ /* 0x000fe20000000f00 */
[----:B------:R-:W-:Y:S01]  /*5b60*/  IMAD.MOV.U32 R105, RZ, RZ, R185 ;  /* 0x000000ffff697224 */ /* 0x000fe200078e00b9 */
[----:B------:R-:W-:Y:S01]  /*5b70*/  MOV R109, R186 ;  /* 0x000000ba006d7202 */ /* 0x000fe20000000f00 */
[----:B------:R-:W-:Y:S01]  /*5b80*/  HMMA.16816.F32 R176, R4, R12, R176 ;  /* 0x0000000c04b0723c */ /* 0x000fe200000018b0 */
[----:B------:R-:W-:-:S02]  /*5b90*/  MOV R110, R184 ;  /* 0x000000b8006e7202 */ /* 0x000fc40000000f00 */
[----:B------:R-:W-:Y:S01]  /*5ba0*/  MOV R158, R122 ;  /* 0x0000007a009e7202 */ /* 0x000fe20000000f00 */
[----:B------:R-:W-:Y:S01]  /*5bb0*/  IMAD.MOV.U32 R122, RZ, RZ, R68 ;  /* 0x000000ffff7a7224 */ /* 0x000fe200078e0044 */
[----:B------:R-:W-:-:S03]  /*5bc0*/  MOV R121, R69 ;  /* 0x0000004500797202 */ /* 0x000fc60000000f00 */
[----:B------:R-:W-:Y:S08]  /*5bd0*/  HMMA.16816.F32 R180, R8, R12, R180 ;  /* 0x0000000c08b4723c */ /* 0x000ff000000018b4 */
[-C--:B------:R-:W-:Y:S08]  /*5be0*/  HMMA.16816.F32 R184, R4, R14.reuse, R136 ;  /* 0x0000000e04b8723c */ /* 0x080ff00000001888 */
[C---:B------:R-:W-:Y:S01]  /*5bf0*/  HMMA.16816.F32 R28, R8.reuse, R14, R40 ;  /* 0x0000000e081c723c */ /* 0x040fe20000001828 */
[----:B------:R-:W1:Y:S07]  /*5c00*/  LDSM.16.MT88.4 R12, [R224+0xd000] ;  /* 0x00d00000e00c783b */ /* 0x000e6e0000004200 */
[-C--:B---3--:R-:W-:Y:S08]  /*5c10*/  HMMA.16816.F32 R68, R8, R16.reuse, R192 ;  /* 0x000000100844723c */ /* 0x088ff000000018c0 */
[C---:B------:R-:W-:Y:S08]  /*5c20*/  HMMA.16816.F32 R32, R4.reuse, R16, R188 ;  /* 0x000000100420723c */ /* 0x040ff000000018bc */
[-C--:B------:R-:W-:Y:S08]  /*5c30*/  HMMA.16816.F32 R52, R4, R18.reuse, R132 ;  /* 0x000000120434723c */ /* 0x080ff00000001884 */
[----:B------:R-:W-:Y:S01]  /*5c40*/  HMMA.16816.F32 R40, R8, R18, R24 ;  /* 0x000000120828723c */ /* 0x000fe20000001818 */
[----:B------:R-:W2:Y:S01]  /*5c50*/  LDSM.16.MT88.4 R16, [R223+0xd000] ;  /* 0x00d00000df10783b */ /* 0x000ea20000004200 */
[----:B------:R-:W-:-:S02]  /*5c60*/  IMAD.MOV.U32 R190, RZ, RZ, R104 ;  /* 0x000000ffffbe7224 */ /* 0x000fc400078e0068 */
[----:B------:R-:W-:Y:S01]  /*5c70*/  IMAD.MOV.U32 R188, RZ, RZ, R107 ;  /* 0x000000ffffbc7224 */ /* 0x000fe200078e006b */
[----:B------:R-:W-:Y:S01]  /*5c80*/  MOV R159, R206 ;  /* 0x000000ce009f7202 */ /* 0x000fe20000000f00 */
[----:B------:R-:W3:Y:S02]  /*5c90*/  LDSM.16.MT88.4 R24, [R222+0xf000] ;  /* 0x00f00000de18783b */ /* 0x000ee40000004200 */
[----:B-1----:R-:W-:Y:S01]  /*5ca0*/  HMMA.16816.F32 R84, R8, R12, R96 ;  /* 0x0000000c0854723c */ /* 0x002fe20000001860 */
[----:B------:R-:W-:-:S06]  /*5cb0*/  MOV R156, R204 ;  /* 0x000000cc009c7202 */ /* 0x000fcc0000000f00 */
[----:B------:R-:W-:Y:S01]  /*5cc0*/  MOV R99, R57 ;  /* 0x0000003900637202 */ /* 0x000fe20000000f00 */
[-C--:B------:R-:W-:Y:S07]  /*5cd0*/  HMMA.16816.F32 R92, R4, R14.reuse, R128 ;  /* 0x0000000e045c723c */ /* 0x080fee0000001880 */
[----:B------:R-:W-:Y:S02]  /*5ce0*/  IMAD.MOV.U32 R128, RZ, RZ, R56 ;  /* 0x000000ffff807224 */ /* 0x000fe400078e0038 */
[----:B------:R-:W-:Y:S01]  /*5cf0*/  HMMA.16816.F32 R56, R8, R14, R76 ;  /* 0x0000000e0838723c */ /* 0x000fe2000000184c */
[----:B------:R-:W-:-:S06]  /*5d00*/  IMAD.MOV.U32 R129, RZ, RZ, R207 ;  /* 0x000000ffff817224 */ /* 0x000fcc00078e00cf */
[----:B------:R-:W-:Y:S02]  /*5d10*/  MOV R77, R105 ;  /* 0x00000069004d7202 */ /* 0x000fe40000000f00 */
[----:B------:R-:W-:Y:S02]  /*5d20*/  MOV R76, R106 ;  /* 0x0000006a004c7202 */ /* 0x000fe40000000f00 */
[----:B--2---:R-:W-:Y:S01]  /*5d30*/  HMMA.16816.F32 R104, R4, R16, R200 ;  /* 0x000000100468723c */ /* 0x004fe200000018c8 */
[----:B------:R-:W-:-:S06]  /*5d40*/  MOV R78, R110 ;  /* 0x0000006e004e7202 */ /* 0x000fcc0000000f00 */
[----:B------:R-:W-:Y:S01]  /*5d50*/  IMAD.MOV.U32 R200, RZ, RZ, R64 ;  /* 0x000000ffffc87224 */ /* 0x000fe200078e0040 */
[----:B------:R-:W-:Y:S01]  /*5d60*/  MOV R202, R121 ;  /* 0x0000007900ca7202 */ /* 0x000fe20000000f00 */
[----:B------:R-:W-:Y:S01]  /*5d70*/  IMAD.MOV.U32 R201, RZ, RZ, R205 ;  /* 0x000000ffffc97224 */ /* 0x000fe200078e00cd */
[----:B------:R-:W-:Y:S01]  /*5d80*/  MOV R203, R111 ;  /* 0x0000006f00cb7202 */ /* 0x000fe20000000f00 */
[----:B------:R-:W-:Y:S01]  /*5d90*/  HMMA.16816.F32 R204, R8, R18, R72 ;  /* 0x0000001208cc723c */ /* 0x000fe20000001848 */
[----:B------:R-:W-:-:S06]  /*5da0*/  MOV R79, R109 ;  /* 0x0000006d004f7202 */ /* 0x000fcc0000000f00 */
        /* <DEDUP_REMOVED lines=13> */
[----:B------:R-:W2:Y:S01]  /*5e80*/  LDL.LU R175, [R1+0xbc] ;  /* 0x0000bc0001af7983 */ /* 0x000ea20000300800 */
[C---:B------:R-:W-:Y:S03]  /*5e90*/  HMMA.16816.F32 R88, R4.reuse, R12, R152 ;  /* 0x0000000c0458723c */ /* 0x040fe60000001898 */
[----:B------:R-:W1:Y:S01]  /*5ea0*/  LDSM.16.MT88.4 R12, [R221+0xf000] ;  /* 0x00f00000dd0c783b */ /* 0x000e620000004200 */
[----:B------:R-:W-:Y:S02]  /*5eb0*/  IMAD.MOV.U32 R2, RZ, RZ, R122 ;  /* 0x000000ffff027224 */ /* 0x000fe400078e007a */
[----:B------:R-:W-:Y:S02]  /*5ec0*/  IMAD.MOV.U32 R166, RZ, RZ, R108 ;  /* 0x000000ffffa67224 */ /* 0x000fe400078e006c */
[----:B------:R-:W-:Y:S01]  /*5ed0*/  FFMA.FTZ R2, R2, c[0x0][0x23c], -R22 ;  /* 0x00008f0002027a23 */ /* 0x000fe20000010816 */
[----:B------:R-:W-:Y:S01]  /*5ee0*/  HMMA.16816.F32 R108, R4, R18, R124 ;  /* 0x00000012046c723c */ /* 0x000fe2000000187c */
[----:B------:R-:W-:-:S07]  /*5ef0*/  MOV R73, R200 ;  /* 0x000000c800497202 */ /* 0x000fce0000000f00 */
[----:B---3--:R-:W-:Y:S01]  /*5f00*/  HMMA.16816.F32 R44, R8, R26, R44 ;  /* 0x0000001a082c723c */ /* 0x008fe2000000182c */
[----:B------:R-:W-:Y:S01]  /*5f10*/  IMAD.MOV.U32 R200, RZ, RZ, R203 ;  /* 0x000000ffffc87224 */ /* 0x000fe200078e00cb */
[----:B------:R-:W-:Y:S01]  /*5f20*/  MOV R203, R78 ;  /* 0x0000004e00cb7202 */ /* 0x000fe20000000f00 */
[----:B------:R-:W-:Y:S02]  /*5f30*/  IMAD.MOV.U32 R78, RZ, RZ, R168 ;  /* 0x000000ffff4e7224 */ /* 0x000fe400078e00a8 */
[----:B------:R-:W-:Y:S01]  /*5f40*/  IMAD.MOV.U32 R74, RZ, RZ, R201 ;  /* 0x000000ffff4a7224 */ /* 0x000fe200078e00c9 */
[----:B------:R-:W-:Y:S01]  /*5f50*/  MOV R201, R76 ;  /* 0x0000004c00c97202 */ /* 0x000fe20000000f00 */
[----:B------:R-:W-:Y:S01]  /*5f60*/  IMAD.MOV.U32 R76, RZ, RZ, R79 ;  /* 0x000000ffff4c7224 */ /* 0x000fe200078e004f */
[----:B------:R-:W-:Y:S01]  /*5f70*/  MOV R79, R169 ;  /* 0x000000a9004f7202 */ /* 0x000fe20000000f00 */
[C---:B-1----:R-:W-:Y:S08]  /*5f80*/  HMMA.16816.F32 R124, R4.reuse, R14, R140 ;  /* 0x0000000e047c723c */ /* 0x042ff0000000188c */
[----:B------:R-:W-:Y:S01]  /*5f90*/  HMMA.16816.F32 R140, R4, R26, R212 ;  /* 0x0000001a048c723c */ /* 0x000fe200000018d4 */
[----:B------:R1:W-:Y:S02]  /*5fa0*/  MUFU.EX2 R26, R2 ;  /* 0x00000002001a7308 */ /* 0x0003e40000000800 */
[----:B-1----:R-:W-:-:S06]  /*5fb0*/  FFMA.FTZ R2, R75, c[0x0][0x23c], -R22 ;  /* 0x00008f004b027a23 */ /* 0x002fcc0000010816 */
[----:B------:R2:W-:Y:S01]  /*5fc0*/  MUFU.EX2 R27, R2 ;  /* 0x00000002001b7308 */ /* 0x0005e20000000800 */
[----:B------:R-:W-:Y:S01]  /*5fd0*/  MOV R75, R202 ;  /* 0x000000ca004b7202 */ /* 0x000fe20000000f00 */
[----:B------:R-:W-:Y:S01]  /*5fe0*/  IMAD.MOV.U32 R202, RZ, RZ, R77 ;  /* 0x000000ffffca7224 */ /* 0x000fe200078e004d */
[----:B------:R-:W-:Y:S02]  /*5ff0*/  MOV R165, R123 ;  /* 0x0000007b00a57202 */ /* 0x000fe40000000f00 */
[----:B------:R-:W-:Y:S01]  /*6000*/  MOV R77, R128 ;  /* 0x00000080004d7202 */ /* 0x000fe20000000f00 */
[----:B------:R-:W-:Y:S01]  /*6010*/  IMAD.MOV.U32 R131, RZ, RZ, R60 ;  /* 0x000000ffff837224 */ /* 0x000fe200078e003c */
[----:B------:R-:W-:Y:S01]  /*6020*/  MOV R130, R61 ;  /* 0x0000003d00827202 */ /* 0x000fe20000000f00 */
[----:B------:R-:W-:Y:S01]  /*6030*/  IMAD.MOV.U32 R128, RZ, RZ, R165 ;  /* 0x000000ffff807224 */ /* 0x000fe200078e00a5 */
[----:B------:R-:W-:Y:S02]  /*6040*/  MOV R165, R237 ;  /* 0x000000ed00a57202 */ /* 0x000fe40000000f00 */
[----:B------:R-:W3:Y:S01]  /*6050*/  LDL.LU R237, [R1+0xb8] ;  /* 0x0000b80001ed7983 */ /* 0x000ee20000300800 */
[----:B--2---:R-:W-:-:S04]  /*6060*/  FFMA.FTZ R2, R175, c[0x0][0x23c], -R22 ;  /* 0x00008f00af027a23 */ /* 0x004fc80000010816 */
[----:B------:R1:W-:Y:S02]  /*6070*/  MUFU.EX2 R168, R2 ;  /* 0x0000000200a87308 */ /* 0x0003e40000000800 */
[----:B-1----:R-:W-:-:S06]  /*6080*/  FFMA.FTZ R2, R23, c[0x0][0x23c], -R22 ;  /* 0x00008f0017027a23 */ /* 0x002fcc0000010816 */
[----:B------:R1:W-:Y:S02]  /*6090*/  MUFU.EX2 R169, R2 ;  /* 0x0000000200a97308 */ /* 0x0003e40000000800 */
[--C-:B-1----:R-:W-:Y:S02]  /*60a0*/  FFMA.FTZ R2, R73, c[0x0][0x23c], -R21.reuse ;  /* 0x00008f0049027a23 */ /* 0x102fe40000010815 */
[----:B------:R-:W-:Y:S01]  /*60b0*/  IMAD.MOV.U32 R73, RZ, RZ, R74 ;  /* 0x000000ffff497224 */ /* 0x000fe200078e004a */
[----:B------:R-:W-:Y:S01]  /*60c0*/  MOV R74, R75 ;  /* 0x0000004b004a7202 */ /* 0x000fe20000000f00 */
[----:B------:R-:W-:Y:S01]  /*60d0*/  IMAD.MOV.U32 R75, RZ, RZ, R200 ;  /* 0x000000ffff4b7224 */ /* 0x000fe200078e00c8 */
[----:B------:R-:W-:Y:S01]  /*60e0*/  MOV R200, R201 ;  /* 0x000000c900c87202 */ /* 0x000fe20000000f00 */
        /* <DEDUP_REMOVED lines=23> */
[----:B------:R-:W-:Y:S01]  /*6260*/  MOV R79, R128 ;  /* 0x00000080004f7202 */ /* 0x000fe20000000f00 */
[----:B------:R-:W-:Y:S01]  /*6270*/  IMAD.MOV.U32 R128, RZ, RZ, R129 ;  /* 0x000000ffff807224 */ /* 0x000fe200078e0081 */
[----:B------:R-:W-:Y:S01]  /*6280*/  MOV R129, R130 ;  /* 0x0000008200817202 */ /* 0x000fe20000000f00 */
[----:B------:R-:W-:Y:S01]  /*6290*/  IMAD.MOV.U32 R130, RZ, RZ, R131 ;  /* 0x000000ffff827224 */ /* 0x000fe200078e0083 */
[----:B------:R-:W-:Y:S01]  /*62a0*/  MOV R131, R156 ;  /* 0x0000009c00837202 */ /* 0x000fe20000000f00 */
[----:B------:R-:W2:Y:S01]  /*62b0*/  LDL.LU R231, [R1+0xb4] ;  /* 0x0000b40001e77983 */ /* 0x000ea20000300800 */
[----:B------:R-:W-:-:S03]  /*62c0*/  IMAD.MOV.U32 R156, RZ, RZ, R252 ;  /* 0x000000ffff9c7224 */ /* 0x000fc600078e00fc */
[----:B------:R-:W4:Y:S01]  /*62d0*/  LDL.LU R252, [R1+0xb0] ;  /* 0x0000b00001fc7983 */ /* 0x000f220000300800 */
[----:B------:R-:W-:Y:S01]  /*62e0*/  IMAD.MOV.U32 R191, RZ, RZ, R67 ;  /* 0x000000ffffbf7224 */ /* 0x000fe200078e0043 */
[----:B------:R-:W-:Y:S01]  /*62f0*/  MOV R98, R62 ;  /* 0x0000003e00627202 */ /* 0x000fe20000000f00 */
[----:B------:R-:W-:Y:S01]  /*6300*/  IMAD.MOV.U32 R189, RZ, RZ, R66 ;  /* 0x000000ffffbd7224 */ /* 0x000fe200078e0042 */
[----:B------:R-:W-:Y:S01]  /*6310*/  MOV R157, R65 ;  /* 0x00000041009d7202 */ /* 0x000fe20000000f00 */
[----:B------:R-:W-:Y:S01]  /*6320*/  IMAD.MOV.U32 R97, RZ, RZ, R63 ;  /* 0x000000ffff617224 */ /* 0x000fe200078e003f */
[----:B------:R-:W-:Y:S01]  /*6330*/  HMMA.16816.F32 R64, R8, R12, R112 ;  /* 0x0000000c0840723c */ /* 0x000fe20000001870 */
[----:B------:R-:W-:-:S07]  /*6340*/  IMAD.MOV.U32 R96, RZ, RZ, R120 ;  /* 0x000000ffff607224 */ /* 0x000fce00078e0078 */
[----:B------:R-:W-:Y:S08]  /*6350*/  HMMA.16816.F32 R120, R4, R12, R216 ;  /* 0x0000000c0478723c */ /* 0x000ff000000018d8 */
[C---:B------:R-:W-:Y:S01]  /*6360*/  HMMA.16816.F32 R60, R8.reuse, R14, R48 ;  /* 0x0000000e083c723c */ /* 0x040fe20000001830 */
[----:B------:R-:W1:Y:S07]  /*6370*/  LDSM.16.MT88.4 R12, [R223+0xf000] ;  /* 0x00f00000df0c783b */ /* 0x000e6e0000004200 */
[----:B------:R-:W-:Y:S01]  /*6380*/  HMMA.16816.F32 R100, R8, R16, R100 ;  /* 0x000000100864723c */ /* 0x000fe20000001864 */
[----:B------:R-:W3:Y:S07]  /*6390*/  LDSM.16.MT88.4 R16, [R224+0xf000] ;  /* 0x00f00000e010783b */ /* 0x000eee0000004200 */
[-C--:B------:R-:W-:Y:S08]  /*63a0*/  HMMA.16816.F32 R136, R4, R24.reuse, R248 ;  /* 0x000000180488723c */ /* 0x080ff000000018f8 */
[----:B------:R-:W-:Y:S01]  /*63b0*/  HMMA.16816.F32 R132, R8, R24, R144 ;  /* 0x000000180884723c */ /* 0x000fe20000001890 */
[----:B------:R1:W-:Y:S01]  /*63c0*/  MUFU.EX2 R24, R2 ;  /* 0x0000000200187308 */ /* 0x0003e20000000800 */
[----:B------:R-:W-:Y:S01]  /*63d0*/  LDSM.16.MT88.4 R144, [R222+0xf800] ;  /* 0x00f80000de90783b */ /* 0x000fe20000004200 */
[----:B-1----:R-:W-:Y:S01]  /*63e0*/  FFMA.FTZ R2, R73, c[0x0][0x23c], -R21 ;  /* 0x00008f0049027a23 */ /* 0x002fe20000010815 */
[----:B------:R-:W-:Y:S01]  /*63f0*/  MOV R73, R74 ;  /* 0x0000004a00497202 */ /* 0x000fe20000000f00 */
[----:B------:R-:W-:-:S04]  /*6400*/  IMAD.MOV.U32 R74, RZ, RZ, R75 ;  /* 0x000000ffff4a7224 */ /* 0x000fc800078e004b */
[----:B------:R4:W-:Y:S01]  /*6410*/  MUFU.EX2 R25, R2 ;  /* 0x0000000200197308 */ /* 0x0009e20000000800 */
        /* <DEDUP_REMOVED lines=8> */
[----:B---3--:R-:W-:Y:S01]  /*64a0*/  HMMA.16816.F32 R192, R4, R18, R208 ;  /* 0x0000001204c0723c */ /* 0x008fe200000018d0 */
[----:B------:R-:W-:Y:S01]  /*64b0*/  IMAD.MOV.U32 R78, RZ, RZ, R79 ;  /* 0x000000ffff4e7224 */ /* 0x000fe200078e004f */
[----:B------:R-:W-:Y:S01]  /*64c0*/  MOV R79, R128 ;  /* 0x00000080004f7202 */ /* 0x000fe20000000f00 */
[----:B------:R-:W-:Y:S01]  /*64d0*/  IMAD.MOV.U32 R128, RZ, RZ, R129 ;  /* 0x000000ffff807224 */ /* 0x000fe200078e0081 */
[----:B------:R-:W-:-:S04]  /*64e0*/  MOV R129, R130 ;  /* 0x0000008200817202 */ /* 0x000fc80000000f00 */
[----:B------:R-:W-:Y:S01]  /*64f0*/  HMMA.16816.F32 R36, R8, R18, R36 ;  /* 0x000000120824723c */ /* 0x000fe20000001824 */
[----:B------:R-:W-:Y:S01]  /*6500*/  IMAD.MOV.U32 R130, RZ, RZ, R131 ;  /* 0x000000ffff827224 */ /* 0x000fe200078e0083 */
[----:B------:R-:W-:Y:S01]  /*6510*/  MOV R131, R96 ;  /* 0x0000006000837202 */ /* 0x000fe20000000f00 */
[----:B------:R-:W-:Y:S02]  /*6520*/  IMAD.MOV.U32 R96, RZ, RZ, R227 ;  /* 0x000000ffff607224 */ /* 0x000fe400078e00e3 */
[----:B------:R-:W3:Y:S01]  /*6530*/  LDL.LU R227, [R1+0xac] ;  /* 0x0000ac0001e37983 */ /* 0x000ee20000300800 */
[----:B----4-:R-:W-:-:S04]  /*6540*/  FFMA.FTZ R2, R252, c[0x0][0x23c], -R21 ;  /* 0x00008f00fc027a23 */ /* 0x010fc80000010815 */
[----:B------:R1:W-:Y:S02]  /*6550*/  MUFU.EX2 R240, R2 ;  /* 0x0000000200f07308 */ /* 0x0003e40000000800 */
[----:B-1----:R-:W-:Y:S01]  /*6560*/  FFMA.FTZ R2, R73, c[0x0][0x23c], -R20 ;  /* 0x00008f0049027a23 */ /* 0x002fe20000010814 */
[----:B------:R-:W-:Y:S01]  /*6570*/  MOV R73, R74 ;  /* 0x0000004a00497202 */ /* 0x000fe20000000f00 */
[----:B------:R-:W-:Y:S01]  /*6580*/  IMAD.MOV.U32 R74, RZ, RZ, R75 ;  /* 0x000000ffff4a7224 */ /* 0x000fe200078e004b */
[----:B------:R-:W-:Y:S01]  /*6590*/  MOV R75, R200 ;  /* 0x000000c8004b7202 */ /* 0x000fe20000000f00 */
[----:B------:R-:W-:Y:S02]  /*65a0*/  IMAD.MOV.U32 R200, RZ, RZ, R201 ;  /* 0x000000ffffc87224 */ /* 0x000fe400078e00c9 */
        /* <DEDUP_REMOVED lines=9> */
[----:B-1----:R-:W-:Y:S02]  /*6640*/  FFMA.FTZ R2, R73, c[0x0][0x23c], -R20 ;  /* 0x00008f0049027a23 */ /* 0x002fe40000010814 */
[----:B------:R-:W-:Y:S01]  /*6650*/  IMAD.MOV.U32 R73, RZ, RZ, R74 ;  /* 0x000000ffff497224 */ /* 0x000fe200078e004a */
[----:B------:R-:W-:Y:S01]  /*6660*/  MOV R74, R75 ;  /* 0x0000004b004a7202 */ /* 0x000fe20000000f00 */
[----:B------:R-:W-:Y:S01]  /*6670*/  IMAD.MOV.U32 R75, RZ, RZ, R200 ;  /* 0x000000ffff4b7224 */ /* 0x000fe200078e00c8 */
[----:B------:R-:W-:Y:S01]  /*6680*/  MOV R200, R201 ;  /* 0x000000c900c87202 */ /* 0x000fe20000000f00 */
[----:B------:R-:W-:Y:S01]  /*6690*/  IMAD.MOV.U32 R201, RZ, RZ, R202 ;  /* 0x000000ffffc97224 */ /* 0x000fe200078e00ca */
        /* <DEDUP_REMOVED lines=41> */
[----:B------:R1:W1:Y:S01]  /*6930*/  MUFU.EX2 R20, R2 ;  /* 0x0000000200147308 */ /* 0x0002620000000800 */
        /* <DEDUP_REMOVED lines=12> */
[----:B------:R-:W2:Y:S01]  /*6a00*/  LDL.LU R238, [R1+0xa8] ;  /* 0x0000a80001ee7983 */ /* 0x000ea20000300800 */
        /* <DEDUP_REMOVED lines=36> */
[----:B------:R-:W-:Y:S01]  /*6c50*/  MOV R98, R99 ;  /* 0x0000006300627202 */ /* 0x000fe20000000f00 */
[----:B------:R-:W-:Y:S01]  /*6c60*/  IMAD.MOV.U32 R99, RZ, RZ, R166 ;  /* 0x000000ffff637224 */ /* 0x000fe200078e00a6 */
[----:B------:R-:W-:Y:S01]  /*6c70*/  MOV R166, R172 ;  /* 0x000000ac00a67202 */ /* 0x000fe20000000f00 */
[----:B------:R1:W5:Y:S04]  /*6c80*/  LDL.LU R3, [R1+0xa0] ;  /* 0x0000a00001037983 */ /* 0x0003680000300800 */
[----:B------:R1:W5:Y:S04]  /*6c90*/  LDL.LU R170, [R1+0x9c] ;  /* 0x00009c0001aa7983 */ /* 0x0003680000300800 */
[----:B------:R-:W3:Y:S01]  /*6ca0*/  LDL.LU R172, [R1+0x98] ;  /* 0x0000980001ac7983 */ /* 0x000ee20000300800 */
[----:B------:R-:W-:Y:S03]  /*6cb0*/  HMMA.16816.F32 R48, R4, R14, R148 ;  /* 0x0000000e0430723c */ /* 0x000fe60000001894 */
[----:B------:R-:W1:Y:S05]  /*6cc0*/  LDSM.16.MT88.4 R188, [R221+0xd800] ;  /* 0x00d80000ddbc783b */ /* 0x000e6a0000004200 */
[C---:B------:R-:W-:Y:S08]  /*6cd0*/  HMMA.16816.F32 R196, R8.reuse, R12, R196 ;  /* 0x0000000c08c4723c */ /* 0x040ff000000018c4 */
[C---:B------:R-:W-:Y:S08]  /*6ce0*/  HMMA.16816.F32 R148, R8.reuse, R16, R116 ;  /* 0x000000100894723c */ /* 0x040ff00000001874 */
[----:B------:R-:W-:Y:S01]  /*6cf0*/  HMMA.16816.F32 R12, R8, R14, R80 ;  /* 0x0000000e080c723c */ /* 0x000fe20000001850 */
[----:B------:R4:W-:Y:S01]  /*6d00*/  MUFU.EX2 R11, R2 ;  /* 0x00000002000b7308 */ /* 0x0009e20000000800 */
[----:B------:R-:W1:Y:S06]  /*6d10*/  LDSM.16.MT88.4 R80, [R222+0xd800] ;  /* 0x00d80000de50783b */ /* 0x000e6c0000004200 */
[----:B------:R-:W-:Y:S01]  /*6d20*/  HMMA.16816.F32 R152, R4, R16, R244 ;  /* 0x000000100498723c */ /* 0x000fe200000018f4 */
[----:B----4-:R-:W-:-:S02]  /*6d30*/  FFMA.FTZ R2, R113, c[0x0][0x23c], -R0 ;  /* 0x00008f0071027a23 */ /* 0x010fc40000010800 */
[----:B------:R-:W-:Y:S01]  /*6d40*/  IMAD.MOV.U32 R113, RZ, RZ, R114 ;  /* 0x000000ffff717224 */ /* 0x000fe200078e0072 */
[----:B------:R-:W-:Y:S01]  /*6d50*/  MOV R114, R115 ;  /* 0x0000007300727202 */ /* 0x000fe20000000f00 */
[----:B------:R-:W-:Y:S01]  /*6d60*/  IMAD.MOV.U32 R115, RZ, RZ, R72 ;  /* 0x000000ffff737224 */ /* 0x000fe200078e0048 */
[----:B------:R-:W-:Y:S01]  /*6d70*/  MOV R72, R73 ;  /* 0x0000004900487202 */ /* 0x000fe20000000f00 */
[----:B------:R-:W-:Y:S01]  /*6d80*/  IMAD.MOV.U32 R73, RZ, RZ, R74 ;  /* 0x000000ffff497224 */ /* 0x000fe200078e004a */
[----:B------:R-:W-:Y:S01]  /*6d90*/  MOV R74, R75 ;  /* 0x0000004b004a7202 */ /* 0x000fe20000000f00 */
[----:B------:R4:W1:Y:S01]  /*6da0*/  MUFU.EX2 R17, R2 ;  /* 0x0000000200117308 */ /* 0x0008620000000800 */
        /* <DEDUP_REMOVED lines=8> */
[----:B----4-:R-:W-:-:S02]  /*6e30*/  FFMA.FTZ R2, R113, c[0x0][0x23c], -R0 ;  /* 0x00008f0071027a23 */ /* 0x010fc40000010800 */
[----:B------:R-:W-:Y:S02]  /*6e40*/  IMAD.MOV.U32 R113, RZ, RZ, R114 ;  /* 0x000000ffff717224 */ /* 0x000fe400078e0072 */
[----:B------:R-:W-:Y:S02]  /*6e50*/  IMAD.MOV.U32 R114, RZ, RZ, R72 ;  /* 0x000000ffff727224 */ /* 0x000fe400078e0048 */
        /* <DEDUP_REMOVED lines=27> */
[----:B------:R4:W-:Y:S01]  /*7010*/  MUFU.EX2 R16, R2 ;  /* 0x0000000200107308 */ /* 0x0009e20000000800 */
[----:B------:R-:W-:Y:S01]  /*7020*/  MOV R167, R171 ;  /* 0x000000ab00a77202 */ /* 0x000fe20000000f00 */
[----:B------:R-:W-:Y:S01]  /*7030*/  IMAD.MOV.U32 R112, RZ, RZ, R74 ;  /* 0x000000ffff707224 */ /* 0x000fe200078e004a */
[----:B------:R-:W-:Y:S01]  /*7040*/  MOV R113, R75 ;  /* 0x0000004b00717202 */ /* 0x000fe20000000f00 */
[----:B------:R-:W-:-:S02]  /*7050*/  FADD.FTZ R10, R249, R6 ;  /* 0x00000006f90a7221 */ /* 0x000fc40000010000 */
        /* <DEDUP_REMOVED lines=11> */
[----:B------:R-:W-:Y:S02]  /*7110*/  IMAD.MOV.U32 R72, RZ, RZ, R77 ;  /* 0x000000ffff487224 */ /* 0x000fe400078e004d */
        /* <DEDUP_REMOVED lines=30> */
[----:B------:R-:W-:Y:S01]  /*7300*/  IMAD.MOV.U32 R158, RZ, RZ, R232 ;  /* 0x000000ffff9e7224 */ /* 0x000fe200078e00e8 */
[----:B------:R-:W-:Y:S01]  /*7310*/  MOV R113, R114 ;  /* 0x0000007200717202 */ /* 0x000fe20000000f00 */
[----:B------:R-:W-:Y:S01]  /*7320*/  IMAD.MOV.U32 R114, RZ, RZ, R115 ;  /* 0x000000ffff727224 */ /* 0x000fe200078e0073 */
[----:B------:R-:W-:-:S02]  /*7330*/  MOV R166, R164 ;  /* 0x000000a400a67202 */ /* 0x000fc40000000f00 */
[----:B------:R-:W-:Y:S02]  /*7340*/  MOV R200, R128 ;  /* 0x0000008000c87202 */ /* 0x000fe40000000f00 */
[----:B------:R-:W-:Y:S02]  /*7350*/  MOV R247, R202 ;  /* 0x000000ca00f77202 */ /* 0x000fe40000000f00 */
[----:B------:R-:W-:Y:S01]  /*7360*/  MOV R246, R203 ;  /* 0x000000cb00f67202 */ /* 0x000fe20000000f00 */
[----:B------:R-:W-:Y:S01]  /*7370*/  IMAD.MOV.U32 R249, RZ, RZ, R112 ;  /* 0x000000fffff97224 */ /* 0x000fe200078e0070 */
[----:B------:R-:W-:Y:S01]  /*7380*/  MOV R115, R72 ;  /* 0x0000004800737202 */ /* 0x000fe20000000f00 */
[----:B------:R-:W-:Y:S01]  /*7390*/  LDSM.16.MT88.4 R96, [R224+0xd800] ;  /* 0x00d80000e060783b */ /* 0x000fe20000004200 */
[----:B------:R-:W-:Y:S02]  /*73a0*/  MOV R164, R233 ;  /* 0x000000e900a47202 */ /* 0x000fe40000000f00 */
        /* <DEDUP_REMOVED lines=9> */
[----:B------:R-:W-:Y:S02]  /*7440*/  MOV R129, R164 ;  /* 0x000000a400817202 */ /* 0x000fe40000000f00 */
[----:B------:R-:W-:Y:S02]  /*7450*/  MOV R158, R165 ;  /* 0x000000a5009e7202 */ /* 0x000fe40000000f00 */
[----:B------:R-:W-:Y:S02]  /*7460*/  F2FP.PACK_AB R200, R21, R19 ;  /* 0x0000001315c8723e */ /* 0x000fe400000000ff */
[----:B------:R-:W-:-:S02]  /*7470*/  F2FP.PACK_AB R202, R20, R22 ;  /* 0x0000001614ca723e */ /* 0x000fc400000000ff */
[----:B------:R-:W-:Y:S02]  /*7480*/  F2FP.PACK_AB R164, R27, R26 ;  /* 0x0000001a1ba4723e */ /* 0x000fe400000000ff */
[----:B------:R-:W-:Y:S02]  /*7490*/  F2FP.PACK_AB R165, R24, R23 ;  /* 0x0000001718a5723e */ /* 0x000fe400000000ff */
[----:B------:R-:W-:Y:S02]  /*74a0*/  F2FP.PACK_AB R166, R169, R168 ;  /* 0x000000a8a9a6723e */ /* 0x000fe400000000ff */
[----:B------:R-:W-:Y:S02]  /*74b0*/  F2FP.PACK_AB R167, R240, R25 ;  /* 0x00000019f0a7723e */ /* 0x000fe400000000ff */
[----:B------:R-:W-:Y:S01]  /*74c0*/  MOV R78, R131 ;  /* 0x00000083004e7202 */ /* 0x000fe20000000f00 */
[----:B------:R-:W-:Y:S01]  /*74d0*/  IMAD.MOV.U32 R131, RZ, RZ, R159 ;  /* 0x000000ffff837224 */ /* 0x000fe200078e009f */
[----:B------:R-:W-:Y:S01]  /*74e0*/  MOV R159, R230 ;  /* 0x000000e6009f7202 */ /* 0x000fe20000000f00 */
[----:B------:R-:W-:Y:S01]  /*74f0*/  IMAD.MOV.U32 R214, RZ, RZ, R74 ;  /* 0x000000ffffd67224 */ /* 0x000fe200078e004a */
[----:B------:R-:W-:-:S02]  /*7500*/  MOV R242, R72 ;  /* 0x0000004800f27202 */ /* 0x000fc40000000f00 */
[----:B------:R-:W-:Y:S02]  /*7510*/  MOV R215, R73 ;  /* 0x0000004900d77202 */ /* 0x000fe40000000f00 */
[----:B------:R-:W-:Y:S01]  /*7520*/  MOV R213, R75 ;  /* 0x0000004b00d57202 */ /* 0x000fe20000000f00 */
[----:B-1----:R-:W-:Y:S01]  /*7530*/  HMMA.16816.F32 R180, R164, R188, R180 ;  /* 0x000000bca4b4723c */ /* 0x002fe200000018b4 */
[----:B------:R-:W-:Y:S01]  /*7540*/  MOV R175, R130 ;  /* 0x0000008200af7202 */ /* 0x000fe20000000f00 */
        /* <DEDUP_REMOVED lines=8> */
[----:B------:R-:W-:Y:S01]  /*75d0*/  LDSM.16.MT88.4 R128, [R221+0xf800] ;  /* 0x00f80000dd80783b */ /* 0x000fe20000004200 */
[----:B--2---:R-:W-:-:S04]  /*75e0*/  FADD.FTZ R4, R238, R239 ;  /* 0x000000efee047221 */ /* 0x004fc80000010000 */
[----:B----4-:R-:W-:Y:S02]  /*75f0*/  FADD.FTZ R2, R231, R4 ;  /* 0x00000004e7027221 */ /* 0x010fe40000010000 */
[----:B------:R-:W1:Y:S01]  /*7600*/  LDSM.16.MT88.4 R4, [R223+0xf800] ;  /* 0x00f80000df04783b */ /* 0x000e620000004200 */
[----:B---3--:R-:W-:Y:S01]  /*7610*/  FFMA.FTZ R0, R172, c[0x0][0x23c], -R0 ;  /* 0x00008f00ac007a23 */ /* 0x008fe20000010800 */
[----:B------:R-:W-:Y:S02]  /*7620*/  MOV R212, R76 ;  /* 0x0000004c00d47202 */ /* 0x000fe40000000f00 */
[----:B------:R2:W5:Y:S01]  /*7630*/  LDL.LU R172, [R1+0x90] ;  /* 0x0000900001ac7983 */ /* 0x0005620000300800 */
[----:B------:R3:W4:Y:S03]  /*7640*/  MUFU.EX2 R18, R0 ;  /* 0x0000000000127308 */ /* 0x0007260000000800 */
[----:B------:R2:W5:Y:S04]  /*7650*/  LDL.LU R239, [R1+0x8c] ;  /* 0x00008c0001ef7983 */ /* 0x0005680000300800 */
[----:B------:R2:W5:Y:S04]  /*7660*/  LDL.LU R238, [R1+0x88] ;  /* 0x0000880001ee7983 */ /* 0x0005680000300800 */
[----:B------:R2:W5:Y:S04]  /*7670*/  LDL.LU R237, [R1+0x84] ;  /* 0x0000840001ed7983 */ /* 0x0005680000300800 */
[----:B------:R2:W5:Y:S01]  /*7680*/  LDL.LU R236, [R1+0x80] ;  /* 0x0000800001ec7983 */ /* 0x0005620000300800 */
[----:B---3--:R-:W-:Y:S01]  /*7690*/  IMAD.MOV.U32 R0, RZ, RZ, R201 ;  /* 0x000000ffff007224 */ /* 0x008fe200078e00c9 */
[----:B------:R-:W-:-:S02]  /*76a0*/  F2FP.PACK_AB R201, R17, R11 ;  /* 0x0000000b11c9723e */ /* 0x000fc400000000ff */
[----:B------:R2:W5:Y:S01]  /*76b0*/  LDL.LU R235, [R1+0x7c] ;  /* 0x00007c0001eb7983 */ /* 0x0005620000300800 */
[----:B----4-:R-:W-:-:S03]  /*76c0*/  F2FP.PACK_AB R203, R18, R16 ;  /* 0x0000001012cb723e */ /* 0x010fc600000000ff */
[----:B------:R2:W5:Y:S04]  /*76d0*/  LDL.LU R234, [R1+0x78] ;  /* 0x0000780001ea7983 */ /* 0x0005680000300800 */
[----:B------:R-:W-:Y:S01]  /*76e0*/  HMMA.16816.F32 R72, R200, R80, R32 ;  /* 0x00000050c848723c */ /* 0x000fe20000001820 */
[----:B------:R2:W5:Y:S01]  /*76f0*/  LDL.LU R233, [R1+0x74] ;  /* 0x0000740001e97983 */ /* 0x0005620000300800 */
[----:B------:R-:W-:-:S03]  /*7700*/  IMAD.MOV.U32 R245, RZ, RZ, R228 ;  /* 0x000000fffff57224 */ /* 0x000fc600078e00e4 */
[----:B------:R2:W5:Y:S02]  /*7710*/  LDL.LU R232, [R1+0x70] ;  /* 0x0000700001e87983 */ /* 0x0005640000300800 */
[----:B------:R-:W-:Y:S01]  /*7720*/  MOV R35, R157 ;  /* 0x0000009d00237202 */ /* 0x000fe20000000f00 */
[C---:B------:R-:W-:Y:S01]  /*7730*/  HMMA.16816.F32 R176, R200.reuse, R188, R176 ;  /* 0x000000bcc8b0723c */ /* 0x040fe200000018b0 */
[----:B------:R2:W5:Y:S07]  /*7740*/  LDL.LU R231, [R1+0x6c] ;  /* 0x00006c0001e77983 */ /* 0x00056e0000300800 */
[-C--:B------:R-:W-:Y:S01]  /*7750*/  HMMA.16816.F32 R184, R200, R190.reuse, R184 ;  /* 0x000000bec8b8723c */ /* 0x080fe200000018b8 */
[----:B------:R-:W-:Y:S01]  /*7760*/  FADD.FTZ R8, R35, R8 ;  /* 0x0000000823087221 */ /* 0x000fe20000010000 */
[----:B------:R2:W5:Y:S04]  /*7770*/  LDL.LU R230, [R1+0x68] ;  /* 0x0000680001e67983 */ /* 0x0005680000300800 */
[----:B------:R2:W5:Y:S02]  /*7780*/  LDL.LU R229, [R1+0x64] ;  /* 0x0000640001e57983 */ /* 0x0005640000300800 */
[----:B------:R-:W-:Y:S02]  /*7790*/  HMMA.16816.F32 R188, R164, R190, R28 ;  /* 0x000000bea4bc723c */ /* 0x000fe4000000181c */
[----:B------:R2:W5:Y:S05]  /*77a0*/  LDL.LU R228, [R1+0x60] ;  /* 0x0000600001e47983 */ /* 0x00056a0000300800 */
[----:B------:R-:W-:-:S02]  /*77b0*/  MOV R28, R159 ;  /* 0x0000009f001c7202 */ /* 0x000fc40000000f00 */
[----:B------:R-:W-:Y:S02]  /*77c0*/  MOV R29, R113 ;  /* 0x00000071001d7202 */ /* 0x000fe40000000f00 */
[----:B------:R-:W-:Y:S01]  /*77d0*/  MOV R35, R28 ;  /* 0x0000001c00237202 */ /* 0x000fe20000000f00 */
[-C--:B-1----:R-:W-:Y:S01]  /*77e0*/  HMMA.16816.F32 R160, R200, R4.reuse, R160 ;  /* 0x00000004c8a0723c */ /* 0x082fe200000018a0 */
        /* <DEDUP_REMOVED lines=10> */
[----:B------:R-:W-:Y:S01]  /*7890*/  FADD.FTZ R2, R34, R10 ;  /* 0x0000000a22027221 */ /* 0x000fe20000010000 */
[----:B------:R-:W1:Y:S01]  /*78a0*/  LDSM.16.MT88.4 R112, [R223+0xd800] ;  /* 0x00d80000df70783b */ /* 0x000e620000004200 */
[----:B------:R-:W-:-:S03]  /*78b0*/  FADD.FTZ R0, R35, R0 ;  /* 0x0000000023007221 */ /* 0x000fc60000010000 */
[----:B------:R-:W3:Y:S01]  /*78c0*/  LDSM.16.MT88.4 R156, [R224+0xf800] ;  /* 0x00f80000e09c783b */ /* 0x000ee20000004200 */
[----:B------:R-:W-:Y:S02]  /*78d0*/  FADD.FTZ R5, R225, R9 ;  /* 0x00000009e1057221 */ /* 0x000fe40000010000 */
[----:B------:R-:W-:Y:S01]  /*78e0*/  FADD.FTZ R4, R220, R8 ;  /* 0x00000008dc047221 */ /* 0x000fe20000010000 */
[----:B------:R2:W5:Y:S01]  /*78f0*/  LDL.LU R227, [R1+0x5c] ;  /* 0x00005c0001e37983 */ /* 0x0005620000300800 */
[----:B------:R-:W-:Y:S02]  /*7900*/  FADD.FTZ R2, R28, R2 ;  /* 0x000000021c027221 */ /* 0x000fe40000010000 */
[----:B------:R-:W-:Y:S01]  /*7910*/  FADD.FTZ R5, R29, R5 ;  /* 0x000000051d057221 */ /* 0x000fe20000010000 */
[----:B------:R2:W5:Y:S01]  /*7920*/  LDL.LU R226, [R1+0x58] ;  /* 0x0000580001e27983 */ /* 0x0005620000300800 */
[----:B------:R-:W-:Y:S02]  /*7930*/  FADD.FTZ R8, R30, R4 ;  /* 0x000000041e087221 */ /* 0x000fe40000010000 */
[----:B------:R-:W-:Y:S01]  /*7940*/  FADD.FTZ R4, R31, R0 ;  /* 0x000000001f047221 */ /* 0x000fe20000010000 */
[----:B------:R2:W5:Y:S01]  /*7950*/  LDL.LU R225, [R1+0x54] ;  /* 0x0000540001e17983 */ /* 0x0005620000300800 */
[----:B------:R-:W-:-:S02]  /*7960*/  FADD.FTZ R2, R252, R2 ;  /* 0x00000002fc027221 */ /* 0x000fc40000010000 */
[----:B------:R-:W-:Y:S01]  /*7970*/  FADD.FTZ R0, R175, R5 ;  /* 0x00000005af007221 */ /* 0x000fe20000010000 */
[----:B------:R2:W5:Y:S01]  /*7980*/  LDL.LU R220, [R1+0x50] ;  /* 0x0000500001dc7983 */ /* 0x0005620000300800 */
        /* <DEDUP_REMOVED lines=28> */
[----:B------:R-:W-:Y:S01]  /*7b50*/  FADD.FTZ R4, R246, R4 ;  /* 0x00000004f6047221 */ /* 0x000fe20000010000 */
[----:B------:R2:W-:Y:S01]  /*7b60*/  STL [R1+0x8], R0 ;  /* 0x0000080001007387 */ /* 0x0005e20000100800 */
[----:B------:R-:W-:-:S02]  /*7b70*/  FADD.FTZ R241, R248, R241 ;  /* 0x000000f1f8f17221 */ /* 0x000fc40000010000 */
[----:B------:R-:W-:Y:S01]  /*7b80*/  FADD.FTZ R4, R249, R4 ;  /* 0x00000004f9047221 */ /* 0x000fe20000010000 */
[----:B------:R2:W-:Y:S01]  /*7b90*/  STL [R1+0x4], R2 ;  /* 0x0000040201007387 */ /* 0x0005e20000100800 */
[----:B------:R-:W-:Y:S02]  /*7ba0*/  FADD.FTZ R241, R216, R241 ;  /* 0x000000f1d8f17221 */ /* 0x000fe40000010000 */
[----:B------:R-:W-:Y:S02]  /*7bb0*/  FADD.FTZ R4, R217, R4 ;  /* 0x00000004d9047221 */ /* 0x000fe40000010000 */
[----:B------:R-:W-:Y:S02]  /*7bc0*/  FADD.FTZ R241, R26, R241 ;  /* 0x000000f11af17221 */ /* 0x000fe40000010000 */
[----:B------:R-:W-:Y:S02]  /*7bd0*/  FADD.FTZ R4, R23, R4 ;  /* 0x0000000417047221 */ /* 0x000fe40000010000 */
[----:B------:R-:W-:-:S02]  /*7be0*/  FADD.FTZ R241, R27, R241 ;  /* 0x000000f11bf17221 */ /* 0x000fc40000010000 */
[----:B------:R-:W-:Y:S01]  /*7bf0*/  FADD.FTZ R4, R24, R4 ;  /* 0x0000000418047221 */ /* 0x000fe20000010000 */
[----:B------:R-:W-:Y:S01]  /*7c00*/  HMMA.16816.F32 R68, R164, R80, R68 ;  /* 0x00000050a444723c */ /* 0x000fe20000001844 */
[----:B------:R-:W-:Y:S02]  /*7c10*/  FADD.FTZ R241, R168, R241 ;  /* 0x000000f1a8f17221 */ /* 0x000fe40000010000 */
[----:B------:R-:W-:-:S05]  /*7c20*/  FADD.FTZ R4, R25, R4 ;  /* 0x0000000419047221 */ /* 0x000fca0000010000 */
[----:B------:R-:W-:Y:S01]  /*7c30*/  HMMA.16816.F32 R76, R200, R82, R52 ;  /* 0x00000052c84c723c */ /* 0x000fe20000001834 */
[----:B------:R-:W-:Y:S02]  /*7c40*/  FADD.FTZ R241, R169, R241 ;  /* 0x000000f1a9f17221 */ /* 0x000fe40000010000 */
[----:B------:R-:W-:-:S05]  /*7c50*/  FADD.FTZ R240, R240, R4 ;  /* 0x00000004f0f07221 */ /* 0x000fca0000010000 */
[-C--:B------:R-:W-:Y:S08]  /*7c60*/  HMMA.16816.F32 R84, R164, R96.reuse, R84 ;  /* 0x00000060a454723c */ /* 0x080ff00000001854 */
[C---:B------:R-:W-:Y:S08]  /*7c70*/  HMMA.16816.F32 R88, R200.reuse, R96, R88 ;  /* 0x00000060c858723c */ /* 0x040ff00000001858 */
[C---:B------:R-:W-:Y:S08]  /*7c80*/  HMMA.16816.F32 R92, R200.reuse, R98, R92 ;  /* 0x00000062c85c723c */ /* 0x040ff0000000185c */
[C---:B-1----:R-:W-:Y:S08]  /*7c90*/  HMMA.16816.F32 R104, R200.reuse, R112, R104 ;  /* 0x00000070c868723c */ /* 0x042ff00000001868 */
[C---:B------:R-:W-:Y:S08]  /*7ca0*/  HMMA.16816.F32 R108, R200.reuse, R114, R108 ;  /* 0x00000072c86c723c */ /* 0x040ff0000000186c */
[C---:B------:R-:W-:Y:S08]  /*7cb0*/  HMMA.16816.F32 R120, R200.reuse, R128, R120 ;  /* 0x00000080c878723c */ /* 0x040ff00000001878 */
[C---:B------:R-:W-:Y:S08]  /*7cc0*/  HMMA.16816.F32 R124, R200.reuse, R130, R124 ;  /* 0x00000082c87c723c */ /* 0x040ff0000000187c */
[C---:B------:R-:W-:Y:S08]  /*7cd0*/  HMMA.16816.F32 R136, R200.reuse, R144, R136 ;  /* 0x00000090c888723c */ /* 0x040ff00000001888 */
[C---:B------:R-:W-:Y:S08]  /*7ce0*/  HMMA.16816.F32 R140, R200.reuse, R146, R140 ;  /* 0x00000092c88c723c */ /* 0x040ff0000000188c */
[C---:B---3--:R-:W-:Y:S08]  /*7cf0*/  HMMA.16816.F32 R152, R200.reuse, R156, R152 ;  /* 0x0000009cc898723c */ /* 0x048ff00000001898 */
        /* <DEDUP_REMOVED lines=12> */
[----:B------:R-:W-:Y:S01]  /*7dc0*/  HMMA.16816.F32 R164, R164, R6, R12 ;  /* 0x00000006a4a4723c */ /* 0x000fe2000000180c */
[----:B------:R-:W-:Y:S07]  /*7dd0*/  @!P0 BRA `(.L_x_142) ;  /* 0x00003f8000008947 */ /* 0x000fee0003800000 */
[----:B--2---:R-:W2:Y:S01]  /*7de0*/  LDL R219, [R1+0x20] ;  /* 0x0000200001db7983 */ /* 0x004ea20000100800 */
[----:B-----5:R-:W-:Y:S01]  /*7df0*/  IMAD.MOV.U32 R173, RZ, RZ, R171 ;  /* 0x000000ffffad7224 */ /* 0x020fe200078e00ab */
[----:B------:R-:W-:Y:S01]  /*7e00*/  MOV R175, R3 ;  /* 0x0000000300af7202 */ /* 0x000fe20000000f00 */
[----:B------:R-:W-:Y:S01]  /*7e10*/  IMAD.MOV.U32 R168, RZ, RZ, R172 ;  /* 0x000000ffffa87224 */ /* 0x000fe200078e00ac */
[----:B------:R-:W3:Y:S01]  /*7e20*/  LDL.64 R216, [R1+0x10] ;  /* 0x0000100001d87983 */ /* 0x000ee20000100a00 */
[----:B------:R-:W-:Y:S01]  /*7e30*/  IMAD.MOV.U32 R174, RZ, RZ, R170 ;  /* 0x000000ffffae7224 */ /* 0x000fe200078e00aa */
[----:B------:R-:W-:-:S02]  /*7e40*/  ULDC.64 UR6, c[0x0][0x1a0] ;  /* 0x0000680000067ab9 */ /* 0x000fc40000000a00 */
[----:B------:R-:W-:Y:S02]  /*7e50*/  ULEA.HI.SX32 UR16, UR8, 0xfffffffe, 0x1a ;  /* 0xfffffffe08107891 */ /* 0x000fe4000f8fd23f */
[----:B------:R-:W-:Y:S02]  /*7e60*/  USHF.L.U64.HI UR12, UR6, 0x4, UR7 ;  /* 0x00000004060c7899 */ /* 0x000fe40008010207 */
[----:B------:R-:W-:Y:S01]  /*7e70*/  USHF.L.U32 UR14, UR6, 0x4, URZ ;  /* 0x00000004060e7899 */ /* 0x000fe2000800063f */
[----:B--2---:R-:W-:Y:S02]  /*7e80*/  ISETP.GE.AND P2, PT, R219, c[0x0][0x220], PT ;  /* 0x00008800db007a0c */ /* 0x004fe40003f46270 */
[----:B---3--:R-:W-:Y:S01]  /*7e90*/  ISETP.GE.AND P3, PT, R216, c[0x0][0x220], PT ;  /* 0x00008800d8007a0c */ /* 0x008fe20003f66270 */
[----:B------:R-:W-:Y:S05]  /*7ea0*/  BRA `(.L_x_143) ;  /* 0x000004e000007947 */ /* 0x000fea0003800000 */
.L_x_145:
[----:B------:R-:W2:Y:S01]  /*7eb0*/  LDL.64 R170, [R1+0x38] ;  /* 0x0000380001aa7983 */ /* 0x000ea20000100a00 */
[----:B------:R-:W-:Y:S02]  /*7ec0*/  ULDC.64 UR4, c[0x0][0x198] ;  /* 0x0000660000047ab9 */ /* 0x000fe40000000a00 */
[----:B------:R-:W-:Y:S01]  /*7ed0*/  UIADD3 UR15, UR16, -0x1, URZ ;  /* 0xffffffff100f7890 */ /* 0x000fe2000fffe03f */
[----:B------:R-:W3:Y:S03]  /*7ee0*/  LDL.64 R242, [R1+0x28] ;  /* 0x0000280001f27983 */ /* 0x000ee60000100a00 */
[----:B------:R-:W-:Y:S01]  /*7ef0*/  USHF.R.S32.HI UR8, URZ, 0x1f, UR15 ;  /* 0x0000001f3f087899 */ /* 0x000fe2000801140f */
[----:B------:R1:W-:Y:S01]  /*7f00*/  @P3 STS.128 [R239+0x8000], RZ ;  /* 0x008000ffef003388 */ /* 0x0003e20000000c00 */
[----:B------:R-:W-:Y:S02]  /*7f10*/  UIMAD.WIDE.U32 UR20, UR15, UR4, URZ ;  /* 0x000000040f1472a5 */ /* 0x000fe4000f8e003f */
[----:B------:R-:W-:Y:S04]  /*7f20*/  UIMAD UR8, UR8, UR4, URZ ;  /* 0x00000004080872a4 */ /* 0x000fe8000f8e023f */
[----:B------:R-:W-:Y:S01]  /*7f30*/  UIMAD UR8, UR15, UR5, UR8 ;  /* 0x000000050f0872a4 */ /* 0x000fe2000f8e0208 */
[----:B------:R-:W-:Y:S02]  /*7f40*/  IMAD.U32 R3, RZ, RZ, UR20 ;  /* 0x00000014ff037e24 */ /* 0x000fe4000f8e00ff */
[----:B------:R-:W-:Y:S01]  /*7f50*/  IMAD.U32 R0, RZ, RZ, UR20 ;  /* 0x00000014ff007e24 */ /* 0x000fe2000f8e00ff */
[----:B------:R-:W-:Y:S06]  /*7f60*/  UIADD3 UR8, UR21, UR8, URZ ;  /* 0x0000000815087290 */ /* 0x000fec000fffe03f */
[----:B------:R-:W-:Y:S01]  /*7f70*/  IMAD.U32 R169, RZ, RZ, UR8 ;  /* 0x00000008ffa97e24 */ /* 0x000fe2000f8e00ff */
[----:B--2---:R-:W-:Y:S04]  /*7f80*/  LEA R3, P1, R3, R170, 0x6 ;  /* 0x000000aa03037211 */ /* 0x004fe800078230ff */
[C---:B------:R-:W-:Y:S02]  /*7f90*/  @!P3 LEA R170, P6, R3.reuse, c[0x0][0x168], 0x1 ;  /* 0x00005a0003aaba11 */ /* 0x040fe400078c08ff */
[----:B---3--:R-:W-:Y:S02]  /*7fa0*/  LEA.HI.X R169, R0, R243, R169, 0x6, P1 ;  /* 0x000000f300a97211 */ /* 0x008fe400008f34a9 */
[C---:B------:R-:W-:Y:S02]  /*7fb0*/  @!P2 LEA R212, P1, R3.reuse, c[0x0][0x168], 0x1 ;  /* 0x00005a0003d4aa11 */ /* 0x040fe400078208ff */
[C-C-:B------:R-:W-:Y:S02]  /*7fc0*/  @!P3 LEA.HI.X R171, R3.reuse, c[0x0][0x16c], R169.reuse, 0x1, P6 ;  /* 0x00005b0003abba11 */ /* 0x140fe400030f0ca9 */
[C---:B------:R-:W-:Y:S02]  /*7fd0*/  @!P2 LEA.HI.X R213, R3.reuse, c[0x0][0x16c], R169, 0x1, P1 ;  /* 0x00005b0003d5aa11 */ /* 0x040fe400008f0ca9 */
[----:B------:R-:W-:Y:S01]  /*7fe0*/  IADD3 R2, P0, R3, UR11, RZ ;  /* 0x0000000b03027c10 */ /* 0x000fe2000ff1e0ff */
[----:B------:R-:W-:Y:S01]  /*7ff0*/  @!PT LDS RZ, [RZ] ;  /* 0x00000000fffff984 */ /* 0x000fe20000000800 */
[----:B------:R-:W-:Y:S01]  /*8000*/  @!PT LDS RZ, [RZ] ;  /* 0x00000000fffff984 */ /* 0x000fe20000000800 */
[----:B------:R-:W-:Y:S01]  /*8010*/  @!PT LDS RZ, [RZ] ;  /* 0x00000000fffff984 */ /* 0x000fe20000000800 */
[----:B------:R2:W-:Y:S03]  /*8020*/  @!P3 LDGSTS.E.BYPASS.LTC128B.128 [R239+0x8000], [R170.64] ;  /* 0x08000000aaefbfae */ /* 0x0005e6000b901d52 */
[C---:B------:R-:W-:Y:S01]  /*8030*/  @!P3 LEA R214, P6, R2.reuse, c[0x0][0x168], 0x1 ;  /* 0x00005a0002d6ba11 */ /* 0x040fe200078c08ff */
[----:B------:R1:W-:Y:S01]  /*8040*/  @P2 STS.128 [R239+0xa000], RZ ;  /* 0x00a000ffef002388 */ /* 0x0003e20000000c00 */
[----:B------:R-:W-:Y:S02]  /*8050*/  IADD3.X R169, R169, UR9, RZ, P0, !PT ;  /* 0x00000009a9a97c10 */ /* 0x000fe400087fe4ff */
[C---:B------:R-:W-:Y:S01]  /*8060*/  @!P2 LEA R210, P1, R2.reuse, c[0x0][0x168], 0x1 ;  /* 0x00005a0002d2aa11 */ /* 0x040fe200078208ff */
[----:B------:R-:W-:Y:S01]  /*8070*/  @!PT LDS RZ, [RZ] ;  /* 0x00000000fffff984 */ /* 0x000fe20000000800 */
[----:B------:R-:W-:Y:S01]  /*8080*/  @!PT LDS RZ, [RZ] ;  /* 0x00000000fffff984 */ /* 0x000fe20000000800 */
[----:B------:R-:W-:Y:S01]  /*8090*/  @!PT LDS RZ, [RZ] ;  /* 0x00000000fffff984 */ /* 0x000fe20000000800 */
[----:B------:R1:W-:Y:S01]  /*80a0*/  @!P2 LDGSTS.E.BYPASS.LTC128B.128 [R239+0xa000], [R212.64+0x80] ;  /* 0x0a000080d4efafae */ /* 0x0003e2000b901d52 */
[C-C-:B------:R-:W-:Y:S02]  /*80b0*/  @!P3 LEA.HI.X R215, R2.reuse, c[0x0][0x16c], R169.reuse, 0x1, P6 ;  /* 0x00005b0002d7ba11 */ /* 0x140fe400030f0ca9 */
[C---:B------:R-:W-:Y:S01]  /*80c0*/  @!P2 LEA.HI.X R211, R2.reuse, c[0x0][0x16c], R169, 0x1, P1 ;  /* 0x00005b0002d3aa11 */ /* 0x040fe200008f0ca9 */
[----:B------:R1:W-:Y:S01]  /*80d0*/  @P3 STS.128 [R239+0x8800], RZ ;  /* 0x008800ffef003388 */ /* 0x0003e20000000c00 */
[----:B------:R-:W-:Y:S03]  /*80e0*/  IADD3 R0, P5, R2, UR11, RZ ;  /* 0x0000000b02007c10 */ /* 0x000fe6000ffbe0ff */
[----:B------:R-:W-:Y:S01]  /*80f0*/  @!PT LDS RZ, [RZ] ;  /* 0x00000000fffff984 */ /* 0x000fe20000000800 */
[----:B------:R-:W-:Y:S01]  /*8100*/  @!PT LDS RZ, [RZ] ;  /* 0x00000000fffff984 */ /* 0x000fe20000000800 */
[----:B------:R-:W-:Y:S01]  /*8110*/  @!PT LDS RZ, [RZ] ;  /* 0x00000000fffff984 */ /* 0x000fe20000000800 */
[----:B------:R1:W-:Y:S01]  /*8120*/  @!P3 LDGSTS.E.BYPASS.LTC128B.128 [R239+0x8800], [R214.64] ;  /* 0x08800000d6efbfae */ /* 0x0003e2000b901d52 */
[C---:B------:R-:W-:Y:S02]  /*8130*/  @!P3 LEA R208, P6, R0.reuse, c[0x0][0x168], 0x1 ;  /* 0x00005a0000d0ba11 */ /* 0x040fe400078c08ff */
[C---:B------:R-:W-:Y:S01]  /*8140*/  @!P2 LEA R204, P1, R0.reuse, c[0x0][0x168], 0x1 ;  /* 0x00005a0000ccaa11 */ /* 0x040fe200078208ff */
[----:B------:R1:W-:Y:S01]  /*8150*/  @P2 STS.128 [R239+0xa800], RZ ;  /* 0x00a800ffef002388 */ /* 0x0003e20000000c00 */
[----:B------:R-:W-:Y:S02]  /*8160*/  IADD3.X R2, R169, UR9, RZ, P5, !PT ;  /* 0x00000009a9027c10 */ /* 0x000fe4000affe4ff */
[C---:B------:R-:W-:Y:S01]  /*8170*/  IADD3 R3, P0, R0.reuse, UR11, RZ ;  /* 0x0000000b00037c10 */ /* 0x040fe2000ff1e0ff */
[----:B------:R-:W-:Y:S01]  /*8180*/  @!PT LDS RZ, [RZ] ;  /* 0x00000000fffff984 */ /* 0x000fe20000000800 */
[----:B------:R-:W-:Y:S01]  /*8190*/  @!PT LDS RZ, [RZ] ;  /* 0x00000000fffff984 */ /* 0x000fe20000000800 */
[----:B------:R-:W-:Y:S01]  /*81a0*/  @!PT LDS RZ, [RZ] ;  /* 0x00000000fffff984 */ /* 0x000fe20000000800 */
[----:B------:R1:W-:Y:S01]  /*81b0*/  @!P2 LDGSTS.E.BYPASS.LTC128B.128 [R239+0xa800], [R210.64+0x80] ;  /* 0x0a800080d2efafae */ /* 0x0003e2000b901d52 */
[C-C-:B------:R-:W-:Y:S02]  /*81c0*/  @!P3 LEA.HI.X R209, R0.reuse, c[0x0][0x16c], R2.reuse, 0x1, P6 ;  /* 0x00005b0000d1ba11 */ /* 0x140fe400030f0c02 */
[----:B------:R-:W-:Y:S01]  /*81d0*/  @!P2 LEA.HI.X R205, R0, c[0x0][0x16c], R2, 0x1, P1 ;  /* 0x00005b0000cdaa11 */ /* 0x000fe200008f0c02 */
[----:B------:R1:W-:Y:S01]  /*81e0*/  @P3 STS.128 [R239+0x9000], RZ ;  /* 0x009000ffef003388 */ /* 0x0003e20000000c00 */
[C---:B------:R-:W-:Y:S02]  /*81f0*/  @!P3 LEA R206, P5, R3.reuse, c[0x0][0x168], 0x1 ;  /* 0x00005a0003ceba11 */ /* 0x040fe400078a08ff */
[----:B------:R-:W-:Y:S01]  /*8200*/  IADD3.X R169, R2, UR9, RZ, P0, !PT ;  /* 0x0000000902a97c10 */ /* 0x000fe200087fe4ff */
[----:B------:R-:W-:Y:S01]  /*8210*/  @!PT LDS RZ, [RZ] ;  /* 0x00000000fffff984 */ /* 0x000fe20000000800 */
[----:B------:R-:W-:Y:S01]  /*8220*/  @!PT LDS RZ, [RZ] ;  /* 0x00000000fffff984 */ /* 0x000fe20000000800 */
[----:B------:R-:W-:Y:S01]  /*8230*/  @!PT LDS RZ, [RZ] ;  /* 0x00000000fffff984 */ /* 0x000fe20000000800 */
[----:B------:R1:W-:Y:S01]  /*8240*/  @!P3 LDGSTS.E.BYPASS.LTC128B.128 [R239+0x9000], [R208.64] ;  /* 0x09000000d0efbfae */ /* 0x0003e2000b901d52 */
[C---:B--2---:R-:W-:Y:S02]  /*8250*/  @!P2 LEA R170, P0, R3.reuse, c[0x0][0x168], 0x1 ;  /* 0x00005a0003aaaa11 */ /* 0x044fe400078008ff */
[C-C-:B------:R-:W-:Y:S01]  /*8260*/  @!P3 LEA.HI.X R207, R3.reuse, c[0x0][0x16c], R169.reuse, 0x1, P5 ;  /* 0x00005b0003cfba11 */ /* 0x140fe200028f0ca9 */
[----:B------:R1:W-:Y:S01]  /*8270*/  @P2 STS.128 [R239+0xb000], RZ ;  /* 0x00b000ffef002388 */ /* 0x0003e20000000c00 */
[----:B------:R-:W-:Y:S03]  /*8280*/  @!P2 LEA.HI.X R171, R3, c[0x0][0x16c], R169, 0x1, P0 ;  /* 0x00005b0003abaa11 */ /* 0x000fe600000f0ca9 */
        /* <DEDUP_REMOVED lines=9> */
[----:B------:R1:W-:Y:S04]  /*8320*/  @P2 STS.128 [R239+0xb800], RZ ;  /* 0x00b800ffef002388 */ /* 0x0003e80000000c00 */
[----:B------:R-:W-:Y:S01]  /*8330*/  @!PT LDS RZ, [RZ] ;  /* 0x00000000fffff984 */ /* 0x000fe20000000800 */
[----:B------:R-:W-:Y:S01]  /*8340*/  @!PT LDS RZ, [RZ] ;  /* 0x00000000fffff984 */ /* 0x000fe20000000800 */
[----:B------:R-:W-:Y:S01]  /*8350*/  @!PT LDS RZ, [RZ] ;  /* 0x00000000fffff984 */ /* 0x000fe20000000800 */
[----:B------:R1:W-:Y:S04]  /*8360*/  @!P2 LDGSTS.E.BYPASS.LTC128B.128 [R239+0xb800], [R170.64+0x80] ;  /* 0x0b800080aaefafae */ /* 0x0003e8000b901d52 */
[----:B------:R-:W0:Y:S01]  /*8370*/  LDGDEPBAR ;  /* 0x00000000000079af */ /* 0x000e220000000000 */
[----:B------:R-:W-:-:S05]  /*8380*/  BRA `(.L_x_144) ;  /* 0x0000101000007947 */ /* 0x000fca0003800000 */
.L_x_143:
[----:B------:R-:W2:Y:S01]  /*8390*/  LDL.64 R2, [R1+0x30] ;  /* 0x0000300001027983 */ /* 0x000ea20000100a00 */
[----:B------:R-:W-:Y:S01]  /*83a0*/  USHF.R.S32.HI UR4, URZ, 0x1f, UR16 ;  /* 0x0000001f3f047899 */ /* 0x000fe20008011410 */
[----:B------:R-:W-:Y:S04]  /*83b0*/  DEPBAR.LE SB0, 0x0 ;  /* 0x000080000000791a */ /* 0x000fe80000000000 */
[----:B------:R-:W3:Y:S01]  /*83c0*/  LDL R6, [R1+0x24] ;  /* 0x0000240001067983 */ /* 0x000ee20000100800 */
        /* <DEDUP_REMOVED lines=8> */
[----:B------:R-:W-:Y:S01]  /*8450*/  @P3 STS.128 [R239+0xc000], RZ ;  /* 0x00c000ffef003388 */ /* 0x000fe20000000c00 */
[C---:B--2---:R-:W-:Y:S04]  /*8460*/  LEA R3, P0, R4.reuse, R2, 0x6 ;  /* 0x0000000204037211 */ /* 0x044fe800078030ff */
[C---:B------:R-:W-:Y:S02]  /*8470*/  @!P2 LEA R14, P1, R3.reuse, c[0x0][0x170], 0x1 ;  /* 0x00005c00030eaa11 */ /* 0x040fe400078208ff */
[----:B---3--:R-:W-:Y:S02]  /*8480*/  LEA.HI.X R4, R4, R6, R0, 0x6, P0 ;  /* 0x0000000604047211 */ /* 0x008fe400000f3400 */
[C---:B------:R-:W-:Y:S02]  /*8490*/  @!P3 LEA R6, P0, R3.reuse, c[0x0][0x170], 0x1 ;  /* 0x00005c000306ba11 */ /* 0x040fe400078008ff */
[C-C-:B------:R-:W-:Y:S02]  /*84a0*/  @!P2 LEA.HI.X R15, R3.reuse, c[0x0][0x174], R4.reuse, 0x1, P1 ;  /* 0x00005d00030faa11 */ /* 0x140fe400008f0c04 */
[C---:B------:R-:W-:Y:S02]  /*84b0*/  @!P3 LEA.HI.X R7, R3.reuse, c[0x0][0x174], R4, 0x1, P0 ;  /* 0x00005d000307ba11 */ /* 0x040fe400000f0c04 */
[----:B------:R-:W-:Y:S03]  /*84c0*/  IADD3 R2, P6, R3, UR14, RZ ;  /* 0x0000000e03027c10 */ /* 0x000fe6000ffde0ff */
[----:B------:R-:W-:Y:S01]  /*84d0*/  @!PT LDS RZ, [RZ] ;  /* 0x00000000fffff984 */ /* 0x000fe20000000800 */
[----:B------:R-:W-:Y:S01]  /*84e0*/  @!PT LDS RZ, [RZ] ;  /* 0x00000000fffff984 */ /* 0x000fe20000000800 */
[----:B------:R-:W-:Y:S01]  /*84f0*/  @!PT LDS RZ, [RZ] ;  /* 0x00000000fffff984 */ /* 0x000fe20000000800 */
[----:B------:R1:W-:Y:S01]  /*8500*/  @!P3 LDGSTS.E.BYPASS.LTC128B.128 [R239+0xc000], [R6.64] ;  /* 0x0c00000006efbfae */ /* 0x0003e2000b901d52 */
[----:B------:R-:W-:Y:S02]  /*8510*/  @!P3 LEA R16, P5, R2, c[0x0][0x170], 0x1 ;  /* 0x00005c000210ba11 */ /* 0x000fe400078a08ff */
[----:B------:R-:W-:Y:S02]  /*8520*/  IADD3.X R4, R4, UR12, RZ, P6, !PT ;  /* 0x0000000c04047c10 */ /* 0x000fe4000b7fe4ff */
[C---:B------:R-:W-:Y:S01]  /*8530*/  @!P2 LEA R12, P0, R2.reuse, c[0x0][0x170], 0x1 ;  /* 0x00005c00020caa11 */ /* 0x040fe200078008ff */
[----:B------:R-:W-:Y:S01]  /*8540*/  @P2 STS.128 [R239+0xe000], RZ ;  /* 0x00e000ffef002388 */ /* 0x000fe20000000c00 */
[C-C-:B------:R-:W-:Y:S02]  /*8550*/  @!P3 LEA.HI.X R17, R2.reuse, c[0x0][0x174], R4.reuse, 0x1, P5 ;  /* 0x00005d000211ba11 */ /* 0x140fe400028f0c04 */
[C---:B------:R-:W-:Y:S02]  /*8560*/  @!P2 LEA.HI.X R13, R2.reuse, c[0x0][0x174], R4, 0x1, P0 ;  /* 0x00005d00020daa11 */ /* 0x040fe400000f0c04 */
[----:B------:R-:W-:Y:S01]  /*8570*/  IADD3 R0, P4, R2, UR14, RZ ;  /* 0x0000000e02007c10 */ /* 0x000fe2000ff9e0ff */
[----:B------:R-:W-:Y:S01]  /*8580*/  @!PT LDS RZ, [RZ] ;  /* 0x00000000fffff984 */ /* 0x000fe20000000800 */
[----:B------:R-:W-:Y:S01]  /*8590*/  @!PT LDS RZ, [RZ] ;  /* 0x00000000fffff984 */ /* 0x000fe20000000800 */
[----:B------:R-:W-:Y:S01]  /*85a0*/  @!PT LDS RZ, [RZ] ;  /* 0x00000000fffff984 */ /* 0x000fe20000000800 */
[----:B------:R2:W-:Y:S03]  /*85b0*/  @!P2 LDGSTS.E.BYPASS.LTC128B.128 [R239+0xe000], [R14.64+0x80] ;  /* 0x0e0000800eefafae */ /* 0x0005e6000b901d52 */
[----:B------:R-:W-:Y:S02]  /*85c0*/  @!P3 LEA R10, P5, R0, c[0x0][0x170], 0x1 ;  /* 0x00005c00000aba11 */ /* 0x000fe400078a08ff */
[----:B------:R-:W-:Y:S01]  /*85d0*/  IADD3.X R2, R4, UR12, RZ, P4, !PT ;  /* 0x0000000c04027c10 */ /* 0x000fe2000a7fe4ff */
[----:B------:R-:W-:Y:S01]  /*85e0*/  @P3 STS.128 [R239+0xc800], RZ ;  /* 0x00c800ffef003388 */ /* 0x000fe20000000c00 */
[C---:B------:R-:W-:Y:S02]  /*85f0*/  IADD3 R3, P1, R0.reuse, UR14, RZ ;  /* 0x0000000e00037c10 */ /* 0x040fe4000ff3e0ff */
[--C-:B------:R-:W-:Y:S02]  /*8600*/  @!P3 LEA.HI.X R11, R0, c[0x0][0x174], R2.reuse, 0x1, P5 ;  /* 0x00005d00000bba11 */ /* 0x100fe400028f0c02 */
[C---:B------:R-:W-:Y:S01]  /*8610*/  @!P3 LEA R8, P4, R3.reuse, c[0x0][0x170], 0x1 ;  /* 0x00005c000308ba11 */ /* 0x040fe200078808ff */
[----:B------:R-:W-:Y:S01]  /*8620*/  @!PT LDS RZ, [RZ] ;  /* 0x00000000fffff984 */ /* 0x000fe20000000800 */
[----:B------:R-:W-:Y:S01]  /*8630*/  @!PT LDS RZ, [RZ] ;  /* 0x00000000fffff984 */ /* 0x000fe20000000800 */
[----:B------:R-:W-:Y:S01]  /*8640*/  @!PT LDS RZ, [RZ] ;  /* 0x00000000fffff984 */ /* 0x000fe20000000800 */
[----:B------:R3:W-:Y:S01]  /*8650*/  @!P3 LDGSTS.E.BYPASS.LTC128B.128 [R239+0xc800], [R16.64] ;  /* 0x0c80000010efbfae */ /* 0x0007e2000b901d52 */
[----:B------:R-:W-:Y:S02]  /*8660*/  IADD3.X R5, R2, UR12, RZ, P1, !PT ;  /* 0x0000000c02057c10 */ /* 0x000fe40008ffe4ff */
[C---:B-1----:R-:W-:Y:S02]  /*8670*/  @!P2 LEA R6, P0, R0.reuse, c[0x0][0x170], 0x1 ;  /* 0x00005c000006aa11 */ /* 0x042fe400078008ff */
[C-C-:B------:R-:W-:Y:S01]  /*8680*/  @!P3 LEA.HI.X R9, R3.reuse, c[0x0][0x174], R5.reuse, 0x1, P4 ;  /* 0x00005d000309ba11 */ /* 0x140fe200020f0c05 */
[----:B------:R-:W-:Y:S01]  /*8690*/  @P2 STS.128 [R239+0xe800], RZ ;  /* 0x00e800ffef002388 */ /* 0x000fe20000000c00 */
[----:B------:R-:W-:Y:S02]  /*86a0*/  @!P2 LEA.HI.X R7, R0, c[0x0][0x174], R2, 0x1, P0 ;  /* 0x00005d000007aa11 */ /* 0x000fe400000f0c02 */
[C---:B------:R-:W-:Y:S02]  /*86b0*/  @!P2 LEA R4, P1, R3.reuse, c[0x0][0x170], 0x1 ;  /* 0x00005c000304aa11 */ /* 0x040fe400078208ff */
[----:B------:R-:W-:Y:S01]  /*86c0*/  ISETP.LT.AND P4, PT, RZ, UR16, PT ;  /* 0x00000010ff007c0c */ /* 0x000fe2000bf81270 */
[----:B------:R-:W-:Y:S01]  /*86d0*/  @!PT LDS RZ, [RZ] ;  /* 0x00000000fffff984 */ /* 0x000fe20000000800 */
[----:B------:R-:W-:Y:S01]  /*86e0*/  @!PT LDS RZ, [RZ] ;  /* 0x00000000fffff984 */ /* 0x000fe20000000800 */
[----:B------:R-:W-:Y:S01]  /*86f0*/  @!PT LDS RZ, [RZ] ;  /* 0x00000000fffff984 */ /* 0x000fe20000000800 */
[----:B------:R2:W-:Y:S01]  /*8700*/  @!P2 LDGSTS.E.BYPASS.LTC128B.128 [R239+0xe800], [R12.64+0x80] ;  /* 0x0e8000800cefafae */ /* 0x0005e2000b901d52 */
[----:B------:R-:W-:Y:S05]  /*8710*/  @!P2 LEA.HI.X R5, R3, c[0x0][0x174], R5, 0x1, P1 ;  /* 0x00005d000305aa11 */ /* 0x000fea00008f0c05 */
[----:B------:R-:W-:Y:S06]  /*8720*/  @P3 STS.128 [R239+0xd000], RZ ;  /* 0x00d000ffef003388 */ /* 0x000fec0000000c00 */
[----:B------:R-:W-:Y:S01]  /*8730*/  @!PT LDS RZ, [RZ] ;  /* 0x00000000fffff984 */ /* 0x000fe20000000800 */
[----:B------:R-:W-:Y:S01]  /*8740*/  @!PT LDS RZ, [RZ] ;  /* 0x00000000fffff984 */ /* 0x000fe20000000800 */
[----:B------:R-:W-:Y:S01]  /*8750*/  @!PT LDS RZ, [RZ] ;  /* 0x00000000fffff984 */ /* 0x000fe20000000800 */
[----:B------:R1:W-:Y:S06]  /*8760*/  @!P3 LDGSTS.E.BYPASS.LTC128B.128 [R239+0xd000], [R10.64] ;  /* 0x0d0000000aefbfae */ /* 0x0003ec000b901d52 */
[----:B------:R-:W-:Y:S06]  /*8770*/  @P2 STS.128 [R239+0xf000], RZ ;  /* 0x00f000ffef002388 */ /* 0x000fec0000000c00 */
[----:B------:R-:W-:Y:S01]  /*8780*/  @!PT LDS RZ, [RZ] ;  /* 0x00000000fffff984 */ /* 0x000fe20000000800 */
[----:B------:R-:W-:Y:S01]  /*8790*/  @!PT LDS RZ, [RZ] ;  /* 0x00000000fffff984 */ /* 0x000fe20000000800 */
[----:B------:R-:W-:Y:S01]  /*87a0*/  @!PT LDS RZ, [RZ] ;  /* 0x00000000fffff984 */ /* 0x000fe20000000800 */
[----:B------:R4:W-:Y:S06]  /*87b0*/  @!P2 LDGSTS.E.BYPASS.LTC128B.128 [R239+0xf000], [R6.64+0x80] ;  /* 0x0f00008006efafae */ /* 0x0009ec000b901d52 */
        /* <DEDUP_REMOVED lines=10> */
[----:B------:R-:W-:Y:S06]  /*8860*/  LDSM.16.M88.4 R64, [R227] ;  /* 0x00000000e340783b */ /* 0x000fec0000000200 */
[----:B---3--:R-:W4:Y:S06]  /*8870*/  LDSM.16.M88.4 R16, [R220+0x8000] ;  /* 0x00800000dc10783b */ /* 0x008f2c0000000200 */
[----:B------:R-:W1:Y:S06]  /*8880*/  LDSM.16.M88.4 R60, [R227+0x2000] ;  /* 0x00200000e33c783b */ /* 0x000e6c0000000200 */
[----:B------:R-:W3:Y:S06]  /*8890*/  LDSM.16.M88.4 R32, [R220+0x8800] ;  /* 0x00880000dc20783b */ /* 0x000eec0000000200 */
[----:B------:R-:W0:Y:S06]  /*88a0*/  LDGDEPBAR ;  /* 0x00000000000079af */ /* 0x000e2c0000000000 */
[----:B------:R-:W5:Y:S06]  /*88b0*/  LDSM.16.M88.4 R48, [R220+0x9000] ;  /* 0x00900000dc30783b */ /* 0x000f6c0000000200 */
[----:B------:R-:W3:Y:S06]  /*88c0*/  LDSM.16.M88.4 R204, [R220+0x9800] ;  /* 0x00980000dccc783b */ /* 0x000eec0000000200 */
[----:B------:R-:W-:Y:S01]  /*88d0*/  LDSM.16.M88.4 R208, [R228] ;  /* 0x00000000e4d0783b */ /* 0x000fe20000000200 */
[-C--:B----4-:R-:W-:Y:S05]  /*88e0*/  HMMA.16816.F32 R4, R64, R16.reuse, RZ ;  /* 0x000000104004723c */ /* 0x090fea00000018ff */
[----:B------:R-:W4:Y:S03]  /*88f0*/  LDSM.16.M88.4 R212, [R231] ;  /* 0x00000000e7d4783b */ /* 0x000f260000000200 */
[C---:B-1----:R-:W-:Y:S03]  /*8900*/  HMMA.16816.F32 R8, R60.reuse, R16, RZ ;  /* 0x000000103c08723c */ /* 0x042fe600000018ff */
[----:B------:R-:W1:Y:S05]  /*8910*/  LDSM.16.M88.4 R216, [R228+0x2000] ;  /* 0x00200000e4d8783b */ /* 0x000e6a0000000200 */
[-C--:B--2---:R-:W-:Y:S08]  /*8920*/  HMMA.16816.F32 R12, R60, R18.reuse, RZ ;  /* 0x000000123c0c723c */ /* 0x084ff000000018ff */
[C---:B------:R-:W-:Y:S08]  /*8930*/  HMMA.16816.F32 R16, R64.reuse, R18, RZ ;  /* 0x000000124010723c */ /* 0x040ff000000018ff */
[-C--:B---3--:R-:W-:Y:S08]  /*8940*/  HMMA.16816.F32 R20, R64, R32.reuse, RZ ;  /* 0x000000204014723c */ /* 0x088ff000000018ff */
[C---:B------:R-:W-:Y:S08]  /*8950*/  HMMA.16816.F32 R24, R60.reuse, R32, RZ ;  /* 0x000000203c18723c */ /* 0x040ff000000018ff */
[-C--:B------:R-:W-:Y:S08]  /*8960*/  HMMA.16816.F32 R28, R60, R34.reuse, RZ ;  /* 0x000000223c1c723c */ /* 0x080ff000000018ff */
[C---:B------:R-:W-:Y:S08]  /*8970*/  HMMA.16816.F32 R32, R64.reuse, R34, RZ ;  /* 0x000000224020723c */ /* 0x040ff000000018ff */
[-C--:B-----5:R-:W-:Y:S08]  /*8980*/  HMMA.16816.F32 R36, R64, R48.reuse, RZ ;  /* 0x000000304024723c */ /* 0x0a0ff000000018ff */
[C---:B------:R-:W-:Y:S08]  /*8990*/  HMMA.16816.F32 R40, R60.reuse, R48, RZ ;  /* 0x000000303c28723c */ /* 0x040ff000000018ff */
[-C--:B------:R-:W-:Y:S08]  /*89a0*/  HMMA.16816.F32 R44, R60, R50.reuse, RZ ;  /* 0x000000323c2c723c */ /* 0x080ff000000018ff */
[C---:B------:R-:W-:Y:S08]  /*89b0*/  HMMA.16816.F32 R48, R64.reuse, R50, RZ ;  /* 0x000000324030723c */ /* 0x040ff000000018ff */
[-C--:B------:R-:W-:Y:S08]  /*89c0*/  HMMA.16816.F32 R52, R64, R204.reuse, RZ ;  /* 0x000000cc4034723c */ /* 0x080ff000000018ff */
[C---:B------:R-:W-:Y:S08]  /*89d0*/  HMMA.16816.F32 R56, R60.reuse, R204, RZ ;  /* 0x000000cc3c38723c */ /* 0x040ff000000018ff */
[-C--:B------:R-:W-:Y:S08]  /*89e0*/  HMMA.16816.F32 R60, R60, R206.reuse, RZ ;  /* 0x000000ce3c3c723c */ /* 0x080ff000000018ff */
[----:B------:R-:W-:Y:S01]  /*89f0*/  HMMA.16816.F32 R64, R64, R206, RZ ;  /* 0x000000ce4040723c */ /* 0x000fe200000018ff */
[----:B------:R-:W2:Y:S07]  /*8a00*/  LDSM.16.M88.4 R204, [R238] ;  /* 0x00000000eecc783b */ /* 0x000eae0000000200 */
[-C--:B----4-:R-:W-:Y:S08]  /*8a10*/  HMMA.16816.F32 R4, R208, R212.reuse, R4 ;  /* 0x000000d4d004723c */ /* 0x090ff00000001804 */
[C---:B-1----:R-:W-:Y:S08]  /*8a20*/  HMMA.16816.F32 R8, R216.reuse, R212, R8 ;  /* 0x000000d4d808723c */ /* 0x042ff00000001808 */
[-C--:B------:R-:W-:Y:S08]  /*8a30*/  HMMA.16816.F32 R12, R216, R214.reuse, R12 ;  /* 0x000000d6d80c723c */ /* 0x080ff0000000180c */
[C---:B------:R-:W-:Y:S01]  /*8a40*/  HMMA.16816.F32 R16, R208.reuse, R214, R16 ;  /* 0x000000d6d010723c */ /* 0x040fe20000001810 */
[----:B------:R-:W1:Y:S07]  /*8a50*/  LDSM.16.M88.4 R212, [R237] ;  /* 0x00000000edd4783b */ /* 0x000e6e0000000200 */
[-C--:B--2---:R-:W-:Y:S08]  /*8a60*/  HMMA.16816.F32 R20, R208, R204.reuse, R20 ;  /* 0x000000ccd014723c */ /* 0x084ff00000001814 */
[C---:B------:R-:W-:Y:S08]  /*8a70*/  HMMA.16816.F32 R24, R216.reuse, R204, R24 ;  /* 0x000000ccd818723c */ /* 0x040ff00000001818 */
[-C--:B------:R-:W-:Y:S08]  /*8a80*/  HMMA.16816.F32 R28, R216, R206.reuse, R28 ;  /* 0x000000ced81c723c */ /* 0x080ff0000000181c */
[C---:B------:R-:W-:Y:S01]  /*8a90*/  HMMA.16816.F32 R32, R208.reuse, R206, R32 ;  /* 0x000000ced020723c */ /* 0x040fe20000001820 */
[----:B------:R-:W2:Y:S07]  /*8aa0*/  LDSM.16.M88.4 R204, [R236] ;  /* 0x00000000eccc783b */ /* 0x000eae0000000200 */
[-C--:B-1----:R-:W-:Y:S08]  /*8ab0*/  HMMA.16816.F32 R36, R208, R212.reuse, R36 ;  /* 0x000000d4d024723c */ /* 0x082ff00000001824 */
[C---:B------:R-:W-:Y:S08]  /*8ac0*/  HMMA.16816.F32 R40, R216.reuse, R212, R40 ;  /* 0x000000d4d828723c */ /* 0x040ff00000001828 */
[-C--:B------:R-:W-:Y:S08]  /*8ad0*/  HMMA.16816.F32 R44, R216, R214.reuse, R44 ;  /* 0x000000d6d82c723c */ /* 0x080ff0000000182c */
[C---:B------:R-:W-:Y:S01]  /*8ae0*/  HMMA.16816.F32 R48, R208.reuse, R214, R48 ;  /* 0x000000d6d030723c */ /* 0x040fe20000001830 */
[----:B------:R-:W-:Y:S07]  /*8af0*/  LDSM.16.M88.4 R212, [R230] ;  /* 0x00000000e6d4783b */ /* 0x000fee0000000200 */
[-C--:B--2---:R-:W-:Y:S08]  /*8b00*/  HMMA.16816.F32 R52, R208, R204.reuse, R52 ;  /* 0x000000ccd034723c */ /* 0x084ff00000001834 */
[C---:B------:R-:W-:Y:S08]  /*8b10*/  HMMA.16816.F32 R56, R216.reuse, R204, R56 ;  /* 0x000000ccd838723c */ /* 0x040ff00000001838 */
[-C--:B------:R-:W-:Y:S01]  /*8b20*/  HMMA.16816.F32 R60, R216, R206.reuse, R60 ;  /* 0x000000ced83c723c */ /* 0x080fe2000000183c */
[----:B------:R-:W1:Y:S07]  /*8b30*/  LDSM.16.M88.4 R216, [R226+0x8000] ;  /* 0x00800000e2d8783b */ /* 0x000e6e0000000200 */
[----:B------:R-:W-:Y:S01]  /*8b40*/  HMMA.16816.F32 R64, R208, R206, R64 ;  /* 0x000000ced040723c */ /* 0x000fe20000001840 */
[----:B------:R-:W2:Y:S06]  /*8b50*/  LDSM.16.M88.4 R204, [R230+0x2000] ;  /* 0x00200000e6cc783b */ /* 0x000eac0000000200 */
[----:B------:R-:W3:Y:S01]  /*8b60*/  LDSM.16.M88.4 R208, [R226+0x8800] ;  /* 0x00880000e2d0783b */ /* 0x000ee20000000200 */
[-C--:B-1----:R-:W-:Y:S08]  /*8b70*/  HMMA.16816.F32 R4, R212, R216.reuse, R4 ;  /* 0x000000d8d404723c */ /* 0x082ff00000001804 */
[C---:B--2---:R-:W-:Y:S08]  /*8b80*/  HMMA.16816.F32 R8, R204.reuse, R216, R8 ;  /* 0x000000d8cc08723c */ /* 0x044ff00000001808 */
[-C--:B------:R-:W-:Y:S08]  /*8b90*/  HMMA.16816.F32 R12, R204, R218.reuse, R12 ;  /* 0x000000dacc0c723c */ /* 0x080ff0000000180c */
[C---:B------:R-:W-:Y:S01]  /*8ba0*/  HMMA.16816.F32 R16, R212.reuse, R218, R16 ;  /* 0x000000dad410723c */ /* 0x040fe20000001810 */
[----:B------:R-:W1:Y:S07]  /*8bb0*/  LDSM.16.M88.4 R216, [R226+0x9000] ;  /* 0x00900000e2d8783b */ /* 0x000e6e0000000200 */
[-C--:B---3--:R-:W-:Y:S08]  /*8bc0*/  HMMA.16816.F32 R20, R212, R208.reuse, R20 ;  /* 0x000000d0d414723c */ /* 0x088ff00000001814 */
[C---:B------:R-:W-:Y:S08]  /*8bd0*/  HMMA.16816.F32 R24, R204.reuse, R208, R24 ;  /* 0x000000d0cc18723c */ /* 0x040ff00000001818 */
[-C--:B------:R-:W-:Y:S08]  /*8be0*/  HMMA.16816.F32 R28, R204, R210.reuse, R28 ;  /* 0x000000d2cc1c723c */ /* 0x080ff0000000181c */
[C---:B------:R-:W-:Y:S01]  /*8bf0*/  HMMA.16816.F32 R32, R212.reuse, R210, R32 ;  /* 0x000000d2d420723c */ /* 0x040fe20000001820 */
[----:B------:R-:W2:Y:S07]  /*8c00*/  LDSM.16.M88.4 R208, [R226+0x9800] ;  /* 0x00980000e2d0783b */ /* 0x000eae0000000200 */
        /* <DEDUP_REMOVED lines=8> */
[----:B------:R-:W1:Y:S07]  /*8c90*/  LDSM.16.M88.4 R204, [R229] ;  /* 0x00000000e5cc783b */ /* 0x000e6e0000000200 */
        /* <DEDUP_REMOVED lines=17> */
[----:B------:R-:W-:Y:S07]  /*8db0*/  LDSM.16.M88.4 R216, [R220+0xa000] ;  /* 0x00a00000dcd8783b */ /* 0x000fee0000000200 */
        /* <DEDUP_REMOVED lines=28> */
[----:B------:R-:W3:Y:S01]  /*8f80*/  LDSM.16.M88.4 R212, [R234] ;  /* 0x00000000ead4783b */ /* 0x000ee20000000200 */
[-C--:B-1----:R-:W-:Y:S08]  /*8f90*/  HMMA.16816.F32 R4, R204, R216.reuse, R4 ;  /* 0x000000d8cc04723c */ /* 0x082ff00000001804 */
[C---:B--2---:R-:W-:Y:S08]  /*8fa0*/  HMMA.16816.F32 R8, R208.reuse, R216, R8 ;  /* 0x000000d8d008723c */ /* 0x044ff00000001808 */
[-C--:B------:R-:W-:Y:S08]  /*8fb0*/  HMMA.16816.F32 R12, R208, R218.reuse, R12 ;  /* 0x000000dad00c723c */ /* 0x080ff0000000180c */
[C---:B------:R-:W-:Y:S01]  /*8fc0*/  HMMA.16816.F32 R16, R204.reuse, R218, R16 ;  /* 0x000000dacc10723c */ /* 0x040fe20000001810 */
[----:B------:R-:W1:Y:S07]  /*8fd0*/  LDSM.16.M88.4 R216, [R233] ;  /* 0x00000000e9d8783b */ /* 0x000e6e0000000200 */
[-C--:B---3--:R-:W-:Y:S08]  /*8fe0*/  HMMA.16816.F32 R20, R204, R212.reuse, R20 ;  /* 0x000000d4cc14723c */ /* 0x088ff00000001814 */
        /* <DEDUP_REMOVED lines=47> */
[----:B------:R-:W2:Y:S01]  /*92e0*/  LDSM.16.M88.4 R212, [R225+0x3800] ;  /* 0x00380000e1d4783b */ /* 0x000ea20000000200 */
[----:B------:R-:W-:Y:S05]  /*92f0*/  DEPBAR.LE SB0, 0x0 ;  /* 0x000080000000791a */ /* 0x000fea0000000000 */
[----:B------:R-:W-:Y:S01]  /*9300*/  BAR.SYNC.DEFER_BLOCKING 0x0 ;  /* 0x0000000000007b1d */ /* 0x000fe20000010000 */
[-C--:B-1----:R-:W-:Y:S08]  /*9310*/  HMMA.16816.F32 R36, R204, R216.reuse, R36 ;  /* 0x000000d8cc24723c */ /* 0x082ff00000001824 */
[C---:B------:R-:W-:Y:S08]  /*9320*/  HMMA.16816.F32 R40, R208.reuse, R216, R40 ;  /* 0x000000d8d028723c */ /* 0x040ff00000001828 */
[-C--:B------:R-:W-:Y:S08]  /*9330*/  HMMA.16816.F32 R44, R208, R218.reuse, R44 ;  /* 0x000000dad02c723c */ /* 0x080ff0000000182c */
[C---:B------:R-:W-:Y:S08]  /*9340*/  HMMA.16816.F32 R48, R204.reuse, R218, R48 ;  /* 0x000000dacc30723c */ /* 0x040ff00000001830 */
[-C--:B--2---:R-:W-:Y:S08]  /*9350*/  HMMA.16816.F32 R52, R204, R212.reuse, R52 ;  /* 0x000000d4cc34723c */ /* 0x084ff00000001834 */
[C---:B------:R-:W-:Y:S08]  /*9360*/  HMMA.16816.F32 R56, R208.reuse, R212, R56 ;  /* 0x000000d4d038723c */ /* 0x040ff00000001838 */
[-C--:B------:R-:W-:Y:S08]  /*9370*/  HMMA.16816.F32 R60, R208, R214.reuse, R60 ;  /* 0x000000d6d03c723c */ /* 0x080ff0000000183c */
[----:B------:R-:W-:Y:S01]  /*9380*/  HMMA.16816.F32 R64, R204, R214, R64 ;  /* 0x000000d6cc40723c */ /* 0x000fe20000001840 */
[----:B------:R-:W-:-:S07]  /*9390*/  @P4 BRA `(.L_x_145) ;  /* 0xffffeb1000004947 */ /* 0x000fce000383ffff */
.L_x_144:
[----:B------:R-:W-:Y:S01]  /*93a0*/  FMNMX.FTZ R0, R4, R168, !PT ;  /* 0x000000a804007209 */ /* 0x000fe20007810000 */
[----:B------:R-:W-:Y:S03]  /*93b0*/  UIADD3 UR16, UR16, -0x1, URZ ;  /* 0xffffffff10107890 */ /* 0x000fe6000fffe03f */
        /* <DEDUP_REMOVED lines=37> */
[----:B-1----:R-:W1:Y:S01]  /*9610*/  SHFL.BFLY PT, R204, R172, 0x2, 0x1f ;  /* 0x0c401f00accc7f89 */ /* 0x002e6200000e0000 */
        /* <DEDUP_REMOVED lines=41> */
[----:B------:R-:W5:Y:S01]  /*98b0*/  SHFL.BFLY PT, R206, R170, 0x1, 0x1f ;  /* 0x0c201f00aace7f89 */ /* 0x000f6200000e0000 */
[----:B-1----:R-:W-:Y:S02]  /*98c0*/  FMNMX.FTZ R171, R171, R205, !PT ;  /* 0x000000cdabab7209 */ /* 0x002fe40007810000 */
[----:B--2---:R-:W-:Y:S03]  /*98d0*/  FMNMX.FTZ R3, R2, R3, !PT ;  /* 0x0000000302037209 */ /* 0x004fe60007810000 */
[----:B---3--:R-:W-:Y:S02]  /*98e0*/  FADD.FTZ R0, -R171, R173 ;  /* 0x000000adab007221 */ /* 0x008fe40000010100 */
[----:B------:R-:W-:Y:S02]  /*98f0*/  FMUL.FTZ R173, R172, c[0x0][0x23c] ;  /* 0x00008f00acad7a20 */ /* 0x000fe40000410000 */
[----:B------:R-:W-:Y:S01]  /*9900*/  FMUL.FTZ R0, R0, c[0x0][0x23c] ;  /* 0x00008f0000007a20 */ /* 0x000fe20000410000 */
[----:B-----5:R-:W-:Y:S01]  /*9910*/  FMNMX.FTZ R170, R170, R206, !PT ;  /* 0x000000ceaaaa7209 */ /* 0x020fe20007810000 */
[----:B------:R-:W-:Y:S01]  /*9920*/  FMUL.FTZ R208, R3, c[0x0][0x23c] ;  /* 0x00008f0003d07a20 */ /* 0x000fe20000410000 */
[----:B------:R-:W-:Y:S01]  /*9930*/  FSEL R173, R173, RZ, P0 ;  /* 0x000000ffadad7208 */ /* 0x000fe20000000000 */
[----:B------:R1:W2:Y:S01]  /*9940*/  MUFU.EX2 R168, R0 ;  /* 0x0000000000a87308 */ /* 0x0002a20000000800 */
[----:B------:R-:W-:Y:S01]  /*9950*/  FSETP.NEU.FTZ.AND P0, PT, R171, -INF , PT ;  /* 0xff800000ab00780b */ /* 0x000fe20003f1d000 */
[----:B------:R-:W3:Y:S01]  /*9960*/  LDSM.16.MT88.4 R204, [R221+0xc000] ;  /* 0x00c00000ddcc783b */ /* 0x000ee20000004200 */
[----:B----4-:R-:W-:Y:S02]  /*9970*/  FMUL.FTZ R68, R169, R68 ;  /* 0x00000044a9447220 */ /* 0x010fe40000410000 */
[--C-:B------:R-:W-:Y:S02]  /*9980*/  FFMA.FTZ R16, R16, c[0x0][0x23c], -R173.reuse ;  /* 0x00008f0010107a23 */ /* 0x100fe400000108ad */
[--C-:B------:R-:W-:Y:S02]  /*9990*/  FFMA.FTZ R4, R4, c[0x0][0x23c], -R173.reuse ;  /* 0x00008f0004047a23 */ /* 0x100fe400000108ad */
[--C-:B------:R-:W-:Y:S01]  /*99a0*/  FFMA.FTZ R5, R5, c[0x0][0x23c], -R173.reuse ;  /* 0x00008f0005057a23 */ /* 0x100fe200000108ad */
[----:B------:R4:W-:Y:S01]  /*99b0*/  MUFU.EX2 R214, R16 ;  /* 0x0000001000d67308 */ /* 0x0009e20000000800 */
[--C-:B------:R-:W-:Y:S02]  /*99c0*/  FFMA.FTZ R17, R17, c[0x0][0x23c], -R173.reuse ;  /* 0x00008f0011117a23 */ /* 0x100fe400000108ad */
[--C-:B------:R-:W-:Y:S02]  /*99d0*/  FFMA.FTZ R212, R37, c[0x0][0x23c], -R173.reuse ;  /* 0x00008f0025d47a23 */ /* 0x100fe400000108ad */
[----:B------:R-:W-:Y:S02]  /*99e0*/  FFMA.FTZ R213, R36, c[0x0][0x23c], -R173 ;  /* 0x00008f0024d57a23 */ /* 0x000fe400000108ad */
[C---:B------:R-:W-:Y:S02]  /*99f0*/  FMUL.FTZ R69, R169.reuse, R69 ;  /* 0x00000045a9457220 */ /* 0x040fe40000410000 */
[C---:B------:R-:W-:Y:S01]  /*9a00*/  FMUL.FTZ R80, R169.reuse, R80 ;  /* 0x00000050a9507220 */ /* 0x040fe20000410000 */
[----:B------:R5:W-:Y:S01]  /*9a10*/  MUFU.EX2 R218, R4 ;  /* 0x0000000400da7308 */ /* 0x000be20000000800 */
[C---:B------:R-:W-:Y:S02]  /*9a20*/  FMUL.FTZ R81, R169.reuse, R81 ;  /* 0x00000051a9517220 */ /* 0x040fe40000410000 */
[C---:B------:R-:W-:Y:S02]  /*9a30*/  FMUL.FTZ R84, R169.reuse, R84 ;  /* 0x00000054a9547220 */ /* 0x040fe40000410000 */
[C---:B-1----:R-:W-:Y:S02]  /*9a40*/  FADD.FTZ R0, -R170.reuse, R174 ;  /* 0x000000aeaa007221 */ /* 0x042fe40000010100 */
[----:B------:R-:W-:Y:S02]  /*9a50*/  FMUL.FTZ R174, R170, c[0x0][0x23c] ;  /* 0x00008f00aaae7a20 */ /* 0x000fe40000410000 */
[----:B------:R-:W-:Y:S01]  /*9a60*/  FMUL.FTZ R0, R0, c[0x0][0x23c] ;  /* 0x00008f0000007a20 */ /* 0x000fe20000410000 */
[----:B------:R-:W1:Y:S01]  /*9a70*/  MUFU.EX2 R242, R5 ;  /* 0x0000000500f27308 */ /* 0x000e620000000800 */
[C---:B--2---:R-:W-:Y:S02]  /*9a80*/  FMUL.FTZ R70, R168.reuse, R70 ;  /* 0x00000046a8467220 */ /* 0x044fe40000410000 */
[C---:B------:R-:W-:Y:S02]  /*9a90*/  FMUL.FTZ R71, R168.reuse, R71 ;  /* 0x00000047a8477220 */ /* 0x040fe40000410000 */
[C---:B----4-:R-:W-:Y:S02]  /*9aa0*/  FMUL.FTZ R16, R169.reuse, R188 ;  /* 0x000000bca9107220 */ /* 0x050fe40000410000 */
[C---:B------:R-:W-:Y:S02]  /*9ab0*/  FMUL.FTZ R82, R168.reuse, R82 ;  /* 0x00000052a8527220 */ /* 0x040fe40000410000 */
[C---:B------:R-:W-:Y:S01]  /*9ac0*/  FMUL.FTZ R83, R168.reuse, R83 ;  /* 0x00000053a8537220 */ /* 0x040fe20000410000 */
[----:B------:R2:W4:Y:S01]  /*9ad0*/  MUFU.EX2 R2, R0 ;  /* 0x0000000000027308 */ /* 0x0005220000000800 */
[C---:B------:R-:W-:Y:S02]  /*9ae0*/  FMUL.FTZ R85, R169.reuse, R85 ;  /* 0x00000055a9557220 */ /* 0x040fe40000410000 */
[C---:B------:R-:W-:Y:S02]  /*9af0*/  FMUL.FTZ R86, R168.reuse, R86 ;  /* 0x00000056a8567220 */ /* 0x040fe40000410000 */
[C---:B-----5:R-:W-:Y:S02]  /*9b00*/  FMUL.FTZ R4, R169.reuse, R180 ;  /* 0x000000b4a9047220 */ /* 0x060fe40000410000 */
[C---:B------:R-:W-:Y:S02]  /*9b10*/  FMUL.FTZ R87, R168.reuse, R87 ;  /* 0x00000057a8577220 */ /* 0x040fe40000410000 */
[C---:B------:R-:W-:Y:S01]  /*9b20*/  FMUL.FTZ R96, R169.reuse, R96 ;  /* 0x00000060a9607220 */ /* 0x040fe20000410000 */
[----:B------:R5:W-:Y:S01]  /*9b30*/  MUFU.EX2 R248, R17 ;  /* 0x0000001100f87308 */ /* 0x000be20000000800 */
[C---:B------:R-:W-:Y:S02]  /*9b40*/  FMUL.FTZ R97, R169.reuse, R97 ;  /* 0x00000061a9617220 */ /* 0x040fe40000410000 */
[----:B------:R-:W-:Y:S01]  /*9b50*/  FMUL.FTZ R98, R168, R98 ;  /* 0x00000062a8627220 */ /* 0x000fe20000410000 */
[----:B-1----:R-:W-:Y:S01]  /*9b60*/  F2FP.PACK_AB R180, R242, R218 ;  /* 0x000000daf2b4723e */ /* 0x002fe200000000ff */
[C---:B------:R-:W-:Y:S02]  /*9b70*/  FMUL.FTZ R5, R169.reuse, R181 ;  /* 0x000000b5a9057220 */ /* 0x040fe40000410000 */
[C---:B------:R-:W-:Y:S02]  /*9b80*/  FMUL.FTZ R99, R168.reuse, R99 ;  /* 0x00000063a8637220 */ /* 0x040fe40000410000 */
[C---:B------:R-:W-:Y:S02]  /*9b90*/  FMUL.FTZ R100, R169.reuse, R100 ;  /* 0x00000064a9647220 */ /* 0x040fe40000410000 */
[----:B------:R-:W-:Y:S02]  /*9ba0*/  FMUL.FTZ R101, R169, R101 ;  /* 0x00000065a9657220 */ /* 0x000fe40000410000 */
[----:B------:R-:W-:Y:S02]  /*9bb0*/  FMUL.FTZ R102, R168, R102 ;  /* 0x00000066a8667220 */ /* 0x000fe40000410000 */
[----:B--2---:R-:W-:Y:S02]  /*9bc0*/  FADD.FTZ R0, -R3, R175 ;  /* 0x000000af03007221 */ /* 0x004fe40000010100 */
[----:B------:R-:W-:Y:S02]  /*9bd0*/  FMUL.FTZ R175, R171, c[0x0][0x23c] ;  /* 0x00008f00abaf7a20 */ /* 0x000fe40000410000 */
[----:B------:R-:W-:Y:S02]  /*9be0*/  FMUL.FTZ R0, R0, c[0x0][0x23c] ;  /* 0x00008f0000007a20 */ /* 0x000fe40000410000 */
[C---:B----4-:R-:W-:Y:S01]  /*9bf0*/  FMUL.FTZ R72, R2.reuse, R72 ;  /* 0x0000004802487220 */ /* 0x050fe20000410000 */
[----:B------:R-:W-:Y:S01]  /*9c00*/  FSEL R175, R175, RZ, P0 ;  /* 0x000000ffafaf7208 */ /* 0x000fe20000000000 */
[----:B------:R-:W-:Y:S01]  /*9c10*/  FMUL.FTZ R73, R2, R73 ;  /* 0x0000004902497220 */ /* 0x000fe20000410000 */
[----:B------:R-:W-:Y:S01]  /*9c20*/  FSETP.NEU.FTZ.AND P0, PT, R170, -INF , PT ;  /* 0xff800000aa00780b */ /* 0x000fe20003f1d000 */
[----:B------:R-:W1:Y:S01]  /*9c30*/  MUFU.EX2 R0, R0 ;  /* 0x0000000000007308 */ /* 0x000e620000000800 */
[----:B-----5:R-:W-:Y:S02]  /*9c40*/  FMUL.FTZ R17, R169, R189 ;  /* 0x000000bda9117220 */ /* 0x020fe40000410000 */
[----:B------:R-:W-:Y:S01]  /*9c50*/  FSEL R174, R174, RZ, P0 ;  /* 0x000000ffaeae7208 */ /* 0x000fe20000000000 */
[--C-:B------:R-:W-:Y:S01]  /*9c60*/  FFMA.FTZ R18, R18, c[0x0][0x23c], -R175.reuse ;  /* 0x00008f0012127a23 */ /* 0x100fe200000108af */
[----:B------:R-:W-:Y:S01]  /*9c70*/  FSETP.NEU.FTZ.AND P0, PT, R3, -INF , PT ;  /* 0xff8000000300780b */ /* 0x000fe20003f1d000 */
[--C-:B------:R-:W-:Y:S02]  /*9c80*/  FFMA.FTZ R6, R6, c[0x0][0x23c], -R175.reuse ;  /* 0x00008f0006067a23 */ /* 0x100fe400000108af */
[--C-:B------:R-:W-:Y:S01]  /*9c90*/  FFMA.FTZ R12, R12, c[0x0][0x23c], -R174.reuse ;  /* 0x00008f000c0c7a23 */ /* 0x100fe200000108ae */
[----:B------:R-:W-:Y:S01]  /*9ca0*/  FSEL R208, R208, RZ, P0 ;  /* 0x000000ffd0d07208 */ /* 0x000fe20000000000 */
[----:B------:R-:W-:Y:S01]  /*9cb0*/  FFMA.FTZ R13, R13, c[0x0][0x23c], -R174 ;  /* 0x00008f000d0d7a23 */ /* 0x000fe200000108ae */
[----:B------:R-:W2:Y:S01]  /*9cc0*/  MUFU.EX2 R210, R18 ;  /* 0x0000001200d27308 */ /* 0x000ea20000000800 */
[--C-:B------:R-:W-:Y:S02]  /*9cd0*/  FFMA.FTZ R7, R7, c[0x0][0x23c], -R175.reuse ;  /* 0x00008f0007077a23 */ /* 0x100fe400000108af */
[--C-:B------:R-:W-:Y:S02]  /*9ce0*/  FFMA.FTZ R14, R14, c[0x0][0x23c], -R208.reuse ;  /* 0x00008f000e0e7a23 */ /* 0x100fe400000108d0 */
[--C-:B------:R-:W-:Y:S02]  /*9cf0*/  FFMA.FTZ R15, R15, c[0x0][0x23c], -R208.reuse ;  /* 0x00008f000f0f7a23 */ /* 0x100fe400000108d0 */
[----:B------:R-:W-:Y:S02]  /*9d00*/  FFMA.FTZ R19, R19, c[0x0][0x23c], -R175 ;  /* 0x00008f0013137a23 */ /* 0x000fe400000108af */
[----:B------:R-:W-:Y:S01]  /*9d10*/  FFMA.FTZ R11, R11, c[0x0][0x23c], -R208 ;  /* 0x00008f000b0b7a23 */ /* 0x000fe200000108d0 */
[----:B------:R-:W4:Y:S01]  /*9d20*/  MUFU.EX2 R211, R12 ;  /* 0x0000000c00d37308 */ /* 0x000f220000000800 */
[--C-:B------:R-:W-:Y:S02]  /*9d30*/  FFMA.FTZ R8, R8, c[0x0][0x23c], -R174.reuse ;  /* 0x00008f0008087a23 */ /* 0x100fe400000108ae */
[----:B------:R-:W-:Y:S02]  /*9d40*/  FFMA.FTZ R9, R9, c[0x0][0x23c], -R174 ;  /* 0x00008f0009097a23 */ /* 0x000fe400000108ae */
[----:B------:R-:W-:Y:S02]  /*9d50*/  FFMA.FTZ R10, R10, c[0x0][0x23c], -R208 ;  /* 0x00008f000a0a7a23 */ /* 0x000fe400000108d0 */
[C---:B-1----:R-:W-:Y:S02]  /*9d60*/  FMUL.FTZ R74, R0.reuse, R74 ;  /* 0x0000004a004a7220 */ /* 0x042fe40000410000 */
[----:B------:R-:W-:Y:S01]  /*9d70*/  FMUL.FTZ R75, R0, R75 ;  /* 0x0000004b004b7220 */ /* 0x000fe20000410000 */
[----:B------:R1:W-:Y:S01]  /*9d80*/  MUFU.EX2 R246, R13 ;  /* 0x0000000d00f67308 */ /* 0x0003e20000000800 */
[C---:B------:R-:W-:Y:S02]  /*9d90*/  FMUL.FTZ R76, R2.reuse, R76 ;  /* 0x0000004c024c7220 */ /* 0x040fe40000410000 */
[----:B------:R-:W-:Y:S01]  /*9da0*/  FMUL.FTZ R77, R2, R77 ;  /* 0x0000004d024d7220 */ /* 0x000fe20000410000 */
[----:B--2---:R-:W-:Y:S01]  /*9db0*/  MOV R37, R210 ;  /* 0x000000d200257202 */ /* 0x004fe20000000f00 */
[--C-:B------:R-:W-:Y:S01]  /*9dc0*/  FFMA.FTZ R210, R49, c[0x0][0x23c], -R173.reuse ;  /* 0x00008f0031d27a23 */ /* 0x100fe200000108ad */
[----:B------:R-:W-:Y:S01]  /*9dd0*/  MOV R49, R214 ;  /* 0x000000d600317202 */ /* 0x000fe20000000f00 */
[--C-:B------:R-:W-:Y:S02]  /*9de0*/  FFMA.FTZ R214, R52, c[0x0][0x23c], -R173.reuse ;  /* 0x00008f0034d67a23 */ /* 0x100fe400000108ad */
[----:B------:R-:W-:Y:S01]  /*9df0*/  FMUL.FTZ R18, R168, R190 ;  /* 0x000000bea8127220 */ /* 0x000fe20000410000 */
[----:B------:R2:W-:Y:S01]  /*9e00*/  MUFU.EX2 R249, R14 ;  /* 0x0000000e00f97308 */ /* 0x0005e20000000800 */
[C---:B------:R-:W-:Y:S02]  /*9e10*/  FMUL.FTZ R78, R0.reuse, R78 ;  /* 0x0000004e004e7220 */ /* 0x040fe40000410000 */
[----:B------:R-:W-:Y:S01]  /*9e20*/  FMUL.FTZ R79, R0, R79 ;  /* 0x0000004f004f7220 */ /* 0x000fe20000410000 */
[----:B----4-:R-:W-:Y:S01]  /*9e30*/  MOV R36, R211 ;  /* 0x000000d300247202 */ /* 0x010fe20000000f00 */
[C---:B------:R-:W-:Y:S02]  /*9e40*/  FMUL.FTZ R12, R2.reuse, R184 ;  /* 0x000000b8020c7220 */ /* 0x040fe40000410000 */
[C---:B------:R-:W-:Y:S01]  /*9e50*/  FMUL.FTZ R88, R2.reuse, R88 ;  /* 0x0000005802587220 */ /* 0x040fe20000410000 */
[----:B------:R-:W-:Y:S01]  /*9e60*/  MOV R190, R36 ;  /* 0x0000002400be7202 */ /* 0x000fe20000000f00 */
[----:B------:R-:W-:Y:S01]  /*9e70*/  FMUL.FTZ R89, R2, R89 ;  /* 0x0000005902597220 */ /* 0x000fe20000410000 */
[----:B------:R4:W-:Y:S01]  /*9e80*/  MUFU.EX2 R245, R15 ;  /* 0x0000000f00f57308 */ /* 0x0009e20000000800 */
[C---:B------:R-:W-:Y:S02]  /*9e90*/  FMUL.FTZ R90, R0.reuse, R90 ;  /* 0x0000005a005a7220 */ /* 0x040fe40000410000 */
[----:B------:R-:W-:Y:S02]  /*9ea0*/  FMUL.FTZ R91, R0, R91 ;  /* 0x0000005b005b7220 */ /* 0x000fe40000410000 */
[C---:B-1----:R-:W-:Y:S02]  /*9eb0*/  FMUL.FTZ R13, R2.reuse, R185 ;  /* 0x000000b9020d7220 */ /* 0x042fe40000410000 */
[C---:B------:R-:W-:Y:S02]  /*9ec0*/  FMUL.FTZ R92, R2.reuse, R92 ;  /* 0x0000005c025c7220 */ /* 0x040fe40000410000 */
[----:B------:R-:W-:Y:S01]  /*9ed0*/  FMUL.FTZ R93, R2, R93 ;  /* 0x0000005d025d7220 */ /* 0x000fe20000410000 */
[----:B------:R1:W-:Y:S01]  /*9ee0*/  MUFU.EX2 R217, R6 ;  /* 0x0000000600d97308 */ /* 0x0003e20000000800 */
[C---:B------:R-:W-:Y:S02]  /*9ef0*/  FMUL.FTZ R94, R0.reuse, R94 ;  /* 0x0000005e005e7220 */ /* 0x040fe40000410000 */
[C---:B------:R-:W-:Y:S02]  /*9f00*/  FMUL.FTZ R95, R0.reuse, R95 ;  /* 0x0000005f005f7220 */ /* 0x040fe40000410000 */
[----:B--2---:R-:W-:Y:S02]  /*9f10*/  FMUL.FTZ R14, R0, R186 ;  /* 0x000000ba000e7220 */ /* 0x004fe40000410000 */
[----:B------:R-:W-:Y:S02]  /*9f20*/  FMUL.FTZ R103, R168, R103 ;  /* 0x00000067a8677220 */ /* 0x000fe40000410000 */
[C---:B------:R-:W-:Y:S01]  /*9f30*/  FMUL.FTZ R104, R2.reuse, R104 ;  /* 0x0000006802687220 */ /* 0x040fe20000410000 */
[----:B------:R-:W2:Y:S01]  /*9f40*/  MUFU.EX2 R243, R7 ;  /* 0x0000000700f37308 */ /* 0x000ea20000000800 */
[----:B------:R-:W-:Y:S02]  /*9f50*/  FMUL.FTZ R105, R2, R105 ;  /* 0x0000006902697220 */ /* 0x000fe40000410000 */
[C---:B------:R-:W-:Y:S02]  /*9f60*/  FMUL.FTZ R106, R0.reuse, R106 ;  /* 0x0000006a006a7220 */ /* 0x040fe40000410000 */
[C---:B----4-:R-:W-:Y:S02]  /*9f70*/  FMUL.FTZ R15, R0.reuse, R187 ;  /* 0x000000bb000f7220 */ /* 0x050fe40000410000 */
[----:B------:R-:W4:Y:S01]  /*9f80*/  LDSM.16.MT88.4 R184, [R222+0xc000] ;  /* 0x00c00000deb8783b */ /* 0x000f220000004200 */
[----:B------:R-:W-:Y:S02]  /*9f90*/  FMUL.FTZ R107, R0, R107 ;  /* 0x0000006b006b7220 */ /* 0x000fe40000410000 */
[----:B------:R-:W5:Y:S01]  /*9fa0*/  MUFU.EX2 R247, R19 ;  /* 0x0000001300f77308 */ /* 0x000f620000000800 */
[C---:B------:R-:W-:Y:S02]  /*9fb0*/  FMUL.FTZ R108, R2.reuse, R108 ;  /* 0x0000006c026c7220 */ /* 0x040fe40000410000 */
[----:B------:R-:W-:Y:S02]  /*9fc0*/  FMUL.FTZ R109, R2, R109 ;  /* 0x0000006d026d7220 */ /* 0x000fe40000410000 */
[----:B-1----:R-:W-:Y:S01]  /*9fd0*/  FMUL.FTZ R6, R168, R182 ;  /* 0x000000b6a8067220 */ /* 0x002fe20000410000 */
[----:B------:R-:W-:Y:S01]  /*9fe0*/  F2FP.PACK_AB R182, R248, R49 ;  /* 0x00000031f8b6723e */ /* 0x000fe200000000ff */
[C---:B------:R-:W-:Y:S02]  /*9ff0*/  FMUL.FTZ R110, R0.reuse, R110 ;  /* 0x0000006e006e7220 */ /* 0x040fe40000410000 */
[----:B------:R-:W-:Y:S01]  /*a000*/  FMUL.FTZ R111, R0, R111 ;  /* 0x0000006f006f7220 */ /* 0x000fe20000410000 */
[----:B------:R-:W1:Y:S01]  /*a010*/  MUFU.EX2 R215, R11 ;  /* 0x0000000b00d77308 */ /* 0x000e620000000800 */
[C---:B------:R-:W-:Y:S02]  /*a020*/  FMUL.FTZ R112, R169.reuse, R112 ;  /* 0x00000070a9707220 */ /* 0x040fe40000410000 */
[----:B------:R-:W-:Y:S01]  /*a030*/  FMUL.FTZ R113, R169, R113 ;  /* 0x00000071a9717220 */ /* 0x000fe20000410000 */
[----:B--2---:R-:W-:Y:S01]  /*a040*/  F2FP.PACK_AB R181, R243, R217 ;  /* 0x000000d9f3b5723e */ /* 0x004fe200000000ff */
[C---:B------:R-:W-:Y:S02]  /*a050*/  FMUL.FTZ R7, R168.reuse, R183 ;  /* 0x000000b7a8077220 */ /* 0x040fe40000410000 */
[C---:B------:R-:W-:Y:S02]  /*a060*/  FMUL.FTZ R114, R168.reuse, R114 ;  /* 0x00000072a8727220 */ /* 0x040fe40000410000 */
[----:B------:R-:W-:Y:S01]  /*a070*/  FMUL.FTZ R115, R168, R115 ;  /* 0x00000073a8737220 */ /* 0x000fe20000410000 */
[----:B------:R2:W-:Y:S01]  /*a080*/  MUFU.EX2 R252, R8 ;  /* 0x0000000800fc7308 */ /* 0x0005e20000000800 */
[C---:B------:R-:W-:Y:S02]  /*a090*/  FMUL.FTZ R116, R169.reuse, R116 ;  /* 0x00000074a9747220 */ /* 0x040fe40000410000 */
[----:B------:R-:W-:Y:S01]  /*a0a0*/  FMUL.FTZ R117, R169, R117 ;  /* 0x00000075a9757220 */ /* 0x000fe20000410000 */
[----:B-----5:R-:W-:Y:S01]  /*a0b0*/  F2FP.PACK_AB R183, R247, R37 ;  /* 0x00000025f7b7723e */ /* 0x020fe200000000ff */
[--C-:B------:R-:W-:Y:S02]  /*a0c0*/  FFMA.FTZ R40, R40, c[0x0][0x23c], -R174.reuse ;  /* 0x00008f0028287a23 */ /* 0x100fe400000108ae */
[--C-:B------:R-:W-:Y:S02]  /*a0d0*/  FFMA.FTZ R41, R41, c[0x0][0x23c], -R174.reuse ;  /* 0x00008f0029297a23 */ /* 0x100fe400000108ae */
[--C-:B------:R-:W-:Y:S01]  /*a0e0*/  FFMA.FTZ R44, R44, c[0x0][0x23c], -R174.reuse ;  /* 0x00008f002c2c7a23 */ /* 0x100fe200000108ae */
[----:B------:R-:W5:Y:S01]  /*a0f0*/  MUFU.EX2 R244, R9 ;  /* 0x0000000900f47308 */ /* 0x000f620000000800 */
[-C--:B---3--:R-:W-:Y:S05]  /*a100*/  HMMA.16816.F32 R4, R180, R204.reuse, R4 ;  /* 0x000000ccb404723c */ /* 0x088fea0000001804 */
[----:B-1----:R-:W-:Y:S01]  /*a110*/  MOV R52, R215 ;  /* 0x000000d700347202 */ /* 0x002fe20000000f00 */
[----:B------:R-:W-:Y:S01]  /*a120*/  FMUL.FTZ R11, R0, R179 ;  /* 0x000000b3000b7220 */ /* 0x000fe20000410000 */
[----:B------:R-:W-:Y:S01]  /*a130*/  F2FP.PACK_AB R179, R245, R249 ;  /* 0x000000f9f5b3723e */ /* 0x000fe200000000ff */
[C---:B------:R-:W-:Y:S01]  /*a140*/  FMUL.FTZ R19, R168.reuse, R191 ;  /* 0x000000bfa8137220 */ /* 0x040fe20000410000 */
[----:B------:R-:W1:Y:S03]  /*a150*/  MUFU.EX2 R219, R10 ;  /* 0x0000000a00db7308 */ /* 0x000e660000000800 */
[----:B------:R-:W-:Y:S01]  /*a160*/  FMUL.FTZ R118, R168, R118 ;  /* 0x00000076a8767220 */ /* 0x000fe20000410000 */
[----:B------:R-:W-:Y:S01]  /*a170*/  MOV R191, R249 ;  /* 0x000000f900bf7202 */ /* 0x000fe20000000f00 */
[----:B--2---:R-:W-:Y:S02]  /*a180*/  FMUL.FTZ R8, R2, R176 ;  /* 0x000000b002087220 */ /* 0x004fe40000410000 */
[----:B------:R-:W-:Y:S02]  /*a190*/  FMUL.FTZ R119, R168, R119 ;  /* 0x00000077a8777220 */ /* 0x000fe40000410000 */
[C---:B------:R-:W-:Y:S01]  /*a1a0*/  FMUL.FTZ R120, R2.reuse, R120 ;  /* 0x0000007802787220 */ /* 0x040fe20000410000 */
[----:B------:R-:W-:Y:S01]  /*a1b0*/  MUFU.EX2 R249, R210 ;  /* 0x000000d200f97308 */ /* 0x000fe20000000800 */
[----:B------:R-:W-:Y:S02]  /*a1c0*/  FMUL.FTZ R121, R2, R121 ;  /* 0x0000007902797220 */ /* 0x000fe40000410000 */
[----:B------:R-:W-:Y:S01]  /*a1d0*/  FMUL.FTZ R122, R0, R122 ;  /* 0x0000007a007a7220 */ /* 0x000fe20000410000 */
[----:B-----5:R-:W-:Y:S01]  /*a1e0*/  F2FP.PACK_AB R176, R244, R252 ;  /* 0x000000fcf4b0723e */ /* 0x020fe200000000ff */
[----:B------:R-:W-:Y:S02]  /*a1f0*/  FMUL.FTZ R9, R2, R177 ;  /* 0x000000b102097220 */ /* 0x000fe40000410000 */
[----:B------:R-:W-:Y:S02]  /*a200*/  FMUL.FTZ R123, R0, R123 ;  /* 0x0000007b007b7220 */ /* 0x000fe40000410000 */
[C---:B------:R-:W-:Y:S02]  /*a210*/  FMUL.FTZ R124, R2.reuse, R124 ;  /* 0x0000007c027c7220 */ /* 0x040fe40000410000 */
[----:B------:R-:W-:Y:S02]  /*a220*/  FMUL.FTZ R125, R2, R125 ;  /* 0x0000007d027d7220 */ /* 0x000fe40000410000 */
[----:B------:R-:W-:Y:S01]  /*a230*/  FMUL.FTZ R126, R0, R126 ;  /* 0x0000007e007e7220 */ /* 0x000fe20000410000 */
[----:B-1----:R-:W-:Y:S01]  /*a240*/  F2FP.PACK_AB R177, R52, R219 ;  /* 0x000000db34b1723e */ /* 0x002fe200000000ff */
[----:B------:R-:W-:Y:S01]  /*a250*/  FMUL.FTZ R10, R0, R178 ;  /* 0x000000b2000a7220 */ /* 0x000fe20000410000 */
[----:B------:R-:W-:Y:S01]  /*a260*/  F2FP.PACK_AB R178, R246, R36 ;  /* 0x00000024f6b2723e */ /* 0x000fe200000000ff */
[--C-:B------:R-:W-:Y:S02]  /*a270*/  FFMA.FTZ R45, R45, c[0x0][0x23c], -R174.reuse ;  /* 0x00008f002d2d7a23 */ /* 0x100fe400000108ae */
[----:B------:R-:W-:Y:S02]  /*a280*/  FFMA.FTZ R57, R57, c[0x0][0x23c], -R174 ;  /* 0x00008f0039397a23 */ /* 0x000fe400000108ae */
[--C-:B------:R-:W-:Y:S02]  /*a290*/  FFMA.FTZ R42, R42, c[0x0][0x23c], -R208.reuse ;  /* 0x00008f002a2a7a23 */ /* 0x100fe400000108d0 */
[C---:B------:R-:W-:Y:S04]  /*a2a0*/  HMMA.16816.F32 R8, R176.reuse, R204, R8 ;  /* 0x000000ccb008723c */ /* 0x040fe80000001808 */
[--C-:B------:R-:W-:Y:S02]  /*a2b0*/  FFMA.FTZ R43, R43, c[0x0][0x23c], -R208.reuse ;  /* 0x00008f002b2b7a23 */ /* 0x100fe400000108d0 */
[--C-:B------:R-:W-:Y:S01]  /*a2c0*/  FFMA.FTZ R46, R46, c[0x0][0x23c], -R208.reuse ;  /* 0x00008f002e2e7a23 */ /* 0x100fe200000108d0 */
[----:B------:R-:W-:Y:S01]  /*a2d0*/  MOV R204, R49 ;  /* 0x0000003100cc7202 */ /* 0x000fe20000000f00 */
[-C--:B------:R-:W-:Y:S04]  /*a2e0*/  HMMA.16816.F32 R12, R176, R206.reuse, R12 ;  /* 0x000000ceb00c723c */ /* 0x080fe8000000180c */
[----:B------:R-:W-:Y:S01]  /*a2f0*/  MOV R205, R52 ;  /* 0x0000003400cd7202 */ /* 0x000fe20000000f00 */
[--C-:B------:R-:W-:Y:S02]  /*a300*/  FFMA.FTZ R58, R58, c[0x0][0x23c], -R208.reuse ;  /* 0x00008f003a3a7a23 */ /* 0x100fe400000108d0 */
[--C-:B------:R-:W-:Y:S01]  /*a310*/  FFMA.FTZ R59, R59, c[0x0][0x23c], -R208.reuse ;  /* 0x00008f003b3b7a23 */ /* 0x100fe200000108d0 */
[C---:B------:R-:W-:Y:S04]  /*a320*/  HMMA.16816.F32 R16, R180.reuse, R206, R16 ;  /* 0x000000ceb410723c */ /* 0x040fe80000001810 */
[----:B------:R-:W-:Y:S02]  /*a330*/  FMUL.FTZ R127, R0, R127 ;  /* 0x0000007f007f7220 */ /* 0x000fe40000410000 */
[C---:B------:R-:W-:Y:S01]  /*a340*/  FMUL.FTZ R128, R169.reuse, R128 ;  /* 0x00000080a9807220 */ /* 0x040fe20000410000 */
[----:B------:R-:W-:Y:S01]  /*a350*/  MOV R207, R248 ;  /* 0x000000f800cf7202 */ /* 0x000fe20000000f00 */
[-C--:B----4-:R-:W-:Y:S04]  /*a360*/  HMMA.16816.F32 R68, R180, R184.reuse, R68 ;  /* 0x000000b8b444723c */ /* 0x090fe80000001844 */
[C---:B------:R-:W-:Y:S01]  /*a370*/  FMUL.FTZ R129, R169.reuse, R129 ;  /* 0x00000081a9817220 */ /* 0x040fe20000410000 */
[----:B------:R-:W-:Y:S01]  /*a380*/  MOV R206, R247 ;  /* 0x000000f700ce7202 */ /* 0x000fe20000000f00 */
[C---:B------:R-:W-:Y:S02]  /*a390*/  FMUL.FTZ R130, R168.reuse, R130 ;  /* 0x00000082a8827220 */ /* 0x040fe40000410000 */
[C---:B------:R-:W-:Y:S04]  /*a3a0*/  HMMA.16816.F32 R72, R176.reuse, R184, R72 ;  /* 0x000000b8b048723c */ /* 0x040fe80000001848 */
[C---:B------:R-:W-:Y:S02]  /*a3b0*/  FMUL.FTZ R131, R168.reuse, R131 ;  /* 0x00000083a8837220 */ /* 0x040fe40000410000 */
[C---:B------:R-:W-:Y:S02]  /*a3c0*/  FMUL.FTZ R132, R169.reuse, R132 ;  /* 0x00000084a9847220 */ /* 0x040fe40000410000 */
[-C--:B------:R-:W-:Y:S04]  /*a3d0*/  HMMA.16816.F32 R76, R176, R186.reuse, R76 ;  /* 0x000000bab04c723c */ /* 0x080fe8000000184c */
[C---:B------:R-:W-:Y:S02]  /*a3e0*/  FMUL.FTZ R133, R169.reuse, R133 ;  /* 0x00000085a9857220 */ /* 0x040fe40000410000 */
[C---:B------:R-:W-:Y:S02]  /*a3f0*/  FMUL.FTZ R134, R168.reuse, R134 ;  /* 0x00000086a8867220 */ /* 0x040fe40000410000 */
[C---:B------:R-:W-:Y:S01]  /*a400*/  HMMA.16816.F32 R80, R180.reuse, R186, R80 ;  /* 0x000000bab450723c */ /* 0x040fe20000001850 */
[----:B------:R-:W1:Y:S03]  /*a410*/  LDSM.16.MT88.4 R184, [R224+0xc000] ;  /* 0x00c00000e0b8783b */ /* 0x000e660000004200 */
[----:B------:R-:W-:Y:S02]  /*a420*/  FMUL.FTZ R135, R168, R135 ;  /* 0x00000087a8877220 */ /* 0x000fe40000410000 */
[C---:B------:R-:W-:Y:S02]  /*a430*/  FMUL.FTZ R136, R2.reuse, R136 ;  /* 0x0000008802887220 */ /* 0x040fe40000410000 */
[----:B------:R-:W-:Y:S04]  /*a440*/  FMUL.FTZ R137, R2, R137 ;  /* 0x0000008902897220 */ /* 0x000fe80000410000 */
        /* <DEDUP_REMOVED lines=14> */
[C---:B------:R-:W-:Y:S01]  /*a530*/  FMUL.FTZ R152, R2.reuse, R152 ;  /* 0x0000009802987220 */ /* 0x040fe20000410000 */
[-C--:B-1----:R-:W-:Y:S03]  /*a540*/  HMMA.16816.F32 R84, R180, R184.reuse, R84 ;  /* 0x000000b8b454723c */ /* 0x082fe60000001854 */
[----:B------:R-:W-:Y:S02]  /*a550*/  FMUL.FTZ R153, R2, R153 ;  /* 0x0000009902997220 */ /* 0x000fe40000410000 */
[C---:B------:R-:W-:Y:S02]  /*a560*/  FMUL.FTZ R154, R0.reuse, R154 ;  /* 0x0000009a009a7220 */ /* 0x040fe40000410000 */
[----:B------:R-:W-:Y:S01]  /*a570*/  FMUL.FTZ R155, R0, R155 ;  /* 0x0000009b009b7220 */ /* 0x000fe20000410000 */
[C---:B------:R-:W-:Y:S04]  /*a580*/  HMMA.16816.F32 R88, R176.reuse, R184, R88 ;  /* 0x000000b8b058723c */ /* 0x040fe80000001858 */
[C---:B------:R-:W-:Y:S02]  /*a590*/  FMUL.FTZ R156, R169.reuse, R156 ;  /* 0x0000009ca99c7220 */ /* 0x040fe40000410000 */
[----:B------:R-:W-:Y:S02]  /*a5a0*/  FMUL.FTZ R157, R169, R157 ;  /* 0x0000009da99d7220 */ /* 0x000fe40000410000 */
[-C--:B------:R-:W-:Y:S04]  /*a5b0*/  HMMA.16816.F32 R92, R176, R186.reuse, R92 ;  /* 0x000000bab05c723c */ /* 0x080fe8000000185c */
[C---:B------:R-:W-:Y:S02]  /*a5c0*/  FMUL.FTZ R158, R168.reuse, R158 ;  /* 0x0000009ea89e7220 */ /* 0x040fe40000410000 */
[----:B------:R-:W-:Y:S02]  /*a5d0*/  FMUL.FTZ R159, R168, R159 ;  /* 0x0000009fa89f7220 */ /* 0x000fe40000410000 */
[C---:B------:R-:W-:Y:S01]  /*a5e0*/  HMMA.16816.F32 R96, R180.reuse, R186, R96 ;  /* 0x000000bab460723c */ /* 0x040fe20000001860 */
[----:B------:R-:W1:Y:S03]  /*a5f0*/  LDSM.16.MT88.4 R184, [R223+0xc000] ;  /* 0x00c00000dfb8783b */ /* 0x000e660000004200 */
[----:B------:R-:W-:Y:S02]  /*a600*/  FFMA.FTZ R33, R33, c[0x0][0x23c], -R173 ;  /* 0x00008f0021217a23 */ /* 0x000fe400000108ad */
[----:B------:R-:W-:Y:S02]  /*a610*/  FFMA.FTZ R35, R35, c[0x0][0x23c], -R175 ;  /* 0x00008f0023237a23 */ /* 0x000fe400000108af */
[--C-:B------:R-:W-:Y:S02]  /*a620*/  FFMA.FTZ R215, R53, c[0x0][0x23c], -R173.reuse ;  /* 0x00008f0035d77a23 */ /* 0x100fe400000108ad */
[----:B------:R2:W-:Y:S02]  /*a630*/  MUFU.EX2 R53, R33 ;  /* 0x0000002100357308 */ /* 0x0005e40000000800 */
        /* <DEDUP_REMOVED lines=8> */
[----:B------:R-:W-:Y:S02]  /*a6c0*/  FFMA.FTZ R31, R31, c[0x0][0x23c], -R208 ;  /* 0x00008f001f1f7a23 */ /* 0x000fe400000108d0 */
[----:B------:R-:W-:Y:S02]  /*a6d0*/  FFMA.FTZ R60, R60, c[0x0][0x23c], -R174 ;  /* 0x00008f003c3c7a23 */ /* 0x000fe400000108ae */
[----:B------:R-:W-:Y:S02]  /*a6e0*/  FFMA.FTZ R62, R62, c[0x0][0x23c], -R208 ;  /* 0x00008f003e3e7a23 */ /* 0x000fe400000108d0 */
[----:B--2---:R-:W-:Y:S02]  /*a6f0*/  FMUL.FTZ R33, R169, R197 ;  /* 0x000000c5a9217220 */ /* 0x004fe40000410000 */
[--C-:B------:R-:W-:Y:S02]  /*a700*/  FFMA.FTZ R20, R20, c[0x0][0x23c], -R173.reuse ;  /* 0x00008f0014147a23 */ /* 0x100fe400000108ad */
[----:B------:R-:W-:Y:S02]  /*a710*/  FFMA.FTZ R21, R21, c[0x0][0x23c], -R173 ;  /* 0x00008f0015157a23 */ /* 0x000fe400000108ad */
[----:B------:R2:W-:Y:S01]  /*a720*/  MUFU.EX2 R251, R20 ;  /* 0x0000001400fb7308 */ /* 0x0005e20000000800 */
[-C--:B-1----:R-:W-:Y:S03]  /*a730*/  HMMA.16816.F32 R100, R180, R184.reuse, R100 ;  /* 0x000000b8b464723c */ /* 0x082fe60000001864 */
[----:B------:R-:W-:Y:S02]  /*a740*/  FFMA.FTZ R22, R22, c[0x0][0x23c], -R175 ;  /* 0x00008f0016167a23 */ /* 0x000fe400000108af */
[--C-:B------:R-:W-:Y:S02]  /*a750*/  FFMA.FTZ R211, R48, c[0x0][0x23c], -R173.reuse ;  /* 0x00008f0030d37a23 */ /* 0x100fe400000108ad */
[----:B------:R-:W-:Y:S01]  /*a760*/  FFMA.FTZ R209, R32, c[0x0][0x23c], -R173 ;  /* 0x00008f0020d17a23 */ /* 0x000fe200000108ad */
[C---:B------:R-:W-:Y:S01]  /*a770*/  HMMA.16816.F32 R104, R176.reuse, R184, R104 ;  /* 0x000000b8b068723c */ /* 0x040fe20000001868 */
[----:B------:R1:W3:Y:S03]  /*a780*/  MUFU.EX2 R48, R21 ;  /* 0x0000001500307308 */ /* 0x0002e60000000800 */
[--C-:B------:R-:W-:Y:S02]  /*a790*/  FFMA.FTZ R32, R23, c[0x0][0x23c], -R175.reuse ;  /* 0x00008f0017207a23 */ /* 0x100fe400000108af */
[----:B------:R-:W-:Y:S02]  /*a7a0*/  FMUL.FTZ R23, R0, R195 ;  /* 0x000000c300177220 */ /* 0x000fe40000410000 */
[-C--:B------:R-:W-:Y:S03]  /*a7b0*/  HMMA.16816.F32 R108, R176, R186.reuse, R108 ;  /* 0x000000bab06c723c */ /* 0x080fe6000000186c */
[----:B------:R4:W-:Y:S01]  /*a7c0*/  MUFU.EX2 R250, R22 ;  /* 0x0000001600fa7308 */ /* 0x0009e20000000800 */
[----:B------:R-:W-:Y:S02]  /*a7d0*/  FFMA.FTZ R34, R34, c[0x0][0x23c], -R175 ;  /* 0x00008f0022227a23 */ /* 0x000fe400000108af */
[--C-:B------:R-:W-:Y:S02]  /*a7e0*/  FFMA.FTZ R216, R64, c[0x0][0x23c], -R173.reuse ;  /* 0x00008f0040d87a23 */ /* 0x100fe400000108ad */
[C---:B------:R-:W-:Y:S01]  /*a7f0*/  HMMA.16816.F32 R112, R180.reuse, R186, R112 ;  /* 0x000000bab470723c */ /* 0x040fe20000001870 */
[----:B------:R-:W5:Y:S03]  /*a800*/  LDSM.16.MT88.4 R184, [R221+0xe000] ;  /* 0x00e00000ddb8783b */ /* 0x000f660000004200 */
[----:B--2---:R-:W-:Y:S01]  /*a810*/  FMUL.FTZ R20, R2, R192 ;  /* 0x000000c002147220 */ /* 0x004fe20000410000 */
[----:B------:R2:W-:Y:S01]  /*a820*/  MUFU.EX2 R64, R34 ;  /* 0x0000002200407308 */ /* 0x0005e20000000800 */
[--C-:B------:R-:W-:Y:S02]  /*a830*/  FFMA.FTZ R24, R24, c[0x0][0x23c], -R174.reuse ;  /* 0x00008f0018187a23 */ /* 0x100fe400000108ae */
[----:B------:R-:W-:Y:S04]  /*a840*/  FFMA.FTZ R25, R25, c[0x0][0x23c], -R174 ;  /* 0x00008f0019197a23 */ /* 0x000fe800000108ae */
[----:B-1----:R-:W-:Y:S02]  /*a850*/  FMUL.FTZ R21, R2, R193 ;  /* 0x000000c102157220 */ /* 0x002fe40000410000 */
[--C-:B------:R-:W-:Y:S01]  /*a860*/  FFMA.FTZ R26, R26, c[0x0][0x23c], -R208.reuse ;  /* 0x00008f001a1a7a23 */ /* 0x100fe200000108d0 */
[----:B------:R1:W-:Y:S01]  /*a870*/  MUFU.EX2 R192, R24 ;  /* 0x0000001800c07308 */ /* 0x0003e20000000800 */
[----:B------:R-:W-:Y:S02]  /*a880*/  FFMA.FTZ R27, R27, c[0x0][0x23c], -R208 ;  /* 0x00008f001b1b7a23 */ /* 0x000fe400000108d0 */
[----:B------:R-:W-:Y:S02]  /*a890*/  FFMA.FTZ R173, R65, c[0x0][0x23c], -R173 ;  /* 0x00008f0041ad7a23 */ /* 0x000fe400000108ad */
[----:B----4-:R-:W-:Y:S01]  /*a8a0*/  FMUL.FTZ R22, R0, R194 ;  /* 0x000000c200167220 */ /* 0x010fe20000410000 */
[----:B---3--:R-:W-:Y:S01]  /*a8b0*/  MOV R194, R48 ;  /* 0x0000003000c27202 */ /* 0x008fe20000000f00 */
[--C-:B------:R-:W-:Y:S02]  /*a8c0*/  FFMA.FTZ R28, R28, c[0x0][0x23c], -R174.reuse ;  /* 0x00008f001c1c7a23 */ /* 0x100fe400000108ae */
[----:B------:R-:W-:Y:S01]  /*a8d0*/  FFMA.FTZ R29, R29, c[0x0][0x23c], -R174 ;  /* 0x00008f001d1d7a23 */ /* 0x000fe200000108ae */
[----:B------:R3:W-:Y:S01]  /*a8e0*/  MUFU.EX2 R48, R35 ;  /* 0x0000002300307308 */ /* 0x0007e20000000800 */
[----:B------:R-:W-:Y:S02]  /*a8f0*/  FFMA.FTZ R30, R30, c[0x0][0x23c], -R208 ;  /* 0x00008f001e1e7a23 */ /* 0x000fe400000108d0 */
[----:B--2---:R-:W-:Y:S07]  /*a900*/  FMUL.FTZ R34, R168, R198 ;  /* 0x000000c6a8227220 */ /* 0x004fee0000410000 */
[----:B------:R2:W4:Y:S01]  /*a910*/  MUFU.EX2 R189, R25 ;  /* 0x0000001900bd7308 */ /* 0x0005220000000800 */
[----:B-1----:R-:W-:Y:S01]  /*a920*/  FMUL.FTZ R24, R2, R200 ;  /* 0x000000c802187220 */ /* 0x002fe20000410000 */
[-C--:B-----5:R-:W-:Y:S08]  /*a930*/  HMMA.16816.F32 R116, R180, R184.reuse, R116 ;  /* 0x000000b8b474723c */ /* 0x0a0ff00000001874 */
[----:B------:R1:W5:Y:S01]  /*a940*/  MUFU.EX2 R188, R27 ;  /* 0x0000001b00bc7308 */ /* 0x0003620000000800 */
[C---:B------:R-:W-:Y:S04]  /*a950*/  HMMA.16816.F32 R120, R176.reuse, R184, R120 ;  /* 0x000000b8b078723c */ /* 0x040fe80000001878 */
[C---:B---3--:R-:W-:Y:S05]  /*a960*/  FMUL.FTZ R35, R168.reuse, R199 ;  /* 0x000000c7a8237220 */ /* 0x048fea0000410000 */
[----:B------:R3:W3:Y:S03]  /*a970*/  MUFU.EX2 R65, R209 ;  /* 0x000000d100417308 */ /* 0x0006e60000000800 */
[----:B------:R-:W-:Y:S01]  /*a980*/  FFMA.FTZ R168, R168, R240, R217 ;  /* 0x000000f0a8a87223 */ /* 0x000fe200000100d9 */
[-C--:B------:R-:W-:Y:S03]  /*a990*/  HMMA.16816.F32 R124, R176, R186.reuse, R124 ;  /* 0x000000bab07c723c */ /* 0x080fe6000000187c */
[----:B--2---:R-:W-:Y:S01]  /*a9a0*/  FMUL.FTZ R25, R2, R201 ;  /* 0x000000c902197220 */ /* 0x004fe20000410000 */
[----:B----4-:R-:W-:Y:S02]  /*a9b0*/  MOV R200, R189 ;  /* 0x000000bd00c87202 */ /* 0x010fe40000000f00 */
[----:B------:R-:W-:Y:S02]  /*a9c0*/  MOV R189, R37 ;  /* 0x0000002500bd7202 */ /* 0x000fe40000000f00 */
[C---:B------:R-:W-:Y:S01]  /*a9d0*/  HMMA.16816.F32 R128, R180.reuse, R186, R128 ;  /* 0x000000bab480723c */ /* 0x040fe20000001880 */
[----:B------:R-:W2:Y:S01]  /*a9e0*/  LDSM.16.MT88.4 R184, [R222+0xe000] ;  /* 0x00e00000deb8783b */ /* 0x000ea20000004200 */
[----:B------:R-:W-:Y:S02]  /*a9f0*/  MUFU.EX2 R240, R41 ;  /* 0x0000002900f07308 */ /* 0x000fe40000000800 */
[----:B-1----:R-:W-:Y:S01]  /*aa00*/  FMUL.FTZ R27, R0, R203 ;  /* 0x000000cb001b7220 */ /* 0x002fe20000410000 */
[----:B------:R-:W-:Y:S01]  /*aa10*/  MOV R203, R64 ;  /* 0x0000004000cb7202 */ /* 0x000fe20000000f00 */
[--C-:B------:R-:W-:Y:S01]  /*aa20*/  FFMA.FTZ R64, R51, c[0x0][0x23c], -R175.reuse ;  /* 0x00008f0033407a23 */ /* 0x100fe200000108af */
[----:B-----5:R-:W-:Y:S01]  /*aa30*/  MOV R201, R188 ;  /* 0x000000bc00c97202 */ /* 0x020fe20000000f00 */
[--C-:B------:R-:W-:Y:S01]  /*aa40*/  FFMA.FTZ R188, R54, c[0x0][0x23c], -R175.reuse ;  /* 0x00008f0036bc7a23 */ /* 0x100fe200000108af */
[----:B------:R-:W-:Y:S03]  /*aa50*/  F2FP.PACK_AB R36, R200, R192 ;  /* 0x000000c0c824723e */ /* 0x000fe600000000ff */
[----:B------:R-:W-:Y:S01]  /*aa60*/  MUFU.EX2 R217, R44 ;  /* 0x0000002c00d97308 */ /* 0x000fe20000000800 */
[----:B---3--:R-:W-:Y:S09]  /*aa70*/  MOV R209, R246 ;  /* 0x000000f600d17202 */ /* 0x008ff20000000f00 */
[----:B------:R1:W-:Y:S10]  /*aa80*/  MUFU.EX2 R195, R32 ;  /* 0x0000002000c37308 */ /* 0x0003f40000000800 */
[----:B------:R3:W4:Y:S01]  /*aa90*/  MUFU.EX2 R193, R26 ;  /* 0x0000001a00c17308 */ /* 0x0007220000000800 */
[-C--:B--2---:R-:W-:Y:S09]  /*aaa0*/  HMMA.16816.F32 R132, R180, R184.reuse, R132 ;  /* 0x000000b8b484723c */ /* 0x084ff20000001884 */
[----:B------:R2:W-:Y:S03]  /*aab0*/  MUFU.EX2 R199, R28 ;  /* 0x0000001c00c77308 */ /* 0x0005e60000000800 */
[C---:B-1----:R-:W-:Y:S02]  /*aac0*/  FMUL.FTZ R32, R169.reuse, R196 ;  /* 0x000000c4a9207220 */ /* 0x042fe40000410000 */
[----:B------:R-:W-:Y:S01]  /*aad0*/  FFMA.FTZ R169, R169, R241, R218 ;  /* 0x000000f1a9a97223 */ /* 0x000fe200000100da */
[C---:B------:R-:W-:Y:S04]  /*aae0*/  HMMA.16816.F32 R136, R176.reuse, R184, R136 ;  /* 0x000000b8b088723c */ /* 0x040fe80000001888 */
[----:B------:R-:W-:Y:S01]  /*aaf0*/  MUFU.EX2 R218, R42 ;  /* 0x0000002a00da7308 */ /* 0x000fe20000000800 */
[----:B---3--:R-:W-:Y:S03]  /*ab00*/  FMUL.FTZ R26, R0, R202 ;  /* 0x000000ca001a7220 */ /* 0x008fe60000410000 */
[-C--:B------:R-:W-:Y:S04]  /*ab10*/  HMMA.16816.F32 R140, R176, R186.reuse, R140 ;  /* 0x000000bab08c723c */ /* 0x080fe8000000188c */
[----:B------:R-:W-:Y:S01]  /*ab20*/  MOV R202, R65 ;  /* 0x0000004100ca7202 */ /* 0x000fe20000000f00 */
[--C-:B------:R-:W-:Y:S01]  /*ab30*/  FFMA.FTZ R65, R50, c[0x0][0x23c], -R175.reuse ;  /* 0x00008f0032417a23 */ /* 0x100fe200000108af */
[----:B------:R-:W-:Y:S01]  /*ab40*/  MUFU.EX2 R241, R43 ;  /* 0x0000002b00f17308 */ /* 0x000fe20000000800 */
[----:B----4-:R-:W-:Y:S01]  /*ab50*/  F2FP.PACK_AB R37, R201, R193 ;  /* 0x000000c1c925723e */ /* 0x010fe200000000ff */
[C---:B------:R-:W-:Y:S01]  /*ab60*/  HMMA.16816.F32 R144, R180.reuse, R186, R144 ;  /* 0x000000bab490723c */ /* 0x040fe20000001890 */
[----:B------:R-:W1:Y:S03]  /*ab70*/  LDSM.16.MT88.4 R184, [R224+0xe000] ;  /* 0x00e00000e0b8783b */ /* 0x000e660000004200 */
[----:B--2---:R-:W-:Y:S04]  /*ab80*/  F2FP.PACK_AB R28, R194, R251 ;  /* 0x000000fbc21c723e */ /* 0x004fe800000000ff */
[----:B------:R2:W-:Y:S10]  /*ab90*/  MUFU.EX2 R196, R31 ;  /* 0x0000001f00c47308 */ /* 0x0005f40000000800 */
[----:B------:R-:W-:Y:S10]  /*aba0*/  MUFU.EX2 R246, R65 ;  /* 0x0000004100f67308 */ /* 0x000ff40000000800 */
[----:B------:R-:W-:Y:S01]  /*abb0*/  MUFU.EX2 R65, R59 ;  /* 0x0000003b00417308 */ /* 0x000fe20000000800 */
[----:B--2---:R-:W-:Y:S09]  /*abc0*/  F2FP.PACK_AB R31, R48, R203 ;  /* 0x000000cb301f723e */ /* 0x004ff200000000ff */
[----:B------:R2:W3:Y:S01]  /*abd0*/  MUFU.EX2 R198, R29 ;  /* 0x0000001d00c67308 */ /* 0x0004e20000000800 */
[-C--:B-1----:R-:W-:Y:S09]  /*abe0*/  HMMA.16816.F32 R148, R180, R184.reuse, R148 ;  /* 0x000000b8b494723c */ /* 0x082ff20000001894 */
[----:B------:R-:W1:Y:S01]  /*abf0*/  MUFU.EX2 R197, R30 ;  /* 0x0000001e00c57308 */ /* 0x000e620000000800 */
[C---:B------:R-:W-:Y:S08]  /*ac00*/  HMMA.16816.F32 R152, R176.reuse, R184, R152 ;  /* 0x000000b8b098723c */ /* 0x040ff00000001898 */
[-C--:B------:R-:W-:Y:S01]  /*ac10*/  HMMA.16816.F32 R20, R176, R186.reuse, R20 ;  /* 0x000000bab014723c */ /* 0x080fe20000001814 */
[----:B------:R-:W-:Y:S03]  /*ac20*/  MUFU.EX2 R247, R211 ;  /* 0x000000d300f77308 */ /* 0x000fe60000000800 */
[----:B--2---:R-:W-:Y:S04]  /*ac30*/  F2FP.PACK_AB R29, R195, R250 ;  /* 0x000000fac31d723e */ /* 0x004fe800000000ff */
[C---:B------:R-:W-:Y:S01]  /*ac40*/  HMMA.16816.F32 R156, R180.reuse, R186, R156 ;  /* 0x000000bab49c723c */ /* 0x040fe2000000189c */
[----:B------:R-:W2:Y:S02]  /*ac50*/  LDSM.16.MT88.4 R184, [R223+0xe000] ;  /* 0x00e00000dfb8783b */ /* 0x000ea40000004200 */
[----:B------:R-:W-:Y:S10]  /*ac60*/  MUFU.EX2 R248, R64 ;  /* 0x0000004000f87308 */ /* 0x000ff40000000800 */
[----:B------:R-:W-:Y:S10]  /*ac70*/  MUFU.EX2 R64, R60 ;  /* 0x0000003c00407308 */ /* 0x000ff40000000800 */
[----:B------:R-:W-:Y:S01]  /*ac80*/  MUFU.EX2 R210, R173 ;  /* 0x000000ad00d27308 */ /* 0x000fe20000000800 */
[-C--:B--2---:R-:W-:Y:S08]  /*ac90*/  HMMA.16816.F32 R32, R180, R184.reuse, R32 ;  /* 0x000000b8b420723c */ /* 0x084ff00000001820 */
[C---:B------:R-:W-:Y:S07]  /*aca0*/  HMMA.16816.F32 R160, R176.reuse, R184, R160 ;  /* 0x000000b8b0a0723c */ /* 0x040fee00000018a0 */
[--C-:B------:R-:W-:Y:S01]  /*acb0*/  FFMA.FTZ R185, R38, c[0x0][0x23c], -R175.reuse ;  /* 0x00008f0026b97a23 */ /* 0x100fe200000108af */
[-C--:B------:R-:W-:Y:S01]  /*acc0*/  HMMA.16816.F32 R24, R176, R186.reuse, R24 ;  /* 0x000000bab018723c */ /* 0x080fe20000001818 */
[----:B------:R-:W2:Y:S03]  /*acd0*/  LDSM.16.MT88.4 R176, [R221+0xc800] ;  /* 0x00c80000ddb0783b */ /* 0x000ea60000004200 */
[----:B---3--:R-:W-:Y:S01]  /*ace0*/  F2FP.PACK_AB R38, R198, R199 ;  /* 0x000000c7c626723e */ /* 0x008fe200000000ff */
[--C-:B------:R-:W-:Y:S01]  /*acf0*/  FFMA.FTZ R184, R39, c[0x0][0x23c], -R175.reuse ;  /* 0x00008f0027b87a23 */ /* 0x100fe200000108af */
[----:B-1----:R-:W-:Y:S02]  /*ad00*/  F2FP.PACK_AB R39, R196, R197 ;  /* 0x000000c5c427723e */ /* 0x002fe400000000ff */
[----:B------:R-:W-:Y:S01]  /*ad10*/  HMMA.16816.F32 R164, R180, R186, R164 ;  /* 0x000000bab4a4723c */ /* 0x000fe200000018a4 */
[----:B------:R-:W1:Y:S06]  /*ad20*/  LDSM.16.MT88.4 R180, [R222+0xc800] ;  /* 0x00c80000deb4783b */ /* 0x000e6c0000004200 */
[--C-:B------:R-:W-:Y:S02]  /*ad30*/  FFMA.FTZ R186, R66, c[0x0][0x23c], -R175.reuse ;  /* 0x00008f0042ba7a23 */ /* 0x100fe400000108af */
[--C-:B------:R-:W-:Y:S02]  /*ad40*/  FFMA.FTZ R66, R56, c[0x0][0x23c], -R174.reuse ;  /* 0x00008f0038427a23 */ /* 0x100fe400000108ae */
[----:B------:R-:W3:Y:S01]  /*ad50*/  LDL.LU R56, [R1+0x4] ;  /* 0x0000040001387983 */ /* 0x000ee20000300800 */
[----:B------:R-:W-:Y:S01]  /*ad60*/  FFMA.FTZ R174, R61, c[0x0][0x23c], -R174 ;  /* 0x00008f003dae7a23 */ /* 0x000fe200000108ae */
[----:B------:R-:W-:Y:S01]  /*ad70*/  MOV R61, R53 ;  /* 0x00000035003d7202 */ /* 0x000fe20000000f00 */
[--C-:B------:R-:W-:Y:S01]  /*ad80*/  FFMA.FTZ R187, R55, c[0x0][0x23c], -R175.reuse ;  /* 0x00008f0037bb7a23 */ /* 0x100fe200000108af */
[----:B------:R-:W-:Y:S01]  /*ad90*/  MUFU.EX2 R173, R186 ;  /* 0x000000ba00ad7308 */ /* 0x000fe20000000800 */
[----:B------:R-:W-:Y:S01]  /*ada0*/  LDSM.16.MT88.4 R52, [R223+0xc800] ;  /* 0x00c80000df34783b */ /* 0x000fe20000004200 */
[----:B------:R-:W-:Y:S01]  /*adb0*/  F2FP.PACK_AB R30, R61, R202 ;  /* 0x000000ca3d1e723e */ /* 0x000fe200000000ff */
[----:B------:R-:W-:Y:S01]  /*adc0*/  FFMA.FTZ R175, R67, c[0x0][0x23c], -R175 ;  /* 0x00008f0043af7a23 */ /* 0x000fe200000108af */
[----:B------:R-:W-:Y:S06]  /*add0*/  MOV R67, R245 ;  /* 0x000000f500437202 */ /* 0x000fec0000000f00 */
[----:B------:R-:W-:Y:S01]  /*ade0*/  MUFU.EX2 R245, R212 ;  /* 0x000000d400f57308 */ /* 0x000fe20000000800 */
[-C--:B--2---:R-:W-:Y:S09]  /*adf0*/  HMMA.16816.F32 R4, R28, R176.reuse, R4 ;  /* 0x000000b01c04723c */ /* 0x084ff20000001804 */
[----:B------:R-:W-:Y:S01]  /*ae00*/  MUFU.EX2 R212, R46 ;  /* 0x0000002e00d47308 */ /* 0x000fe20000000800 */
[C---:B------:R-:W-:Y:S09]  /*ae10*/  HMMA.16816.F32 R8, R36.reuse, R176, R8 ;  /* 0x000000b02408723c */ /* 0x040ff20000001808 */
[----:B------:R-:W-:Y:S03]  /*ae20*/  MUFU.EX2 R174, R174 ;  /* 0x000000ae00ae7308 */ /* 0x000fe60000000800 */
[----:B------:R-:W-:Y:S01]  /*ae30*/  MOV R177, R48 ;  /* 0x0000003000b17202 */ /* 0x000fe20000000f00 */
[-C--:B------:R-:W-:Y:S01]  /*ae40*/  HMMA.16816.F32 R12, R36, R178.reuse, R12 ;  /* 0x000000b2240c723c */ /* 0x080fe2000000180c */
[----:B------:R-:W2:Y:S02]  /*ae50*/  LDSM.16.MT88.4 R48, [R224+0xc800] ;  /* 0x00c80000e030783b */ /* 0x000ea40000004200 */
[----:B------:R-:W-:Y:S03]  /*ae60*/  MOV R176, R244 ;  /* 0x000000f400b07202 */ /* 0x000fe60000000f00 */
[----:B------:R4:W-:Y:S02]  /*ae70*/  MUFU.EX2 R244, R184 ;  /* 0x000000b800f47308 */ /* 0x0009e40000000800 */
[C---:B------:R-:W-:Y:S07]  /*ae80*/  HMMA.16816.F32 R16, R28.reuse, R178, R16 ;  /* 0x000000b21c10723c */ /* 0x040fee0000001810 */
[----:B------:R-:W-:Y:S01]  /*ae90*/  MOV R179, R243 ;  /* 0x000000f300b37202 */ /* 0x000fe20000000f00 */
[-C--:B-1----:R-:W-:Y:S01]  /*aea0*/  HMMA.16816.F32 R68, R28, R180.reuse, R68 ;  /* 0x000000b41c44723c */ /* 0x082fe20000001844 */
[----:B------:R-:W-:Y:S03]  /*aeb0*/  MUFU.EX2 R243, R213 ;  /* 0x000000d500f37308 */ /* 0x000fe60000000800 */
[----:B------:R-:W-:Y:S04]  /*aec0*/  MOV R178, R242 ;  /* 0x000000f200b27202 */ /* 0x000fe80000000f00 */
[C---:B------:R-:W-:Y:S01]  /*aed0*/  HMMA.16816.F32 R72, R36.reuse, R180, R72 ;  /* 0x000000b42448723c */ /* 0x040fe20000001848 */
[----:B------:R-:W5:Y:S02]  /*aee0*/  LDL.LU R181, [R1+0x8] ;  /* 0x0000080001b57983 */ /* 0x000f640000300800 */
[----:B------:R-:W-:Y:S01]  /*aef0*/  MUFU.EX2 R213, R45 ;  /* 0x0000002d00d57308 */ /* 0x000fe20000000800 */
[----:B------:R-:W-:Y:S01]  /*af00*/  FADD.FTZ R169, R178, R169 ;  /* 0x000000a9b2a97221 */ /* 0x000fe20000010000 */
[----:B------:R-:W-:Y:S02]  /*af10*/  MOV R178, R206 ;  /* 0x000000ce00b27202 */ /* 0x000fe40000000f00 */
[----:B------:R-:W-:Y:S01]  /*af20*/  MOV R180, R219 ;  /* 0x000000db00b47202 */ /* 0x000fe20000000f00 */
[-C--:B------:R-:W-:Y:S04]  /*af30*/  HMMA.16816.F32 R76, R36, R182.reuse, R76 ;  /* 0x000000b6244c723c */ /* 0x080fe8000000184c */
[----:B----4-:R-:W-:Y:S01]  /*af40*/  MOV R184, R205 ;  /* 0x000000cd00b87202 */ /* 0x010fe20000000f00 */
[----:B------:R1:W4:Y:S03]  /*af50*/  MUFU.EX2 R219, R40 ;  /* 0x0000002800db7308 */ /* 0x0003260000000800 */
[C---:B------:R-:W-:Y:S07]  /*af60*/  HMMA.16816.F32 R80, R28.reuse, R182, R80 ;  /* 0x000000b61c50723c */ /* 0x040fee0000001850 */
[----:B------:R-:W-:Y:S01]  /*af70*/  MOV R183, R190 ;  /* 0x000000be00b77202 */ /* 0x000fe20000000f00 */
[-C--:B--2---:R-:W-:Y:S01]  /*af80*/  HMMA.16816.F32 R84, R28, R48.reuse, R84 ;  /* 0x000000301c54723c */ /* 0x084fe20000001854 */
[----:B------:R2:W2:Y:S03]  /*af90*/  MUFU.EX2 R242, R185 ;  /* 0x000000b900f27308 */ /* 0x0004a60000000800 */
[----:B------:R-:W-:Y:S04]  /*afa0*/  MOV R182, R189 ;  /* 0x000000bd00b67202 */ /* 0x000fe80000000f00 */
[C---:B------:R-:W-:Y:S03]  /*afb0*/  HMMA.16816.F32 R88, R36.reuse, R48, R88 ;  /* 0x000000302458723c */ /* 0x040fe60000001858 */
[----:B------:R4:W-:Y:S01]  /*afc0*/  MUFU.EX2 R205, R214 ;  /* 0x000000d600cd7308 */ /* 0x0009e20000000800 */
[----:B-1----:R-:W-:Y:S04]  /*afd0*/  LDSM.16.MT88.4 R40, [R221+0xd000] ;  /* 0x00d00000dd28783b */ /* 0x002fe80000004200 */
[-C--:B------:R-:W-:Y:S05]  /*afe0*/  HMMA.16816.F32 R92, R36, R50.reuse, R92 ;  /* 0x00000032245c723c */ /* 0x080fea000000185c */
[----:B------:R1:W-:Y:S03]  /*aff0*/  MUFU.EX2 R206, R215 ;  /* 0x000000d700ce7308 */ /* 0x0003e60000000800 */
[C---:B------:R-:W-:Y:S01]  /*b000*/  HMMA.16816.F32 R96, R28.reuse, R50, R96 ;  /* 0x000000321c60723c */ /* 0x040fe20000001860 */
[----:B------:R-:W1:Y:S03]  /*b010*/  LDSM.16.MT88.4 R48, [R221+0xe800] ;  /* 0x00e80000dd30783b */ /* 0x000e660000004200 */
[----:B--2---:R-:W-:Y:S03]  /*b020*/  MOV R185, R204 ;  /* 0x000000cc00b97202 */ /* 0x004fe60000000f00 */
[----:B------:R-:W-:Y:S01]  /*b030*/  MUFU.EX2 R204, R188 ;  /* 0x000000bc00cc7308 */ /* 0x000fe20000000800 */
[-C--:B------:R-:W-:Y:S04]  /*b040*/  HMMA.16816.F32 R100, R28, R52.reuse, R100 ;  /* 0x000000341c64723c */ /* 0x080fe80000001864 */
[----:B----4-:R-:W-:Y:S04]  /*b050*/  MOV R214, R61 ;  /* 0x0000003d00d67202 */ /* 0x010fe80000000f00 */
[C---:B------:R-:W-:Y:S01]  /*b060*/  HMMA.16816.F32 R104, R36.reuse, R52, R104 ;  /* 0x000000342468723c */ /* 0x040fe20000001868 */
[----:B------:R-:W-:Y:S03]  /*b070*/  MUFU.EX2 R175, R175 ;  /* 0x000000af00af7308 */ /* 0x000fe60000000800 */
[----:B-1----:R-:W-:Y:S04]  /*b080*/  MOV R215, R203 ;  /* 0x000000cb00d77202 */ /* 0x002fe80000000f00 */
        /* <DEDUP_REMOVED lines=28> */
[----:B------:R-:W-:Y:S02]  /*b250*/  F2FP.PACK_AB R30, R249, R247 ;  /* 0x000000f7f91e723e */ /* 0x000fe400000000ff */
[----:B------:R-:W-:Y:S07]  /*b260*/  F2FP.PACK_AB R31, R248, R246 ;  /* 0x000000f6f81f723e */ /* 0x000fee00000000ff */
[-C--:B------:R-:W-:Y:S03]  /*b270*/  HMMA.16816.F32 R4, R28, R40.reuse, R4 ;  /* 0x000000281c04723c */ /* 0x080fe60000001804 */
[----:B---3--:R-:W-:Y:S01]  /*b280*/  FFMA.FTZ R56, R2, R56, R252 ;  /* 0x0000003802387223 */ /* 0x008fe200000100fc */
[----:B------:R-:W-:Y:S01]  /*b290*/  MOV R252, R177 ;  /* 0x000000b100fc7202 */ /* 0x000fe20000000f00 */
[--C-:B------:R-:W-:Y:S02]  /*b2a0*/  FFMA.FTZ R2, R47, c[0x0][0x23c], -R208.reuse ;  /* 0x00008f002f027a23 */ /* 0x100fe400000108d0 */
[----:B------:R-:W1:Y:S02]  /*b2b0*/  LDSM.16.MT88.4 R44, [R224+0xd000] ;  /* 0x00d00000e02c783b */ /* 0x000e640000004200 */
[----:B------:R-:W3:Y:S03]  /*b2c0*/  MUFU.EX2 R211, R2 ;  /* 0x0000000200d37308 */ /* 0x000ee60000000800 */
[----:B------:R-:W-:Y:S02]  /*b2d0*/  FFMA.FTZ R208, R63, c[0x0][0x23c], -R208 ;  /* 0x00008f003fd07a23 */ /* 0x000fe400000108d0 */
[----:B------:R-:W-:Y:S01]  /*b2e0*/  FADD.FTZ R56, R176, R56 ;  /* 0x00000038b0387221 */ /* 0x000fe20000010000 */
[----:B------:R-:W-:Y:S03]  /*b2f0*/  MOV R176, R67 ;  /* 0x0000004300b07202 */ /* 0x000fe60000000f00 */
[----:B------:R-:W-:Y:S01]  /*b300*/  FADD.FTZ R56, R183, R56 ;  /* 0x00000038b7387221 */ /* 0x000fe20000010000 */
[----:B------:R-:W-:Y:S10]  /*b310*/  MUFU.EX2 R67, R57 ;  /* 0x0000003900437308 */ /* 0x000ff40000000800 */
[----:B------:R-:W-:Y:S01]  /*b320*/  MUFU.EX2 R63, R62 ;  /* 0x0000003e003f7308 */ /* 0x000fe20000000800 */
[----:B---3--:R-:W-:Y:S01]  /*b330*/  F2FP.PACK_AB R39, R211, R212 ;  /* 0x000000d4d327723e */ /* 0x008fe200000000ff */
[----:B------:R-:W-:Y:S01]  /*b340*/  FADD.FTZ R2, R179, R168 ;  /* 0x000000a8b3027221 */ /* 0x000fe20000010000 */
[----:B------:R-:W-:Y:S03]  /*b350*/  MOV R179, R209 ;  /* 0x000000d100b37202 */ /* 0x000fe60000000f00 */
[----:B------:R-:W-:Y:S04]  /*b360*/  FADD.FTZ R2, R182, R2 ;  /* 0x00000002b6027221 */ /* 0x000fe80000010000 */
[----:B------:R-:W-:Y:S01]  /*b370*/  MUFU.EX2 R168, R66 ;  /* 0x0000004200a87308 */ /* 0x000fe20000000800 */
[C---:B------:R-:W-:Y:S04]  /*b380*/  HMMA.16816.F32 R8, R36.reuse, R40, R8 ;  /* 0x000000282408723c */ /* 0x040fe80000001808 */
[----:B------:R-:W-:Y:S02]  /*b390*/  FADD.FTZ R56, R179, R56 ;  /* 0x00000038b3387221 */ /* 0x000fe40000010000 */
[----:B------:R-:W-:Y:S02]  /*b3a0*/  FADD.FTZ R2, R178, R2 ;  /* 0x00000002b2027221 */ /* 0x000fe40000010000 */
[-C--:B------:R-:W-:Y:S01]  /*b3b0*/  HMMA.16816.F32 R12, R36, R42.reuse, R12 ;  /* 0x0000002a240c723c */ /* 0x080fe2000000180c */
[----:B------:R3:W-:Y:S03]  /*b3c0*/  MUFU.EX2 R66, R58 ;  /* 0x0000003a00427308 */ /* 0x0007e60000000800 */
[----:B------:R-:W-:Y:S02]  /*b3d0*/  FADD.FTZ R60, R192, R56 ;  /* 0x00000038c03c7221 */ /* 0x000fe40000010000 */
[----:B------:R-:W-:Y:S01]  /*b3e0*/  FADD.FTZ R61, R250, R2 ;  /* 0x00000002fa3d7221 */ /* 0x000fe20000010000 */
[----:B------:R-:W-:Y:S01]  /*b3f0*/  MOV R250, R195 ;  /* 0x000000c300fa7202 */ /* 0x000fe20000000f00 */
[C---:B------:R-:W-:Y:S01]  /*b400*/  HMMA.16816.F32 R16, R28.reuse, R42, R16 ;  /* 0x0000002a1c10723c */ /* 0x040fe20000001810 */
[----:B------:R-:W4:Y:S02]  /*b410*/  LDSM.16.MT88.4 R40, [R221+0xf000] ;  /* 0x00f00000dd28783b */ /* 0x000f240000004200 */
[----:B------:R-:W1:Y:S01]  /*b420*/  MUFU.EX2 R208, R208 ;  /* 0x000000d000d07308 */ /* 0x000e620000000800 */
[----:B------:R-:W-:Y:S04]  /*b430*/  MOV R2, R194 ;  /* 0x000000c200027202 */ /* 0x000fe80000000f00 */
[-C--:B--2---:R-:W-:Y:S04]  /*b440*/  HMMA.16816.F32 R68, R28, R48.reuse, R68 ;  /* 0x000000301c44723c */ /* 0x084fe80000001844 */
[----:B-----5:R-:W-:Y:S01]  /*b450*/  FFMA.FTZ R0, R0, R181, R180 ;  /* 0x000000b500007223 */ /* 0x020fe200000100b4 */
[----:B------:R-:W-:Y:S01]  /*b460*/  MOV R180, R191 ;  /* 0x000000bf00b47202 */ /* 0x000fe20000000f00 */
[----:B------:R2:W-:Y:S01]  /*b470*/  MUFU.EX2 R209, R216 ;  /* 0x000000d800d17308 */ /* 0x0005e20000000800 */
[----:B------:R-:W-:Y:S01]  /*b480*/  LDSM.16.MT88.4 R188, [R221+0xd800] ;  /* 0x00d80000ddbc783b */ /* 0x000fe20000004200 */
[C---:B------:R-:W-:Y:S04]  /*b490*/  HMMA.16816.F32 R72, R36.reuse, R48, R72 ;  /* 0x000000302448723c */ /* 0x040fe80000001848 */
[----:B------:R-:W-:Y:S01]  /*b4a0*/  MOV R181, R207 ;  /* 0x000000cf00b57202 */ /* 0x000fe20000000f00 */
[----:B------:R-:W-:Y:S02]  /*b4b0*/  FADD.FTZ R0, R184, R0 ;  /* 0x00000000b8007221 */ /* 0x000fe40000010000 */
[----:B---3--:R-:W-:Y:S01]  /*b4c0*/  LDSM.16.MT88.4 R56, [R224+0xf800] ;  /* 0x00f80000e038783b */ /* 0x008fe20000004200 */
[-C--:B------:R-:W-:Y:S01]  /*b4d0*/  HMMA.16816.F32 R76, R36, R50.reuse, R76 ;  /* 0x00000032244c723c */ /* 0x080fe2000000184c */
[----:B------:R-:W3:Y:S03]  /*b4e0*/  MUFU.EX2 R207, R187 ;  /* 0x000000bb00cf7308 */ /* 0x000ee60000000800 */
[----:B------:R-:W-:Y:S01]  /*b4f0*/  FADD.FTZ R0, R180, R0 ;  /* 0x00000000b4007221 */ /* 0x000fe20000010000 */
[----:B-1----:R-:W-:Y:S03]  /*b500*/  F2FP.PACK_AB R203, R208, R63 ;  /* 0x0000003fd0cb723e */ /* 0x002fe600000000ff */
[C---:B------:R-:W-:Y:S01]  /*b510*/  HMMA.16816.F32 R80, R28.reuse, R50, R80 ;  /* 0x000000321c50723c */ /* 0x040fe20000001850 */
[----:B------:R-:W1:Y:S03]  /*b520*/  LDSM.16.MT88.4 R48, [R222+0xf000] ;  /* 0x00f00000de30783b */ /* 0x000e660000004200 */
[----:B------:R-:W-:Y:S01]  /*b530*/  FADD.FTZ R0, R176, R0 ;  /* 0x00000000b0007221 */ /* 0x000fe20000010000 */
[----:B--2---:R-:W-:Y:S03]  /*b540*/  MOV R216, R202 ;  /* 0x000000ca00d87202 */ /* 0x004fe60000000f00 */
[-C--:B------:R-:W-:Y:S04]  /*b550*/  HMMA.16816.F32 R84, R28, R44.reuse, R84 ;  /* 0x0000002c1c54723c */ /* 0x080fe80000001854 */
[----:B------:R-:W-:Y:S04]  /*b560*/  F2FP.PACK_AB R202, R174, R64 ;  /* 0x00000040aeca723e */ /* 0x000fe800000000ff */
        /* <DEDUP_REMOVED lines=8> */
[----:B------:R-:W5:Y:S07]  /*b5f0*/  LDSM.16.MT88.4 R52, [R223+0xf000] ;  /* 0x00f00000df34783b */ /* 0x000f6e0000004200 */
[-C--:B----4-:R-:W-:Y:S08]  /*b600*/  HMMA.16816.F32 R116, R28, R40.reuse, R116 ;  /* 0x000000281c74723c */ /* 0x090ff00000001874 */
[C---:B------:R-:W-:Y:S08]  /*b610*/  HMMA.16816.F32 R120, R36.reuse, R40, R120 ;  /* 0x000000282478723c */ /* 0x040ff00000001878 */
[-C--:B------:R-:W-:Y:S08]  /*b620*/  HMMA.16816.F32 R124, R36, R42.reuse, R124 ;  /* 0x0000002a247c723c */ /* 0x080ff0000000187c */
[C---:B------:R-:W-:Y:S01]  /*b630*/  HMMA.16816.F32 R128, R28.reuse, R42, R128 ;  /* 0x0000002a1c80723c */ /* 0x040fe20000001880 */
[----:B------:R-:W4:Y:S07]  /*b640*/  LDSM.16.MT88.4 R40, [R222+0xd800] ;  /* 0x00d80000de28783b */ /* 0x000f2e0000004200 */
[-C--:B-1----:R-:W-:Y:S08]  /*b650*/  HMMA.16816.F32 R132, R28, R48.reuse, R132 ;  /* 0x000000301c84723c */ /* 0x082ff00000001884 */
[C---:B------:R-:W-:Y:S08]  /*b660*/  HMMA.16816.F32 R136, R36.reuse, R48, R136 ;  /* 0x000000302488723c */ /* 0x040ff00000001888 */
[-C--:B------:R-:W-:Y:S08]  /*b670*/  HMMA.16816.F32 R140, R36, R50.reuse, R140 ;  /* 0x00000032248c723c */ /* 0x080ff0000000188c */
[C---:B------:R-:W-:Y:S01]  /*b680*/  HMMA.16816.F32 R144, R28.reuse, R50, R144 ;  /* 0x000000321c90723c */ /* 0x040fe20000001890 */
[----:B------:R-:W-:Y:S07]  /*b690*/  LDSM.16.MT88.4 R48, [R221+0xf800] ;  /* 0x00f80000dd30783b */ /* 0x000fee0000004200 */
[-C--:B--2---:R-:W-:Y:S08]  /*b6a0*/  HMMA.16816.F32 R148, R28, R44.reuse, R148 ;  /* 0x0000002c1c94723c */ /* 0x084ff00000001894 */
[C---:B------:R-:W-:Y:S07]  /*b6b0*/  HMMA.16816.F32 R152, R36.reuse, R44, R152 ;  /* 0x0000002c2498723c */ /* 0x040fee0000001898 */
[----:B------:R-:W-:Y:S01]  /*b6c0*/  FADD.FTZ R44, R185, R169 ;  /* 0x000000a9b92c7221 */ /* 0x000fe20000010000 */
[-C--:B------:R-:W-:Y:S04]  /*b6d0*/  HMMA.16816.F32 R20, R36, R46.reuse, R20 ;  /* 0x0000002e2414723c */ /* 0x080fe80000001814 */
[----:B------:R-:W-:Y:S01]  /*b6e0*/  FADD.FTZ R44, R181, R44 ;  /* 0x0000002cb52c7221 */ /* 0x000fe20000010000 */
[----:B------:R-:W-:Y:S02]  /*b6f0*/  MOV R169, R201 ;  /* 0x000000c900a97202 */ /* 0x000fe40000000f00 */
[----:B------:R-:W-:Y:S01]  /*b700*/  F2FP.PACK_AB R201, R65, R66 ;  /* 0x0000004241c9723e */ /* 0x000fe200000000ff */
[C---:B------:R-:W-:Y:S04]  /*b710*/  HMMA.16816.F32 R156, R28.reuse, R46, R156 ;  /* 0x0000002e1c9c723c */ /* 0x040fe8000000189c */
[----:B------:R-:W-:Y:S01]  /*b720*/  FADD.FTZ R62, R251, R44 ;  /* 0x0000002cfb3e7221 */ /* 0x000fe20000010000 */
[----:B------:R-:W-:Y:S01]  /*b730*/  MOV R251, R200 ;  /* 0x000000c800fb7202 */ /* 0x000fe20000000f00 */
[----:B------:R-:W-:Y:S01]  /*b740*/  LDSM.16.MT88.4 R44, [R223+0xd800] ;  /* 0x00d80000df2c783b */ /* 0x000fe20000004200 */
[----:B------:R-:W-:Y:S01]  /*b750*/  F2FP.PACK_AB R200, R67, R168 ;  /* 0x000000a843c8723e */ /* 0x000fe200000000ff */
[-C--:B-----5:R-:W-:Y:S04]  /*b760*/  HMMA.16816.F32 R32, R28, R52.reuse, R32 ;  /* 0x000000341c20723c */ /* 0x0a0fe80000001820 */
[----:B------:R-:W-:Y:S04]  /*b770*/  FADD.FTZ R2, R2, R62 ;  /* 0x0000003e02027221 */ /* 0x000fe80000010000 */
[C---:B------:R-:W-:Y:S08]  /*b780*/  HMMA.16816.F32 R160, R36.reuse, R52, R160 ;  /* 0x0000003424a0723c */ /* 0x040ff000000018a0 */
[-C--:B------:R-:W-:Y:S01]  /*b790*/  HMMA.16816.F32 R24, R36, R54.reuse, R24 ;  /* 0x000000362418723c */ /* 0x080fe20000001818 */
[----:B------:R-:W1:Y:S07]  /*b7a0*/  LDSM.16.MT88.4 R36, [R224+0xd800] ;  /* 0x00d80000e024783b */ /* 0x000e6e0000004200 */
[----:B------:R-:W-:Y:S01]  /*b7b0*/  HMMA.16816.F32 R164, R28, R54, R164 ;  /* 0x000000361ca4723c */ /* 0x000fe200000018a4 */
[----:B------:R-:W2:Y:S06]  /*b7c0*/  LDSM.16.MT88.4 R52, [R222+0xf800] ;  /* 0x00f80000de34783b */ /* 0x000eac0000004200 */
[----:B------:R-:W-:Y:S02]  /*b7d0*/  F2FP.PACK_AB R28, R206, R205 ;  /* 0x000000cdce1c723e */ /* 0x000fe400000000ff */
[----:B---3--:R-:W-:Y:S03]  /*b7e0*/  F2FP.PACK_AB R29, R207, R204 ;  /* 0x000000cccf1d723e */ /* 0x008fe600000000ff */
[----:B------:R-:W-:Y:S02]  /*b7f0*/  F2FP.PACK_AB R30, R210, R209 ;  /* 0x000000d1d21e723e */ /* 0x000fe400000000ff */
[----:B------:R-:W-:Y:S07]  /*b800*/  F2FP.PACK_AB R31, R175, R173 ;  /* 0x000000adaf1f723e */ /* 0x000fee00000000ff */
[-C--:B------:R-:W-:Y:S01]  /*b810*/  HMMA.16816.F32 R180, R28, R188.reuse, R4 ;  /* 0x000000bc1cb4723c */ /* 0x080fe20000001804 */
[----:B------:R-:W3:Y:S07]  /*b820*/  LDSM.16.MT88.4 R4, [R223+0xf800] ;  /* 0x00f80000df04783b */ /* 0x000eee0000004200 */
[C---:B------:R-:W-:Y:S07]  /*b830*/  HMMA.16816.F32 R176, R200.reuse, R188, R8 ;  /* 0x000000bcc8b0723c */ /* 0x040fee0000001808 */
[----:B------:R-:W-:Y:S01]  /*b840*/  MOV R11, R193 ;  /* 0x000000c1000b7202 */ /* 0x000fe20000000f00 */
[-C--:B------:R-:W-:Y:S04]  /*b850*/  HMMA.16816.F32 R184, R200, R190.reuse, R12 ;  /* 0x000000bec8b8723c */ /* 0x080fe8000000180c */
[----:B------:R-:W-:Y:S02]  /*b860*/  FADD.FTZ R0, R11, R0 ;  /* 0x000000000b007221 */ /* 0x000fe40000010000 */
[----:B------:R-:W-:Y:S02]  /*b870*/  FADD.FTZ R9, R251, R60 ;  /* 0x0000003cfb097221 */ /* 0x000fe40000010000 */
[C---:B------:R-:W-:Y:S04]  /*b880*/  HMMA.16816.F32 R188, R28.reuse, R190, R16 ;  /* 0x000000be1cbc723c */ /* 0x040fe80000001810 */
[----:B------:R-:W-:Y:S02]  /*b890*/  FADD.FTZ R0, R169, R0 ;  /* 0x00000000a9007221 */ /* 0x000fe40000010000 */
[----:B------:R-:W-:Y:S02]  /*b8a0*/  FADD.FTZ R12, R216, R2 ;  /* 0x00000002d80c7221 */ /* 0x000fe40000010000 */
[-C--:B----4-:R-:W-:Y:S04]  /*b8b0*/  HMMA.16816.F32 R68, R28, R40.reuse, R68 ;  /* 0x000000281c44723c */ /* 0x090fe80000001844 */
        /* <DEDUP_REMOVED lines=11> */
[-C--:B-1----:R-:W-:Y:S04]  /*b970*/  HMMA.16816.F32 R84, R28, R36.reuse, R84 ;  /* 0x000000241c54723c */ /* 0x082fe80000001854 */
[----:B------:R-:W-:Y:S04]  /*b980*/  FADD.FTZ R8, R215, R8 ;  /* 0x00000008d7087221 */ /* 0x000fe80000010000 */
        /* <DEDUP_REMOVED lines=19> */
[-C--:B------:R-:W-:Y:S08]  /*bac0*/  HMMA.16816.F32 R116, R28, R48.reuse, R116 ;  /* 0x000000301c74723c */ /* 0x080ff00000001874 */
[C---:B------:R-:W-:Y:S08]  /*bad0*/  HMMA.16816.F32 R120, R200.reuse, R48, R120 ;  /* 0x00000030c878723c */ /* 0x040ff00000001878 */
[-C--:B------:R-:W-:Y:S08]  /*bae0*/  HMMA.16816.F32 R124, R200, R50.reuse, R124 ;  /* 0x00000032c87c723c */ /* 0x080ff0000000187c */
[C---:B------:R-:W-:Y:S08]  /*baf0*/  HMMA.16816.F32 R128, R28.reuse, R50, R128 ;  /* 0x000000321c80723c */ /* 0x040ff00000001880 */
[-C--:B--2---:R-:W-:Y:S08]  /*bb00*/  HMMA.16816.F32 R132, R28, R52.reuse, R132 ;  /* 0x000000341c84723c */ /* 0x084ff00000001884 */
        /* <DEDUP_REMOVED lines=12> */
[----:B------:R-:W-:Y:S02]  /*bbd0*/  FADD.FTZ R2, R213, R5 ;  /* 0x00000005d5027221 */ /* 0x000fe40000010000 */
[----:B------:R-:W-:Y:S01]  /*bbe0*/  FADD.FTZ R4, R249, R4 ;  /* 0x00000004f9047221 */ /* 0x000fe20000010000 */
[----:B------:R-:W-:Y:S04]  /*bbf0*/  HMMA.16816.F32 R164, R28, R6, R164 ;  /* 0x000000061ca4723c */ /* 0x000fe800000018a4 */
[----:B------:R-:W-:Y:S01]  /*bc00*/  FADD.FTZ R8, R168, R2 ;  /* 0x00000002a8087221 */ /* 0x000fe20000010000 */
[----:B------:R-:W-:Y:S01]  /*bc10*/  MOV R168, R172 ;  /* 0x000000ac00a87202 */ /* 0x000fe20000000f00 */
[----:B------:R-:W-:Y:S02]  /*bc20*/  FADD.FTZ R4, R205, R4 ;  /* 0x00000004cd047221 */ /* 0x000fe40000010000 */
[----:B------:R-:W-:Y:S04]  /*bc30*/  FADD.FTZ R5, R66, R0 ;  /* 0x0000000042057221 */ /* 0x000fe80000010000 */
[----:B------:R-:W-:Y:S02]  /*bc40*/  FADD.FTZ R2, R207, R9 ;  /* 0x00000009cf027221 */ /* 0x000fe40000010000 */
[----:B------:R-:W-:Y:S02]  /*bc50*/  FADD.FTZ R0, R67, R8 ;  /* 0x0000000843007221 */ /* 0x000fe40000010000 */
[----:B------:R-:W-:Y:S02]  /*bc60*/  FADD.FTZ R10, R206, R4 ;  /* 0x00000004ce0a7221 */ /* 0x000fe40000010000 */
[----:B------:R-:W-:Y:S02]  /*bc70*/  FADD.FTZ R4, R65, R5 ;  /* 0x0000000541047221 */ /* 0x000fe40000010000 */
[----:B------:R-:W-:Y:S01]  /*bc80*/  FADD.FTZ R5, R173, R2 ;  /* 0x00000002ad057221 */ /* 0x000fe20000010000 */
[----:B------:R-:W-:Y:S01]  /*bc90*/  MOV R173, R171 ;  /* 0x000000ab00ad7202 */ /* 0x000fe20000000f00 */
[----:B------:R-:W-:Y:S02]  /*bca0*/  FADD.FTZ R2, R64, R0 ;  /* 0x0000000040027221 */ /* 0x000fe40000010000 */
[----:B------:R-:W-:Y:S02]  /*bcb0*/  FADD.FTZ R0, R63, R4 ;  /* 0x000000043f007221 */ /* 0x000fe40000010000 */
[----:B------:R-:W-:Y:S01]  /*bcc0*/  FADD.FTZ R2, R174, R2 ;  /* 0x00000002ae027221 */ /* 0x000fe20000010000 */
[----:B------:R-:W-:Y:S01]  /*bcd0*/  MOV R174, R170 ;  /* 0x000000aa00ae7202 */ /* 0x000fe20000000f00 */
[----:B------:R-:W-:Y:S02]  /*bce0*/  FADD.FTZ R0, R208, R0 ;  /* 0x00000000d0007221 */ /* 0x000fe40000010000 */
[----:B------:R-:W-:Y:S01]  /*bcf0*/  FADD.FTZ R6, R209, R10 ;  /* 0x0000000ad1067221 */ /* 0x000fe20000010000 */
[----:B------:R1:W-:Y:S01]  /*bd00*/  STL [R1+0x4], R2 ;  /* 0x0000040201007387 */ /* 0x0003e20000100800 */
[----:B------:R-:W-:Y:S01]  /*bd10*/  FADD.FTZ R240, R175, R5 ;  /* 0x00000005aff07221 */ /* 0x000fe20000010000 */
[----:B------:R-:W-:Y:S01]  /*bd20*/  MOV R175, R3 ;  /* 0x0000000300af7202 */ /* 0x000fe20000000f00 */
[----:B------:R-:W-:Y:S01]  /*bd30*/  FADD.FTZ R241, R210, R6 ;  /* 0x00000006d2f17221 */ /* 0x000fe20000010000 */
[----:B------:R1:W-:Y:S02]  /*bd40*/  STL [R1+0x8], R0 ;  /* 0x0000080001007387 */ /* 0x0003e40000100800 */
[----:B-1----:R-:W-:-:S05]  /*bd50*/  @P4 BRA `(.L_x_143) ;  /* 0xffffc63000004947 */ /* 0x002fca000383ffff */
.L_x_142:
[----:B--2---:R-:W2:Y:S04]  /*bd60*/  LDL.LU R9, [R1+0x4] ;  /* 0x0000040001097983 */ /* 0x004ea80000300800 */
[----:B------:R-:W1:Y:S04]  /*bd70*/  SHFL.BFLY PT, R0, R241, 0x2, 0x1f ;  /* 0x0c401f00f1007f89 */ /* 0x000e6800000e0000 */
[----:B------:R-:W3:Y:S04]  /*bd80*/  SHFL.BFLY PT, R2, R240, 0x2, 0x1f ;  /* 0x0c401f00f0027f89 */ /* 0x000ee800000e0000 */
[----:B------:R-:W4:Y:S01]  /*bd90*/  S2R R7, SR_TID.X ;  /* 0x0000000000077919 */ /* 0x000f220000002100 */
[----:B------:R-:W4:Y:S01]  /*bda0*/  S2UR UR6, SR_CTAID.Y ;  /* 0x00000000000679c3 */ /* 0x000f220000002600 */
[----:B------:R-:W-:-:S02]  /*bdb0*/  UISETP.NE.AND UP0, UPT, UR10, -0x1, UPT ;  /* 0xffffffff0a00788c */ /* 0x000fc4000bf05270 */
[----:B------:R-:W2:Y:S01]  /*bdc0*/  LDL.LU R8, [R1+0x8] ;  /* 0x0000080001087983 */ /* 0x000ea20000300800 */
[----:B------:R-:W-:Y:S01]  /*bdd0*/  ULDC.64 UR4, c[0x0][0x1e8] ;  /* 0x00007a0000047ab9 */ /* 0x000fe20000000a00 */
[----:B------:R-:W-:Y:S01]  /*bde0*/  BSSY B0, `(.L_x_146) ;  /* 0x00001b0000007945 */ /* 0x000fe20003800000 */
[----:B------:R-:W-:Y:S02]  /*bdf0*/  ULDC UR8, c[0x0][0x214] ;  /* 0x0000850000087ab9 */ /* 0x000fe40000000800 */
[----:B------:R-:W4:Y:S01]  /*be00*/  S2UR UR9, SR_CTAID.X ;  /* 0x00000000000979c3 */ /* 0x000f220000002500 */
[----:B------:R-:W-:Y:S02]  /*be10*/  UMOV UR24, URZ ;  /* 0x0000003f00187c82 */ /* 0x000fe40008000000 */
[----:B------:R-:W-:Y:S02]  /*be20*/  UMOV UR25, URZ ;  /* 0x0000003f00197c82 */ /* 0x000fe40008000000 */
[----:B------:R-:W-:Y:S01]  /*be30*/  @UP0 UIMAD.WIDE.U32 UR14, UR10, UR4, URZ ;  /* 0x000000040a0e02a5 */ /* 0x000fe2000f8e003f */
[----:B-1----:R-:W-:-:S02]  /*be40*/  FADD.FTZ R241, R0, R241 ;  /* 0x000000f100f17221 */ /* 0x002fc40000010000 */
[----:B------:R-:W1:Y:S01]  /*be50*/  S2UR UR11, SR_CTAID.Z ;  /* 0x00000000000b79c3 */ /* 0x000e620000002700 */
[----:B------:R-:W-:Y:S01]  /*be60*/  @UP0 UIMAD UR7, UR10, UR5, UR15 ;  /* 0x000000050a0702a4 */ /* 0x000fe2000f8e020f */
[----:B---3--:R-:W-:Y:S01]  /*be70*/  FADD.FTZ R240, R2, R240 ;  /* 0x000000f002f07221 */ /* 0x008fe20000010000 */
[----:B------:R-:W3:Y:S01]  /*be80*/  SHFL.BFLY PT, R0, R241, 0x1, 0x1f ;  /* 0x0c201f00f1007f89 */ /* 0x000ee200000e0000 */
[----:B------:R-:W-:-:S03]  /*be90*/  ULDC.64 UR4, c[0x0][0x1e0] ;  /* 0x0000780000047ab9 */ /* 0x000fc60000000a00 */
[----:B------:R-:W1:Y:S01]  /*bea0*/  SHFL.BFLY PT, R4, R240, 0x1, 0x1f ;  /* 0x0c201f00f0047f89 */ /* 0x000e6200000e0000 */
[----:B----4-:R-:W-:Y:S02]  /*beb0*/  @!UP0 USHF.R.S32.HI UR12, URZ, 0x1f, UR6 ;  /* 0x0000001f3f0c8899 */ /* 0x010fe40008011406 */
[----:B------:R-:W-:Y:S02]  /*bec0*/  @!UP0 UIMAD.WIDE.U32 UR22, UR6, UR4, URZ ;  /* 0x00000004061682a5 */ /* 0x000fe4000f8e003f */
[----:B------:R-:W-:-:S03]  /*bed0*/  @!UP0 UIMAD UR12, UR12, UR4, URZ ;  /* 0x000000040c0c82a4 */ /* 0x000fc6000f8e023f */
[----:B------:R-:W-:Y:S02]  /*bee0*/  ULDC.U8 UR4, c[0x0][0x329] ;  /* 0x0000ca4000047ab9 */ /* 0x000fe40000000000 */
[----:B------:R-:W-:Y:S02]  /*bef0*/  UISETP.NE.AND UP1, UPT, UR4, URZ, UPT ;  /* 0x0000003f0400728c */ /* 0x000fe4000bf25270 */
[----:B------:R-:W-:Y:S02]  /*bf00*/  @!UP0 UIMAD UR12, UR6, UR5, UR12 ;  /* 0x00000005060c82a4 */ /* 0x000fe4000f8e020c */
[----:B------:R-:W-:Y:S02]  /*bf10*/  @!UP0 UMOV UR14, UR22 ;  /* 0x00000016000e8c82 */ /* 0x000fe40008000000 */
[----:B------:R-:W-:Y:S02]  /*bf20*/  ULDC.U8 UR5, c[0x0][0x328] ;  /* 0x0000ca0000057ab9 */ /* 0x000fe40000000000 */
[----:B------:R-:W-:Y:S01]  /*bf30*/  UISETP.NE.AND UP2, UPT, UR5, URZ, UPT ;  /* 0x0000003f0500728c */ /* 0x000fe2000bf45270 */
[----:B---3--:R-:W-:Y:S01]  /*bf40*/  FADD.FTZ R241, R241, R0 ;  /* 0x00000000f1f17221 */ /* 0x008fe20000010000 */
[----:B------:R-:W-:-:S02]  /*bf50*/  MOV R0, 0x3f800000 ;  /* 0x3f80000000007802 */ /* 0x000fc40000000f00 */
[----:B------:R-:W-:Y:S01]  /*bf60*/  UISETP.NE.OR UP3, UPT, UR4, URZ, !UP2 ;  /* 0x0000003f0400728c */ /* 0x000fe2000d765670 */
[----:B-1----:R-:W-:Y:S01]  /*bf70*/  FADD.FTZ R240, R240, R4 ;  /* 0x00000004f0f07221 */ /* 0x002fe20000010000 */
[----:B------:R-:W-:Y:S01]  /*bf80*/  FSETP.NE.FTZ.AND P5, PT, R241, RZ, PT ;  /* 0x000000fff100720b */ /* 0x000fe20003fb5000 */
[----:B------:R-:W-:Y:S01]  /*bf90*/  @UP1 ULDC UR15, c[0x0][0x210] ;  /* 0x00008400000f1ab9 */ /* 0x000fe20000000800 */
[----:B------:R-:W-:Y:S01]  /*bfa0*/  SHF.R.S32.HI R4, RZ, 0x1f, R7 ;  /* 0x0000001fff047819 */ /* 0x000fe20000011407 */
[----:B------:R-:W-:Y:S01]  /*bfb0*/  ULDC UR5, c[0x0][0x234] ;  /* 0x00008d0000057ab9 */ /* 0x000fe20000000800 */
[----:B------:R-:W-:Y:S01]  /*bfc0*/  FSETP.NE.FTZ.AND P4, PT, R240, RZ, PT ;  /* 0x000000fff000720b */ /* 0x000fe20003f95000 */
[----:B------:R-:W-:Y:S02]  /*bfd0*/  @UP1 UIMAD UR15, UR15, UR8, URZ ;  /* 0x000000080f0f12a4 */ /* 0x000fe4000f8e023f */
[----:B------:R-:W-:Y:S02]  /*bfe0*/  @!UP1 USEL UR15, UR8, UR5, !UP2 ;  /* 0x00000005080f9287 */ /* 0x000fe4000d000000 */
[----:B------:R-:W-:-:S02]  /*bff0*/  ULDC UR4, c[0x0][0x1c0] ;  /* 0x0000700000047ab9 */ /* 0x000fc40000000800 */
[----:B------:R-:W-:Y:S02]  /*c000*/  @UP1 UMOV UR16, 0x1 ;  /* 0x0000000100101882 */ /* 0x000fe40000000000 */
[----:B------:R-:W1:Y:S01]  /*c010*/  @P5 MUFU.RCP R0, R241 ;  /* 0x000000f100005308 */ /* 0x000e620000001000 */
[----:B------:R-:W-:Y:S02]  /*c020*/  @!UP1 UIMAD UR16, UR15, UR4, URZ ;  /* 0x000000040f1092a4 */ /* 0x000fe4000f8e023f */
[----:B------:R-:W-:Y:S02]  /*c030*/  @!UP3 UIMAD UR20, UR6, UR8, URZ ;  /* 0x000000080614b2a4 */ /* 0x000fe4000f8e023f */
[----:B------:R-:W-:Y:S02]  /*c040*/  @UP1 ULDC UR17, c[0x0][0x210] ;  /* 0x0000840000111ab9 */ /* 0x000fe40000000800 */
[----:B------:R-:W-:Y:S02]  /*c050*/  UIMAD UR4, UR6, UR16, URZ ;  /* 0x00000010060472a4 */ /* 0x000fe4000f8e023f */
[----:B------:R-:W-:-:S02]  /*c060*/  @!UP1 UMOV UR17, 0x1 ;  /* 0x0000000100119882 */ /* 0x000fc40000000000 */
[----:B------:R-:W-:Y:S02]  /*c070*/  @!UP3 USEL UR20, UR20, UR10, !UP0 ;  /* 0x0000000a1414b287 */ /* 0x000fe4000c000000 */
[----:B------:R-:W-:Y:S02]  /*c080*/  UIMAD UR9, UR9, UR17, URZ ;  /* 0x00000011090972a4 */ /* 0x000fe4000f8e023f */
[----:B------:R-:W-:Y:S01]  /*c090*/  USEL UR4, UR4, URZ, UP3 ;  /* 0x0000003f04047287 */ /* 0x000fe20009800000 */
[C---:B-1----:R-:W-:Y:S01]  /*c0a0*/  FMUL.FTZ R180, R0.reuse, R180 ;  /* 0x000000b400b47220 */ /* 0x042fe20000410000 */
[----:B------:R-:W-:Y:S01]  /*c0b0*/  USHF.L.U32 UR9, UR9, 0x7, URZ ;  /* 0x0000000709097899 */ /* 0x000fe2000800063f */
[C---:B------:R-:W-:Y:S01]  /*c0c0*/  FMUL.FTZ R188, R0.reuse, R188 ;  /* 0x000000bc00bc7220 */ /* 0x040fe20000410000 */
[----:B------:R-:W-:Y:S01]  /*c0d0*/  UIMAD UR15, UR11, UR15, UR4 ;  /* 0x0000000f0b0f72a4 */ /* 0x000fe2000f8e0204 */
[C---:B------:R-:W-:Y:S01]  /*c0e0*/  FMUL.FTZ R16, R0.reuse, R68 ;  /* 0x0000004400107220 */ /* 0x040fe20000410000 */
[----:B------:R-:W-:Y:S01]  /*c0f0*/  @!UP3 UMOV UR24, UR20 ;  /* 0x000000140018bc82 */ /* 0x000fe20008000000 */
[C---:B------:R-:W-:Y:S01]  /*c100*/  FMUL.FTZ R13, R0.reuse, R69 ;  /* 0x00000045000d7220 */ /* 0x040fe20000410000 */
[----:B------:R-:W-:Y:S01]  /*c110*/  USHF.R.S32.HI UR4, URZ, 0x1f, UR9 ;  /* 0x0000001f3f047899 */ /* 0x000fe20008011409 */
[C---:B------:R-:W-:Y:S01]  /*c120*/  FMUL.FTZ R80, R0.reuse, R80 ;  /* 0x0000005000507220 */ /* 0x040fe20000410000 */
[----:B------:R-:W-:Y:S01]  /*c130*/  @!UP3 USHF.R.S32.HI UR25, URZ, 0x1f, UR20 ;  /* 0x0000001f3f19b899 */ /* 0x000fe20008011414 */
[C---:B------:R-:W-:Y:S01]  /*c140*/  FMUL.FTZ R81, R0.reuse, R81 ;  /* 0x0000005100517220 */ /* 0x040fe20000410000 */
[----:B------:R-:W-:Y:S01]  /*c150*/  F2FP.PACK_AB R13, R13, R16 ;  /* 0x000000100d0d723e */ /* 0x000fe200000000ff */
[C---:B------:R-:W-:Y:S01]  /*c160*/  FMUL.FTZ R84, R0.reuse, R84 ;  /* 0x0000005400547220 */ /* 0x040fe20000410000 */
[----:B------:R-:W-:Y:S01]  /*c170*/  USHF.R.S32.HI UR5, URZ, 0x1f, UR15 ;  /* 0x0000001f3f057899 */ /* 0x000fe2000801140f */
[C---:B------:R-:W-:Y:S01]  /*c180*/  FMUL.FTZ R23, R0.reuse, R85 ;  /* 0x0000005500177220 */ /* 0x040fe20000410000 */
[----:B------:R-:W-:Y:S01]  /*c190*/  F2FP.PACK_AB R16, R81, R80 ;  /* 0x000000505110723e */ /* 0x000fe200000000ff */
[C---:B------:R-:W-:Y:S01]  /*c1a0*/  FMUL.FTZ R96, R0.reuse, R96 ;  /* 0x0000006000607220 */ /* 0x040fe20000410000 */
[----:B------:R-:W-:Y:S01]  /*c1b0*/  UIADD3 UR9, UP2, UP1, UR9, UR24, UR15 ;  /* 0x0000001809097290 */ /* 0x000fe2000f95e00f */
[C---:B------:R-:W-:Y:S01]  /*c1c0*/  FMUL.FTZ R20, R0.reuse, R97 ;  /* 0x0000006100147220 */ /* 0x040fe20000410000 */
[----:B------:R-:W-:Y:S01]  /*c1d0*/  F2FP.PACK_AB R23, R23, R84 ;  /* 0x000000541717723e */ /* 0x000fe200000000ff */
[C---:B------:R-:W-:Y:S01]  /*c1e0*/  FMUL.FTZ R100, R0.reuse, R100 ;  /* 0x0000006400647220 */ /* 0x040fe20000410000 */
[----:B------:R-:W-:Y:S01]  /*c1f0*/  @!UP0 UIADD3 UR7, UR23, UR12, URZ ;  /* 0x0000000c17078290 */ /* 0x000fe2000fffe03f */
[----:B------:R-:W-:Y:S01]  /*c200*/  FMUL.FTZ R66, R0, R101 ;  /* 0x0000006500427220 */ /* 0x000fe20000410000 */
[----:B------:R-:W-:Y:S01]  /*c210*/  F2FP.PACK_AB R20, R20, R96 ;  /* 0x000000601414723e */ /* 0x000fe200000000ff */
[C---:B------:R-:W-:Y:S01]  /*c220*/  FMUL.FTZ R112, R0.reuse, R112 ;  /* 0x0000007000707220 */ /* 0x040fe20000410000 */
[----:B------:R-:W-:Y:S01]  /*c230*/  UIADD3.X UR4, UR4, UR25, UR5, UP2, UP1 ;  /* 0x0000001904047290 */ /* 0x000fe200097e2405 */
        /* <DEDUP_REMOVED lines=25> */
[----:B------:R-:W-:-:S04]  /*c3d0*/  F2FP.PACK_AB R34, R34, R196 ;  /* 0x000000c42222723e */ /* 0x000fc800000000ff */
[----:B------:R-:W-:Y:S01]  /*c3e0*/  F2FP.PACK_AB R30, R30, R164 ;  /* 0x000000a41e1e723e */ /* 0x000fe200000000ff */
[----:B--2---:R-:W1:Y:S04]  /*c3f0*/  SHFL.BFLY PT, R5, R9, 0x2, 0x1f ;  /* 0x0c401f0009057f89 */ /* 0x004e6800000e0000 */
[----:B------:R-:W2:Y:S01]  /*c400*/  SHFL.BFLY PT, R6, R8, 0x2, 0x1f ;  /* 0x0c401f0008067f89 */ /* 0x000ea200000e0000 */
[----:B-1----:R-:W-:-:S05]  /*c410*/  FADD.FTZ R5, R5, R9 ;  /* 0x0000000905057221 */ /* 0x002fca0000010000 */
[----:B------:R-:W1:Y:S01]  /*c420*/  SHFL.BFLY PT, R10, R5, 0x1, 0x1f ;  /* 0x0c201f00050a7f89 */ /* 0x000e6200000e0000 */
[----:B--2---:R-:W-:Y:S01]  /*c430*/  FADD.FTZ R2, R6, R8 ;  /* 0x0000000806027221 */ /* 0x004fe20000010000 */
[CC--:B------:R-:W-:Y:S02]  /*c440*/  LEA.HI R6, R4.reuse, R7.reuse, RZ, 0x2 ;  /* 0x0000000704067211 */ /* 0x0c0fe400078f10ff */
[----:B------:R-:W-:Y:S02]  /*c450*/  LEA.HI R4, R4, R7, RZ, 0x5 ;  /* 0x0000000704047211 */ /* 0x000fe400078f28ff */
[----:B------:R-:W2:Y:S01]  /*c460*/  SHFL.BFLY PT, R9, R2, 0x1, 0x1f ;  /* 0x0c201f0002097f89 */ /* 0x000ea200000e0000 */
[----:B------:R-:W-:-:S04]  /*c470*/  LOP3.LUT R8, R6, 0x3ffffffc, RZ, 0xc0, !PT ;  /* 0x3ffffffc06087812 */ /* 0x000fc800078ec0ff */
[----:B------:R-:W-:Y:S02]  /*c480*/  IADD3 R8, -R8, R7, RZ ;  /* 0x0000000708087210 */ /* 0x000fe40007ffe1ff */
[----:B------:R-:W-:Y:S01]  /*c490*/  SHF.R.S32.HI R7, RZ, 0x5, R4 ;  /* 0x00000005ff077819 */ /* 0x000fe20000011404 */
[----:B-1----:R-:W-:Y:S01]  /*c4a0*/  FADD.FTZ R168, R5, R10 ;  /* 0x0000000a05a87221 */ /* 0x002fe20000010000 */
[----:B------:R-:W-:Y:S01]  /*c4b0*/  MOV R4, 0x3f800000 ;  /* 0x3f80000000047802 */ /* 0x000fe20000000f00 */
[C---:B------:R-:W-:Y:S01]  /*c4c0*/  FMUL.FTZ R5, R0.reuse, R189 ;  /* 0x000000bd00057220 */ /* 0x040fe20000410000 */
[----:B------:R-:W-:Y:S01]  /*c4d0*/  LEA R173, R7, R8, 0x9 ;  /* 0x0000000807ad7211 */ /* 0x000fe200078e48ff */
[----:B------:R-:W-:Y:S01]  /*c4e0*/  FMUL.FTZ R7, R0, R181 ;  /* 0x000000b500077220 */ /* 0x000fe20000410000 */
[----:B------:R-:W-:Y:S02]  /*c4f0*/  FSETP.NE.FTZ.AND P3, PT, R168, RZ, PT ;  /* 0x000000ffa800720b */ /* 0x000fe40003f75000 */
[----:B------:R-:W1:Y:S01]  /*c500*/  @P4 MUFU.RCP R4, R240 ;  /* 0x000000f000044308 */ /* 0x000e620000001000 */
[----:B------:R-:W-:-:S02]  /*c510*/  MOV R0, 0x3f800000 ;  /* 0x3f80000000007802 */ /* 0x000fc40000000f00 */
[----:B------:R-:W-:Y:S02]  /*c520*/  F2FP.PACK_AB R7, R7, R180 ;  /* 0x000000b40707723e */ /* 0x000fe400000000ff */
[----:B------:R-:W-:Y:S01]  /*c530*/  F2FP.PACK_AB R5, R5, R188 ;  /* 0x000000bc0505723e */ /* 0x000fe200000000ff */
[----:B--2---:R-:W-:Y:S01]  /*c540*/  FADD.FTZ R169, R2, R9 ;  /* 0x0000000902a97221 */ /* 0x004fe20000010000 */
[----:B------:R-:W-:-:S04]  /*c550*/  MOV R2, 0x3f800000 ;  /* 0x3f80000000027802 */ /* 0x000fc80000000f00 */
[----:B------:R-:W-:Y:S02]  /*c560*/  FSETP.NE.FTZ.AND P0, PT, R169, RZ, PT ;  /* 0x000000ffa900720b */ /* 0x000fe40003f15000 */
[----:B------:R-:W2:Y:S01]  /*c570*/  @P3 MUFU.RCP R2, R168 ;  /* 0x000000a800023308 */ /* 0x000ea20000001000 */
[C---:B-1----:R-:W-:Y:S02]  /*c580*/  FMUL.FTZ R182, R4.reuse, R182 ;  /* 0x000000b604b67220 */ /* 0x042fe40000410000 */
[C---:B------:R-:W-:Y:S02]  /*c590*/  FMUL.FTZ R183, R4.reuse, R183 ;  /* 0x000000b704b77220 */ /* 0x040fe40000410000 */
[C---:B------:R-:W-:Y:S02]  /*c5a0*/  FMUL.FTZ R190, R4.reuse, R190 ;  /* 0x000000be04be7220 */ /* 0x040fe40000410000 */
[C---:B------:R-:W-:Y:S02]  /*c5b0*/  FMUL.FTZ R8, R4.reuse, R191 ;  /* 0x000000bf04087220 */ /* 0x040fe40000410000 */
[----:B------:R-:W-:-:S02]  /*c5c0*/  FMUL.FTZ R70, R4, R70 ;  /* 0x0000004604467220 */ /* 0x000fc40000410000 */
[C---:B------:R-:W-:Y:S01]  /*c5d0*/  FMUL.FTZ R12, R4.reuse, R71 ;  /* 0x00000047040c7220 */ /* 0x040fe20000410000 */
[----:B------:R-:W1:Y:S01]  /*c5e0*/  @P0 MUFU.RCP R0, R169 ;  /* 0x000000a900000308 */ /* 0x000e620000001000 */
[----:B------:R-:W-:Y:S01]  /*c5f0*/  FMUL.FTZ R82, R4, R82 ;  /* 0x0000005204527220 */ /* 0x000fe20000410000 */
[----:B------:R-:W-:Y:S01]  /*c600*/  F2FP.PACK_AB R8, R8, R190 ;  /* 0x000000be0808723e */ /* 0x000fe200000000ff */
[----:B------:R-:W-:Y:S01]  /*c610*/  FMUL.FTZ R15, R4, R83 ;  /* 0x00000053040f7220 */ /* 0x000fe20000410000 */
        /* <DEDUP_REMOVED lines=37> */
[C---:B--2---:R-:W-:Y:S01]  /*c870*/  FMUL.FTZ R176, R2.reuse, R176 ;  /* 0x000000b002b07220 */ /* 0x044fe20000410000 */
[----:B------:R-:W-:Y:S01]  /*c880*/  F2FP.PACK_AB R33, R33, R198 ;  /* 0x000000c62121723e */ /* 0x000fe200000000ff */
        /* <DEDUP_REMOVED lines=51> */
[----:B------:R-:W-:Y:S01]  /*cbc0*/  FMUL.FTZ R187, R0, R187 ;  /* 0x000000bb00bb7220 */ /* 0x000fe20000410000 */
        /* <DEDUP_REMOVED lines=8> */
[----:B------:R-:W-:Y:S01]  /*cc50*/  F2FP.PACK_AB R14, R187, R14 ;  /* 0x0000000ebb0e723e */ /* 0x000fe200000000ff */
        /* <DEDUP_REMOVED lines=10> */
[----:B------:R-:W-:Y:S01]  /*cd00*/  FMUL.FTZ R107, R0, R107 ;  /* 0x0000006b006b7220 */ /* 0x000fe20000410000 */
        /* <DEDUP_REMOVED lines=29> */
[----:B------:R-:W-:Y:S02]  /*cee0*/  SHF.L.U32 R0, R4, 0x6, RZ ;  /* 0x0000000604007819 */ /* 0x000fe400000006ff */
[----:B------:R-:W-:-:S02]  /*cef0*/  F2FP.PACK_AB R31, R163, R31 ;  /* 0x0000001fa31f723e */ /* 0x000fc400000000ff */
[----:B------:R-:W-:Y:S02]  /*cf00*/  LOP3.LUT R0, R0, 0x1c0, RZ, 0xc0, !PT ;  /* 0x000001c000007812 */ /* 0x000fe400078ec0ff */
[----:B------:R-:W-:Y:S02]  /*cf10*/  F2FP.PACK_AB R27, R203, R27 ;  /* 0x0000001bcb1b723e */ /* 0x000fe400000000ff */
        /* <DEDUP_REMOVED lines=74> */
[----:B------:R-:W-:Y:S01]  /*d3c0*/  STS [R8+0x6400], R39 ;  /* 0x0064002708007388 */ /* 0x000fe20000000800 */
[----:B-1----:R-:W1:Y:S03]  /*d3d0*/  @P5 MUFU.LG2 R4, R241 ;  /* 0x000000f100045308 */ /* 0x002e660000000c00 */
[----:B------:R-:W-:Y:S04]  /*d3e0*/  STS [R9+0x6000], R36 ;  /* 0x0060002409007388 */ /* 0x000fe80000000800 */
[----:B------:R3:W-:Y:S01]  /*d3f0*/  STS [R9+0x6400], R35 ;  /* 0x0064002309007388 */ /* 0x0007e20000000800 */
[----:B--2---:R-:W-:-:S03]  /*d400*/  @P4 FMUL.FTZ R5, R5, 0.69314718246459960938 ;  /* 0x3f31721805054820 */ /* 0x004fc60000410000 */
[----:B------:R-:W-:Y:S01]  /*d410*/  STS [R7+0x4000], R34 ;  /* 0x0040002207007388 */ /* 0x000fe20000000800 */
[----:B-----5:R-:W-:-:S03]  /*d420*/  @P4 FFMA.FTZ R13, R171, c[0x0][0x238], R5 ;  /* 0x00008e00ab0d4a23 */ /* 0x020fc60000010005 */
[----:B------:R-:W-:Y:S04]  /*d430*/  STS [R7+0x4400], R33 ;  /* 0x0044002107007388 */ /* 0x000fe80000000800 */
[----:B------:R-:W-:Y:S04]  /*d440*/  STS [R6+0x4000], R30 ;  /* 0x0040001e06007388 */ /* 0x000fe80000000800 */
[----:B------:R-:W-:Y:S04]  /*d450*/  STS [R6+0x4400], R29 ;  /* 0x0044001d06007388 */ /* 0x000fe80000000800 */
[----:B------:R-:W-:Y:S04]  /*d460*/  STS [R7+0x6000], R32 ;  /* 0x0060002007007388 */ /* 0x000fe80000000800 */
[----:B------:R2:W-:Y:S01]  /*d470*/  STS [R7+0x6400], R31 ;  /* 0x0064001f07007388 */ /* 0x0005e20000000800 */
[----:B---3--:R-:W-:-:S03]  /*d480*/  MOV R9, 0x7f800000 ;  /* 0x7f80000000097802 */ /* 0x008fc60000000f00 */
[----:B------:R-:W-:Y:S04]  /*d490*/  STS [R6+0x6000], R28 ;  /* 0x0060001c06007388 */ /* 0x000fe80000000800 */
[----:B------:R1:W-:Y:S04]  /*d4a0*/  STS [R6+0x6400], R27 ;  /* 0x0064001b06007388 */ /* 0x0003e80000000800 */
[----:B------:R-:W-:Y:S06]  /*d4b0*/  BAR.SYNC.DEFER_BLOCKING 0x0 ;  /* 0x0000000000007b1d */ /* 0x000fec0000010000 */
[----:B------:R-:W3:Y:S01]  /*d4c0*/  S2R R15, SR_TID.X ;  /* 0x00000000000f7919 */ /* 0x000ee20000002100 */
[----:B--2---:R-:W2:Y:S01]  /*d4d0*/  @P0 MUFU.LG2 R7, R169 ;  /* 0x000000a900070308 */ /* 0x004ea20000000c00 */
[----:B-1----:R-:W-:-:S02]  /*d4e0*/  @P5 FMUL.FTZ R6, R4, 0.69314718246459960938 ;  /* 0x3f31721804065820 */ /* 0x002fc40000410000 */
[----:B------:R-:W-:Y:S01]  /*d4f0*/  @P3 FMUL.FTZ R4, R2, 0.69314718246459960938 ;  /* 0x3f31721802043820 */ /* 0x000fe20000410000 */
[----:B------:R1:W4:Y:S01]  /*d500*/  LDS.128 R20, [R239] ;  /* 0x00000000ef147984 */ /* 0x0003220000000c00 */
[----:B------:R-:W-:Y:S02]  /*d510*/  @P5 FFMA.FTZ R14, R172, c[0x0][0x238], R6 ;  /* 0x00008e00ac0e5a23 */ /* 0x000fe40000010006 */
[----:B------:R-:W-:Y:S01]  /*d520*/  @P3 FFMA.FTZ R12, R170, c[0x0][0x238], R4 ;  /* 0x00008e00aa0c3a23 */ /* 0x000fe20000010004 */
[----:B------:R1:W1:Y:S01]  /*d530*/  LDS.128 R28, [R239+0x800] ;  /* 0x00080000ef1c7984 */ /* 0x0002620000000c00 */
[----:B--2---:R-:W-:Y:S01]  /*d540*/  @P0 FMUL.FTZ R2, R7, 0.69314718246459960938 ;  /* 0x3f31721807020820 */ /* 0x004fe20000410000 */
[----:B---3--:R-:W-:Y:S02]  /*d550*/  SHF.R.S32.HI R80, RZ, 0x1f, R15 ;  /* 0x0000001fff507819 */ /* 0x008fe4000001140f */
[----:B------:R2:W3:Y:S01]  /*d560*/  LDS.128 R36, [R239+0x1000] ;  /* 0x00100000ef247984 */ /* 0x0004e20000000c00 */
[----:B------:R-:W-:Y:S01]  /*d570*/  @P0 FFMA.FTZ R9, R3, c[0x0][0x238], R2 ;  /* 0x00008e0003090a23 */ /* 0x000fe20000010002 */
[----:B------:R-:W-:-:S02]  /*d580*/  LEA.HI R0, R80, R15, RZ, 0x5 ;  /* 0x0000000f50007211 */ /* 0x000fc400078f28ff */
[----:B------:R2:W1:Y:S02]  /*d590*/  LDS.128 R44, [R239+0x1800] ;  /* 0x00180000ef2c7984 */ /* 0x0004640000000c00 */
[----:B------:R-:W-:Y:S02]  /*d5a0*/  LOP3.LUT R0, R0, 0xffffffe0, RZ, 0xc0, !PT ;  /* 0xffffffe000007812 */ /* 0x000fe400078ec0ff */
[----:B------:R2:W1:Y:S02]  /*d5b0*/  LDS.128 R52, [R239+0x2000] ;  /* 0x00200000ef347984 */ /* 0x0004640000000c00 */
        /* <DEDUP_REMOVED lines=14> */
[----:B---34-:R-:W3:Y:S01]  /*d6a0*/  LDL.LU R174, [R1+0x4c] ;  /* 0x00004c0001ae7983 */ /* 0x018ee20000300800 */
[----:B------:R-:W-:-:S04]  /*d6b0*/  SHF.R.S32.HI R2, RZ, 0x1f, R0 ;  /* 0x0000001fff027819 */ /* 0x000fc80000011400 */
[----:B------:R-:W-:-:S04]  /*d6c0*/  LEA.HI R0, R2, R0, RZ, 0x2 ;  /* 0x0000000002007211 */ /* 0x000fc800078f10ff */
[----:B------:R-:W-:-:S05]  /*d6d0*/  SHF.R.S32.HI R0, RZ, 0x2, R0 ;  /* 0x00000002ff007819 */ /* 0x000fca0000011400 */
[----:B---3--:R-:W-:-:S05]  /*d6e0*/  IMAD R0, R174, 0x10, R0 ;  /* 0x00000010ae007824 */ /* 0x008fca00078e0200 */
        /* <DEDUP_REMOVED lines=31> */
.L_x_147:
[----:B---34-:R-:W-:Y:S05]  /*d8e0*/  BSYNC B0 ;  /* 0x0000000000007941 */ /* 0x018fea0003800000 */
.L_x_146:
[----:B------:R-:W3:Y:S04]  /*d8f0*/  LDL.64 R82, [R1+0x10] ;  /* 0x0000100001527983 */ /* 0x000ee80000100a00 */
[----:B------:R4:W5:Y:S04]  /*d900*/  LDL.64 R84, [R1+0x18] ;  /* 0x0000180001547983 */ /* 0x0009680000100a00 */
[----:B------:R4:W5:Y:S04]  /*d910*/  LDL R12, [R1+0x20] ;  /* 0x00002000010c7983 */ /* 0x0009680000100800 */
[----:B------:R-:W2:Y:S01]  /*d920*/  S2R R10, SR_CTAID.Z ;  /* 0x00000000000a7919 */ /* 0x000ea20000002700 */
[----:B------:R-:W-:Y:S01]  /*d930*/  LEA.HI R3, R80, R15, RZ, 0x3 ;  /* 0x0000000f50037211 */ /* 0x000fe200078f18ff */
[----:B------:R-:W-:-:S02]  /*d940*/  USHF.R.S32.HI UR6, URZ, 0x1f, UR11 ;  /* 0x0000001f3f067899 */ /* 0x000fc4000801140b */
[----:B------:R-:W-:Y:S01]  /*d950*/  ULDC.64 UR4, c[0x0][0x1f0] ;  /* 0x00007c0000047ab9 */ /* 0x000fe20000000a00 */
[----:B------:R-:W-:Y:S01]  /*d960*/  SHF.R.S32.HI R7, RZ, 0x3, R3 ;  /* 0x00000003ff077819 */ /* 0x000fe20000011403 */
[----:B------:R-:W-:-:S04]  /*d970*/  UIMAD UR4, UR6, UR4, URZ ;  /* 0x00000004060472a4 */ /* 0x000fc8000f8e023f */
[----:B------:R-:W-:Y:S01]  /*d980*/  UIMAD UR4, UR11, UR5, UR4 ;  /* 0x000000050b0472a4 */ /* 0x000fe2000f8e0204 */
[----:B------:R-:W-:Y:S01]  /*d990*/  BSSY B0, `(.L_x_148) ;  /* 0x0000013000007945 */ /* 0x000fe20003800000 */
[----:B---3--:R-:W-:Y:S02]  /*d9a0*/  SHF.R.S32.HI R0, RZ, 0x1f, R82 ;  /* 0x0000001fff007819 */ /* 0x008fe40000011452 */
[----:B------:R-:W-:-:S04]  /*d9b0*/  IADD3 R2, P0, R82, UR14, RZ ;  /* 0x0000000e52027c10 */ /* 0x000fc8000ff1e0ff */
[----:B------:R-:W-:Y:S02]  /*d9c0*/  IADD3.X R3, R0, UR7, RZ, P0, !PT ;  /* 0x0000000700037c10 */ /* 0x000fe400087fe4ff */
[----:B------:R-:W-:-:S03]  /*d9d0*/  ISETP.GE.AND P0, PT, R7, UR13, PT ;  /* 0x0000000d07007c0c */ /* 0x000fc6000bf06270 */
[----:B--2---:R-:W-:-:S05]  /*d9e0*/  IMAD.WIDE.U32 R10, R10, c[0x0][0x1f0], R2 ;  /* 0x00007c000a0a7a25 */ /* 0x004fca00078e0002 */
[----:B------:R-:W-:-:S05]  /*d9f0*/  IADD3 R9, R11, UR4, RZ ;  /* 0x000000040b097c10 */ /* 0x000fca000fffe0ff */
[----:B------:R-:W-:Y:S05]  /*da00*/  @P0 BRA `(.L_x_149) ;  /* 0x000000b000000947 */ /* 0x000fea0003800000 */
[----:B----45:R-:W-:Y:S01]  /*da10*/  IMAD R0, R85, c[0x0][0x1e8], RZ ;  /* 0x00007a0055007a24 */ /* 0x030fe200078e02ff */
[----:B------:R-:W-:Y:S01]  /*da20*/  ISETP.GE.AND P2, PT, R82, c[0x0][0x220], PT ;  /* 0x0000880052007a0c */ /* 0x000fe20003f46270 */
[----:B------:R-:W-:Y:S01]  /*da30*/  IMAD.MOV.U32 R8, RZ, RZ, R10 ;  /* 0x000000ffff087224 */ /* 0x000fe200078e000a */
[----:B------:R-:W-:Y:S01]  /*da40*/  ISETP.GE.AND P1, PT, R12, c[0x0][0x220], PT ;  /* 0x000088000c007a0c */ /* 0x000fe20003f26270 */
[C---:B------:R-:W-:Y:S02]  /*da50*/  IMAD R0, R84.reuse, c[0x0][0x1ec], R0 ;  /* 0x00007b0054007a24 */ /* 0x040fe400078e0200 */
[----:B------:R-:W-:-:S05]  /*da60*/  IMAD.WIDE.U32 R4, R84, c[0x0][0x1e8], R8 ;  /* 0x00007a0054047a25 */ /* 0x000fca00078e0008 */
[----:B------:R-:W-:Y:S02]  /*da70*/  IADD3 R0, R5, R0, RZ ;  /* 0x0000000005007210 */ /* 0x000fe40007ffe0ff */
[----:B------:R-:W-:-:S04]  /*da80*/  LEA R2, P0, R4, c[0x0][0x1d0], 0x1 ;  /* 0x0000740004027a11 */ /* 0x000fc800078008ff */
[----:B------:R-:W-:-:S05]  /*da90*/  LEA.HI.X R3, R4, c[0x0][0x1d4], R0, 0x1, P0 ;  /* 0x0000750004037a11 */ /* 0x000fca00000f0c00 */
[----:B------:R2:W-:Y:S04]  /*daa0*/  @!P2 STG.E.128 [R2.64], R20 ;  /* 0x000000140200a986 */ /* 0x0005e8000c101d12 */
[----:B-1----:R2:W-:Y:S02]  /*dab0*/  @!P1 STG.E.128 [R2.64+0x80], R16 ;  /* 0x0000801002009986 */ /* 0x0025e4000c101d12 */
.L_x_149:
[----:B----4-:R-:W-:Y:S05]  /*dac0*/  BSYNC B0 ;  /* 0x0000000000007941 */ /* 0x010fea0003800000 */
.L_x_148:
[----:B------:R-:W-:Y:S01]  /*dad0*/  IADD3 R0, R7, 0x10, RZ ;  /* 0x0000001007007810 */ /* 0x000fe20007ffe0ff */
[----:B------:R-:W-:Y:S03]  /*dae0*/  BSSY B0, `(.L_x_150) ;  /* 0x0000011000007945 */ /* 0x000fe60003800000 */
[----:B------:R-:W-:-:S13]  /*daf0*/  ISETP.GE.AND P0, PT, R0, UR13, PT ;  /* 0x0000000d00007c0c */ /* 0x000fda000bf06270 */
[----:B------:R-:W-:Y:S05]  /*db00*/  @P0 BRA `(.L_x_151) ;  /* 0x000000e000000947 */ /* 0x000fea0003800000 */
[----:B-----5:R-:W-:Y:S01]  /*db10*/  IADD3 R6, P0, R84, 0x10, RZ ;  /* 0x0000001054067810 */ /* 0x020fe20007f1e0ff */
[----:B--2---:R-:W-:Y:S01]  /*db20*/  IMAD.MOV.U32 R2, RZ, RZ, R10 ;  /* 0x000000ffff027224 */ /* 0x004fe200078e000a */
[----:B------:R-:W-:Y:S02]  /*db30*/  MOV R3, R9 ;  /* 0x0000000900037202 */ /* 0x000fe40000000f00 */
[----:B------:R-:W-:Y:S01]  /*db40*/  ISETP.GE.AND P1, PT, R82, c[0x0][0x220], PT ;  /* 0x0000880052007a0c */ /* 0x000fe20003f26270 */
[----:B------:R-:W-:Y:S01]  /*db50*/  IMAD.X R0, RZ, RZ, R85, P0 ;  /* 0x000000ffff007224 */ /* 0x000fe200000e0655 */
[----:B------:R-:W-:Y:S01]  /*db60*/  ISETP.GE.AND P0, PT, R12, c[0x0][0x220], PT ;  /* 0x000088000c007a0c */ /* 0x000fe20003f06270 */
[----:B------:R-:W-:-:S04]  /*db70*/  IMAD.WIDE.U32 R4, R6, c[0x0][0x1e8], R2 ;  /* 0x00007a0006047a25 */ /* 0x000fc800078e0002 */
[----:B------:R-:W-:Y:S01]  /*db80*/  IMAD R0, R0, c[0x0][0x1e8], RZ ;  /* 0x00007a0000007a24 */ /* 0x000fe200078e02ff */
[----:B------:R-:W-:-:S03]  /*db90*/  LEA R2, P2, R4, c[0x0][0x1d0], 0x1 ;  /* 0x0000740004027a11 */ /* 0x000fc600078408ff */
[----:B------:R-:W-:-:S04]  /*dba0*/  IMAD R0, R6, c[0x0][0x1ec], R0 ;  /* 0x00007b0006007a24 */ /* 0x000fc800078e0200 */
[----:B------:R-:W-:-:S05]  /*dbb0*/  IMAD.IADD R0, R5, 0x1, R0 ;  /* 0x0000000105007824 */ /* 0x000fca00078e0200 */
[----:B------:R-:W-:-:S05]  /*dbc0*/  LEA.HI.X R3, R4, c[0x0][0x1d4], R0, 0x1, P2 ;  /* 0x0000750004037a11 */ /* 0x000fca00010f0c00 */
[----:B-1----:R1:W-:Y:S04]  /*dbd0*/  @!P1 STG.E.128 [R2.64], R28 ;  /* 0x0000001c02009986 */ /* 0x0023e8000c101d12 */
[----:B------:R1:W-:Y:S02]  /*dbe0*/  @!P0 STG.E.128 [R2.64+0x80], R24 ;  /* 0x0000801802008986 */ /* 0x0003e4000c101d12 */
.L_x_151:
[----:B------:R-:W-:Y:S05]  /*dbf0*/  BSYNC B0 ;  /* 0x0000000000007941 */ /* 0x000fea0003800000 */
.L_x_150:
[----:B------:R-:W-:Y:S01]  /*dc00*/  IADD3 R0, R7, 0x20, RZ ;  /* 0x0000002007007810 */ /* 0x000fe20007ffe0ff */
[----:B------:R-:W-:Y:S03]  /*dc10*/  BSSY B0, `(.L_x_152) ;  /* 0x0000011000007945 */ /* 0x000fe60003800000 */
[----:B------:R-:W-:-:S13]  /*dc20*/  ISETP.GE.AND P0, PT, R0, UR13, PT ;  /* 0x0000000d00007c0c */ /* 0x000fda000bf06270 */
[----:B------:R-:W-:Y:S05]  /*dc30*/  @P0 BRA `(.L_x_153) ;  /* 0x000000e000000947 */ /* 0x000fea0003800000 */
[----:B-----5:R-:W-:Y:S01]  /*dc40*/  IADD3 R6, P0, R84, 0x20, RZ ;  /* 0x0000002054067810 */ /* 0x020fe20007f1e0ff */
[----:B-12---:R-:W-:Y:S01]  /*dc50*/  IMAD.MOV.U32 R2, RZ, RZ, R10 ;  /* 0x000000ffff027224 */ /* 0x006fe200078e000a */
        /* <DEDUP_REMOVED lines=10> */
[----:B------:R1:W-:Y:S04]  /*dd00*/  @!P1 STG.E.128 [R2.64], R36 ;  /* 0x0000002402009986 */ /* 0x0003e8000c101d12 */
[----:B------:R1:W-:Y:S02]  /*dd10*/  @!P0 STG.E.128 [R2.64+0x80], R32 ;  /* 0x0000802002008986 */ /* 0x0003e4000c101d12 */
.L_x_153:
[----:B------:R-:W-:Y:S05]  /*dd20*/  BSYNC B0 ;  /* 0x0000000000007941 */ /* 0x000fea0003800000 */
.L_x_152:
        /* <DEDUP_REMOVED lines=18> */
.L_x_155:
[----:B------:R-:W-:Y:S05]  /*de50*/  BSYNC B0 ;  /* 0x0000000000007941 */ /* 0x000fea0003800000 */
.L_x_154:
        /* <DEDUP_REMOVED lines=18> */
.L_x_157:
[----:B------:R-:W-:Y:S05]  /*df80*/  BSYNC B0 ;  /* 0x0000000000007941 */ /* 0x000fea0003800000 */
.L_x_156:
        /* <DEDUP_REMOVED lines=18> */
.L_x_159:
[----:B------:R-:W-:Y:S05]  /*e0b0*/  BSYNC B0 ;  /* 0x0000000000007941 */ /* 0x000fea0003800000 */
.L_x_158:
        /* <DEDUP_REMOVED lines=18> */
.L_x_161:
[----:B------:R-:W-:Y:S05]  /*e1e0*/  BSYNC B0 ;  /* 0x0000000000007941 */ /* 0x000fea0003800000 */
.L_x_160:
[----:B------:R-:W3:Y:S02]  /*e1f0*/  LDL.LU R0, [R1+0x48] ;  /* 0x0000480001007983 */ /* 0x000ee40000300800 */
[----:B---3--:R-:W-:-:S13]  /*e200*/  ISETP.GE.AND P0, PT, R0, UR13, PT ;  /* 0x0000000d00007c0c */ /* 0x008fda000bf06270 */
[----:B------:R-:W-:Y:S05]  /*e210*/  @P0 EXIT ;  /* 0x000000000000094d */ /* 0x000fea0003800000 */
[----:B-----5:R-:W-:Y:S01]  /*e220*/  IADD3 R6, P0, R84, 0x70, RZ ;  /* 0x0000007054067810 */ /* 0x020fe20007f1e0ff */
[----:B-12---:R-:W-:Y:S01]  /*e230*/  IMAD.MOV.U32 R2, RZ, RZ, R10 ;  /* 0x000000ffff027224 */ /* 0x006fe200078e000a */
[----:B------:R-:W-:-:S03]  /*e240*/  MOV R3, R9 ;  /* 0x0000000900037202 */ /* 0x000fc60000000f00 */
        /* <DEDUP_REMOVED lines=8> */
[----:B------:R1:W-:Y:S01]  /*e2d0*/  @!P0 STG.E.128 [R2.64], R76 ;  /* 0x0000004c02008986 */ /* 0x0003e2000c101d12 */
[----:B------:R-:W-:-:S13]  /*e2e0*/  ISETP.GE.AND P0, PT, R12, c[0x0][0x220], PT ;  /* 0x000088000c007a0c */ /* 0x000fda0003f06270 */
[----:B------:R-:W-:Y:S05]  /*e2f0*/  @P0 EXIT ;  /* 0x000000000000094d */ /* 0x000fea0003800000 */
[----:B------:R-:W-:Y:S01]  /*e300*/  STG.E.128 [R2.64+0x80], R72 ;  /* 0x0000804802007986 */ /* 0x000fe2000c101d12 */
[----:B------:R-:W-:Y:S05]  /*e310*/  EXIT ;  /* 0x000000000000794d */ /* 0x000fea0003800000 */
.L_x_104:
[----:B------:R-:W-:Y:S01]  /*e320*/  UISETP.NE.AND UP4, UPT, UR10, -0x1, UPT ;  /* 0xffffffff0a00788c */ /* 0x000fe2000bf85270 */
[----:B-1----:R-:W-:Y:S01]  /*e330*/  SHF.R.S32.HI R8, RZ, 0x1f, R155 ;  /* 0x0000001fff087819 */ /* 0x002fe2000001149b */
[----:B------:R-:W-:Y:S01]  /*e340*/  ULDC.U8 UR17, c[0x0][0x329] ;  /* 0x0000ca4000117ab9 */ /* 0x000fe20000000000 */
[----:B------:R-:W1:Y:S01]  /*e350*/  S2R R12, SR_CTAID.Z ;  /* 0x00000000000c7919 */ /* 0x000e620000002700 */
[----:B------:R-:W-:Y:S01]  /*e360*/  UISETP.NE.AND UP1, UPT, UR17, URZ, UPT ;  /* 0x0000003f1100728c */ /* 0x000fe2000bf25270 */
[----:B------:R-:W-:Y:S01]  /*e370*/  LEA.HI R8, R8, R155, RZ, 0x3 ;  /* 0x0000009b08087211 */ /* 0x000fe200078f18ff */
[----:B------:R-:W-:Y:S01]  /*e380*/  ULDC.64 UR4, c[0x0][0x1e0] ;  /* 0x0000780000047ab9 */ /* 0x000fe20000000a00 */
[----:B------:R-:W2:Y:S01]  /*e390*/  S2R R6, SR_CTAID.X ;  /* 0x0000000000067919 */ /* 0x000ea20000002500 */
[----:B------:R-:W-:Y:S01]  /*e3a0*/  ULDC.64 UR6, c[0x0][0x1e8] ;  /* 0x00007a0000067ab9 */ /* 0x000fe20000000a00 */
[----:B------:R-:W-:Y:S01]  /*e3b0*/  LOP3.LUT R0, R8, 0xfffffff8, RZ, 0xc0, !PT ;  /* 0xfffffff808007812 */ /* 0x000fe200078ec0ff */
[----:B------:R-:W-:Y:S01]  /*e3c0*/  ULDC.U8 UR20, c[0x0][0x328] ;  /* 0x0000ca0000147ab9 */ /* 0x000fe20000000000 */
[----:B------:R-:W-:Y:S01]  /*e3d0*/  SHF.R.S32.HI R8, RZ, 0x3, R8 ;  /* 0x00000003ff087819 */ /* 0x000fe20000011408 */
[----:B------:R-:W-:Y:S01]  /*e3e0*/  @!UP4 USHF.R.S32.HI UR21, URZ, 0x1f, UR11 ;  /* 0x0000001f3f15c899 */ /* 0x000fe2000801140b */
[----:B------:R-:W-:Y:S01]  /*e3f0*/  BSSY B0, `(.L_x_162) ;  /* 0x000003d000007945 */ /* 0x000fe20003800000 */
[----:B------:R-:W-:Y:S01]  /*e400*/  USHF.R.S32.HI UR15, URZ, 0x1f, UR12 ;  /* 0x0000001f3f0f7899 */ /* 0x000fe2000801140c */
[----:B------:R-:W-:Y:S01]  /*e410*/  IMAD.IADD R15, R155, 0x1, -R0 ;  /* 0x000000019b0f7824 */ /* 0x000fe200078e0a00 */
[----:B------:R-:W-:Y:S01]  /*e420*/  @!UP4 UIMAD UR21, UR21, UR4, URZ ;  /* 0x000000041515c2a4 */ /* 0x000fe2000f8e023f */
[----:B------:R-:W-:Y:S01]  /*e430*/  SHF.R.S32.HI R9, RZ, 0x1f, R8 ;  /* 0x0000001fff097819 */ /* 0x000fe20000011408 */
[----:B------:R-:W-:Y:S01]  /*e440*/  @UP4 UIMAD.WIDE.U32 UR8, UR10, UR6, URZ ;  /* 0x000000060a0842a5 */ /* 0x000fe2000f8e003f */
[----:B------:R-:W-:Y:S01]  /*e450*/  IMAD.SHL.U32 R14, R15, 0x8, RZ ;  /* 0x000000080f0e7824 */ /* 0x000fe200078e00ff */
[----:B------:R-:W-:-:S02]  /*e460*/  UISETP.NE.AND UP3, UPT, UR20, URZ, UPT ;  /* 0x0000003f1400728c */ /* 0x000fc4000bf65270 */
[----:B------:R-:W-:Y:S02]  /*e470*/  @!UP4 UIMAD.WIDE.U32 UR22, UR11, UR4, URZ ;  /* 0x000000040b16c2a5 */ /* 0x000fe4000f8e003f */
[----:B------:R-:W-:Y:S01]  /*e480*/  @!UP4 UIMAD UR21, UR11, UR5, UR21 ;  /* 0x000000050b15c2a4 */ /* 0x000fe2000f8e0215 */
[----:B------:R-:W-:Y:S01]  /*e490*/  IADD3 R23, R14, 0x40, RZ ;  /* 0x000000400e177810 */ /* 0x000fe20007ffe0ff */
[----:B------:R-:W-:Y:S02]  /*e4a0*/  UISETP.NE.OR UP2, UPT, UR17, URZ, !UP3 ;  /* 0x0000003f1100728c */ /* 0x000fe4000df45670 */
[----:B------:R-:W-:Y:S02]  /*e4b0*/  ULDC.64 UR4, c[0x0][0x1f0] ;  /* 0x00007c0000047ab9 */ /* 0x000fe40000000a00 */
[----:B------:R-:W-:Y:S01]  /*e4c0*/  UIMAD UR4, UR15, UR4, URZ ;  /* 0x000000040f0472a4 */ /* 0x000fe2000f8e023f */
[----:B--2---:R-:W-:Y:S01]  /*e4d0*/  IMAD.WIDE R6, R6, 0x80, R8 ;  /* 0x0000008006067825 */ /* 0x004fe200078e0208 */
[----:B------:R-:W-:-:S02]  /*e4e0*/  @UP4 UIMAD UR7, UR10, UR7, UR9 ;  /* 0x000000070a0742a4 */ /* 0x000fc4000f8e0209 */
        /* <DEDUP_REMOVED lines=34> */
[----:B------:R-:W-:Y:S01]  /*e710*/  IMAD R0, R7, c[0x0][0x1e8], RZ ;  /* 0x00007a0007007a24 */ /* 0x000fe200078e02ff */
        /* <DEDUP_REMOVED lines=8> */
[----:B------:R1:W-:Y:S04]  /*e7a0*/  @!P1 STG.E.128 [R2.64], RZ ;  /* 0x000000ff02009986 */ /* 0x0003e8000c101d12 */
[----:B------:R1:W-:Y:S02]  /*e7b0*/  @!P0 STG.E.128 [R2.64+0x80], RZ ;  /* 0x000080ff02008986 */ /* 0x0003e4000c101d12 */
.L_x_163:
[----:B------:R-:W-:Y:S05]  /*e7c0*/  BSYNC B0 ;  /* 0x0000000000007941 */ /* 0x000fea0003800000 */
.L_x_162:
[----:B------:R-:W-:Y:S01]  /*e7d0*/  IADD3 R22, R8, 0x10, RZ ;  /* 0x0000001008167810 */ /* 0x000fe20007ffe0ff */
[----:B------:R-:W-:Y:S03]  /*e7e0*/  BSSY B0, `(.L_x_164) ;  /* 0x0000011000007945 */ /* 0x000fe60003800000 */
[----:B------:R-:W-:-:S13]  /*e7f0*/  ISETP.GE.AND P0, PT, R22, UR16, PT ;  /* 0x0000001016007c0c */ /* 0x000fda000bf06270 */
[----:B------:R-:W-:Y:S05]  /*e800*/  @P0 BRA `(.L_x_165) ;  /* 0x000000e000000947 */ /* 0x000fea0003800000 */
[----:B------:R-:W-:Y:S01]  /*e810*/  IADD3 R0, P0, R6, 0x10, RZ ;  /* 0x0000001006007810 */ /* 0x000fe20007f1e0ff */
[----:B------:R-:W-:Y:S01]  /*e820*/  IMAD.MOV.U32 R4, RZ, RZ, R12 ;  /* 0x000000ffff047224 */ /* 0x000fe200078e000c */
[----:B------:R-:W-:Y:S02]  /*e830*/  MOV R5, R11 ;  /* 0x0000000b00057202 */ /* 0x000fe40000000f00 */
[----:B------:R-:W-:Y:S01]  /*e840*/  ISETP.GE.AND P1, PT, R14, c[0x0][0x220], PT ;  /* 0x000088000e007a0c */ /* 0x000fe20003f26270 */
[----:B-1----:R-:W-:Y:S01]  /*e850*/  IMAD.X R2, RZ, RZ, R7, P0 ;  /* 0x000000ffff027224 */ /* 0x002fe200000e0607 */
[----:B------:R-:W-:Y:S01]  /*e860*/  ISETP.GE.AND P0, PT, R23, c[0x0][0x220], PT ;  /* 0x0000880017007a0c */ /* 0x000fe20003f06270 */
[----:B------:R-:W-:-:S04]  /*e870*/  IMAD.WIDE.U32 R4, R0, c[0x0][0x1e8], R4 ;  /* 0x00007a0000047a25 */ /* 0x000fc800078e0004 */
[----:B------:R-:W-:-:S04]  /*e880*/  IMAD R2, R2, c[0x0][0x1e8], RZ ;  /* 0x00007a0002027a24 */ /* 0x000fc800078e02ff */
[----:B------:R-:W-:Y:S01]  /*e890*/  IMAD R0, R0, c[0x0][0x1ec], R2 ;  /* 0x00007b0000007a24 */ /* 0x000fe200078e0202 */
[----:B------:R-:W-:-:S03]  /*e8a0*/  LEA R2, P2, R4, c[0x0][0x1d0], 0x1 ;  /* 0x0000740004027a11 */ /* 0x000fc600078408ff */
[----:B------:R-:W-:-:S05]  /*e8b0*/  IMAD.IADD R0, R5, 0x1, R0 ;  /* 0x0000000105007824 */ /* 0x000fca00078e0200 */
[----:B------:R-:W-:-:S05]  /*e8c0*/  LEA.HI.X R3, R4, c[0x0][0x1d4], R0, 0x1, P2 ;  /* 0x0000750004037a11 */ /* 0x000fca00010f0c00 */
[----:B------:R1:W-:Y:S04]  /*e8d0*/  @!P1 STG.E.128 [R2.64], RZ ;  /* 0x000000ff02009986 */ /* 0x0003e8000c101d12 */
[----:B------:R1:W-:Y:S02]  /*e8e0*/  @!P0 STG.E.128 [R2.64+0x80], RZ ;  /* 0x000080ff02008986 */ /* 0x0003e4000c101d12 */
.L_x_165:
[----:B------:R-:W-:Y:S05]  /*e8f0*/  BSYNC B0 ;  /* 0x0000000000007941 */ /* 0x000fea0003800000 */
.L_x_164:
        /* <DEDUP_REMOVED lines=18> */
.L_x_167:
[----:B------:R-:W-:Y:S05]  /*ea20*/  BSYNC B0 ;  /* 0x0000000000007941 */ /* 0x000fea0003800000 */
.L_x_166:
        /* <DEDUP_REMOVED lines=18> */
.L_x_169:
[----:B------:R-:W-:Y:S05]  /*eb50*/  BSYNC B0 ;  /* 0x0000000000007941 */ /* 0x000fea0003800000 */
.L_x_168:
        /* <DEDUP_REMOVED lines=18> */
.L_x_171:
[----:B------:R-:W-:Y:S05]  /*ec80*/  BSYNC B0 ;  /* 0x0000000000007941 */ /* 0x000fea0003800000 */
.L_x_170:
        /* <DEDUP_REMOVED lines=18> */
.L_x_173:
[----:B------:R-:W-:Y:S05]  /*edb0*/  BSYNC B0 ;  /* 0x0000000000007941 */ /* 0x000fea0003800000 */
.L_x_172:
        /* <DEDUP_REMOVED lines=18> */
.L_x_175:
[----:B------:R-:W-:Y:S05]  /*eee0*/  BSYNC B0 ;  /* 0x0000000000007941 */ /* 0x000fea0003800000 */
.L_x_174:
[----:B------:R-:W-:Y:S01]  /*eef0*/  IADD3 R17, R8, 0x70, RZ ;  /* 0x0000007008117810 */ /* 0x000fe20007ffe0ff */
[----:B------:R-:W-:Y:S03]  /*ef00*/  BSSY B0, `(.L_x_176) ;  /* 0x0000011000007945 */ /* 0x000fe60003800000 */
[----:B------:R-:W-:-:S13]  /*ef10*/  ISETP.GE.AND P0, PT, R17, UR16, PT ;  /* 0x0000001011007c0c */ /* 0x000fda000bf06270 */
[----:B------:R-:W-:Y:S05]  /*ef20*/  @P0 BRA `(.L_x_177) ;  /* 0x000000e000000947 */ /* 0x000fea0003800000 */
[----:B------:R-:W-:Y:S01]  /*ef30*/  IADD3 R0, P0, R6, 0x70, RZ ;  /* 0x0000007006007810 */ /* 0x000fe20007f1e0ff */
[----:B-1----:R-:W-:Y:S01]  /*ef40*/  IMAD.MOV.U32 R2, RZ, RZ, R12 ;  /* 0x000000ffff027224 */ /* 0x002fe200078e000c */
        /* <DEDUP_REMOVED lines=10> */
[----:B------:R1:W-:Y:S04]  /*eff0*/  @!P1 STG.E.128 [R2.64], RZ ;  /* 0x000000ff02009986 */ /* 0x0003e8000c101d12 */
[----:B------:R1:W-:Y:S02]  /*f000*/  @!P0 STG.E.128 [R2.64+0x80], RZ ;  /* 0x000080ff02008986 */ /* 0x0003e4000c101d12 */
.L_x_177:
[----:B------:R-:W-:Y:S05]  /*f010*/  BSYNC B0 ;  /* 0x0000000000007941 */ /* 0x000fea0003800000 */
.L_x_176:
[----:B------:R-:W-:-:S04]  /*f020*/  ISETP.NE.AND P6, PT, R15, RZ, PT ;  /* 0x000000ff0f00720c */ /* 0x000fc80003fc5270 */
[----:B------:R-:W-:Y:S02]  /*f030*/  ISETP.GE.OR P2, PT, R8, UR16, P6 ;  /* 0x0000001008007c0c */ /* 0x000fe4000b746670 */
[----:B------:R-:W-:Y:S02]  /*f040*/  ISETP.GE.OR P1, PT, R22, UR16, P6 ;  /* 0x0000001016007c0c */ /* 0x000fe4000b726670 */
[----:B------:R-:W-:Y:S02]  /*f050*/  ISETP.GE.OR P5, PT, R21, UR16, P6 ;  /* 0x0000001015007c0c */ /* 0x000fe4000b7a6670 */
[----:B------:R-:W-:Y:S02]  /*f060*/  ISETP.GE.OR P4, PT, R20, UR16, P6 ;  /* 0x0000001014007c0c */ /* 0x000fe4000b786670 */
[----:B------:R-:W-:-:S05]  /*f070*/  ISETP.GE.OR P3, PT, R19, UR16, P6 ;  /* 0x0000001013007c0c */ /* 0x000fca000b766670 */
[----:B------:R-:W-:-:S04]  /*f080*/  @!P2 IMAD R0, R8, UR20, RZ ;  /* 0x000000140800ac24 */ /* 0x000fc8000f8e02ff */
[----:B------:R-:W-:Y:S01]  /*f090*/  @!P5 IMAD R7, R21, UR20, RZ ;  /* 0x000000141507dc24 */ /* 0x000fe2000f8e02ff */
[----:B-1----:R-:W-:Y:S01]  /*f0a0*/  @!P2 IADD3 R3, P0, R0, UR13, RZ ;  /* 0x0000000d0003ac10 */ /* 0x002fe2000ff1e0ff */
[----:B------:R-:W-:-:S03]  /*f0b0*/  @!P4 IMAD R5, R20, UR20, RZ ;  /* 0x000000141405cc24 */ /* 0x000fc6000f8e02ff */
[----:B------:R-:W-:Y:S01]  /*f0c0*/  @!P2 LEA.HI.X.SX32 R4, R0, UR6, 0x1, P0 ;  /* 0x000000060004ac11 */ /* 0x000fe200080f0eff */
[----:B------:R-:W-:Y:S01]  /*f0d0*/  @!P1 IMAD R0, R22, UR20, RZ ;  /* 0x0000001416009c24 */ /* 0x000fe2000f8e02ff */
[----:B------:R-:W-:-:S04]  /*f0e0*/  @!P2 LEA R2, P0, R3, c[0x0][0x200], 0x2 ;  /* 0x000080000302aa11 */ /* 0x000fc800078010ff */
[----:B------:R-:W-:Y:S01]  /*f0f0*/  @!P2 LEA.HI.X R3, R3, c[0x0][0x204], R4, 0x2, P0 ;  /* 0x000081000303aa11 */ /* 0x000fe200000f1404 */
[----:B------:R-:W-:Y:S01]  /*f100*/  @!P2 IMAD.MOV.U32 R4, RZ, RZ, 0x7f800000 ;  /* 0x7f800000ff04a424 */ /* 0x000fe200078e00ff */
[----:B------:R-:W-:-:S04]  /*f110*/  @!P1 IADD3 R6, P0, R0, UR13, RZ ;  /* 0x0000000d00069c10 */ /* 0x000fc8000ff1e0ff */
[----:B------:R1:W-:Y:S02]  /*f120*/  @!P2 STG.E [R2.64], R4 ;  /* 0x000000040200a986 */ /* 0x0003e4000c101912 */
[----:B-1----:R-:W-:Y:S02]  /*f130*/  @!P1 LEA.HI.X.SX32 R3, R0, UR6, 0x1, P0 ;  /* 0x0000000600039c11 */ /* 0x002fe400080f0eff */
[C---:B------:R-:W-:Y:S02]  /*f140*/  @!P1 LEA R2, P2, R6.reuse, c[0x0][0x200], 0x2 ;  /* 0x0000800006029a11 */ /* 0x040fe400078410ff */
[C---:B------:R-:W-:Y:S02]  /*f150*/  @!P5 IADD3 R0, P0, R7.reuse, UR13, RZ ;  /* 0x0000000d0700dc10 */ /* 0x040fe4000ff1e0ff */
        /* <DEDUP_REMOVED lines=13> */
[----:B------:R-:W-:Y:S01]  /*f230*/  @!P5 IMAD.MOV.U32 R4, RZ, RZ, 0x7f800000 ;  /* 0x7f800000ff04d424 */ /* 0x000fe200078e00ff */
[----:B------:R-:W-:Y:S02]  /*f240*/  @!P3 IADD3 R0, P0, R5, UR13, RZ ;  /* 0x0000000d0500bc10 */ /* 0x000fe4000ff1e0ff */
[----:B------:R-:W-:Y:S02]  /*f250*/  ISETP.GE.OR P6, PT, R17, UR16, P6 ;  /* 0x0000001011007c0c */ /* 0x000fe4000b7c6670 */
[----:B------:R2:W-:Y:S01]  /*f260*/  @!P5 STG.E [R12.64], R4 ;  /* 0x000000040c00d986 */ /* 0x0005e2000c101912 */
[----:B-1----:R-:W-:Y:S01]  /*f270*/  @!P3 LEA.HI.X.SX32 R2, R5, UR6, 0x1, P0 ;  /* 0x000000060502bc11 */ /* 0x002fe200080f0eff */
[----:B------:R-:W-:Y:S01]  /*f280*/  @!P2 IMAD R3, R18, UR20, RZ ;  /* 0x000000141203ac24 */ /* 0x000fe2000f8e02ff */
[----:B------:R-:W-:Y:S01]  /*f290*/  @!P3 LEA R8, P0, R0, c[0x0][0x200], 0x2 ;  /* 0x000080000008ba11 */ /* 0x000fe200078010ff */
[----:B------:R-:W-:-:S03]  /*f2a0*/  @!P3 IMAD.MOV.U32 R5, RZ, RZ, 0x7f800000 ;  /* 0x7f800000ff05b424 */ /* 0x000fc600078e00ff */
[----:B------:R-:W-:Y:S01]  /*f2b0*/  @!P3 LEA.HI.X R9, R0, c[0x0][0x204], R2, 0x2, P0 ;  /* 0x000081000009ba11 */ /* 0x000fe200000f1402 */
[----:B------:R-:W-:Y:S01]  /*f2c0*/  @!P1 IMAD R2, R16, UR20, RZ ;  /* 0x0000001410029c24 */ /* 0x000fe2000f8e02ff */
[----:B------:R-:W-:Y:S01]  /*f2d0*/  @!P2 IADD3 R0, P0, R3, UR13, RZ ;  /* 0x0000000d0300ac10 */ /* 0x000fe2000ff1e0ff */
[----:B--2---:R-:W-:-:S03]  /*f2e0*/  @!P2 IMAD.MOV.U32 R4, RZ, RZ, 0x7f800000 ;  /* 0x7f800000ff04a424 */ /* 0x004fc600078e00ff */
        /* <DEDUP_REMOVED lines=9> */
[----:B------:R2:W-:Y:S04]  /*f380*/  @!P3 STG.E [R8.64], R5 ;  /* 0x000000050800b986 */ /* 0x0005e8000c101912 */
[----:B------:R2:W-:Y:S01]  /*f390*/  @!P2 STG.E [R6.64], R4 ;  /* 0x000000040600a986 */ /* 0x0005e2000c101912 */
[----:B-1----:R-:W-:-:S05]  /*f3a0*/  @!P1 IMAD.MOV.U32 R0, RZ, RZ, 0x7f800000 ;  /* 0x7f800000ff009424 */ /* 0x002fca00078e00ff */
        /* <DEDUP_REMOVED lines=10> */
.L_x_178:
        /* <DEDUP_REMOVED lines=11> */
.L_x_2376:


//--------------------- .text._ZN5flash16flash_fwd_kernelI23Flash_fwd_kernel_traitsILi128ELi128ELi64ELi4ELb0ELb0EN7cutlass6half_tE19Flash_kernel_traitsILi128ELi128ELi64ELi4ES3_EELb0ELb0ELb0ELb0ELb0ELb0ELb1ELb0EEEvNS_16Flash_fwd_paramsE --------------------------
	.section	.text._ZN5flash16flash_fwd_kernelI23Flash_fwd_kernel_traitsILi128ELi128ELi64ELi4ELb0ELb0EN7cutlass6half_tE19Flash_kernel_traitsILi128ELi128ELi64ELi4ES3_EELb0ELb0ELb0ELb0ELb0ELb0ELb1ELb0EEEvNS_16Flash_fwd_paramsE,"ax",@progbits
	.sectioninfo	@"SHI_REGISTERS=255"
	.align	128
        .global         _ZN5flash16flash_fwd_kernelI23Flash_fwd_kernel_traitsILi128ELi128ELi64ELi4ELb0ELb0EN7cutlass6half_tE19Flash_kernel_traitsILi128ELi128ELi64ELi4ES3_EELb0ELb0ELb0ELb0ELb0ELb0ELb1ELb0EEEvNS_16Flash_fwd_paramsE
        .type           _ZN5flash16flash_fwd_kernelI23Flash_fwd_kernel_traitsILi128ELi128ELi64ELi4ELb0ELb0EN7cutlass6half_tE19Flash_kernel_traitsILi128ELi128ELi64ELi4ES3_EELb0ELb0ELb0ELb0ELb0ELb0ELb1ELb0EEEvNS_16Flash_fwd_paramsE,@function
        .size           _ZN5flash16flash_fwd_kernelI23Flash_fwd_kernel_traitsILi128ELi128ELi64ELi4ELb0ELb0EN7cutlass6half_tE19Flash_kernel_traitsILi128ELi128ELi64ELi4ES3_EELb0ELb0ELb0ELb0ELb0ELb0ELb1ELb0EEEvNS_16Flash_fwd_paramsE,(.L_x_2377 - _ZN5flash16flash_fwd_kernelI23Flash_fwd_kernel_traitsILi128ELi128ELi64ELi4ELb0ELb0EN7cutlass6half_tE19Flash_kernel_traitsILi128ELi128ELi64ELi4ES3_EELb0ELb0ELb0ELb0ELb0ELb0ELb1ELb0EEEvNS_16Flash_fwd_paramsE)
        .other          _ZN5flash16flash_fwd_kernelI23Flash_fwd_kernel_traitsILi128ELi128ELi64ELi4ELb0ELb0EN7cutlass6half_tE19Flash_kernel_traitsILi128ELi128ELi64ELi4ES3_EELb0ELb0ELb0ELb0ELb0ELb0ELb1ELb0EEEvNS_16Flash_fwd_paramsE,@"STO_CUDA_ENTRY STV_DEFAULT"
_ZN5flash16flash_fwd_kernelI23Flash_fwd_kernel_traitsILi128ELi128ELi64ELi4ELb0ELb0EN7cutlass6half_tE19Flash_kernel_traitsILi128ELi128ELi64ELi4ES3_EELb0ELb0ELb0ELb0ELb0ELb0ELb1ELb0EEEvNS_16Flash_fwd_paramsE:
.text._ZN5flash16flash_fwd_kernelI23Flash_fwd_kernel_traitsILi128ELi128ELi64ELi4ELb0ELb0EN7cutlass6half_tE19Flash_kernel_traitsILi128ELi128ELi64ELi4ES3_EELb0ELb0ELb0ELb0ELb0ELb0ELb1ELb0EEEvNS_16Flash_fwd_paramsE:
        /* <DEDUP_REMOVED lines=56> */
.L_x_179:
[----:B------:R-:W-:Y:S02]  /*0380*/  ULDC UR6, c[0x0][0x218] ;  /* 0x0000860000067ab9 */ /* 0x000fe40000000800 */
.L_x_180:
        /* <DEDUP_REMOVED lines=59> */
.L_x_182:
        /* <DEDUP_REMOVED lines=46> */
.L_x_183:
        /* <DEDUP_REMOVED lines=51> */
[----:B------:R-:W-:Y:S01]  /*0d50*/  IMAD R8, R4, c[0x0][0x1b4], R8 ;  /* 0x00006d0004087a24 */ /* 0x000fe200078e0208 */
        /* <DEDUP_REMOVED lines=42> */
.L_x_185:
[----:B------:R-:W-:Y:S05]  /*1000*/  BSYNC B0 ;  /* 0x0000000000007941 */ /* 0x000fea0003800000 */
.L_x_184:
        /* <DEDUP_REMOVED lines=29> */
.L_x_187:
[----:B------:R-:W-:Y:S05]  /*11e0*/  BSYNC B0 ;  /* 0x0000000000007941 */ /* 0x000fea0003800000 */
.L_x_186:
        /* <DEDUP_REMOVED lines=29> */
.L_x_189:
[----:B------:R-:W-:Y:S05]  /*13c0*/  BSYNC B0 ;  /* 0x0000000000007941 */ /* 0x000fea0003800000 */
.L_x_188:
        /* <DEDUP_REMOVED lines=29> */
.L_x_191:
[----:B------:R-:W-:Y:S05]  /*15a0*/  BSYNC B0 ;  /* 0x0000000000007941 */ /* 0x000fea0003800000 */
.L_x_190:
        /* <DEDUP_REMOVED lines=29> */
.L_x_193:
[----:B------:R-:W-:Y:S05]  /*1780*/  BSYNC B0 ;  /* 0x0000000000007941 */ /* 0x000fea0003800000 */
.L_x_192:
        /* <DEDUP_REMOVED lines=29> */
.L_x_195:
[----:B------:R-:W-:Y:S05]  /*1960*/  BSYNC B0 ;  /* 0x0000000000007941 */ /* 0x000fea0003800000 */
.L_x_194:
        /* <DEDUP_REMOVED lines=29> */
.L_x_197:
[----:B------:R-:W-:Y:S05]  /*1b40*/  BSYNC B0 ;  /* 0x0000000000007941 */ /* 0x000fea0003800000 */
.L_x_196:
        /* <DEDUP_REMOVED lines=34> */
.L_x_199:
[----:B------:R-:W-:Y:S05]  /*1d70*/  BSYNC B0 ;  /* 0x0000000000007941 */ /* 0x000fea0003800000 */
.L_x_198:
        /* <DEDUP_REMOVED lines=32> */
.L_x_201:
[----:B------:R-:W-:Y:S05]  /*1f80*/  BSYNC B0 ;  /* 0x0000000000007941 */ /* 0x000fea0003800000 */
.L_x_200:
        /* <DEDUP_REMOVED lines=25> */
.L_x_203:
[----:B------:R-:W-:Y:S05]  /*2120*/  BSYNC B0 ;  /* 0x0000000000007941 */ /* 0x000fea0003800000 */
.L_x_202:
        /* <DEDUP_REMOVED lines=24> */
.L_x_205:
[----:B------:R-:W-:Y:S05]  /*22b0*/  BSYNC B0 ;  /* 0x0000000000007941 */ /* 0x000fea0003800000 */
.L_x_204:
        /* <DEDUP_REMOVED lines=26> */
.L_x_207:
[----:B------:R-:W-:Y:S05]  /*2460*/  BSYNC B0 ;  /* 0x0000000000007941 */ /* 0x000fea0003800000 */
.L_x_206:
        /* <DEDUP_REMOVED lines=35> */
.L_x_209:
[----:B------:R-:W-:Y:S05]  /*26a0*/  BSYNC B0 ;  /* 0x0000000000007941 */ /* 0x000fea0003800000 */
.L_x_208:
        /* <DEDUP_REMOVED lines=26> */
.L_x_211:
[----:B------:R-:W-:Y:S05]  /*2850*/  BSYNC B0 ;  /* 0x0000000000007941 */ /* 0x000fea0003800000 */
.L_x_210:
        /* <DEDUP_REMOVED lines=26> */
.L_x_213:
[----:B------:R-:W-:Y:S05]  /*2a00*/  BSYNC B0 ;  /* 0x0000000000007941 */ /* 0x000fea0003800000 */
.L_x_212:
        /* <DEDUP_REMOVED lines=27> */
.L_x_215:
[----:B------:R-:W-:Y:S05]  /*2bc0*/  BSYNC B0 ;  /* 0x0000000000007941 */ /* 0x000fea0003800000 */
.L_x_214:
        /* <DEDUP_REMOVED lines=22> */
[----:B------:R-:W-:Y:S01]  /*2d30*/  IMAD.SHL.U32 R6, R147, 0x2, RZ ;  /* 0x0000000293067824 */ /* 0x000fe200078e00ff */
[----:B------:R-:W-:Y:S01]  /*2d40*/  SHF.R.S32.HI R5, RZ, 0x1f, R144 ;  /* 0x0000001fff057819 */ /* 0x000fe20000011490 */
[----:B------:R-:W-:-:S02]  /*2d50*/  IMAD R0, R7, 0x200, R0 ;  /* 0x0000020007007824 */ /* 0x000fc400078e0200 */
[----:B------:R-:W-:Y:S01]  /*2d60*/  IMAD.IADD R3, R145, 0x1, R3 ;  /* 0x0000000191037824 */ /* 0x000fe200078e0203 */
[----:B------:R-:W-:Y:S01]  /*2d70*/  LOP3.LUT R6, R6, 0x6, RZ, 0xc0, !PT ;  /* 0x0000000606067812 */ /* 0x000fe200078ec0ff */
[----:B------:R-:W-:Y:S02]  /*2d80*/  IMAD.SHL.U32 R224, R0, 0x2, RZ ;  /* 0x0000000200e07824 */ /* 0x000fe400078e00ff */
[----:B------:R-:W-:-:S03]  /*2d90*/  IMAD.SHL.U32 R231, R3, 0x2, RZ ;  /* 0x0000000203e77824 */ /* 0x000fc600078e00ff */
[----:B------:R-:W-:Y:S01]  /*2da0*/  LDSM.16.M88.4 R16, [R224+0x8000] ;  /* 0x00800000e010783b */ /* 0x000fe20000000200 */
[----:B------:R-:W-:Y:S01]  /*2db0*/  IADD3 R0, R224, 0x8000, RZ ;  /* 0x00008000e0007810 */ /* 0x000fe20007ffe0ff */
[--C-:B------:R-:W-:Y:S01]  /*2dc0*/  IMAD R232, R4, 0x2, R231.reuse ;  /* 0x0000000204e87824 */ /* 0x100fe200078e02e7 */
[----:B------:R-:W-:Y:S01]  /*2dd0*/  IADD3 R235, R224, 0x8020, RZ ;  /* 0x00008020e0eb7810 */ /* 0x000fe20007ffe0ff */
[----:B------:R-:W1:Y:S01]  /*2de0*/  LDSM.16.M88.4 R12, [R231] ;  /* 0x00000000e70c783b */ /* 0x000e620000000200 */
[----:B------:R-:W-:Y:S01]  /*2df0*/  @P1 IADD3 R235, R0, -0x20, RZ ;  /* 0xffffffe000eb1810 */ /* 0x000fe20007ffe0ff */
[----:B------:R-:W-:Y:S02]  /*2e00*/  IMAD.MOV.U32 R0, RZ, RZ, 0x40 ;  /* 0x00000040ff007424 */ /* 0x000fe400078e00ff */
[----:B--2---:R-:W2:Y:S01]  /*2e10*/  LDSM.16.M88.4 R8, [R231+0x2000] ;  /* 0x00200000e708783b */ /* 0x004ea20000000200 */
[C---:B------:R-:W-:Y:S01]  /*2e20*/  IMAD R234, R2.reuse, 0x2, R231 ;  /* 0x0000000202ea7824 */ /* 0x040fe200078e02e7 */
[----:B------:R-:W-:Y:S01]  /*2e30*/  IADD3 R242, R235, 0x800, RZ ;  /* 0x00000800ebf27810 */ /* 0x000fe20007ffe0ff */
[----:B------:R-:W-:Y:S01]  /*2e40*/  IMAD R233, R2, 0x2, R232 ;  /* 0x0000000202e97824 */ /* 0x000fe200078e02e8 */
[----:B------:R-:W5:Y:S01]  /*2e50*/  LDSM.16.M88.4 R28, [R224+0x9000] ;  /* 0x00900000e01c783b */ /* 0x000f620000000200 */
[----:B------:R-:W-:-:S02]  /*2e60*/  SEL R0, R0, 0xffffffc0, !P2 ;  /* 0xffffffc000007807 */ /* 0x000fc40005000000 */
[C---:B------:R-:W-:Y:S01]  /*2e70*/  IADD3 R241, R235.reuse, 0x1000, RZ ;  /* 0x00001000ebf17810 */ /* 0x040fe20007ffe0ff */
[----:B------:R-:W-:Y:S01]  /*2e80*/  LDSM.16.M88.4 R60, [R235] ;  /* 0x00000000eb3c783b */ /* 0x000fe20000000200 */
[C---:B------:R-:W-:Y:S01]  /*2e90*/  IADD3 R240, R235.reuse, 0x1800, RZ ;  /* 0x00001800ebf07810 */ /* 0x040fe20007ffe0ff */
[----:B------:R-:W-:Y:S01]  /*2ea0*/  IMAD.IADD R230, R224, 0x1, R0 ;  /* 0x00000001e0e67824 */ /* 0x000fe200078e0200 */
[C---:B------:R-:W-:Y:S01]  /*2eb0*/  IADD3 R239, R235.reuse, 0x2000, RZ ;  /* 0x00002000ebef7810 */ /* 0x040fe20007ffe0ff */
[----:B------:R-:W3:Y:S01]  /*2ec0*/  LDSM.16.M88.4 R20, [R232+0x2000] ;  /* 0x00200000e814783b */ /* 0x000ee20000000200 */
[----:B------:R-:W-:Y:S01]  /*2ed0*/  IMAD.IADD R229, R0, 0x1, R235 ;  /* 0x0000000100e57824 */ /* 0x000fe200078e02eb */
[C---:B------:R-:W-:Y:S02]  /*2ee0*/  IADD3 R238, R235.reuse, 0x2800, RZ ;  /* 0x00002800ebee7810 */ /* 0x040fe40007ffe0ff */
[----:B------:R-:W-:Y:S01]  /*2ef0*/  LDSM.16.M88.4 R64, [R235+0x1000] ;  /* 0x00100000eb40783b */ /* 0x000fe20000000200 */
[----:B------:R-:W-:-:S02]  /*2f00*/  IADD3 R237, R235, 0x3000, RZ ;  /* 0x00003000ebed7810 */ /* 0x000fc40007ffe0ff */
[----:B------:R-:W-:Y:S01]  /*2f10*/  IADD3 R236, R235, 0x3800, RZ ;  /* 0x00003800ebec7810 */ /* 0x000fe20007ffe0ff */
[----:B------:R-:W4:Y:S04]  /*2f20*/  LDSM.16.M88.4 R32, [R224+0x8800] ;  /* 0x00880000e020783b */ /* 0x000f280000000200 */
[----:B------:R-:W3:Y:S04]  /*2f30*/  LDSM.16.M88.4 R24, [R224+0x9800] ;  /* 0x00980000e018783b */ /* 0x000ee80000000200 */
[----:B------:R-:W3:Y:S04]  /*2f40*/  LDSM.16.M88.4 R56, [R235+0x800] ;  /* 0x00080000eb38783b */ /* 0x000ee80000000200 */
[----:B------:R-:W-:Y:S01]  /*2f50*/  LDSM.16.M88.4 R68, [R235+0x1800] ;  /* 0x00180000eb44783b */ /* 0x000fe20000000200 */
[-C--:B-1----:R-:W-:Y:S08]  /*2f60*/  HMMA.16816.F32 R88, R12, R16.reuse, RZ ;  /* 0x000000100c58723c */ /* 0x082ff000000018ff */
[C---:B--2---:R-:W-:Y:S08]  /*2f70*/  HMMA.16816.F32 R40, R8.reuse, R16, RZ ;  /* 0x000000100828723c */ /* 0x044ff000000018ff */
[-C--:B------:R-:W-:Y:S08]  /*2f80*/  HMMA.16816.F32 R52, R8, R18.reuse, RZ ;  /* 0x000000120834723c */ /* 0x080ff000000018ff */
[----:B------:R-:W-:Y:S08]  /*2f90*/  HMMA.16816.F32 R116, R12, R18, RZ ;  /* 0x000000120c74723c */ /* 0x000ff000000018ff */
[----:B-----5:R-:W-:Y:S08]  /*2fa0*/  HMMA.16816.F32 R16, R8, R28, RZ ;  /* 0x0000001c0810723c */ /* 0x020ff000000018ff */
[----:B---3--:R-:W-:Y:S08]  /*2fb0*/  HMMA.16816.F32 R96, R20, R60, R40 ;  /* 0x0000003c1460723c */ /* 0x008ff00000001828 */
[----:B----4-:R-:W-:Y:S08]  /*2fc0*/  HMMA.16816.F32 R36, R8, R32, RZ ;  /* 0x000000200824723c */ /* 0x010ff000000018ff */
[----:B------:R-:W-:Y:S01]  /*2fd0*/  HMMA.16816.F32 R40, R20, R64, R16 ;  /* 0x000000401428723c */ /* 0x000fe20000001810 */
[----:B------:R-:W1:Y:S07]  /*2fe0*/  LDSM.16.M88.4 R16, [R232] ;  /* 0x00000000e810783b */ /* 0x000e6e0000000200 */
[C---:B------:R-:W-:Y:S08]  /*2ff0*/  HMMA.16816.F32 R44, R8.reuse, R24, RZ ;  /* 0x00000018082c723c */ /* 0x040ff000000018ff */
[C---:B------:R-:W-:Y:S08]  /*3000*/  HMMA.16816.F32 R48, R8.reuse, R34, RZ ;  /* 0x000000220830723c */ /* 0x040ff000000018ff */
[C---:B------:R-:W-:Y:S08]  /*3010*/  HMMA.16816.F32 R72, R8.reuse, R30, RZ ;  /* 0x0000001e0848723c */ /* 0x040ff000000018ff */
[----:B------:R-:W-:Y:S01]  /*3020*/  HMMA.16816.F32 R76, R8, R26, RZ ;  /* 0x0000001a084c723c */ /* 0x000fe200000018ff */
[----:B------:R-:W-:Y:S07]  /*3030*/  LDSM.16.M88.4 R8, [R234+0x2000] ;  /* 0x00200000ea08783b */ /* 0x000fee0000000200 */
        /* <DEDUP_REMOVED lines=8> */
[----:B------:R-:W2:Y:S07]  /*30c0*/  LDSM.16.M88.4 R12, [R234] ;  /* 0x00000000ea0c783b */ /* 0x000eae0000000200 */
[----:B------:R-:W-:Y:S01]  /*30d0*/  HMMA.16816.F32 R104, R20, R56, R36 ;  /* 0x000000381468723c */ /* 0x000fe20000001824 */
[----:B------:R-:W3:Y:S07]  /*30e0*/  LDSM.16.M88.4 R36, [R230+0x8800] ;  /* 0x00880000e624783b */ /* 0x000eee0000000200 */
[----:B-1----:R-:W-:Y:S08]  /*30f0*/  HMMA.16816.F32 R24, R16, R60, R88 ;  /* 0x0000003c1018723c */ /* 0x002ff00000001858 */
[C---:B------:R-:W-:Y:S01]  /*3100*/  HMMA.16816.F32 R124, R20.reuse, R68, R44 ;  /* 0x00000044147c723c */ /* 0x040fe2000000182c */
[----:B------:R-:W-:Y:S07]  /*3110*/  LDSM.16.M88.4 R44, [R233] ;  /* 0x00000000e92c783b */ /* 0x000fee0000000200 */
        /* <DEDUP_REMOVED lines=14> */
[----:B------:R-:W-:Y:S07]  /*3200*/  LDSM.16.M88.4 R68, [R229+0x1000] ;  /* 0x00100000e544783b */ /* 0x000fee0000000200 */
[----:B--2---:R-:W-:Y:S01]  /*3210*/  HMMA.16816.F32 R16, R12, R28, R24 ;  /* 0x0000001c0c10723c */ /* 0x004fe20000001818 */
[----:B------:R-:W2:Y:S07]  /*3220*/  LDSM.16.M88.4 R24, [R233+0x2000] ;  /* 0x00200000e918783b */ /* 0x000eae0000000200 */
[C---:B---3--:R-:W-:Y:S08]  /*3230*/  HMMA.16816.F32 R112, R8.reuse, R36, R104 ;  /* 0x000000240870723c */ /* 0x048ff00000001868 */
[C---:B------:R-:W-:Y:S01]  /*3240*/  HMMA.16816.F32 R104, R8.reuse, R32, R40 ;  /* 0x000000200868723c */ /* 0x040fe20000001828 */
[----:B------:R-:W3:Y:S07]  /*3250*/  LDSM.16.M88.4 R40, [R231+0x4000] ;  /* 0x00400000e728783b */ /* 0x000eee0000000200 */
[C---:B------:R-:W-:Y:S08]  /*3260*/  HMMA.16816.F32 R84, R8.reuse, R28, R96 ;  /* 0x0000001c0854723c */ /* 0x040ff00000001860 */
[C---:B-1----:R-:W-:Y:S08]  /*3270*/  HMMA.16816.F32 R96, R8.reuse, R20, R124 ;  /* 0x000000140860723c */ /* 0x042ff0000000187c */
[C---:B------:R-:W-:Y:S01]  /*3280*/  HMMA.16816.F32 R64, R8.reuse, R30, R136 ;  /* 0x0000001e0840723c */ /* 0x040fe20000001888 */
[----:B------:R-:W-:Y:S07]  /*3290*/  LDSM.16.M88.4 R136, [R229+0x1800] ;  /* 0x00180000e588783b */ /* 0x000fee0000000200 */
[C---:B------:R-:W-:Y:S08]  /*32a0*/  HMMA.16816.F32 R108, R8.reuse, R38, R132 ;  /* 0x00000026086c723c */ /* 0x040ff00000001884 */
[C---:B------:R-:W-:Y:S08]  /*32b0*/  HMMA.16816.F32 R100, R8.reuse, R34, R128 ;  /* 0x000000220864723c */ /* 0x040ff00000001880 */
[----:B------:R-:W-:Y:S08]  /*32c0*/  HMMA.16816.F32 R116, R8, R22, R120 ;  /* 0x000000160874723c */ /* 0x000ff00000001878 */
[----:B------:R-:W-:Y:S01]  /*32d0*/  HMMA.16816.F32 R8, R44, R48, R16 ;  /* 0x000000302c08723c */ /* 0x000fe20000001810 */
[----:B------:R-:W-:Y:S07]  /*32e0*/  LDSM.16.M88.4 R16, [R234+0x4000] ;  /* 0x00400000ea10783b */ /* 0x000fee0000000200 */
[C---:B------:R-:W-:Y:S08]  /*32f0*/  HMMA.16816.F32 R124, R12.reuse, R36, R80 ;  /* 0x000000240c7c723c */ /* 0x040ff00000001850 */
[C---:B------:R-:W-:Y:S01]  /*3300*/  HMMA.16816.F32 R120, R12.reuse, R38, R56 ;  /* 0x000000260c78723c */ /* 0x040fe20000001838 */
[----:B------:R-:W1:Y:S04]  /*3310*/  LDSM.16.M88.4 R36, [R231+0x6000] ;  /* 0x00600000e724783b */ /* 0x000e680000000200 */
[----:B------:R-:W-:Y:S03]  /*3320*/  LDSM.16.M88.4 R56, [R224+0xa800] ;  /* 0x00a80000e038783b */ /* 0x000fe60000000200 */
[C---:B------:R-:W-:Y:S01]  /*3330*/  HMMA.16816.F32 R28, R12.reuse, R30, R60 ;  /* 0x0000001e0c1c723c */ /* 0x040fe2000000183c */
[----:B------:R-:W-:Y:S07]  /*3340*/  LDSM.16.M88.4 R60, [R235+0x2000] ;  /* 0x00200000eb3c783b */ /* 0x000fee0000000200 */
[C---:B------:R-:W-:Y:S08]  /*3350*/  HMMA.16816.F32 R132, R12.reuse, R32, R72 ;  /* 0x000000200c84723c */ /* 0x040ff00000001848 */
[C---:B------:R-:W-:Y:S01]  /*3360*/  HMMA.16816.F32 R128, R12.reuse, R34, R52 ;  /* 0x000000220c80723c */ /* 0x040fe20000001834 */
[----:B------:R-:W4:Y:S04]  /*3370*/  LDSM.16.M88.4 R32, [R232+0x4000] ;  /* 0x00400000e820783b */ /* 0x000f280000000200 */
[----:B------:R-:W5:Y:S03]  /*3380*/  LDSM.16.M88.4 R52, [R229+0x800] ;  /* 0x00080000e534783b */ /* 0x000f660000000200 */
[C---:B------:R-:W-:Y:S08]  /*3390*/  HMMA.16816.F32 R152, R12.reuse, R20, R92 ;  /* 0x000000140c98723c */ /* 0x040ff0000000185c */
[----:B------:R-:W-:Y:S01]  /*33a0*/  HMMA.16816.F32 R156, R12, R22, R88 ;  /* 0x000000160c9c723c */ /* 0x000fe20000001858 */
[----:B------:R-:W4:Y:S07]  /*33b0*/  LDSM.16.M88.4 R20, [R232+0x6000] ;  /* 0x00600000e814783b */ /* 0x000f2e0000000200 */
[----:B--2---:R-:W-:Y:S08]  /*33c0*/  HMMA.16816.F32 R12, R24, R48, R84 ;  /* 0x00000030180c723c */ /* 0x004ff00000001854 */
[----:B---3--:R-:W-:Y:S08]  /*33d0*/  HMMA.16816.F32 R8, R40, R76, R8 ;  /* 0x0000004c2808723c */ /* 0x008ff00000001808 */
[-C--:B------:R-:W-:Y:S08]  /*33e0*/  HMMA.16816.F32 R84, R24, R50.reuse, R64 ;  /* 0x000000321854723c */ /* 0x080ff00000001840 */
[----:B------:R-:W-:Y:S01]  /*33f0*/  HMMA.16816.F32 R80, R44, R50, R28 ;  /* 0x000000322c50723c */ /* 0x000fe2000000181c */
[----:B------:R-:W2:Y:S04]  /*3400*/  LDSM.16.M88.4 R48, [R230+0xa000] ;  /* 0x00a00000e630783b */ /* 0x000ea80000000200 */
[----:B------:R-:W3:Y:S03]  /*3410*/  LDSM.16.M88.4 R28, [R234+0x6000] ;  /* 0x00600000ea1c783b */ /* 0x000ee60000000200 */
[----:B-1----:R-:W-:Y:S01]  /*3420*/  HMMA.16816.F32 R64, R36, R76, R12 ;  /* 0x0000004c2440723c */ /* 0x002fe2000000180c */
[----:B------:R-:W-:Y:S07]  /*3430*/  LDSM.16.M88.4 R12, [R233+0x4000] ;  /* 0x00400000e90c783b */ /* 0x000fee0000000200 */
[----:B----4-:R-:W-:Y:S01]  /*3440*/  HMMA.16816.F32 R72, R32, R60, R8 ;  /* 0x0000003c2048723c */ /* 0x010fe20000001808 */
[----:B------:R-:W-:Y:S07]  /*3450*/  LDSM.16.M88.4 R8, [R233+0x6000] ;  /* 0x00600000e908783b */ /* 0x000fee0000000200 */
[C---:B-----5:R-:W-:Y:S08]  /*3460*/  HMMA.16816.F32 R112, R24.reuse, R52, R112 ;  /* 0x000000341870723c */ /* 0x060ff00000001870 */
[C---:B------:R-:W-:Y:S08]  /*3470*/  HMMA.16816.F32 R108, R24.reuse, R54, R108 ;  /* 0x00000036186c723c */ /* 0x040ff0000000186c */
[C---:B------:R-:W-:Y:S08]  /*3480*/  HMMA.16816.F32 R104, R24.reuse, R68, R104 ;  /* 0x000000441868723c */ /* 0x040ff00000001868 */
[C---:B------:R-:W-:Y:S08]  /*3490*/  HMMA.16816.F32 R140, R24.reuse, R70, R100 ;  /* 0x00000046188c723c */ /* 0x040ff00000001864 */
[C---:B------:R-:W-:Y:S08]  /*34a0*/  HMMA.16816.F32 R148, R24.reuse, R136, R96 ;  /* 0x000000881894723c */ /* 0x040ff00000001860 */
[----:B------:R-:W-:Y:S01]  /*34b0*/  HMMA.16816.F32 R116, R24, R138, R116 ;  /* 0x0000008a1874723c */ /* 0x000fe20000001874 */
[----:B------:R-:W1:Y:S07]  /*34c0*/  LDSM.16.M88.4 R24, [R229+0x2000] ;  /* 0x00200000e518783b */ /* 0x000e6e0000000200 */
[----:B------:R-:W-:Y:S08]  /*34d0*/  HMMA.16816.F32 R80, R40, R78, R80 ;  /* 0x0000004e2850723c */ /* 0x000ff00000001850 */
[----:B------:R-:W-:Y:S08]  /*34e0*/  HMMA.16816.F32 R64, R20, R60, R64 ;  /* 0x0000003c1440723c */ /* 0x000ff00000001840 */
[----:B------:R-:W-:Y:S08]  /*34f0*/  HMMA.16816.F32 R76, R36, R78, R84 ;  /* 0x0000004e244c723c */ /* 0x000ff00000001854 */
[----:B--2---:R-:W-:Y:S08]  /*3500*/  HMMA.16816.F32 R72, R16, R48, R72 ;  /* 0x000000301048723c */ /* 0x004ff00000001848 */
[C---:B------:R-:W-:Y:S08]  /*3510*/  HMMA.16816.F32 R88, R44.reuse, R52, R124 ;  /* 0x000000342c58723c */ /* 0x040ff0000000187c */
[----:B------:R-:W-:Y:S01]  /*3520*/  HMMA.16816.F32 R96, R44, R54, R120 ;  /* 0x000000362c60723c */ /* 0x000fe20000001878 */
[----:B------:R-:W2:Y:S07]  /*3530*/  LDSM.16.M88.4 R52, [R235+0x2800] ;  /* 0x00280000eb34783b */ /* 0x000eae0000000200 */
[----:B------:R-:W-:Y:S08]  /*3540*/  HMMA.16816.F32 R80, R32, R62, R80 ;  /* 0x0000003e2050723c */ /* 0x000ff00000001850 */
[----:B---3--:R-:W-:Y:S08]  /*3550*/  HMMA.16816.F32 R64, R28, R48, R64 ;  /* 0x000000301c40723c */ /* 0x008ff00000001840 */
[----:B------:R-:W-:Y:S01]  /*3560*/  HMMA.16816.F32 R76, R20, R62, R76 ;  /* 0x0000003e144c723c */ /* 0x000fe2000000184c */
[----:B------:R-:W3:Y:S07]  /*3570*/  LDSM.16.M88.4 R60, [R230+0xa800] ;  /* 0x00a80000e63c783b */ /* 0x000eee0000000200 */
[----:B-1----:R-:W-:Y:S08]  /*3580*/  HMMA.16816.F32 R84, R12, R24, R72 ;  /* 0x000000180c54723c */ /* 0x002ff00000001848 */
[----:B------:R-:W-:Y:S08]  /*3590*/  HMMA.16816.F32 R72, R40, R56, R88 ;  /* 0x000000382848723c */ /* 0x000ff00000001858 */
[C---:B------:R-:W-:Y:S08]  /*35a0*/  HMMA.16816.F32 R100, R44.reuse, R68, R132 ;  /* 0x000000442c64723c */ /* 0x040ff00000001884 */
[----:B------:R-:W-:Y:S01]  /*35b0*/  HMMA.16816.F32 R128, R44, R70, R128 ;  /* 0x000000462c80723c */ /* 0x000fe20000001880 */
[----:B------:R-:W-:-:S04]  /*35c0*/  FMUL.FTZ R0, R84, c[0x0][0x2ec] ;  /* 0x0000bb0054007a20 */ /* 0x000fc80000410000 */
[----:B------:R1:W-:Y:S03]  /*35d0*/  MUFU.TANH R132, R0 ;  /* 0x0000000000847308 */ /* 0x0003e60000002400 */
[----:B------:R-:W-:Y:S08]  /*35e0*/  HMMA.16816.F32 R68, R16, R50, R80 ;  /* 0x000000321044723c */ /* 0x000ff00000001850 */
[----:B------:R-:W-:Y:S01]  /*35f0*/  HMMA.16816.F32 R92, R8, R24, R64 ;  /* 0x00000018085c723c */ /* 0x000fe20000001840 */
[----:B-1----:R-:W-:-:S07]  /*3600*/  FMUL.FTZ R0, R85, c[0x0][0x2ec] ;  /* 0x0000bb0055007a20 */ /* 0x002fce0000410000 */
[----:B------:R-:W-:Y:S01]  /*3610*/  HMMA.16816.F32 R76, R28, R50, R76 ;  /* 0x000000321c4c723c */ /* 0x000fe2000000184c */
[----:B------:R1:W-:Y:S01]  /*3620*/  MUFU.TANH R127, R0 ;  /* 0x00000000007f7308 */ /* 0x0003e20000002400 */
[----:B------:R-:W4:Y:S06]  /*3630*/  LDSM.16.M88.4 R48, [R229+0x2800] ;  /* 0x00280000e530783b */ /* 0x000f2c0000000200 */
[----:B------:R-:W-:Y:S08]  /*3640*/  HMMA.16816.F32 R64, R36, R56, R112 ;  /* 0x000000382440723c */ /* 0x000ff00000001870 */
[----:B--2---:R-:W-:Y:S01]  /*3650*/  HMMA.16816.F32 R72, R32, R52, R72 ;  /* 0x000000342048723c */ /* 0x004fe20000001848 */
[----:B-1----:R-:W-:-:S04]  /*3660*/  FMUL.FTZ R0, R86, c[0x0][0x2ec] ;  /* 0x0000bb0056007a20 */ /* 0x002fc80000410000 */
[----:B------:R1:W-:Y:S03]  /*3670*/  MUFU.TANH R126, R0 ;  /* 0x00000000007e7308 */ /* 0x0003e60000002400 */
[----:B------:R-:W-:Y:S08]  /*3680*/  HMMA.16816.F32 R80, R12, R26, R68 ;  /* 0x0000001a0c50723c */ /* 0x000ff00000001844 */
[----:B------:R-:W-:Y:S01]  /*3690*/  HMMA.16816.F32 R68, R40, R58, R96 ;  /* 0x0000003a2844723c */ /* 0x000fe20000001860 */
[----:B-1----:R-:W-:-:S07]  /*36a0*/  FMUL.FTZ R0, R87, c[0x0][0x2ec] ;  /* 0x0000bb0057007a20 */ /* 0x002fce0000410000 */
[----:B------:R-:W-:Y:S01]  /*36b0*/  HMMA.16816.F32 R84, R8, R26, R76 ;  /* 0x0000001a0854723c */ /* 0x000fe2000000184c */
[----:B------:R1:W-:Y:S01]  /*36c0*/  MUFU.TANH R125, R0 ;  /* 0x00000000007d7308 */ /* 0x0003e20000002400 */
[----:B------:R-:W2:Y:S06]  /*36d0*/  LDSM.16.M88.4 R24, [R224+0xb000] ;  /* 0x00b00000e018783b */ /* 0x000eac0000000200 */
[----:B------:R-:W-:Y:S08]  /*36e0*/  HMMA.16816.F32 R64, R20, R52, R64 ;  /* 0x000000341440723c */ /* 0x000ff00000001840 */
[----:B---3--:R-:W-:Y:S01]  /*36f0*/  HMMA.16816.F32 R72, R16, R60, R72 ;  /* 0x0000003c1048723c */ /* 0x008fe20000001848 */
[----:B-1----:R-:W-:-:S04]  /*3700*/  FMUL.FTZ R0, R92, c[0x0][0x2ec] ;  /* 0x0000bb005c007a20 */ /* 0x002fc80000410000 */
[----:B------:R1:W-:Y:S03]  /*3710*/  MUFU.TANH R124, R0 ;  /* 0x00000000007c7308 */ /* 0x0003e60000002400 */
[----:B------:R-:W-:Y:S01]  /*3720*/  HMMA.16816.F32 R76, R36, R58, R108 ;  /* 0x0000003a244c723c */ /* 0x000fe2000000186c */
[----:B------:R-:W3:Y:S07]  /*3730*/  LDSM.16.M88.4 R56, [R235+0x3000] ;  /* 0x00300000eb38783b */ /* 0x000eee0000000200 */
[----:B------:R-:W-:Y:S01]  /*3740*/  HMMA.16816.F32 R68, R32, R54, R68 ;  /* 0x000000362044723c */ /* 0x000fe20000001844 */
[----:B-1----:R-:W-:-:S07]  /*3750*/  FMUL.FTZ R0, R93, c[0x0][0x2ec] ;  /* 0x0000bb005d007a20 */ /* 0x002fce0000410000 */
[----:B------:R-:W-:Y:S01]  /*3760*/  HMMA.16816.F32 R64, R28, R60, R64 ;  /* 0x0000003c1c40723c */ /* 0x000fe20000001840 */
[----:B------:R1:W-:Y:S11]  /*3770*/  MUFU.TANH R123, R0 ;  /* 0x00000000007b7308 */ /* 0x0003f60000002400 */
[----:B------:R-:W-:Y:S04]  /*3780*/  @!UPT UIADD3 URZ, URZ, URZ, URZ ;  /* 0x0000003f3f3ff290 */ /* 0x000fe8000fffe03f */
[----:B------:R-:W-:Y:S01]  /*3790*/  HMMA.16816.F32 R68, R16, R62, R68 ;  /* 0x0000003e1044723c */ /* 0x000fe20000001844 */
[----:B-1----:R-:W-:-:S04]  /*37a0*/  FMUL.FTZ R0, R94, c[0x0][0x2ec] ;  /* 0x0000bb005e007a20 */ /* 0x002fc80000410000 */
[----:B------:R1:W5:Y:S03]  /*37b0*/  MUFU.TANH R120, R0 ;  /* 0x0000000000787308 */ /* 0x0003660000002400 */
[----:B----4-:R-:W-:Y:S08]  /*37c0*/  HMMA.16816.F32 R88, R8, R48, R64 ;  /* 0x000000300858723c */ /* 0x010ff00000001840 */
[----:B--2---:R-:W-:Y:S01]  /*37d0*/  HMMA.16816.F32 R64, R36, R24, R104 ;  /* 0x000000182440723c */ /* 0x004fe20000001868 */
[----:B-1----:R-:W-:-:S04]  /*37e0*/  FMUL.FTZ R0, R95, c[0x0][0x2ec] ;  /* 0x0000bb005f007a20 */ /* 0x002fc80000410000 */
[----:B------:R1:W2:Y:S11]  /*37f0*/  MUFU.TANH R115, R0 ;  /* 0x0000000000737308 */ /* 0x0002b60000002400 */
[----:B------:R-:W-:Y:S08]  /*3800*/  @!UPT UIADD3 URZ, URZ, URZ, URZ ;  /* 0x0000003f3f3ff290 */ /* 0x000ff0000fffe03f */
[----:B---3--:R-:W-:Y:S01]  /*3810*/  HMMA.16816.F32 R64, R20, R56, R64 ;  /* 0x000000381440723c */ /* 0x008fe20000001840 */
        /* <DEDUP_REMOVED lines=10> */
[----:B------:R-:W3:Y:S07]  /*38c0*/  LDSM.16.M88.4 R52, [R230+0xb000] ;  /* 0x00b00000e634783b */ /* 0x000eee0000000200 */
[----:B------:R-:W-:Y:S01]  /*38d0*/  HMMA.16816.F32 R76, R40, R24, R100 ;  /* 0x00000018284c723c */ /* 0x000fe20000001864 */
[----:B-1----:R-:W-:-:S04]  /*38e0*/  FMUL.FTZ R0, R84, c[0x0][0x2ec] ;  /* 0x0000bb0054007a20 */ /* 0x002fc80000410000 */
[----:B------:R1:W-:Y:S11]  /*38f0*/  MUFU.TANH R112, R0 ;  /* 0x0000000000707308 */ /* 0x0003f60000002400 */
[----:B------:R-:W-:Y:S01]  /*3900*/  HMMA.16816.F32 R72, R28, R62, R72 ;  /* 0x0000003e1c48723c */ /* 0x000fe20000001848 */
[----:B------:R-:W-:Y:S01]  /*3910*/  LDSM.16.M88.4 R60, [R229+0x3000] ;  /* 0x00300000e53c783b */ /* 0x000fe20000000200 */
[----:B-1----:R-:W-:-:S06]  /*3920*/  FMUL.FTZ R0, R85, c[0x0][0x2ec] ;  /* 0x0000bb0055007a20 */ /* 0x002fcc0000410000 */
[----:B------:R-:W-:Y:S01]  /*3930*/  HMMA.16816.F32 R76, R32, R56, R76 ;  /* 0x00000038204c723c */ /* 0x000fe2000000184c */
[----:B------:R1:W-:Y:S02]  /*3940*/  MUFU.TANH R111, R0 ;  /* 0x00000000006f7308 */ /* 0x0003e40000002400 */
[----:B-1----:R-:W-:-:S06]  /*3950*/  FMUL.FTZ R0, R86, c[0x0][0x2ec] ;  /* 0x0000bb0056007a20 */ /* 0x002fcc0000410000 */
[----:B------:R1:W4:Y:S02]  /*3960*/  MUFU.TANH R108, R0 ;  /* 0x00000000006c7308 */ /* 0x0003240000002400 */
[----:B-1----:R-:W-:-:S05]  /*3970*/  FMUL.FTZ R0, R87, c[0x0][0x2ec] ;  /* 0x0000bb0057007a20 */ /* 0x002fca0000410000 */
[----:B------:R-:W-:Y:S01]  /*3980*/  HMMA.16816.F32 R84, R8, R50, R72 ;  /* 0x000000320854723c */ /* 0x000fe20000001848 */
[----:B------:R1:W1:Y:S07]  /*3990*/  MUFU.TANH R109, R0 ;  /* 0x00000000006d7308 */ /* 0x00026e0000002400 */
[-C--:B---3--:R-:W-:Y:S08]  /*39a0*/  HMMA.16816.F32 R72, R16, R52.reuse, R76 ;  /* 0x000000341048723c */ /* 0x088ff0000000184c */
        /* <DEDUP_REMOVED lines=13> */
[----:B---3--:R-:W-:-:S04]  /*3a80*/  FMUL.FTZ R0, R88, c[0x0][0x2ec] ;  /* 0x0000bb0058007a20 */ /* 0x008fc80000410000 */
[----:B------:R3:W-:Y:S11]  /*3a90*/  MUFU.TANH R104, R0 ;  /* 0x0000000000687308 */ /* 0x0007f60000002400 */
[----:B------:R-:W-:Y:S01]  /*3aa0*/  HMMA.16816.F32 R64, R32, R58, R68 ;  /* 0x0000003a2040723c */ /* 0x000fe20000001844 */
[----:B---3--:R-:W-:-:S07]  /*3ab0*/  FMUL.FTZ R0, R89, c[0x0][0x2ec] ;  /* 0x0000bb0059007a20 */ /* 0x008fce0000410000 */
[----:B------:R-:W-:Y:S01]  /*3ac0*/  HMMA.16816.F32 R68, R44, R136, R152 ;  /* 0x000000882c44723c */ /* 0x000fe20000001898 */
[----:B------:R3:W-:Y:S11]  /*3ad0*/  MUFU.TANH R103, R0 ;  /* 0x0000000000677308 */ /* 0x0007f60000002400 */
[----:B------:R-:W-:Y:S04]  /*3ae0*/  @!UPT UIADD3 URZ, URZ, URZ, URZ ;  /* 0x0000003f3f3ff290 */ /* 0x000fe8000fffe03f */
[----:B------:R-:W-:Y:S01]  /*3af0*/  HMMA.16816.F32 R64, R16, R54, R64 ;  /* 0x000000361040723c */ /* 0x000fe20000001840 */
[----:B---3--:R-:W-:-:S04]  /*3b00*/  FMUL.FTZ R0, R90, c[0x0][0x2ec] ;  /* 0x0000bb005a007a20 */ /* 0x008fc80000410000 */
[----:B------:R3:W2:Y:S03]  /*3b10*/  MUFU.TANH R99, R0 ;  /* 0x0000000000637308 */ /* 0x0006a60000002400 */
[----:B-1----:R-:W-:Y:S01]  /*3b20*/  HMMA.16816.F32 R68, R40, R48, R68 ;  /* 0x000000302844723c */ /* 0x002fe20000001844 */
[----:B---3--:R-:W-:-:S07]  /*3b30*/  FMUL.FTZ R0, R91, c[0x0][0x2ec] ;  /* 0x0000bb005b007a20 */ /* 0x008fce0000410000 */
[----:B------:R-:W-:Y:S01]  /*3b40*/  HMMA.16816.F32 R88, R8, R60, R76 ;  /* 0x0000003c0858723c */ /* 0x000fe2000000184c */
[----:B------:R1:W3:Y:S07]  /*3b50*/  MUFU.TANH R100, R0 ;  /* 0x0000000000647308 */ /* 0x0002ee0000002400 */
        /* <DEDUP_REMOVED lines=15> */
[----:B------:R1:W-:Y:S11]  /*3c50*/  MUFU.TANH R96, R0 ;  /* 0x0000000000607308 */ /* 0x0003f60000002400 */
[----:B------:R-:W-:Y:S03]  /*3c60*/  @!UPT UIADD3 URZ, URZ, URZ, URZ ;  /* 0x0000003f3f3ff290 */ /* 0x000fe6000fffe03f */
        /* <DEDUP_REMOVED lines=14> */
[----:B------:R2:W2:Y:S01]  /*3d50*/  MUFU.TANH R92, R0 ;  /* 0x00000000005c7308 */ /* 0x0004a20000002400 */
        /* <DEDUP_REMOVED lines=14> */
[----:B------:R1:W-:Y:S02]  /*3e40*/  MUFU.TANH R94, R0 ;  /* 0x00000000005e7308 */ /* 0x0003e40000002400 */
[----:B-1----:R-:W-:-:S06]  /*3e50*/  FMUL.FTZ R0, R82, c[0x0][0x2ec] ;  /* 0x0000bb0052007a20 */ /* 0x002fcc0000410000 */
        /* <DEDUP_REMOVED lines=10> */
[----:B------:R2:W-:Y:S01]  /*3f00*/  MUFU.TANH R56, R3 ;  /* 0x0000000300387308 */ /* 0x0005e20000002400 */
[----:B-1----:R-:W-:-:S06]  /*3f10*/  FMUL.FTZ R0, R89, c[0x0][0x2ec] ;  /* 0x0000bb0059007a20 */ /* 0x002fcc0000410000 */
[----:B------:R-:W-:Y:S01]  /*3f20*/  HMMA.16816.F32 R28, R28, R58, R20 ;  /* 0x0000003a1c1c723c */ /* 0x000fe20000001814 */
[----:B------:R1:W-:Y:S07]  /*3f30*/  MUFU.TANH R85, R0 ;  /* 0x0000000000557308 */ /* 0x0003ee0000002400 */
[----:B------:R-:W-:Y:S01]  /*3f40*/  FMUL.FTZ R12, R12, c[0x0][0x2ec] ;  /* 0x0000bb000c0c7a20 */ /* 0x000fe20000410000 */
[----:B--2---:R-:W-:Y:S01]  /*3f50*/  LEA.HI R3, R5, R144, RZ, 0x2 ;  /* 0x0000009005037211 */ /* 0x004fe200078f10ff */
[----:B------:R-:W-:-:S02]  /*3f60*/  FMUL.FTZ R5, R70, c[0x0][0x2ec] ;  /* 0x0000bb0046057a20 */ /* 0x000fc40000410000 */
[----:B------:R-:W-:Y:S01]  /*3f70*/  FMUL.FTZ R14, R14, c[0x0][0x2ec] ;  /* 0x0000bb000e0e7a20 */ /* 0x000fe20000410000 */
[----:B------:R-:W-:Y:S01]  /*3f80*/  LOP3.LUT R3, R3, 0xfffffffc, RZ, 0xc0, !PT ;  /* 0xfffffffc03037812 */ /* 0x000fe200078ec0ff */
[----:B------:R-:W-:Y:S02]  /*3f90*/  MUFU.TANH R43, R5 ;  /* 0x00000005002b7308 */ /* 0x000fe40000002400 */
[----:B------:R-:W-:Y:S01]  /*3fa0*/  HMMA.16816.F32 R52, R8, R44, R52 ;  /* 0x0000002c0834723c */ /* 0x000fe20000001834 */
[----:B-1----:R-:W-:Y:S02]  /*3fb0*/  FMUL.FTZ R0, R90, c[0x0][0x2ec] ;  /* 0x0000bb005a007a20 */ /* 0x002fe40000410000 */
[----:B------:R-:W-:-:S03]  /*3fc0*/  IMAD.IADD R3, R144, 0x1, -R3 ;  /* 0x0000000190037824 */ /* 0x000fc600078e0a03 */
[----:B------:R1:W2:Y:S02]  /*3fd0*/  MUFU.TANH R61, R0 ;  /* 0x00000000003d7308 */ /* 0x0002a40000002400 */
[----:B------:R-:W-:Y:S01]  /*3fe0*/  HMMA.16816.F32 R8, R8, R46, R28 ;  /* 0x0000002e0808723c */ /* 0x000fe2000000181c */
[----:B------:R2:W-:Y:S05]  /*3ff0*/  STL [R1+0x74], R3 ;  /* 0x0000740301007387 */ /* 0x0005ea0000100800 */
[----:B------:R-:W-:Y:S01]  /*4000*/  MUFU.TANH R12, R12 ;  /* 0x0000000c000c7308 */ /* 0x000fe20000002400 */
[----:B-1----:R-:W-:-:S07]  /*4010*/  FMUL.FTZ R0, R91, c[0x0][0x2ec] ;  /* 0x0000bb005b007a20 */ /* 0x002fce0000410000 */
[----:B------:R-:W-:Y:S02]  /*4020*/  MUFU.TANH R14, R14 ;  /* 0x0000000e000e7308 */ /* 0x000fe40000002400 */
[----:B------:R-:W-:Y:S02]  /*4030*/  FMUL.FTZ R52, R52, c[0x0][0x2ec] ;  /* 0x0000bb0034347a20 */ /* 0x000fe40000410000 */
[----:B------:R-:W-:-:S04]  /*4040*/  FMUL.FTZ R7, R54, c[0x0][0x2ec] ;  /* 0x0000bb0036077a20 */ /* 0x000fc80000410000 */
[----:B------:R1:W1:Y:S02]  /*4050*/  MUFU.TANH R76, R0 ;  /* 0x00000000004c7308 */ /* 0x0002640000002400 */
[----:B------:R-:W-:Y:S02]  /*4060*/  FMUL.FTZ R11, R11, c[0x0][0x2ec] ;  /* 0x0000bb000b0b7a20 */ /* 0x000fe40000410000 */
[----:B------:R-:W-:Y:S02]  /*4070*/  FMUL.FTZ R8, R8, c[0x0][0x2ec] ;  /* 0x0000bb0008087a20 */ /* 0x000fe40000410000 */
[----:B------:R-:W-:Y:S02]  /*4080*/  FMUL.FTZ R10, R10, c[0x0][0x2ec] ;  /* 0x0000bb000a0a7a20 */ /* 0x000fe40000410000 */
[----:B------:R-:W-:Y:S01]  /*4090*/  MUFU.TANH R42, R52 ;  /* 0x00000034002a7308 */ /* 0x000fe20000002400 */
[----:B-1----:R-:W-:-:S07]  /*40a0*/  FMUL.FTZ R0, R80, c[0x0][0x2ec] ;  /* 0x0000bb0050007a20 */ /* 0x002fce0000410000 */
[----:B------:R-:W-:Y:S08]  /*40b0*/  MUFU.TANH R41, R7 ;  /* 0x0000000700297308 */ /* 0x000ff00000002400 */
[----:B------:R1:W-:Y:S08]  /*40c0*/  MUFU.TANH R63, R0 ;  /* 0x00000000003f7308 */ /* 0x0003f00000002400 */
[----:B------:R-:W-:Y:S01]  /*40d0*/  MUFU.TANH R8, R8 ;  /* 0x0000000800087308 */ /* 0x000fe20000002400 */
[----:B-1----:R-:W-:-:S07]  /*40e0*/  FMUL.FTZ R0, R81, c[0x0][0x2ec] ;  /* 0x0000bb0051007a20 */ /* 0x002fce0000410000 */
[----:B------:R-:W-:Y:S08]  /*40f0*/  MUFU.TANH R10, R10 ;  /* 0x0000000a000a7308 */ /* 0x000ff00000002400 */
[----:B------:R1:W-:Y:S02]  /*4100*/  MUFU.TANH R62, R0 ;  /* 0x00000000003e7308 */ /* 0x0003e40000002400 */
[----:B-1----:R-:W-:-:S06]  /*4110*/  FMUL.FTZ R0, R82, c[0x0][0x2ec] ;  /* 0x0000bb0052007a20 */ /* 0x002fcc0000410000 */
[----:B------:R1:W-:Y:S02]  /*4120*/  MUFU.TANH R60, R0 ;  /* 0x00000000003c7308 */ /* 0x0003e40000002400 */
[----:B-1----:R-:W-:-:S06]  /*4130*/  FMUL.FTZ R0, R83, c[0x0][0x2ec] ;  /* 0x0000bb0053007a20 */ /* 0x002fcc0000410000 */
[----:B------:R1:W-:Y:S02]  /*4140*/  MUFU.TANH R57, R0 ;  /* 0x0000000000397308 */ /* 0x0003e40000002400 */
[----:B-1----:R-:W-:-:S04]  /*4150*/  IMAD.U32 R0, RZ, RZ, UR12 ;  /* 0x0000000cff007e24 */ /* 0x002fc8000f8e00ff */
[----:B------:R-:W-:-:S05]  /*4160*/  IMAD R0, R0, 0x40, R6 ;  /* 0x0000004000007824 */ /* 0x000fca00078e0206 */
[C---:B--2---:R-:W-:Y:S01]  /*4170*/  IADD3 R3, R0.reuse, 0x9, RZ ;  /* 0x0000000900037810 */ /* 0x044fe20007ffe0ff */
[----:B------:R-:W-:Y:S01]  /*4180*/  BAR.SYNC.DEFER_BLOCKING 0x0 ;  /* 0x0000000000007b1d */ /* 0x000fe20000010000 */
[C---:B------:R-:W-:Y:S02]  /*4190*/  ISETP.GE.AND P2, PT, R0.reuse, UR14, PT ;  /* 0x0000000e00007c0c */ /* 0x040fe4000bf46270 */
[----:B------:R-:W-:Y:S02]  /*41a0*/  ISETP.GE.AND P6, PT, R3, UR14, PT ;  /* 0x0000000e03007c0c */ /* 0x000fe4000bfc6270 */
[C---:B------:R-:W-:Y:S02]  /*41b0*/  IADD3 R3, R0.reuse, 0x18, RZ ;  /* 0x0000001800037810 */ /* 0x040fe40007ffe0ff */
[----:B------:R-:W-:Y:S02]  /*41c0*/  IADD3 R6, R0, 0x1, RZ ;  /* 0x0000000100067810 */ /* 0x000fe40007ffe0ff */
[----:B------:R-:W-:Y:S01]  /*41d0*/  ISETP.GE.AND P3, PT, R3, UR14, PT ;  /* 0x0000000e03007c0c */ /* 0x000fe2000bf66270 */
[----:B------:R-:W-:Y:S01]  /*41e0*/  FMUL.FTZ R3, R69, c[0x0][0x2ec] ;  /* 0x0000bb0045037a20 */ /* 0x000fe20000410000 */
[----:B-----5:R-:W-:-:S02]  /*41f0*/  FSEL R49, R120, -INF , !P2 ;  /* 0xff80000078317808 */ /* 0x020fc40005000000 */
        /* <DEDUP_REMOVED lines=14> */
[----:B----4-:R-:W-:Y:S02]  /*42e0*/  FSEL R39, R108, -INF , !P0 ;  /* 0xff8000006c277808 */ /* 0x010fe40004000000 */
        /* <DEDUP_REMOVED lines=27> */
[----:B------:R-:W-:Y:S02]  /*44a0*/  FSEL R52, R100, -INF , !P4 ;  /* 0xff80000064347808 */ /* 0x000fe40006000000 */
        /* <DEDUP_REMOVED lines=10> */
[----:B------:R1:W-:Y:S01]  /*4550*/  MUFU.TANH R16, R5 ;  /* 0x0000000500107308 */ /* 0x0003e20000002400 */
[----:B------:R-:W-:-:S02]  /*4560*/  ISETP.GE.AND P3, PT, R3, UR14, PT ;  /* 0x0000000e03007c0c */ /* 0x000fc4000bf66270 */
[----:B------:R-:W-:Y:S02]  /*4570*/  IADD3 R3, R0, 0x38, RZ ;  /* 0x0000003800037810 */ /* 0x000fe40007ffe0ff */
[----:B------:R-:W-:Y:S02]  /*4580*/  FSEL R54, R92, -INF , !P2 ;  /* 0xff8000005c367808 */ /* 0x000fe40005000000 */
[----:B------:R-:W-:Y:S02]  /*4590*/  FSEL R50, R95, -INF , !P2 ;  /* 0xff8000005f327808 */ /* 0x000fe40005000000 */
[----:B------:R-:W-:Y:S02]  /*45a0*/  FSEL R27, R98, -INF , !P2 ;  /* 0xff800000621b7808 */ /* 0x000fe40005000000 */
[----:B------:R-:W-:Y:S02]  /*45b0*/  FSEL R26, R101, -INF , !P2 ;  /* 0xff800000651a7808 */ /* 0x000fe40005000000 */
[----:B------:R-:W-:Y:S01]  /*45c0*/  ISETP.GE.AND P2, PT, R3, UR14, PT ;  /* 0x0000000e03007c0c */ /* 0x000fe2000bf46270 */
[----:B------:R-:W-:Y:S01]  /*45d0*/  FMUL.FTZ R3, R15, c[0x0][0x2ec] ;  /* 0x0000bb000f037a20 */ /* 0x000fe20000410000 */
[----:B------:R-:W-:Y:S01]  /*45e0*/  IADD3 R0, R0, 0x39, RZ ;  /* 0x0000003900007810 */ /* 0x000fe20007ffe0ff */
[----:B-1----:R-:W-:Y:S01]  /*45f0*/  FMUL.FTZ R5, R13, c[0x0][0x2ec] ;  /* 0x0000bb000d057a20 */ /* 0x002fe20000410000 */
[----:B------:R-:W-:Y:S01]  /*4600*/  FSEL R182, R61, -INF , !P1 ;  /* 0xff8000003db67808 */ /* 0x000fe20004800000 */
[----:B------:R-:W-:Y:S01]  /*4610*/  MUFU.TANH R6, R3 ;  /* 0x0000000300067308 */ /* 0x000fe20000002400 */
[----:B------:R-:W-:-:S02]  /*4620*/  FSEL R178, R84, -INF , !P1 ;  /* 0xff80000054b27808 */ /* 0x000fc40004800000 */
[----:B------:R-:W-:Y:S02]  /*4630*/  FSEL R177, R86, -INF , !P1 ;  /* 0xff80000056b17808 */ /* 0x000fe40004800000 */
[----:B------:R-:W-:Y:S02]  /*4640*/  FSEL R174, R174, -INF , !P1 ;  /* 0xff800000aeae7808 */ /* 0x000fe40004800000 */
[----:B------:R-:W-:Y:S01]  /*4650*/  ISETP.GE.AND P1, PT, R0, UR14, PT ;  /* 0x0000000e00007c0c */ /* 0x000fe2000bf26270 */
[----:B------:R-:W1:Y:S01]  /*4660*/  MUFU.TANH R3, R11 ;  /* 0x0000000b00037308 */ /* 0x000e620000002400 */
[----:B------:R-:W-:Y:S02]  /*4670*/  FSEL R181, R76, -INF , !P0 ;  /* 0xff8000004cb57808 */ /* 0x000fe40004000000 */
[----:B------:R-:W-:Y:S02]  /*4680*/  FSEL R176, R85, -INF , !P0 ;  /* 0xff80000055b07808 */ /* 0x000fe40004000000 */
[----:B------:R-:W-:-:S02]  /*4690*/  FSEL R173, R87, -INF , !P0 ;  /* 0xff80000057ad7808 */ /* 0x000fc40004000000 */
[----:B------:R-:W-:Y:S01]  /*46a0*/  FSEL R138, R94, -INF , !P0 ;  /* 0xff8000005e8a7808 */ /* 0x000fe20004000000 */
[----:B------:R2:W-:Y:S01]  /*46b0*/  MUFU.TANH R7, R5 ;  /* 0x0000000500077308 */ /* 0x0005e20000002400 */
[----:B------:R-:W-:Y:S02]  /*46c0*/  PLOP3.LUT P0, PT, PT, PT, UP0, 0x80, 0x0 ;  /* 0x000000000000781c */ /* 0x000fe40003f0f008 */
[----:B------:R-:W-:Y:S02]  /*46d0*/  LOP3.LUT R0, R145, R146, RZ, 0xfc, !PT ;  /* 0x0000009291007212 */ /* 0x000fe400078efcff */
[----:B------:R-:W-:Y:S02]  /*46e0*/  FSEL R180, R74, -INF , !P6 ;  /* 0xff8000004ab47808 */ /* 0x000fe40007000000 */
[----:B------:R-:W-:Y:S02]  /*46f0*/  FSEL R175, R72, -INF , !P6 ;  /* 0xff80000048af7808 */ /* 0x000fe40007000000 */
[----:B-1----:R-:W-:-:S02]  /*4700*/  FSEL R3, R3, -INF , !P1 ;  /* 0xff80000003037808 */ /* 0x002fc40004800000 */
[----:B------:R-:W-:Y:S02]  /*4710*/  FSEL R139, R60, -INF , !P6 ;  /* 0xff8000003c8b7808 */ /* 0x000fe40007000000 */
[----:B------:R-:W-:Y:S01]  /*4720*/  FSEL R133, R63, -INF , !P6 ;  /* 0xff8000003f857808 */ /* 0x000fe20007000000 */
[----:B------:R1:W-:Y:S01]  /*4730*/  STL [R1], R3 ;  /* 0x0000000301007387 */ /* 0x0003e20000100800 */
[----:B------:R-:W-:Y:S01]  /*4740*/  FSEL R179, R75, -INF , !P5 ;  /* 0xff8000004bb37808 */ /* 0x000fe20006800000 */
[----:B--2---:R-:W-:Y:S01]  /*4750*/  FMUL.FTZ R5, R9, c[0x0][0x2ec] ;  /* 0x0000bb0009057a20 */ /* 0x004fe20000410000 */
[----:B------:R-:W-:Y:S02]  /*4760*/  FSEL R172, R73, -INF , !P5 ;  /* 0xff80000049ac7808 */ /* 0x000fe40006800000 */
[----:B------:R-:W-:Y:S02]  /*4770*/  FSEL R137, R57, -INF , !P5 ;  /* 0xff80000039897808 */ /* 0x000fe40006800000 */
[----:B------:R-:W-:Y:S01]  /*4780*/  FSEL R132, R62, -INF , !P5 ;  /* 0xff8000003e847808 */ /* 0x000fe20006800000 */
[----:B------:R-:W2:Y:S01]  /*4790*/  MUFU.TANH R5, R5 ;  /* 0x0000000500057308 */ /* 0x000ea20000002400 */
        /* <DEDUP_REMOVED lines=12> */
[----:B--2---:R-:W-:-:S02]  /*4860*/  FSEL R250, R5, -INF , !P1 ;  /* 0xff80000005fa7808 */ /* 0x004fc40004800000 */
[----:B------:R-:W-:Y:S02]  /*4870*/  FSEL R246, R6, -INF , !P1 ;  /* 0xff80000006f67808 */ /* 0x000fe40004800000 */
[----:B------:R-:W-:Y:S01]  /*4880*/  FSEL R244, R7, -INF , !P1 ;  /* 0xff80000007f47808 */ /* 0x000fe20004800000 */
[----:B------:R-:W-:Y:S05]  /*4890*/  @!P0 BRA `(.L_x_216) ;  /* 0x000004a000008947 */ /* 0x000fea0003800000 */
[----:B-1----:R-:W-:Y:S01]  /*48a0*/  ULEA.HI.SX32 UR5, UR8, 0xfffffffe, 0x1a ;  /* 0xfffffffe08057891 */ /* 0x002fe2000f8fd23f */
[----:B------:R-:W-:Y:S01]  /*48b0*/  ISETP.GE.AND P3, PT, R164, c[0x0][0x220], PT ;  /* 0x00008800a4007a0c */ /* 0x000fe20003f66270 */
[----:B------:R-:W-:Y:S01]  /*48c0*/  BSSY B0, `(.L_x_217) ;  /* 0x0000046000007945 */ /* 0x000fe20003800000 */
[----:B------:R-:W-:Y:S01]  /*48d0*/  ISETP.GE.AND P2, PT, R161, c[0x0][0x220], PT ;  /* 0x00008800a1007a0c */ /* 0x000fe20003f46270 */
[----:B------:R-:W-:Y:S02]  /*48e0*/  USHF.R.S32.HI UR4, URZ, 0x1f, UR5 ;  /* 0x0000001f3f047899 */ /* 0x000fe40008011405 */
        /* <DEDUP_REMOVED lines=67> */
.L_x_218:
[----:B------:R-:W-:Y:S05]  /*4d20*/  BSYNC B0 ;  /* 0x0000000000007941 */ /* 0x000fea0003800000 */
.L_x_217:
[----:B------:R-:W0:Y:S02]  /*4d30*/  LDGDEPBAR ;  /* 0x00000000000079af */ /* 0x000e240000000000 */
.L_x_216:
[----:B-1----:R-:W-:Y:S04]  /*4d40*/  STL [R1+0xa0], R238 ;  /* 0x0000a0ee01007387 */ /* 0x002fe80000100800 */
[----:B------:R-:W-:Y:S04]  /*4d50*/  STL [R1+0x9c], R237 ;  /* 0x00009ced01007387 */ /* 0x000fe80000100800 */
[----:B------:R-:W-:Y:S04]  /*4d60*/  STL [R1+0x98], R236 ;  /* 0x000098ec01007387 */ /* 0x000fe80000100800 */
[----:B------:R-:W-:Y:S04]  /*4d70*/  STL [R1+0x94], R235 ;  /* 0x000094eb01007387 */ /* 0x000fe80000100800 */
[----:B------:R1:W-:Y:S04]  /*4d80*/  STL [R1+0x90], R234 ;  /* 0x000090ea01007387 */ /* 0x0003e80000100800 */
[----:B-1----:R-:W2:Y:S01]  /*4d90*/  LDL.LU R234, [R1] ;  /* 0x0000000001ea7983 */ /* 0x002ea20000300800 */
[----:B------:R-:W-:Y:S01]  /*4da0*/  FMNMX.FTZ R136, R19, R21, !PT ;  /* 0x0000001513887209 */ /* 0x000fe20007810000 */
[----:B------:R-:W-:Y:S01]  /*4db0*/  IMAD.SHL.U32 R225, R0, 0x2, RZ ;  /* 0x0000000200e17824 */ /* 0x000fe200078e00ff */
[----:B------:R-:W-:Y:S01]  /*4dc0*/  FMNMX.FTZ R3, R33, R34, !PT ;  /* 0x0000002221037209 */ /* 0x000fe20007810000 */
[----:B------:R-:W-:Y:S01]  /*4dd0*/  STL [R1+0x8c], R233 ;  /* 0x00008ce901007387 */ /* 0x000fe20000100800 */
[----:B------:R-:W-:Y:S01]  /*4de0*/  FMNMX.FTZ R136, R18, R136, !PT ;  /* 0x0000008812887209 */ /* 0x000fe20007810000 */
[----:B------:R-:W-:Y:S01]  /*4df0*/  IMAD R228, R2, 0x2, R225 ;  /* 0x0000000202e47824 */ /* 0x000fe200078e02e1 */
        /* <DEDUP_REMOVED lines=30> */
[----:B------:R-:W-:Y:S01]  /*4fe0*/  LEA R226, R4, R225, 0x1 ;  /* 0x000000e104e27211 */ /* 0x000fe200078e08ff */
[----:B------:R-:W-:Y:S01]  /*4ff0*/  LDSM.16.MT88.4 R84, [R228+0xe800] ;  /* 0x00e80000e454783b */ /* 0x000fe20000004200 */
[----:B------:R-:W-:Y:S02]  /*5000*/  FMNMX.FTZ R136, R247, R136, !PT ;  /* 0x00000088f7887209 */ /* 0x000fe40007810000 */
[----:B------:R-:W-:Y:S01]  /*5010*/  LEA R227, R2, R226, 0x1 ;  /* 0x000000e202e37211 */ /* 0x000fe200078e08ff */
[----:B------:R-:W-:Y:S01]  /*5020*/  LDSM.16.MT88.4 R64, [R226+0xe000] ;  /* 0x00e00000e240783b */ /* 0x000fe20000004200 */
[----:B------:R-:W-:-:S03]  /*5030*/  FMNMX.FTZ R136, R245, R136, !PT ;  /* 0x00000088f5887209 */ /* 0x000fc60007810000 */
[----:B------:R-:W-:Y:S01]  /*5040*/  LDSM.16.MT88.4 R72, [R227+0xc000] ;  /* 0x00c00000e348783b */ /* 0x000fe20000004200 */
[----:B------:R-:W-:-:S05]  /*5050*/  FMNMX.FTZ R136, R244, R136, !PT ;  /* 0x00000088f4887209 */ /* 0x000fca0007810000 */
[----:B------:R-:W1:Y:S02]  /*5060*/  SHFL.BFLY PT, R5, R136, 0x2, 0x1f ;  /* 0x0c401f0088057f89 */ /* 0x000e6400000e0000 */
[----:B-1----:R-:W-:Y:S02]  /*5070*/  FMNMX.FTZ R136, R136, R5, !PT ;  /* 0x0000000588887209 */ /* 0x002fe40007810000 */
[----:B------:R-:W-:Y:S02]  /*5080*/  FMNMX.FTZ R5, R214, R3, !PT ;  /* 0x00000003d6057209 */ /* 0x000fe40007810000 */
[----:B------:R-:W-:Y:S01]  /*5090*/  FMNMX.FTZ R3, R38, R37, !PT ;  /* 0x0000002526037209 */ /* 0x000fe20007810000 */
[----:B------:R-:W1:Y:S01]  /*50a0*/  SHFL.BFLY PT, R7, R136, 0x1, 0x1f ;  /* 0x0c201f0088077f89 */ /* 0x000e6200000e0000 */
[----:B------:R-:W-:Y:S02]  /*50b0*/  FMNMX.FTZ R5, R251, R5, !PT ;  /* 0x00000005fb057209 */ /* 0x000fe40007810000 */
[----:B------:R-:W-:-:S02]  /*50c0*/  FMNMX.FTZ R3, R36, R3, !PT ;  /* 0x0000000324037209 */ /* 0x000fc40007810000 */
[----:B------:R-:W-:Y:S02]  /*50d0*/  FMNMX.FTZ R5, R248, R5, !PT ;  /* 0x00000005f8057209 */ /* 0x000fe40007810000 */
[----:B------:R-:W-:Y:S02]  /*50e0*/  FMNMX.FTZ R6, R35, R3, !PT ;  /* 0x0000000323067209 */ /* 0x000fe40007810000 */
[----:B------:R-:W-:Y:S02]  /*50f0*/  FMNMX.FTZ R3, R246, R5, !PT ;  /* 0x00000005f6037209 */ /* 0x000fe40007810000 */
[----:B------:R-:W-:-:S03]  /*5100*/  FMNMX.FTZ R5, R44, R6, !PT ;  /* 0x000000062c057209 */ /* 0x000fc60007810000 */
[----:B------:R-:W3:Y:S01]  /*5110*/  SHFL.BFLY PT, R135, R3, 0x2, 0x1f ;  /* 0x0c401f0003877f89 */ /* 0x000ee200000e0000 */
[----:B------:R-:W-:-:S04]  /*5120*/  FMNMX.FTZ R5, R46, R5, !PT ;  /* 0x000000052e057209 */ /* 0x000fc80007810000 */
[----:B------:R-:W-:-:S04]  /*5130*/  FMNMX.FTZ R6, R47, R5, !PT ;  /* 0x000000052f067209 */ /* 0x000fc80007810000 */
[----:B------:R-:W-:Y:S02]  /*5140*/  FMNMX.FTZ R6, R50, R6, !PT ;  /* 0x0000000632067209 */ /* 0x000fe40007810000 */
[----:B-1----:R-:W-:Y:S02]  /*5150*/  FMNMX.FTZ R136, R136, R7, !PT ;  /* 0x0000000788887209 */ /* 0x002fe40007810000 */
[----:B------:R-:W-:Y:S02]  /*5160*/  FMNMX.FTZ R6, R178, R6, !PT ;  /* 0x00000006b2067209 */ /* 0x000fe40007810000 */
[C---:B------:R-:W-:Y:S01]  /*5170*/  FSETP.NEU.FTZ.AND P1, PT, R136.reuse, -INF , PT ;  /* 0xff8000008800780b */ /* 0x040fe20003f3d000 */
[----:B------:R-:W-:Y:S01]  /*5180*/  FMUL.FTZ R22, R136, c[0x0][0x23c] ;  /* 0x00008f0088167a20 */ /* 0x000fe20000410000 */
[----:B------:R-:W-:-:S04]  /*5190*/  FMNMX.FTZ R6, R176, R6, !PT ;  /* 0x00000006b0067209 */ /* 0x000fc80007810000 */
[----:B------:R-:W-:Y:S02]  /*51a0*/  FSEL R22, R22, RZ, P1 ;  /* 0x000000ff16167208 */ /* 0x000fe40000800000 */
[----:B------:R-:W-:Y:S02]  /*51b0*/  FMNMX.FTZ R6, R175, R6, !PT ;  /* 0x00000006af067209 */ /* 0x000fe40007810000 */
[----:B---3--:R-:W-:Y:S01]  /*51c0*/  FMNMX.FTZ R135, R3, R135, !PT ;  /* 0x0000008703877209 */ /* 0x008fe20007810000 */
        /* <DEDUP_REMOVED lines=11> */
[----:B------:R1:W4:Y:S02]  /*5280*/  MUFU.EX2 R233, R7 ;  /* 0x0000000700e97308 */ /* 0x0003240000000800 */
[----:B------:R-:W4:Y:S01]  /*5290*/  SHFL.BFLY PT, R6, R134, 0x2, 0x1f ;  /* 0x0c401f0086067f89 */ /* 0x000f2200000e0000 */
[----:B------:R-:W-:-:S04]  /*52a0*/  FMNMX.FTZ R5, R39, R5, !PT ;  /* 0x0000000527057209 */ /* 0x000fc80007810000 */
[----:B------:R-:W-:-:S04]  /*52b0*/  FMNMX.FTZ R5, R45, R5, !PT ;  /* 0x000000052d057209 */ /* 0x000fc80007810000 */
[----:B------:R-:W-:-:S04]  /*52c0*/  FMNMX.FTZ R5, R51, R5, !PT ;  /* 0x0000000533057209 */ /* 0x000fc80007810000 */
[----:B---3--:R-:W-:Y:S01]  /*52d0*/  FMNMX.FTZ R3, R52, R5, !PT ;  /* 0x0000000534037209 */ /* 0x008fe20007810000 */
[----:B-1----:R-:W1:Y:S01]  /*52e0*/  SHFL.BFLY PT, R7, R135, 0x1, 0x1f ;  /* 0x0c201f0087077f89 */ /* 0x002e6200000e0000 */
[----:B------:R-:W-:Y:S01]  /*52f0*/  FFMA.FTZ R5, R20, c[0x0][0x23c], -R22 ;  /* 0x00008f0014057a23 */ /* 0x000fe20000010816 */
[----:B----4-:R-:W-:Y:S02]  /*5300*/  F2FP.PACK_AB R16, R233, R232 ;  /* 0x000000e8e910723e */ /* 0x010fe400000000ff */
[----:B------:R-:W-:Y:S01]  /*5310*/  FMNMX.FTZ R3, R53, R3, !PT ;  /* 0x0000000335037209 */ /* 0x000fe20007810000 */
[----:B------:R3:W4:Y:S03]  /*5320*/  MUFU.EX2 R202, R5 ;  /* 0x0000000500ca7308 */ /* 0x0007260000000800 */
[----:B------:R-:W-:Y:S02]  /*5330*/  FMNMX.FTZ R3, R54, R3, !PT ;  /* 0x0000000336037209 */ /* 0x000fe40007810000 */
[----:B------:R-:W-:-:S02]  /*5340*/  FMNMX.FTZ R134, R134, R6, !PT ;  /* 0x0000000686867209 */ /* 0x000fc40007810000 */
[----:B------:R-:W-:-:S04]  /*5350*/  FMNMX.FTZ R3, R182, R3, !PT ;  /* 0x00000003b6037209 */ /* 0x000fc80007810000 */
[----:B------:R-:W-:-:S04]  /*5360*/  FMNMX.FTZ R3, R181, R3, !PT ;  /* 0x00000003b5037209 */ /* 0x000fc80007810000 */
[----:B------:R-:W-:Y:S01]  /*5370*/  FMNMX.FTZ R3, R180, R3, !PT ;  /* 0x00000003b4037209 */ /* 0x000fe20007810000 */
[----:B---3--:R-:W-:Y:S01]  /*5380*/  FFMA.FTZ R5, R23, c[0x0][0x23c], -R22 ;  /* 0x00008f0017057a23 */ /* 0x008fe20000010816 */
[----:B------:R-:W-:Y:S02]  /*5390*/  MOV R23, R8 ;  /* 0x0000000800177202 */ /* 0x000fe40000000f00 */
[----:B------:R-:W-:Y:S01]  /*53a0*/  FMNMX.FTZ R3, R179, R3, !PT ;  /* 0x00000003b3037209 */ /* 0x000fe20007810000 */
[----:B------:R3:W-:Y:S01]  /*53b0*/  MUFU.EX2 R10, R5 ;  /* 0x00000005000a7308 */ /* 0x0007e20000000800 */
[----:B-1----:R-:W-:Y:S02]  /*53c0*/  FMNMX.FTZ R135, R135, R7, !PT ;  /* 0x0000000787877209 */ /* 0x002fe40007810000 */
[----:B------:R-:W-:Y:S01]  /*53d0*/  FMNMX.FTZ R3, R218, R3, !PT ;  /* 0x00000003da037209 */ /* 0x000fe20007810000 */
[----:B------:R-:W1:Y:S01]  /*53e0*/  SHFL.BFLY PT, R7, R134, 0x1, 0x1f ;  /* 0x0c201f0086077f89 */ /* 0x000e6200000e0000 */
[C---:B------:R-:W-:Y:S01]  /*53f0*/  FSETP.NEU.FTZ.AND P1, PT, R135.reuse, -INF , PT ;  /* 0xff8000008700780b */ /* 0x040fe20003f3d000 */
[----:B------:R-:W-:Y:S01]  /*5400*/  FMUL.FTZ R21, R135, c[0x0][0x23c] ;  /* 0x00008f0087157a20 */ /* 0x000fe20000410000 */
[----:B------:R-:W-:-:S02]  /*5410*/  FMNMX.FTZ R3, R212, R3, !PT ;  /* 0x00000003d4037209 */ /* 0x000fc40007810000 */
[----:B----4-:R-:W-:Y:S02]  /*5420*/  F2FP.PACK_AB R18, R202, R23 ;  /* 0x00000017ca12723e */ /* 0x010fe400000000ff */
[----:B------:R-:W-:Y:S02]  /*5430*/  FMNMX.FTZ R3, R80, R3, !PT ;  /* 0x0000000350037209 */ /* 0x000fe40007810000 */
[----:B------:R-:W-:Y:S01]  /*5440*/  FSEL R21, R21, RZ, P1 ;  /* 0x000000ff15157208 */ /* 0x000fe20000800000 */
[----:B---3--:R-:W-:-:S04]  /*5450*/  FFMA.FTZ R5, R24, c[0x0][0x23c], -R22 ;  /* 0x00008f0018057a23 */ /* 0x008fc80000010816 */
[----:B------:R3:W-:Y:S01]  /*5460*/  MUFU.EX2 R11, R5 ;  /* 0x00000005000b7308 */ /* 0x0007e20000000800 */
[----:B-1----:R-:W-:-:S04]  /*5470*/  FMNMX.FTZ R134, R134, R7, !PT ;  /* 0x0000000786867209 */ /* 0x002fc80007810000 */
[C---:B------:R-:W-:Y:S01]  /*5480*/  FSETP.NEU.FTZ.AND P1, PT, R134.reuse, -INF , PT ;  /* 0xff8000008600780b */ /* 0x040fe20003f3d000 */
[----:B------:R-:W-:Y:S02]  /*5490*/  FMUL.FTZ R20, R134, c[0x0][0x23c] ;  /* 0x00008f0086147a20 */ /* 0x000fe40000410000 */
[----:B---3--:R-:W-:-:S03]  /*54a0*/  FFMA.FTZ R5, R25, c[0x0][0x23c], -R22 ;  /* 0x00008f0019057a23 */ /* 0x008fc60000010816 */
[----:B------:R-:W-:Y:S01]  /*54b0*/  FSEL R20, R20, RZ, P1 ;  /* 0x000000ff14147208 */ /* 0x000fe20000800000 */
[----:B------:R1:W-:Y:S04]  /*54c0*/  MUFU.EX2 R107, R5 ;  /* 0x00000005006b7308 */ /* 0x0003e80000000800 */
[----:B------:R-:W-:-:S04]  /*54d0*/  FFMA.FTZ R2, R46, c[0x0][0x23c], -R20 ;  /* 0x00008f002e027a23 */ /* 0x000fc80000010814 */
[----:B------:R3:W-:Y:S01]  /*54e0*/  MUFU.EX2 R204, R2 ;  /* 0x0000000200cc7308 */ /* 0x0007e20000000800 */
[----:B-1----:R-:W-:-:S07]  /*54f0*/  FFMA.FTZ R5, R26, c[0x0][0x23c], -R22 ;  /* 0x00008f001a057a23 */ /* 0x002fce0000010816 */
[----:B------:R1:W-:Y:S01]  /*5500*/  MUFU.EX2 R238, R5 ;  /* 0x0000000500ee7308 */ /* 0x0003e20000000800 */
[----:B---3--:R-:W-:-:S07]  /*5510*/  FFMA.FTZ R2, R47, c[0x0][0x23c], -R20 ;  /* 0x00008f002f027a23 */ /* 0x008fce0000010814 */
[----:B------:R3:W-:Y:S01]  /*5520*/  MUFU.EX2 R237, R2 ;  /* 0x0000000200ed7308 */ /* 0x0007e20000000800 */
[----:B-1----:R-:W-:-:S07]  /*5530*/  FFMA.FTZ R5, R33, c[0x0][0x23c], -R21 ;  /* 0x00008f0021057a23 */ /* 0x002fce0000010815 */
[----:B------:R1:W-:Y:S01]  /*5540*/  MUFU.EX2 R230, R5 ;  /* 0x0000000500e67308 */ /* 0x0003e20000000800 */
[----:B---3--:R-:W-:-:S07]  /*5550*/  FFMA.FTZ R2, R50, c[0x0][0x23c], -R20 ;  /* 0x00008f0032027a23 */ /* 0x008fce0000010814 */
[----:B------:R-:W-:Y:S01]  /*5560*/  MUFU.EX2 R206, R2 ;  /* 0x0000000200ce7308 */ /* 0x000fe20000000800 */
[----:B-1----:R-:W-:-:S07]  /*5570*/  FFMA.FTZ R5, R34, c[0x0][0x23c], -R21 ;  /* 0x00008f0022057a23 */ /* 0x002fce0000010815 */
[----:B------:R1:W3:Y:S01]  /*5580*/  MUFU.EX2 R231, R5 ;  /* 0x0000000500e77308 */ /* 0x0002e20000000800 */
[----:B--2---:R-:W-:-:S05]  /*5590*/  FMNMX.FTZ R3, R234, R3, !PT ;  /* 0x00000003ea037209 */ /* 0x004fca0007810000 */
[----:B------:R-:W2:Y:S01]  /*55a0*/  SHFL.BFLY PT, R6, R3, 0x2, 0x1f ;  /* 0x0c401f0003067f89 */ /* 0x000ea200000e0000 */
[----:B-1----:R-:W-:Y:S01]  /*55b0*/  FFMA.FTZ R5, R32, c[0x0][0x23c], -R21 ;  /* 0x00008f0020057a23 */ /* 0x002fe20000010815 */
[----:B---3--:R-:W-:-:S03]  /*55c0*/  F2FP.PACK_AB R17, R231, R230 ;  /* 0x000000e6e711723e */ /* 0x008fc600000000ff */
[----:B------:R1:W-:Y:S02]  /*55d0*/  MUFU.EX2 R203, R5 ;  /* 0x0000000500cb7308 */ /* 0x0003e40000000800 */
[----:B-1----:R-:W-:Y:S01]  /*55e0*/  FFMA.FTZ R5, R31, c[0x0][0x23c], -R21 ;  /* 0x00008f001f057a23 */ /* 0x002fe20000010815 */
[----:B--2---:R-:W-:-:S05]  /*55f0*/  FMNMX.FTZ R3, R3, R6, !PT ;  /* 0x0000000603037209 */ /* 0x004fca0007810000 */
[----:B------:R1:W2:Y:S01]  /*5600*/  MUFU.EX2 R224, R5 ;  /* 0x0000000500e07308 */ /* 0x0002a20000000800 */
[----:B------:R-:W3:Y:S01]  /*5610*/  SHFL.BFLY PT, R6, R3, 0x1, 0x1f ;  /* 0x0c201f0003067f89 */ /* 0x000ee200000e0000 */
[----:B-1----:R-:W-:Y:S01]  /*5620*/  FFMA.FTZ R5, R30, c[0x0][0x23c], -R21 ;  /* 0x00008f001e057a23 */ /* 0x002fe20000010815 */
[----:B--2---:R-:W-:-:S05]  /*5630*/  F2FP.PACK_AB R19, R224, R203 ;  /* 0x000000cbe013723e */ /* 0x004fca00000000ff */
[----:B------:R1:W-:Y:S02]  /*5640*/  MUFU.EX2 R235, R5 ;  /* 0x0000000500eb7308 */ /* 0x0003e40000000800 */
[----:B------:R-:W-:Y:S01]  /*5650*/  HMMA.16816.F32 R100, R16, R40, RZ ;  /* 0x000000281064723c */ /* 0x000fe200000018ff */
[----:B---3--:R-:W-:-:S04]  /*5660*/  FMNMX.FTZ R3, R3, R6, !PT ;  /* 0x0000000603037209 */ /* 0x008fc80007810000 */
[C---:B------:R-:W-:Y:S01]  /*5670*/  FSETP.NEU.FTZ.AND P1, PT, R3.reuse, -INF , PT ;  /* 0xff8000000300780b */ /* 0x040fe20003f3d000 */
[----:B------:R-:W-:Y:S02]  /*5680*/  FMUL.FTZ R6, R3, c[0x0][0x23c] ;  /* 0x00008f0003067a20 */ /* 0x000fe40000410000 */
[----:B-1----:R-:W-:-:S03]  /*5690*/  FFMA.FTZ R5, R28, c[0x0][0x23c], -R21 ;  /* 0x00008f001c057a23 */ /* 0x002fc60000010815 */
[----:B------:R-:W-:Y:S02]  /*56a0*/  FSEL R0, R6, RZ, P1 ;  /* 0x000000ff06007208 */ /* 0x000fe40000800000 */
[----:B------:R-:W-:Y:S01]  /*56b0*/  F2FP.PACK_AB R6, R206, R237 ;  /* 0x000000edce06723e */ /* 0x000fe200000000ff */
[----:B------:R1:W-:Y:S02]  /*56c0*/  MUFU.EX2 R104, R5 ;  /* 0x0000000500687308 */ /* 0x0003e40000000800 */
[--C-:B------:R-:W-:Y:S02]  /*56d0*/  FFMA.FTZ R4, R39, c[0x0][0x23c], -R0.reuse ;  /* 0x00008f0027047a23 */ /* 0x100fe40000010800 */
[----:B------:R-:W-:-:S04]  /*56e0*/  FFMA.FTZ R2, R51, c[0x0][0x23c], -R0 ;  /* 0x00008f0033027a23 */ /* 0x000fc80000010800 */
[----:B------:R2:W-:Y:S01]  /*56f0*/  MUFU.EX2 R9, R4 ;  /* 0x0000000400097308 */ /* 0x0005e20000000800 */
[----:B-1----:R-:W-:-:S07]  /*5700*/  FFMA.FTZ R5, R29, c[0x0][0x23c], -R21 ;  /* 0x00008f001d057a23 */ /* 0x002fce0000010815 */
[----:B------:R1:W-:Y:S01]  /*5710*/  MUFU.EX2 R236, R2 ;  /* 0x0000000200ec7308 */ /* 0x0003e20000000800 */
[----:B------:R-:W-:Y:S01]  /*5720*/  LDSM.16.MT88.4 R28, [R226+0xc800] ;  /* 0x00c80000e21c783b */ /* 0x000fe20000004200 */
[----:B--2---:R-:W-:-:S06]  /*5730*/  FFMA.FTZ R4, R45, c[0x0][0x23c], -R0 ;  /* 0x00008f002d047a23 */ /* 0x004fcc0000010800 */
[----:B------:R2:W-:Y:S08]  /*5740*/  MUFU.EX2 R106, R5 ;  /* 0x00000005006a7308 */ /* 0x0005f00000000800 */
[----:B------:R-:W3:Y:S01]  /*5750*/  MUFU.EX2 R219, R4 ;  /* 0x0000000400db7308 */ /* 0x000ee20000000800 */
[----:B-1----:R-:W-:Y:S02]  /*5760*/  FFMA.FTZ R2, R52, c[0x0][0x23c], -R0 ;  /* 0x00008f0034027a23 */ /* 0x002fe40000010800 */
[----:B--2---:R-:W-:-:S05]  /*5770*/  FFMA.FTZ R5, R27, c[0x0][0x23c], -R21 ;  /* 0x00008f001b057a23 */ /* 0x004fca0000010815 */
[----:B------:R1:W-:Y:S01]  /*5780*/  MUFU.EX2 R205, R2 ;  /* 0x0000000200cd7308 */ /* 0x0003e20000000800 */
[----:B------:R-:W2:Y:S01]  /*5790*/  LDSM.16.MT88.4 R24, [R226+0xc000] ;  /* 0x00c00000e218783b */ /* 0x000ea20000004200 */
[----:B---3--:R-:W-:-:S06]  /*57a0*/  F2FP.PACK_AB R15, R219, R9 ;  /* 0x00000009db0f723e */ /* 0x008fcc00000000ff */
[----:B------:R3:W-:Y:S01]  /*57b0*/  MUFU.EX2 R105, R5 ;  /* 0x0000000500697308 */ /* 0x0007e20000000800 */
[----:B------:R-:W-:Y:S02]  /*57c0*/  FFMA.FTZ R4, R44, c[0x0][0x23c], -R20 ;  /* 0x00008f002c047a23 */ /* 0x000fe40000010814 */
[----:B------:R-:W-:Y:S01]  /*57d0*/  LDSM.16.MT88.4 R44, [R226+0xe800] ;  /* 0x00e80000e22c783b */ /* 0x000fe20000004200 */
[----:B-1----:R-:W-:-:S04]  /*57e0*/  FFMA.FTZ R2, R53, c[0x0][0x23c], -R0 ;  /* 0x00008f0035027a23 */ /* 0x002fc80000010800 */
[----:B------:R-:W1:Y:S01]  /*57f0*/  MUFU.EX2 R217, R4 ;  /* 0x0000000400d97308 */ /* 0x000e620000000800 */
[----:B---3--:R-:W-:-:S07]  /*5800*/  FFMA.FTZ R5, R38, c[0x0][0x23c], -R20 ;  /* 0x00008f0026057a23 */ /* 0x008fce0000010814 */
[----:B------:R3:W-:Y:S08]  /*5810*/  MUFU.EX2 R200, R2 ;  /* 0x0000000200c87308 */ /* 0x0007f00000000800 */
[----:B------:R4:W-:Y:S01]  /*5820*/  MUFU.EX2 R216, R5 ;  /* 0x0000000500d87308 */ /* 0x0009e20000000800 */
[----:B-1----:R-:W-:Y:S01]  /*5830*/  F2FP.PACK_AB R4, R204, R217 ;  /* 0x000000d9cc04723e */ /* 0x002fe200000000ff */
[----:B---3--:R-:W-:Y:S01]  /*5840*/  FFMA.FTZ R2, R54, c[0x0][0x23c], -R0 ;  /* 0x00008f0036027a23 */ /* 0x008fe20000010800 */
[----:B--2---:R-:W-:Y:S01]  /*5850*/  HMMA.16816.F32 R92, R16, R24, RZ ;  /* 0x00000018105c723c */ /* 0x004fe200000018ff */
[----:B------:R-:W-:Y:S04]  /*5860*/  LDSM.16.MT88.4 R52, [R227+0xc800] ;  /* 0x00c80000e334783b */ /* 0x000fe80000004200 */
[----:B------:R1:W2:Y:S01]  /*5870*/  MUFU.EX2 R207, R2 ;  /* 0x0000000200cf7308 */ /* 0x0002a20000000800 */
[----:B----4-:R-:W-:-:S07]  /*5880*/  FFMA.FTZ R5, R37, c[0x0][0x23c], -R20 ;  /* 0x00008f0025057a23 */ /* 0x010fce0000010814 */
[----:B------:R3:W4:Y:S01]  /*5890*/  MUFU.EX2 R213, R5 ;  /* 0x0000000500d57308 */ /* 0x0007220000000800 */
[----:B-1----:R-:W-:Y:S02]  /*58a0*/  MOV R2, R9 ;  /* 0x0000000900027202 */ /* 0x002fe40000000f00 */
[----:B------:R-:W-:Y:S02]  /*58b0*/  F2FP.PACK_AB R9, R104, R235 ;  /* 0x000000eb6809723e */ /* 0x000fe400000000ff */
[----:B--2---:R-:W-:Y:S01]  /*58c0*/  F2FP.PACK_AB R7, R207, R200 ;  /* 0x000000c8cf07723e */ /* 0x004fe200000000ff */
[--C-:B---3--:R-:W-:Y:S01]  /*58d0*/  FFMA.FTZ R5, R36, c[0x0][0x23c], -R20.reuse ;  /* 0x00008f0024057a23 */ /* 0x108fe20000010814 */
[----:B----4-:R-:W-:Y:S01]  /*58e0*/  F2FP.PACK_AB R12, R213, R216 ;  /* 0x000000d8d50c723e */ /* 0x010fe200000000ff */
[----:B------:R-:W1:Y:S02]  /*58f0*/  LDSM.16.MT88.4 R36, [R228+0xe000] ;  /* 0x00e00000e424783b */ /* 0x000e640000004200 */
[----:B------:R2:W-:Y:S02]  /*5900*/  MUFU.EX2 R192, R5 ;  /* 0x0000000500c07308 */ /* 0x0005e40000000800 */
[----:B--2---:R-:W-:-:S02]  /*5910*/  FFMA.FTZ R5, R35, c[0x0][0x23c], -R20 ;  /* 0x00008f0023057a23 */ /* 0x004fc40000010814 */
[----:B------:R-:W2:Y:S04]  /*5920*/  LDSM.16.MT88.4 R32, [R227+0xe000] ;  /* 0x00e00000e320783b */ /* 0x000ea80000004200 */
[----:B------:R3:W4:Y:S02]  /*5930*/  MUFU.EX2 R229, R5 ;  /* 0x0000000500e57308 */ /* 0x0007240000000800 */
[----:B---3--:R-:W-:Y:S01]  /*5940*/  FFMA.FTZ R5, R49, c[0x0][0x23c], -R0 ;  /* 0x00008f0031057a23 */ /* 0x008fe20000010800 */
[----:B----4-:R-:W-:-:S05]  /*5950*/  F2FP.PACK_AB R14, R229, R192 ;  /* 0x000000c0e50e723e */ /* 0x010fca00000000ff */
[----:B------:R3:W-:Y:S02]  /*5960*/  MUFU.EX2 R8, R5 ;  /* 0x0000000500087308 */ /* 0x0007e40000000800 */
[----:B---3--:R-:W-:Y:S02]  /*5970*/  FFMA.FTZ R5, R48, c[0x0][0x23c], -R0 ;  /* 0x00008f0030057a23 */ /* 0x008fe40000010800 */
[----:B------:R-:W3:Y:S04]  /*5980*/  LDSM.16.MT88.4 R48, [R225+0xe800] ;  /* 0x00e80000e130783b */ /* 0x000ee80000004200 */
[----:B------:R-:W4:Y:S02]  /*5990*/  MUFU.EX2 R215, R5 ;  /* 0x0000000500d77308 */ /* 0x000f240000000800 */
[----:B----4-:R-:W-:-:S02]  /*59a0*/  F2FP.PACK_AB R13, R215, R8 ;  /* 0x00000008d70d723e */ /* 0x010fc400000000ff */
[----:B------:R-:W-:-:S05]  /*59b0*/  F2FP.PACK_AB R5, R205, R236 ;  /* 0x000000eccd05723e */ /* 0x000fca00000000ff */
[C---:B------:R-:W-:Y:S07]  /*59c0*/  HMMA.16816.F32 R96, R12.reuse, R40, RZ ;  /* 0x000000280c60723c */ /* 0x040fee00000018ff */
[----:B------:R-:W-:Y:S01]  /*59d0*/  IMAD.MOV.U32 R41, RZ, RZ, R11 ;  /* 0x000000ffff297224 */ /* 0x000fe200078e000b */
[----:B------:R-:W-:Y:S01]  /*59e0*/  HMMA.16816.F32 R88, R12, R24, RZ ;  /* 0x000000180c58723c */ /* 0x000fe200000018ff */
[----:B------:R-:W-:Y:S01]  /*59f0*/  IMAD.MOV.U32 R40, RZ, RZ, R8 ;  /* 0x000000ffff287224 */ /* 0x000fe200078e0008 */
[----:B------:R-:W-:-:S05]  /*5a00*/  F2FP.PACK_AB R11, R105, R106 ;  /* 0x0000006a690b723e */ /* 0x000fca00000000ff */
[----:B------:R-:W-:Y:S01]  /*5a10*/  MOV R24, R10 ;  /* 0x0000000a00187202 */ /* 0x000fe20000000f00 */
[----:B------:R-:W-:Y:S01]  /*5a20*/  HMMA.16816.F32 R160, R12, R76, RZ ;  /* 0x0000004c0ca0723c */ /* 0x000fe200000018ff */
[-C--:B------:R-:W-:Y:S01]  /*5a30*/  F2FP.PACK_AB R10, R238, R107.reuse ;  /* 0x0000006bee0a723e */ /* 0x080fe200000000ff */
[----:B------:R-:W-:Y:S01]  /*5a40*/  IMAD.MOV.U32 R25, RZ, RZ, R80 ;  /* 0x000000ffff197224 */ /* 0x000fe200078e0050 */
[----:B------:R-:W-:Y:S01]  /*5a50*/  F2FP.PACK_AB R8, R41, R24 ;  /* 0x000000182908723e */ /* 0x000fe200000000ff */
[----:B------:R-:W4:Y:S04]  /*5a60*/  LDSM.16.MT88.4 R80, [R227+0xe800] ;  /* 0x00e80000e350783b */ /* 0x000f280000004200 */
[-C--:B------:R-:W-:Y:S08]  /*5a70*/  HMMA.16816.F32 R168, R4, R60.reuse, R96 ;  /* 0x0000003c04a8723c */ /* 0x080ff00000001860 */
[C---:B------:R-:W-:Y:S07]  /*5a80*/  HMMA.16816.F32 R164, R8.reuse, R60, R100 ;  /* 0x0000003c08a4723c */ /* 0x040fee0000001864 */
[----:B------:R-:W-:Y:S01]  /*5a90*/  MOV R60, R107 ;  /* 0x0000006b003c7202 */ /* 0x000fe20000000f00 */
[----:B------:R-:W-:Y:S01]  /*5aa0*/  HMMA.16816.F32 R188, R8, R28, R92 ;  /* 0x0000001c08bc723c */ /* 0x000fe2000000185c */
[----:B------:R-:W-:-:S07]  /*5ab0*/  IMAD.MOV.U32 R61, RZ, RZ, R106 ;  /* 0x000000ffff3d7224 */ /* 0x000fce00078e006a */
[----:B------:R-:W-:Y:S07]  /*5ac0*/  HMMA.16816.F32 R184, R4, R28, R88 ;  /* 0x0000001c04b8723c */ /* 0x000fee0000001858 */
[----:B------:R-:W-:Y:S01]  /*5ad0*/  MOV R28, R105 ;  /* 0x00000069001c7202 */ /* 0x000fe20000000f00 */
[----:B------:R-:W-:Y:S01]  /*5ae0*/  IMAD.MOV.U32 R29, RZ, RZ, R104 ;  /* 0x000000ffff1d7224 */ /* 0x000fe200078e0068 */
[C---:B------:R-:W-:Y:S08]  /*5af0*/  HMMA.16816.F32 R156, R12.reuse, R72, RZ ;  /* 0x000000480c9c723c */ /* 0x040ff000000018ff */
[C---:B------:R-:W-:Y:S08]  /*5b00*/  HMMA.16816.F32 R152, R12.reuse, R68, RZ ;  /* 0x000000440c98723c */ /* 0x040ff000000018ff */
[C---:B------:R-:W-:Y:S08]  /*5b10*/  HMMA.16816.F32 R148, R12.reuse, R64, RZ ;  /* 0x000000400c94723c */ /* 0x040ff000000018ff */
[C---:B-1----:R-:W-:Y:S08]  /*5b20*/  HMMA.16816.F32 R112, R12.reuse, R36, RZ ;  /* 0x000000240c70723c */ /* 0x042ff000000018ff */
[C---:B--2---:R-:W-:Y:S08]  /*5b30*/  HMMA.16816.F32 R104, R12.reuse, R32, RZ ;  /* 0x000000200c68723c */ /* 0x044ff000000018ff */
[C---:B------:R-:W-:Y:S08]  /*5b40*/  HMMA.16816.F32 R144, R12.reuse, R42, RZ ;  /* 0x0000002a0c90723c */ /* 0x040ff000000018ff */
[C---:B------:R-:W-:Y:S08]  /*5b50*/  HMMA.16816.F32 R140, R12.reuse, R26, RZ ;  /* 0x0000001a0c8c723c */ /* 0x040ff000000018ff */
[C---:B------:R-:W-:Y:S08]  /*5b60*/  HMMA.16816.F32 R128, R12.reuse, R78, RZ ;  /* 0x0000004e0c80723c */ /* 0x040ff000000018ff */
[C---:B------:R-:W-:Y:S08]  /*5b70*/  HMMA.16816.F32 R124, R12.reuse, R74, RZ ;  /* 0x0000004a0c7c723c */ /* 0x040ff000000018ff */
[C---:B------:R-:W-:Y:S08]  /*5b80*/  HMMA.16816.F32 R120, R12.reuse, R70, RZ ;  /* 0x000000460c78723c */ /* 0x040ff000000018ff */
[C---:B------:R-:W-:Y:S08]  /*5b90*/  HMMA.16816.F32 R116, R12.reuse, R66, RZ ;  /* 0x000000420c74723c */ /* 0x040ff000000018ff */
[C---:B------:R-:W-:Y:S08]  /*5ba0*/  HMMA.16816.F32 R108, R12.reuse, R38, RZ ;  /* 0x000000260c6c723c */ /* 0x040ff000000018ff */
[----:B------:R-:W-:Y:S07]  /*5bb0*/  HMMA.16816.F32 R100, R12, R34, RZ ;  /* 0x000000220c64723c */ /* 0x000fee00000018ff */
[----:B------:R-:W-:Y:S01]  /*5bc0*/  MOV R15, R192 ;  /* 0x000000c0000f7202 */ /* 0x000fe20000000f00 */
[C---:B------:R-:W-:Y:S07]  /*5bd0*/  HMMA.16816.F32 R88, R16.reuse, R68, RZ ;  /* 0x000000441058723c */ /* 0x040fee00000018ff */
[----:B------:R-:W-:Y:S01]  /*5be0*/  IMAD.MOV.U32 R68, RZ, RZ, R15 ;  /* 0x000000ffff447224 */ /* 0x000fe200078e000f */
[C---:B------:R-:W-:Y:S07]  /*5bf0*/  HMMA.16816.F32 R96, R16.reuse, R76, RZ ;  /* 0x0000004c1060723c */ /* 0x040fee00000018ff */
[----:B------:R-:W-:Y:S01]  /*5c00*/  MOV R77, R205 ;  /* 0x000000cd004d7202 */ /* 0x000fe20000000f00 */
[----:B------:R-:W-:Y:S01]  /*5c10*/  HMMA.16816.F32 R12, R16, R64, RZ ;  /* 0x00000040100c723c */ /* 0x000fe200000018ff */
[----:B------:R-:W-:-:S07]  /*5c20*/  IMAD.MOV.U32 R76, RZ, RZ, R204 ;  /* 0x000000ffff4c7224 */ /* 0x000fce00078e00cc */
[C---:B------:R-:W-:Y:S07]  /*5c30*/  HMMA.16816.F32 R192, R4.reuse, R56, R160 ;  /* 0x0000003804c0723c */ /* 0x040fee00000018a0 */
[----:B------:R-:W-:Y:S01]  /*5c40*/  MOV R163, R219 ;  /* 0x000000db00a37202 */ /* 0x000fe20000000f00 */
[----:B------:R-:W-:Y:S01]  /*5c50*/  IMAD.MOV.U32 R160, RZ, RZ, R218 ;  /* 0x000000ffffa07224 */ /* 0x000fe200078e00da */
[----:B------:R-:W-:Y:S01]  /*5c60*/  MOV R161, R217 ;  /* 0x000000d900a17202 */ /* 0x000fe20000000f00 */
[----:B------:R-:W-:Y:S01]  /*5c70*/  IMAD.MOV.U32 R162, RZ, RZ, R216 ;  /* 0x000000ffffa27224 */ /* 0x000fe200078e00d8 */
[C---:B------:R-:W-:Y:S07]  /*5c80*/  HMMA.16816.F32 R220, R4.reuse, R44, R148 ;  /* 0x0000002c04dc723c */ /* 0x040fee0000001894 */
[----:B------:R-:W-:Y:S01]  /*5c90*/  IMAD.MOV.U32 R149, RZ, RZ, R29 ;  /* 0x000000ffff957224 */ /* 0x000fe200078e001d */
[----:B------:R-:W-:Y:S01]  /*5ca0*/  HMMA.16816.F32 R216, R4, R84, R112 ;  /* 0x0000005404d8723c */ /* 0x000fe20000001870 */
        /* <DEDUP_REMOVED lines=10> */
[----:B------:R-:W-:Y:S01]  /*5d50*/  IMAD.MOV.U32 R28, RZ, RZ, R25 ;  /* 0x000000ffff1c7224 */ /* 0x000fe200078e0019 */
[----:B------:R-:W-:Y:S01]  /*5d60*/  MOV R65, R150 ;  /* 0x0000009600417202 */ /* 0x000fe20000000f00 */
[----:B------:R-:W-:-:S03]  /*5d70*/  IMAD.MOV.U32 R25, RZ, RZ, R212 ;  /* 0x000000ffff197224 */ /* 0x000fc600078e00d4 */
[----:B------:R-:W-:Y:S02]  /*5d80*/  HMMA.16816.F32 R12, R16, R36, RZ ;  /* 0x00000024100c723c */ /* 0x000fe400000018ff */
[----:B------:R-:W-:-:S06]  /*5d90*/  MOV R150, R25 ;  /* 0x0000001900967202 */ /* 0x000fcc0000000f00 */
[----:B------:R-:W-:Y:S08]  /*5da0*/  HMMA.16816.F32 R36, R16, R38, RZ ;  /* 0x000000261024723c */ /* 0x000ff000000018ff */
[----:B------:R-:W-:Y:S07]  /*5db0*/  HMMA.16816.F32 R96, R8, R56, R96 ;  /* 0x000000380860723c */ /* 0x000fee0000001860 */
[----:B------:R-:W-:Y:S01]  /*5dc0*/  IMAD.MOV.U32 R56, RZ, RZ, R149 ;  /* 0x000000ffff387224 */ /* 0x000fe200078e0095 */
[----:B------:R-:W-:Y:S01]  /*5dd0*/  HMMA.16816.F32 R108, R4, R86, R108 ;  /* 0x00000056046c723c */ /* 0x000fe2000000186c */
[----:B------:R-:W-:Y:S01]  /*5de0*/  IMAD.MOV.U32 R149, RZ, RZ, R161 ;  /* 0x000000ffff957224 */ /* 0x000fe200078e00a1 */
[----:B------:R-:W-:-:S02]  /*5df0*/  MOV R161, R60 ;  /* 0x0000003c00a17202 */ /* 0x000fc40000000f00 */
[----:B------:R-:W-:Y:S02]  /*5e00*/  MOV R60, R41 ;  /* 0x00000029003c7202 */ /* 0x000fe40000000f00 */
[----:B------:R-:W-:Y:S02]  /*5e10*/  MOV R57, R148 ;  /* 0x0000009400397202 */ /* 0x000fe40000000f00 */
[----:B------:R-:W-:Y:S01]  /*5e20*/  HMMA.16816.F32 R40, R16, R42, RZ ;  /* 0x0000002a1028723c */ /* 0x000fe200000018ff */
[----:B------:R-:W-:Y:S01]  /*5e30*/  MOV R148, R160 ;  /* 0x000000a000947202 */ /* 0x000fe20000000f00 */
[----:B------:R-:W-:-:S06]  /*5e40*/  IMAD.MOV.U32 R160, RZ, RZ, R24 ;  /* 0x000000ffffa07224 */ /* 0x000fcc00078e0018 */
[----:B------:R-:W-:Y:S07]  /*5e50*/  HMMA.16816.F32 R36, R8, R86, R36 ;  /* 0x000000560824723c */ /* 0x000fee0000001824 */
[----:B------:R-:W-:Y:S01]  /*5e60*/  MOV R86, R151 ;  /* 0x0000009700567202 */ /* 0x000fe20000000f00 */
[----:B---3--:R-:W-:Y:S01]  /*5e70*/  HMMA.16816.F32 R208, R4, R48, R152 ;  /* 0x0000003004d0723c */ /* 0x008fe20000001898 */
[----:B------:R-:W-:Y:S01]  /*5e80*/  MOV R151, R161 ;  /* 0x000000a100977202 */ /* 0x000fe20000000f00 */
[----:B------:R-:W-:Y:S01]  /*5e90*/  IMAD.MOV.U32 R87, RZ, RZ, R150 ;  /* 0x000000ffff577224 */ /* 0x000fe200078e0096 */
[----:B------:R-:W-:Y:S01]  /*5ea0*/  MOV R161, R163 ;  /* 0x000000a300a17202 */ /* 0x000fe20000000f00 */
[----:B------:R-:W-:Y:S01]  /*5eb0*/  IMAD.MOV.U32 R150, RZ, RZ, R160 ;  /* 0x000000ffff967224 */ /* 0x000fe200078e00a0 */
[----:B------:R-:W-:Y:S01]  /*5ec0*/  MOV R163, R29 ;  /* 0x0000001d00a37202 */ /* 0x000fe20000000f00 */
[----:B------:R-:W-:-:S02]  /*5ed0*/  IMAD.MOV.U32 R29, RZ, RZ, R2 ;  /* 0x000000ffff1d7224 */ /* 0x000fc400078e0002 */
[----:B------:R-:W-:Y:S01]  /*5ee0*/  FFMA.FTZ R2, R174, c[0x0][0x23c], -R22 ;  /* 0x00008f00ae027a23 */ /* 0x000fe20000010816 */
[----:B------:R-:W-:Y:S01]  /*5ef0*/  HMMA.16816.F32 R152, R4, R62, R144 ;  /* 0x0000003e0498723c */ /* 0x000fe20000001890 */
[----:B------:R-:W-:Y:S02]  /*5f00*/  IMAD.MOV.U32 R160, RZ, RZ, R162 ;  /* 0x000000ffffa07224 */ /* 0x000fe400078e00a2 */
[----:B------:R-:W-:Y:S01]  /*5f10*/  IMAD.MOV.U32 R162, RZ, RZ, R28 ;  /* 0x000000ffffa27224 */ /* 0x000fe200078e001c */
[----:B------:R-:W-:-:S04]  /*5f20*/  MOV R28, R23 ;  /* 0x00000017001c7202 */ /* 0x000fc80000000f00 */
[----:B------:R-:W-:Y:S01]  /*5f30*/  HMMA.16816.F32 R40, R8, R62, R40 ;  /* 0x0000003e0828723c */ /* 0x000fe20000001828 */
[----:B------:R1:W-:Y:S07]  /*5f40*/  MUFU.EX2 R62, R2 ;  /* 0x00000002003e7308 */ /* 0x0003ee0000000800 */
[C---:B----4-:R-:W-:Y:S07]  /*5f50*/  HMMA.16816.F32 R212, R4.reuse, R80, R104 ;  /* 0x0000005004d4723c */ /* 0x050fee0000001868 */
[----:B------:R-:W-:Y:S01]  /*5f60*/  MOV R106, R207 ;  /* 0x000000cf006a7202 */ /* 0x000fe20000000f00 */
[----:B------:R-:W-:Y:S01]  /*5f70*/  HMMA.16816.F32 R196, R4, R52, R156 ;  /* 0x0000003404c4723c */ /* 0x000fe2000000189c */
[----:B-1----:R-:W-:-:S02]  /*5f80*/  FFMA.FTZ R2, R138, c[0x0][0x23c], -R22 ;  /* 0x00008f008a027a23 */ /* 0x002fc40000010816 */
[----:B------:R-:W-:Y:S02]  /*5f90*/  IMAD.MOV.U32 R105, RZ, RZ, R206 ;  /* 0x000000ffff697224 */ /* 0x000fe400078e00ce */
        /* <DEDUP_REMOVED lines=9> */
[----:B------:R1:W-:Y:S03]  /*6030*/  MUFU.EX2 R174, R2 ;  /* 0x0000000200ae7308 */ /* 0x0003e60000000800 */
[----:B------:R-:W-:Y:S08]  /*6040*/  HMMA.16816.F32 R156, R4, R82, R100 ;  /* 0x00000052049c723c */ /* 0x000ff00000001864 */
[----:B------:R-:W-:Y:S01]  /*6050*/  HMMA.16816.F32 R4, R16, R32, RZ ;  /* 0x000000201004723c */ /* 0x000fe200000018ff */
[----:B-1----:R-:W-:-:S07]  /*6060*/  FFMA.FTZ R2, R177, c[0x0][0x23c], -R21 ;  /* 0x00008f00b1027a23 */ /* 0x002fce0000010815 */
[----:B------:R-:W-:Y:S01]  /*6070*/  HMMA.16816.F32 R100, R8, R84, R12 ;  /* 0x000000540864723c */ /* 0x000fe2000000180c */
[----:B------:R1:W-:Y:S06]  /*6080*/  MUFU.EX2 R138, R2 ;  /* 0x00000002008a7308 */ /* 0x0003ec0000000800 */
[----:B------:R-:W-:Y:S01]  /*6090*/  IMAD.MOV.U32 R85, RZ, RZ, R76 ;  /* 0x000000ffff557224 */ /* 0x000fe200078e004c */
[----:B------:R-:W-:Y:S01]  /*60a0*/  HMMA.16816.F32 R12, R16, R70, RZ ;  /* 0x00000046100c723c */ /* 0x000fe200000018ff */
[----:B------:R-:W-:-:S06]  /*60b0*/  MOV R84, R77 ;  /* 0x0000004d00547202 */ /* 0x000fcc0000000f00 */
[----:B------:R-:W-:Y:S01]  /*60c0*/  IMAD.MOV.U32 R71, RZ, RZ, R65 ;  /* 0x000000ffff477224 */ /* 0x000fe200078e0041 */
[----:B------:R-:W-:Y:S01]  /*60d0*/  HMMA.16816.F32 R116, R8, R80, R4 ;  /* 0x000000500874723c */ /* 0x000fe20000001804 */
[--C-:B-1----:R-:W-:Y:S01]  /*60e0*/  FFMA.FTZ R2, R173, c[0x0][0x23c], -R21.reuse ;  /* 0x00008f00ad027a23 */ /* 0x102fe20000010815 */
[----:B------:R-:W-:Y:S02]  /*60f0*/  MOV R70, R69 ;  /* 0x0000004500467202 */ /* 0x000fe40000000f00 */
[----:B------:R-:W-:Y:S01]  /*6100*/  MOV R69, R151 ;  /* 0x0000009700457202 */ /* 0x000fe20000000f00 */
[----:B------:R1:W-:Y:S03]  /*6110*/  MUFU.EX2 R104, R2 ;  /* 0x0000000200687308 */ /* 0x0003e60000000800 */
[C---:B------:R-:W-:Y:S08]  /*6120*/  HMMA.16816.F32 R4, R16.reuse, R66, RZ ;  /* 0x000000421004723c */ /* 0x040ff000000018ff */
[----:B------:R-:W-:Y:S01]  /*6130*/  HMMA.16816.F32 R92, R16, R72, RZ ;  /* 0x00000048105c723c */ /* 0x000fe200000018ff */
[----:B-1----:R-:W-:-:S07]  /*6140*/  FFMA.FTZ R2, R139, c[0x0][0x23c], -R21 ;  /* 0x00008f008b027a23 */ /* 0x002fce0000010815 */
[C---:B------:R-:W-:Y:S01]  /*6150*/  HMMA.16816.F32 R24, R16.reuse, R26, RZ ;  /* 0x0000001a1018723c */ /* 0x040fe200000018ff */
[----:B------:R1:W-:Y:S07]  /*6160*/  MUFU.EX2 R139, R2 ;  /* 0x00000002008b7308 */ /* 0x0003ee0000000800 */
[C---:B------:R-:W-:Y:S08]  /*6170*/  HMMA.16816.F32 R76, R16.reuse, R78, RZ ;  /* 0x0000004e104c723c */ /* 0x040ff000000018ff */
[----:B------:R-:W-:Y:S01]  /*6180*/  HMMA.16816.F32 R72, R16, R74, RZ ;  /* 0x0000004a1048723c */ /* 0x000fe200000018ff */
[----:B-1----:R-:W-:-:S04]  /*6190*/  FFMA.FTZ R2, R137, c[0x0][0x23c], -R21 ;  /* 0x00008f0089027a23 */ /* 0x002fc80000010815 */
[----:B------:R1:W-:Y:S03]  /*61a0*/  MUFU.EX2 R173, R2 ;  /* 0x0000000200ad7308 */ /* 0x0003e60000000800 */
[----:B------:R-:W-:Y:S08]  /*61b0*/  HMMA.16816.F32 R16, R16, R34, RZ ;  /* 0x000000221010723c */ /* 0x000ff000000018ff */
[----:B------:R-:W-:Y:S01]  /*61c0*/  HMMA.16816.F32 R88, R8, R48, R88 ;  /* 0x000000300858723c */ /* 0x000fe20000001858 */
[----:B-1----:R-:W-:-:S07]  /*61d0*/  FFMA.FTZ R2, R178, c[0x0][0x23c], -R20 ;  /* 0x00008f00b2027a23 */ /* 0x002fce0000010814 */
[C---:B------:R-:W-:Y:S01]  /*61e0*/  HMMA.16816.F32 R48, R8.reuse, R50, R12 ;  /* 0x000000320830723c */ /* 0x040fe2000000180c */
[----:B------:R1:W-:Y:S01]  /*61f0*/  MUFU.EX2 R67, R2 ;  /* 0x0000000200437308 */ /* 0x0003e20000000800 */
[----:B------:R-:W2:Y:S06]  /*6200*/  LDSM.16.MT88.4 R12, [R225+0xd000] ;  /* 0x00d00000e10c783b */ /* 0x000eac0000004200 */
[C---:B------:R-:W-:Y:S07]  /*6210*/  HMMA.16816.F32 R44, R8.reuse, R46, R4 ;  /* 0x0000002e082c723c */ /* 0x040fee0000001804 */
[--C-:B------:R-:W-:Y:S01]  /*6220*/  FFMA.FTZ R4, R172, c[0x0][0x23c], -R20.reuse ;  /* 0x00008f00ac047a23 */ /* 0x100fe20000010814 */
[----:B------:R-:W-:Y:S01]  /*6230*/  HMMA.16816.F32 R80, R8, R82, R16 ;  /* 0x000000520850723c */ /* 0x000fe20000001810 */
[----:B-1----:R-:W-:Y:S01]  /*6240*/  FFMA.FTZ R2, R176, c[0x0][0x23c], -R20 ;  /* 0x00008f00b0027a23 */ /* 0x002fe20000010814 */
[----:B------:R-:W1:Y:S01]  /*6250*/  LDSM.16.MT88.4 R16, [R226+0xd000] ;  /* 0x00d00000e210783b */ /* 0x000e620000004200 */
[----:B------:R-:W-:Y:S01]  /*6260*/  MUFU.EX2 R137, R4 ;  /* 0x0000000400897308 */ /* 0x000fe20000000800 */
[----:B------:R-:W-:-:S04]  /*6270*/  IMAD.MOV.U32 R172, RZ, RZ, R28 ;  /* 0x000000ffffac7224 */ /* 0x000fc800078e001c */
[C---:B------:R-:W-:Y:S03]  /*6280*/  HMMA.16816.F32 R92, R8.reuse, R52, R92 ;  /* 0x00000034085c723c */ /* 0x040fe6000000185c */
[----:B------:R3:W4:Y:S04]  /*6290*/  MUFU.EX2 R132, R2 ;  /* 0x0000000200847308 */ /* 0x0007280000000800 */
[----:B------:R-:W-:Y:S01]  /*62a0*/  IMAD.MOV.U32 R52, RZ, RZ, R162 ;  /* 0x000000ffff347224 */ /* 0x000fe200078e00a2 */
[----:B------:R-:W-:Y:S01]  /*62b0*/  HMMA.16816.F32 R24, R8, R30, R24 ;  /* 0x0000001e0818723c */ /* 0x000fe20000001818 */
[----:B------:R-:W-:-:S07]  /*62c0*/  MOV R53, R163 ;  /* 0x000000a300357202 */ /* 0x000fce0000000f00 */
[C---:B------:R-:W-:Y:S01]  /*62d0*/  HMMA.16816.F32 R76, R8.reuse, R58, R76 ;  /* 0x0000003a084c723c */ /* 0x040fe2000000184c */
[----:B---3--:R-:W-:Y:S01]  /*62e0*/  FFMA.FTZ R2, R175, c[0x0][0x23c], -R20 ;  /* 0x00008f00af027a23 */ /* 0x008fe20000010814 */
[----:B----4-:R-:W-:Y:S01]  /*62f0*/  F2FP.PACK_AB R4, R132, R67 ;  /* 0x000000438404723e */ /* 0x010fe200000000ff */
[----:B------:R-:W-:Y:S02]  /*6300*/  IMAD.MOV.U32 R175, RZ, RZ, R150 ;  /* 0x000000ffffaf7224 */ /* 0x000fe400078e0096 */
[----:B------:R3:W4:Y:S03]  /*6310*/  MUFU.EX2 R133, R2 ;  /* 0x0000000200857308 */ /* 0x0007260000000800 */
[----:B------:R-:W-:Y:S01]  /*6320*/  HMMA.16816.F32 R72, R8, R54, R72 ;  /* 0x000000360848723c */ /* 0x000fe20000001848 */
[----:B------:R-:W-:Y:S01]  /*6330*/  IMAD.MOV.U32 R59, RZ, RZ, R148 ;  /* 0x000000ffff3b7224 */ /* 0x000fe200078e0094 */
[----:B------:R-:W-:-:S05]  /*6340*/  MOV R58, R149 ;  /* 0x00000095003a7202 */ /* 0x000fca0000000f00 */
[----:B------:R-:W-:Y:S01]  /*6350*/  F2FP.PACK_AB R8, R23, R62 ;  /* 0x0000003e1708723e */ /* 0x000fe200000000ff */
[----:B------:R-:W-:Y:S01]  /*6360*/  IMAD.MOV.U32 R54, RZ, RZ, R160 ;  /* 0x000000ffff367224 */ /* 0x000fe200078e00a0 */
[----:B------:R-:W-:Y:S02]  /*6370*/  F2FP.PACK_AB R9, R104, R138 ;  /* 0x0000008a6809723e */ /* 0x000fe400000000ff */
[----:B------:R-:W-:Y:S02]  /*6380*/  F2FP.PACK_AB R10, R174, R107 ;  /* 0x0000006bae0a723e */ /* 0x000fe400000000ff */
[----:B------:R-:W-:Y:S01]  /*6390*/  F2FP.PACK_AB R11, R173, R139 ;  /* 0x0000008bad0b723e */ /* 0x000fe200000000ff */
[----:B---3--:R-:W-:Y:S01]  /*63a0*/  FFMA.FTZ R2, R182, c[0x0][0x23c], -R0 ;  /* 0x00008f00b6027a23 */ /* 0x008fe20000010800 */
[----:B----4-:R-:W-:Y:S02]  /*63b0*/  F2FP.PACK_AB R6, R137, R133 ;  /* 0x000000858906723e */ /* 0x010fe400000000ff */
[----:B------:R-:W-:Y:S01]  /*63c0*/  MOV R182, R29 ;  /* 0x0000001d00b67202 */ /* 0x000fe20000000f00 */
[----:B------:R3:W-:Y:S02]  /*63d0*/  MUFU.EX2 R63, R2 ;  /* 0x00000002003f7308 */ /* 0x0007e40000000800 */
[----:B--2---:R-:W-:Y:S01]  /*63e0*/  HMMA.16816.F32 R148, R8, R12, R164 ;  /* 0x0000000c0894723c */ /* 0x004fe200000018a4 */
[----:B------:R-:W-:-:S07]  /*63f0*/  MOV R55, R161 ;  /* 0x000000a100377202 */ /* 0x000fce0000000f00 */
[----:B------:R-:W-:Y:S01]  /*6400*/  HMMA.16816.F32 R28, R8, R14, R40 ;  /* 0x0000000e081c723c */ /* 0x000fe20000001828 */
[----:B---3--:R-:W-:-:S07]  /*6410*/  FFMA.FTZ R2, R181, c[0x0][0x23c], -R0 ;  /* 0x00008f00b5027a23 */ /* 0x008fce0000010800 */
[C---:B-1----:R-:W-:Y:S01]  /*6420*/  HMMA.16816.F32 R160, R8.reuse, R16, R188 ;  /* 0x0000001008a0723c */ /* 0x042fe200000018bc */
[----:B------:R-:W-:Y:S01]  /*6430*/  IMAD.MOV.U32 R42, RZ, RZ, R107 ;  /* 0x000000ffff2a7224 */ /* 0x000fe200078e006b */
[----:B------:R-:W-:Y:S01]  /*6440*/  MOV R40, R85 ;  /* 0x0000005500287202 */ /* 0x000fe20000000f00 */
[----:B------:R1:W2:Y:S01]  /*6450*/  MUFU.EX2 R64, R2 ;  /* 0x0000000200407308 */ /* 0x0002a20000000800 */
[----:B------:R-:W-:Y:S01]  /*6460*/  IMAD.MOV.U32 R107, RZ, RZ, R183 ;  /* 0x000000ffff6b7224 */ /* 0x000fe200078e00b7 */
[----:B------:R-:W-:Y:S01]  /*6470*/  MOV R43, R202 ;  /* 0x000000ca002b7202 */ /* 0x000fe20000000f00 */
[----:B------:R-:W-:Y:S01]  /*6480*/  IMAD.MOV.U32 R41, RZ, RZ, R56 ;  /* 0x000000ffff297224 */ /* 0x000fe200078e0038 */
[----:B------:R-:W-:Y:S01]  /*6490*/  MOV R188, R59 ;  /* 0x0000003b00bc7202 */ /* 0x000fe20000000f00 */
[----:B------:R-:W-:Y:S01]  /*64a0*/  HMMA.16816.F32 R32, R8, R18, R24 ;  /* 0x000000120820723c */ /* 0x000fe20000001818 */
[----:B------:R-:W3:Y:S01]  /*64b0*/  LDSM.16.MT88.4 R24, [R226+0xf000] ;  /* 0x00f00000e218783b */ /* 0x000ee20000004200 */
[----:B------:R-:W-:Y:S01]  /*64c0*/  IMAD.MOV.U32 R85, RZ, RZ, R203 ;  /* 0x000000ffff557224 */ /* 0x000fe200078e00cb */
[----:B------:R-:W-:Y:S01]  /*64d0*/  MOV R190, R71 ;  /* 0x0000004700be7202 */ /* 0x000fe20000000f00 */
[----:B------:R-:W-:-:S02]  /*64e0*/  IMAD.MOV.U32 R189, RZ, RZ, R70 ;  /* 0x000000ffffbd7224 */ /* 0x000fc400078e0046 */
[----:B------:R-:W-:Y:S01]  /*64f0*/  IMAD.MOV.U32 R191, RZ, RZ, R84 ;  /* 0x000000ffffbf7224 */ /* 0x000fe200078e0054 */
[----:B------:R-:W-:Y:S01]  /*6500*/  MOV R84, R68 ;  /* 0x0000004400547202 */ /* 0x000fe20000000f00 */
[----:B-1----:R-:W-:Y:S01]  /*6510*/  FFMA.FTZ R2, R180, c[0x0][0x23c], -R0 ;  /* 0x00008f00b4027a23 */ /* 0x002fe20000010800 */
[----:B--2---:R-:W-:-:S03]  /*6520*/  F2FP.PACK_AB R5, R64, R63 ;  /* 0x0000003f4005723e */ /* 0x004fc600000000ff */
[----:B------:R1:W-:Y:S02]  /*6530*/  MUFU.EX2 R65, R2 ;  /* 0x0000000200417308 */ /* 0x0003e40000000800 */
[----:B-1----:R-:W-:-:S06]  /*6540*/  FFMA.FTZ R2, R179, c[0x0][0x23c], -R0 ;  /* 0x00008f00b3027a23 */ /* 0x002fcc0000010800 */
[----:B------:R-:W1:Y:S01]  /*6550*/  MUFU.EX2 R66, R2 ;  /* 0x0000000200427308 */ /* 0x000e620000000800 */
[----:B---3--:R-:W-:Y:S01]  /*6560*/  HMMA.16816.F32 R44, R8, R26, R44 ;  /* 0x0000001a082c723c */ /* 0x008fe2000000182c */
[----:B-1----:R-:W-:Y:S02]  /*6570*/  F2FP.PACK_AB R7, R66, R65 ;  /* 0x000000414207723e */ /* 0x002fe400000000ff */
[----:B------:R-:W-:-:S05]  /*6580*/  MOV R2, R57 ;  /* 0x0000003900027202 */ /* 0x000fca0000000f00 */
[C---:B------:R-:W-:Y:S08]  /*6590*/  HMMA.16816.F32 R144, R4.reuse, R12, R168 ;  /* 0x0000000c0490723c */ /* 0x040ff000000018a8 */
[C---:B------:R-:W-:Y:S01]  /*65a0*/  HMMA.16816.F32 R152, R4.reuse, R14, R152 ;  /* 0x0000000e0498723c */ /* 0x040fe20000001898 */
[----:B------:R-:W1:Y:S07]  /*65b0*/  LDSM.16.MT88.4 R12, [R228+0xd000] ;  /* 0x00d00000e40c783b */ /* 0x000e6e0000004200 */
[C---:B------:R-:W-:Y:S08]  /*65c0*/  HMMA.16816.F32 R164, R4.reuse, R16, R184 ;  /* 0x0000001004a4723c */ /* 0x040ff000000018b8 */
[----:B------:R-:W-:Y:S01]  /*65d0*/  HMMA.16816.F32 R168, R4, R18, R140 ;  /* 0x0000001204a8723c */ /* 0x000fe2000000188c */
[----:B------:R-:W2:Y:S06]  /*65e0*/  LDSM.16.MT88.4 R16, [R227+0xd000] ;  /* 0x00d00000e310783b */ /* 0x000eac0000004200 */
        /* <DEDUP_REMOVED lines=10> */
[----:B-1----:R-:W-:Y:S07]  /*6690*/  HMMA.16816.F32 R176, R8, R12, R96 ;  /* 0x0000000c08b0723c */ /* 0x002fee0000001860 */
[----:B------:R-:W-:Y:S01]  /*66a0*/  IMAD.MOV.U32 R99, RZ, RZ, R182 ;  /* 0x000000ffff637224 */ /* 0x000fe200078e00b6 */
[----:B------:R-:W-:Y:S01]  /*66b0*/  HMMA.16816.F32 R184, R4, R14, R128 ;  /* 0x0000000e04b8723c */ /* 0x000fe20000001880 */
[----:B------:R-:W-:Y:S01]  /*66c0*/  MOV R98, R172 ;  /* 0x000000ac00627202 */ /* 0x000fe20000000f00 */
[----:B------:R-:W-:Y:S01]  /*66d0*/  IMAD.MOV.U32 R172, RZ, RZ, R58 ;  /* 0x000000ffffac7224 */ /* 0x000fe200078e003a */
[----:B------:R-:W-:Y:S01]  /*66e0*/  MOV R96, R143 ;  /* 0x0000008f00607202 */ /* 0x000fe20000000f00 */
[----:B------:R-:W-:Y:S01]  /*66f0*/  IMAD.MOV.U32 R143, RZ, RZ, R190 ;  /* 0x000000ffff8f7224 */ /* 0x000fe200078e00be */
[----:B------:R-:W-:-:S02]  /*6700*/  MOV R190, R41 ;  /* 0x0000002900be7202 */ /* 0x000fc40000000f00 */
[----:B------:R-:W-:Y:S01]  /*6710*/  IMAD.MOV.U32 R130, RZ, RZ, R2 ;  /* 0x000000ffff827224 */ /* 0x000fe200078e0002 */
[----:B------:R-:W-:Y:S01]  /*6720*/  HMMA.16816.F32 R180, R4, R12, R192 ;  /* 0x0000000c04b4723c */ /* 0x000fe200000018c0 */
[----:B------:R-:W-:Y:S01]  /*6730*/  FFMA.FTZ R2, R249, c[0x0][0x23c], -R22 ;  /* 0x00008f00f9027a23 */ /* 0x000fe20000010816 */
[----:B------:R-:W-:Y:S01]  /*6740*/  MOV R97, R43 ;  /* 0x0000002b00617202 */ /* 0x000fe20000000f00 */
[----:B------:R-:W-:Y:S01]  /*6750*/  IMAD.MOV.U32 R131, RZ, RZ, R106 ;  /* 0x000000ffff837224 */ /* 0x000fe200078e006a */
[----:B------:R-:W-:Y:S01]  /*6760*/  MOV R129, R86 ;  /* 0x0000005600817202 */ /* 0x000fe20000000f00 */
[----:B------:R-:W-:-:S03]  /*6770*/  IMAD.MOV.U32 R128, RZ, RZ, R87 ;  /* 0x000000ffff807224 */ /* 0x000fc600078e0057 */
[C---:B------:R-:W-:Y:S01]  /*6780*/  HMMA.16816.F32 R76, R8.reuse, R14, R76 ;  /* 0x0000000e084c723c */ /* 0x040fe2000000184c */
[----:B------:R-:W1:Y:S07]  /*6790*/  LDSM.16.MT88.4 R12, [R225+0xf000] ;  /* 0x00f00000e10c783b */ /* 0x000e6e0000004200 */
[-C--:B--2---:R-:W-:Y:S08]  /*67a0*/  HMMA.16816.F32 R192, R8, R16.reuse, R92 ;  /* 0x0000001008c0723c */ /* 0x084ff0000000185c */
[C---:B------:R-:W-:Y:S08]  /*67b0*/  HMMA.16816.F32 R196, R4.reuse, R16, R196 ;  /* 0x0000001004c4723c */ /* 0x040ff000000018c4 */
[-C--:B------:R-:W-:Y:S07]  /*67c0*/  HMMA.16816.F32 R200, R4, R18.reuse, R124 ;  /* 0x0000001204c8723c */ /* 0x080fee000000187c */
[----:B------:R-:W-:Y:S01]  /*67d0*/  MOV R124, R69 ;  /* 0x00000045007c7202 */ /* 0x000fe20000000f00 */
[----:B------:R-:W-:Y:S01]  /*67e0*/  HMMA.16816.F32 R56, R8, R18, R72 ;  /* 0x000000120838723c */ /* 0x000fe20000001848 */
[----:B------:R-:W2:Y:S01]  /*67f0*/  LDSM.16.MT88.4 R16, [R228+0xf000] ;  /* 0x00f00000e410783b */ /* 0x000ea20000004200 */
[----:B------:R-:W-:Y:S01]  /*6800*/  MOV R127, R62 ;  /* 0x0000003e007f7202 */ /* 0x000fe20000000f00 */
[----:B------:R-:W-:Y:S01]  /*6810*/  IMAD.MOV.U32 R126, RZ, RZ, R84 ;  /* 0x000000ffff7e7224 */ /* 0x000fe200078e0054 */
[----:B------:R-:W-:-:S04]  /*6820*/  MOV R125, R85 ;  /* 0x00000055007d7202 */ /* 0x000fc80000000f00 */
[C---:B------:R-:W-:Y:S01]  /*6830*/  HMMA.16816.F32 R92, R4.reuse, R26, R204 ;  /* 0x0000001a045c723c */ /* 0x040fe200000018cc */
[----:B------:R3:W-:Y:S07]  /*6840*/  MUFU.EX2 R27, R2 ;  /* 0x00000002001b7308 */ /* 0x0007ee0000000800 */
[-C--:B-1----:R-:W-:Y:S07]  /*6850*/  HMMA.16816.F32 R72, R4, R12.reuse, R208 ;  /* 0x0000000c0448723c */ /* 0x082fee00000018d0 */
[----:B------:R-:W-:Y:S01]  /*6860*/  IMAD.MOV.U32 R211, RZ, RZ, R142 ;  /* 0x000000ffffd37224 */ /* 0x000fe200078e008e */
[----:B------:R-:W-:Y:S01]  /*6870*/  MOV R142, R189 ;  /* 0x000000bd008e7202 */ /* 0x000fe20000000f00 */
[----:B------:R-:W-:Y:S01]  /*6880*/  HMMA.16816.F32 R68, R8, R12, R88 ;  /* 0x0000000c0844723c */ /* 0x000fe20000001858 */
[----:B------:R-:W-:Y:S01]  /*6890*/  IMAD.MOV.U32 R189, RZ, RZ, R40 ;  /* 0x000000ffffbd7224 */ /* 0x000fe200078e0028 */
[----:B------:R-:W-:Y:S01]  /*68a0*/  MOV R208, R52 ;  /* 0x0000003400d07202 */ /* 0x000fe20000000f00 */
[----:B---3--:R-:W-:Y:S01]  /*68b0*/  FFMA.FTZ R2, R247, c[0x0][0x23c], -R22 ;  /* 0x00008f00f7027a23 */ /* 0x008fe20000010816 */
[----:B------:R-:W-:Y:S01]  /*68c0*/  MOV R209, R54 ;  /* 0x0000003600d17202 */ /* 0x000fe20000000f00 */
[----:B------:R-:W-:-:S02]  /*68d0*/  IMAD.MOV.U32 R210, RZ, RZ, R175 ;  /* 0x000000ffffd27224 */ /* 0x000fc400078e00af */
[----:B------:R-:W-:Y:S01]  /*68e0*/  IMAD.MOV.U32 R175, RZ, RZ, R53 ;  /* 0x000000ffffaf7224 */ /* 0x000fe200078e0035 */
[C---:B------:R-:W-:Y:S07]  /*68f0*/  HMMA.16816.F32 R88, R4.reuse, R24, R220 ;  /* 0x000000180458723c */ /* 0x040fee00000018dc */
        /* <DEDUP_REMOVED lines=9> */
[----:B------:R1:W3:Y:S01]  /*6990*/  MUFU.EX2 R60, R2 ;  /* 0x00000002003c7308 */ /* 0x0002e20000000800 */
[----:B------:R-:W-:Y:S01]  /*69a0*/  IMAD.MOV.U32 R140, RZ, RZ, R104 ;  /* 0x000000ffff8c7224 */ /* 0x000fe200078e0068 */
[----:B------:R-:W-:Y:S01]  /*69b0*/  MOV R221, R107 ;  /* 0x0000006b00dd7202 */ /* 0x000fe20000000f00 */
[C---:B------:R-:W-:Y:S08]  /*69c0*/  HMMA.16816.F32 R40, R4.reuse, R14, R120 ;  /* 0x0000000e0428723c */ /* 0x040ff00000001878 */
[----:B--2---:R-:W-:Y:S01]  /*69d0*/  HMMA.16816.F32 R104, R4, R16, R216 ;  /* 0x000000100468723c */ /* 0x004fe200000018d8 */
[----:B-1----:R-:W-:-:S06]  /*69e0*/  FFMA.FTZ R2, R245, c[0x0][0x23c], -R22 ;  /* 0x00008f00f5027a23 */ /* 0x002fcc0000010816 */
[----:B------:R-:W-:Y:S01]  /*69f0*/  MOV R219, R61 ;  /* 0x0000003d00db7202 */ /* 0x000fe20000000f00 */
[C---:B------:R-:W-:Y:S01]  /*6a00*/  HMMA.16816.F32 R52, R8.reuse, R14, R48 ;  /* 0x0000000e0834723c */ /* 0x040fe20000001830 */
[----:B------:R1:W-:Y:S01]  /*6a10*/  MUFU.EX2 R61, R2 ;  /* 0x00000002003d7308 */ /* 0x0003e20000000800 */
[----:B------:R-:W2:Y:S06]  /*6a20*/  LDSM.16.MT88.4 R12, [R227+0xf000] ;  /* 0x00f00000e30c783b */ /* 0x000eac0000004200 */
[----:B------:R-:W-:Y:S01]  /*6a30*/  HMMA.16816.F32 R84, R8, R24, R112 ;  /* 0x000000180854723c */ /* 0x000fe20000001870 */
[----:B------:R-:W-:Y:S07]  /*6a40*/  LDSM.16.MT88.4 R112, [R228+0xf800] ;  /* 0x00f80000e470783b */ /* 0x000fee0000004200 */
[----:B------:R-:W-:Y:S01]  /*6a50*/  HMMA.16816.F32 R108, R4, R18, R108 ;  /* 0x00000012046c723c */ /* 0x000fe2000000186c */
[----:B-1----:R-:W-:-:S04]  /*6a60*/  FFMA.FTZ R2, R244, c[0x0][0x23c], -R22 ;  /* 0x00008f00f4027a23 */ /* 0x002fc80000010816 */
[----:B------:R1:W-:Y:S03]  /*6a70*/  MUFU.EX2 R62, R2 ;  /* 0x00000002003e7308 */ /* 0x0003e60000000800 */
[C---:B------:R-:W-:Y:S08]  /*6a80*/  HMMA.16816.F32 R36, R8.reuse, R18, R36 ;  /* 0x000000120824723c */ /* 0x040ff00000001824 */
[----:B------:R-:W-:Y:S01]  /*6a90*/  HMMA.16816.F32 R100, R8, R16, R100 ;  /* 0x000000100864723c */ /* 0x000fe20000001864 */
[----:B-1----:R-:W-:-:S02]  /*6aa0*/  FFMA.FTZ R2, R219, c[0x0][0x23c], -R21 ;  /* 0x00008f00db027a23 */ /* 0x002fc40000010815 */
        /* <DEDUP_REMOVED lines=11> */
[C---:B--2---:R-:W-:Y:S01]  /*6b60*/  HMMA.16816.F32 R120, R4.reuse, R12, R212 ;  /* 0x0000000c0478723c */ /* 0x044fe200000018d4 */
[----:B------:R1:W-:Y:S07]  /*6b70*/  MUFU.EX2 R23, R2 ;  /* 0x0000000200177308 */ /* 0x0003ee0000000800 */
[----:B------:R-:W-:Y:S01]  /*6b80*/  HMMA.16816.F32 R48, R4, R14, R156 ;  /* 0x0000000e0430723c */ /* 0x000fe2000000189c */
[----:B------:R-:W-:Y:S07]  /*6b90*/  LDSM.16.MT88.4 R156, [R225+0xd800] ;  /* 0x00d80000e19c783b */ /* 0x000fee0000004200 */
[----:B------:R-:W-:Y:S01]  /*6ba0*/  HMMA.16816.F32 R116, R8, R12, R116 ;  /* 0x0000000c0874723c */ /* 0x000fe20000001874 */
[----:B-1----:R-:W-:-:S04]  /*6bb0*/  FFMA.FTZ R2, R251, c[0x0][0x23c], -R21 ;  /* 0x00008f00fb027a23 */ /* 0x002fc80000010815 */
[----:B------:R1:W2:Y:S03]  /*6bc0*/  MUFU.EX2 R24, R2 ;  /* 0x0000000200187308 */ /* 0x0002a60000000800 */
[----:B------:R-:W-:Y:S01]  /*6bd0*/  HMMA.16816.F32 R12, R8, R14, R80 ;  /* 0x0000000e080c723c */ /* 0x000fe20000001850 */
[----:B------:R-:W-:Y:S01]  /*6be0*/  FADD.FTZ R4, R232, R233 ;  /* 0x000000e9e8047221 */ /* 0x000fe20000010000 */
[----:B------:R-:W-:Y:S01]  /*6bf0*/  LDSM.16.MT88.4 R80, [R225+0xf800] ;  /* 0x00f80000e150783b */ /* 0x000fe20000004200 */
[----:B-1----:R-:W-:-:S04]  /*6c00*/  FFMA.FTZ R2, R248, c[0x0][0x23c], -R21 ;  /* 0x00008f00f8027a23 */ /* 0x002fc80000010815 */
[----:B------:R1:W-:Y:S02]  /*6c10*/  MUFU.EX2 R25, R2 ;  /* 0x0000000200197308 */ /* 0x0003e40000000800 */
[----:B-1----:R-:W-:-:S06]  /*6c20*/  FFMA.FTZ R2, R246, c[0x0][0x23c], -R21 ;  /* 0x00008f00f6027a23 */ /* 0x002fcc0000010815 */
[----:B------:R1:W4:Y:S02]  /*6c30*/  MUFU.EX2 R26, R2 ;  /* 0x00000002001a7308 */ /* 0x0003240000000800 */
[----:B-1----:R-:W-:Y:S01]  /*6c40*/  FFMA.FTZ R2, R219, c[0x0][0x23c], -R20 ;  /* 0x00008f00db027a23 */ /* 0x002fe20000010814 */
[----:B------:R-:W-:Y:S01]  /*6c50*/  MOV R219, R220 ;  /* 0x000000dc00db7202 */ /* 0x000fe20000000f00 */
[----:B------:R-:W-:Y:S01]  /*6c60*/  IMAD.MOV.U32 R220, RZ, RZ, R221 ;  /* 0x000000ffffdc7224 */ /* 0x000fe200078e00dd */
[----:B------:R-:W-:-:S03]  /*6c70*/  MOV R221, R222 ;  /* 0x000000de00dd7202 */ /* 0x000fc60000000f00 */
        /* <DEDUP_REMOVED lines=14> */
[----:B------:R-:W-:Y:S01]  /*6d60*/  FADD.FTZ R6, R230, R231 ;  /* 0x000000e7e6067221 */ /* 0x000fe20000010000 */
[----:B------:R-:W-:Y:S01]  /*6d70*/  MOV R246, R99 ;  /* 0x0000006300f67202 */ /* 0x000fe20000000f00 */
[--C-:B-1----:R-:W-:Y:S01]  /*6d80*/  FFMA.FTZ R2, R219, c[0x0][0x23c], -R20.reuse ;  /* 0x00008f00db027a23 */ /* 0x102fe20000010814 */
[----:B------:R1:W5:Y:S01]  /*6d90*/  LDL.LU R238, [R1+0xa0] ;  /* 0x0000a00001ee7983 */ /* 0x0003620000300800 */
[----:B------:R-:W-:Y:S01]  /*6da0*/  MOV R219, R220 ;  /* 0x000000dc00db7202 */ /* 0x000fe20000000f00 */
[----:B------:R-:W-:Y:S01]  /*6db0*/  IMAD.MOV.U32 R220, RZ, RZ, R221 ;  /* 0x000000ffffdc7224 */ /* 0x000fe200078e00dd */
        /* <DEDUP_REMOVED lines=16> */
[--C-:B--2---:R-:W-:Y:S01]  /*6ec0*/  FFMA.FTZ R2, R252, c[0x0][0x23c], -R20.reuse ;  /* 0x00008f00fc027a23 */ /* 0x104fe20000010814 */
[----:B------:R2:W5:Y:S03]  /*6ed0*/  LDL.LU R237, [R1+0x9c] ;  /* 0x00009c0001ed7983 */ /* 0x0005660000300800 */
[----:B------:R1:W-:Y:S02]  /*6ee0*/  MUFU.EX2 R22, R2 ;  /* 0x0000000200167308 */ /* 0x0003e40000000800 */
[----:B-1----:R-:W-:-:S06]  /*6ef0*/  FFMA.FTZ R2, R250, c[0x0][0x23c], -R20 ;  /* 0x00008f00fa027a23 */ /* 0x002fcc0000010814 */
[----:B------:R1:W-:Y:S02]  /*6f00*/  MUFU.EX2 R20, R2 ;  /* 0x0000000200147308 */ /* 0x0003e40000000800 */
[----:B-1----:R-:W-:Y:S02]  /*6f10*/  FFMA.FTZ R2, R219, c[0x0][0x23c], -R0 ;  /* 0x00008f00db027a23 */ /* 0x002fe40000010800 */
        /* <DEDUP_REMOVED lines=56> */
[----:B-1----:R-:W-:-:S02]  /*72a0*/  FFMA.FTZ R2, R219, c[0x0][0x23c], -R0 ;  /* 0x00008f00db027a23 */ /* 0x002fc40000010800 */
        /* <DEDUP_REMOVED lines=15> */
[----:B------:R-:W-:Y:S01]  /*73a0*/  FADD.FTZ R8, R213, R212 ;  /* 0x000000d4d5087221 */ /* 0x000fe20000010000 */
[----:B------:R-:W-:Y:S01]  /*73b0*/  MOV R214, R220 ;  /* 0x000000dc00d67202 */ /* 0x000fe20000000f00 */
[----:B------:R-:W-:Y:S01]  /*73c0*/  IMAD.MOV.U32 R172, RZ, RZ, R235 ;  /* 0x000000ffffac7224 */ /* 0x000fe200078e00eb */
[----:B------:R-:W-:Y:S01]  /*73d0*/  MOV R222, R211 ;  /* 0x000000d300de7202 */ /* 0x000fe20000000f00 */
[----:B------:R-:W-:Y:S01]  /*73e0*/  IMAD.MOV.U32 R124, RZ, RZ, R128 ;  /* 0x000000ffff7c7224 */ /* 0x000fe200078e0080 */
[----:B------:R-:W-:Y:S02]  /*73f0*/  MOV R207, R215 ;  /* 0x000000d700cf7202 */ /* 0x000fe40000000f00 */
[----:B------:R-:W-:Y:S02]  /*7400*/  MOV R212, R216 ;  /* 0x000000d800d47202 */ /* 0x000fe40000000f00 */
[----:B------:R-:W-:-:S02]  /*7410*/  MOV R223, R126 ;  /* 0x0000007e00df7202 */ /* 0x000fc40000000f00 */
[----:B------:R-:W-:Y:S01]  /*7420*/  MOV R218, R127 ;  /* 0x0000007f00da7202 */ /* 0x000fe20000000f00 */
[----:B------:R1:W-:Y:S01]  /*7430*/  MUFU.EX2 R16, R2 ;  /* 0x0000000200107308 */ /* 0x0003e20000000800 */
[----:B------:R-:W-:Y:S02]  /*7440*/  MOV R211, R129 ;  /* 0x0000008100d37202 */ /* 0x000fe40000000f00 */
[----:B------:R-:W-:Y:S02]  /*7450*/  MOV R131, R188 ;  /* 0x000000bc00837202 */ /* 0x000fe40000000f00 */
[----:B------:R-:W-:Y:S01]  /*7460*/  MOV R190, R174 ;  /* 0x000000ae00be7202 */ /* 0x000fe20000000f00 */
[----:B------:R-:W-:Y:S01]  /*7470*/  FFMA.FTZ R0, R234, c[0x0][0x23c], -R0 ;  /* 0x00008f00ea007a23 */ /* 0x000fe20000010800 */
[----:B------:R-:W-:Y:S01]  /*7480*/  MOV R126, R130 ;  /* 0x00000082007e7202 */ /* 0x000fe20000000f00 */
[----:B------:R-:W-:Y:S01]  /*7490*/  IMAD.MOV.U32 R220, RZ, RZ, R125 ;  /* 0x000000ffffdc7224 */ /* 0x000fe200078e007d */
[----:B------:R-:W-:Y:S01]  /*74a0*/  MOV R128, R96 ;  /* 0x0000006000807202 */ /* 0x000fe20000000f00 */
[----:B------:R-:W-:Y:S01]  /*74b0*/  IMAD.MOV.U32 R130, RZ, RZ, R143 ;  /* 0x000000ffff827224 */ /* 0x000fe200078e008f */
[----:B------:R-:W-:Y:S01]  /*74c0*/  MOV R96, R189 ;  /* 0x000000bd00607202 */ /* 0x000fe20000000f00 */
[----:B------:R-:W-:Y:S01]  /*74d0*/  FADD.FTZ R8, R246, R8 ;  /* 0x00000008f6087221 */ /* 0x000fe20000010000 */
[----:B------:R-:W-:Y:S01]  /*74e0*/  MOV R127, R142 ;  /* 0x0000008e007f7202 */ /* 0x000fe20000000f00 */
[----:B------:R-:W-:Y:S01]  /*74f0*/  FADD.FTZ R10, R207, R6 ;  /* 0x00000006cf0a7221 */ /* 0x000fe20000010000 */
[----:B------:R-:W-:Y:S01]  /*7500*/  MOV R143, R172 ;  /* 0x000000ac008f7202 */ /* 0x000fe20000000f00 */
[----:B-1----:R-:W-:Y:S01]  /*7510*/  FADD.FTZ R2, R214, R4 ;  /* 0x00000004d6027221 */ /* 0x002fe20000010000 */
[----:B------:R-:W-:Y:S01]  /*7520*/  MOV R188, R175 ;  /* 0x000000af00bc7202 */ /* 0x000fe20000000f00 */
[----:B------:R-:W-:Y:S01]  /*7530*/  FADD.FTZ R9, R212, R5 ;  /* 0x00000005d4097221 */ /* 0x000fe20000010000 */
[----:B------:R-:W-:Y:S01]  /*7540*/  MOV R219, R126 ;  /* 0x0000007e00db7202 */ /* 0x000fe20000000f00 */
[----:B------:R-:W-:Y:S01]  /*7550*/  IMAD.MOV.U32 R189, RZ, RZ, R173 ;  /* 0x000000ffffbd7224 */ /* 0x000fe200078e00ad */
        /* <DEDUP_REMOVED lines=14> */
[----:B------:R-:W-:-:S02]  /*7640*/  MOV R130, R191 ;  /* 0x000000bf00827202 */ /* 0x000fc40000000f00 */
[----:B------:R-:W-:Y:S01]  /*7650*/  MOV R251, R96 ;  /* 0x0000006000fb7202 */ /* 0x000fe20000000f00 */
[----:B------:R-:W1:Y:S01]  /*7660*/  LDSM.16.MT88.4 R188, [R228+0xd800] ;  /* 0x00d80000e4bc783b */ /* 0x000e620000004200 */
[----:B------:R-:W-:-:S03]  /*7670*/  MOV R211, R98 ;  /* 0x0000006200d37202 */ /* 0x000fc60000000f00 */
[----:B------:R-:W1:Y:S04]  /*7680*/  LDSM.16.MT88.4 R204, [R227+0xd800] ;  /* 0x00d80000e3cc783b */ /* 0x000e680000004200 */
[----:B------:R-:W2:Y:S01]  /*7690*/  LDSM.16.MT88.4 R96, [R226+0xf800] ;  /* 0x00f80000e260783b */ /* 0x000ea20000004200 */
[----:B------:R3:W3:Y:S01]  /*76a0*/  MUFU.EX2 R18, R0 ;  /* 0x0000000000127308 */ /* 0x0006e20000000800 */
        /* <DEDUP_REMOVED lines=8> */
[----:B------:R1:W5:Y:S01]  /*7730*/  LDL.LU R234, [R1+0x90] ;  /* 0x0000900001ea7983 */ /* 0x0003620000300800 */
[----:B------:R-:W-:-:S02]  /*7740*/  MOV R124, R128 ;  /* 0x00000080007c7202 */ /* 0x000fc40000000f00 */
[----:B------:R-:W-:Y:S01]  /*7750*/  MOV R127, R131 ;  /* 0x00000083007f7202 */ /* 0x000fe20000000f00 */
[----:B------:R-:W-:Y:S01]  /*7760*/  IMAD.MOV.U32 R245, RZ, RZ, R126 ;  /* 0x000000fffff57224 */ /* 0x000fe200078e007e */
[----:B------:R-:W-:Y:S01]  /*7770*/  MOV R249, R124 ;  /* 0x0000007c00f97202 */ /* 0x000fe20000000f00 */
[----:B------:R2:W5:Y:S01]  /*7780*/  LDL.LU R233, [R1+0x8c] ;  /* 0x00008c0001e97983 */ /* 0x0005620000300800 */
[----:B------:R-:W-:Y:S02]  /*7790*/  MOV R247, R125 ;  /* 0x0000007d00f77202 */ /* 0x000fe40000000f00 */
[----:B------:R-:W-:Y:S01]  /*77a0*/  MOV R244, R127 ;  /* 0x0000007f00f47202 */ /* 0x000fe20000000f00 */
[----:B---3--:R-:W-:Y:S01]  /*77b0*/  FADD.FTZ R0, R248, R2 ;  /* 0x00000002f8007221 */ /* 0x008fe20000010000 */
[----:B------:R-:W-:Y:S01]  /*77c0*/  F2FP.PACK_AB R128, R60, R27 ;  /* 0x0000001b3c80723e */ /* 0x000fe200000000ff */
[----:B------:R3:W5:Y:S01]  /*77d0*/  LDL.LU R232, [R1+0x88] ;  /* 0x0000880001e87983 */ /* 0x0007620000300800 */
[----:B------:R-:W-:-:S02]  /*77e0*/  F2FP.PACK_AB R129, R24, R23 ;  /* 0x000000171881723e */ /* 0x000fc400000000ff */
[----:B------:R-:W-:Y:S02]  /*77f0*/  F2FP.PACK_AB R130, R62, R61 ;  /* 0x0000003d3e82723e */ /* 0x000fe400000000ff */
[----:B----4-:R-:W-:Y:S02]  /*7800*/  F2FP.PACK_AB R131, R26, R25 ;  /* 0x000000191a83723e */ /* 0x010fe400000000ff */
[----:B------:R-:W-:Y:S02]  /*7810*/  F2FP.PACK_AB R124, R21, R19 ;  /* 0x00000013157c723e */ /* 0x000fe400000000ff */
[----:B------:R-:W-:Y:S02]  /*7820*/  F2FP.PACK_AB R125, R17, R11 ;  /* 0x0000000b117d723e */ /* 0x000fe400000000ff */
[----:B------:R-:W-:Y:S02]  /*7830*/  F2FP.PACK_AB R126, R20, R22 ;  /* 0x00000016147e723e */ /* 0x000fe400000000ff */
[----:B------:R-:W-:Y:S01]  /*7840*/  F2FP.PACK_AB R127, R18, R16 ;  /* 0x00000010127f723e */ /* 0x000fe200000000ff */
[----:B-1----:R-:W-:Y:S01]  /*7850*/  HMMA.16816.F32 R116, R128, R4, R116 ;  /* 0x000000048074723c */ /* 0x002fe20000001874 */
[----:B------:R-:W-:Y:S01]  /*7860*/  FADD.FTZ R2, R251, R10 ;  /* 0x0000000afb027221 */ /* 0x000fe20000010000 */
[----:B------:R3:W5:Y:S01]  /*7870*/  LDL.LU R231, [R1+0x84] ;  /* 0x0000840001e77983 */ /* 0x0007620000300800 */
[----:B------:R-:W-:-:S05]  /*7880*/  FADD.FTZ R0, R247, R0 ;  /* 0x00000000f7007221 */ /* 0x000fca0000010000 */
[----:B------:R-:W-:Y:S01]  /*7890*/  HMMA.16816.F32 R120, R124, R4, R120 ;  /* 0x000000047c78723c */ /* 0x000fe20000001878 */
[----:B------:R-:W-:Y:S01]  /*78a0*/  FADD.FTZ R2, R249, R2 ;  /* 0x00000002f9027221 */ /* 0x000fe20000010000 */
[----:B------:R3:W5:Y:S05]  /*78b0*/  LDL.LU R230, [R1+0x80] ;  /* 0x0000800001e67983 */ /* 0x00076a0000300800 */
[----:B------:R-:W-:Y:S01]  /*78c0*/  FADD.FTZ R5, R244, R9 ;  /* 0x00000009f4057221 */ /* 0x000fe20000010000 */
[----:B------:R-:W-:Y:S01]  /*78d0*/  HMMA.16816.F32 R176, R128, R188, R176 ;  /* 0x000000bc80b0723c */ /* 0x000fe200000018b0 */
[----:B------:R-:W-:Y:S01]  /*78e0*/  FADD.FTZ R4, R245, R8 ;  /* 0x00000008f5047221 */ /* 0x000fe20000010000 */
[----:B------:R3:W5:Y:S01]  /*78f0*/  LDL.LU R229, [R1+0x7c] ;  /* 0x00007c0001e57983 */ /* 0x0007620000300800 */
[----:B------:R-:W-:-:S02]  /*7900*/  FADD.FTZ R5, R212, R5 ;  /* 0x00000005d4057221 */ /* 0x000fc40000010000 */
[----:B------:R-:W-:Y:S01]  /*7910*/  FADD.FTZ R8, R213, R4 ;  /* 0x00000004d5087221 */ /* 0x000fe20000010000 */
[----:B------:R3:W5:Y:S01]  /*7920*/  LDL.LU R224, [R1+0x78] ;  /* 0x0000780001e07983 */ /* 0x0007620000300800 */
[----:B------:R-:W-:Y:S01]  /*7930*/  FADD.FTZ R4, R214, R0 ;  /* 0x00000000d6047221 */ /* 0x000fe20000010000 */
[----:B------:R-:W-:Y:S01]  /*7940*/  HMMA.16816.F32 R180, R124, R188, R180 ;  /* 0x000000bc7cb4723c */ /* 0x000fe200000018b4 */
[----:B------:R-:W-:Y:S02]  /*7950*/  FADD.FTZ R2, R215, R2 ;  /* 0x00000002d7027221 */ /* 0x000fe40000010000 */
[----:B------:R-:W-:Y:S02]  /*7960*/  FADD.FTZ R0, R216, R5 ;  /* 0x00000005d8007221 */ /* 0x000fe40000010000 */
[----:B------:R-:W-:-:S03]  /*7970*/  FADD.FTZ R5, R217, R8 ;  /* 0x00000008d9057221 */ /* 0x000fc60000010000 */
[-C--:B------:R-:W-:Y:S08]  /*7980*/  HMMA.16816.F32 R184, R124, R190.reuse, R184 ;  /* 0x000000be7cb8723c */ /* 0x080ff000000018b8 */
[C---:B------:R-:W-:Y:S08]  /*7990*/  HMMA.16816.F32 R188, R128.reuse, R190, R76 ;  /* 0x000000be80bc723c */ /* 0x040ff0000000184c */
        /* <DEDUP_REMOVED lines=64> */
[----:B------:R-:W-:Y:S01]  /*7da0*/  FADD.FTZ R0, R18, R0 ;  /* 0x0000000012007221 */ /* 0x000fe20000010000 */
[----:B------:R3:W-:Y:S01]  /*7db0*/  STL [R1+0x30], R5 ;  /* 0x0000300501007387 */ /* 0x0007e20000100800 */
[----:B------:R-:W-:-:S03]  /*7dc0*/  FADD.FTZ R2, R20, R2 ;  /* 0x0000000214027221 */ /* 0x000fc60000010000 */
[----:B------:R3:W-:Y:S04]  /*7dd0*/  STL [R1+0x2c], R4 ;  /* 0x00002c0401007387 */ /* 0x0007e80000100800 */
[----:B------:R3:W-:Y:S04]  /*7de0*/  STL [R1+0x38], R0 ;  /* 0x0000380001007387 */ /* 0x0007e80000100800 */
[----:B------:R3:W-:Y:S01]  /*7df0*/  STL [R1+0x34], R2 ;  /* 0x0000340201007387 */ /* 0x0007e20000100800 */
[----:B------:R-:W-:Y:S05]  /*7e00*/  @!P0 BRA `(.L_x_219) ;  /* 0x000051a000008947 */ /* 0x000fea0003800000 */
[----:B------:R-:W2:Y:S01]  /*7e10*/  LDL R143, [R1+0x50] ;  /* 0x00005000018f7983 */ /* 0x000ea20000100800 */
[----:B------:R-:W-:Y:S01]  /*7e20*/  IMAD.MOV.U32 R139, RZ, RZ, R135 ;  /* 0x000000ffff8b7224 */ /* 0x000fe200078e0087 */
[----:B------:R-:W-:Y:S01]  /*7e30*/  MOV R141, R3 ;  /* 0x00000003008d7202 */ /* 0x000fe20000000f00 */
[----:B------:R-:W-:Y:S01]  /*7e40*/  IMAD.MOV.U32 R132, RZ, RZ, R136 ;  /* 0x000000ffff847224 */ /* 0x000fe200078e0088 */
[----:B------:R-:W4:Y:S01]  /*7e50*/  LDL.64 R210, [R1+0x40] ;  /* 0x0000400001d27983 */ /* 0x000f220000100a00 */
[----:B------:R-:W-:Y:S01]  /*7e60*/  IMAD.MOV.U32 R140, RZ, RZ, R134 ;  /* 0x000000ffff8c7224 */ /* 0x000fe200078e0086 */
[----:B------:R-:W-:-:S02]  /*7e70*/  ULDC.64 UR6, c[0x0][0x1a0] ;  /* 0x0000680000067ab9 */ /* 0x000fc40000000a00 */
[----:B------:R-:W-:Y:S02]  /*7e80*/  ULEA.HI.SX32 UR16, UR8, 0xfffffffe, 0x1a ;  /* 0xfffffffe08107891 */ /* 0x000fe4000f8fd23f */
[----:B------:R-:W-:Y:S02]  /*7e90*/  USHF.L.U64.HI UR12, UR6, 0x4, UR7 ;  /* 0x00000004060c7899 */ /* 0x000fe40008010207 */
[----:B------:R-:W-:Y:S01]  /*7ea0*/  USHF.L.U32 UR14, UR6, 0x4, URZ ;  /* 0x00000004060e7899 */ /* 0x000fe2000800063f */
[----:B--2---:R-:W-:Y:S02]  /*7eb0*/  ISETP.GE.AND P2, PT, R143, c[0x0][0x220], PT ;  /* 0x000088008f007a0c */ /* 0x004fe40003f46270 */
[----:B----4-:R-:W-:Y:S01]  /*7ec0*/  ISETP.GE.AND P3, PT, R210, c[0x0][0x220], PT ;  /* 0x00008800d2007a0c */ /* 0x010fe20003f66270 */
[----:B------:R-:W-:Y:S05]  /*7ed0*/  BRA `(.L_x_220) ;  /* 0x000004e000007947 */ /* 0x000fea0003800000 */
.L_x_222:
        /* <DEDUP_REMOVED lines=24> */
[----:B------:R-:W-:Y:S01]  /*8060*/  @!P3 LEA R16, P6, R2, c[0x0][0x168], 0x1 ;  /* 0x00005a000210ba11 */ /* 0x000fe200078c08ff */
        /* <DEDUP_REMOVED lines=15> */
[----:B------:R-:W-:Y:S02]  /*8160*/  @!P3 LEA R10, P6, R0, c[0x0][0x168], 0x1 ;  /* 0x00005a00000aba11 */ /* 0x000fe400078c08ff */
[----:B------:R-:W-:Y:S01]  /*8170*/  IADD3.X R2, R4, UR9, RZ, P5, !PT ;  /* 0x0000000904027c10 */ /* 0x000fe2000affe4ff */
[----:B------:R1:W-:Y:S01]  /*8180*/  @P2 STS.128 [R243+0xa800], RZ ;  /* 0x00a800fff3002388 */ /* 0x0003e20000000c00 */
[C---:B------:R-:W-:Y:S02]  /*8190*/  IADD3 R3, P0, R0.reuse, UR11, RZ ;  /* 0x0000000b00037c10 */ /* 0x040fe4000ff1e0ff */
[C-C-:B------:R-:W-:Y:S01]  /*81a0*/  @!P3 LEA.HI.X R11, R0.reuse, c[0x0][0x16c], R2.reuse, 0x1, P6 ;  /* 0x00005b00000bba11 */ /* 0x140fe200030f0c02 */
[----:B------:R-:W-:Y:S01]  /*81b0*/  @!PT LDS RZ, [RZ] ;  /* 0x00000000fffff984 */ /* 0x000fe20000000800 */
[----:B------:R-:W-:Y:S01]  /*81c0*/  @!PT LDS RZ, [RZ] ;  /* 0x00000000fffff984 */ /* 0x000fe20000000800 */
[----:B------:R-:W-:Y:S01]  /*81d0*/  @!PT LDS RZ, [RZ] ;  /* 0x00000000fffff984 */ /* 0x000fe20000000800 */
[----:B------:R1:W-:Y:S01]  /*81e0*/  @!P2 LDGSTS.E.BYPASS.LTC128B.128 [R243+0xa800], [R12.64+0x80] ;  /* 0x0a8000800cf3afae */ /* 0x0003e2000b901d52 */
[C---:B------:R-:W-:Y:S02]  /*81f0*/  @!P3 LEA R8, P5, R3.reuse, c[0x0][0x168], 0x1 ;  /* 0x00005a000308ba11 */ /* 0x040fe400078a08ff */
[----:B--2---:R-:W-:Y:S01]  /*8200*/  @!P2 LEA R6, P1, R0, c[0x0][0x168], 0x1 ;  /* 0x00005a000006aa11 */ /* 0x004fe200078208ff */
[----:B------:R1:W-:Y:S01]  /*8210*/  @P3 STS.128 [R243+0x9000], RZ ;  /* 0x009000fff3003388 */ /* 0x0003e20000000c00 */
[----:B------:R-:W-:Y:S02]  /*8220*/  IADD3.X R5, R2, UR9, RZ, P0, !PT ;  /* 0x0000000902057c10 */ /* 0x000fe400087fe4ff */
[----:B------:R-:W-:Y:S01]  /*8230*/  @!P2 LEA.HI.X R7, R0, c[0x0][0x16c], R2, 0x1, P1 ;  /* 0x00005b000007aa11 */ /* 0x000fe200008f0c02 */
[----:B------:R-:W-:Y:S01]  /*8240*/  @!PT LDS RZ, [RZ] ;  /* 0x00000000fffff984 */ /* 0x000fe20000000800 */
[----:B------:R-:W-:Y:S01]  /*8250*/  @!PT LDS RZ, [RZ] ;  /* 0x00000000fffff984 */ /* 0x000fe20000000800 */
[----:B------:R-:W-:Y:S01]  /*8260*/  @!PT LDS RZ, [RZ] ;  /* 0x00000000fffff984 */ /* 0x000fe20000000800 */
[----:B------:R1:W-:Y:S01]  /*8270*/  @!P3 LDGSTS.E.BYPASS.LTC128B.128 [R243+0x9000], [R10.64] ;  /* 0x090000000af3bfae */ /* 0x0003e2000b901d52 */
[C-C-:B------:R-:W-:Y:S02]  /*8280*/  @!P3 LEA.HI.X R9, R3.reuse, c[0x0][0x16c], R5.reuse, 0x1, P5 ;  /* 0x00005b000309ba11 */ /* 0x140fe400028f0c05 */
[C---:B------:R-:W-:Y:S01]  /*8290*/  @!P2 LEA R4, P0, R3.reuse, c[0x0][0x168], 0x1 ;  /* 0x00005a000304aa11 */ /* 0x040fe200078008ff */
        /* <DEDUP_REMOVED lines=18> */
.L_x_220:
[----:B---3--:R-:W2:Y:S01]  /*83c0*/  LDL.64 R2, [R1+0x60] ;  /* 0x0000600001027983 */ /* 0x008ea20000100a00 */
[----:B------:R-:W-:Y:S04]  /*83d0*/  DEPBAR.LE SB0, 0x0 ;  /* 0x000080000000791a */ /* 0x000fe80000000000 */
[----:B------:R-:W-:Y:S01]  /*83e0*/  USHF.R.S32.HI UR4, URZ, 0x1f, UR16 ;  /* 0x0000001f3f047899 */ /* 0x000fe20008011410 */
[----:B------:R-:W3:Y:S01]  /*83f0*/  LDL R6, [R1+0x54] ;  /* 0x0000540001067983 */ /* 0x000ee20000100800 */
[----:B------:R-:W-:Y:S02]  /*8400*/  UIMAD.WIDE.U32 UR20, UR16, UR6, URZ ;  /* 0x00000006101472a5 */ /* 0x000fe4000f8e003f */
[----:B------:R-:W-:Y:S01]  /*8410*/  UIMAD UR4, UR4, UR6, URZ ;  /* 0x00000006040472a4 */ /* 0x000fe2000f8e023f */
[----:B------:R-:W-:Y:S03]  /*8420*/  BAR.SYNC.DEFER_BLOCKING 0x0 ;  /* 0x0000000000007b1d */ /* 0x000fe60000010000 */
[----:B------:R-:W-:Y:S01]  /*8430*/  UIMAD UR4, UR16, UR7, UR4 ;  /* 0x00000007100472a4 */ /* 0x000fe2000f8e0204 */
[----:B------:R-:W-:Y:S02]  /*8440*/  MOV R4, UR20 ;  /* 0x0000001400047c02 */ /* 0x000fe40008000f00 */
[----:B------:R-:W-:Y:S01]  /*8450*/  MOV R5, UR21 ;  /* 0x0000001500057c02 */ /* 0x000fe20008000f00 */
[----:B------:R-:W-:Y:S06]  /*8460*/  UIADD3 UR4, UR21, UR4, URZ ;  /* 0x0000000415047290 */ /* 0x000fec000fffe03f */
[----:B------:R-:W-:Y:S01]  /*8470*/  MOV R0, UR4 ;  /* 0x0000000400007c02 */ /* 0x000fe20008000f00 */
        /* <DEDUP_REMOVED lines=14> */
[C---:B------:R-:W-:Y:S02]  /*8560*/  @!P2 LEA R12, P0, R2.reuse, c[0x0][0x170], 0x1 ;  /* 0x00005c00020caa11 */ /* 0x040fe400078008ff */
[C-C-:B------:R-:W-:Y:S01]  /*8570*/  @!P3 LEA.HI.X R17, R2.reuse, c[0x0][0x174], R4.reuse, 0x1, P5 ;  /* 0x00005d000211ba11 */ /* 0x140fe200028f0c04 */
[----:B------:R-:W-:Y:S01]  /*8580*/  @P2 STS.128 [R243+0xe000], RZ ;  /* 0x00e000fff3002388 */ /* 0x000fe20000000c00 */
[C---:B------:R-:W-:Y:S02]  /*8590*/  @!P2 LEA.HI.X R13, R2.reuse, c[0x0][0x174], R4, 0x1, P0 ;  /* 0x00005d00020daa11 */ /* 0x040fe400000f0c04 */
[----:B------:R-:W-:Y:S04]  /*85a0*/  IADD3 R0, P4, R2, UR14, RZ ;  /* 0x0000000e02007c10 */ /* 0x000fe8000ff9e0ff */
[----:B------:R-:W-:Y:S01]  /*85b0*/  @!P3 LEA R10, P5, R0, c[0x0][0x170], 0x1 ;  /* 0x00005c00000aba11 */ /* 0x000fe200078a08ff */
[----:B------:R-:W-:Y:S01]  /*85c0*/  @!PT LDS RZ, [RZ] ;  /* 0x00000000fffff984 */ /* 0x000fe20000000800 */
[----:B------:R-:W-:Y:S01]  /*85d0*/  @!PT LDS RZ, [RZ] ;  /* 0x00000000fffff984 */ /* 0x000fe20000000800 */
[----:B------:R-:W-:Y:S01]  /*85e0*/  @!PT LDS RZ, [RZ] ;  /* 0x00000000fffff984 */ /* 0x000fe20000000800 */
[----:B------:R2:W-:Y:S01]  /*85f0*/  @!P2 LDGSTS.E.BYPASS.LTC128B.128 [R243+0xe000], [R14.64+0x80] ;  /* 0x0e0000800ef3afae */ /* 0x0005e2000b901d52 */
[----:B------:R-:W-:Y:S02]  /*8600*/  IADD3.X R2, R4, UR12, RZ, P4, !PT ;  /* 0x0000000c04027c10 */ /* 0x000fe4000a7fe4ff */
[C---:B------:R-:W-:Y:S02]  /*8610*/  IADD3 R3, P1, R0.reuse, UR14, RZ ;  /* 0x0000000e00037c10 */ /* 0x040fe4000ff3e0ff */
[--C-:B------:R-:W-:Y:S02]  /*8620*/  @!P3 LEA.HI.X R11, R0, c[0x0][0x174], R2.reuse, 0x1, P5 ;  /* 0x00005d00000bba11 */ /* 0x100fe400028f0c02 */
[C---:B------:R-:W-:Y:S01]  /*8630*/  @!P3 LEA R8, P4, R3.reuse, c[0x0][0x170], 0x1 ;  /* 0x00005c000308ba11 */ /* 0x040fe200078808ff */
[----:B------:R-:W-:Y:S01]  /*8640*/  @P3 STS.128 [R243+0xc800], RZ ;  /* 0x00c800fff3003388 */ /* 0x000fe20000000c00 */
[----:B------:R-:W-:Y:S02]  /*8650*/  IADD3.X R5, R2, UR12, RZ, P1, !PT ;  /* 0x0000000c02057c10 */ /* 0x000fe40008ffe4ff */
[C---:B-1----:R-:W-:Y:S02]  /*8660*/  @!P2 LEA R6, P0, R0.reuse, c[0x0][0x170], 0x1 ;  /* 0x00005c000006aa11 */ /* 0x042fe400078008ff */
[C-C-:B------:R-:W-:Y:S02]  /*8670*/  @!P3 LEA.HI.X R9, R3.reuse, c[0x0][0x174], R5.reuse, 0x1, P4 ;  /* 0x00005d000309ba11 */ /* 0x140fe400020f0c05 */
[----:B------:R-:W-:Y:S01]  /*8680*/  @!P2 LEA.HI.X R7, R0, c[0x0][0x174], R2, 0x1, P0 ;  /* 0x00005d000007aa11 */ /* 0x000fe200000f0c02 */
[----:B------:R-:W-:Y:S01]  /*8690*/  @!PT LDS RZ, [RZ] ;  /* 0x00000000fffff984 */ /* 0x000fe20000000800 */
[----:B------:R-:W-:Y:S01]  /*86a0*/  @!PT LDS RZ, [RZ] ;  /* 0x00000000fffff984 */ /* 0x000fe20000000800 */
[----:B------:R-:W-:Y:S01]  /*86b0*/  @!PT LDS RZ, [RZ] ;  /* 0x00000000fffff984 */ /* 0x000fe20000000800 */
[----:B------:R1:W-:Y:S01]  /*86c0*/  @!P3 LDGSTS.E.BYPASS.LTC128B.128 [R243+0xc800], [R16.64] ;  /* 0x0c80000010f3bfae */ /* 0x0003e2000b901d52 */
[C---:B------:R-:W-:Y:S02]  /*86d0*/  @!P2 LEA R4, P1, R3.reuse, c[0x0][0x170], 0x1 ;  /* 0x00005c000304aa11 */ /* 0x040fe400078208ff */
[----:B------:R-:W-:Y:S02]  /*86e0*/  ISETP.LT.AND P4, PT, RZ, UR16, PT ;  /* 0x00000010ff007c0c */ /* 0x000fe4000bf81270 */
[----:B------:R-:W-:Y:S03]  /*86f0*/  @!P2 LEA.HI.X R5, R3, c[0x0][0x174], R5, 0x1, P1 ;  /* 0x00005d000305aa11 */ /* 0x000fe600008f0c05 */
[----:B------:R-:W-:Y:S08]  /*8700*/  @P2 STS.128 [R243+0xe800], RZ ;  /* 0x00e800fff3002388 */ /* 0x000ff00000000c00 */
[----:B------:R-:W-:Y:S01]  /*8710*/  @!PT LDS RZ, [RZ] ;  /* 0x00000000fffff984 */ /* 0x000fe20000000800 */
[----:B------:R-:W-:Y:S01]  /*8720*/  @!PT LDS RZ, [RZ] ;  /* 0x00000000fffff984 */ /* 0x000fe20000000800 */
[----:B------:R-:W-:Y:S01]  /*8730*/  @!PT LDS RZ, [RZ] ;  /* 0x00000000fffff984 */ /* 0x000fe20000000800 */
[----:B------:R2:W-:Y:S08]  /*8740*/  @!P2 LDGSTS.E.BYPASS.LTC128B.128 [R243+0xe800], [R12.64+0x80] ;  /* 0x0e8000800cf3afae */ /* 0x0005f0000b901d52 */
[----:B------:R-:W-:Y:S08]  /*8750*/  @P3 STS.128 [R243+0xd000], RZ ;  /* 0x00d000fff3003388 */ /* 0x000ff00000000c00 */
[----:B------:R-:W-:Y:S01]  /*8760*/  @!PT LDS RZ, [RZ] ;  /* 0x00000000fffff984 */ /* 0x000fe20000000800 */
[----:B------:R-:W-:Y:S01]  /*8770*/  @!PT LDS RZ, [RZ] ;  /* 0x00000000fffff984 */ /* 0x000fe20000000800 */
[----:B------:R-:W-:Y:S01]  /*8780*/  @!PT LDS RZ, [RZ] ;  /* 0x00000000fffff984 */ /* 0x000fe20000000800 */
[----:B------:R3:W-:Y:S08]  /*8790*/  @!P3 LDGSTS.E.BYPASS.LTC128B.128 [R243+0xd000], [R10.64] ;  /* 0x0d0000000af3bfae */ /* 0x0007f0000b901d52 */
        /* <DEDUP_REMOVED lines=15> */
[----:B-----5:R-:W-:Y:S08]  /*8890*/  LDSM.16.M88.4 R64, [R231] ;  /* 0x00000000e740783b */ /* 0x020ff00000000200 */
[----:B-1----:R-:W4:Y:S08]  /*88a0*/  LDSM.16.M88.4 R16, [R224+0x8000] ;  /* 0x00800000e010783b */ /* 0x002f300000000200 */
[----:B------:R-:W3:Y:S08]  /*88b0*/  LDSM.16.M88.4 R60, [R231+0x2000] ;  /* 0x00200000e73c783b */ /* 0x000ef00000000200 */
[----:B------:R-:W1:Y:S08]  /*88c0*/  LDSM.16.M88.4 R32, [R224+0x8800] ;  /* 0x00880000e020783b */ /* 0x000e700000000200 */
[----:B------:R-:W0:Y:S08]  /*88d0*/  LDGDEPBAR ;  /* 0x00000000000079af */ /* 0x000e300000000000 */
[----:B------:R-:W1:Y:S01]  /*88e0*/  LDSM.16.M88.4 R48, [R224+0x9000] ;  /* 0x00900000e030783b */ /* 0x000e620000000200 */
[-C--:B----4-:R-:W-:Y:S07]  /*88f0*/  HMMA.16816.F32 R4, R64, R16.reuse, RZ ;  /* 0x000000104004723c */ /* 0x090fee00000018ff */
[----:B------:R-:W4:Y:S01]  /*8900*/  LDSM.16.M88.4 R208, [R224+0x9800] ;  /* 0x00980000e0d0783b */ /* 0x000f220000000200 */
[C---:B---3--:R-:W-:Y:S07]  /*8910*/  HMMA.16816.F32 R8, R60.reuse, R16, RZ ;  /* 0x000000103c08723c */ /* 0x048fee00000018ff */
[----:B------:R-:W-:Y:S01]  /*8920*/  LDSM.16.M88.4 R212, [R232] ;  /* 0x00000000e8d4783b */ /* 0x000fe20000000200 */
[-C--:B--2---:R-:W-:Y:S07]  /*8930*/  HMMA.16816.F32 R12, R60, R18.reuse, RZ ;  /* 0x000000123c0c723c */ /* 0x084fee00000018ff */
[----:B------:R-:W2:Y:S01]  /*8940*/  LDSM.16.M88.4 R216, [R235] ;  /* 0x00000000ebd8783b */ /* 0x000ea20000000200 */
[C---:B------:R-:W-:Y:S07]  /*8950*/  HMMA.16816.F32 R16, R64.reuse, R18, RZ ;  /* 0x000000124010723c */ /* 0x040fee00000018ff */
[----:B------:R-:W3:Y:S01]  /*8960*/  LDSM.16.M88.4 R220, [R232+0x2000] ;  /* 0x00200000e8dc783b */ /* 0x000ee20000000200 */
[-C--:B-1----:R-:W-:Y:S08]  /*8970*/  HMMA.16816.F32 R20, R64, R32.reuse, RZ ;  /* 0x000000204014723c */ /* 0x082ff000000018ff */
[C---:B------:R-:W-:Y:S08]  /*8980*/  HMMA.16816.F32 R24, R60.reuse, R32, RZ ;  /* 0x000000203c18723c */ /* 0x040ff000000018ff */
[-C--:B------:R-:W-:Y:S08]  /*8990*/  HMMA.16816.F32 R28, R60, R34.reuse, RZ ;  /* 0x000000223c1c723c */ /* 0x080ff000000018ff */
[C---:B------:R-:W-:Y:S08]  /*89a0*/  HMMA.16816.F32 R32, R64.reuse, R34, RZ ;  /* 0x000000224020723c */ /* 0x040ff000000018ff */
[-C--:B------:R-:W-:Y:S08]  /*89b0*/  HMMA.16816.F32 R36, R64, R48.reuse, RZ ;  /* 0x000000304024723c */ /* 0x080ff000000018ff */
[C---:B------:R-:W-:Y:S08]  /*89c0*/  HMMA.16816.F32 R40, R60.reuse, R48, RZ ;  /* 0x000000303c28723c */ /* 0x040ff000000018ff */
[-C--:B------:R-:W-:Y:S08]  /*89d0*/  HMMA.16816.F32 R44, R60, R50.reuse, RZ ;  /* 0x000000323c2c723c */ /* 0x080ff000000018ff */
[C---:B------:R-:W-:Y:S08]  /*89e0*/  HMMA.16816.F32 R48, R64.reuse, R50, RZ ;  /* 0x000000324030723c */ /* 0x040ff000000018ff */
[-C--:B----4-:R-:W-:Y:S08]  /*89f0*/  HMMA.16816.F32 R52, R64, R208.reuse, RZ ;  /* 0x000000d04034723c */ /* 0x090ff000000018ff */
[C---:B------:R-:W-:Y:S08]  /*8a00*/  HMMA.16816.F32 R56, R60.reuse, R208, RZ ;  /* 0x000000d03c38723c */ /* 0x040ff000000018ff */
[-C--:B------:R-:W-:Y:S08]  /*8a10*/  HMMA.16816.F32 R60, R60, R210.reuse, RZ ;  /* 0x000000d23c3c723c */ /* 0x080ff000000018ff */
[----:B------:R-:W-:Y:S01]  /*8a20*/  HMMA.16816.F32 R64, R64, R210, RZ ;  /* 0x000000d24040723c */ /* 0x000fe200000018ff */
[----:B------:R-:W1:Y:S07]  /*8a30*/  LDSM.16.M88.4 R208, [R242] ;  /* 0x00000000f2d0783b */ /* 0x000e6e0000000200 */
[-C--:B--2---:R-:W-:Y:S08]  /*8a40*/  HMMA.16816.F32 R4, R212, R216.reuse, R4 ;  /* 0x000000d8d404723c */ /* 0x084ff00000001804 */
[C---:B---3--:R-:W-:Y:S08]  /*8a50*/  HMMA.16816.F32 R8, R220.reuse, R216, R8 ;  /* 0x000000d8dc08723c */ /* 0x048ff00000001808 */
[-C--:B------:R-:W-:Y:S08]  /*8a60*/  HMMA.16816.F32 R12, R220, R218.reuse, R12 ;  /* 0x000000dadc0c723c */ /* 0x080ff0000000180c */
[C---:B------:R-:W-:Y:S01]  /*8a70*/  HMMA.16816.F32 R16, R212.reuse, R218, R16 ;  /* 0x000000dad410723c */ /* 0x040fe20000001810 */
[----:B------:R-:W2:Y:S07]  /*8a80*/  LDSM.16.M88.4 R216, [R241] ;  /* 0x00000000f1d8783b */ /* 0x000eae0000000200 */
[-C--:B-1----:R-:W-:Y:S08]  /*8a90*/  HMMA.16816.F32 R20, R212, R208.reuse, R20 ;  /* 0x000000d0d414723c */ /* 0x082ff00000001814 */
[C---:B------:R-:W-:Y:S08]  /*8aa0*/  HMMA.16816.F32 R24, R220.reuse, R208, R24 ;  /* 0x000000d0dc18723c */ /* 0x040ff00000001818 */
[-C--:B------:R-:W-:Y:S08]  /*8ab0*/  HMMA.16816.F32 R28, R220, R210.reuse, R28 ;  /* 0x000000d2dc1c723c */ /* 0x080ff0000000181c */
[C---:B------:R-:W-:Y:S01]  /*8ac0*/  HMMA.16816.F32 R32, R212.reuse, R210, R32 ;  /* 0x000000d2d420723c */ /* 0x040fe20000001820 */
[----:B------:R-:W1:Y:S07]  /*8ad0*/  LDSM.16.M88.4 R208, [R240] ;  /* 0x00000000f0d0783b */ /* 0x000e6e0000000200 */
[-C--:B--2---:R-:W-:Y:S08]  /*8ae0*/  HMMA.16816.F32 R36, R212, R216.reuse, R36 ;  /* 0x000000d8d424723c */ /* 0x084ff00000001824 */
        /* <DEDUP_REMOVED lines=9> */
[----:B------:R-:W2:Y:S08]  /*8b80*/  LDSM.16.M88.4 R208, [R234+0x2000] ;  /* 0x00200000ead0783b */ /* 0x000eb00000000200 */
        /* <DEDUP_REMOVED lines=65> */
[----:B------:R-:W2:Y:S08]  /*8fa0*/  LDSM.16.M88.4 R212, [R232+0x6000] ;  /* 0x00600000e8d4783b */ /* 0x000eb00000000200 */
        /* <DEDUP_REMOVED lines=43> */
[----:B------:R-:W2:Y:S07]  /*9260*/  LDSM.16.M88.4 R212, [R233+0x6000] ;  /* 0x00600000e9d4783b */ /* 0x000eae0000000200 */
[-C--:B-1----:R-:W-:Y:S08]  /*9270*/  HMMA.16816.F32 R4, R220, R208.reuse, R4 ;  /* 0x000000d0dc04723c */ /* 0x082ff00000001804 */
[C---:B--2---:R-:W-:Y:S08]  /*9280*/  HMMA.16816.F32 R8, R212.reuse, R208, R8 ;  /* 0x000000d0d408723c */ /* 0x044ff00000001808 */
        /* <DEDUP_REMOVED lines=22> */
[----:B------:R-:W-:Y:S10]  /*93f0*/  MUFU.TANH R219, R8 ;  /* 0x0000000800db7308 */ /* 0x000ff40000002400 */
[----:B------:R-:W-:Y:S01]  /*9400*/  MUFU.TANH R250, R9 ;  /* 0x0000000900fa7308 */ /* 0x000fe20000002400 */
[----:B-1----:R-:W1:Y:S09]  /*9410*/  LDSM.16.M88.4 R4, [R229+0x2800] ;  /* 0x00280000e504783b */ /* 0x002e720000000200 */
[----:B------:R-:W-:Y:S10]  /*9420*/  MUFU.TANH R218, R10 ;  /* 0x0000000a00da7308 */ /* 0x000ff40000002400 */
[----:B------:R2:W-:Y:S10]  /*9430*/  MUFU.TANH R251, R11 ;  /* 0x0000000b00fb7308 */ /* 0x0005f40000002400 */
[----:B------:R-:W-:Y:S10]  /*9440*/  MUFU.TANH R142, R18 ;  /* 0x00000012008e7308 */ /* 0x000ff40000002400 */
[----:B------:R-:W-:Y:S01]  /*9450*/  MUFU.TANH R209, R19 ;  /* 0x0000001300d17308 */ /* 0x000fe20000002400 */
[----:B--2---:R-:W2:Y:S01]  /*9460*/  LDSM.16.M88.4 R8, [R229+0x3000] ;  /* 0x00300000e508783b */ /* 0x004ea20000000200 */
[-C--:B-1----:R-:W-:Y:S08]  /*9470*/  HMMA.16816.F32 R20, R220, R4.reuse, R20 ;  /* 0x00000004dc14723c */ /* 0x082ff00000001814 */
[----:B------:R-:W-:Y:S01]  /*9480*/  MUFU.TANH R244, R12 ;  /* 0x0000000c00f47308 */ /* 0x000fe20000002400 */
[C---:B------:R-:W-:Y:S09]  /*9490*/  HMMA.16816.F32 R24, R212.reuse, R4, R24 ;  /* 0x00000004d418723c */ /* 0x040ff20000001818 */
[----:B------:R-:W-:Y:S01]  /*94a0*/  MUFU.TANH R249, R13 ;  /* 0x0000000d00f97308 */ /* 0x000fe20000002400 */
[-C--:B------:R-:W-:Y:S08]  /*94b0*/  HMMA.16816.F32 R28, R212, R6.reuse, R28 ;  /* 0x00000006d41c723c */ /* 0x080ff0000000181c */
[C---:B------:R-:W-:Y:S01]  /*94c0*/  HMMA.16816.F32 R32, R220.reuse, R6, R32 ;  /* 0x00000006dc20723c */ /* 0x040fe20000001820 */
[----:B------:R-:W-:Y:S01]  /*94d0*/  MUFU.TANH R248, R14 ;  /* 0x0000000e00f87308 */ /* 0x000fe20000002400 */
[----:B------:R-:W1:Y:S01]  /*94e0*/  LDSM.16.M88.4 R4, [R229+0x3800] ;  /* 0x00380000e504783b */ /* 0x000e620000000200 */
[----:B------:R-:W-:Y:S04]  /*94f0*/  DEPBAR.LE SB0, 0x0 ;  /* 0x000080000000791a */ /* 0x000fe80000000000 */
[----:B------:R-:W-:Y:S02]  /*9500*/  FMUL.FTZ R22, R22, c[0x0][0x2ec] ;  /* 0x0000bb0016167a20 */ /* 0x000fe40000410000 */
[----:B------:R-:W-:Y:S02]  /*9510*/  FMUL.FTZ R23, R23, c[0x0][0x2ec] ;  /* 0x0000bb0017177a20 */ /* 0x000fe40000410000 */
[----:B------:R-:W3:Y:S01]  /*9520*/  MUFU.TANH R0, R22 ;  /* 0x0000001600007308 */ /* 0x000ee20000002400 */
[----:B------:R-:W-:Y:S01]  /*9530*/  BAR.SYNC.DEFER_BLOCKING 0x0 ;  /* 0x0000000000007b1d */ /* 0x000fe20000010000 */
[----:B------:R-:W-:Y:S02]  /*9540*/  FMUL.FTZ R24, R24, c[0x0][0x2ec] ;  /* 0x0000bb0018187a20 */ /* 0x000fe40000410000 */
[----:B------:R-:W-:Y:S01]  /*9550*/  FMUL.FTZ R25, R25, c[0x0][0x2ec] ;  /* 0x0000bb0019197a20 */ /* 0x000fe20000410000 */
[-C--:B--2---:R-:W-:Y:S05]  /*9560*/  HMMA.16816.F32 R36, R220, R8.reuse, R36 ;  /* 0x00000008dc24723c */ /* 0x084fea0000001824 */
[----:B------:R-:W2:Y:S01]  /*9570*/  MUFU.TANH R2, R23 ;  /* 0x0000001700027308 */ /* 0x000ea20000002400 */
[----:B------:R-:W-:Y:S02]  /*9580*/  FMUL.FTZ R26, R26, c[0x0][0x2ec] ;  /* 0x0000bb001a1a7a20 */ /* 0x000fe40000410000 */
[----:B------:R-:W-:Y:S01]  /*9590*/  FMUL.FTZ R29, R29, c[0x0][0x2ec] ;  /* 0x0000bb001d1d7a20 */ /* 0x000fe20000410000 */
[C---:B------:R-:W-:Y:S04]  /*95a0*/  HMMA.16816.F32 R40, R212.reuse, R8, R40 ;  /* 0x00000008d428723c */ /* 0x040fe80000001828 */
[----:B------:R-:W-:Y:S02]  /*95b0*/  FMUL.FTZ R31, R31, c[0x0][0x2ec] ;  /* 0x0000bb001f1f7a20 */ /* 0x000fe40000410000 */
[----:B------:R-:W-:Y:S01]  /*95c0*/  MUFU.TANH R247, R15 ;  /* 0x0000000f00f77308 */ /* 0x000fe20000002400 */
[----:B------:R-:W-:Y:S01]  /*95d0*/  FMUL.FTZ R34, R34, c[0x0][0x2ec] ;  /* 0x0000bb0022227a20 */ /* 0x000fe20000410000 */
[-C--:B------:R-:W-:Y:S01]  /*95e0*/  HMMA.16816.F32 R44, R212, R10.reuse, R44 ;  /* 0x0000000ad42c723c */ /* 0x080fe2000000182c */
[----:B---3--:R3:W-:Y:S03]  /*95f0*/  STL [R1+0xc], R0 ;  /* 0x00000c0001007387 */ /* 0x0087e60000100800 */
[----:B------:R-:W-:Y:S02]  /*9600*/  FMUL.FTZ R35, R35, c[0x0][0x2ec] ;  /* 0x0000bb0023237a20 */ /* 0x000fe40000410000 */
[----:B------:R-:W-:Y:S02]  /*9610*/  FMUL.FTZ R20, R20, c[0x0][0x2ec] ;  /* 0x0000bb0014147a20 */ /* 0x000fe40000410000 */
[----:B------:R-:W-:Y:S01]  /*9620*/  MUFU.TANH R210, R16 ;  /* 0x0000001000d27308 */ /* 0x000fe20000002400 */
[----:B------:R-:W-:Y:S01]  /*9630*/  FMUL.FTZ R38, R38, c[0x0][0x2ec] ;  /* 0x0000bb0026267a20 */ /* 0x000fe20000410000 */
[C---:B------:R-:W-:Y:S01]  /*9640*/  HMMA.16816.F32 R48, R220.reuse, R10, R48 ;  /* 0x0000000adc30723c */ /* 0x040fe20000001830 */
[----:B--2---:R2:W-:Y:S03]  /*9650*/  STL [R1+0x10], R2 ;  /* 0x0000100201007387 */ /* 0x0045e60000100800 */
[----:B------:R-:W-:Y:S02]  /*9660*/  FMUL.FTZ R21, R21, c[0x0][0x2ec] ;  /* 0x0000bb0015157a20 */ /* 0x000fe40000410000 */
[----:B------:R-:W-:Y:S02]  /*9670*/  FMUL.FTZ R27, R27, c[0x0][0x2ec] ;  /* 0x0000bb001b1b7a20 */ /* 0x000fe40000410000 */
[----:B------:R-:W-:Y:S01]  /*9680*/  MUFU.TANH R216, R20 ;  /* 0x0000001400d87308 */ /* 0x000fe20000002400 */
[-C--:B-1----:R-:W-:Y:S03]  /*9690*/  HMMA.16816.F32 R52, R220, R4.reuse, R52 ;  /* 0x00000004dc34723c */ /* 0x082fe60000001834 */
[----:B------:R-:W-:Y:S02]  /*96a0*/  FMUL.FTZ R28, R28, c[0x0][0x2ec] ;  /* 0x0000bb001c1c7a20 */ /* 0x000fe40000410000 */
[----:B------:R-:W-:Y:S02]  /*96b0*/  FMUL.FTZ R30, R30, c[0x0][0x2ec] ;  /* 0x0000bb001e1e7a20 */ /* 0x000fe40000410000 */
[----:B------:R-:W-:Y:S01]  /*96c0*/  FMUL.FTZ R44, R44, c[0x0][0x2ec] ;  /* 0x0000bb002c2c7a20 */ /* 0x000fe20000410000 */
[C---:B------:R-:W-:Y:S01]  /*96d0*/  HMMA.16816.F32 R56, R212.reuse, R4, R56 ;  /* 0x00000004d438723c */ /* 0x040fe20000001838 */
[----:B---3--:R-:W1:Y:S03]  /*96e0*/  MUFU.TANH R0, R24 ;  /* 0x0000001800007308 */ /* 0x008e660000002400 */
[----:B------:R-:W-:Y:S02]  /*96f0*/  FMUL.FTZ R45, R45, c[0x0][0x2ec] ;  /* 0x0000bb002d2d7a20 */ /* 0x000fe40000410000 */
[----:B------:R-:W-:Y:S02]  /*9700*/  FMUL.FTZ R39, R39, c[0x0][0x2ec] ;  /* 0x0000bb0027277a20 */ /* 0x000fe40000410000 */
[-C--:B------:R-:W-:Y:S03]  /*9710*/  HMMA.16816.F32 R60, R212, R6.reuse, R60 ;  /* 0x00000006d43c723c */ /* 0x080fe6000000183c */
[----:B--2---:R-:W-:Y:S01]  /*9720*/  MUFU.TANH R2, R34 ;  /* 0x0000002200027308 */ /* 0x004fe20000002400 */
[----:B------:R-:W-:Y:S02]  /*9730*/  FMUL.FTZ R50, R50, c[0x0][0x2ec] ;  /* 0x0000bb0032327a20 */ /* 0x000fe40000410000 */
[----:B------:R-:W-:Y:S02]  /*9740*/  FMUL.FTZ R40, R40, c[0x0][0x2ec] ;  /* 0x0000bb0028287a20 */ /* 0x000fe40000410000 */
[----:B------:R-:W-:Y:S04]  /*9750*/  HMMA.16816.F32 R64, R220, R6, R64 ;  /* 0x00000006dc40723c */ /* 0x000fe80000001840 */
[----:B------:R-:W-:Y:S01]  /*9760*/  FMUL.FTZ R41, R41, c[0x0][0x2ec] ;  /* 0x0000bb0029297a20 */ /* 0x000fe20000410000 */
[----:B------:R-:W-:Y:S01]  /*9770*/  MUFU.TANH R211, R21 ;  /* 0x0000001500d37308 */ /* 0x000fe20000002400 */
[----:B------:R-:W-:Y:S02]  /*9780*/  FMUL.FTZ R42, R42, c[0x0][0x2ec] ;  /* 0x0000bb002a2a7a20 */ /* 0x000fe40000410000 */
[----:B------:R-:W-:Y:S01]  /*9790*/  FMUL.FTZ R56, R56, c[0x0][0x2ec] ;  /* 0x0000bb0038387a20 */ /* 0x000fe20000410000 */
[----:B-1----:R1:W-:Y:S03]  /*97a0*/  STL [R1+0x20], R0 ;  /* 0x0000200001007387 */ /* 0x0023e60000100800 */
[----:B------:R-:W-:Y:S02]  /*97b0*/  FMUL.FTZ R24, R53, c[0x0][0x2ec] ;  /* 0x0000bb0035187a20 */ /* 0x000fe40000410000 */
[----:B------:R-:W-:Y:S01]  /*97c0*/  FMUL.FTZ R43, R43, c[0x0][0x2ec] ;  /* 0x0000bb002b2b7a20 */ /* 0x000fe20000410000 */
[----:B------:R2:W-:Y:S01]  /*97d0*/  MUFU.TANH R20, R27 ;  /* 0x0000001b00147308 */ /* 0x0005e20000002400 */
[----:B------:R-:W-:Y:S02]  /*97e0*/  FMUL.FTZ R46, R46, c[0x0][0x2ec] ;  /* 0x0000bb002e2e7a20 */ /* 0x000fe40000410000 */
[----:B------:R-:W-:Y:S02]  /*97f0*/  FMUL.FTZ R47, R47, c[0x0][0x2ec] ;  /* 0x0000bb002f2f7a20 */ /* 0x000fe40000410000 */
[----:B------:R-:W-:Y:S02]  /*9800*/  FMUL.FTZ R51, R51, c[0x0][0x2ec] ;  /* 0x0000bb0033337a20 */ /* 0x000fe40000410000 */
        /* <DEDUP_REMOVED lines=8> */
[----:B-1----:R-:W1:Y:S01]  /*9890*/  MUFU.TANH R0, R25 ;  /* 0x0000001900007308 */ /* 0x002e620000002400 */
[----:B------:R-:W-:Y:S02]  /*98a0*/  FMUL.FTZ R60, R60, c[0x0][0x2ec] ;  /* 0x0000bb003c3c7a20 */ /* 0x000fe40000410000 */
[----:B------:R-:W-:Y:S02]  /*98b0*/  FMUL.FTZ R61, R61, c[0x0][0x2ec] ;  /* 0x0000bb003d3d7a20 */ /* 0x000fe40000410000 */
[----:B--2---:R-:W-:Y:S02]  /*98c0*/  FMUL.FTZ R27, R48, c[0x0][0x2ec] ;  /* 0x0000bb00301b7a20 */ /* 0x004fe40000410000 */
[----:B------:R-:W-:Y:S02]  /*98d0*/  FMUL.FTZ R62, R62, c[0x0][0x2ec] ;  /* 0x0000bb003e3e7a20 */ /* 0x000fe40000410000 */
[----:B------:R-:W-:Y:S01]  /*98e0*/  FMUL.FTZ R66, R66, c[0x0][0x2ec] ;  /* 0x0000bb0042427a20 */ /* 0x000fe20000410000 */
[----:B------:R2:W-:Y:S01]  /*98f0*/  MUFU.TANH R134, R30 ;  /* 0x0000001e00867308 */ /* 0x0005e20000002400 */
[----:B------:R-:W-:Y:S02]  /*9900*/  FMUL.FTZ R67, R67, c[0x0][0x2ec] ;  /* 0x0000bb0043437a20 */ /* 0x000fe40000410000 */
[----:B---3--:R-:W-:Y:S07]  /*9910*/  FMUL.FTZ R28, R37, c[0x0][0x2ec] ;  /* 0x0000bb00251c7a20 */ /* 0x008fee0000410000 */
[----:B------:R-:W-:Y:S01]  /*9920*/  MUFU.TANH R143, R17 ;  /* 0x00000011008f7308 */ /* 0x000fe20000002400 */
[----:B-1----:R1:W-:Y:S01]  /*9930*/  STL [R1+0x18], R0 ;  /* 0x0000180001007387 */ /* 0x0023e20000100800 */
[----:B------:R-:W-:Y:S08]  /*9940*/  FMUL.FTZ R25, R52, c[0x0][0x2ec] ;  /* 0x0000bb0034197a20 */ /* 0x000ff00000410000 */
[----:B------:R-:W-:Y:S01]  /*9950*/  MUFU.TANH R28, R28 ;  /* 0x0000001c001c7308 */ /* 0x000fe20000002400 */
[----:B--2---:R-:W-:Y:S09]  /*9960*/  FMUL.FTZ R30, R33, c[0x0][0x2ec] ;  /* 0x0000bb00211e7a20 */ /* 0x004ff20000410000 */
[----:B------:R-:W-:Y:S10]  /*9970*/  MUFU.TANH R30, R30 ;  /* 0x0000001e001e7308 */ /* 0x000ff40000002400 */
[----:B-1----:R-:W1:Y:S10]  /*9980*/  MUFU.TANH R0, R26 ;  /* 0x0000001a00007308 */ /* 0x002e740000002400 */
[----:B------:R-:W-:Y:S10]  /*9990*/  MUFU.TANH R23, R41 ;  /* 0x0000002900177308 */ /* 0x000ff40000002400 */
[----:B------:R-:W-:Y:S01]  /*99a0*/  MUFU.TANH R133, R42 ;  /* 0x0000002a00857308 */ /* 0x000fe20000002400 */
[----:B-1----:R1:W-:Y:S01]  /*99b0*/  STL [R1+0x14], R0 ;  /* 0x0000140001007387 */ /* 0x0023e20000100800 */
[----:B------:R-:W-:Y:S08]  /*99c0*/  FMUL.FTZ R26, R49, c[0x0][0x2ec] ;  /* 0x0000bb00311a7a20 */ /* 0x000ff00000410000 */
[----:B------:R-:W-:Y:S10]  /*99d0*/  MUFU.TANH R22, R44 ;  /* 0x0000002c00167308 */ /* 0x000ff40000002400 */
        /* <DEDUP_REMOVED lines=12> */
[----:B------:R-:W-:Y:S03]  /*9aa0*/  FMUL.FTZ R31, R32, c[0x0][0x2ec] ;  /* 0x0000bb00201f7a20 */ /* 0x000fe60000410000 */
[----:B------:R-:W-:Y:S05]  /*9ab0*/  STL [R1+0x8], R2 ;  /* 0x0000080201007387 */ /* 0x000fea0000100800 */
[----:B------:R-:W-:Y:S10]  /*9ac0*/  MUFU.TANH R32, R46 ;  /* 0x0000002e00207308 */ /* 0x000ff40000002400 */
[----:B------:R-:W-:Y:S10]  /*9ad0*/  MUFU.TANH R31, R31 ;  /* 0x0000001f001f7308 */ /* 0x000ff40000002400 */
[----:B-1----:R-:W1:Y:S10]  /*9ae0*/  MUFU.TANH R0, R35 ;  /* 0x0000002300007308 */ /* 0x002e740000002400 */
[----:B------:R-:W-:Y:S10]  /*9af0*/  MUFU.TANH R35, R40 ;  /* 0x0000002800237308 */ /* 0x000ff40000002400 */
[----:B------:R-:W-:Y:S01]  /*9b00*/  MUFU.TANH R50, R51 ;  /* 0x0000003300327308 */ /* 0x000fe20000002400 */
[----:B-1----:R1:W-:Y:S09]  /*9b10*/  STL [R1+0x4], R0 ;  /* 0x0000040001007387 */ /* 0x0023f20000100800 */
[----:B------:R-:W-:Y:S10]  /*9b20*/  MUFU.TANH R25, R25 ;  /* 0x0000001900197308 */ /* 0x000ff40000002400 */
[----:B------:R-:W-:Y:S10]  /*9b30*/  MUFU.TANH R24, R24 ;  /* 0x0000001800187308 */ /* 0x000ff40000002400 */
[----:B-1----:R-:W1:Y:S10]  /*9b40*/  MUFU.TANH R0, R38 ;  /* 0x0000002600007308 */ /* 0x002e740000002400 */
[----:B------:R2:W3:Y:S10]  /*9b50*/  MUFU.TANH R38, R39 ;  /* 0x0000002700267308 */ /* 0x0004f40000002400 */
[----:B------:R2:W4:Y:S01]  /*9b60*/  MUFU.TANH R34, R54 ;  /* 0x0000003600227308 */ /* 0x0005220000002400 */
[----:B-1----:R1:W-:Y:S09]  /*9b70*/  STL [R1+0x1c], R0 ;  /* 0x00001c0001007387 */ /* 0x0023f20000100800 */
[----:B------:R2:W2:Y:S10]  /*9b80*/  MUFU.TANH R33, R55 ;  /* 0x0000003700217308 */ /* 0x0004b40000002400 */
[----:B------:R2:W2:Y:S01]  /*9b90*/  MUFU.TANH R44, R56 ;  /* 0x00000038002c7308 */ /* 0x0004a20000002400 */
        /* <DEDUP_REMOVED lines=10> */
[----:B------:R1:W1:Y:S10]  /*9c40*/  MUFU.TANH R213, R66 ;  /* 0x0000004200d57308 */ /* 0x0002740000002400 */
[----:B------:R1:W1:Y:S02]  /*9c50*/  MUFU.TANH R212, R67 ;  /* 0x0000004300d47308 */ /* 0x0002640000002400 */
[----:B-1234-:R-:W-:-:S05]  /*9c60*/  @P4 BRA `(.L_x_222) ;  /* 0xffffe27000004947 */ /* 0x01efca000383ffff */
.L_x_221:
[----:B------:R-:W2:Y:S01]  /*9c70*/  LDL.LU R40, [R1+0xc] ;  /* 0x00000c0001287983 */ /* 0x000ea20000300800 */
[----:B------:R-:W-:Y:S01]  /*9c80*/  FMNMX.FTZ R0, R208, R132, !PT ;  /* 0x00000084d0007209 */ /* 0x000fe20007810000 */
[----:B------:R-:W-:Y:S01]  /*9c90*/  UIADD3 UR16, UR16, -0x1, URZ ;  /* 0xffffffff10107890 */ /* 0x000fe2000fffe03f */
[----:B------:R-:W-:Y:S01]  /*9ca0*/  MOV R52, R35 ;  /* 0x0000002300347202 */ /* 0x000fe20000000f00 */
[----:B------:R-:W3:Y:S01]  /*9cb0*/  LDL.LU R41, [R1+0x10] ;  /* 0x0000100001297983 */ /* 0x000ee20000300800 */
[----:B------:R-:W-:Y:S02]  /*9cc0*/  FMNMX.FTZ R2, R245, R0, !PT ;  /* 0x00000000f5027209 */ /* 0x000fe40007810000 */
[----:B------:R-:W-:Y:S01]  /*9cd0*/  FMNMX.FTZ R0, R217, R139, !PT ;  /* 0x0000008bd9007209 */ /* 0x000fe20007810000 */
[----:B------:R-:W4:Y:S01]  /*9ce0*/  LDL.LU R42, [R1+0x20] ;  /* 0x00002000012a7983 */ /* 0x000f220000300800 */
[----:B------:R-:W-:Y:S02]  /*9cf0*/  FMNMX.FTZ R3, R210, R2, !PT ;  /* 0x00000002d2037209 */ /* 0x000fe40007810000 */
[----:B------:R-:W-:Y:S01]  /*9d00*/  FMNMX.FTZ R2, R246, R0, !PT ;  /* 0x00000000f6027209 */ /* 0x000fe20007810000 */
[----:B------:R-:W4:Y:S01]  /*9d10*/  LDL.LU R43, [R1+0x4] ;  /* 0x00000400012b7983 */ /* 0x000f220000300800 */
[----:B------:R-:W-:Y:S02]  /*9d20*/  FMNMX.FTZ R0, R219, R140, !PT ;  /* 0x0000008cdb007209 */ /* 0x000fe40007810000 */
[----:B-1----:R-:W-:Y:S01]  /*9d30*/  FMNMX.FTZ R4, R143, R3, !PT ;  /* 0x000000038f047209 */ /* 0x002fe20007810000 */
[----:B------:R-:W4:Y:S01]  /*9d40*/  LDL.LU R57, [R1+0x8] ;  /* 0x0000080001397983 */ /* 0x000f220000300800 */
        /* <DEDUP_REMOVED lines=10> */
[----:B------:R-:W-:Y:S01]  /*9df0*/  MOV R35, R21 ;  /* 0x0000001500237202 */ /* 0x000fe20000000f00 */
[----:B------:R-:W-:Y:S01]  /*9e00*/  STL [R1+0x9c], R237 ;  /* 0x00009ced01007387 */ /* 0x000fe20000100800 */
[----:B------:R-:W-:Y:S02]  /*9e10*/  MOV R60, R136 ;  /* 0x00000088003c7202 */ /* 0x000fe40000000f00 */
[----:B------:R-:W-:Y:S01]  /*9e20*/  FMNMX.FTZ R136, R30, R4, !PT ;  /* 0x000000041e887209 */ /* 0x000fe20007810000 */
[----:B------:R-:W-:Y:S01]  /*9e30*/  STL [R1+0x98], R236 ;  /* 0x000098ec01007387 */ /* 0x000fe20000100800 */
[----:B------:R-:W-:Y:S02]  /*9e40*/  MOV R53, R23 ;  /* 0x0000001700357202 */ /* 0x000fe40000000f00 */
[----:B------:R-:W-:Y:S01]  /*9e50*/  FMNMX.FTZ R136, R29, R136, !PT ;  /* 0x000000881d887209 */ /* 0x000fe20007810000 */
[----:B------:R-:W-:Y:S01]  /*9e60*/  STL [R1+0x94], R235 ;  /* 0x000094eb01007387 */ /* 0x000fe20000100800 */
[----:B------:R-:W-:Y:S02]  /*9e70*/  FMNMX.FTZ R3, R209, R3, !PT ;  /* 0x00000003d1037209 */ /* 0x000fe40007810000 */
[----:B------:R-:W-:Y:S01]  /*9e80*/  FMNMX.FTZ R136, R28, R136, !PT ;  /* 0x000000881c887209 */ /* 0x000fe20007810000 */
[----:B------:R-:W-:Y:S01]  /*9e90*/  STL [R1+0x90], R234 ;  /* 0x000090ea01007387 */ /* 0x000fe20000100800 */
[----:B------:R-:W-:Y:S02]  /*9ea0*/  MOV R54, R22 ;  /* 0x0000001600367202 */ /* 0x000fe40000000f00 */
        /* <DEDUP_REMOVED lines=16> */
[----:B------:R1:W-:Y:S01]  /*9fb0*/  STL [R1+0x78], R224 ;  /* 0x000078e001007387 */ /* 0x0003e20000100800 */
[----:B------:R-:W-:Y:S02]  /*9fc0*/  FMNMX.FTZ R0, R251, R0, !PT ;  /* 0x00000000fb007209 */ /* 0x000fe40007810000 */
[----:B------:R-:W-:Y:S01]  /*9fd0*/  MOV R55, R20 ;  /* 0x0000001400377202 */ /* 0x000fe20000000f00 */
[----:B------:R-:W1:Y:S01]  /*9fe0*/  SHFL.BFLY PT, R6, R136, 0x2, 0x1f ;  /* 0x0c401f0088067f89 */ /* 0x000e6200000e0000 */
[----:B------:R-:W-:Y:S02]  /*9ff0*/  FMNMX.FTZ R0, R248, R0, !PT ;  /* 0x00000000f8007209 */ /* 0x000fe40007810000 */
[----:B------:R-:W-:Y:S02]  /*a000*/  MOV R63, R133 ;  /* 0x00000085003f7202 */ /* 0x000fe40000000f00 */
[----:B------:R-:W-:Y:S03]  /*a010*/  FMNMX.FTZ R0, R247, R0, !PT ;  /* 0x00000000f7007209 */ /* 0x000fe60007810000 */
[----:B------:R-:W-:Y:S08]  /*a020*/  LDSM.16.MT88.4 R20, [R225+0xc000] ;  /* 0x00c00000e114783b */ /* 0x000ff00000004200 */
[----:B-1----:R-:W4:Y:S04]  /*a030*/  LDL.LU R224, [R1+0x18] ;  /* 0x0000180001e07983 */ /* 0x002f280000300800 */
[----:B------:R-:W4:Y:S04]  /*a040*/  LDL.LU R46, [R1+0x24] ;  /* 0x00002400012e7983 */ /* 0x000f280000300800 */
[----:B------:R-:W4:Y:S04]  /*a050*/  LDL.LU R47, [R1+0x1c] ;  /* 0x00001c00012f7983 */ /* 0x000f280000300800 */
[----:B------:R-:W4:Y:S04]  /*a060*/  LDL.LU R59, [R1+0x14] ;  /* 0x00001400013b7983 */ /* 0x000f280000300800 */
[----:B------:R-:W4:Y:S01]  /*a070*/  LDL.LU R58, [R1+0x28] ;  /* 0x00002800013a7983 */ /* 0x000f220000300800 */
[----:B------:R-:W-:Y:S05]  /*a080*/  FMNMX.FTZ R136, R136, R6, !PT ;  /* 0x0000000688887209 */ /* 0x000fea0007810000 */
[----:B------:R-:W1:Y:S02]  /*a090*/  SHFL.BFLY PT, R6, R136, 0x1, 0x1f ;  /* 0x0c201f0088067f89 */ /* 0x000e6400000e0000 */
[----:B-1----:R-:W-:Y:S04]  /*a0a0*/  FMNMX.FTZ R136, R136, R6, !PT ;  /* 0x0000000688887209 */ /* 0x002fe80007810000 */
[----:B------:R-:W-:Y:S02]  /*a0b0*/  FSETP.NEU.FTZ.AND P0, PT, R136, -INF , PT ;  /* 0xff8000008800780b */ /* 0x000fe40003f1d000 */
[----:B--2---:R-:W-:Y:S04]  /*a0c0*/  FMNMX.FTZ R3, R40, R3, !PT ;  /* 0x0000000328037209 */ /* 0x004fe80007810000 */
[----:B---3--:R-:W-:Y:S02]  /*a0d0*/  FMNMX.FTZ R3, R41, R3, !PT ;  /* 0x0000000329037209 */ /* 0x008fe40007810000 */
[----:B----4-:R-:W-:Y:S02]  /*a0e0*/  FMNMX.FTZ R2, R42, R2, !PT ;  /* 0x000000022a027209 */ /* 0x010fe40007810000 */
[----:B------:R-:W-:Y:S04]  /*a0f0*/  FMNMX.FTZ R3, R57, R3, !PT ;  /* 0x0000000339037209 */ /* 0x000fe80007810000 */
[----:B------:R-:W-:Y:S02]  /*a100*/  FMNMX.FTZ R3, R43, R3, !PT ;  /* 0x000000032b037209 */ /* 0x000fe40007810000 */
[----:B------:R-:W-:Y:S04]  /*a110*/  FMNMX.FTZ R2, R224, R2, !PT ;  /* 0x00000002e0027209 */ /* 0x000fe80007810000 */
        /* <DEDUP_REMOVED lines=19> */
[----:B------:R-:W1:Y:S03]  /*a250*/  SHFL.BFLY PT, R135, R3, 0x2, 0x1f ;  /* 0x0c401f0003877f89 */ /* 0x000e6600000e0000 */
[----:B------:R-:W-:Y:S04]  /*a260*/  FMNMX.FTZ R0, R55, R0, !PT ;  /* 0x0000000037007209 */ /* 0x000fe80007810000 */
[----:B------:R-:W-:Y:S01]  /*a270*/  FMNMX.FTZ R0, R62, R0, !PT ;  /* 0x000000003e007209 */ /* 0x000fe20007810000 */
[----:B------:R-:W2:Y:S03]  /*a280*/  SHFL.BFLY PT, R5, R4, 0x2, 0x1f ;  /* 0x0c401f0004057f89 */ /* 0x000ea600000e0000 */
[----:B------:R-:W-:Y:S04]  /*a290*/  FMNMX.FTZ R0, R58, R0, !PT ;  /* 0x000000003a007209 */ /* 0x000fe80007810000 */
[----:B------:R-:W-:Y:S04]  /*a2a0*/  FMNMX.FTZ R0, R63, R0, !PT ;  /* 0x000000003f007209 */ /* 0x000fe80007810000 */
[----:B------:R-:W-:Y:S04]  /*a2b0*/  FMNMX.FTZ R0, R36, R0, !PT ;  /* 0x0000000024007209 */ /* 0x000fe80007810000 */
[----:B------:R-:W-:Y:S02]  /*a2c0*/  FMNMX.FTZ R0, R32, R0, !PT ;  /* 0x0000000020007209 */ /* 0x000fe40007810000 */
[----:B-1----:R-:W-:Y:S02]  /*a2d0*/  FMNMX.FTZ R135, R3, R135, !PT ;  /* 0x0000008703877209 */ /* 0x002fe40007810000 */
[----:B------:R-:W-:Y:S03]  /*a2e0*/  FMNMX.FTZ R0, R60, R0, !PT ;  /* 0x000000003c007209 */ /* 0x000fe60007810000 */
[----:B------:R-:W1:Y:S01]  /*a2f0*/  SHFL.BFLY PT, R7, R135, 0x1, 0x1f ;  /* 0x0c201f0087077f89 */ /* 0x000e6200000e0000 */
[----:B------:R-:W-:Y:S02]  /*a300*/  FMNMX.FTZ R0, R61, R0, !PT ;  /* 0x000000003d007209 */ /* 0x000fe40007810000 */
[----:B--2---:R-:W-:Y:S02]  /*a310*/  FMNMX.FTZ R4, R4, R5, !PT ;  /* 0x0000000504047209 */ /* 0x004fe40007810000 */
[----:B------:R-:W-:Y:S03]  /*a320*/  FMNMX.FTZ R0, R56, R0, !PT ;  /* 0x0000000038007209 */ /* 0x000fe60007810000 */
[----:B------:R-:W2:Y:S01]  /*a330*/  SHFL.BFLY PT, R134, R4, 0x1, 0x1f ;  /* 0x0c201f0004867f89 */ /* 0x000ea200000e0000 */
[----:B------:R-:W-:Y:S04]  /*a340*/  FMNMX.FTZ R0, R138, R0, !PT ;  /* 0x000000008a007209 */ /* 0x000fe80007810000 */
[----:B------:R-:W-:Y:S05]  /*a350*/  FMNMX.FTZ R0, R137, R0, !PT ;  /* 0x0000000089007209 */ /* 0x000fea0007810000 */
[----:B------:R-:W3:Y:S01]  /*a360*/  SHFL.BFLY PT, R2, R0, 0x2, 0x1f ;  /* 0x0c401f0000027f89 */ /* 0x000ee200000e0000 */
[----:B-1----:R-:W-:Y:S02]  /*a370*/  FMNMX.FTZ R135, R135, R7, !PT ;  /* 0x0000000787877209 */ /* 0x002fe40007810000 */
[----:B--2---:R-:W-:Y:S01]  /*a380*/  FMNMX.FTZ R134, R4, R134, !PT ;  /* 0x0000008604867209 */ /* 0x004fe20007810000 */
[----:B------:R-:W-:Y:S05]  /*a390*/  FMUL.FTZ R4, R136, c[0x0][0x23c] ;  /* 0x00008f0088047a20 */ /* 0x000fea0000410000 */
[----:B------:R-:W-:Y:S02]  /*a3a0*/  FSEL R4, R4, RZ, P0 ;  /* 0x000000ff04047208 */ /* 0x000fe40000000000 */
[C---:B------:R-:W-:Y:S02]  /*a3b0*/  FSETP.NEU.FTZ.AND P0, PT, R135.reuse, -INF , PT ;  /* 0xff8000008700780b */ /* 0x040fe40003f1d000 */
[----:B---3--:R-:W-:Y:S01]  /*a3c0*/  FMNMX.FTZ R2, R0, R2, !PT ;  /* 0x0000000200027209 */ /* 0x008fe20007810000 */
[----:B------:R-:W-:Y:S02]  /*a3d0*/  FFMA.FTZ R5, R208, c[0x0][0x23c], -R4 ;  /* 0x00008f00d0057a23 */ /* 0x000fe40000010804 */
[----:B------:R-:W-:Y:S02]  /*a3e0*/  FMUL.FTZ R208, R135, c[0x0][0x23c] ;  /* 0x00008f0087d07a20 */ /* 0x000fe40000410000 */
[----:B------:R1:W-:Y:S01]  /*a3f0*/  MUFU.EX2 R229, R5 ;  /* 0x0000000500e57308 */ /* 0x0003e20000000800 */
[----:B------:R-:W-:Y:S01]  /*a400*/  FADD.FTZ R0, -R136, R132 ;  /* 0x0000008488007221 */ /* 0x000fe20000010100 */
[----:B------:R-:W2:Y:S01]  /*a410*/  SHFL.BFLY PT, R3, R2, 0x1, 0x1f ;  /* 0x0c201f0002037f89 */ /* 0x000ea200000e0000 */
[----:B------:R-:W-:Y:S01]  /*a420*/  FSEL R208, R208, RZ, P0 ;  /* 0x000000ffd0d07208 */ /* 0x000fe20000000000 */
[--C-:B------:R-:W-:Y:S01]  /*a430*/  FFMA.FTZ R6, R245, c[0x0][0x23c], -R4.reuse ;  /* 0x00008f00f5067a23 */ /* 0x100fe20000010804 */
[----:B------:R-:W-:Y:S01]  /*a440*/  FSETP.NEU.FTZ.AND P0, PT, R134, -INF , PT ;  /* 0xff8000008600780b */ /* 0x000fe20003f1d000 */
[----:B------:R-:W-:Y:S02]  /*a450*/  FMUL.FTZ R0, R0, c[0x0][0x23c] ;  /* 0x00008f0000007a20 */ /* 0x000fe40000410000 */
[--C-:B------:R-:W-:Y:S02]  /*a460*/  FFMA.FTZ R214, R30, c[0x0][0x23c], -R4.reuse ;  /* 0x00008f001ed67a23 */ /* 0x100fe40000010804 */
[----:B------:R3:W4:Y:S01]  /*a470*/  MUFU.EX2 R133, R0 ;  /* 0x0000000000857308 */ /* 0x0007220000000800 */
[--C-:B------:R-:W-:Y:S02]  /*a480*/  FFMA.FTZ R220, R29, c[0x0][0x23c], -R4.reuse ;  /* 0x00008f001ddc7a23 */ /* 0x100fe40000010804 */
[--C-:B------:R-:W-:Y:S02]  /*a490*/  FFMA.FTZ R222, R19, c[0x0][0x23c], -R4.reuse ;  /* 0x00008f0013de7a23 */ /* 0x100fe40000010804 */
[--C-:B------:R-:W-:Y:S02]  /*a4a0*/  FFMA.FTZ R221, R18, c[0x0][0x23c], -R4.reuse ;  /* 0x00008f0012dd7a23 */ /* 0x100fe40000010804 */
[--C-:B------:R-:W-:Y:S02]  /*a4b0*/  FFMA.FTZ R216, R216, c[0x0][0x23c], -R4.reuse ;  /* 0x00008f00d8d87a23 */ /* 0x100fe40000010804 */
[----:B------:R-:W-:Y:S01]  /*a4c0*/  FFMA.FTZ R211, R211, c[0x0][0x23c], -R4 ;  /* 0x00008f00d3d37a23 */ /* 0x000fe20000010804 */
[----:B------:R4:W-:Y:S01]  /*a4d0*/  MUFU.EX2 R8, R6 ;  /* 0x0000000600087308 */ /* 0x0009e20000000800 */
[--C-:B------:R-:W-:Y:S02]  /*a4e0*/  FFMA.FTZ R213, R213, c[0x0][0x23c], -R208.reuse ;  /* 0x00008f00d5d57a23 */ /* 0x100fe400000108d0 */
[----:B-1----:R-:W-:Y:S01]  /*a4f0*/  FFMA.FTZ R5, R217, c[0x0][0x23c], -R208 ;  /* 0x00008f00d9057a23 */ /* 0x002fe200000108d0 */
[----:B--2---:R-:W-:Y:S01]  /*a500*/  FMNMX.FTZ R3, R2, R3, !PT ;  /* 0x0000000302037209 */ /* 0x004fe20007810000 */
[----:B------:R-:W-:Y:S05]  /*a510*/  FFMA.FTZ R217, R26, c[0x0][0x23c], -R4 ;  /* 0x00008f001ad97a23 */ /* 0x000fea0000010804 */
        /* <DEDUP_REMOVED lines=8> */
[--C-:B------:R-:W-:Y:S01]  /*a5a0*/  FFMA.FTZ R6, R209, c[0x0][0x23c], -R208.reuse ;  /* 0x00008f00d1067a23 */ /* 0x100fe200000108d0 */
[----:B------:R-:W-:Y:S01]  /*a5b0*/  MOV R156, R53 ;  /* 0x00000035009c7202 */ /* 0x000fe20000000f00 */
[----:B------:R-:W-:Y:S02]  /*a5c0*/  FMUL.FTZ R209, R3, c[0x0][0x23c] ;  /* 0x00008f0003d17a20 */ /* 0x000fe40000410000 */
[C---:B------:R-:W-:Y:S01]  /*a5d0*/  FMUL.FTZ R17, R133.reuse, R157 ;  /* 0x0000009d85117220 */ /* 0x040fe20000410000 */
[----:B------:R-:W-:Y:S01]  /*a5e0*/  MOV R157, R52 ;  /* 0x00000034009d7202 */ /* 0x000fe20000000f00 */
[----:B------:R-:W-:Y:S01]  /*a5f0*/  FMUL.FTZ R64, R133, R204 ;  /* 0x000000cc85407220 */ /* 0x000fe20000410000 */
[----:B------:R-:W-:Y:S01]  /*a600*/  FSEL R209, R209, RZ, P0 ;  /* 0x000000ffd1d17208 */ /* 0x000fe20000000000 */
[----:B------:R4:W-:Y:S01]  /*a610*/  MUFU.EX2 R233, R6 ;  /* 0x0000000600e97308 */ /* 0x0009e20000000800 */
[C---:B------:R-:W-:Y:S02]  /*a620*/  FMUL.FTZ R65, R133.reuse, R205 ;  /* 0x000000cd85417220 */ /* 0x040fe40000410000 */
[----:B-1----:R-:W-:Y:S02]  /*a630*/  FFMA.FTZ R5, R246, c[0x0][0x23c], -R208 ;  /* 0x00008f00f6057a23 */ /* 0x002fe400000108d0 */
[C---:B------:R-:W-:Y:S02]  /*a640*/  FMUL.FTZ R68, R133.reuse, R68 ;  /* 0x0000004485447220 */ /* 0x040fe40000410000 */
[C---:B------:R-:W-:Y:S02]  /*a650*/  FMUL.FTZ R69, R133.reuse, R69 ;  /* 0x0000004585457220 */ /* 0x040fe40000410000 */
[C---:B------:R-:W-:Y:S01]  /*a660*/  FMUL.FTZ R80, R133.reuse, R80 ;  /* 0x0000005085507220 */ /* 0x040fe20000410000 */
[----:B------:R1:W-:Y:S01]  /*a670*/  MUFU.EX2 R9, R5 ;  /* 0x0000000500097308 */ /* 0x0003e20000000800 */
[C---:B------:R-:W-:Y:S02]  /*a680*/  FMUL.FTZ R81, R133.reuse, R81 ;  /* 0x0000005185517220 */ /* 0x040fe40000410000 */
[----:B------:R-:W-:Y:S02]  /*a690*/  FMUL.FTZ R84, R133, R84 ;  /* 0x0000005485547220 */ /* 0x000fe40000410000 */
[----:B--2---:R-:W-:Y:S02]  /*a6a0*/  FADD.FTZ R0, -R134, R140 ;  /* 0x0000008c86007221 */ /* 0x004fe40000010100 */
[----:B---3--:R-:W-:Y:S02]  /*a6b0*/  FMUL.FTZ R7, R132, R151 ;  /* 0x0000009784077220 */ /* 0x008fe40000410000 */
[----:B------:R-:W-:Y:S01]  /*a6c0*/  FMUL.FTZ R0, R0, c[0x0][0x23c] ;  /* 0x00008f0000007a20 */ /* 0x000fe20000410000 */
[----:B------:R-:W-:Y:S01]  /*a6d0*/  MUFU.EX2 R216, R216 ;  /* 0x000000d800d87308 */ /* 0x000fe20000000800 */
[C---:B------:R-:W-:Y:S01]  /*a6e0*/  FMUL.FTZ R18, R132.reuse, R158 ;  /* 0x0000009e84127220 */ /* 0x040fe20000410000 */
[----:B------:R-:W-:Y:S01]  /*a6f0*/  MOV R158, R50 ;  /* 0x00000032009e7202 */ /* 0x000fe20000000f00 */
[C---:B------:R-:W-:Y:S01]  /*a700*/  FMUL.FTZ R19, R132.reuse, R159 ;  /* 0x0000009f84137220 */ /* 0x040fe20000410000 */
[----:B------:R-:W-:Y:S01]  /*a710*/  MOV R159, R49 ;  /* 0x00000031009f7202 */ /* 0x000fe20000000f00 */
[----:B----4-:R-:W-:Y:S01]  /*a720*/  FFMA.FTZ R6, R249, c[0x0][0x23c], -R139 ;  /* 0x00008f00f9067a23 */ /* 0x010fe2000001088b */
[----:B------:R-:W-:Y:S01]  /*a730*/  MOV R249, R8 ;  /* 0x0000000800f97202 */ /* 0x000fe20000000f00 */
[----:B------:R-:W-:Y:S02]  /*a740*/  FMUL.FTZ R49, R133, R189 ;  /* 0x000000bd85317220 */ /* 0x000fe40000410000 */
[C---:B------:R-:W-:Y:S01]  /*a750*/  FMUL.FTZ R50, R132.reuse, R190 ;  /* 0x000000be84327220 */ /* 0x040fe20000410000 */
[----:B------:R2:W3:Y:S01]  /*a760*/  MUFU.EX2 R2, R0 ;  /* 0x0000000000027308 */ /* 0x0004e20000000800 */
[----:B------:R-:W-:Y:S01]  /*a770*/  F2FP.PACK_AB R140, R249, R229 ;  /* 0x000000e5f98c723e */ /* 0x000fe200000000ff */
[----:B------:R-:W-:Y:S02]  /*a780*/  FMUL.FTZ R66, R132, R206 ;  /* 0x000000ce84427220 */ /* 0x000fe40000410000 */
[--C-:B-1----:R-:W-:Y:S02]  /*a790*/  FFMA.FTZ R5, R210, c[0x0][0x23c], -R4.reuse ;  /* 0x00008f00d2057a23 */ /* 0x102fe40000010804 */
[--C-:B------:R-:W-:Y:S02]  /*a7a0*/  FFMA.FTZ R210, R31, c[0x0][0x23c], -R4.reuse ;  /* 0x00008f001fd27a23 */ /* 0x100fe40000010804 */
[C---:B------:R-:W-:Y:S02]  /*a7b0*/  FMUL.FTZ R67, R132.reuse, R207 ;  /* 0x000000cf84437220 */ /* 0x040fe40000410000 */
[----:B------:R1:W-:Y:S01]  /*a7c0*/  MUFU.EX2 R238, R5 ;  /* 0x0000000500ee7308 */ /* 0x0003e20000000800 */
[C---:B------:R-:W-:Y:S02]  /*a7d0*/  FMUL.FTZ R70, R132.reuse, R70 ;  /* 0x0000004684467220 */ /* 0x040fe40000410000 */
[C---:B------:R-:W-:Y:S02]  /*a7e0*/  FMUL.FTZ R71, R132.reuse, R71 ;  /* 0x0000004784477220 */ /* 0x040fe40000410000 */
[C---:B------:R-:W-:Y:S02]  /*a7f0*/  FMUL.FTZ R82, R132.reuse, R82 ;  /* 0x0000005284527220 */ /* 0x040fe40000410000 */
[C---:B------:R-:W-:Y:S02]  /*a800*/  FMUL.FTZ R83, R132.reuse, R83 ;  /* 0x0000005384537220 */ /* 0x040fe40000410000 */
[----:B------:R-:W-:Y:S01]  /*a810*/  FMUL.FTZ R85, R133, R85 ;  /* 0x0000005585557220 */ /* 0x000fe20000410000 */
        /* <DEDUP_REMOVED lines=9> */
[----:B------:R-:W-:Y:S01]  /*a8b0*/  FMUL.FTZ R13, R2, R153 ;  /* 0x00000099020d7220 */ /* 0x000fe20000410000 */
[----:B------:R-:W-:Y:S01]  /*a8c0*/  MOV R153, R32 ;  /* 0x0000002000997202 */ /* 0x000fe20000000f00 */
[----:B-1----:R-:W-:Y:S02]  /*a8d0*/  FFMA.FTZ R5, R143, c[0x0][0x23c], -R4 ;  /* 0x00008f008f057a23 */ /* 0x002fe40000010804 */
[C---:B------:R-:W-:Y:S01]  /*a8e0*/  FMUL.FTZ R32, R133.reuse, R172 ;  /* 0x000000ac85207220 */ /* 0x040fe20000410000 */
[----:B------:R-:W-:Y:S01]  /*a8f0*/  MOV R172, R35 ;  /* 0x0000002300ac7202 */ /* 0x000fe20000000f00 */
[----:B------:R-:W-:Y:S01]  /*a900*/  FMUL.FTZ R35, R132, R175 ;  /* 0x000000af84237220 */ /* 0x000fe20000410000 */
[----:B------:R1:W2:Y:S01]  /*a910*/  MUFU.EX2 R234, R5 ;  /* 0x0000000500ea7308 */ /* 0x0002a20000000800 */
[----:B------:R-:W-:Y:S01]  /*a920*/  MOV R175, R55 ;  /* 0x0000003700af7202 */ /* 0x000fe20000000f00 */
[----:B------:R-:W-:Y:S01]  /*a930*/  FMUL.FTZ R29, R2, R169 ;  /* 0x000000a9021d7220 */ /* 0x000fe20000410000 */
[----:B------:R-:W-:Y:S01]  /*a940*/  MOV R169, R45 ;  /* 0x0000002d00a97202 */ /* 0x000fe20000000f00 */
[----:B----4-:R-:W-:Y:S02]  /*a950*/  FMUL.FTZ R6, R132, R150 ;  /* 0x0000009684067220 */ /* 0x010fe40000410000 */
[C---:B------:R-:W-:Y:S02]  /*a960*/  FMUL.FTZ R40, R2.reuse, R180 ;  /* 0x000000b402287220 */ /* 0x040fe40000410000 */
[C---:B------:R-:W-:Y:S02]  /*a970*/  FMUL.FTZ R45, R2.reuse, R185 ;  /* 0x000000b9022d7220 */ /* 0x040fe40000410000 */
[----:B------:R-:W3:Y:S01]  /*a980*/  MUFU.EX2 R0, R0 ;  /* 0x0000000000007308 */ /* 0x000ee20000000800 */
[C---:B------:R-:W-:Y:S02]  /*a990*/  FMUL.FTZ R72, R2.reuse, R72 ;  /* 0x0000004802487220 */ /* 0x040fe40000410000 */
[C---:B------:R-:W-:Y:S02]  /*a9a0*/  FMUL.FTZ R73, R2.reuse, R73 ;  /* 0x0000004902497220 */ /* 0x040fe40000410000 */
[C---:B------:R-:W-:Y:S02]  /*a9b0*/  FMUL.FTZ R76, R2.reuse, R76 ;  /* 0x0000004c024c7220 */ /* 0x040fe40000410000 */
[C---:B------:R-:W-:Y:S02]  /*a9c0*/  FMUL.FTZ R77, R2.reuse, R77 ;  /* 0x0000004d024d7220 */ /* 0x040fe40000410000 */
[C---:B------:R-:W-:Y:S01]  /*a9d0*/  FMUL.FTZ R88, R2.reuse, R88 ;  /* 0x0000005802587220 */ /* 0x040fe20000410000 */
[----:B------:R-:W-:Y:S01]  /*a9e0*/  MUFU.EX2 R190, R217 ;  /* 0x000000d900be7308 */ /* 0x000fe20000000800 */
[C---:B------:R-:W-:Y:S02]  /*a9f0*/  FMUL.FTZ R89, R2.reuse, R89 ;  /* 0x0000005902597220 */ /* 0x040fe40000410000 */
[----:B------:R-:W-:Y:S02]  /*aa00*/  FMUL.FTZ R92, R2, R92 ;  /* 0x0000005c025c7220 */ /* 0x000fe40000410000 */
[----:B-1----:R-:W-:Y:S01]  /*aa10*/  FFMA.FTZ R5, R142, c[0x0][0x23c], -R208 ;  /* 0x00008f008e057a23 */ /* 0x002fe200000108d0 */
[----:B--2---:R-:W-:Y:S01]  /*aa20*/  F2FP.PACK_AB R142, R234, R238 ;  /* 0x000000eeea8e723e */ /* 0x004fe200000000ff */
[----:B------:R-:W-:Y:S02]  /*aa30*/  FMUL.FTZ R93, R2, R93 ;  /* 0x0000005d025d7220 */ /* 0x000fe40000410000 */
[C---:B------:R-:W-:Y:S01]  /*aa40*/  FMUL.FTZ R96, R133.reuse, R96 ;  /* 0x0000006085607220 */ /* 0x040fe20000410000 */
[----:B------:R-:W1:Y:S01]  /*aa50*/  MUFU.EX2 R237, R5 ;  /* 0x0000000500ed7308 */ /* 0x000e620000000800 */
[----:B------:R-:W-:Y:S02]  /*aa60*/  FMUL.FTZ R97, R133, R97 ;  /* 0x0000006185617220 */ /* 0x000fe40000410000 */
[----:B------:R-:W-:Y:S02]  /*aa70*/  FMUL.FTZ R98, R132, R98 ;  /* 0x0000006284627220 */ /* 0x000fe40000410000 */
[C---:B---3--:R-:W-:Y:S01]  /*aa80*/  FMUL.FTZ R15, R0.reuse, R155 ;  /* 0x0000009b000f7220 */ /* 0x048fe20000410000 */
[----:B------:R-:W-:Y:S01]  /*aa90*/  MOV R155, R36 ;  /* 0x00000024009b7202 */ /* 0x000fe20000000f00 */
[C---:B------:R-:W-:Y:S01]  /*aaa0*/  FMUL.FTZ R10, R0.reuse, R146 ;  /* 0x00000092000a7220 */ /* 0x040fe20000410000 */
[----:B------:R-:W2:Y:S01]  /*aab0*/  LDSM.16.MT88.4 R36, [R226+0xc000] ;  /* 0x00c00000e224783b */ /* 0x000ea20000004200 */
[C---:B------:R-:W-:Y:S02]  /*aac0*/  FMUL.FTZ R11, R0.reuse, R147 ;  /* 0x00000093000b7220 */ /* 0x040fe40000410000 */
[C---:B------:R-:W-:Y:S01]  /*aad0*/  FMUL.FTZ R14, R0.reuse, R154 ;  /* 0x0000009a000e7220 */ /* 0x040fe20000410000 */
[----:B------:R-:W-:Y:S01]  /*aae0*/  MOV R154, R60 ;  /* 0x0000003c009a7202 */ /* 0x000fe20000000f00 */
[C---:B------:R-:W-:Y:S01]  /*aaf0*/  FMUL.FTZ R26, R0.reuse, R166 ;  /* 0x000000a6001a7220 */ /* 0x040fe20000410000 */
[----:B------:R-:W-:Y:S01]  /*ab00*/  MOV R166, R44 ;  /* 0x0000002c00a67202 */ /* 0x000fe20000000f00 */
[C---:B------:R-:W-:Y:S01]  /*ab10*/  FMUL.FTZ R30, R0.reuse, R170 ;  /* 0x000000aa001e7220 */ /* 0x040fe20000410000 */
[----:B------:R-:W-:Y:S01]  /*ab20*/  MOV R170, R42 ;  /* 0x0000002a00aa7202 */ /* 0x000fe20000000f00 */
[C---:B------:R-:W-:Y:S02]  /*ab30*/  FMUL.FTZ R31, R0.reuse, R171 ;  /* 0x000000ab001f7220 */ /* 0x040fe40000410000 */
[----:B------:R-:W-:Y:S02]  /*ab40*/  FMUL.FTZ R42, R0, R182 ;  /* 0x000000b6002a7220 */ /* 0x000fe40000410000 */
[C---:B------:R-:W-:Y:S02]  /*ab50*/  FMUL.FTZ R44, R2.reuse, R184 ;  /* 0x000000b8022c7220 */ /* 0x040fe40000410000 */
[----:B------:R-:W-:Y:S01]  /*ab60*/  FMUL.FTZ R60, R2, R200 ;  /* 0x000000c8023c7220 */ /* 0x000fe20000410000 */
[----:B-1----:R-:W-:Y:S01]  /*ab70*/  F2FP.PACK_AB R143, R233, R237 ;  /* 0x000000ede98f723e */ /* 0x002fe200000000ff */
[--C-:B------:R-:W-:Y:S02]  /*ab80*/  FFMA.FTZ R5, R219, c[0x0][0x23c], -R139.reuse ;  /* 0x00008f00db057a23 */ /* 0x100fe4000001088b */
[--C-:B------:R-:W-:Y:S02]  /*ab90*/  FFMA.FTZ R219, R28, c[0x0][0x23c], -R4.reuse ;  /* 0x00008f001cdb7a23 */ /* 0x100fe40000010804 */
[----:B------:R1:W-:Y:S01]  /*aba0*/  MUFU.EX2 R245, R5 ;  /* 0x0000000500f57308 */ /* 0x0003e20000000800 */
[----:B------:R-:W-:Y:S01]  /*abb0*/  FMUL.FTZ R28, R2, R168 ;  /* 0x000000a8021c7220 */ /* 0x000fe20000410000 */
[----:B------:R-:W-:Y:S01]  /*abc0*/  MOV R168, R34 ;  /* 0x0000002200a87202 */ /* 0x000fe20000000f00 */
[----:B------:R-:W-:Y:S01]  /*abd0*/  FMUL.FTZ R34, R132, R174 ;  /* 0x000000ae84227220 */ /* 0x000fe20000410000 */
[----:B------:R-:W-:Y:S01]  /*abe0*/  MOV R174, R46 ;  /* 0x0000002e00ae7202 */ /* 0x000fe20000000f00 */
[C---:B------:R-:W-:Y:S02]  /*abf0*/  FMUL.FTZ R46, R0.reuse, R186 ;  /* 0x000000ba002e7220 */ /* 0x040fe40000410000 */
[C---:B------:R-:W-:Y:S02]  /*ac00*/  FMUL.FTZ R74, R0.reuse, R74 ;  /* 0x0000004a004a7220 */ /* 0x040fe40000410000 */
[C---:B------:R-:W-:Y:S01]  /*ac10*/  FMUL.FTZ R75, R0.reuse, R75 ;  /* 0x0000004b004b7220 */ /* 0x040fe20000410000 */
[----:B------:R-:W-:Y:S01]  /*ac20*/  MUFU.EX2 R186, R222 ;  /* 0x000000de00ba7308 */ /* 0x000fe20000000800 */
[C---:B------:R-:W-:Y:S02]  /*ac30*/  FMUL.FTZ R78, R0.reuse, R78 ;  /* 0x0000004e004e7220 */ /* 0x040fe40000410000 */
[C---:B------:R-:W-:Y:S02]  /*ac40*/  FMUL.FTZ R79, R0.reuse, R79 ;  /* 0x0000004f004f7220 */ /* 0x040fe40000410000 */
[C---:B------:R-:W-:Y:S02]  /*ac50*/  FMUL.FTZ R90, R0.reuse, R90 ;  /* 0x0000005a005a7220 */ /* 0x040fe40000410000 */
[C---:B------:R-:W-:Y:S02]  /*ac60*/  FMUL.FTZ R91, R0.reuse, R91 ;  /* 0x0000005b005b7220 */ /* 0x040fe40000410000 */
[C---:B------:R-:W-:Y:S02]  /*ac70*/  FMUL.FTZ R94, R0.reuse, R94 ;  /* 0x0000005e005e7220 */ /* 0x040fe40000410000 */
[----:B------:R-:W-:Y:S02]  /*ac80*/  FMUL.FTZ R95, R0, R95 ;  /* 0x0000005f005f7220 */ /* 0x000fe40000410000 */
[----:B------:R-:W-:Y:S02]  /*ac90*/  FMUL.FTZ R99, R132, R99 ;  /* 0x0000006384637220 */ /* 0x000fe40000410000 */
[----:B-1----:R-:W-:Y:S02]  /*aca0*/  FFMA.FTZ R5, R250, c[0x0][0x23c], -R139 ;  /* 0x00008f00fa057a23 */ /* 0x002fe4000001088b */
[--C-:B------:R-:W-:Y:S02]  /*acb0*/  FFMA.FTZ R250, R25, c[0x0][0x23c], -R4.reuse ;  /* 0x00008f0019fa7a23 */ /* 0x100fe40000010804 */
[----:B------:R-:W1:Y:S01]  /*acc0*/  MUFU.EX2 R240, R5 ;  /* 0x0000000500f07308 */ /* 0x000e620000000800 */
[----:B------:R-:W-:Y:S01]  /*acd0*/  FMUL.FTZ R25, R2, R165 ;  /* 0x000000a502197220 */ /* 0x000fe20000410000 */
[----:B------:R-:W-:Y:S01]  /*ace0*/  MOV R165, R62 ;  /* 0x0000003e00a57202 */ /* 0x000fe20000000f00 */
        /* <DEDUP_REMOVED lines=16> */
[C---:B------:R-:W-:Y:S01]  /*adf0*/  FMUL.FTZ R27, R0.reuse, R167 ;  /* 0x000000a7001b7220 */ /* 0x040fe20000410000 */
[----:B------:R-:W-:Y:S01]  /*ae00*/  MOV R167, R33 ;  /* 0x0000002100a77202 */ /* 0x000fe20000000f00 */
[C---:B------:R-:W-:Y:S01]  /*ae10*/  FMUL.FTZ R33, R133.reuse, R173 ;  /* 0x000000ad85217220 */ /* 0x040fe20000410000 */
[----:B------:R-:W-:Y:S01]  /*ae20*/  MOV R173, R58 ;  /* 0x0000003a00ad7202 */ /* 0x000fe20000000f00 */
[C---:B------:R-:W-:Y:S02]  /*ae30*/  FMUL.FTZ R58, R0.reuse, R198 ;  /* 0x000000c6003a7220 */ /* 0x040fe40000410000 */
[C---:B------:R-:W-:Y:S02]  /*ae40*/  FMUL.FTZ R110, R0.reuse, R110 ;  /* 0x0000006e006e7220 */ /* 0x040fe40000410000 */
[----:B------:R-:W-:Y:S01]  /*ae50*/  FMUL.FTZ R111, R0, R111 ;  /* 0x0000006f006f7220 */ /* 0x000fe20000410000 */
        /* <DEDUP_REMOVED lines=9> */
[----:B------:R-:W-:Y:S02]  /*aef0*/  FFMA.FTZ R251, R24, c[0x0][0x23c], -R4 ;  /* 0x00008f0018fb7a23 */ /* 0x000fe40000010804 */
[----:B------:R1:W3:Y:S01]  /*af00*/  MUFU.EX2 R239, R5 ;  /* 0x0000000500ef7308 */ /* 0x0002e20000000800 */
[C---:B------:R-:W-:Y:S02]  /*af10*/  FMUL.FTZ R4, R133.reuse, R148 ;  /* 0x0000009485047220 */ /* 0x040fe40000410000 */
[----:B------:R-:W-:Y:S01]  /*af20*/  FMUL.FTZ R24, R2, R164 ;  /* 0x000000a402187220 */ /* 0x000fe20000410000 */
[----:B------:R-:W-:Y:S01]  /*af30*/  MOV R164, R63 ;  /* 0x0000003f00a47202 */ /* 0x000fe20000000f00 */
[----:B------:R-:W-:Y:S02]  /*af40*/  FMUL.FTZ R63, R0, R203 ;  /* 0x000000cb003f7220 */ /* 0x000fe40000410000 */
[----:B------:R-:W-:Y:S02]  /*af50*/  FMUL.FTZ R119, R132, R119 ;  /* 0x0000007784777220 */ /* 0x000fe40000410000 */
[C---:B------:R-:W-:Y:S01]  /*af60*/  FMUL.FTZ R120, R2.reuse, R120 ;  /* 0x0000007802787220 */ /* 0x040fe20000410000 */
[----:B------:R-:W-:Y:S01]  /*af70*/  MUFU.EX2 R203, R218 ;  /* 0x000000da00cb7308 */ /* 0x000fe20000000800 */
[----:B------:R-:W-:Y:S02]  /*af80*/  FMUL.FTZ R121, R2, R121 ;  /* 0x0000007902797220 */ /* 0x000fe40000410000 */
[C---:B------:R-:W-:Y:S02]  /*af90*/  FMUL.FTZ R122, R0.reuse, R122 ;  /* 0x0000007a007a7220 */ /* 0x040fe40000410000 */
[----:B------:R-:W-:Y:S02]  /*afa0*/  FMUL.FTZ R123, R0, R123 ;  /* 0x0000007b007b7220 */ /* 0x000fe40000410000 */
[--C-:B------:R-:W-:Y:S02]  /*afb0*/  FFMA.FTZ R152, R152, c[0x0][0x23c], -R208.reuse ;  /* 0x00008f0098987a23 */ /* 0x100fe400000108d0 */
[C---:B------:R-:W-:Y:S01]  /*afc0*/  FMUL.FTZ R128, R133.reuse, R128 ;  /* 0x0000008085807220 */ /* 0x040fe20000410000 */
[----:B------:R-:W-:Y:S01]  /*afd0*/  MUFU.EX2 R251, R251 ;  /* 0x000000fb00fb7308 */ /* 0x000fe20000000800 */
[----:B------:R-:W-:Y:S02]  /*afe0*/  FMUL.FTZ R129, R133, R129 ;  /* 0x0000008185817220 */ /* 0x000fe40000410000 */
[--C-:B------:R-:W-:Y:S02]  /*aff0*/  FFMA.FTZ R159, R159, c[0x0][0x23c], -R208.reuse ;  /* 0x00008f009f9f7a23 */ /* 0x100fe400000108d0 */
[--C-:B-1----:R-:W-:Y:S01]  /*b000*/  FFMA.FTZ R5, R244, c[0x0][0x23c], -R139.reuse ;  /* 0x00008f00f4057a23 */ /* 0x102fe2000001088b */
[----:B------:R-:W-:Y:S01]  /*b010*/  MOV R244, R9 ;  /* 0x0000000900f47202 */ /* 0x000fe20000000f00 */
[----:B------:R-:W-:Y:S01]  /*b020*/  FMUL.FTZ R9, R2, R145 ;  /* 0x0000009102097220 */ /* 0x000fe20000410000 */
[----:B---3--:R-:W-:Y:S01]  /*b030*/  F2FP.PACK_AB R145, R239, R246 ;  /* 0x000000f6ef91723e */ /* 0x008fe200000000ff */
[--C-:B------:R-:W-:Y:S01]  /*b040*/  FFMA.FTZ R158, R158, c[0x0][0x23c], -R208.reuse ;  /* 0x00008f009e9e7a23 */ /* 0x100fe200000108d0 */
[----:B------:R-:W1:Y:S01]  /*b050*/  MUFU.EX2 R236, R5 ;  /* 0x0000000500ec7308 */ /* 0x000e620000000800 */
[----:B------:R-:W-:Y:S01]  /*b060*/  F2FP.PACK_AB R141, R244, R223 ;  /* 0x000000dff48d723e */ /* 0x000fe200000000ff */
[--C-:B------:R-:W-:Y:S02]  /*b070*/  FFMA.FTZ R157, R157, c[0x0][0x23c], -R139.reuse ;  /* 0x00008f009d9d7a23 */ /* 0x100fe4000001088b */
[--C-:B------:R-:W-:Y:S02]  /*b080*/  FFMA.FTZ R156, R156, c[0x0][0x23c], -R139.reuse ;  /* 0x00008f009c9c7a23 */ /* 0x100fe4000001088b */
[C---:B------:R-:W-:Y:S02]  /*b090*/  FMUL.FTZ R124, R2.reuse, R124 ;  /* 0x0000007c027c7220 */ /* 0x040fe40000410000 */
[----:B------:R-:W-:Y:S02]  /*b0a0*/  FMUL.FTZ R125, R2, R125 ;  /* 0x0000007d027d7220 */ /* 0x000fe40000410000 */
[----:B------:R-:W-:Y:S01]  /*b0b0*/  MUFU.EX2 R171, R152 ;  /* 0x0000009800ab7308 */ /* 0x000fe20000000800 */
[C---:B------:R-:W-:Y:S02]  /*b0c0*/  FMUL.FTZ R126, R0.reuse, R126 ;  /* 0x0000007e007e7220 */ /* 0x040fe40000410000 */
[----:B------:R-:W-:Y:S02]  /*b0d0*/  FMUL.FTZ R127, R0, R127 ;  /* 0x0000007f007f7220 */ /* 0x000fe40000410000 */
[--C-:B------:R-:W-:Y:S02]  /*b0e0*/  FFMA.FTZ R168, R168, c[0x0][0x23c], -R208.reuse ;  /* 0x00008f00a8a87a23 */ /* 0x100fe400000108d0 */
[--C-:B------:R-:W-:Y:S02]  /*b0f0*/  FFMA.FTZ R167, R167, c[0x0][0x23c], -R208.reuse ;  /* 0x00008f00a7a77a23 */ /* 0x100fe400000108d0 */
[--C-:B------:R-:W-:Y:S01]  /*b100*/  FFMA.FTZ R166, R166, c[0x0][0x23c], -R139.reuse ;  /* 0x00008f00a6a67a23 */ /* 0x100fe2000001088b */
[----:B------:R-:W-:Y:S01]  /*b110*/  MUFU.EX2 R204, R158 ;  /* 0x0000009e00cc7308 */ /* 0x000fe20000000800 */
[--C-:B------:R-:W-:Y:S02]  /*b120*/  FFMA.FTZ R169, R169, c[0x0][0x23c], -R139.reuse ;  /* 0x00008f00a9a97a23 */ /* 0x100fe4000001088b */
[----:B------:R-:W-:Y:S01]  /*b130*/  FFMA.FTZ R252, R252, c[0x0][0x23c], -R139 ;  /* 0x00008f00fcfc7a23 */ /* 0x000fe2000001088b */
[----:B-1----:R-:W-:Y:S01]  /*b140*/  F2FP.PACK_AB R146, R232, R236 ;  /* 0x000000ece892723e */ /* 0x002fe200000000ff */
[--C-:B------:R-:W-:Y:S01]  /*b150*/  FFMA.FTZ R5, R248, c[0x0][0x23c], -R209.reuse ;  /* 0x00008f00f8057a23 */ /* 0x100fe200000108d1 */
[----:B------:R-:W-:Y:S01]  /*b160*/  MOV R248, R56 ;  /* 0x0000003800f87202 */ /* 0x000fe20000000f00 */
[----:B------:R-:W-:Y:S02]  /*b170*/  FMUL.FTZ R56, R2, R196 ;  /* 0x000000c402387220 */ /* 0x000fe40000410000 */
[C---:B------:R-:W-:Y:S01]  /*b180*/  FMUL.FTZ R130, R132.reuse, R130 ;  /* 0x0000008284827220 */ /* 0x040fe20000410000 */
[----:B------:R1:W-:Y:S01]  /*b190*/  MUFU.EX2 R235, R5 ;  /* 0x0000000500eb7308 */ /* 0x0003e20000000800 */
[----:B------:R-:W-:Y:S02]  /*b1a0*/  FMUL.FTZ R131, R132, R131 ;  /* 0x0000008384837220 */ /* 0x000fe40000410000 */
[--C-:B------:R-:W-:Y:S07]  /*b1b0*/  FFMA.FTZ R138, R138, c[0x0][0x23c], -R209.reuse ;  /* 0x00008f008a8a7a23 */ /* 0x100fee00000108d1 */
[----:B------:R-:W-:Y:S10]  /*b1c0*/  MUFU.EX2 R196, R157 ;  /* 0x0000009d00c47308 */ /* 0x000ff40000000800 */
[----:B------:R-:W-:Y:S01]  /*b1d0*/  MUFU.EX2 R200, R156 ;  /* 0x0000009c00c87308 */ /* 0x000fe20000000800 */
[----:B-1----:R-:W-:Y:S01]  /*b1e0*/  FFMA.FTZ R5, R247, c[0x0][0x23c], -R209 ;  /* 0x00008f00f7057a23 */ /* 0x002fe200000108d1 */
[----:B------:R-:W-:Y:S01]  /*b1f0*/  MOV R247, R61 ;  /* 0x0000003d00f77202 */ /* 0x000fe20000000f00 */
[----:B------:R-:W-:Y:S07]  /*b200*/  FMUL.FTZ R61, R2, R201 ;  /* 0x000000c9023d7220 */ /* 0x000fee0000410000 */
[----:B------:R1:W3:Y:S10]  /*b210*/  MUFU.EX2 R231, R5 ;  /* 0x0000000500e77308 */ /* 0x0002f40000000800 */
[----:B------:R-:W-:Y:S10]  /*b220*/  MUFU.EX2 R201, R210 ;  /* 0x000000d200c97308 */ /* 0x000ff40000000800 */
[----:B------:R-:W-:Y:S01]  /*b230*/  MUFU.EX2 R252, R252 ;  /* 0x000000fc00fc7308 */ /* 0x000fe20000000800 */
[----:B-1----:R-:W-:Y:S01]  /*b240*/  FMUL.FTZ R5, R133, R149 ;  /* 0x0000009585057220 */ /* 0x002fe20000410000 */
[----:B---3--:R-:W-:Y:S01]  /*b250*/  F2FP.PACK_AB R147, R231, R235 ;  /* 0x000000ebe793723e */ /* 0x008fe200000000ff */
[----:B------:R-:W-:Y:S05]  /*b260*/  LDSM.16.MT88.4 R148, [R227+0xc000] ;  /* 0x00c00000e394783b */ /* 0x000fea0000004200 */
[-C--:B------:R-:W-:Y:S08]  /*b270*/  HMMA.16816.F32 R4, R140, R20.reuse, R4 ;  /* 0x000000148c04723c */ /* 0x080ff00000001804 */
[C---:B------:R-:W-:Y:S07]  /*b280*/  HMMA.16816.F32 R8, R144.reuse, R20, R8 ;  /* 0x000000149008723c */ /* 0x040fee0000001808 */
[C---:B------:R-:W-:Y:S01]  /*b290*/  FMUL.FTZ R20, R133.reuse, R160 ;  /* 0x000000a085147220 */ /* 0x040fe20000410000 */
[-C--:B------:R-:W-:Y:S04]  /*b2a0*/  HMMA.16816.F32 R12, R144, R22.reuse, R12 ;  /* 0x00000016900c723c */ /* 0x080fe8000000180c */
[C---:B------:R-:W-:Y:S01]  /*b2b0*/  FMUL.FTZ R21, R133.reuse, R161 ;  /* 0x000000a185157220 */ /* 0x040fe20000410000 */
[----:B------:R-:W-:Y:S01]  /*b2c0*/  MOV R161, R47 ;  /* 0x0000002f00a17202 */ /* 0x000fe20000000f00 */
[----:B------:R-:W-:Y:S01]  /*b2d0*/  FMUL.FTZ R47, R0, R187 ;  /* 0x000000bb002f7220 */ /* 0x000fe20000410000 */
[----:B------:R-:W-:Y:S01]  /*b2e0*/  MOV R160, R48 ;  /* 0x0000003000a07202 */ /* 0x000fe20000000f00 */
[C---:B------:R-:W-:Y:S04]  /*b2f0*/  HMMA.16816.F32 R16, R140.reuse, R22, R16 ;  /* 0x000000168c10723c */ /* 0x040fe80000001810 */
[----:B------:R-:W-:Y:S02]  /*b300*/  FMUL.FTZ R48, R133, R188 ;  /* 0x000000bc85307220 */ /* 0x000fe40000410000 */
[----:B------:R1:W-:Y:S01]  /*b310*/  MUFU.EX2 R188, R159 ;  /* 0x0000009f00bc7308 */ /* 0x0003e20000000800 */
[C---:B------:R-:W-:Y:S01]  /*b320*/  FMUL.FTZ R22, R132.reuse, R162 ;  /* 0x000000a284167220 */ /* 0x040fe20000410000 */
[----:B------:R-:W-:Y:S01]  /*b330*/  MOV R162, R54 ;  /* 0x0000003600a27202 */ /* 0x000fe20000000f00 */
[----:B------:R-:W-:Y:S01]  /*b340*/  FMUL.FTZ R23, R132, R163 ;  /* 0x000000a384177220 */ /* 0x000fe20000410000 */
[----:B------:R-:W3:Y:S02]  /*b350*/  LDSM.16.MT88.4 R52, [R228+0xc000] ;  /* 0x00c00000e434783b */ /* 0x000ee40000004200 */
[--C-:B------:R-:W-:Y:S01]  /*b360*/  FFMA.FTZ R161, R161, c[0x0][0x23c], -R208.reuse ;  /* 0x00008f00a1a17a23 */ /* 0x100fe200000108d0 */
[----:B------:R-:W-:Y:S01]  /*b370*/  MOV R163, R51 ;  /* 0x0000003300a37202 */ /* 0x000fe20000000f00 */
[--C-:B------:R-:W-:Y:S02]  /*b380*/  FFMA.FTZ R160, R160, c[0x0][0x23c], -R208.reuse ;  /* 0x00008f00a0a07a23 */ /* 0x100fe400000108d0 */
[-C--:B--2---:R-:W-:Y:S03]  /*b390*/  HMMA.16816.F32 R20, R140, R36.reuse, R20 ;  /* 0x000000248c14723c */ /* 0x084fe60000001814 */
[--C-:B------:R-:W-:Y:S02]  /*b3a0*/  FFMA.FTZ R162, R162, c[0x0][0x23c], -R139.reuse ;  /* 0x00008f00a2a27a23 */ /* 0x100fe4000001088b */
[--C-:B------:R-:W-:Y:S02]  /*b3b0*/  FFMA.FTZ R163, R163, c[0x0][0x23c], -R139.reuse ;  /* 0x00008f00a3a37a23 */ /* 0x100fe4000001088b */
[----:B------:R-:W2:Y:S01]  /*b3c0*/  MUFU.EX2 R189, R162 ;  /* 0x000000a200bd7308 */ /* 0x000ea20000000800 */
[C---:B------:R-:W-:Y:S04]  /*b3d0*/  HMMA.16816.F32 R24, R144.reuse, R36, R24 ;  /* 0x000000249018723c */ /* 0x040fe80000001818 */
[----:B------:R-:W-:Y:S01]  /*b3e0*/  FMUL.FTZ R51, R132, R191 ;  /* 0x000000bf84337220 */ /* 0x000fe20000410000 */
[----:B-1----:R-:W-:Y:S02]  /*b3f0*/  LDSM.16.MT88.4 R156, [R226+0xd000] ;  /* 0x00d00000e29c783b */ /* 0x002fe40000004200 */
[C---:B------:R-:W-:Y:S01]  /*b400*/  FMUL.FTZ R36, R133.reuse, R176 ;  /* 0x000000b085247220 */ /* 0x040fe20000410000 */
[-C--:B------:R-:W-:Y:S01]  /*b410*/  HMMA.16816.F32 R28, R144, R38.reuse, R28 ;  /* 0x00000026901c723c */ /* 0x080fe2000000181c */
[----:B------:R-:W-:Y:S03]  /*b420*/  MUFU.EX2 R210, R163 ;  /* 0x000000a300d27308 */ /* 0x000fe60000000800 */
[C---:B------:R-:W-:Y:S01]  /*b430*/  FMUL.FTZ R37, R133.reuse, R177 ;  /* 0x000000b185257220 */ /* 0x040fe20000410000 */
[----:B------:R-:W-:Y:S01]  /*b440*/  MOV R177, R57 ;  /* 0x0000003900b17202 */ /* 0x000fe20000000f00 */
[----:B------:R-:W-:Y:S01]  /*b450*/  FMUL.FTZ R57, R2, R197 ;  /* 0x000000c502397220 */ /* 0x000fe20000410000 */
[----:B------:R-:W-:Y:S01]  /*b460*/  MOV R176, R59 ;  /* 0x0000003b00b07202 */ /* 0x000fe20000000f00 */
[C---:B------:R-:W-:Y:S04]  /*b470*/  HMMA.16816.F32 R32, R140.reuse, R38, R32 ;  /* 0x000000268c20723c */ /* 0x040fe80000001820 */
[----:B------:R-:W-:Y:S01]  /*b480*/  FMUL.FTZ R59, R0, R199 ;  /* 0x000000c7003b7220 */ /* 0x000fe20000410000 */
[----:B------:R-:W-:Y:S01]  /*b490*/  MOV R180, R177 ;  /* 0x000000b100b47202 */ /* 0x000fe20000000f00 */
[----:B------:R-:W-:Y:S01]  /*b4a0*/  MUFU.EX2 R199, R160 ;  /* 0x000000a000c77308 */ /* 0x000fe20000000800 */
[C---:B------:R-:W-:Y:S01]  /*b4b0*/  FMUL.FTZ R38, R132.reuse, R178 ;  /* 0x000000b284267220 */ /* 0x040fe20000410000 */
[----:B------:R-:W-:Y:S01]  /*b4c0*/  MOV R178, R43 ;  /* 0x0000002b00b27202 */ /* 0x000fe20000000f00 */
[----:B------:R-:W-:Y:S03]  /*b4d0*/  FMUL.FTZ R39, R132, R179 ;  /* 0x000000b384277220 */ /* 0x000fe60000410000 */
[----:B------:R-:W-:Y:S01]  /*b4e0*/  MOV R179, R41 ;  /* 0x0000002900b37202 */ /* 0x000fe20000000f00 */
[----:B------:R-:W-:Y:S02]  /*b4f0*/  FMUL.FTZ R41, R2, R181 ;  /* 0x000000b502297220 */ /* 0x000fe40000410000 */
[----:B------:R-:W-:Y:S01]  /*b500*/  FMUL.FTZ R43, R0, R183 ;  /* 0x000000b7002b7220 */ /* 0x000fe20000410000 */
[-C--:B---3--:R-:W-:Y:S01]  /*b510*/  HMMA.16816.F32 R36, R140, R52.reuse, R36 ;  /* 0x000000348c24723c */ /* 0x088fe20000001824 */
[----:B------:R-:W-:Y:S02]  /*b520*/  MUFU.EX2 R177, R214 ;  /* 0x000000d600b17308 */ /* 0x000fe40000000800 */
[--C-:B------:R-:W-:Y:S05]  /*b530*/  FFMA.FTZ R152, R180, c[0x0][0x23c], -R208.reuse ;  /* 0x00008f00b4987a23 */ /* 0x100fea00000108d0 */
[C---:B------:R-:W-:Y:S03]  /*b540*/  HMMA.16816.F32 R40, R144.reuse, R52, R40 ;  /* 0x000000349028723c */ /* 0x040fe60000001828 */
[----:B------:R2:W-:Y:S04]  /*b550*/  MUFU.EX2 R183, R167 ;  /* 0x000000a700b77308 */ /* 0x0005e80000000800 */
[C---:B------:R-:W-:Y:S01]  /*b560*/  FMUL.FTZ R52, R133.reuse, R192 ;  /* 0x000000c085347220 */ /* 0x040fe20000410000 */
[-C--:B------:R-:W-:Y:S04]  /*b570*/  HMMA.16816.F32 R44, R144, R54.reuse, R44 ;  /* 0x00000036902c723c */ /* 0x080fe8000000182c */
[----:B------:R-:W-:Y:S01]  /*b580*/  FMUL.FTZ R53, R133, R193 ;  /* 0x000000c185357220 */ /* 0x000fe20000410000 */
[----:B------:R-:W-:Y:S03]  /*b590*/  MUFU.EX2 R192, R220 ;  /* 0x000000dc00c07308 */ /* 0x000fe60000000800 */
[C---:B------:R-:W-:Y:S07]  /*b5a0*/  HMMA.16816.F32 R48, R140.reuse, R54, R48 ;  /* 0x000000368c30723c */ /* 0x040fee0000001830 */
[C---:B------:R-:W-:Y:S01]  /*b5b0*/  FMUL.FTZ R54, R132.reuse, R194 ;  /* 0x000000c284367220 */ /* 0x040fe20000410000 */
[----:B------:R-:W-:Y:S01]  /*b5c0*/  MUFU.EX2 R180, R152 ;  /* 0x0000009800b47308 */ /* 0x000fe20000000800 */
[----:B------:R-:W-:Y:S03]  /*b5d0*/  FMUL.FTZ R55, R132, R195 ;  /* 0x000000c384377220 */ /* 0x000fe60000410000 */
[----:B--2---:R-:W-:Y:S04]  /*b5e0*/  MOV R167, R189 ;  /* 0x000000bd00a77202 */ /* 0x004fe80000000f00 */
[-C--:B------:R-:W-:Y:S02]  /*b5f0*/  HMMA.16816.F32 R52, R140, R148.reuse, R52 ;  /* 0x000000948c34723c */ /* 0x080fe40000001834 */
[----:B------:R1:W-:Y:S06]  /*b600*/  MUFU.EX2 R193, R161 ;  /* 0x000000a100c17308 */ /* 0x0003ec0000000800 */
[C---:B------:R-:W-:Y:S04]  /*b610*/  HMMA.16816.F32 R56, R144.reuse, R148, R56 ;  /* 0x000000949038723c */ /* 0x040fe80000001838 */
[----:B------:R-:W-:Y:S04]  /*b620*/  MUFU.EX2 R194, R221 ;  /* 0x000000dd00c27308 */ /* 0x000fe80000000800 */
[-C--:B------:R-:W-:Y:S08]  /*b630*/  HMMA.16816.F32 R60, R144, R150.reuse, R60 ;  /* 0x00000096903c723c */ /* 0x080ff0000000183c */
[C---:B------:R-:W-:Y:S01]  /*b640*/  HMMA.16816.F32 R64, R140.reuse, R150, R64 ;  /* 0x000000968c40723c */ /* 0x040fe20000001840 */
[----:B------:R-:W2:Y:S08]  /*b650*/  LDSM.16.MT88.4 R148, [R225+0xe000] ;  /* 0x00e00000e194783b */ /* 0x000eb00000004200 */
[----:B-1----:R-:W-:Y:S01]  /*b660*/  LDSM.16.MT88.4 R160, [R228+0xd000] ;  /* 0x00d00000e4a0783b */ /* 0x002fe20000004200 */
[-C--:B--2---:R-:W-:Y:S08]  /*b670*/  HMMA.16816.F32 R68, R140, R148.reuse, R68 ;  /* 0x000000948c44723c */ /* 0x084ff00000001844 */
[C---:B------:R-:W-:Y:S08]  /*b680*/  HMMA.16816.F32 R72, R144.reuse, R148, R72 ;  /* 0x000000949048723c */ /* 0x040ff00000001848 */
[-C--:B------:R-:W-:Y:S08]  /*b690*/  HMMA.16816.F32 R76, R144, R150.reuse, R76 ;  /* 0x00000096904c723c */ /* 0x080ff0000000184c */
[C---:B------:R-:W-:Y:S01]  /*b6a0*/  HMMA.16816.F32 R80, R140.reuse, R150, R80 ;  /* 0x000000968c50723c */ /* 0x040fe20000001850 */
[----:B------:R-:W1:Y:S07]  /*b6b0*/  LDSM.16.MT88.4 R148, [R226+0xe000] ;  /* 0x00e00000e294783b */ /* 0x000e6e0000004200 */
[-C--:B-1----:R-:W-:Y:S08]  /*b6c0*/  HMMA.16816.F32 R84, R140, R148.reuse, R84 ;  /* 0x000000948c54723c */ /* 0x082ff00000001854 */
[C---:B------:R-:W-:Y:S08]  /*b6d0*/  HMMA.16816.F32 R88, R144.reuse, R148, R88 ;  /* 0x000000949058723c */ /* 0x040ff00000001858 */
[-C--:B------:R-:W-:Y:S08]  /*b6e0*/  HMMA.16816.F32 R92, R144, R150.reuse, R92 ;  /* 0x00000096905c723c */ /* 0x080ff0000000185c */
[C---:B------:R-:W-:Y:S01]  /*b6f0*/  HMMA.16816.F32 R96, R140.reuse, R150, R96 ;  /* 0x000000968c60723c */ /* 0x040fe20000001860 */
[----:B------:R-:W1:Y:S07]  /*b700*/  LDSM.16.MT88.4 R148, [R228+0xe000] ;  /* 0x00e00000e494783b */ /* 0x000e6e0000004200 */
[-C--:B-1----:R-:W-:Y:S08]  /*b710*/  HMMA.16816.F32 R100, R140, R148.reuse, R100 ;  /* 0x000000948c64723c */ /* 0x082ff00000001864 */
[C---:B------:R-:W-:Y:S07]  /*b720*/  HMMA.16816.F32 R104, R144.reuse, R148, R104 ;  /* 0x000000949068723c */ /* 0x040fee0000001868 */
[--C-:B------:R-:W-:Y:S01]  /*b730*/  FFMA.FTZ R148, R179, c[0x0][0x23c], -R208.reuse ;  /* 0x00008f00b3947a23 */ /* 0x100fe200000108d0 */
[-C--:B------:R-:W-:Y:S04]  /*b740*/  HMMA.16816.F32 R108, R144, R150.reuse, R108 ;  /* 0x00000096906c723c */ /* 0x080fe8000000186c */
[----:B------:R-:W-:Y:S02]  /*b750*/  MOV R179, R178 ;  /* 0x000000b200b37202 */ /* 0x000fe40000000f00 */
[----:B------:R-:W-:Y:S02]  /*b760*/  MOV R178, R176 ;  /* 0x000000b000b27202 */ /* 0x000fe40000000f00 */
[C---:B------:R-:W-:Y:S04]  /*b770*/  HMMA.16816.F32 R112, R140.reuse, R150, R112 ;  /* 0x000000968c70723c */ /* 0x040fe80000001870 */
[----:B------:R-:W-:Y:S01]  /*b780*/  MOV R176, R175 ;  /* 0x000000af00b07202 */ /* 0x000fe20000000f00 */
[--C-:B------:R-:W-:Y:S01]  /*b790*/  FFMA.FTZ R152, R179, c[0x0][0x23c], -R208.reuse ;  /* 0x00008f00b3987a23 */ /* 0x100fe200000108d0 */
[----:B------:R-:W-:Y:S01]  /*b7a0*/  MOV R175, R172 ;  /* 0x000000ac00af7202 */ /* 0x000fe20000000f00 */
[----:B------:R-:W-:Y:S01]  /*b7b0*/  FFMA.FTZ R208, R212, c[0x0][0x23c], -R208 ;  /* 0x00008f00d4d07a23 */ /* 0x000fe200000108d0 */
[----:B------:R-:W-:Y:S01]  /*b7c0*/  MOV R172, R165 ;  /* 0x000000a500ac7202 */ /* 0x000fe20000000f00 */
[----:B------:R1:W-:Y:S03]  /*b7d0*/  MUFU.EX2 R185, R152 ;  /* 0x0000009800b97308 */ /* 0x0003e60000000800 */
[----:B------:R-:W-:Y:S02]  /*b7e0*/  MOV R165, R164 ;  /* 0x000000a400a57202 */ /* 0x000fe40000000f00 */
[----:B------:R-:W-:Y:S02]  /*b7f0*/  MOV R164, R155 ;  /* 0x0000009b00a47202 */ /* 0x000fe40000000f00 */
[----:B------:R-:W-:Y:S03]  /*b800*/  MOV R155, R229 ;  /* 0x000000e5009b7202 */ /* 0x000fe60000000f00 */
[----:B------:R2:W3:Y:S10]  /*b810*/  MUFU.EX2 R229, R148 ;  /* 0x0000009400e57308 */ /* 0x0004f40000000800 */
[----:B------:R-:W-:Y:S01]  /*b820*/  MUFU.EX2 R195, R208 ;  /* 0x000000d000c37308 */ /* 0x000fe20000000800 */
[--C-:B-1----:R-:W-:Y:S09]  /*b830*/  FFMA.FTZ R152, R170, c[0x0][0x23c], -R139.reuse ;  /* 0x00008f00aa987a23 */ /* 0x102ff2000001088b */
[----:B------:R1:W-:Y:S01]  /*b840*/  MUFU.EX2 R170, R152 ;  /* 0x0000009800aa7308 */ /* 0x0003e20000000800 */
[----:B--2---:R-:W2:Y:S01]  /*b850*/  LDSM.16.MT88.4 R148, [R227+0xe000] ;  /* 0x00e00000e394783b */ /* 0x004ea20000004200 */
[----:B-1----:R-:W-:Y:S08]  /*b860*/  FFMA.FTZ R152, R224, c[0x0][0x23c], -R139 ;  /* 0x00008f00e0987a23 */ /* 0x002ff0000001088b */
[----:B------:R1:W-:Y:S01]  /*b870*/  MUFU.EX2 R224, R152 ;  /* 0x0000009800e07308 */ /* 0x0003e20000000800 */
[-C--:B--2---:R-:W-:Y:S08]  /*b880*/  HMMA.16816.F32 R116, R140, R148.reuse, R116 ;  /* 0x000000948c74723c */ /* 0x084ff00000001874 */
[C---:B------:R-:W-:Y:S04]  /*b890*/  HMMA.16816.F32 R120, R144.reuse, R148, R120 ;  /* 0x000000949078723c */ /* 0x040fe80000001878 */
[----:B-1----:R-:W-:Y:S03]  /*b8a0*/  FFMA.FTZ R152, R178, c[0x0][0x23c], -R209 ;  /* 0x00008f00b2987a23 */ /* 0x002fe600000108d1 */
[----:B------:R-:W-:Y:S01]  /*b8b0*/  FFMA.FTZ R148, R175, c[0x0][0x23c], -R139 ;  /* 0x00008f00af947a23 */ /* 0x000fe2000001088b */
[-C--:B------:R-:W-:Y:S01]  /*b8c0*/  HMMA.16816.F32 R124, R144, R150.reuse, R124 ;  /* 0x00000096907c723c */ /* 0x080fe2000000187c */
[----:B------:R1:W-:Y:S01]  /*b8d0*/  MUFU.EX2 R181, R152 ;  /* 0x0000009800b57308 */ /* 0x0003e20000000800 */
[----:B------:R-:W2:Y:S02]  /*b8e0*/  LDSM.16.MT88.4 R144, [R225+0xc800] ;  /* 0x00c80000e190783b */ /* 0x000ea40000004200 */
[----:B------:R-:W-:Y:S04]  /*b8f0*/  MOV R175, R164 ;  /* 0x000000a400af7202 */ /* 0x000fe80000000f00 */
[----:B------:R-:W-:Y:S02]  /*b900*/  HMMA.16816.F32 R128, R140, R150, R128 ;  /* 0x000000968c80723c */ /* 0x000fe40000001880 */
[----:B------:R-:W4:Y:S01]  /*b910*/  LDL.LU R164, [R1+0x30] ;  /* 0x0000300001a47983 */ /* 0x000f220000300800 */
[----:B------:R2:W-:Y:S03]  /*b920*/  MUFU.EX2 R179, R148 ;  /* 0x0000009400b37308 */ /* 0x0005e60000000800 */
[----:B------:R-:W4:Y:S01]  /*b930*/  LDL.LU R149, [R1+0x2c] ;  /* 0x00002c0001957983 */ /* 0x000f220000300800 */
[----:B---3--:R-:W-:Y:S02]  /*b940*/  F2FP.PACK_AB R141, R229, R171 ;  /* 0x000000abe58d723e */ /* 0x008fe400000000ff */
[----:B------:R-:W-:Y:S03]  /*b950*/  F2FP.PACK_AB R142, R177, R201 ;  /* 0x000000c9b18e723e */ /* 0x000fe600000000ff */
[----:B------:R-:W-:Y:S01]  /*b960*/  F2FP.PACK_AB R143, R185, R180 ;  /* 0x000000b4b98f723e */ /* 0x000fe200000000ff */
[--C-:B-1----:R-:W-:Y:S01]  /*b970*/  FFMA.FTZ R152, R176, c[0x0][0x23c], -R209.reuse ;  /* 0x00008f00b0987a23 */ /* 0x102fe200000108d1 */
[----:B------:R-:W-:Y:S02]  /*b980*/  MOV R176, R173 ;  /* 0x000000ad00b07202 */ /* 0x000fe40000000f00 */
[----:B------:R-:W-:Y:S01]  /*b990*/  MOV R173, R154 ;  /* 0x0000009a00ad7202 */ /* 0x000fe20000000f00 */
[----:B------:R-:W-:Y:S02]  /*b9a0*/  MUFU.EX2 R187, R152 ;  /* 0x0000009800bb7308 */ /* 0x000fe40000000800 */
[----:B------:R-:W-:Y:S02]  /*b9b0*/  FFMA.FTZ R140, R176, c[0x0][0x23c], -R209 ;  /* 0x00008f00b08c7a23 */ /* 0x000fe400000108d1 */
[--C-:B--2---:R-:W-:Y:S01]  /*b9c0*/  FFMA.FTZ R148, R174, c[0x0][0x23c], -R139.reuse ;  /* 0x00008f00ae947a23 */ /* 0x104fe2000001088b */
[----:B------:R-:W-:Y:S01]  /*b9d0*/  MOV R174, R153 ;  /* 0x0000009900ae7202 */ /* 0x000fe20000000f00 */
[----:B------:R-:W-:Y:S04]  /*b9e0*/  FFMA.FTZ R139, R215, c[0x0][0x23c], -R139 ;  /* 0x00008f00d78b7a23 */ /* 0x000fe8000001088b */
[----:B------:R1:W2:Y:S10]  /*b9f0*/  MUFU.EX2 R184, R148 ;  /* 0x0000009400b87308 */ /* 0x0002b40000000800 */
[----:B------:R3:W-:Y:S01]  /*ba00*/  MUFU.EX2 R176, R140 ;  /* 0x0000008c00b07308 */ /* 0x0007e20000000800 */
[----:B-1----:R-:W-:Y:S01]  /*ba10*/  FFMA.FTZ R148, R172, c[0x0][0x23c], -R209 ;  /* 0x00008f00ac947a23 */ /* 0x002fe200000108d1 */
[----:B------:R-:W-:Y:S02]  /*ba20*/  MOV R172, R165 ;  /* 0x000000a500ac7202 */ /* 0x000fe40000000f00 */
[----:B------:R-:W-:Y:S06]  /*ba30*/  MOV R165, R155 ;  /* 0x0000009b00a57202 */ /* 0x000fec0000000f00 */
[----:B------:R1:W1:Y:S01]  /*ba40*/  MUFU.EX2 R178, R148 ;  /* 0x0000009400b27308 */ /* 0x0002620000000800 */
[----:B------:R-:W4:Y:S01]  /*ba50*/  LDSM.16.MT88.4 R152, [R226+0xc800] ;  /* 0x00c80000e298783b */ /* 0x000f220000004200 */
[----:B--2---:R-:W-:Y:S02]  /*ba60*/  F2FP.PACK_AB R150, R184, R179 ;  /* 0x000000b3b896723e */ /* 0x004fe400000000ff */
[----:B------:R-:W-:Y:S02]  /*ba70*/  MOV R182, R172 ;  /* 0x000000ac00b67202 */ /* 0x000fe40000000f00 */
[----:B---3--:R-:W-:Y:S07]  /*ba80*/  F2FP.PACK_AB R140, R230, R216 ;  /* 0x000000d8e68c723e */ /* 0x008fee00000000ff */
[-C--:B------:R-:W-:Y:S03]  /*ba90*/  HMMA.16816.F32 R4, R140, R144.reuse, R4 ;  /* 0x000000908c04723c */ /* 0x080fe60000001804 */
[----:B-1----:R-:W-:Y:S02]  /*baa0*/  F2FP.PACK_AB R148, R224, R170 ;  /* 0x000000aae094723e */ /* 0x002fe400000000ff */
[----:B------:R-:W-:Y:S01]  /*bab0*/  F2FP.PACK_AB R151, R176, R178 ;  /* 0x000000b2b097723e */ /* 0x000fe200000000ff */
[----:B----4-:R-:W-:Y:S02]  /*bac0*/  FFMA.FTZ R164, R133, R164, R165 ;  /* 0x000000a485a47223 */ /* 0x010fe400000100a5 */
[----:B------:R-:W2:Y:S01]  /*bad0*/  LDL.LU R133, [R1+0x34] ;  /* 0x0000340001857983 */ /* 0x000ea20000300800 */
[----:B------:R-:W-:Y:S03]  /*bae0*/  FFMA.FTZ R165, R132, R149, R223 ;  /* 0x0000009584a57223 */ /* 0x000fe600000100df */
[----:B------:R-:W-:Y:S01]  /*baf0*/  F2FP.PACK_AB R149, R187, R181 ;  /* 0x000000b5bb95723e */ /* 0x000fe200000000ff */
[----:B------:R-:W3:Y:S01]  /*bb00*/  LDL.LU R172, [R1+0x38] ;  /* 0x0000380001ac7983 */ /* 0x000ee20000300800 */
[----:B------:R-:W-:Y:S02]  /*bb10*/  FFMA.FTZ R132, R182, c[0x0][0x23c], -R209 ;  /* 0x00008f00b6847a23 */ /* 0x000fe400000108d1 */
[----:B------:R1:W-:Y:S01]  /*bb20*/  MUFU.EX2 R182, R213 ;  /* 0x000000d500b67308 */ /* 0x0003e20000000800 */
[----:B------:R-:W-:Y:S01]  /*bb30*/  LDSM.16.MT88.4 R220, [R228+0xf800] ;  /* 0x00f80000e4dc783b */ /* 0x000fe20000004200 */
[----:B------:R-:W-:Y:S01]  /*bb40*/  FADD.FTZ R164, R249, R164 ;  /* 0x000000a4f9a47221 */ /* 0x000fe20000010000 */
[C---:B------:R-:W-:Y:S04]  /*bb50*/  HMMA.16816.F32 R8, R148.reuse, R144, R8 ;  /* 0x000000909408723c */ /* 0x040fe80000001808 */
[----:B------:R-:W-:Y:S03]  /*bb60*/  FADD.FTZ R165, R244, R165 ;  /* 0x000000a5f4a57221 */ /* 0x000fe60000010000 */
[----:B------:R4:W-:Y:S01]  /*bb70*/  MUFU.EX2 R197, R132 ;  /* 0x0000008400c57308 */ /* 0x0009e20000000800 */
[-C--:B------:R-:W-:Y:S08]  /*bb80*/  HMMA.16816.F32 R12, R148, R146.reuse, R12 ;  /* 0x00000092940c723c */ /* 0x080ff0000000180c */
[C---:B------:R-:W-:Y:S01]  /*bb90*/  HMMA.16816.F32 R16, R140.reuse, R146, R16 ;  /* 0x000000928c10723c */ /* 0x040fe20000001810 */
[----:B------:R-:W4:Y:S01]  /*bba0*/  LDSM.16.MT88.4 R144, [R228+0xc800] ;  /* 0x00c80000e490783b */ /* 0x000f220000004200 */
[----:B------:R4:W-:Y:S06]  /*bbb0*/  MUFU.EX2 R249, R168 ;  /* 0x000000a800f97308 */ /* 0x0009ec0000000800 */
[-C--:B------:R-:W-:Y:S01]  /*bbc0*/  HMMA.16816.F32 R20, R140, R152.reuse, R20 ;  /* 0x000000988c14723c */ /* 0x080fe20000001814 */
[----:B-1----:R-:W-:Y:S03]  /*bbd0*/  LDSM.16.MT88.4 R212, [R225+0xf800] ;  /* 0x00f80000e1d4783b */ /* 0x002fe60000004200 */
[----:B------:R-:W-:Y:S01]  /*bbe0*/  MUFU.EX2 R244, R139 ;  /* 0x0000008b00f47308 */ /* 0x000fe20000000800 */
[--C-:B----4-:R-:W-:Y:S03]  /*bbf0*/  FFMA.FTZ R132, R175, c[0x0][0x23c], -R209.reuse ;  /* 0x00008f00af847a23 */ /* 0x110fe600000108d1 */
[C---:B------:R-:W-:Y:S06]  /*bc00*/  HMMA.16816.F32 R24, R148.reuse, R152, R24 ;  /* 0x000000989418723c */ /* 0x040fec0000001818 */
[----:B------:R1:W4:Y:S02]  /*bc10*/  MUFU.EX2 R202, R132 ;  /* 0x0000008400ca7308 */ /* 0x0003240000000800 */
[-C--:B------:R-:W-:Y:S04]  /*bc20*/  HMMA.16816.F32 R28, R148, R154.reuse, R28 ;  /* 0x0000009a941c723c */ /* 0x080fe8000000181c */
[----:B------:R-:W-:Y:S04]  /*bc30*/  MOV R168, R188 ;  /* 0x000000bc00a87202 */ /* 0x000fe80000000f00 */
[C---:B------:R-:W-:Y:S01]  /*bc40*/  HMMA.16816.F32 R32, R140.reuse, R154, R32 ;  /* 0x0000009a8c20723c */ /* 0x040fe20000001820 */
[----:B------:R-:W4:Y:S01]  /*bc50*/  LDSM.16.MT88.4 R152, [R227+0xc800] ;  /* 0x00c80000e398783b */ /* 0x000f220000004200 */
[----:B------:R-:W-:Y:S06]  /*bc60*/  MUFU.EX2 R139, R138 ;  /* 0x0000008a008b7308 */ /* 0x000fec0000000800 */
[-C--:B------:R-:W-:Y:S04]  /*bc70*/  HMMA.16816.F32 R36, R140, R144.reuse, R36 ;  /* 0x000000908c24723c */ /* 0x080fe80000001824 */
[----:B-1----:R-:W-:Y:S04]  /*bc80*/  FFMA.FTZ R132, R174, c[0x0][0x23c], -R209 ;  /* 0x00008f00ae847a23 */ /* 0x002fe800000108d1 */
[C---:B------:R-:W-:Y:S01]  /*bc90*/  HMMA.16816.F32 R40, R148.reuse, R144, R40 ;  /* 0x000000909428723c */ /* 0x040fe20000001828 */
[----:B------:R2:W-:Y:S07]  /*bca0*/  MUFU.EX2 R191, R132 ;  /* 0x0000008400bf7308 */ /* 0x0005ee0000000800 */
[-C--:B------:R-:W-:Y:S08]  /*bcb0*/  HMMA.16816.F32 R44, R148, R146.reuse, R44 ;  /* 0x00000092942c723c */ /* 0x080ff0000000182c */
[C---:B------:R-:W-:Y:S01]  /*bcc0*/  HMMA.16816.F32 R48, R140.reuse, R146, R48 ;  /* 0x000000928c30723c */ /* 0x040fe20000001830 */
[----:B------:R-:W1:Y:S07]  /*bcd0*/  LDSM.16.MT88.4 R144, [R225+0xe800] ;  /* 0x00e80000e190783b */ /* 0x000e6e0000004200 */
        /* <DEDUP_REMOVED lines=22> */
[-C--:B------:R-:W-:Y:S07]  /*be40*/  HMMA.16816.F32 R124, R148, R154.reuse, R124 ;  /* 0x0000009a947c723c */ /* 0x080fee000000187c */
[----:B------:R-:W-:Y:S01]  /*be50*/  F2FP.PACK_AB R150, R210, R189 ;  /* 0x000000bdd296723e */ /* 0x000fe200000000ff */
[----:B------:R-:W-:Y:S01]  /*be60*/  HMMA.16816.F32 R128, R140, R154, R128 ;  /* 0x0000009a8c80723c */ /* 0x000fe20000001880 */
[----:B------:R-:W4:Y:S03]  /*be70*/  LDSM.16.MT88.4 R152, [R227+0xd000] ;  /* 0x00d00000e398783b */ /* 0x000f260000004200 */
[----:B------:R-:W-:Y:S02]  /*be80*/  F2FP.PACK_AB R148, R200, R196 ;  /* 0x000000c4c894723e */ /* 0x000fe400000000ff */
[----:B------:R-:W-:Y:S02]  /*be90*/  F2FP.PACK_AB R149, R202, R197 ;  /* 0x000000c5ca95723e */ /* 0x000fe400000000ff */
[----:B------:R-:W-:Y:S04]  /*bea0*/  F2FP.PACK_AB R142, R190, R203 ;  /* 0x000000cbbe8e723e */ /* 0x000fe800000000ff */
[----:B------:R-:W-:Y:S02]  /*beb0*/  F2FP.PACK_AB R143, R204, R188 ;  /* 0x000000bccc8f723e */ /* 0x000fe400000000ff */
[----:B------:R-:W-:Y:S02]  /*bec0*/  F2FP.PACK_AB R140, R198, R192 ;  /* 0x000000c0c68c723e */ /* 0x000fe400000000ff */
[----:B------:R-:W-:Y:S07]  /*bed0*/  F2FP.PACK_AB R141, R199, R193 ;  /* 0x000000c1c78d723e */ /* 0x000fee00000000ff */
[-C--:B-1----:R-:W-:Y:S03]  /*bee0*/  HMMA.16816.F32 R4, R140, R144.reuse, R4 ;  /* 0x000000908c04723c */ /* 0x082fe60000001804 */
[----:B--2---:R-:W-:Y:S02]  /*bef0*/  FFMA.FTZ R132, R2, R133, R245 ;  /* 0x0000008502847223 */ /* 0x004fe400000100f5 */
[--C-:B------:R-:W-:Y:S02]  /*bf00*/  FFMA.FTZ R2, R173, c[0x0][0x23c], -R209.reuse ;  /* 0x00008f00ad027a23 */ /* 0x100fe400000108d1 */
[----:B---3--:R-:W-:Y:S02]  /*bf10*/  FFMA.FTZ R0, R0, R172, R246 ;  /* 0x000000ac00007223 */ /* 0x008fe400000100f6 */
[----:B------:R-:W1:Y:S01]  /*bf20*/  MUFU.EX2 R205, R2 ;  /* 0x0000000200cd7308 */ /* 0x000e620000000800 */
[----:B------:R-:W-:Y:S02]  /*bf30*/  LDSM.16.MT88.4 R172, [R226+0xd800] ;  /* 0x00d80000e2ac783b */ /* 0x000fe40000004200 */
[----:B------:R-:W-:Y:S02]  /*bf40*/  FADD.FTZ R0, R239, R0 ;  /* 0x00000000ef007221 */ /* 0x000fe40000010000 */
[--C-:B------:R-:W-:Y:S02]  /*bf50*/  FFMA.FTZ R133, R248, c[0x0][0x23c], -R209.reuse ;  /* 0x00008f00f8857a23 */ /* 0x100fe400000108d1 */
[----:B------:R-:W-:Y:S04]  /*bf60*/  FADD.FTZ R0, R235, R0 ;  /* 0x00000000eb007221 */ /* 0x000fe80000010000 */
[----:B------:R-:W-:Y:S01]  /*bf70*/  FADD.FTZ R0, R231, R0 ;  /* 0x00000000e7007221 */ /* 0x000fe20000010000 */
[----:B------:R2:W-:Y:S10]  /*bf80*/  MUFU.EX2 R248, R166 ;  /* 0x000000a600f87308 */ /* 0x0005f40000000800 */
[----:B------:R3:W-:Y:S01]  /*bf90*/  MUFU.EX2 R245, R133 ;  /* 0x0000008500f57308 */ /* 0x0007e20000000800 */
[-C--:B-1----:R-:W-:Y:S01]  /*bfa0*/  F2FP.PACK_AB R151, R205, R191.reuse ;  /* 0x000000bfcd97723e */ /* 0x082fe200000000ff */
[--C-:B------:R-:W-:Y:S02]  /*bfb0*/  FFMA.FTZ R2, R247, c[0x0][0x23c], -R209.reuse ;  /* 0x00008f00f7027a23 */ /* 0x100fe400000108d1 */
[----:B------:R-:W-:Y:S02]  /*bfc0*/  FFMA.FTZ R209, R137, c[0x0][0x23c], -R209 ;  /* 0x00008f0089d17a23 */ /* 0x000fe400000108d1 */
[----:B------:R-:W-:Y:S02]  /*bfd0*/  FADD.FTZ R137, R240, R132 ;  /* 0x00000084f0897221 */ /* 0x000fe40000010000 */
[C---:B------:R-:W-:Y:S01]  /*bfe0*/  HMMA.16816.F32 R8, R148.reuse, R144, R8 ;  /* 0x000000909408723c */ /* 0x040fe20000001808 */
[----:B------:R1:W5:Y:S01]  /*bff0*/  LDL.LU R240, [R1+0xa8] ;  /* 0x0000a80001f07983 */ /* 0x0003620000300800 */
[----:B------:R1:W1:Y:S02]  /*c000*/  MUFU.EX2 R247, R169 ;  /* 0x000000a900f77308 */ /* 0x0002640000000800 */
[----:B------:R-:W-:Y:S01]  /*c010*/  FADD.FTZ R132, R238, R164 ;  /* 0x000000a4ee847221 */ /* 0x000fe20000010000 */
[----:B------:R1:W5:Y:S01]  /*c020*/  LDL.LU R239, [R1+0xa4] ;  /* 0x0000a40001ef7983 */ /* 0x0003620000300800 */
[----:B--2---:R-:W-:Y:S02]  /*c030*/  MOV R166, R191 ;  /* 0x000000bf00a67202 */ /* 0x004fe40000000f00 */
[-C--:B------:R-:W-:Y:S01]  /*c040*/  HMMA.16816.F32 R12, R148, R146.reuse, R12 ;  /* 0x00000092940c723c */ /* 0x080fe2000000180c */
[----:B------:R2:W5:Y:S03]  /*c050*/  LDL.LU R238, [R1+0xa0] ;  /* 0x0000a00001ee7983 */ /* 0x0005660000300800 */
[----:B------:R-:W-:Y:S01]  /*c060*/  FADD.FTZ R132, R234, R132 ;  /* 0x00000084ea847221 */ /* 0x000fe20000010000 */
[----:B------:R2:W2:Y:S01]  /*c070*/  MUFU.EX2 R246, R2 ;  /* 0x0000000200f67308 */ /* 0x0004a20000000800 */
[----:B---3--:R-:W-:Y:S02]  /*c080*/  FADD.FTZ R133, R236, R137 ;  /* 0x00000089ec857221 */ /* 0x008fe40000010000 */
[C---:B------:R-:W-:Y:S01]  /*c090*/  HMMA.16816.F32 R16, R140.reuse, R146, R16 ;  /* 0x000000928c10723c */ /* 0x040fe20000001810 */
[----:B------:R-:W3:Y:S03]  /*c0a0*/  LDSM.16.MT88.4 R144, [R225+0xf000] ;  /* 0x00f00000e190783b */ /* 0x000ee60000004200 */
[----:B------:R-:W-:Y:S02]  /*c0b0*/  FADD.FTZ R137, R216, R132 ;  /* 0x00000084d8897221 */ /* 0x000fe40000010000 */
[----:B------:R-:W-:Y:S01]  /*c0c0*/  FADD.FTZ R133, R232, R133 ;  /* 0x00000085e8857221 */ /* 0x000fe20000010000 */
[----:B------:R4:W3:Y:S01]  /*c0d0*/  MUFU.EX2 R138, R209 ;  /* 0x000000d1008a7308 */ /* 0x0008e20000000800 */
[-C--:B------:R-:W-:Y:S01]  /*c0e0*/  HMMA.16816.F32 R20, R140, R156.reuse, R20 ;  /* 0x0000009c8c14723c */ /* 0x080fe20000001814 */
[----:B------:R-:W-:Y:S03]  /*c0f0*/  LDSM.16.MT88.4 R216, [R226+0xf800] ;  /* 0x00f80000e2d8783b */ /* 0x000fe60000004200 */
[----:B-1----:R-:W-:Y:S01]  /*c100*/  MOV R169, R190 ;  /* 0x000000be00a97202 */ /* 0x002fe20000000f00 */
[----:B------:R-:W-:Y:S01]  /*c110*/  FADD.FTZ R133, R170, R133 ;  /* 0x00000085aa857221 */ /* 0x000fe20000010000 */
[----:B------:R-:W-:Y:S02]  /*c120*/  F2FP.PACK_AB R208, R247, R248 ;  /* 0x000000f8f7d0723e */ /* 0x000fe400000000ff */
[C---:B------:R-:W-:Y:S01]  /*c130*/  HMMA.16816.F32 R24, R148.reuse, R156, R24 ;  /* 0x0000009c9418723c */ /* 0x040fe20000001818 */
[----:B------:R-:W-:Y:S03]  /*c140*/  LDSM.16.MT88.4 R188, [R228+0xd800] ;  /* 0x00d80000e4bc783b */ /* 0x000fe60000004200 */
[----:B--2---:R-:W-:Y:S04]  /*c150*/  FADD.FTZ R2, R237, R165 ;  /* 0x000000a5ed027221 */ /* 0x004fe80000010000 */
[-C--:B------:R-:W-:Y:S01]  /*c160*/  HMMA.16816.F32 R28, R148, R158.reuse, R28 ;  /* 0x0000009e941c723c */ /* 0x080fe2000000181c */
[----:B------:R1:W5:Y:S03]  /*c170*/  LDL.LU R237, [R1+0x9c] ;  /* 0x00009c0001ed7983 */ /* 0x0003660000300800 */
[----:B------:R-:W-:Y:S01]  /*c180*/  FADD.FTZ R2, R233, R2 ;  /* 0x00000002e9027221 */ /* 0x000fe20000010000 */
[----:B------:R1:W5:Y:S01]  /*c190*/  LDL.LU R236, [R1+0x98] ;  /* 0x0000980001ec7983 */ /* 0x0003620000300800 */
[----:B----4-:R-:W-:Y:S02]  /*c1a0*/  F2FP.PACK_AB R209, R245, R246 ;  /* 0x000000f6f5d1723e */ /* 0x010fe400000000ff */
[C---:B------:R-:W-:Y:S01]  /*c1b0*/  HMMA.16816.F32 R32, R140.reuse, R158, R32 ;  /* 0x0000009e8c20723c */ /* 0x040fe20000001820 */
[----:B------:R-:W2:Y:S03]  /*c1c0*/  LDSM.16.MT88.4 R156, [R226+0xf000] ;  /* 0x00f00000e29c783b */ /* 0x000ea60000004200 */
[----:B------:R-:W-:Y:S01]  /*c1d0*/  FADD.FTZ R132, R171, R2 ;  /* 0x00000002ab847221 */ /* 0x000fe20000010000 */
[----:B------:R-:W-:Y:S02]  /*c1e0*/  MOV R2, R210 ;  /* 0x000000d200027202 */ /* 0x000fe40000000f00 */
[----:B------:R-:W-:Y:S01]  /*c1f0*/  F2FP.PACK_AB R210, R244, R252 ;  /* 0x000000fcf4d2723e */ /* 0x000fe200000000ff */
[-C--:B------:R-:W-:Y:S01]  /*c200*/  HMMA.16816.F32 R36, R140, R160.reuse, R36 ;  /* 0x000000a08c24723c */ /* 0x080fe20000001824 */
[----:B------:R1:W5:Y:S03]  /*c210*/  LDL.LU R235, [R1+0x94] ;  /* 0x0000940001eb7983 */ /* 0x0003660000300800 */
[----:B---3--:R-:W-:Y:S01]  /*c220*/  F2FP.PACK_AB R211, R138, R139 ;  /* 0x0000008b8ad3723e */ /* 0x008fe200000000ff */
[----:B------:R1:W5:Y:S03]  /*c230*/  LDL.LU R234, [R1+0x90] ;  /* 0x0000900001ea7983 */ /* 0x0003660000300800 */
[C---:B------:R-:W-:Y:S01]  /*c240*/  HMMA.16816.F32 R40, R148.reuse, R160, R40 ;  /* 0x000000a09428723c */ /* 0x040fe20000001828 */
[----:B------:R1:W5:Y:S04]  /*c250*/  LDL.LU R233, [R1+0x8c] ;  /* 0x00008c0001e97983 */ /* 0x0003680000300800 */
[----:B------:R1:W5:Y:S03]  /*c260*/  LDL.LU R232, [R1+0x88] ;  /* 0x0000880001e87983 */ /* 0x0003660000300800 */
[-C--:B------:R-:W-:Y:S01]  /*c270*/  HMMA.16816.F32 R44, R148, R162.reuse, R44 ;  /* 0x000000a2942c723c */ /* 0x080fe2000000182c */
[----:B------:R1:W5:Y:S07]  /*c280*/  LDL.LU R231, [R1+0x84] ;  /* 0x0000840001e77983 */ /* 0x00036e0000300800 */
[C---:B------:R-:W-:Y:S01]  /*c290*/  HMMA.16816.F32 R48, R140.reuse, R162, R48 ;  /* 0x000000a28c30723c */ /* 0x040fe20000001830 */
[----:B------:R-:W3:Y:S07]  /*c2a0*/  LDSM.16.MT88.4 R160, [R228+0xf000] ;  /* 0x00f00000e4a0783b */ /* 0x000eee0000004200 */
        /* <DEDUP_REMOVED lines=8> */
[C---:B------:R-:W-:Y:S08]  /*c330*/  HMMA.16816.F32 R80, R140.reuse, R146, R80 ;  /* 0x000000928c50723c */ /* 0x040ff00000001850 */
[-C--:B--2---:R-:W-:Y:S08]  /*c340*/  HMMA.16816.F32 R84, R140, R156.reuse, R84 ;  /* 0x0000009c8c54723c */ /* 0x084ff00000001854 */
[C---:B------:R-:W-:Y:S08]  /*c350*/  HMMA.16816.F32 R88, R148.reuse, R156, R88 ;  /* 0x0000009c9458723c */ /* 0x040ff00000001858 */
[-C--:B------:R-:W-:Y:S08]  /*c360*/  HMMA.16816.F32 R92, R148, R158.reuse, R92 ;  /* 0x0000009e945c723c */ /* 0x080ff0000000185c */
[C---:B------:R-:W-:Y:S01]  /*c370*/  HMMA.16816.F32 R96, R140.reuse, R158, R96 ;  /* 0x0000009e8c60723c */ /* 0x040fe20000001860 */
[----:B------:R-:W2:Y:S07]  /*c380*/  LDSM.16.MT88.4 R156, [R225+0xd800] ;  /* 0x00d80000e19c783b */ /* 0x000eae0000004200 */
[-C--:B---3--:R-:W-:Y:S08]  /*c390*/  HMMA.16816.F32 R100, R140, R160.reuse, R100 ;  /* 0x000000a08c64723c */ /* 0x088ff00000001864 */
[C---:B------:R-:W-:Y:S07]  /*c3a0*/  HMMA.16816.F32 R104, R148.reuse, R160, R104 ;  /* 0x000000a09468723c */ /* 0x040fee0000001868 */
[----:B------:R-:W-:Y:S01]  /*c3b0*/  MOV R160, R205 ;  /* 0x000000cd00a07202 */ /* 0x000fe20000000f00 */
[-C--:B------:R-:W-:Y:S04]  /*c3c0*/  HMMA.16816.F32 R108, R148, R162.reuse, R108 ;  /* 0x000000a2946c723c */ /* 0x080fe8000000186c */
[----:B------:R-:W-:Y:S02]  /*c3d0*/  MOV R161, R204 ;  /* 0x000000cc00a17202 */ /* 0x000fe40000000f00 */
[----:B------:R-:W3:Y:S02]  /*c3e0*/  LDSM.16.MT88.4 R204, [R227+0xd800] ;  /* 0x00d80000e3cc783b */ /* 0x000ee40000004200 */
[C---:B------:R-:W-:Y:S08]  /*c3f0*/  HMMA.16816.F32 R112, R140.reuse, R162, R112 ;  /* 0x000000a28c70723c */ /* 0x040ff00000001870 */
[-C--:B----4-:R-:W-:Y:S08]  /*c400*/  HMMA.16816.F32 R116, R140, R152.reuse, R116 ;  /* 0x000000988c74723c */ /* 0x090ff00000001874 */
[C---:B------:R-:W-:Y:S08]  /*c410*/  HMMA.16816.F32 R120, R148.reuse, R152, R120 ;  /* 0x000000989478723c */ /* 0x040ff00000001878 */
[-C--:B------:R-:W-:Y:S08]  /*c420*/  HMMA.16816.F32 R124, R148, R154.reuse, R124 ;  /* 0x0000009a947c723c */ /* 0x080ff0000000187c */
[----:B------:R-:W-:Y:S07]  /*c430*/  HMMA.16816.F32 R128, R140, R154, R128 ;  /* 0x0000009a8c80723c */ /* 0x000fee0000001880 */
[----:B------:R-:W-:Y:S02]  /*c440*/  F2FP.PACK_AB R140, R251, R250 ;  /* 0x000000fafb8c723e */ /* 0x000fe400000000ff */
[----:B------:R-:W-:Y:S03]  /*c450*/  F2FP.PACK_AB R141, R183, R249 ;  /* 0x000000f9b78d723e */ /* 0x000fe600000000ff */
[----:B------:R-:W-:Y:S02]  /*c460*/  F2FP.PACK_AB R142, R194, R186 ;  /* 0x000000bac28e723e */ /* 0x000fe400000000ff */
[----:B------:R-:W-:Y:S07]  /*c470*/  F2FP.PACK_AB R143, R195, R182 ;  /* 0x000000b6c38f723e */ /* 0x000fee00000000ff */
[-C--:B--2---:R-:W-:Y:S01]  /*c480*/  HMMA.16816.F32 R148, R140, R156.reuse, R4 ;  /* 0x0000009c8c94723c */ /* 0x084fe20000001804 */
[----:B------:R-:W2:Y:S07]  /*c490*/  LDSM.16.MT88.4 R4, [R227+0xf800] ;  /* 0x00f80000e304783b */ /* 0x000eae0000004200 */
        /* <DEDUP_REMOVED lines=25> */
[-C--:B------:R-:W-:Y:S03]  /*c630*/  HMMA.16816.F32 R176, R140, R188.reuse, R36 ;  /* 0x000000bc8cb0723c */ /* 0x080fe60000001824 */
[----:B------:R-:W-:Y:S02]  /*c640*/  MOV R27, R200 ;  /* 0x000000c8001b7202 */ /* 0x000fe40000000f00 */
[----:B------:R-:W-:Y:S02]  /*c650*/  MOV R26, R199 ;  /* 0x000000c7001a7202 */ /* 0x000fe40000000f00 */
[----:B------:R-:W-:Y:S02]  /*c660*/  MOV R38, R181 ;  /* 0x000000b500267202 */ /* 0x000fe40000000f00 */
[----:B------:R-:W-:Y:S03]  /*c670*/  MOV R25, R198 ;  /* 0x000000c600197202 */ /* 0x000fe60000000f00 */
[----:B------:R-:W-:Y:S01]  /*c680*/  MOV R24, R197 ;  /* 0x000000c500187202 */ /* 0x000fe20000000f00 */
[----:B------:R-:W-:Y:S01]  /*c690*/  FADD.FTZ R0, R38, R0 ;  /* 0x0000000026007221 */ /* 0x000fe20000010000 */
[----:B------:R-:W-:Y:S02]  /*c6a0*/  MOV R31, R196 ;  /* 0x000000c4001f7202 */ /* 0x000fe40000000f00 */
        /* <DEDUP_REMOVED lines=74> */
[-C--:B------:R-:W-:Y:S03]  /*cb50*/  HMMA.16816.F32 R184, R208, R190.reuse, R44 ;  /* 0x000000bed0b8723c */ /* 0x080fe6000000182c */
[----:B------:R-:W-:Y:S01]  /*cb60*/  FADD.FTZ R11, R11, R8 ;  /* 0x000000080b0b7221 */ /* 0x000fe20000010000 */
[----:B------:R-:W-:Y:S02]  /*cb70*/  MOV R12, R201 ;  /* 0x000000c9000c7202 */ /* 0x000fe40000000f00 */
[----:B------:R-:W-:Y:S02]  /*cb80*/  MOV R132, R136 ;  /* 0x0000008800847202 */ /* 0x000fe40000000f00 */
[C---:B------:R-:W-:Y:S04]  /*cb90*/  HMMA.16816.F32 R188, R140.reuse, R190, R48 ;  /* 0x000000be8cbc723c */ /* 0x040fe80000001830 */
[----:B------:R-:W-:Y:S02]  /*cba0*/  FADD.FTZ R12, R12, R2 ;  /* 0x000000020c0c7221 */ /* 0x000fe40000010000 */
[----:B------:R-:W-:Y:S02]  /*cbb0*/  FADD.FTZ R2, R38, R9 ;  /* 0x0000000926027221 */ /* 0x000fe40000010000 */
[-C--:B---3--:R-:W-:Y:S04]  /*cbc0*/  HMMA.16816.F32 R192, R140, R204.reuse, R52 ;  /* 0x000000cc8cc0723c */ /* 0x088fe80000001834 */
        /* <DEDUP_REMOVED lines=31> */
[-C--:B--2---:R-:W-:Y:S08]  /*cdc0*/  HMMA.16816.F32 R116, R140, R4.reuse, R116 ;  /* 0x000000048c74723c */ /* 0x084ff00000001874 */
        /* <DEDUP_REMOVED lines=10> */
[----:B------:R-:W-:Y:S01]  /*ce70*/  FADD.FTZ R8, R248, R2 ;  /* 0x00000002f8087221 */ /* 0x000fe20000010000 */
[----:B------:R-:W-:Y:S03]  /*ce80*/  MOV R140, R134 ;  /* 0x00000086008c7202 */ /* 0x000fe60000000f00 */
        /* <DEDUP_REMOVED lines=16> */
[----:B------:R1:W-:Y:S02]  /*cf90*/  STL [R1+0x38], R0 ;  /* 0x0000380001007387 */ /* 0x0003e40000100800 */
[----:B-1---5:R-:W-:-:S05]  /*cfa0*/  @P4 BRA `(.L_x_220) ;  /* 0xffffb41000004947 */ /* 0x022fca000383ffff */
.L_x_219:
[----:B---3--:R-:W2:Y:S01]  /*cfb0*/  LDL.LU R4, [R1+0x30] ;  /* 0x0000300001047983 */ /* 0x008ea20000300800 */
[----:B------:R-:W1:Y:S01]  /*cfc0*/  S2UR UR6, SR_CTAID.Y ;  /* 0x00000000000679c3 */ /* 0x000e620000002600 */
[----:B------:R-:W-:-:S02]  /*cfd0*/  UISETP.NE.AND UP0, UPT, UR10, -0x1, UPT ;  /* 0xffffffff0a00788c */ /* 0x000fc4000bf05270 */
[----:B------:R-:W3:Y:S01]  /*cfe0*/  LDL.LU R7, [R1+0x2c] ;  /* 0x00002c0001077983 */ /* 0x000ee20000300800 */
[----:B------:R-:W-:-:S03]  /*cff0*/  ULDC.64 UR4, c[0x0][0x1e8] ;  /* 0x00007a0000047ab9 */ /* 0x000fc60000000a00 */
[----:B------:R-:W4:Y:S04]  /*d000*/  LDL.LU R8, [R1+0x34] ;  /* 0x0000340001087983 */ /* 0x000f280000300800 */
[----:B------:R-:W4:Y:S01]  /*d010*/  LDL.LU R6, [R1+0x38] ;  /* 0x0000380001067983 */ /* 0x000f220000300800 */
[----:B------:R-:W-:Y:S01]  /*d020*/  @UP0 UIMAD.WIDE.U32 UR14, UR10, UR4, URZ ;  /* 0x000000040a0e02a5 */ /* 0x000fe2000f8e003f */
[----:B------:R-:W1:Y:S01]  /*d030*/  S2UR UR9, SR_CTAID.X ;  /* 0x00000000000979c3 */ /* 0x000e620000002500 */
[----:B------:R-:W-:Y:S01]  /*d040*/  ULDC UR8, c[0x0][0x214] ;  /* 0x0000850000087ab9 */ /* 0x000fe20000000800 */
[----:B------:R-:W-:Y:S01]  /*d050*/  BSSY B0, `(.L_x_223) ;  /* 0x00001b0000007945 */ /* 0x000fe20003800000 */
[----:B------:R-:W-:Y:S02]  /*d060*/  @UP0 UIMAD UR7, UR10, UR5, UR15 ;  /* 0x000000050a0702a4 */ /* 0x000fe4000f8e020f */
[----:B------:R-:W-:-:S02]  /*d070*/  UMOV UR24, URZ ;  /* 0x0000003f00187c82 */ /* 0x000fc40008000000 */
[----:B------:R-:W-:Y:S01]  /*d080*/  ULDC.64 UR4, c[0x0][0x1e0] ;  /* 0x0000780000047ab9 */ /* 0x000fe20000000a00 */
[----:B------:R-:W1:Y:S01]  /*d090*/  S2UR UR11, SR_CTAID.Z ;  /* 0x00000000000b79c3 */ /* 0x000e620000002700 */
[----:B------:R-:W-:Y:S02]  /*d0a0*/  UMOV UR25, URZ ;  /* 0x0000003f00197c82 */ /* 0x000fe40008000000 */
[----:B-1----:R-:W-:Y:S02]  /*d0b0*/  @!UP0 USHF.R.S32.HI UR12, URZ, 0x1f, UR6 ;  /* 0x0000001f3f0c8899 */ /* 0x002fe40008011406 */
        /* <DEDUP_REMOVED lines=33> */
[----:B---3--:R-:W2:Y:S04]  /*d2d0*/  SHFL.BFLY PT, R0, R7, 0x2, 0x1f ;  /* 0x0c401f0007007f89 */ /* 0x008ea800000e0000 */
[----:B----4-:R-:W3:Y:S01]  /*d2e0*/  SHFL.BFLY PT, R5, R8, 0x2, 0x1f ;  /* 0x0c401f0008057f89 */ /* 0x010ee200000e0000 */
[----:B-1----:R-:W-:-:S03]  /*d2f0*/  FADD.FTZ R2, R2, R4 ;  /* 0x0000000402027221 */ /* 0x002fc60000010000 */
[----:B------:R-:W-:Y:S01]  /*d300*/  SHFL.BFLY PT, R4, R6, 0x2, 0x1f ;  /* 0x0c401f0006047f89 */ /* 0x000fe200000e0000 */
[----:B--2---:R-:W-:-:S03]  /*d310*/  FADD.FTZ R0, R0, R7 ;  /* 0x0000000700007221 */ /* 0x004fc60000010000 */
[----:B------:R-:W1:Y:S01]  /*d320*/  SHFL.BFLY PT, R133, R2, 0x1, 0x1f ;  /* 0x0c201f0002857f89 */ /* 0x000e6200000e0000 */
[----:B---3--:R-:W-:-:S03]  /*d330*/  FADD.FTZ R5, R5, R8 ;  /* 0x0000000805057221 */ /* 0x008fc60000010000 */
[----:B------:R-:W2:Y:S04]  /*d340*/  S2R R7, SR_TID.X ;  /* 0x0000000000077919 */ /* 0x000ea80000002100 */
[----:B------:R-:W3:Y:S04]  /*d350*/  SHFL.BFLY PT, R132, R0, 0x1, 0x1f ;  /* 0x0c201f0000847f89 */ /* 0x000ee800000e0000 */
[----:B------:R-:W4:Y:S01]  /*d360*/  SHFL.BFLY PT, R10, R5, 0x1, 0x1f ;  /* 0x0c201f00050a7f89 */ /* 0x000f2200000e0000 */
[----:B-1----:R-:W-:Y:S02]  /*d370*/  FADD.FTZ R133, R2, R133 ;  /* 0x0000008502857221 */ /* 0x002fe40000010000 */
[----:B------:R-:W-:Y:S01]  /*d380*/  FADD.FTZ R2, R4, R6 ;  /* 0x0000000604027221 */ /* 0x000fe20000010000 */
[----:B--2---:R-:W-:-:S02]  /*d390*/  SHF.R.S32.HI R4, RZ, 0x1f, R7 ;  /* 0x0000001fff047819 */ /* 0x004fc40000011407 */
[----:B------:R-:W-:Y:S02]  /*d3a0*/  FSETP.NE.FTZ.AND P5, PT, R133, RZ, PT ;  /* 0x000000ff8500720b */ /* 0x000fe40003fb5000 */
[----:B------:R-:W1:Y:S01]  /*d3b0*/  SHFL.BFLY PT, R9, R2, 0x1, 0x1f ;  /* 0x0c201f0002097f89 */ /* 0x000e6200000e0000 */
[----:B---3--:R-:W-:Y:S01]  /*d3c0*/  FADD.FTZ R132, R0, R132 ;  /* 0x0000008400847221 */ /* 0x008fe20000010000 */
[----:B------:R-:W-:Y:S02]  /*d3d0*/  LEA.HI R6, R4, R7, RZ, 0x2 ;  /* 0x0000000704067211 */ /* 0x000fe400078f10ff */
[----:B------:R-:W-:Y:S01]  /*d3e0*/  MOV R0, 0x3f800000 ;  /* 0x3f80000000007802 */ /* 0x000fe20000000f00 */
[----:B----4-:R-:W-:Y:S01]  /*d3f0*/  FADD.FTZ R137, R5, R10 ;  /* 0x0000000a05897221 */ /* 0x010fe20000010000 */
[----:B------:R-:W-:Y:S02]  /*d400*/  FSETP.NE.FTZ.AND P4, PT, R132, RZ, PT ;  /* 0x000000ff8400720b */ /* 0x000fe40003f95000 */
[----:B------:R-:W-:-:S02]  /*d410*/  LOP3.LUT R8, R6, 0x3ffffffc, RZ, 0xc0, !PT ;  /* 0x3ffffffc06087812 */ /* 0x000fc400078ec0ff */
[----:B------:R-:W-:Y:S02]  /*d420*/  FSETP.NE.FTZ.AND P3, PT, R137, RZ, PT ;  /* 0x000000ff8900720b */ /* 0x000fe40003f75000 */
[-C--:B------:R-:W-:Y:S01]  /*d430*/  LEA.HI R4, R4, R7.reuse, RZ, 0x5 ;  /* 0x0000000704047211 */ /* 0x080fe200078f28ff */
[----:B------:R-:W2:Y:S01]  /*d440*/  @P5 MUFU.RCP R0, R133 ;  /* 0x0000008500005308 */ /* 0x000ea20000001000 */
[----:B------:R-:W-:Y:S02]  /*d450*/  IADD3 R8, -R8, R7, RZ ;  /* 0x0000000708087210 */ /* 0x000fe40007ffe1ff */
[----:B------:R-:W-:Y:S02]  /*d460*/  SHF.R.S32.HI R7, RZ, 0x5, R4 ;  /* 0x00000005ff077819 */ /* 0x000fe40000011404 */
[----:B------:R-:W-:Y:S02]  /*d470*/  MOV R4, 0x3f800000 ;  /* 0x3f80000000047802 */ /* 0x000fe40000000f00 */
[----:B------:R-:W-:Y:S01]  /*d480*/  LEA R139, R7, R8, 0x9 ;  /* 0x00000008078b7211 */ /* 0x000fe200078e48ff */
[----:B-1----:R-:W-:Y:S01]  /*d490*/  FADD.FTZ R138, R2, R9 ;  /* 0x00000009028a7221 */ /* 0x002fe20000010000 */
[----:B------:R-:W-:-:S02]  /*d4a0*/  MOV R2, 0x3f800000 ;  /* 0x3f80000000027802 */ /* 0x000fc40000000f00 */
[----:B------:R-:W1:Y:S02]  /*d4b0*/  @P4 MUFU.RCP R4, R132 ;  /* 0x0000008400044308 */ /* 0x000e640000001000 */
[----:B------:R-:W-:Y:S01]  /*d4c0*/  FSETP.NE.FTZ.AND P0, PT, R138, RZ, PT ;  /* 0x000000ff8a00720b */ /* 0x000fe20003f15000 */
[C---:B--2---:R-:W-:Y:S02]  /*d4d0*/  FMUL.FTZ R148, R0.reuse, R148 ;  /* 0x0000009400947220 */ /* 0x044fe40000410000 */
[----:B------:R-:W-:-:S03]  /*d4e0*/  FMUL.FTZ R7, R0, R149 ;  /* 0x0000009500077220 */ /* 0x000fc60000410000 */
[----:B------:R-:W2:Y:S01]  /*d4f0*/  @P3 MUFU.RCP R2, R137 ;  /* 0x0000008900023308 */ /* 0x000ea20000001000 */
[C---:B------:R-:W-:Y:S02]  /*d500*/  FMUL.FTZ R156, R0.reuse, R156 ;  /* 0x0000009c009c7220 */ /* 0x040fe40000410000 */
        /* <DEDUP_REMOVED lines=43> */
[----:B------:R-:W-:Y:S01]  /*d7c0*/  MOV R0, 0x3f800000 ;  /* 0x3f80000000007802 */ /* 0x000fe20000000f00 */
[----:B-1----:R-:W-:Y:S01]  /*d7d0*/  FMUL.FTZ R150, R4, R150 ;  /* 0x0000009604967220 */ /* 0x002fe20000410000 */
        /* <DEDUP_REMOVED lines=235> */
[----:B------:R-:W-:-:S03]  /*e690*/  @P4 FFMA.FTZ R13, R135, c[0x0][0x238], R5 ;  /* 0x00008e00870d4a23 */ /* 0x000fc60000010005 */
        /* <DEDUP_REMOVED lines=75> */
.L_x_224:
[----:B---34-:R-:W-:Y:S05]  /*eb50*/  BSYNC B0 ;  /* 0x0000000000007941 */ /* 0x018fea0003800000 */
.L_x_223:
        /* <DEDUP_REMOVED lines=29> */
.L_x_226:
[----:B----4-:R-:W-:Y:S05]  /*ed30*/  BSYNC B0 ;  /* 0x0000000000007941 */ /* 0x010fea0003800000 */
.L_x_225:
        /* <DEDUP_REMOVED lines=18> */
.L_x_228:
[----:B------:R-:W-:Y:S05]  /*ee60*/  BSYNC B0 ;  /* 0x0000000000007941 */ /* 0x000fea0003800000 */
.L_x_227:
        /* <DEDUP_REMOVED lines=18> */
.L_x_230:
[----:B------:R-:W-:Y:S05]  /*ef90*/  BSYNC B0 ;  /* 0x0000000000007941 */ /* 0x000fea0003800000 */
.L_x_229:
        /* <DEDUP_REMOVED lines=18> */
.L_x_232:
[----:B------:R-:W-:Y:S05]  /*f0c0*/  BSYNC B0 ;  /* 0x0000000000007941 */ /* 0x000fea0003800000 */
.L_x_231:
        /* <DEDUP_REMOVED lines=18> */
.L_x_234:
[----:B------:R-:W-:Y:S05]  /*f1f0*/  BSYNC B0 ;  /* 0x0000000000007941 */ /* 0x000fea0003800000 */
.L_x_233:
        /* <DEDUP_REMOVED lines=18> */
.L_x_236:
[----:B------:R-:W-:Y:S05]  /*f320*/  BSYNC B0 ;  /* 0x0000000000007941 */ /* 0x000fea0003800000 */
.L_x_235:
        /* <DEDUP_REMOVED lines=18> */
.L_x_238:
[----:B------:R-:W-:Y:S05]  /*f450*/  BSYNC B0 ;  /* 0x0000000000007941 */ /* 0x000fea0003800000 */
.L_x_237:
        /* <DEDUP_REMOVED lines=19> */
.L_x_181:
        /* <DEDUP_REMOVED lines=74> */
.L_x_240:
[----:B------:R-:W-:Y:S05]  /*fa30*/  BSYNC B0 ;  /* 0x0000000000007941 */ /* 0x000fea0003800000 */
.L_x_239:
        /* <DEDUP_REMOVED lines=18> */
.L_x_242:
[----:B------:R-:W-:Y:S05]  /*fb60*/  BSYNC B0 ;  /* 0x0000000000007941 */ /* 0x000fea0003800000 */
.L_x_241:
        /* <DEDUP_REMOVED lines=18> */
.L_x_244:
[----:B------:R-:W-:Y:S05]  /*fc90*/  BSYNC B0 ;  /* 0x0000000000007941 */ /* 0x000fea0003800000 */
.L_x_243:
        /* <DEDUP_REMOVED lines=18> */
.L_x_246:
[----:B------:R-:W-:Y:S05]  /*fdc0*/  BSYNC B0 ;  /* 0x0000000000007941 */ /* 0x000fea0003800000 */
.L_x_245:
        /* <DEDUP_REMOVED lines=18> */
.L_x_248:
[----:B------:R-:W-:Y:S05]  /*fef0*/  BSYNC B0 ;  /* 0x0000000000007941 */ /* 0x000fea0003800000 */
.L_x_247:
        /* <DEDUP_REMOVED lines=18> */
.L_x_250:
[----:B------:R-:W-:Y:S05]  /*10020*/  BSYNC B0 ;  /* 0x0000000000007941 */ /* 0x000fea0003800000 */
.L_x_249:
        /* <DEDUP_REMOVED lines=18> */
.L_x_252:
[----:B------:R-:W-:Y:S05]  /*10150*/  BSYNC B0 ;  /* 0x0000000000007941 */ /* 0x000fea0003800000 */
.L_x_251:
        /* <DEDUP_REMOVED lines=18> */
.L_x_254:
[----:B------:R-:W-:Y:S05]  /*10280*/  BSYNC B0 ;  /* 0x0000000000007941 */ /* 0x000fea0003800000 */
.L_x_253:
        /* <DEDUP_REMOVED lines=67> */
.L_x_255:
        /* <DEDUP_REMOVED lines=12> */
.L_x_2377:


//--------------------- .text._ZN5flash16flash_fwd_kernelI23Flash_fwd_kernel_traitsILi128ELi128ELi64ELi4ELb0ELb0EN7cutlass6half_tE19Flash_kernel_traitsILi128ELi128ELi64ELi4ES3_EELb0ELb0ELb0ELb1ELb0ELb0ELb0ELb0EEEvNS_16Flash_fwd_paramsE --------------------------
	.section	.text._ZN5flash16flash_fwd_kernelI23Flash_fwd_kernel_traitsILi128ELi128ELi64ELi4ELb0ELb0EN7cutlass6half_tE19Flash_kernel_traitsILi128ELi128ELi64ELi4ES3_EELb0ELb0ELb0ELb1ELb0ELb0ELb0ELb0EEEvNS_16Flash_fwd_paramsE,"ax",@progbits
	.sectioninfo	@"SHI_REGISTERS=255"
	.align	128
        .global         _ZN5flash16flash_fwd_kernelI23Flash_fwd_kernel_traitsILi128ELi128ELi64ELi4ELb0ELb0EN7cutlass6half_tE19Flash_kernel_traitsILi128ELi128ELi64ELi4ES3_EELb0ELb0ELb0ELb1ELb0ELb0ELb0ELb0EEEvNS_16Flash_fwd_paramsE
        .type           _ZN5flash16flash_fwd_kernelI23Flash_fwd_kernel_traitsILi128ELi128ELi64ELi4ELb0ELb0EN7cutlass6half_tE19Flash_kernel_traitsILi128ELi128ELi64ELi4ES3_EELb0ELb0ELb0ELb1ELb0ELb0ELb0ELb0EEEvNS_16Flash_fwd_paramsE,@function
        .size           _ZN5flash16flash_fwd_kernelI23Flash_fwd_kernel_traitsILi128ELi128ELi64ELi4ELb0ELb0EN7cutlass6half_tE19Flash_kernel_traitsILi128ELi128ELi64ELi4ES3_EELb0ELb0ELb0ELb1ELb0ELb0ELb0ELb0EEEvNS_16Flash_fwd_paramsE,(.L_x_2378 - _ZN5flash16flash_fwd_kernelI23Flash_fwd_kernel_traitsILi128ELi128ELi64ELi4ELb0ELb0EN7cutlass6half_tE19Flash_kernel_traitsILi128ELi128ELi64ELi4ES3_EELb0ELb0ELb0ELb1ELb0ELb0ELb0ELb0EEEvNS_16Flash_fwd_paramsE)
        .other          _ZN5flash16flash_fwd_kernelI23Flash_fwd_kernel_traitsILi128ELi128ELi64ELi4ELb0ELb0EN7cutlass6half_tE19Flash_kernel_traitsILi128ELi128ELi64ELi4ES3_EELb0ELb0ELb0ELb1ELb0ELb0ELb0ELb0EEEvNS_16Flash_fwd_paramsE,@"STO_CUDA_ENTRY STV_DEFAULT"
_ZN5flash16flash_fwd_kernelI23Flash_fwd_kernel_traitsILi128ELi128ELi64ELi4ELb0ELb0EN7cutlass6half_tE19Flash_kernel_traitsILi128ELi128ELi64ELi4ES3_EELb0ELb0ELb0ELb1ELb0ELb0ELb0ELb0EEEvNS_16Flash_fwd_paramsE:
.text._ZN5flash16flash_fwd_kernelI23Flash_fwd_kernel_traitsILi128ELi128ELi64ELi4ELb0ELb0EN7cutlass6half_tE19Flash_kernel_traitsILi128ELi128ELi64ELi4ES3_EELb0ELb0ELb0ELb1ELb0ELb0ELb0ELb0EEEvNS_16Flash_fwd_paramsE:
        /* <DEDUP_REMOVED lines=56> */
.L_x_256:
[----:B------:R-:W-:Y:S02]  /*0380*/  ULDC UR6, c[0x0][0x218] ;  /* 0x0000860000067ab9 */ /* 0x000fe40000000800 */
.L_x_257:
        /* <DEDUP_REMOVED lines=22> */
[----:B------:R-:W1:Y:S05]  /*04f0*/  S2R R198, SR_TID.X ;  /* 0x0000000000c67919 */ /* 0x000e6a0000002100 */
[----:B------:R-:W-:-:S13]  /*0500*/  PLOP3.LUT P0, PT, PT, PT, UP0, 0x80, 0x0 ;  /* 0x000000000000781c */ /* 0x000fda0003f0f008 */
        /* <DEDUP_REMOVED lines=10> */
[----:B------:R-:W-:Y:S02]  /*05b0*/  @!UP1 UIMAD UR19, UR19, UR6, URZ ;  /* 0x00000006131392a4 */ /* 0x000fe4000f8e023f */
[----:B------:R-:W-:-:S02]  /*05c0*/  ULDC.64 UR4, c[0x0][0x198] ;  /* 0x0000660000047ab9 */ /* 0x000fc40000000a00 */
[----:B------:R-:W-:Y:S02]  /*05d0*/  @!UP1 UIMAD.WIDE.U32 UR26, UR12, UR6, URZ ;  /* 0x000000060c1a92a5 */ /* 0x000fe4000f8e003f */
[----:B------:R-:W-:Y:S02]  /*05e0*/  @UP0 UIMAD.WIDE.U32 UR24, UR21, UR4, URZ ;  /* 0x00000004151802a5 */ /* 0x000fe4000f8e003f */
[----:B------:R-:W-:Y:S02]  /*05f0*/  @!UP1 UIMAD UR4, UR12, UR7, UR19 ;  /* 0x000000070c0492a4 */ /* 0x000fe4000f8e0213 */
[----:B------:R-:W-:Y:S02]  /*0600*/  @UP1 UMOV UR6, UR22 ;  /* 0x0000001600061c82 */ /* 0x000fe40008000000 */
[----:B------:R-:W-:Y:S02]  /*0610*/  @UP0 UIMAD UR7, UR21, UR5, UR25 ;  /* 0x00000005150702a4 */ /* 0x000fe4000f8e0219 */
[----:B------:R-:W-:-:S02]  /*0620*/  USHF.R.S32.HI UR19, URZ, 0x1f, UR14 ;  /* 0x0000001f3f137899 */ /* 0x000fc4000801140e */
[----:B------:R-:W-:Y:S02]  /*0630*/  @!UP1 UIADD3 UR15, UR27, UR4, URZ ;  /* 0x000000041b0f9290 */ /* 0x000fe4000fffe03f */
[----:B------:R-:W-:Y:S01]  /*0640*/  @!UP1 UMOV UR6, UR26 ;  /* 0x0000001a00069c82 */ /* 0x000fe20008000000 */
        /* <DEDUP_REMOVED lines=13> */
.L_x_259:
        /* <DEDUP_REMOVED lines=10> */
[----:B------:R-:W-:Y:S01]  /*07c0*/  @UP0 UIMAD UR20, UR20, UR5, UR23 ;  /* 0x00000005141402a4 */ /* 0x000fe2000f8e0217 */
        /* <DEDUP_REMOVED lines=35> */
.L_x_260:
[----:B-1----:R-:W-:Y:S01]  /*0a00*/  SHF.R.S32.HI R15, RZ, 0x1f, R198 ;  /* 0x0000001fff0f7819 */ /* 0x002fe200000114c6 */
[----:B------:R-:W1:Y:S01]  /*0a10*/  S2R R6, SR_CTAID.X ;  /* 0x0000000000067919 */ /* 0x000e620000002500 */
[----:B------:R-:W-:Y:S01]  /*0a20*/  ULDC.64 UR4, c[0x0][0x1a8] ;  /* 0x00006a0000047ab9 */ /* 0x000fe20000000a00 */
[----:B------:R-:W-:Y:S01]  /*0a30*/  IMAD.MOV.U32 R21, RZ, RZ, 0x10 ;  /* 0x00000010ff157424 */ /* 0x000fe200078e00ff */
[CC--:B------:R-:W-:Y:S01]  /*0a40*/  LEA.HI R0, R15.reuse, R198.reuse, RZ, 0x3 ;  /* 0x000000c60f007211 */ /* 0x0c0fe200078f18ff */
[----:B------:R-:W2:Y:S01]  /*0a50*/  S2R R10, SR_CTAID.Z ;  /* 0x00000000000a7919 */ /* 0x000ea20000002700 */
[-C--:B------:R-:W-:Y:S01]  /*0a60*/  LEA.HI R19, R15, R198.reuse, RZ, 0x4 ;  /* 0x000000c60f137211 */ /* 0x080fe200078f20ff */
[----:B------:R-:W-:Y:S01]  /*0a70*/  UIMAD UR4, UR19, UR4, URZ ;  /* 0x00000004130472a4 */ /* 0x000fe2000f8e023f */
[----:B------:R-:W-:Y:S01]  /*0a80*/  SHF.R.S32.HI R12, RZ, 0x3, R0 ;  /* 0x00000003ff0c7819 */ /* 0x000fe20000011400 */
[----:B------:R-:W-:Y:S01]  /*0a90*/  BSSY B0, `(.L_x_261) ;  /* 0x0000057000007945 */ /* 0x000fe20003800000 */
[----:B------:R-:W-:Y:S01]  /*0aa0*/  LOP3.LUT R2, R0, 0xfffffff8, RZ, 0xc0, !PT ;  /* 0xfffffff800027812 */ /* 0x000fe200078ec0ff */
[----:B------:R-:W-:Y:S01]  /*0ab0*/  UIMAD UR5, UR14, UR5, UR4 ;  /* 0x000000050e0572a4 */ /* 0x000fe2000f8e0204 */
[----:B------:R-:W-:Y:S01]  /*0ac0*/  LOP3.LUT R0, R19, 0xfffffff0, RZ, 0xc0, !PT ;  /* 0xfffffff013007812 */ /* 0x000fe200078ec0ff */
[----:B------:R-:W-:Y:S01]  /*0ad0*/  IMAD.SHL.U32 R3, R12, 0x40, RZ ;  /* 0x000000400c037824 */ /* 0x000fe200078e00ff */
[----:B------:R-:W-:Y:S01]  /*0ae0*/  LEA.HI R5, R15, R198, RZ, 0x6 ;  /* 0x000000c60f057211 */ /* 0x000fe200078f30ff */
[C---:B------:R-:W-:Y:S01]  /*0af0*/  IMAD.IADD R20, R198.reuse, 0x1, -R2 ;  /* 0x00000001c6147824 */ /* 0x040fe200078e0a02 */
[----:B------:R-:W-:Y:S01]  /*0b00*/  SHF.R.S32.HI R13, RZ, 0x1f, R12 ;  /* 0x0000001fff0d7819 */ /* 0x000fe2000001140c */
[----:B------:R-:W-:Y:S01]  /*0b10*/  IMAD.IADD R0, R198, 0x1, -R0 ;  /* 0x00000001c6007824 */ /* 0x000fe200078e0a00 */
[----:B------:R-:W-:Y:S01]  /*0b20*/  LOP3.LUT R2, R3, 0x1c0, RZ, 0xc0, !PT ;  /* 0x000001c003027812 */ /* 0x000fe200078ec0ff */
[----:B------:R-:W-:-:S02]  /*0b30*/  IMAD.SHL.U32 R212, R20, 0x8, RZ ;  /* 0x0000000814d47824 */ /* 0x000fc400078e00ff */
[----:B------:R-:W-:Y:S01]  /*0b40*/  IMAD R14, R13, c[0x0][0x1a0], RZ ;  /* 0x000068000d0e7a24 */ /* 0x000fe200078e02ff */
[----:B------:R-:W-:Y:S02]  /*0b50*/  SHF.R.S32.HI R4, RZ, 0x1f, R0 ;  /* 0x0000001fff047819 */ /* 0x000fe40000011400 */
[----:B------:R-:W-:Y:S01]  /*0b60*/  LOP3.LUT R3, R2, 0x38, R212, 0xf8, !PT ;  /* 0x0000003802037812 */ /* 0x000fe200078ef8d4 */
[----:B-1----:R-:W-:Y:S01]  /*0b70*/  IMAD.WIDE R30, R6, 0x80, R12 ;  /* 0x00000080061e7825 */ /* 0x002fe200078e020c */
[----:B------:R-:W-:Y:S02]  /*0b80*/  SHF.R.U32.HI R2, RZ, 0x3, R2 ;  /* 0x00000003ff027819 */ /* 0x000fe40000011602 */
[----:B------:R-:W-:Y:S01]  /*0b90*/  LEA.HI R18, R4, R0, RZ, 0x3 ;  /* 0x0000000004127211 */ /* 0x000fe200078f18ff */
[----:B------:R-:W-:Y:S01]  /*0ba0*/  IMAD.SHL.U32 R4, R5, 0x8, RZ ;  /* 0x0000000805047824 */ /* 0x000fe200078e00ff */
[----:B------:R-:W-:Y:S01]  /*0bb0*/  LOP3.LUT R3, R3, R2, RZ, 0x3c, !PT ;  /* 0x0000000203037212 */ /* 0x000fe200078e3cff */
[----:B------:R1:W-:Y:S01]  /*0bc0*/  STL.64 [R1+0x20], R30 ;  /* 0x0000201e01007387 */ /* 0x0003e20000100a00 */
[----:B------:R-:W-:-:S02]  /*0bd0*/  LOP3.LUT R2, R18, 0xfffffff8, RZ, 0xc0, !PT ;  /* 0xfffffff812027812 */ /* 0x000fc400078ec0ff */
[----:B------:R-:W-:Y:S02]  /*0be0*/  SHF.R.S32.HI R213, RZ, 0x1f, R212 ;  /* 0x0000001fffd57819 */ /* 0x000fe400000114d4 */
[----:B------:R-:W-:Y:S01]  /*0bf0*/  LOP3.LUT R239, R3, 0xfffffe00, R4, 0xf8, !PT ;  /* 0xfffffe0003ef7812 */ /* 0x000fe200078ef804 */
[----:B------:R-:W-:Y:S01]  /*0c00*/  IMAD.IADD R17, R0, 0x1, -R2 ;  /* 0x0000000100117824 */ /* 0x000fe200078e0a02 */
[C---:B------:R-:W-:Y:S01]  /*0c10*/  IADD3 R2, P0, R212.reuse, UR6, RZ ;  /* 0x00000006d4027c10 */ /* 0x040fe2000ff1e0ff */
[----:B------:R-:W-:Y:S01]  /*0c20*/  IMAD R0, R13, c[0x0][0x198], RZ ;  /* 0x000066000d007a24 */ /* 0x000fe200078e02ff */
[----:B------:R-:W-:Y:S01]  /*0c30*/  IADD3 R202, R212, 0x40, RZ ;  /* 0x00000040d4ca7810 */ /* 0x000fe20007ffe0ff */
[C---:B------:R-:W-:Y:S01]  /*0c40*/  IMAD.WIDE.U32 R6, R12.reuse, c[0x0][0x198], R212 ;  /* 0x000066000c067a25 */ /* 0x040fe200078e00d4 */
[----:B------:R-:W-:Y:S01]  /*0c50*/  IADD3.X R3, R213, UR15, RZ, P0, !PT ;  /* 0x0000000fd5037c10 */ /* 0x000fe200087fe4ff */
[----:B------:R1:W-:Y:S01]  /*0c60*/  STL.64 [R1+0x18], R212 ;  /* 0x000018d401007387 */ /* 0x0003e20000100a00 */
[----:B------:R-:W-:Y:S01]  /*0c70*/  UIADD3 UR15, -UR9, UR11, URZ ;  /* 0x0000000b090f7290 */ /* 0x000fe2000fffe13f */
[----:B------:R-:W-:Y:S01]  /*0c80*/  IMAD R9, R12, c[0x0][0x19c], R0 ;  /* 0x000067000c097a24 */ /* 0x000fe200078e0200 */
[----:B------:R-:W-:Y:S01]  /*0c90*/  IADD3 R6, P0, R6, UR24, RZ ;  /* 0x0000001806067c10 */ /* 0x000fe2000ff1e0ff */
[----:B------:R-:W-:Y:S01]  /*0ca0*/  IMAD.WIDE.U32 R4, R12, c[0x0][0x1a0], R212 ;  /* 0x000068000c047a25 */ /* 0x000fe200078e00d4 */
[----:B------:R-:W-:-:S02]  /*0cb0*/  SHF.R.S32.HI R0, RZ, 0x1f, R8 ;  /* 0x0000001fff007819 */ /* 0x000fc40000011408 */
[----:B------:R-:W-:Y:S01]  /*0cc0*/  IADD3.X R7, R7, UR7, R9, P0, !PT ;  /* 0x0000000707077c10 */ /* 0x000fe200087fe409 */
[----:B--2---:R-:W-:Y:S01]  /*0cd0*/  IMAD.WIDE.U32 R10, R10, c[0x0][0x1a8], R2 ;  /* 0x00006a000a0a7a25 */ /* 0x004fe200078e0002 */
[----:B------:R-:W-:-:S03]  /*0ce0*/  IADD3 R2, P0, R4, UR22, RZ ;  /* 0x0000001604027c10 */ /* 0x000fc6000ff1e0ff */
[----:B------:R-:W-:Y:S01]  /*0cf0*/  IMAD R3, R12, c[0x0][0x1a4], R14 ;  /* 0x000069000c037a24 */ /* 0x000fe200078e020e */
[----:B------:R-:W-:Y:S01]  /*0d00*/  R2P PR, R17, 0x6 ;  /* 0x0000000611007804 */ /* 0x000fe20000000000 */
[C---:B------:R-:W-:Y:S01]  /*0d10*/  IMAD R4, R0.reuse, c[0x0][0x1b0], RZ ;  /* 0x00006c0000047a24 */ /* 0x040fe200078e02ff */
[----:B------:R-:W-:Y:S01]  /*0d20*/  IADD3 R9, R11, UR5, RZ ;  /* 0x000000050b097c10 */ /* 0x000fe2000fffe0ff */
[----:B------:R-:W-:Y:S01]  /*0d30*/  IMAD R0, R0, c[0x0][0x1b8], RZ ;  /* 0x00006e0000007a24 */ /* 0x000fe200078e02ff */
[----:B------:R-:W-:Y:S01]  /*0d40*/  IADD3.X R3, R5, UR20, R3, P0, !PT ;  /* 0x0000001405037c10 */ /* 0x000fe200087fe403 */
[----:B------:R-:W-:Y:S01]  /*0d50*/  IMAD R14, R8, c[0x0][0x1b4], R4 ;  /* 0x00006d00080e7a24 */ /* 0x000fe200078e0204 */
[----:B------:R-:W-:Y:S01]  /*0d60*/  ISETP.GE.AND P0, PT, R12, UR15, PT ;  /* 0x0000000f0c007c0c */ /* 0x000fe2000bf06270 */
[C---:B------:R-:W-:Y:S01]  /*0d70*/  IMAD R5, R8.reuse, c[0x0][0x1bc], R0 ;  /* 0x00006f0008057a24 */ /* 0x040fe200078e0200 */
[----:B------:R-:W-:Y:S01]  /*0d80*/  SEL R4, R21, 0xfffffff0, !P1 ;  /* 0xfffffff015047807 */ /* 0x000fe20004800000 */
[----:B------:R-:W-:Y:S01]  /*0d90*/  IMAD.WIDE.U32 R24, R8, c[0x0][0x1b8], R2 ;  /* 0x00006e0008187a25 */ /* 0x000fe200078e0002 */
[----:B------:R-:W-:-:S03]  /*0da0*/  LEA.HI R2, R15, R198, RZ, 0x5 ;  /* 0x000000c60f027211 */ /* 0x000fc600078f28ff */
[----:B------:R-:W-:Y:S01]  /*0db0*/  IMAD.WIDE.U32 R26, R8, c[0x0][0x1b0], R6 ;  /* 0x00006c00081a7a25 */ /* 0x000fe200078e0006 */
[----:B------:R-:W-:Y:S02]  /*0dc0*/  LOP3.LUT R0, R2, 0xffffffe0, RZ, 0xc0, !PT ;  /* 0xffffffe002007812 */ /* 0x000fe400078ec0ff */
[----:B------:R-:W-:Y:S01]  /*0dd0*/  SHF.R.S32.HI R145, RZ, 0x5, R2 ;  /* 0x00000005ff917819 */ /* 0x000fe20000011402 */
[----:B------:R-:W-:Y:S01]  /*0de0*/  IMAD.IADD R22, R25, 0x1, R5 ;  /* 0x0000000119167824 */ /* 0x000fe200078e0205 */
[----:B------:R1:W-:Y:S01]  /*0df0*/  STL.64 [R1+0x40], R26 ;  /* 0x0000401a01007387 */ /* 0x0003e20000100a00 */
[----:B------:R-:W-:Y:S02]  /*0e00*/  IMAD.IADD R29, R27, 0x1, R14 ;  /* 0x000000011b1d7824 */ /* 0x000fe400078e020e */
[----:B------:R-:W-:Y:S01]  /*0e10*/  IMAD.MOV.U32 R3, RZ, RZ, 0x20 ;  /* 0x00000020ff037424 */ /* 0x000fe200078e00ff */
[----:B------:R1:W-:Y:S01]  /*0e20*/  STL.64 [R1+0x38], R24 ;  /* 0x0000381801007387 */ /* 0x0003e20000100a00 */
[----:B------:R-:W-:-:S02]  /*0e30*/  IMAD.IADD R144, R198, 0x1, -R0 ;  /* 0x00000001c6907824 */ /* 0x000fc400078e0a00 */
[----:B------:R-:W-:Y:S01]  /*0e40*/  IMAD.SHL.U32 R239, R239, 0x2, RZ ;  /* 0x00000002efef7824 */ /* 0x000fe200078e00ff */
        /* <DEDUP_REMOVED lines=27> */
.L_x_262:
[----:B------:R-:W-:Y:S05]  /*1000*/  BSYNC B0 ;  /* 0x0000000000007941 */ /* 0x000fea0003800000 */
.L_x_261:
[----:B------:R-:W-:Y:S01]  /*1010*/  IADD3 R16, R12, 0x10, RZ ;  /* 0x000000100c107810 */ /* 0x000fe20007ffe0ff */
[----:B------:R-:W-:Y:S03]  /*1020*/  BSSY B0, `(.L_x_263) ;  /* 0x000001c000007945 */ /* 0x000fe60003800000 */
[----:B------:R-:W-:-:S13]  /*1030*/  ISETP.GE.AND P0, PT, R16, UR15, PT ;  /* 0x0000000f10007c0c */ /* 0x000fda000bf06270 */
[----:B------:R-:W-:Y:S05]  /*1040*/  @P0 BRA `(.L_x_264) ;  /* 0x0000019000000947 */ /* 0x000fea0003800000 */
[----:B------:R-:W-:Y:S02]  /*1050*/  IADD3 R5, P0, R30, 0x10, RZ ;  /* 0x000000101e057810 */ /* 0x000fe40007f1e0ff */
[----:B------:R-:W-:Y:S02]  /*1060*/  ISETP.GE.AND P1, PT, R212, c[0x0][0x220], PT ;  /* 0x00008800d4007a0c */ /* 0x000fe40003f26270 */
[----:B--2---:R-:W-:Y:S01]  /*1070*/  MOV R3, R9 ;  /* 0x0000000900037202 */ /* 0x004fe20000000f00 */
[----:B------:R-:W-:Y:S01]  /*1080*/  IMAD.X R2, RZ, RZ, R31, P0 ;  /* 0x000000ffff027224 */ /* 0x000fe200000e061f */
[----:B------:R-:W-:-:S03]  /*1090*/  ISETP.GE.AND P0, PT, R202, c[0x0][0x220], PT ;  /* 0x00008800ca007a0c */ /* 0x000fc60003f06270 */
[----:B------:R-:W-:Y:S02]  /*10a0*/  IMAD R6, R2, c[0x0][0x190], RZ ;  /* 0x0000640002067a24 */ /* 0x000fe400078e02ff */
[----:B------:R-:W-:-:S04]  /*10b0*/  IMAD.MOV.U32 R2, RZ, RZ, R10 ;  /* 0x000000ffff027224 */ /* 0x000fc800078e000a */
[C---:B------:R-:W-:Y:S01]  /*10c0*/  IMAD.WIDE.U32 R2, R5.reuse, c[0x0][0x190], R2 ;  /* 0x0000640005027a25 */ /* 0x040fe200078e0002 */
[----:B------:R2:W-:Y:S03]  /*10d0*/  @P1 STS.128 [R239+0x800], RZ ;  /* 0x000800ffef001388 */ /* 0x0005e60000000c00 */
[----:B------:R-:W-:Y:S01]  /*10e0*/  IMAD R5, R5, c[0x0][0x194], R6 ;  /* 0x0000650005057a24 */ /* 0x000fe200078e0206 */
[----:B------:R-:W-:-:S03]  /*10f0*/  @!P1 LEA R6, P2, R2, c[0x0][0x160], 0x1 ;  /* 0x0000580002069a11 */ /* 0x000fc600078408ff */
        /* <DEDUP_REMOVED lines=14> */
.L_x_264:
[----:B------:R-:W-:Y:S05]  /*11e0*/  BSYNC B0 ;  /* 0x0000000000007941 */ /* 0x000fea0003800000 */
.L_x_263:
        /* <DEDUP_REMOVED lines=29> */
.L_x_266:
[----:B------:R-:W-:Y:S05]  /*13c0*/  BSYNC B0 ;  /* 0x0000000000007941 */ /* 0x000fea0003800000 */
.L_x_265:
        /* <DEDUP_REMOVED lines=29> */
.L_x_268:
[----:B------:R-:W-:Y:S05]  /*15a0*/  BSYNC B0 ;  /* 0x0000000000007941 */ /* 0x000fea0003800000 */
.L_x_267:
[----:B--2---:R-:W-:Y:S01]  /*15b0*/  IADD3 R2, R12, 0x40, RZ ;  /* 0x000000400c027810 */ /* 0x004fe20007ffe0ff */
[----:B------:R-:W-:Y:S03]  /*15c0*/  BSSY B0, `(.L_x_269) ;  /* 0x000001c000007945 */ /* 0x000fe60003800000 */
[----:B------:R-:W-:-:S13]  /*15d0*/  ISETP.GE.AND P0, PT, R2, UR15, PT ;  /* 0x0000000f02007c0c */ /* 0x000fda000bf06270 */
[----:B------:R-:W-:Y:S05]  /*15e0*/  @P0 BRA `(.L_x_270) ;  /* 0x0000019000000947 */ /* 0x000fea0003800000 */
[----:B------:R-:W-:Y:S02]  /*15f0*/  IADD3 R5, P0, R30, 0x40, RZ ;  /* 0x000000401e057810 */ /* 0x000fe40007f1e0ff */
[----:B------:R-:W-:Y:S02]  /*1600*/  ISETP.GE.AND P1, PT, R212, c[0x0][0x220], PT ;  /* 0x00008800d4007a0c */ /* 0x000fe40003f26270 */
[----:B------:R-:W-:Y:S01]  /*1610*/  MOV R3, R9 ;  /* 0x0000000900037202 */ /* 0x000fe20000000f00 */
        /* <DEDUP_REMOVED lines=22> */
.L_x_270:
[----:B------:R-:W-:Y:S05]  /*1780*/  BSYNC B0 ;  /* 0x0000000000007941 */ /* 0x000fea0003800000 */
.L_x_269:
[----:B------:R-:W-:Y:S01]  /*1790*/  IADD3 R2, R12, 0x50, RZ ;  /* 0x000000500c027810 */ /* 0x000fe20007ffe0ff */
        /* <DEDUP_REMOVED lines=8> */
[----:B--2---:R-:W-:Y:S02]  /*1820*/  IMAD R6, R2, c[0x0][0x190], RZ ;  /* 0x0000640002067a24 */ /* 0x004fe400078e02ff */
        /* <DEDUP_REMOVED lines=19> */
.L_x_272:
[----:B------:R-:W-:Y:S05]  /*1960*/  BSYNC B0 ;  /* 0x0000000000007941 */ /* 0x000fea0003800000 */
.L_x_271:
        /* <DEDUP_REMOVED lines=29> */
.L_x_274:
[----:B------:R-:W-:Y:S05]  /*1b40*/  BSYNC B0 ;  /* 0x0000000000007941 */ /* 0x000fea0003800000 */
.L_x_273:
[----:B------:R-:W-:Y:S01]  /*1b50*/  IADD3 R2, R12, 0x70, RZ ;  /* 0x000000700c027810 */ /* 0x000fe20007ffe0ff */
[----:B------:R-:W-:Y:S01]  /*1b60*/  UIADD3 UR21, UR10, 0x3f, URZ ;  /* 0x0000003f0a157890 */ /* 0x000fe2000fffe03f */
[----:B------:R-:W-:Y:S01]  /*1b70*/  BSSY B0, `(.L_x_275) ;  /* 0x0000022000007945 */ /* 0x000fe20003800000 */
[----:B------:R-:W-:Y:S01]  /*1b80*/  UMOV UR22, 0x6 ;  /* 0x0000000600167882 */ /* 0x000fe20000000000 */
[----:B------:R-:W-:Y:S01]  /*1b90*/  ISETP.GE.AND P0, PT, R2, UR15, PT ;  /* 0x0000000f02007c0c */ /* 0x000fe2000bf06270 */
[----:B------:R-:W-:Y:S02]  /*1ba0*/  ULDC.64 UR4, c[0x0][0x198] ;  /* 0x0000660000047ab9 */ /* 0x000fe40000000a00 */
[----:B------:R-:W-:Y:S02]  /*1bb0*/  USHF.L.U64.HI UR22, UR4, UR22, UR5 ;  /* 0x0000001604167299 */ /* 0x000fe40008010205 */
[----:B------:R-:W-:Y:S02]  /*1bc0*/  USHF.R.S32.HI UR5, URZ, 0x1f, UR21 ;  /* 0x0000001f3f057899 */ /* 0x000fe40008011415 */
[----:B------:R-:W-:-:S02]  /*1bd0*/  USHF.L.U32 UR23, UR4, 0x6, URZ ;  /* 0x0000000604177899 */ /* 0x000fc4000800063f */
[----:B------:R-:W-:-:S04]  /*1be0*/  ULEA.HI UR21, UR5, UR21, URZ, 0x6 ;  /* 0x0000001505157291 */ /* 0x000fc8000f8f303f */
        /* <DEDUP_REMOVED lines=8> */
[C---:B--2---:R-:W-:Y:S01]  /*1c70*/  IMAD.WIDE.U32 R6, R5.reuse, c[0x0][0x190], R2 ;  /* 0x0000640005067a25 */ /* 0x044fe200078e0002 */
        /* <DEDUP_REMOVED lines=17> */
.L_x_276:
[----:B------:R-:W-:Y:S05]  /*1d90*/  BSYNC B0 ;  /* 0x0000000000007941 */ /* 0x000fea0003800000 */
.L_x_275:
        /* <DEDUP_REMOVED lines=32> */
.L_x_278:
[----:B------:R-:W-:Y:S05]  /*1fa0*/  BSYNC B0 ;  /* 0x0000000000007941 */ /* 0x000fea0003800000 */
.L_x_277:
[----:B------:R-:W-:Y:S01]  /*1fb0*/  ISETP.GE.AND P0, PT, R16, UR18, PT ;  /* 0x0000001210007c0c */ /* 0x000fe2000bf06270 */
[----:B------:R-:W-:Y:S01]  /*1fc0*/  ULDC UR5, c[0x0][0x19c] ;  /* 0x0000670000057ab9 */ /* 0x000fe20000000800 */
[----:B------:R-:W-:Y:S01]  /*1fd0*/  BSSY B0, `(.L_x_279) ;  /* 0x0000017000007945 */ /* 0x000fe20003800000 */
[----:B------:R-:W-:Y:S02]  /*1fe0*/  USHF.L.U32 UR24, UR4, 0x4, URZ ;  /* 0x0000000404187899 */ /* 0x000fe4000800063f */
[----:B------:R-:W-:-:S08]  /*1ff0*/  USHF.L.U64.HI UR13, UR4, UR13, UR5 ;  /* 0x0000000d040d7299 */ /* 0x000fd00008010205 */
[----:B------:R-:W-:Y:S05]  /*2000*/  @P0 BRA `(.L_x_280) ;  /* 0x0000013000000947 */ /* 0x000fea0003800000 */
[----:B------:R-:W-:Y:S02]  /*2010*/  ISETP.GE.AND P1, PT, R212, c[0x0][0x220], PT ;  /* 0x00008800d4007a0c */ /* 0x000fe40003f26270 */
[----:B------:R-:W-:Y:S02]  /*2020*/  IADD3 R5, P2, R2, UR24, RZ ;  /* 0x0000001802057c10 */ /* 0x000fe4000ff5e0ff */
        /* <DEDUP_REMOVED lines=17> */
.L_x_280:
[----:B------:R-:W-:Y:S05]  /*2140*/  BSYNC B0 ;  /* 0x0000000000007941 */ /* 0x000fea0003800000 */
.L_x_279:
[----:B------:R-:W-:Y:S01]  /*2150*/  ISETP.GE.AND P0, PT, R15, UR18, PT ;  /* 0x000000120f007c0c */ /* 0x000fe2000bf06270 */
[----:B------:R-:W-:-:S12]  /*2160*/  BSSY B0, `(.L_x_281) ;  /* 0x0000017000007945 */ /* 0x000fd80003800000 */
[----:B------:R-:W-:Y:S05]  /*2170*/  @P0 BRA `(.L_x_282) ;  /* 0x0000015000000947 */ /* 0x000fea0003800000 */
[----:B------:R-:W-:Y:S01]  /*2180*/  ISETP.GE.AND P1, PT, R212, c[0x0][0x220], PT ;  /* 0x00008800d4007a0c */ /* 0x000fe20003f26270 */
[----:B------:R-:W-:Y:S01]  /*2190*/  IMAD.MOV.U32 R10, RZ, RZ, c[0x0][0x198] ;  /* 0x00006600ff0a7624 */ /* 0x000fe200078e00ff */
[----:B------:R-:W-:Y:S01]  /*21a0*/  ISETP.GE.AND P0, PT, R202, c[0x0][0x220], PT ;  /* 0x00008800ca007a0c */ /* 0x000fe20003f06270 */
[----:B--2---:R-:W-:-:S03]  /*21b0*/  IMAD.MOV.U32 R8, RZ, RZ, c[0x0][0x19c] ;  /* 0x00006700ff087624 */ /* 0x004fc600078e00ff */
        /* <DEDUP_REMOVED lines=17> */
.L_x_282:
[----:B------:R-:W-:Y:S05]  /*22d0*/  BSYNC B0 ;  /* 0x0000000000007941 */ /* 0x000fea0003800000 */
.L_x_281:
[----:B------:R-:W-:Y:S01]  /*22e0*/  ISETP.GE.AND P0, PT, R14, UR18, PT ;  /* 0x000000120e007c0c */ /* 0x000fe2000bf06270 */
[----:B------:R-:W-:-:S12]  /*22f0*/  BSSY B0, `(.L_x_283) ;  /* 0x0000019000007945 */ /* 0x000fd80003800000 */
[----:B------:R-:W-:Y:S05]  /*2300*/  @P0 BRA `(.L_x_284) ;  /* 0x0000017000000947 */ /* 0x000fea0003800000 */
[----:B------:R-:W-:Y:S01]  /*2310*/  ISETP.GE.AND P1, PT, R212, c[0x0][0x220], PT ;  /* 0x00008800d4007a0c */ /* 0x000fe20003f26270 */
[----:B------:R-:W-:Y:S01]  /*2320*/  IMAD.MOV.U32 R3, RZ, RZ, c[0x0][0x198] ;  /* 0x00006600ff037624 */ /* 0x000fe200078e00ff */
        /* <DEDUP_REMOVED lines=15> */
[----:B----4-:R-:W-:-:S04]  /*2420*/  LEA R2, P0, R6, c[0x0][0x168], 0x1 ;  /* 0x00005a0006027a11 */ /* 0x010fc800078008ff */
[----:B------:R-:W-:-:S05]  /*2430*/  LEA.HI.X R3, R6, c[0x0][0x16c], R5, 0x1, P0 ;  /* 0x00005b0006037a11 */ /* 0x000fca00000f0c05 */
[----:B------:R-:W-:Y:S01]  /*2440*/  @!PT LDS RZ, [RZ] ;  /* 0x00000000fffff984 */ /* 0x000fe20000000800 */
[----:B------:R-:W-:Y:S01]  /*2450*/  @!PT LDS RZ, [RZ] ;  /* 0x00000000fffff984 */ /* 0x000fe20000000800 */
[----:B------:R-:W-:Y:S01]  /*2460*/  @!PT LDS RZ, [RZ] ;  /* 0x00000000fffff984 */ /* 0x000fe20000000800 */
[----:B------:R4:W-:Y:S04]  /*2470*/  LDGSTS.E.BYPASS.LTC128B.128 [R239+0xb800], [R2.64+0x80] ;  /* 0x0b80008002ef7fae */ /* 0x0009e8000b901d50 */
.L_x_284:
[----:B------:R-:W-:Y:S05]  /*2480*/  BSYNC B0 ;  /* 0x0000000000007941 */ /* 0x000fea0003800000 */
.L_x_283:
[----:B------:R-:W-:Y:S01]  /*2490*/  ULDC.64 UR6, c[0x0][0x318] ;  /* 0x0000c60000067ab9 */ /* 0x000fe20000000a00 */
[----:B------:R-:W0:Y:S01]  /*24a0*/  LDGDEPBAR ;  /* 0x00000000000079af */ /* 0x000e220000000000 */
[----:B------:R-:W-:Y:S02]  /*24b0*/  UISETP.NE.U32.AND UP1, UPT, URZ, UR6, UPT ;  /* 0x000000063f00728c */ /* 0x000fe4000bf25070 */
[----:B------:R-:W-:Y:S02]  /*24c0*/  ULDC.64 UR4, c[0x0][0x320] ;  /* 0x0000c80000047ab9 */ /* 0x000fe40000000a00 */
[----:B------:R-:W-:-:S06]  /*24d0*/  UISETP.NE.AND.EX UP1, UPT, URZ, UR7, UPT, UP1 ;  /* 0x000000073f00728c */ /* 0x000fcc000bf25310 */
[----:B------:R-:W-:-:S05]  /*24e0*/  PLOP3.LUT P0, PT, PT, PT, UP1, 0x80, 0x0 ;  /* 0x000000000000781c */ /* 0x000fca0003f0f018 */
[----:B------:R-:W-:Y:S02]  /*24f0*/  @UP1 USHF.R.S32.HI UR26, URZ, 0x1f, UR12 ;  /* 0x0000001f3f1a1899 */ /* 0x000fe4000801140c */
[----:B------:R-:W-:Y:S02]  /*2500*/  @UP1 UMOV UR28, UR14 ;  /* 0x0000000e001c1c82 */ /* 0x000fe40008000000 */
[----:B------:R-:W-:Y:S02]  /*2510*/  @UP1 UIMAD UR26, UR26, UR4, URZ ;  /* 0x000000041a1a12a4 */ /* 0x000fe4000f8e023f */
[----:B------:R-:W-:Y:S02]  /*2520*/  @UP1 UMOV UR29, UR19 ;  /* 0x00000013001d1c82 */ /* 0x000fe40008000000 */
[----:B------:R-:W-:Y:S01]  /*2530*/  @UP1 UIMAD.WIDE.U32 UR28, UR12, UR4, UR28 ;  /* 0x000000040c1c12a5 */ /* 0x000fe2000f8e001c */
[----:B------:R-:W-:-:S04]  /*2540*/  DEPBAR.LE SB0, 0x0 ;  /* 0x000080000000791a */ /* 0x000fc80000000000 */
[----:B------:R-:W-:Y:S02]  /*2550*/  @UP1 UIMAD UR5, UR12, UR5, UR26 ;  /* 0x000000050c0512a4 */ /* 0x000fe4000f8e021a */
[----:B------:R-:W-:Y:S02]  /*2560*/  @UP1 ULEA UR6, UP0, UR28, UR6, 0x2 ;  /* 0x000000061c061291 */ /* 0x000fe4000f80103f */
[----:B------:R-:W-:-:S04]  /*2570*/  @UP1 UIADD3 UR5, UR29, UR5, URZ ;  /* 0x000000051d051290 */ /* 0x000fc8000fffe03f */
[----:B------:R-:W-:Y:S01]  /*2580*/  @UP1 ULEA.HI.X UR7, UR28, UR7, UR5, 0x2, UP0 ;  /* 0x000000071c071291 */ /* 0x000fe200080f1405 */
[----:B----4-:R-:W-:Y:S01]  /*2590*/  IMAD.U32 R2, RZ, RZ, UR6 ;  /* 0x00000006ff027e24 */ /* 0x010fe2000f8e00ff */
[----:B------:R-:W-:Y:S01]  /*25a0*/  ISETP.GE.AND P1, PT, R12, UR18, PT ;  /* 0x000000120c007c0c */ /* 0x000fe2000bf26270 */
[----:B------:R-:W-:-:S03]  /*25b0*/  ULDC.64 UR4, c[0x0][0x1a0] ;  /* 0x0000680000047ab9 */ /* 0x000fc60000000a00 */
[----:B------:R-:W-:-:S05]  /*25c0*/  IMAD.U32 R3, RZ, RZ, UR7 ;  /* 0x00000007ff037e24 */ /* 0x000fca000f8e00ff */
[----:B------:R4:W5:Y:S01]  /*25d0*/  @P0 LDG.E R2, [R2.64] ;  /* 0x0000001002020981 */ /* 0x000962000c1e1900 */
[----:B------:R-:W-:Y:S01]  /*25e0*/  UIMAD.WIDE.U32 UR26, UR20, UR4, URZ ;  /* 0x00000004141a72a5 */ /* 0x000fe2000f8e003f */
[----:B------:R-:W-:Y:S01]  /*25f0*/  BSSY B0, `(.L_x_285) ;  /* 0x0000023000007945 */ /* 0x000fe20003800000 */
[----:B------:R-:W-:Y:S01]  /*2600*/  UIMAD UR4, UR25, UR4, URZ ;  /* 0x00000004190472a4 */ /* 0x000fe2000f8e023f */
[----:B------:R-:W-:Y:S03]  /*2610*/  BAR.SYNC.DEFER_BLOCKING 0x0 ;  /* 0x0000000000007b1d */ /* 0x000fe60000010000 */
[----:B------:R-:W-:Y:S01]  /*2620*/  UIMAD UR4, UR20, UR5, UR4 ;  /* 0x00000005140472a4 */ /* 0x000fe2000f8e0204 */
[----:B------:R-:W-:Y:S01]  /*2630*/  MOV R6, UR26 ;  /* 0x0000001a00067c02 */ /* 0x000fe20008000f00 */
[----:B------:R-:W-:Y:S02]  /*2640*/  IMAD.U32 R7, RZ, RZ, UR27 ;  /* 0x0000001bff077e24 */ /* 0x000fe4000f8e00ff */
[----:B------:R-:W-:Y:S01]  /*2650*/  UIADD3 UR4, UR27, UR4, URZ ;  /* 0x000000041b047290 */ /* 0x000fe2000fffe03f */
[----:B----4-:R-:W5:Y:S01]  /*2660*/  @P0 MUFU.RCP R3, c[0x0][0x238] ;  /* 0x00008e0000030b08 */ /* 0x010f620000001000 */
[----:B------:R4:W-:Y:S04]  /*2670*/  @P1 STS.128 [R239+0xc000], RZ ;  /* 0x00c000ffef001388 */ /* 0x0009e80000000c00 */
[----:B------:R4:W-:Y:S01]  /*2680*/  @P1 STS.128 [R239+0xe000], RZ ;  /* 0x00e000ffef001388 */ /* 0x0009e20000000c00 */
[----:B-----5:R-:W-:Y:S01]  /*2690*/  @P0 FMUL.FTZ R2, R2, R3 ;  /* 0x0000000302020220 */ /* 0x020fe20000410000 */
[----:B------:R-:W-:Y:S01]  /*26a0*/  MOV R3, UR4 ;  /* 0x0000000400037c02 */ /* 0x000fe20008000f00 */
[----:B------:R-:W-:-:S02]  /*26b0*/  UMOV UR4, URZ ;  /* 0x0000003f00047c82 */ /* 0x000fc40008000000 */
[----:B------:R5:W1:Y:S02]  /*26c0*/  @P0 R2UR UR6, R2 ;  /* 0x00000000020603c2 */ /* 0x000a6400000e0000 */
[----:B-----5:R-:W-:Y:S01]  /*26d0*/  LEA R2, P0, R6, R24, 0x6 ;  /* 0x0000001806027211 */ /* 0x020fe200078030ff */
[----:B-1----:R-:W-:-:S03]  /*26e0*/  @UP1 UMOV UR4, UR6 ;  /* 0x0000000600041c82 */ /* 0x002fc60008000000 */
[----:B------:R-:W-:Y:S01]  /*26f0*/  LEA.HI.X R3, R6, R22, R3, 0x6, P0 ;  /* 0x0000001606037211 */ /* 0x000fe200000f3403 */
[----:B------:R-:W-:Y:S05]  /*2700*/  @P1 BRA `(.L_x_286) ;  /* 0x0000011000001947 */ /* 0x000fea0003800000 */
[----:B----4-:R-:W-:Y:S02]  /*2710*/  ISETP.GE.AND P1, PT, R212, c[0x0][0x220], PT ;  /* 0x00008800d4007a0c */ /* 0x010fe40003f26270 */
        /* <DEDUP_REMOVED lines=16> */
.L_x_286:
[----:B----4-:R-:W-:Y:S05]  /*2820*/  BSYNC B0 ;  /* 0x0000000000007941 */ /* 0x010fea0003800000 */
.L_x_285:
[----:B------:R-:W-:Y:S01]  /*2830*/  ISETP.GE.AND P0, PT, R16, UR18, PT ;  /* 0x0000001210007c0c */ /* 0x000fe2000bf06270 */
[----:B------:R-:W-:-:S12]  /*2840*/  BSSY B0, `(.L_x_287) ;  /* 0x0000019000007945 */ /* 0x000fd80003800000 */
[----:B------:R4:W-:Y:S04]  /*2850*/  @P0 STS.128 [R239+0xc800], RZ ;  /* 0x00c800ffef000388 */ /* 0x0009e80000000c00 */
[----:B------:R4:W-:Y:S01]  /*2860*/  @P0 STS.128 [R239+0xe800], RZ ;  /* 0x00e800ffef000388 */ /* 0x0009e20000000c00 */
[----:B------:R-:W-:Y:S05]  /*2870*/  @P0 BRA `(.L_x_288) ;  /* 0x0000015000000947 */ /* 0x000fea0003800000 */
[----:B------:R-:W-:Y:S01]  /*2880*/  ISETP.GE.AND P1, PT, R212, c[0x0][0x220], PT ;  /* 0x00008800d4007a0c */ /* 0x000fe20003f26270 */
[----:B--2---:R-:W-:Y:S01]  /*2890*/  IMAD.WIDE.U32 R8, R21, c[0x0][0x1a0], RZ ;  /* 0x0000680015087a25 */ /* 0x004fe200078e00ff */
[----:B------:R-:W-:-:S03]  /*28a0*/  ISETP.GE.AND P0, PT, R202, c[0x0][0x220], PT ;  /* 0x00008800ca007a0c */ /* 0x000fc60003f06270 */
[----:B-1----:R-:W-:Y:S01]  /*28b0*/  IMAD R6, R21, c[0x0][0x1a4], RZ ;  /* 0x0000690015067a24 */ /* 0x002fe200078e02ff */
        /* <DEDUP_REMOVED lines=17> */
.L_x_288:
[----:B------:R-:W-:Y:S05]  /*29d0*/  BSYNC B0 ;  /* 0x0000000000007941 */ /* 0x000fea0003800000 */
.L_x_287:
[----:B------:R-:W-:Y:S01]  /*29e0*/  ISETP.GE.AND P0, PT, R15, UR18, PT ;  /* 0x000000120f007c0c */ /* 0x000fe2000bf06270 */
[----:B------:R-:W-:-:S12]  /*29f0*/  BSSY B0, `(.L_x_289) ;  /* 0x0000019000007945 */ /* 0x000fd80003800000 */
[----:B------:R1:W-:Y:S04]  /*2a00*/  @P0 STS.128 [R239+0xd000], RZ ;  /* 0x00d000ffef000388 */ /* 0x0003e80000000c00 */
[----:B------:R1:W-:Y:S01]  /*2a10*/  @P0 STS.128 [R239+0xf000], RZ ;  /* 0x00f000ffef000388 */ /* 0x0003e20000000c00 */
[----:B------:R-:W-:Y:S05]  /*2a20*/  @P0 BRA `(.L_x_290) ;  /* 0x0000015000000947 */ /* 0x000fea0003800000 */
[----:B------:R-:W-:Y:S01]  /*2a30*/  ISETP.GE.AND P1, PT, R212, c[0x0][0x220], PT ;  /* 0x00008800d4007a0c */ /* 0x000fe20003f26270 */
[----:B--2---:R-:W-:Y:S01]  /*2a40*/  IMAD.MOV.U32 R8, RZ, RZ, c[0x0][0x1a0] ;  /* 0x00006800ff087624 */ /* 0x004fe200078e00ff */
        /* <DEDUP_REMOVED lines=19> */
.L_x_290:
[----:B------:R-:W-:Y:S05]  /*2b80*/  BSYNC B0 ;  /* 0x0000000000007941 */ /* 0x000fea0003800000 */
.L_x_289:
        /* <DEDUP_REMOVED lines=27> */
.L_x_292:
[----:B------:R-:W-:Y:S05]  /*2d40*/  BSYNC B0 ;  /* 0x0000000000007941 */ /* 0x000fea0003800000 */
.L_x_291:
[----:B------:R-:W-:Y:S01]  /*2d50*/  SHF.R.S32.HI R5, RZ, 0x4, R19 ;  /* 0x00000004ff057819 */ /* 0x000fe20000011413 */
[C---:B-1----:R-:W-:Y:S01]  /*2d60*/  IMAD.SHL.U32 R7, R20.reuse, 0x40, RZ ;  /* 0x0000004014077824 */ /* 0x042fe200078e00ff */
[----:B------:R-:W-:Y:S01]  /*2d70*/  R2P PR, R20, 0x6 ;  /* 0x0000000614007804 */ /* 0x000fe20000000000 */
[----:B------:R-:W-:Y:S01]  /*2d80*/  IMAD.SHL.U32 R3, R17, 0x40, RZ ;  /* 0x0000004011037824 */ /* 0x000fe200078e00ff */
[----:B------:R-:W-:Y:S01]  /*2d90*/  LEA.HI R2, R19, R5, RZ, 0x1 ;  /* 0x0000000513027211 */ /* 0x000fe200078f08ff */
[----:B--2---:R-:W-:Y:S01]  /*2da0*/  IMAD.SHL.U32 R8, R18, 0x40, RZ ;  /* 0x0000004012087824 */ /* 0x004fe200078e00ff */
[----:B------:R-:W-:Y:S01]  /*2db0*/  UMOV UR5, 0x40 ;  /* 0x0000004000057882 */ /* 0x000fe20000000000 */
[----:B------:R-:W-:Y:S01]  /*2dc0*/  IMAD.SHL.U32 R6, R12, 0x8, RZ ;  /* 0x000000080c067824 */ /* 0x000fe200078e00ff */
[----:B------:R-:W-:Y:S01]  /*2dd0*/  LOP3.LUT R2, R2, 0xfffffffe, RZ, 0xc0, !PT ;  /* 0xfffffffe02027812 */ /* 0x000fe200078ec0ff */
[----:B------:R-:W0:Y:S01]  /*2de0*/  LDGDEPBAR ;  /* 0x00000000000079af */ /* 0x000e220000000000 */
[----:B------:R-:W-:Y:S01]  /*2df0*/  LOP3.LUT R3, R3, 0x1c0, RZ, 0xc0, !PT ;  /* 0x000001c003037812 */ /* 0x000fe200078ec0ff */
[----:B------:R-:W-:Y:S01]  /*2e00*/  UISETP.GE.AND UP0, UPT, UR10, 0x41, UPT ;  /* 0x000000410a00788c */ /* 0x000fe2000bf06270 */
        /* <DEDUP_REMOVED lines=10> */
[----:B------:R-:W-:-:S03]  /*2eb0*/  LOP3.LUT R196, R7, R6, RZ, 0x3c, !PT ;  /* 0x0000000607c47212 */ /* 0x000fc600078e3cff */
[----:B------:R-:W-:Y:S02]  /*2ec0*/  IMAD R2, R5, 0x200, R2 ;  /* 0x0000020005027824 */ /* 0x000fe400078e0202 */
[----:B------:R-:W-:Y:S02]  /*2ed0*/  IMAD.IADD R3, R196, 0x1, R3 ;  /* 0x00000001c4037824 */ /* 0x000fe400078e0203 */
[----:B------:R-:W-:Y:S02]  /*2ee0*/  IMAD.SHL.U32 R220, R2, 0x2, RZ ;  /* 0x0000000202dc7824 */ /* 0x000fe400078e00ff */
[----:B------:R-:W-:Y:S02]  /*2ef0*/  IMAD.SHL.U32 R227, R3, 0x2, RZ ;  /* 0x0000000203e37824 */ /* 0x000fe400078e00ff */
[----:B------:R-:W-:Y:S01]  /*2f00*/  IMAD.U32 R3, RZ, RZ, UR20 ;  /* 0x00000014ff037e24 */ /* 0x000fe2000f8e00ff */
[----:B------:R-:W-:Y:S01]  /*2f10*/  LDSM.16.M88.4 R24, [R220+0x8000] ;  /* 0x00800000dc18783b */ /* 0x000fe20000000200 */
[----:B------:R-:W-:Y:S01]  /*2f20*/  IADD3 R2, R220, 0x8000, RZ ;  /* 0x00008000dc027810 */ /* 0x000fe20007ffe0ff */
[----:B------:R-:W-:Y:S01]  /*2f30*/  IMAD R228, R4, 0x2, R227 ;  /* 0x0000000204e47824 */ /* 0x000fe200078e02e3 */
[----:B------:R-:W-:Y:S01]  /*2f40*/  IADD3 R231, R220, 0x8020, RZ ;  /* 0x00008020dce77810 */ /* 0x000fe20007ffe0ff */
[----:B------:R-:W1:Y:S01]  /*2f50*/  LDSM.16.M88.4 R8, [R227+0x2000] ;  /* 0x00200000e308783b */ /* 0x000e620000000200 */
[----:B------:R-:W-:Y:S01]  /*2f60*/  @P1 IADD3 R231, R2, -0x20, RZ ;  /* 0xffffffe002e71810 */ /* 0x000fe20007ffe0ff */
[----:B------:R-:W-:-:S02]  /*2f70*/  IMAD.U32 R2, RZ, RZ, UR5 ;  /* 0x00000005ff027e24 */ /* 0x000fc4000f8e00ff */
[----:B------:R-:W2:Y:S01]  /*2f80*/  LDSM.16.M88.4 R36, [R220+0x8800] ;  /* 0x00880000dc24783b */ /* 0x000ea20000000200 */
[C---:B------:R-:W-:Y:S01]  /*2f90*/  IMAD R230, R0.reuse, 0x2, R227 ;  /* 0x0000000200e67824 */ /* 0x040fe200078e02e3 */
[C---:B------:R-:W-:Y:S01]  /*2fa0*/  IADD3 R238, R231.reuse, 0x800, RZ ;  /* 0x00000800e7ee7810 */ /* 0x040fe20007ffe0ff */
[----:B------:R-:W-:Y:S01]  /*2fb0*/  IMAD R229, R0, 0x2, R228 ;  /* 0x0000000200e57824 */ /* 0x000fe200078e02e4 */
[----:B------:R-:W5:Y:S01]  /*2fc0*/  LDSM.16.M88.4 R44, [R220+0x9000] ;  /* 0x00900000dc2c783b */ /* 0x000f620000000200 */
[----:B------:R-:W-:Y:S02]  /*2fd0*/  SEL R2, R2, 0xffffffc0, !P2 ;  /* 0xffffffc002027807 */ /* 0x000fe40005000000 */
[C---:B------:R-:W-:Y:S01]  /*2fe0*/  IADD3 R237, R231.reuse, 0x1000, RZ ;  /* 0x00001000e7ed7810 */ /* 0x040fe20007ffe0ff */
[----:B------:R-:W3:Y:S01]  /*2ff0*/  LDSM.16.M88.4 R48, [R220+0x9800] ;  /* 0x00980000dc30783b */ /* 0x000ee20000000200 */
[C---:B------:R-:W-:Y:S01]  /*3000*/  IADD3 R236, R231.reuse, 0x1800, RZ ;  /* 0x00001800e7ec7810 */ /* 0x040fe20007ffe0ff */
[----:B------:R-:W-:Y:S01]  /*3010*/  IMAD.IADD R226, R220, 0x1, R2 ;  /* 0x00000001dce27824 */ /* 0x000fe200078e0202 */
[----:B------:R-:W-:Y:S01]  /*3020*/  IADD3 R235, R231, 0x2000, RZ ;  /* 0x00002000e7eb7810 */ /* 0x000fe20007ffe0ff */
[----:B------:R-:W4:Y:S01]  /*3030*/  LDSM.16.M88.4 R16, [R227] ;  /* 0x00000000e310783b */ /* 0x000f220000000200 */
[----:B------:R-:W-:Y:S01]  /*3040*/  IMAD.IADD R225, R2, 0x1, R231 ;  /* 0x0000000102e17824 */ /* 0x000fe200078e02e7 */
[----:B------:R-:W-:-:S02]  /*3050*/  SHF.R.S32.HI R2, RZ, 0x1f, R144 ;  /* 0x0000001fff027819 */ /* 0x000fc40000011490 */
[----:B------:R-:W-:Y:S01]  /*3060*/  LDSM.16.M88.4 R52, [R231+0x800] ;  /* 0x00080000e734783b */ /* 0x000fe20000000200 */
[C---:B------:R-:W-:Y:S02]  /*3070*/  IADD3 R234, R231.reuse, 0x2800, RZ ;  /* 0x00002800e7ea7810 */ /* 0x040fe40007ffe0ff */
[----:B------:R-:W-:Y:S01]  /*3080*/  LEA.HI R2, R2, R144, RZ, 0x2 ;  /* 0x0000009002027211 */ /* 0x000fe200078f10ff */
[----:B------:R-:W3:Y:S01]  /*3090*/  LDSM.16.M88.4 R12, [R228+0x2000] ;  /* 0x00200000e40c783b */ /* 0x000ee20000000200 */
[C---:B------:R-:W-:Y:S02]  /*30a0*/  IADD3 R233, R231.reuse, 0x3000, RZ ;  /* 0x00003000e7e97810 */ /* 0x040fe40007ffe0ff */
[----:B------:R-:W-:Y:S01]  /*30b0*/  SHF.R.S32.HI R146, RZ, 0x2, R2 ;  /* 0x00000002ff927819 */ /* 0x000fe20000011402 */
[----:B------:R-:W4:Y:S01]  /*30c0*/  LDSM.16.M88.4 R28, [R231+0x1800] ;  /* 0x00180000e71c783b */ /* 0x000f220000000200 */
[----:B------:R-:W-:Y:S01]  /*30d0*/  IMAD.U32 R2, RZ, RZ, UR10 ;  /* 0x0000000aff027e24 */ /* 0x000fe2000f8e00ff */
[----:B------:R-:W-:-:S02]  /*30e0*/  IADD3 R232, R231, 0x3800, RZ ;  /* 0x00003800e7e87810 */ /* 0x000fc40007ffe0ff */
[----:B------:R-:W-:Y:S01]  /*30f0*/  LDSM.16.M88.4 R40, [R231] ;  /* 0x00000000e728783b */ /* 0x000fe20000000200 */
[----:B------:R-:W-:-:S03]  /*3100*/  IMAD R5, R145, 0x10, R146 ;  /* 0x0000001091057824 */ /* 0x000fc600078e0292 */
[----:B------:R-:W4:Y:S02]  /*3110*/  LDSM.16.M88.4 R32, [R231+0x1000] ;  /* 0x00100000e720783b */ /* 0x000f240000000200 */
[----:B------:R-:W-:Y:S01]  /*3120*/  IADD3 R6, R5, UR9, RZ ;  /* 0x0000000905067c10 */ /* 0x000fe2000fffe0ff */
[C---:B-1----:R-:W-:Y:S01]  /*3130*/  HMMA.16816.F32 R56, R8.reuse, R24, RZ ;  /* 0x000000180838723c */ /* 0x042fe200000018ff */
[----:B------:R-:W-:Y:S02]  /*3140*/  LDSM.16.M88.4 R20, [R230+0x2000] ;  /* 0x00200000e614783b */ /* 0x000fe40000000200 */
[----:B------:R-:W-:Y:S02]  /*3150*/  IADD3 R2, R2, -UR11, R6 ;  /* 0x8000000b02027c10 */ /* 0x000fe4000fffe006 */
[----:B------:R-:W-:Y:S03]  /*3160*/  LDSM.16.M88.4 R80, [R226+0x8800] ;  /* 0x00880000e250783b */ /* 0x000fe60000000200 */
[C---:B--2---:R-:W-:Y:S01]  /*3170*/  HMMA.16816.F32 R64, R8.reuse, R36, RZ ;  /* 0x000000240840723c */ /* 0x044fe200000018ff */
[----:B------:R-:W-:Y:S04]  /*3180*/  LDSM.16.M88.4 R92, [R226+0x9000] ;  /* 0x00900000e25c783b */ /* 0x000fe80000000200 */
[----:B------:R-:W-:Y:S03]  /*3190*/  LDSM.16.M88.4 R128, [R226+0x9800] ;  /* 0x00980000e280783b */ /* 0x000fe60000000200 */
[C---:B-----5:R-:W-:Y:S01]  /*31a0*/  HMMA.16816.F32 R68, R8.reuse, R44, RZ ;  /* 0x0000002c0844723c */ /* 0x060fe200000018ff */
[----:B------:R-:W-:Y:S04]  /*31b0*/  LDSM.16.M88.4 R72, [R226+0x8000] ;  /* 0x00800000e248783b */ /* 0x000fe80000000200 */
[----:B------:R-:W-:Y:S03]  /*31c0*/  STL [R1+0x4c], R146 ;  /* 0x00004c9201007387 */ /* 0x000fe60000100800 */
[C---:B---3--:R-:W-:Y:S01]  /*31d0*/  HMMA.16816.F32 R76, R8.reuse, R48, RZ ;  /* 0x00000030084c723c */ /* 0x048fe200000018ff */
[----:B------:R-:W-:Y:S07]  /*31e0*/  STL [R1+0x48], R6 ;  /* 0x0000480601007387 */ /* 0x000fee0000100800 */
[C---:B------:R-:W-:Y:S08]  /*31f0*/  HMMA.16816.F32 R84, R8.reuse, R26, RZ ;  /* 0x0000001a0854723c */ /* 0x040ff000000018ff */
[C---:B------:R-:W-:Y:S08]  /*3200*/  HMMA.16816.F32 R88, R8.reuse, R38, RZ ;  /* 0x000000260858723c */ /* 0x040ff000000018ff */
[C---:B------:R-:W-:Y:S08]  /*3210*/  HMMA.16816.F32 R104, R8.reuse, R46, RZ ;  /* 0x0000002e0868723c */ /* 0x040ff000000018ff */
[----:B------:R-:W-:Y:S01]  /*3220*/  HMMA.16816.F32 R100, R8, R50, RZ ;  /* 0x000000320864723c */ /* 0x000fe200000018ff */
[----:B------:R-:W1:Y:S07]  /*3230*/  LDSM.16.M88.4 R8, [R228] ;  /* 0x00000000e408783b */ /* 0x000e6e0000000200 */
[C---:B----4-:R-:W-:Y:S08]  /*3240*/  HMMA.16816.F32 R132, R16.reuse, R24, RZ ;  /* 0x000000181084723c */ /* 0x050ff000000018ff */
[C---:B------:R-:W-:Y:S08]  /*3250*/  HMMA.16816.F32 R24, R16.reuse, R26, RZ ;  /* 0x0000001a1018723c */ /* 0x040ff000000018ff */
[C---:B------:R-:W-:Y:S08]  /*3260*/  HMMA.16816.F32 R120, R16.reuse, R36, RZ ;  /* 0x000000241078723c */ /* 0x040ff000000018ff */
[C---:B------:R-:W-:Y:S08]  /*3270*/  HMMA.16816.F32 R108, R16.reuse, R44, RZ ;  /* 0x0000002c106c723c */ /* 0x040ff000000018ff */
[C---:B------:R-:W-:Y:S08]  /*3280*/  HMMA.16816.F32 R96, R16.reuse, R48, RZ ;  /* 0x000000301060723c */ /* 0x040ff000000018ff */
[C---:B------:R-:W-:Y:S08]  /*3290*/  HMMA.16816.F32 R116, R16.reuse, R38, RZ ;  /* 0x000000261074723c */ /* 0x040ff000000018ff */
[C---:B------:R-:W-:Y:S08]  /*32a0*/  HMMA.16816.F32 R124, R16.reuse, R46, RZ ;  /* 0x0000002e107c723c */ /* 0x040ff000000018ff */
[----:B------:R-:W-:Y:S08]  /*32b0*/  HMMA.16816.F32 R112, R16, R50, RZ ;  /* 0x000000321070723c */ /* 0x000ff000000018ff */
[C---:B------:R-:W-:Y:S08]  /*32c0*/  HMMA.16816.F32 R48, R12.reuse, R52, R64 ;  /* 0x000000340c30723c */ /* 0x040ff00000001840 */
[C---:B------:R-:W-:Y:S08]  /*32d0*/  HMMA.16816.F32 R16, R12.reuse, R28, R76 ;  /* 0x0000001c0c10723c */ /* 0x040ff0000000184c */
[C---:B------:R-:W-:Y:S08]  /*32e0*/  HMMA.16816.F32 R44, R12.reuse, R54, R88 ;  /* 0x000000360c2c723c */ /* 0x040ff00000001858 */
[----:B------:R-:W-:Y:S08]  /*32f0*/  HMMA.16816.F32 R36, R12, R32, R68 ;  /* 0x000000200c24723c */ /* 0x000ff00000001844 */
[----:B-1----:R-:W-:Y:S01]  /*3300*/  HMMA.16816.F32 R76, R8, R42, R24 ;  /* 0x0000002a084c723c */ /* 0x002fe20000001818 */
[----:B------:R-:W1:Y:S07]  /*3310*/  LDSM.16.M88.4 R24, [R230] ;  /* 0x00000000e618783b */ /* 0x000e6e0000000200 */
[C---:B------:R-:W-:Y:S08]  /*3320*/  HMMA.16816.F32 R60, R12.reuse, R40, R56 ;  /* 0x000000280c3c723c */ /* 0x040ff00000001838 */
[C---:B------:R-:W-:Y:S08]  /*3330*/  HMMA.16816.F32 R56, R12.reuse, R42, R84 ;  /* 0x0000002a0c38723c */ /* 0x040ff00000001854 */
[C---:B------:R-:W-:Y:S08]  /*3340*/  HMMA.16816.F32 R64, R12.reuse, R34, R104 ;  /* 0x000000220c40723c */ /* 0x040ff00000001868 */
[----:B------:R-:W-:Y:S01]  /*3350*/  HMMA.16816.F32 R68, R12, R30, R100 ;  /* 0x0000001e0c44723c */ /* 0x000fe20000001864 */
[----:B------:R-:W-:Y:S07]  /*3360*/  LDSM.16.M88.4 R12, [R229+0x2000] ;  /* 0x00200000e50c783b */ /* 0x000fee0000000200 */
[C---:B------:R-:W-:Y:S01]  /*3370*/  HMMA.16816.F32 R88, R8.reuse, R40, R132 ;  /* 0x000000280858723c */ /* 0x040fe20000001884 */
[----:B------:R-:W-:Y:S07]  /*3380*/  LDSM.16.M88.4 R40, [R225+0x1000] ;  /* 0x00100000e128783b */ /* 0x000fee0000000200 */
[C---:B------:R-:W-:Y:S08]  /*3390*/  HMMA.16816.F32 R120, R8.reuse, R52, R120 ;  /* 0x000000340878723c */ /* 0x040ff00000001878 */
[C---:B------:R-:W-:Y:S08]  /*33a0*/  HMMA.16816.F32 R104, R8.reuse, R32, R108 ;  /* 0x000000200868723c */ /* 0x040ff0000000186c */
[----:B------:R-:W-:Y:S01]  /*33b0*/  HMMA.16816.F32 R84, R8, R34, R124 ;  /* 0x000000220854723c */ /* 0x000fe2000000187c */
[----:B------:R-:W-:Y:S07]  /*33c0*/  LDSM.16.M88.4 R32, [R220+0xa000] ;  /* 0x00a00000dc20783b */ /* 0x000fee0000000200 */
[C---:B------:R-:W-:Y:S01]  /*33d0*/  HMMA.16816.F32 R124, R20.reuse, R80, R48 ;  /* 0x00000050147c723c */ /* 0x040fe20000001830 */
[----:B------:R-:W2:Y:S07]  /*33e0*/  LDSM.16.M88.4 R48, [R225] ;  /* 0x00000000e130783b */ /* 0x000eae0000000200 */
[C---:B------:R-:W-:Y:S01]  /*33f0*/  HMMA.16816.F32 R108, R20.reuse, R82, R44 ;  /* 0x00000052146c723c */ /* 0x040fe2000000182c */
[----:B------:R-:W3:Y:S07]  /*3400*/  LDSM.16.M88.4 R44, [R225+0x800] ;  /* 0x00080000e12c783b */ /* 0x000eee0000000200 */
[C---:B------:R-:W-:Y:S01]  /*3410*/  HMMA.16816.F32 R136, R20.reuse, R92, R36 ;  /* 0x0000005c1488723c */ /* 0x040fe20000001824 */
[----:B------:R-:W4:Y:S07]  /*3420*/  LDSM.16.M88.4 R36, [R225+0x1800] ;  /* 0x00180000e124783b */ /* 0x000f2e0000000200 */
[----:B------:R-:W-:Y:S01]  /*3430*/  HMMA.16816.F32 R140, R20, R128, R16 ;  /* 0x00000080148c723c */ /* 0x000fe20000001810 */
[----:B------:R-:W5:Y:S07]  /*3440*/  LDSM.16.M88.4 R16, [R229] ;  /* 0x00000000e510783b */ /* 0x000f6e0000000200 */
[C---:B------:R-:W-:Y:S08]  /*3450*/  HMMA.16816.F32 R132, R8.reuse, R28, R96 ;  /* 0x0000001c0884723c */ /* 0x040ff00000001860 */
[C---:B------:R-:W-:Y:S08]  /*3460*/  HMMA.16816.F32 R52, R8.reuse, R54, R116 ;  /* 0x000000360834723c */ /* 0x040ff00000001874 */
[----:B------:R-:W-:Y:S01]  /*3470*/  HMMA.16816.F32 R96, R8, R30, R112 ;  /* 0x0000001e0860723c */ /* 0x000fe20000001870 */
[----:B------:R-:W2:Y:S04]  /*3480*/  LDSM.16.M88.4 R8, [R227+0x6000] ;  /* 0x00600000e308783b */ /* 0x000ea80000000200 */
[----:B------:R-:W2:Y:S03]  /*3490*/  LDSM.16.M88.4 R28, [R220+0xa800] ;  /* 0x00a80000dc1c783b */ /* 0x000ea60000000200 */
[C---:B------:R-:W-:Y:S08]  /*34a0*/  HMMA.16816.F32 R116, R20.reuse, R72, R60 ;  /* 0x000000481474723c */ /* 0x040ff0000000183c */
[C---:B------:R-:W-:Y:S08]  /*34b0*/  HMMA.16816.F32 R100, R20.reuse, R74, R56 ;  /* 0x0000004a1464723c */ /* 0x040ff00000001838 */
[C---:B------:R-:W-:Y:S08]  /*34c0*/  HMMA.16816.F32 R112, R20.reuse, R94, R64 ;  /* 0x0000005e1470723c */ /* 0x040ff00000001840 */
[----:B------:R-:W-:Y:S01]  /*34d0*/  HMMA.16816.F32 R56, R20, R130, R68 ;  /* 0x000000821438723c */ /* 0x000fe20000001844 */
[----:B------:R-:W2:Y:S04]  /*34e0*/  LDSM.16.M88.4 R20, [R227+0x4000] ;  /* 0x00400000e314783b */ /* 0x000ea80000000200 */
[----:B------:R-:W-:Y:S03]  /*34f0*/  LDSM.16.M88.4 R68, [R220+0xb800] ;  /* 0x00b80000dc44783b */ /* 0x000fe60000000200 */
[C---:B-1----:R-:W-:Y:S08]  /*3500*/  HMMA.16816.F32 R64, R24.reuse, R72, R88 ;  /* 0x000000481840723c */ /* 0x042ff00000001858 */
[C---:B------:R-:W-:Y:S08]  /*3510*/  HMMA.16816.F32 R60, R24.reuse, R74, R76 ;  /* 0x0000004a183c723c */ /* 0x040ff0000000184c */
[C---:B------:R-:W-:Y:S08]  /*3520*/  HMMA.16816.F32 R72, R24.reuse, R80, R120 ;  /* 0x000000501848723c */ /* 0x040ff00000001878 */
[C---:B------:R-:W-:Y:S01]  /*3530*/  HMMA.16816.F32 R76, R24.reuse, R82, R52 ;  /* 0x00000052184c723c */ /* 0x040fe20000001834 */
[----:B------:R-:W1:Y:S07]  /*3540*/  LDSM.16.M88.4 R52, [R220+0xb000] ;  /* 0x00b00000dc34783b */ /* 0x000e6e0000000200 */
[C---:B------:R-:W-:Y:S08]  /*3550*/  HMMA.16816.F32 R80, R24.reuse, R92, R104 ;  /* 0x0000005c1850723c */ /* 0x040ff00000001868 */
[C---:B------:R-:W-:Y:S08]  /*3560*/  HMMA.16816.F32 R84, R24.reuse, R94, R84 ;  /* 0x0000005e1854723c */ /* 0x040ff00000001854 */
[C---:B------:R-:W-:Y:S08]  /*3570*/  HMMA.16816.F32 R88, R24.reuse, R130, R96 ;  /* 0x000000821858723c */ /* 0x040ff00000001860 */
[----:B------:R-:W-:Y:S08]  /*3580*/  HMMA.16816.F32 R92, R24, R128, R132 ;  /* 0x00000080185c723c */ /* 0x000ff00000001884 */
[C---:B--2---:R-:W-:Y:S08]  /*3590*/  HMMA.16816.F32 R96, R12.reuse, R48, R116 ;  /* 0x000000300c60723c */ /* 0x044ff00000001874 */
[C---:B---3--:R-:W-:Y:S08]  /*35a0*/  HMMA.16816.F32 R104, R12.reuse, R44, R124 ;  /* 0x0000002c0c68723c */ /* 0x048ff0000000187c */
[C---:B------:R-:W-:Y:S08]  /*35b0*/  HMMA.16816.F32 R100, R12.reuse, R50, R100 ;  /* 0x000000320c64723c */ /* 0x040ff00000001864 */
[C---:B------:R-:W-:Y:S08]  /*35c0*/  HMMA.16816.F32 R108, R12.reuse, R46, R108 ;  /* 0x0000002e0c6c723c */ /* 0x040ff0000000186c */
[C---:B------:R-:W-:Y:S08]  /*35d0*/  HMMA.16816.F32 R124, R12.reuse, R40, R136 ;  /* 0x000000280c7c723c */ /* 0x040ff00000001888 */
[C---:B------:R-:W-:Y:S08]  /*35e0*/  HMMA.16816.F32 R120, R12.reuse, R42, R112 ;  /* 0x0000002a0c78723c */ /* 0x040ff00000001870 */
[C---:B----4-:R-:W-:Y:S08]  /*35f0*/  HMMA.16816.F32 R128, R12.reuse, R36, R140 ;  /* 0x000000240c80723c */ /* 0x050ff0000000188c */
[----:B------:R-:W-:Y:S08]  /*3600*/  HMMA.16816.F32 R116, R12, R38, R56 ;  /* 0x000000260c74723c */ /* 0x000ff00000001838 */
[C---:B-----5:R-:W-:Y:S08]  /*3610*/  HMMA.16816.F32 R12, R16.reuse, R44, R72 ;  /* 0x0000002c100c723c */ /* 0x060ff00000001848 */
[C---:B------:R-:W-:Y:S08]  /*3620*/  HMMA.16816.F32 R112, R16.reuse, R48, R64 ;  /* 0x000000301070723c */ /* 0x040ff00000001840 */
[----:B------:R-:W-:Y:S08]  /*3630*/  HMMA.16816.F32 R48, R16, R50, R60 ;  /* 0x000000321030723c */ /* 0x000ff0000000183c */
[C---:B------:R-:W-:Y:S08]  /*3640*/  HMMA.16816.F32 R60, R8.reuse, R32, R96 ;  /* 0x00000020083c723c */ /* 0x040ff00000001860 */
[-C--:B------:R-:W-:Y:S08]  /*3650*/  HMMA.16816.F32 R72, R8, R28.reuse, R104 ;  /* 0x0000001c0848723c */ /* 0x080ff00000001868 */
[----:B------:R-:W-:Y:S01]  /*3660*/  HMMA.16816.F32 R96, R20, R28, R12 ;  /* 0x0000001c1460723c */ /* 0x000fe2000000180c */
[----:B------:R-:W-:Y:S06]  /*3670*/  LDSM.16.M88.4 R12, [R228+0x4000] ;  /* 0x00400000e40c783b */ /* 0x000fec0000000200 */
[----:B------:R-:W-:Y:S01]  /*3680*/  IMAD.SHL.U32 R28, R198, 0x2, RZ ;  /* 0x00000002c61c7824 */ /* 0x000fe200078e00ff */
[----:B------:R-:W-:Y:S04]  /*3690*/  HMMA.16816.F32 R44, R16, R46, R76 ;  /* 0x0000002e102c723c */ /* 0x000fe8000000184c */
[----:B------:R-:W-:-:S04]  /*36a0*/  LOP3.LUT R28, R28, 0x6, RZ, 0xc0, !PT ;  /* 0x000000061c1c7812 */ /* 0x000fc800078ec0ff */
[----:B------:R-:W-:Y:S01]  /*36b0*/  HMMA.16816.F32 R24, R16, R40, R80 ;  /* 0x000000281018723c */ /* 0x000fe20000001850 */
[----:B------:R-:W-:-:S04]  /*36c0*/  IMAD R28, R3, 0x40, R28 ;  /* 0x00000040031c7824 */ /* 0x000fc800078e021c */
[----:B------:R-:W-:Y:S01]  /*36d0*/  IMAD.IADD R3, R2, 0x1, -R28 ;  /* 0x0000000102037824 */ /* 0x000fe200078e0a1c */
[C---:B------:R-:W-:Y:S02]  /*36e0*/  IADD3 R140, R28.reuse, 0x1, RZ ;  /* 0x000000011c8c7810 */ /* 0x040fe40007ffe0ff */
[----:B------:R-:W-:Y:S01]  /*36f0*/  IADD3 R138, R28, 0x8, RZ ;  /* 0x000000081c8a7810 */ /* 0x000fe20007ffe0ff */
[----:B------:R-:W-:Y:S01]  /*3700*/  HMMA.16816.F32 R56, R16, R36, R92 ;  /* 0x000000241038723c */ /* 0x000fe2000000185c */
[----:B------:R-:W-:Y:S01]  /*3710*/  IABS R5, R3 ;  /* 0x0000000300057213 */ /* 0x000fe20000000000 */
[----:B------:R-:W-:Y:S01]  /*3720*/  IMAD.IADD R3, R2, 0x1, -R140 ;  /* 0x0000000102037824 */ /* 0x000fe200078e0a8c */
[----:B------:R-:W-:Y:S01]  /*3730*/  IADD3 R137, R28, 0x9, RZ ;  /* 0x000000091c897810 */ /* 0x000fe20007ffe0ff */
[----:B------:R-:W-:Y:S01]  /*3740*/  IMAD.IADD R6, R2, 0x1, -R138 ;  /* 0x0000000102067824 */ /* 0x000fe200078e0a8a */
[----:B------:R2:W-:Y:S01]  /*3750*/  I2F R146, R5 ;  /* 0x0000000500927306 */ /* 0x0005e20000201400 */
[----:B------:R-:W-:-:S02]  /*3760*/  IADD3 R136, R28, 0x10, RZ ;  /* 0x000000101c887810 */ /* 0x000fc40007ffe0ff */
[----:B------:R-:W-:Y:S01]  /*3770*/  IABS R3, R3 ;  /* 0x0000000300037213 */ /* 0x000fe20000000000 */
[C---:B------:R-:W-:Y:S01]  /*3780*/  HMMA.16816.F32 R40, R16.reuse, R42, R84 ;  /* 0x0000002a1028723c */ /* 0x040fe20000001854 */
[C---:B------:R-:W-:Y:S02]  /*3790*/  IADD3 R29, R28.reuse, 0x18, RZ ;  /* 0x000000181c1d7810 */ /* 0x040fe40007ffe0ff */
[C---:B------:R-:W-:Y:S02]  /*37a0*/  IADD3 R139, R28.reuse, 0x20, RZ ;  /* 0x000000201c8b7810 */ /* 0x040fe40007ffe0ff */
[C---:B------:R-:W-:Y:S02]  /*37b0*/  IADD3 R141, R28.reuse, 0x21, RZ ;  /* 0x000000211c8d7810 */ /* 0x040fe40007ffe0ff */
[C---:B------:R-:W-:Y:S01]  /*37c0*/  IADD3 R142, R28.reuse, 0x28, RZ ;  /* 0x000000281c8e7810 */ /* 0x040fe20007ffe0ff */
[----:B------:R-:W-:Y:S01]  /*37d0*/  HMMA.16816.F32 R36, R16, R38, R88 ;  /* 0x000000261024723c */ /* 0x000fe20000001858 */
[----:B------:R-:W-:Y:S01]  /*37e0*/  LDSM.16.M88.4 R16, [R231+0x2000] ;  /* 0x00200000e710783b */ /* 0x000fe20000000200 */
[----:B------:R-:W-:Y:S01]  /*37f0*/  IADD3 R143, R28, 0x29, RZ ;  /* 0x000000291c8f7810 */ /* 0x000fe20007ffe0ff */
[----:B--2---:R-:W-:Y:S01]  /*3800*/  IMAD.MOV.U32 R5, RZ, RZ, R3 ;  /* 0x000000ffff057224 */ /* 0x004fe200078e0003 */
[----:B------:R-:W-:Y:S01]  /*3810*/  IABS R3, R6 ;  /* 0x0000000600037213 */ /* 0x000fe20000000000 */
[----:B------:R-:W-:Y:S01]  /*3820*/  IMAD.IADD R6, R2, 0x1, -R137 ;  /* 0x0000000102067824 */ /* 0x000fe200078e0a89 */
[C---:B------:R-:W-:Y:S01]  /*3830*/  IADD3 R145, R28.reuse, 0x30, RZ ;  /* 0x000000301c917810 */ /* 0x040fe20007ffe0ff */
[----:B------:R2:W3:Y:S01]  /*3840*/  I2F R147, R5 ;  /* 0x0000000500937306 */ /* 0x0004e20000201400 */
[----:B------:R-:W-:Y:S01]  /*3850*/  HMMA.16816.F32 R76, R8, R30, R108 ;  /* 0x0000001e084c723c */ /* 0x000fe2000000186c */
[----:B------:R-:W-:-:S02]  /*3860*/  IADD3 R154, R28, 0x31, RZ ;  /* 0x000000311c9a7810 */ /* 0x000fc40007ffe0ff */
[C---:B------:R-:W-:Y:S02]  /*3870*/  IADD3 R153, R28.reuse, 0x38, RZ ;  /* 0x000000381c997810 */ /* 0x040fe40007ffe0ff */
[C---:B------:R-:W-:Y:S02]  /*3880*/  IADD3 R152, R28.reuse, 0x39, RZ ;  /* 0x000000391c987810 */ /* 0x040fe40007ffe0ff */
[----:B------:R-:W-:Y:S01]  /*3890*/  ISETP.GE.AND P2, PT, R28, UR10, PT ;  /* 0x0000000a1c007c0c */ /* 0x000fe2000bf46270 */
[----:B------:R-:W-:Y:S01]  /*38a0*/  HMMA.16816.F32 R44, R20, R30, R44 ;  /* 0x0000001e142c723c */ /* 0x000fe2000000182c */
[----:B------:R-:W-:Y:S01]  /*38b0*/  ISETP.GE.AND P1, PT, R140, UR10, PT ;  /* 0x0000000a8c007c0c */ /* 0x000fe2000bf26270 */
[----:B------:R-:W-:Y:S01]  /*38c0*/  IMAD.IADD R7, R2, 0x1, -R152 ;  /* 0x0000000102077824 */ /* 0x000fe200078e0a98 */
[----:B------:R-:W-:Y:S02]  /*38d0*/  ISETP.GE.AND P0, PT, R138, UR10, PT ;  /* 0x0000000a8a007c0c */ /* 0x000fe4000bf06270 */
[----:B------:R-:W-:Y:S01]  /*38e0*/  ISETP.GE.AND P6, PT, R137, UR10, PT ;  /* 0x0000000a89007c0c */ /* 0x000fe2000bfc6270 */
[----:B--2---:R-:W-:Y:S01]  /*38f0*/  IMAD.MOV.U32 R5, RZ, RZ, R3 ;  /* 0x000000ffff057224 */ /* 0x004fe200078e0003 */
[----:B------:R-:W-:Y:S01]  /*3900*/  IABS R3, R6 ;  /* 0x0000000600037213 */ /* 0x000fe20000000000 */
[----:B------:R-:W-:Y:S01]  /*3910*/  IMAD.IADD R6, R2, 0x1, -R136 ;  /* 0x0000000102067824 */ /* 0x000fe200078e0a88 */
[C---:B------:R-:W-:Y:S01]  /*3920*/  IADD3 R30, R28.reuse, 0x11, RZ ;  /* 0x000000111c1e7810 */ /* 0x040fe20007ffe0ff */
[----:B------:R2:W-:Y:S01]  /*3930*/  I2F R155, R5 ;  /* 0x00000005009b7306 */ /* 0x0005e20000201400 */
[----:B------:R-:W-:Y:S01]  /*3940*/  HMMA.16816.F32 R64, R8, R34, R100 ;  /* 0x000000220840723c */ /* 0x000fe20000001864 */
[----:B------:R-:W-:-:S02]  /*3950*/  IADD3 R31, R28, 0x19, RZ ;  /* 0x000000191c1f7810 */ /* 0x000fc40007ffe0ff */
[----:B------:R-:W-:Y:S02]  /*3960*/  ISETP.GE.AND P5, PT, R136, UR10, PT ;  /* 0x0000000a88007c0c */ /* 0x000fe4000bfa6270 */
[----:B------:R-:W-:Y:S02]  /*3970*/  ISETP.GE.AND P4, PT, R30, UR10, PT ;  /* 0x0000000a1e007c0c */ /* 0x000fe4000bf86270 */
[----:B------:R-:W-:Y:S01]  /*3980*/  ISETP.GE.AND P3, PT, R29, UR10, PT ;  /* 0x0000000a1d007c0c */ /* 0x000fe2000bf66270 */
[----:B-1----:R-:W-:Y:S01]  /*3990*/  HMMA.16816.F32 R80, R8, R52, R124 ;  /* 0x000000340850723c */ /* 0x002fe2000000187c */
[----:B--2---:R-:W-:Y:S01]  /*39a0*/  IMAD.MOV.U32 R5, RZ, RZ, R3 ;  /* 0x000000ffff057224 */ /* 0x004fe200078e0003 */
[----:B------:R-:W-:Y:S01]  /*39b0*/  IABS R3, R6 ;  /* 0x0000000600037213 */ /* 0x000fe20000000000 */
[----:B------:R-:W-:-:S05]  /*39c0*/  IMAD.IADD R6, R2, 0x1, -R30 ;  /* 0x0000000102067824 */ /* 0x000fca00078e0a1e */
[C---:B------:R-:W-:Y:S01]  /*39d0*/  HMMA.16816.F32 R84, R8.reuse, R54, R120 ;  /* 0x000000360854723c */ /* 0x040fe20000001878 */
[----:B------:R1:W-:Y:S07]  /*39e0*/  I2F R164, R5 ;  /* 0x0000000500a47306 */ /* 0x0003ee0000201400 */
[C---:B------:R-:W-:Y:S08]  /*39f0*/  HMMA.16816.F32 R88, R8.reuse, R68, R128 ;  /* 0x000000440858723c */ /* 0x040ff00000001880 */
[----:B------:R-:W-:Y:S01]  /*3a00*/  HMMA.16816.F32 R92, R8, R70, R116 ;  /* 0x00000046085c723c */ /* 0x000fe20000001874 */
[----:B-1----:R-:W-:Y:S01]  /*3a10*/  IMAD.MOV.U32 R5, RZ, RZ, R3 ;  /* 0x000000ffff057224 */ /* 0x002fe200078e0003 */
[----:B------:R-:W-:Y:S01]  /*3a20*/  IABS R3, R6 ;  /* 0x0000000600037213 */ /* 0x000fe20000000000 */
[----:B------:R-:W1:Y:S01]  /*3a30*/  LDSM.16.M88.4 R8, [R228+0x6000] ;  /* 0x00600000e408783b */ /* 0x000e620000000200 */
[C---:B------:R-:W-:Y:S01]  /*3a40*/  IMAD.IADD R6, R2.reuse, 0x1, -R29 ;  /* 0x0000000102067824 */ /* 0x040fe200078e0a1d */
[----:B------:R2:W-:Y:S03]  /*3a50*/  I2F R171, R5 ;  /* 0x0000000500ab7306 */ /* 0x0005e60000201400 */
[C---:B------:R-:W-:Y:S01]  /*3a60*/  HMMA.16816.F32 R100, R20.reuse, R52, R24 ;  /* 0x000000341464723c */ /* 0x040fe20000001818 */
[----:B------:R-:W4:Y:S07]  /*3a70*/  LDSM.16.M88.4 R24, [R231+0x2800] ;  /* 0x00280000e718783b */ /* 0x000f2e0000000200 */
[----:B------:R-:W-:Y:S01]  /*3a80*/  HMMA.16816.F32 R112, R20, R32, R112 ;  /* 0x000000201470723c */ /* 0x000fe20000001870 */
[----:B--2---:R-:W-:Y:S01]  /*3a90*/  IMAD.MOV.U32 R5, RZ, RZ, R3 ;  /* 0x000000ffff057224 */ /* 0x004fe200078e0003 */
[----:B------:R-:W-:Y:S01]  /*3aa0*/  IABS R3, R6 ;  /* 0x0000000600037213 */ /* 0x000fe20000000000 */
[----:B------:R-:W-:-:S05]  /*3ab0*/  IMAD.IADD R6, R2, 0x1, -R31 ;  /* 0x0000000102067824 */ /* 0x000fca00078e0a1f */
[C---:B------:R-:W-:Y:S01]  /*3ac0*/  HMMA.16816.F32 R48, R20.reuse, R34, R48 ;  /* 0x000000221430723c */ /* 0x040fe20000001830 */
[----:B------:R-:W2:Y:S01]  /*3ad0*/  LDSM.16.M88.4 R32, [R231+0x3000] ;  /* 0x00300000e720783b */ /* 0x000ea20000000200 */
[----:B------:R5:W1:Y:S06]  /*3ae0*/  I2F R181, R5 ;  /* 0x0000000500b57306 */ /* 0x000a6c0000201400 */
[C---:B------:R-:W-:Y:S01]  /*3af0*/  HMMA.16816.F32 R116, R20.reuse, R54, R40 ;  /* 0x000000361474723c */ /* 0x040fe20000001828 */
[----:B------:R-:W-:Y:S07]  /*3b00*/  LDSM.16.M88.4 R40, [R226+0xa000] ;  /* 0x00a00000e228783b */ /* 0x000fee0000000200 */
[----:B------:R-:W-:Y:S01]  /*3b10*/  HMMA.16816.F32 R104, R20, R68, R56 ;  /* 0x000000441468723c */ /* 0x000fe20000001838 */
[----:B-----5:R-:W-:Y:S01]  /*3b20*/  IMAD.MOV.U32 R5, RZ, RZ, R3 ;  /* 0x000000ffff057224 */ /* 0x020fe200078e0003 */
[----:B------:R-:W-:Y:S01]  /*3b30*/  IABS R3, R6 ;  /* 0x0000000600037213 */ /* 0x000fe20000000000 */
[----:B------:R-:W-:-:S02]  /*3b40*/  IMAD.IADD R6, R2, 0x1, -R142 ;  /* 0x0000000102067824 */ /* 0x000fc400078e0a8e */
[----:B------:R5:W-:Y:S03]  /*3b50*/  I2F R190, R5 ;  /* 0x0000000500be7306 */ /* 0x000be60000201400 */
[----:B------:R-:W-:Y:S01]  /*3b60*/  HMMA.16816.F32 R108, R20, R70, R36 ;  /* 0x00000046146c723c */ /* 0x000fe20000001824 */
[----:B------:R-:W2:Y:S04]  /*3b70*/  LDSM.16.M88.4 R20, [R231+0x3800] ;  /* 0x00380000e714783b */ /* 0x000ea80000000200 */
[----:B------:R-:W-:Y:S01]  /*3b80*/  LDSM.16.M88.4 R36, [R226+0xa800] ;  /* 0x00a80000e224783b */ /* 0x000fe20000000200 */
[----:B------:R3:W-:Y:S02]  /*3b90*/  I2F R188, R3 ;  /* 0x0000000300bc7306 */ /* 0x0007e40000201400 */
[----:B-1----:R-:W-:Y:S01]  /*3ba0*/  HMMA.16816.F32 R128, R8, R16, R60 ;  /* 0x000000100880723c */ /* 0x002fe2000000183c */
[----:B-----5:R-:W-:-:S07]  /*3bb0*/  IMAD.IADD R5, R2, 0x1, -R139 ;  /* 0x0000000102057824 */ /* 0x020fce00078e0a8b */
[----:B----4-:R-:W-:Y:S01]  /*3bc0*/  HMMA.16816.F32 R124, R8, R24, R72 ;  /* 0x00000018087c723c */ /* 0x010fe20000001848 */
[----:B------:R-:W-:Y:S01]  /*3bd0*/  IABS R5, R5 ;  /* 0x0000000500057213 */ /* 0x000fe20000000000 */
[----:B---3--:R-:W-:-:S03]  /*3be0*/  IMAD.IADD R3, R2, 0x1, -R141 ;  /* 0x0000000102037824 */ /* 0x008fc600078e0a8d */
[----:B------:R1:W-:Y:S03]  /*3bf0*/  I2F R182, R5 ;  /* 0x0000000500b67306 */ /* 0x0003e60000201400 */
[----:B------:R-:W-:Y:S01]  /*3c00*/  HMMA.16816.F32 R132, R8, R18, R64 ;  /* 0x000000120884723c */ /* 0x000fe20000001840 */
[----:B------:R-:W-:-:S07]  /*3c10*/  IABS R3, R3 ;  /* 0x0000000300037213 */ /* 0x000fce0000000000 */
[----:B------:R-:W-:Y:S01]  /*3c20*/  HMMA.16816.F32 R120, R8, R26, R76 ;  /* 0x0000001a0878723c */ /* 0x000fe2000000184c */
[----:B-1----:R-:W-:Y:S01]  /*3c30*/  IMAD.MOV.U32 R5, RZ, RZ, R3 ;  /* 0x000000ffff057224 */ /* 0x002fe200078e0003 */
[----:B------:R-:W-:Y:S01]  /*3c40*/  IABS R3, R6 ;  /* 0x0000000600037213 */ /* 0x000fe20000000000 */
[----:B------:R-:W-:-:S05]  /*3c50*/  IMAD.IADD R6, R2, 0x1, -R143 ;  /* 0x0000000102067824 */ /* 0x000fca00078e0a8f */
[C---:B--2---:R-:W-:Y:S01]  /*3c60*/  HMMA.16816.F32 R72, R8.reuse, R32, R80 ;  /* 0x000000200848723c */ /* 0x044fe20000001850 */
[----:B------:R1:W-:Y:S07]  /*3c70*/  I2F R195, R5 ;  /* 0x0000000500c37306 */ /* 0x0003ee0000201400 */
[C---:B------:R-:W-:Y:S08]  /*3c80*/  HMMA.16816.F32 R68, R8.reuse, R34, R84 ;  /* 0x000000220844723c */ /* 0x040ff00000001854 */
[----:B------:R-:W-:Y:S01]  /*3c90*/  HMMA.16816.F32 R60, R8, R20, R88 ;  /* 0x00000014083c723c */ /* 0x000fe20000001858 */
[----:B-1----:R-:W-:Y:S01]  /*3ca0*/  IMAD.MOV.U32 R5, RZ, RZ, R3 ;  /* 0x000000ffff057224 */ /* 0x002fe200078e0003 */
[----:B------:R-:W-:Y:S01]  /*3cb0*/  IABS R3, R6 ;  /* 0x0000000600037213 */ /* 0x000fe20000000000 */
[----:B------:R-:W-:-:S02]  /*3cc0*/  IMAD.IADD R6, R2, 0x1, -R145 ;  /* 0x0000000102067824 */ /* 0x000fc400078e0a91 */
[----:B------:R1:W-:Y:S03]  /*3cd0*/  I2F R194, R5 ;  /* 0x0000000500c27306 */ /* 0x0003e60000201400 */
[----:B------:R-:W-:Y:S01]  /*3ce0*/  HMMA.16816.F32 R56, R8, R22, R92 ;  /* 0x000000160838723c */ /* 0x000fe2000000185c */
[----:B------:R-:W2:Y:S07]  /*3cf0*/  LDSM.16.M88.4 R8, [R230+0x6000] ;  /* 0x00600000e608783b */ /* 0x000eae0000000200 */
[----:B------:R-:W-:Y:S01]  /*3d00*/  HMMA.16816.F32 R52, R12, R16, R112 ;  /* 0x000000100c34723c */ /* 0x000fe20000001870 */
[----:B-1----:R-:W-:Y:S01]  /*3d10*/  IMAD.MOV.U32 R5, RZ, RZ, R3 ;  /* 0x000000ffff057224 */ /* 0x002fe200078e0003 */
[----:B------:R-:W-:Y:S01]  /*3d20*/  IABS R3, R6 ;  /* 0x0000000600037213 */ /* 0x000fe20000000000 */
[----:B------:R-:W-:-:S05]  /*3d30*/  IMAD.IADD R6, R2, 0x1, -R154 ;  /* 0x0000000102067824 */ /* 0x000fca00078e0a9a */
[C---:B------:R-:W-:Y:S01]  /*3d40*/  HMMA.16816.F32 R48, R12.reuse, R18, R48 ;  /* 0x000000120c30723c */ /* 0x040fe20000001830 */
[----:B------:R1:W-:Y:S07]  /*3d50*/  I2F R193, R5 ;  /* 0x0000000500c17306 */ /* 0x0003ee0000201400 */
[C---:B------:R-:W-:Y:S08]  /*3d60*/  HMMA.16816.F32 R64, R12.reuse, R24, R96 ;  /* 0x000000180c40723c */ /* 0x040ff00000001860 */
[C---:B------:R-:W-:Y:S01]  /*3d70*/  HMMA.16816.F32 R76, R12.reuse, R26, R44 ;  /* 0x0000001a0c4c723c */ /* 0x040fe2000000182c */
[----:B-1----:R-:W-:Y:S01]  /*3d80*/  IMAD.MOV.U32 R5, RZ, RZ, R3 ;  /* 0x000000ffff057224 */ /* 0x002fe200078e0003 */
[----:B------:R-:W-:Y:S01]  /*3d90*/  IABS R3, R6 ;  /* 0x0000000600037213 */ /* 0x000fe20000000000 */
[----:B------:R-:W-:Y:S01]  /*3da0*/  IMAD.IADD R6, R2, 0x1, -R153 ;  /* 0x0000000102067824 */ /* 0x000fe200078e0a99 */
[----:B------:R-:W1:Y:S01]  /*3db0*/  LDSM.16.M88.4 R44, [R226+0xb000] ;  /* 0x00b00000e22c783b */ /* 0x000e620000000200 */
[----:B------:R3:W-:Y:S03]  /*3dc0*/  I2F R192, R5 ;  /* 0x0000000500c07306 */ /* 0x0007e60000201400 */
[C---:B------:R-:W-:Y:S01]  /*3dd0*/  HMMA.16816.F32 R80, R12.reuse, R32, R100 ;  /* 0x000000200c50723c */ /* 0x040fe20000001864 */
[----:B------:R-:W-:Y:S07]  /*3de0*/  LDSM.16.M88.4 R24, [R225+0x2000] ;  /* 0x00200000e118783b */ /* 0x000fee0000000200 */
[----:B------:R-:W-:Y:S01]  /*3df0*/  HMMA.16816.F32 R84, R12, R34, R116 ;  /* 0x000000220c54723c */ /* 0x000fe20000001874 */
[----:B------:R-:W4:Y:S01]  /*3e00*/  LDSM.16.M88.4 R32, [R226+0xb800] ;  /* 0x00b80000e220783b */ /* 0x000f220000000200 */
[----:B---3--:R-:W-:Y:S01]  /*3e10*/  IMAD.MOV.U32 R5, RZ, RZ, R3 ;  /* 0x000000ffff057224 */ /* 0x008fe200078e0003 */
[----:B------:R-:W-:-:S05]  /*3e20*/  IABS R3, R6 ;  /* 0x0000000600037213 */ /* 0x000fca0000000000 */
[----:B------:R-:W-:Y:S01]  /*3e30*/  HMMA.16816.F32 R92, R12, R20, R104 ;  /* 0x000000140c5c723c */ /* 0x000fe20000001868 */
[----:B------:R3:W-:Y:S01]  /*3e40*/  I2F R191, R5 ;  /* 0x0000000500bf7306 */ /* 0x0007e20000201400 */
[----:B------:R-:W-:Y:S01]  /*3e50*/  IMAD.MOV.U32 R6, RZ, RZ, R3 ;  /* 0x000000ffff067224 */ /* 0x000fe200078e0003 */
[----:B------:R-:W-:-:S05]  /*3e60*/  IABS R3, R7 ;  /* 0x0000000700037213 */ /* 0x000fca0000000000 */
[----:B------:R-:W-:Y:S01]  /*3e70*/  HMMA.16816.F32 R88, R12, R22, R108 ;  /* 0x000000160c58723c */ /* 0x000fe2000000186c */
[----:B------:R5:W-:Y:S01]  /*3e80*/  I2F R189, R6 ;  /* 0x0000000600bd7306 */ /* 0x000be20000201400 */
[----:B------:R-:W-:Y:S06]  /*3e90*/  LDSM.16.M88.4 R20, [R229+0x6000] ;  /* 0x00600000e514783b */ /* 0x000fec0000000200 */
[----:B--2---:R-:W-:Y:S01]  /*3ea0*/  HMMA.16816.F32 R96, R8, R40, R128 ;  /* 0x000000280860723c */ /* 0x004fe20000001880 */
[----:B---3--:R-:W-:-:S05]  /*3eb0*/  IADD3 R5, R2, 0x8, RZ ;  /* 0x0000000802057810 */ /* 0x008fca0007ffe0ff */
[----:B------:R-:W-:Y:S02]  /*3ec0*/  IMAD.IADD R7, R5, 0x1, -R28 ;  /* 0x0000000105077824 */ /* 0x000fe400078e0a1c */
[C---:B------:R-:W-:Y:S01]  /*3ed0*/  HMMA.16816.F32 R148, R8.reuse, R36, R124 ;  /* 0x000000240894723c */ /* 0x040fe2000000187c */
[----:B-----5:R-:W-:Y:S01]  /*3ee0*/  IMAD.MOV.U32 R6, RZ, RZ, R3 ;  /* 0x000000ffff067224 */ /* 0x020fe200078e0003 */
[C---:B------:R-:W-:Y:S02]  /*3ef0*/  IADD3 R3, R2.reuse, 0x40, RZ ;  /* 0x0000004002037810 */ /* 0x040fe40007ffe0ff */
[----:B------:R-:W-:Y:S01]  /*3f00*/  IADD3 R2, R2, 0x48, RZ ;  /* 0x0000004802027810 */ /* 0x000fe20007ffe0ff */
[----:B------:R2:W-:Y:S01]  /*3f10*/  I2F R183, R6 ;  /* 0x0000000600b77306 */ /* 0x0005e20000201400 */
[----:B------:R-:W-:Y:S01]  /*3f20*/  IABS R7, R7 ;  /* 0x0000000700077213 */ /* 0x000fe20000000000 */
[----:B------:R-:W-:Y:S01]  /*3f30*/  IMAD.IADD R16, R3, 0x1, -R140 ;  /* 0x0000000103107824 */ /* 0x000fe200078e0a8c */
[----:B------:R-:W-:Y:S01]  /*3f40*/  HMMA.16816.F32 R156, R8, R38, R120 ;  /* 0x00000026089c723c */ /* 0x000fe20000001878 */
[----:B------:R-:W-:-:S04]  /*3f50*/  IMAD.IADD R12, R2, 0x1, -R28 ;  /* 0x00000001020c7824 */ /* 0x000fc800078e0a1c */
[----:B------:R3:W-:Y:S03]  /*3f60*/  I2F R144, R7 ;  /* 0x0000000700907306 */ /* 0x0007e60000201400 */
[----:B------:R-:W-:Y:S01]  /*3f70*/  HMMA.16816.F32 R132, R8, R42, R132 ;  /* 0x0000002a0884723c */ /* 0x000fe20000001884 */
[----:B--2---:R-:W-:-:S07]  /*3f80*/  IMAD.IADD R6, R3, 0x1, -R28 ;  /* 0x0000000103067824 */ /* 0x004fce00078e0a1c */
[----:B-1----:R-:W-:Y:S01]  /*3f90*/  HMMA.16816.F32 R160, R8, R44, R72 ;  /* 0x0000002c08a0723c */ /* 0x002fe20000001848 */
[----:B------:R-:W-:-:S05]  /*3fa0*/  IABS R6, R6 ;  /* 0x0000000600067213 */ /* 0x000fca0000000000 */
[----:B---3--:R-:W-:Y:S01]  /*3fb0*/  IMAD.MOV.U32 R7, RZ, RZ, R6 ;  /* 0x000000ffff077224 */ /* 0x008fe200078e0006 */
[----:B------:R-:W-:Y:S01]  /*3fc0*/  IABS R6, R12 ;  /* 0x0000000c00067213 */ /* 0x000fe20000000000 */
[----:B------:R-:W-:Y:S01]  /*3fd0*/  IMAD.IADD R12, R5, 0x1, -R140 ;  /* 0x00000001050c7824 */ /* 0x000fe200078e0a8c */
[C---:B------:R-:W-:Y:S01]  /*3fe0*/  HMMA.16816.F32 R172, R8.reuse, R46, R68 ;  /* 0x0000002e08ac723c */ /* 0x040fe20000001844 */
[----:B------:R1:W2:Y:S07]  /*3ff0*/  I2F R128, R7 ;  /* 0x0000000700807306 */ /* 0x0002ae0000201400 */
[C---:B----4-:R-:W-:Y:S08]  /*4000*/  HMMA.16816.F32 R176, R8.reuse, R32, R60 ;  /* 0x0000002008b0723c */ /* 0x050ff0000000183c */
[----:B------:R-:W-:Y:S01]  /*4010*/  HMMA.16816.F32 R184, R8, R34, R56 ;  /* 0x0000002208b8723c */ /* 0x000fe20000001838 */
[----:B-1----:R-:W-:Y:S01]  /*4020*/  IMAD.MOV.U32 R7, RZ, RZ, R6 ;  /* 0x000000ffff077224 */ /* 0x002fe200078e0006 */
[----:B------:R-:W-:-:S02]  /*4030*/  IABS R6, R12 ;  /* 0x0000000c00067213 */ /* 0x000fc40000000000 */
[----:B------:R-:W1:Y:S01]  /*4040*/  LDSM.16.M88.4 R12, [R230+0x4000] ;  /* 0x00400000e60c783b */ /* 0x000e620000000200 */
[----:B------:R3:W-:Y:S02]  /*4050*/  I2F R117, R7 ;  /* 0x0000000700757306 */ /* 0x0007e40000201400 */
[----:B------:R-:W-:Y:S02]  /*4060*/  IMAD.IADD R8, R3, 0x1, -R137 ;  /* 0x0000000103087824 */ /* 0x000fe400078e0a89 */
[----:B---3--:R-:W-:Y:S01]  /*4070*/  IMAD.MOV.U32 R7, RZ, RZ, R6 ;  /* 0x000000ffff077224 */ /* 0x008fe200078e0006 */
[----:B------:R-:W-:Y:S01]  /*4080*/  IABS R6, R16 ;  /* 0x0000001000067213 */ /* 0x000fe20000000000 */
[----:B------:R-:W-:Y:S02]  /*4090*/  IMAD.IADD R16, R2, 0x1, -R140 ;  /* 0x0000000102107824 */ /* 0x000fe400078e0a8c */
[----:B------:R3:W-:Y:S02]  /*40a0*/  I2F R124, R7 ;  /* 0x00000007007c7306 */ /* 0x0007e40000201400 */
[----:B---3--:R-:W-:Y:S01]  /*40b0*/  IMAD.MOV.U32 R7, RZ, RZ, R6 ;  /* 0x000000ffff077224 */ /* 0x008fe200078e0006 */
[----:B------:R-:W-:Y:S01]  /*40c0*/  IABS R6, R16 ;  /* 0x0000001000067213 */ /* 0x000fe20000000000 */
[----:B------:R-:W-:Y:S01]  /*40d0*/  IMAD.IADD R16, R5, 0x1, -R138 ;  /* 0x0000000105107824 */ /* 0x000fe200078e0a8a */
[C---:B-1----:R-:W-:Y:S03]  /*40e0*/  HMMA.16816.F32 R72, R12.reuse, R40, R52 ;  /* 0x000000280c48723c */ /* 0x042fe60000001834 */
[----:B------:R1:W3:Y:S05]  /*40f0*/  I2F R119, R7 ;  /* 0x0000000700777306 */ /* 0x0002ea0000201400 */
[C---:B------:R-:W-:Y:S01]  /*4100*/  HMMA.16816.F32 R68, R12.reuse, R42, R48 ;  /* 0x0000002a0c44723c */ /* 0x040fe20000001830 */
[----:B------:R-:W-:Y:S07]  /*4110*/  LDSM.16.M88.4 R48, [R225+0x3000] ;  /* 0x00300000e130783b */ /* 0x000fee0000000200 */
[----:B------:R-:W-:Y:S01]  /*4120*/  HMMA.16816.F32 R64, R12, R36, R64 ;  /* 0x000000240c40723c */ /* 0x000fe20000001840 */
[----:B-1----:R-:W-:Y:S01]  /*4130*/  IMAD.MOV.U32 R7, RZ, RZ, R6 ;  /* 0x000000ffff077224 */ /* 0x002fe200078e0006 */
[----:B------:R-:W-:Y:S01]  /*4140*/  IABS R6, R16 ;  /* 0x0000001000067213 */ /* 0x000fe20000000000 */
[----:B------:R-:W-:-:S02]  /*4150*/  IMAD.IADD R16, R3, 0x1, -R138 ;  /* 0x0000000103107824 */ /* 0x000fc400078e0a8a */
[----:B------:R1:W-:Y:S03]  /*4160*/  I2F R116, R7 ;  /* 0x0000000700747306 */ /* 0x0003e60000201400 */
[C---:B------:R-:W-:Y:S01]  /*4170*/  HMMA.16816.F32 R60, R12.reuse, R38, R76 ;  /* 0x000000260c3c723c */ /* 0x040fe2000000184c */
[----:B------:R-:W-:Y:S07]  /*4180*/  LDSM.16.M88.4 R36, [R225+0x2800] ;  /* 0x00280000e124783b */ /* 0x000fee0000000200 */
[----:B------:R-:W-:Y:S01]  /*4190*/  HMMA.16816.F32 R56, R12, R44, R80 ;  /* 0x0000002c0c38723c */ /* 0x000fe20000001850 */
[----:B-1----:R-:W-:Y:S01]  /*41a0*/  IMAD.MOV.U32 R7, RZ, RZ, R6 ;  /* 0x000000ffff077224 */ /* 0x002fe200078e0006 */
[----:B------:R-:W-:Y:S01]  /*41b0*/  IABS R6, R16 ;  /* 0x0000001000067213 */ /* 0x000fe20000000000 */
[----:B------:R-:W-:-:S05]  /*41c0*/  IMAD.IADD R16, R5, 0x1, -R30 ;  /* 0x0000000105107824 */ /* 0x000fca00078e0a1e */
[C---:B------:R-:W-:Y:S01]  /*41d0*/  HMMA.16816.F32 R40, R12.reuse, R32, R92 ;  /* 0x000000200c28723c */ /* 0x040fe2000000185c */
[----:B------:R1:W-:Y:S07]  /*41e0*/  I2F R120, R7 ;  /* 0x0000000700787306 */ /* 0x0003ee0000201400 */
[C---:B------:R-:W-:Y:S01]  /*41f0*/  HMMA.16816.F32 R44, R12.reuse, R46, R84 ;  /* 0x0000002e0c2c723c */ /* 0x040fe20000001854 */
[----:B------:R4:W-:Y:S07]  /*4200*/  I2F R118, R6 ;  /* 0x0000000600767306 */ /* 0x0009ee0000201400 */
[----:B------:R-:W-:Y:S01]  /*4210*/  HMMA.16816.F32 R32, R12, R34, R88 ;  /* 0x000000220c20723c */ /* 0x000fe20000001858 */
[----:B-1----:R-:W-:-:S05]  /*4220*/  IMAD.IADD R7, R2, 0x1, -R138 ;  /* 0x0000000102077824 */ /* 0x002fca00078e0a8a */
[----:B------:R-:W-:Y:S01]  /*4230*/  IABS R7, R7 ;  /* 0x0000000700077213 */ /* 0x000fe20000000000 */
[C---:B------:R-:W-:Y:S01]  /*4240*/  IMAD.IADD R12, R5.reuse, 0x1, -R29 ;  /* 0x00000001050c7824 */ /* 0x040fe200078e0a1d */
[----:B------:R-:W-:Y:S01]  /*4250*/  HMMA.16816.F32 R52, R20, R24, R96 ;  /* 0x000000181434723c */ /* 0x000fe20000001860 */
[----:B----4-:R-:W-:Y:S01]  /*4260*/  IMAD.IADD R6, R5, 0x1, -R137 ;  /* 0x0000000105067824 */ /* 0x010fe200078e0a89 */
[----:B------:R1:W-:Y:S04]  /*4270*/  I2F R106, R7 ;  /* 0x00000007006a7306 */ /* 0x0003e80000201400 */
[----:B------:R-:W-:-:S05]  /*4280*/  IABS R6, R6 ;  /* 0x0000000600067213 */ /* 0x000fca0000000000 */
[----:B-1----:R-:W-:Y:S01]  /*4290*/  IMAD.MOV.U32 R7, RZ, RZ, R6 ;  /* 0x000000ffff077224 */ /* 0x002fe200078e0006 */
[----:B------:R-:W-:Y:S01]  /*42a0*/  IABS R6, R8 ;  /* 0x0000000800067213 */ /* 0x000fe20000000000 */
[----:B------:R-:W-:Y:S02]  /*42b0*/  IMAD.IADD R8, R2, 0x1, -R137 ;  /* 0x0000000102087824 */ /* 0x000fe400078e0a89 */
[----:B------:R1:W4:Y:S02]  /*42c0*/  I2F R107, R7 ;  /* 0x00000007006b7306 */ /* 0x0003240000201400 */
[----:B-1----:R-:W-:Y:S01]  /*42d0*/  IMAD.MOV.U32 R7, RZ, RZ, R6 ;  /* 0x000000ffff077224 */ /* 0x002fe200078e0006 */
[----:B------:R-:W-:Y:S01]  /*42e0*/  IABS R6, R8 ;  /* 0x0000000800067213 */ /* 0x000fe20000000000 */
[----:B------:R-:W-:-:S04]  /*42f0*/  IMAD.IADD R8, R5, 0x1, -R136 ;  /* 0x0000000105087824 */ /* 0x000fc800078e0a88 */
[----:B------:R1:W-:Y:S02]  /*4300*/  I2F R105, R7 ;  /* 0x0000000700697306 */ /* 0x0003e40000201400 */
[----:B-1----:R-:W-:Y:S01]  /*4310*/  IMAD.MOV.U32 R7, RZ, RZ, R6 ;  /* 0x000000ffff077224 */ /* 0x002fe200078e0006 */
[----:B------:R-:W-:Y:S02]  /*4320*/  IABS R6, R8 ;  /* 0x0000000800067213 */ /* 0x000fe40000000000 */
[----:B------:R-:W1:Y:S03]  /*4330*/  LDSM.16.M88.4 R8, [R229+0x4000] ;  /* 0x00400000e508783b */ /* 0x000e660000000200 */
[----:B------:R5:W-:Y:S08]  /*4340*/  I2F R103, R7 ;  /* 0x0000000700677306 */ /* 0x000bf00000201400 */
[----:B------:R2:W1:Y:S01]  /*4350*/  I2F R104, R6 ;  /* 0x0000000600687306 */ /* 0x0004620000201400 */
[----:B-----5:R-:W-:-:S05]  /*4360*/  IMAD.IADD R7, R3, 0x1, -R136 ;  /* 0x0000000103077824 */ /* 0x020fca00078e0a88 */
[----:B------:R-:W-:Y:S01]  /*4370*/  IABS R7, R7 ;  /* 0x0000000700077213 */ /* 0x000fe20000000000 */
[----:B--2---:R-:W-:-:S03]  /*4380*/  IMAD.IADD R6, R2, 0x1, -R136 ;  /* 0x0000000102067824 */ /* 0x004fc600078e0a88 */
[----:B------:R2:W-:Y:S02]  /*4390*/  I2F R102, R7 ;  /* 0x0000000700667306 */ /* 0x0005e40000201400 */
[----:B------:R-:W-:Y:S01]  /*43a0*/  IABS R6, R6 ;  /* 0x0000000600067213 */ /* 0x000fe20000000000 */
[----:B-1----:R-:W-:Y:S04]  /*43b0*/  HMMA.16816.F32 R80, R8, R38, R60 ;  /* 0x000000260850723c */ /* 0x002fe8000000183c */
[----:B--2---:R-:W-:Y:S01]  /*43c0*/  IMAD.MOV.U32 R7, RZ, RZ, R6 ;  /* 0x000000ffff077224 */ /* 0x004fe200078e0006 */
[----:B------:R-:W-:-:S03]  /*43d0*/  IABS R6, R16 ;  /* 0x0000001000067213 */ /* 0x000fc60000000000 */
[----:B------:R1:W-:Y:S01]  /*43e0*/  I2F R100, R7 ;  /* 0x0000000700647306 */ /* 0x0003e20000201400 */
[----:B------:R-:W-:Y:S01]  /*43f0*/  HMMA.16816.F32 R16, R8, R24, R72 ;  /* 0x000000180810723c */ /* 0x000fe20000001848 */
[----:B------:R-:W2:Y:S01]  /*4400*/  LDSM.16.M88.4 R72, [R225+0x3800] ;  /* 0x00380000e148783b */ /* 0x000ea20000000200 */
[----:B------:R-:W-:-:S05]  /*4410*/  DEPBAR.LE SB0, 0x0 ;  /* 0x000080000000791a */ /* 0x000fca0000000000 */
[----:B------:R5:W-:Y:S01]  /*4420*/  I2F R101, R6 ;  /* 0x0000000600657306 */ /* 0x000be20000201400 */
[----:B------:R-:W-:Y:S01]  /*4430*/  HMMA.16816.F32 R68, R8, R26, R68 ;  /* 0x0000001a0844723c */ /* 0x000fe20000001844 */
[----:B-1----:R-:W-:-:S07]  /*4440*/  IMAD.IADD R7, R3, 0x1, -R30 ;  /* 0x0000000103077824 */ /* 0x002fce00078e0a1e */
[----:B------:R-:W-:Y:S01]  /*4450*/  HMMA.16816.F32 R64, R8, R36, R64 ;  /* 0x000000240840723c */ /* 0x000fe20000001840 */
[----:B------:R-:W-:Y:S01]  /*4460*/  IABS R7, R7 ;  /* 0x0000000700077213 */ /* 0x000fe20000000000 */
[----:B-----5:R-:W-:-:S03]  /*4470*/  IMAD.IADD R6, R2, 0x1, -R30 ;  /* 0x0000000102067824 */ /* 0x020fc600078e0a1e */
[----:B------:R1:W-:Y:S03]  /*4480*/  I2F R88, R7 ;  /* 0x0000000700587306 */ /* 0x0003e60000201400 */
[----:B------:R-:W-:Y:S01]  /*4490*/  HMMA.16816.F32 R92, R8, R48, R56 ;  /* 0x00000030085c723c */ /* 0x000fe20000001838 */
[----:B------:R-:W-:Y:S01]  /*44a0*/  FFMA.FTZ R13, R147, -UR4, R17 ;  /* 0x80000004930d7c23 */ /* 0x000fe20008010011 */
[----:B------:R-:W-:-:S04]  /*44b0*/  IABS R6, R6 ;  /* 0x0000000600067213 */ /* 0x000fc80000000000 */
[----:B------:R-:W-:Y:S02]  /*44c0*/  FSEL R167, R13, -INF , !P1 ;  /* 0xff8000000da77808 */ /* 0x000fe40004800000 */
[----:B------:R-:W-:Y:S01]  /*44d0*/  HMMA.16816.F32 R112, R8, R50, R44 ;  /* 0x000000320870723c */ /* 0x000fe2000000182c */
[----:B-1----:R-:W-:Y:S01]  /*44e0*/  IMAD.MOV.U32 R7, RZ, RZ, R6 ;  /* 0x000000ffff077224 */ /* 0x002fe200078e0006 */
[----:B------:R-:W-:Y:S01]  /*44f0*/  IABS R6, R12 ;  /* 0x0000000c00067213 */ /* 0x000fe20000000000 */
[----:B------:R-:W-:-:S05]  /*4500*/  IMAD.IADD R12, R3, 0x1, -R29 ;  /* 0x00000001030c7824 */ /* 0x000fca00078e0a1d */
[----:B--2---:R-:W-:Y:S01]  /*4510*/  HMMA.16816.F32 R108, R8, R72, R40 ;  /* 0x00000048086c723c */ /* 0x004fe20000001828 */
[----:B------:R1:W-:Y:S01]  /*4520*/  I2F R86, R7 ;  /* 0x0000000700567306 */ /* 0x0003e20000201400 */
[----:B------:R-:W-:-:S06]  /*4530*/  FFMA.FTZ R13, R181, -UR4, R65 ;  /* 0x80000004b50d7c23 */ /* 0x000fcc0008010041 */
[----:B------:R-:W-:Y:S07]  /*4540*/  HMMA.16816.F32 R96, R8, R74, R32 ;  /* 0x0000004a0860723c */ /* 0x000fee0000001820 */
[----:B------:R-:W-:Y:S01]  /*4550*/  IMAD.IADD R9, R5, 0x1, -R141 ;  /* 0x0000000105097824 */ /* 0x000fe200078e0a8d */
[----:B------:R-:W-:Y:S01]  /*4560*/  HMMA.16816.F32 R24, R20, R26, R132 ;  /* 0x0000001a1418723c */ /* 0x000fe20000001884 */
[----:B-1----:R-:W-:Y:S01]  /*4570*/  IMAD.MOV.U32 R7, RZ, RZ, R6 ;  /* 0x000000ffff077224 */ /* 0x002fe200078e0006 */
[----:B------:R-:W-:Y:S01]  /*4580*/  IABS R6, R12 ;  /* 0x0000000c00067213 */ /* 0x000fe20000000000 */
[----:B------:R-:W-:Y:S01]  /*4590*/  IMAD.IADD R12, R2, 0x1, -R29 ;  /* 0x00000001020c7824 */ /* 0x000fe200078e0a1d */
[----:B------:R-:W-:Y:S01]  /*45a0*/  IABS R9, R9 ;  /* 0x0000000900097213 */ /* 0x000fe20000000000 */
[----:B------:R1:W-:Y:S01]  /*45b0*/  I2F R89, R7 ;  /* 0x0000000700597306 */ /* 0x0003e20000201400 */
[----:B------:R-:W-:-:S02]  /*45c0*/  FFMA.FTZ R8, R128, -UR4, R52 ;  /* 0x8000000480087c23 */ /* 0x000fc40008010034 */
[----:B------:R-:W-:Y:S01]  /*45d0*/  FFMA.FTZ R10, R144, -UR4, R18 ;  /* 0x80000004900a7c23 */ /* 0x000fe20008010012 */
[----:B------:R-:W-:Y:S01]  /*45e0*/  HMMA.16816.F32 R40, R20, R48, R160 ;  /* 0x000000301428723c */ /* 0x000fe200000018a0 */
[----:B------:R-:W-:Y:S01]  /*45f0*/  FFMA.FTZ R11, R146, -UR4, R16 ;  /* 0x80000004920b7c23 */ /* 0x000fe20008010010 */
[----:B------:R-:W-:Y:S01]  /*4600*/  FSEL R77, R8, -INF , !P2 ;  /* 0xff800000084d7808 */ /* 0x000fe20005000000 */
[----:B------:R-:W-:Y:S01]  /*4610*/  IMAD.MOV.U32 R8, RZ, RZ, R9 ;  /* 0x000000ffff087224 */ /* 0x000fe200078e0009 */
[----:B------:R-:W-:Y:S01]  /*4620*/  FSEL R180, R10, -INF , !P2 ;  /* 0xff8000000ab47808 */ /* 0x000fe20005000000 */
[----:B------:R-:W-:Y:S01]  /*4630*/  IMAD.IADD R9, R2, 0x1, -R141 ;  /* 0x0000000102097824 */ /* 0x000fe200078e0a8d */
[----:B------:R-:W-:Y:S01]  /*4640*/  FSEL R170, R11, -INF , !P2 ;  /* 0xff8000000baa7808 */ /* 0x000fe20005000000 */
[----:B------:R-:W-:Y:S01]  /*4650*/  I2F R84, R8 ;  /* 0x0000000800547306 */ /* 0x000fe20000201400 */
[----:B------:R-:W-:Y:S02]  /*4660*/  IMAD.IADD R10, R5, 0x1, -R142 ;  /* 0x00000001050a7824 */ /* 0x000fe400078e0a8e */
[----:B---3--:R-:W-:-:S02]  /*4670*/  FFMA.FTZ R11, R119, -UR4, R53 ;  /* 0x80000004770b7c23 */ /* 0x008fc40008010035 */
[----:B-1----:R-:W-:Y:S01]  /*4680*/  IMAD.MOV.U32 R7, RZ, RZ, R6 ;  /* 0x000000ffff077224 */ /* 0x002fe200078e0006 */
[----:B------:R-:W-:Y:S01]  /*4690*/  IABS R6, R12 ;  /* 0x0000000c00067213 */ /* 0x000fe20000000000 */
[----:B------:R-:W-:Y:S01]  /*46a0*/  IMAD.IADD R12, R5, 0x1, -R31 ;  /* 0x00000001050c7824 */ /* 0x000fe200078e0a1f */
[----:B------:R-:W-:Y:S01]  /*46b0*/  FSEL R63, R11, -INF , !P1 ;  /* 0xff8000000b3f7808 */ /* 0x000fe20004800000 */
[----:B------:R1:W-:Y:S01]  /*46c0*/  I2F R87, R7 ;  /* 0x0000000700577306 */ /* 0x0003e20000201400 */
[----:B------:R-:W-:Y:S02]  /*46d0*/  FFMA.FTZ R11, R155, -UR4, R68 ;  /* 0x800000049b0b7c23 */ /* 0x000fe40008010044 */
[----:B------:R-:W-:-:S03]  /*46e0*/  FFMA.FTZ R35, R194, -UR4, R112 ;  /* 0x80000004c2237c23 */ /* 0x000fc60008010070 */
[----:B------:R-:W-:Y:S01]  /*46f0*/  FSEL R166, R11, -INF , !P0 ;  /* 0xff8000000ba67808 */ /* 0x000fe20004000000 */
[----:B----4-:R-:W-:-:S05]  /*4700*/  FFMA.FTZ R11, R107, -UR4, R71 ;  /* 0x800000046b0b7c23 */ /* 0x010fca0008010047 */
[----:B------:R-:W-:Y:S01]  /*4710*/  FSEL R165, R11, -INF , !P6 ;  /* 0xff8000000ba57808 */ /* 0x000fe20007000000 */
[----:B------:R-:W-:Y:S02]  /*4720*/  FFMA.FTZ R11, R104, -UR4, R66 ;  /* 0x80000004680b7c23 */ /* 0x000fe40008010042 */
[----:B-1----:R-:W-:Y:S01]  /*4730*/  IMAD.MOV.U32 R7, RZ, RZ, R6 ;  /* 0x000000ffff077224 */ /* 0x002fe200078e0006 */
[----:B------:R-:W-:Y:S01]  /*4740*/  IABS R6, R12 ;  /* 0x0000000c00067213 */ /* 0x000fe20000000000 */
[--C-:B------:R-:W-:Y:S02]  /*4750*/  IMAD.IADD R12, R3, 0x1, -R31.reuse ;  /* 0x00000001030c7824 */ /* 0x100fe400078e0a1f */
[----:B------:R1:W-:Y:S02]  /*4760*/  I2F R85, R7 ;  /* 0x0000000700557306 */ /* 0x0003e40000201400 */
[----:B-1----:R-:W-:Y:S01]  /*4770*/  IMAD.MOV.U32 R7, RZ, RZ, R6 ;  /* 0x000000ffff077224 */ /* 0x002fe200078e0006 */
[----:B------:R-:W-:Y:S01]  /*4780*/  IABS R6, R12 ;  /* 0x0000000c00067213 */ /* 0x000fe20000000000 */
[----:B------:R-:W-:-:S04]  /*4790*/  IMAD.IADD R12, R2, 0x1, -R31 ;  /* 0x00000001020c7824 */ /* 0x000fc800078e0a1f */
[----:B------:R1:W2:Y:S02]  /*47a0*/  I2F R15, R7 ;  /* 0x00000007000f7306 */ /* 0x0002a40000201400 */
[----:B-1----:R-:W-:Y:S01]  /*47b0*/  IMAD.MOV.U32 R7, RZ, RZ, R6 ;  /* 0x000000ffff077224 */ /* 0x002fe200078e0006 */
[----:B------:R-:W-:Y:S01]  /*47c0*/  IABS R6, R12 ;  /* 0x0000000c00067213 */ /* 0x000fe20000000000 */
[----:B------:R-:W-:-:S04]  /*47d0*/  IMAD.IADD R12, R5, 0x1, -R139 ;  /* 0x00000001050c7824 */ /* 0x000fc800078e0a8b */
[----:B------:R1:W-:Y:S01]  /*47e0*/  I2F R61, R7 ;  /* 0x00000007003d7306 */ /* 0x0003e20000201400 */
[----:B--2---:R-:W-:Y:S02]  /*47f0*/  FFMA.FTZ R15, R15, -UR4, R83 ;  /* 0x800000040f0f7c23 */ /* 0x004fe40008010053 */
[----:B-1----:R-:W-:Y:S01]  /*4800*/  IMAD.MOV.U32 R7, RZ, RZ, R6 ;  /* 0x000000ffff077224 */ /* 0x002fe200078e0006 */
[----:B------:R-:W-:Y:S01]  /*4810*/  IABS R6, R12 ;  /* 0x0000000c00067213 */ /* 0x000fe20000000000 */
[----:B------:R-:W-:-:S03]  /*4820*/  IMAD.IADD R12, R3, 0x1, -R139 ;  /* 0x00000001030c7824 */ /* 0x000fc600078e0a8b */
[----:B------:R1:W-:Y:S02]  /*4830*/  I2F R60, R7 ;  /* 0x00000007003c7306 */ /* 0x0003e40000201400 */
[----:B-1----:R-:W-:Y:S01]  /*4840*/  IMAD.MOV.U32 R7, RZ, RZ, R6 ;  /* 0x000000ffff077224 */ /* 0x002fe200078e0006 */
[----:B------:R-:W-:Y:S01]  /*4850*/  IABS R6, R12 ;  /* 0x0000000c00067213 */ /* 0x000fe20000000000 */
[----:B------:R-:W-:-:S04]  /*4860*/  IMAD.IADD R12, R2, 0x1, -R139 ;  /* 0x00000001020c7824 */ /* 0x000fc800078e0a8b */
[----:B------:R1:W2:Y:S02]  /*4870*/  I2F R14, R7 ;  /* 0x00000007000e7306 */ /* 0x0002a40000201400 */
[----:B-1----:R-:W-:Y:S01]  /*4880*/  IMAD.MOV.U32 R7, RZ, RZ, R6 ;  /* 0x000000ffff077224 */ /* 0x002fe200078e0006 */
[----:B------:R-:W-:Y:S01]  /*4890*/  IABS R6, R12 ;  /* 0x0000000c00067213 */ /* 0x000fe20000000000 */
[----:B------:R-:W-:-:S04]  /*48a0*/  FFMA.FTZ R12, R124, -UR4, R19 ;  /* 0x800000047c0c7c23 */ /* 0x000fc80008010013 */
[----:B------:R1:W3:Y:S01]  /*48b0*/  I2F R33, R7 ;  /* 0x0000000700217306 */ /* 0x0002e20000201400 */
[----:B------:R-:W-:Y:S01]  /*48c0*/  HMMA.16816.F32 R16, R20, R36, R148 ;  /* 0x000000241410723c */ /* 0x000fe20000001894 */
[----:B--2---:R-:W-:Y:S01]  /*48d0*/  FFMA.FTZ R14, R14, -UR4, R94 ;  /* 0x800000040e0e7c23 */ /* 0x004fe2000801005e */
[----:B------:R-:W-:Y:S01]  /*48e0*/  FSEL R169, R12, -INF , !P1 ;  /* 0xff8000000ca97808 */ /* 0x000fe20004800000 */
[----:B------:R-:W-:-:S04]  /*48f0*/  FFMA.FTZ R12, R164, -UR4, R69 ;  /* 0x80000004a40c7c23 */ /* 0x000fc80008010045 */
[----:B------:R2:W-:Y:S01]  /*4900*/  I2F R32, R6 ;  /* 0x0000000600207306 */ /* 0x0005e20000201400 */
[----:B------:R-:W-:Y:S01]  /*4910*/  FSEL R164, R12, -INF , !P6 ;  /* 0xff8000000ca47808 */ /* 0x000fe20007000000 */
[----:B------:R-:W-:Y:S01]  /*4920*/  FFMA.FTZ R12, R171, -UR4, R64 ;  /* 0x80000004ab0c7c23 */ /* 0x000fe20008010040 */
[----:B------:R-:W-:Y:S02]  /*4930*/  FSEL R151, R11, -INF , !P5 ;  /* 0xff8000000b977808 */ /* 0x000fe40006800000 */
[----:B------:R-:W-:Y:S02]  /*4940*/  FSEL R148, R13, -INF , !P4 ;  /* 0xff8000000d947808 */ /* 0x000fe40006000000 */
[----:B------:R-:W-:Y:S01]  /*4950*/  FSEL R150, R12, -INF , !P5 ;  /* 0xff8000000c967808 */ /* 0x000fe20006800000 */
[----:B-1----:R-:W-:Y:S02]  /*4960*/  FFMA.FTZ R7, R117, -UR4, R54 ;  /* 0x8000000475077c23 */ /* 0x002fe40008010036 */
[----:B------:R-:W-:-:S03]  /*4970*/  FFMA.FTZ R12, R101, -UR4, R67 ;  /* 0x80000004650c7c23 */ /* 0x000fc60008010043 */
[----:B------:R-:W-:Y:S01]  /*4980*/  FSEL R79, R7, -INF , !P2 ;  /* 0xff800000074f7808 */ /* 0x000fe20005000000 */
[----:B------:R-:W-:Y:S01]  /*4990*/  BAR.SYNC.DEFER_BLOCKING 0x0 ;  /* 0x0000000000007b1d */ /* 0x000fe20000010000 */
[----:B------:R-:W-:Y:S01]  /*49a0*/  ISETP.GE.AND P2, PT, R31, UR10, PT ;  /* 0x0000000a1f007c0c */ /* 0x000fe2000bf46270 */
[----:B--2---:R-:W-:Y:S01]  /*49b0*/  IMAD.IADD R6, R3, 0x1, -R141 ;  /* 0x0000000103067824 */ /* 0x004fe200078e0a8d */
[C---:B------:R-:W-:Y:S01]  /*49c0*/  HMMA.16816.F32 R28, R20.reuse, R38, R156 ;  /* 0x00000026141c723c */ /* 0x040fe2000000189c */
[----:B------:R-:W-:Y:S01]  /*49d0*/  FFMA.FTZ R11, R88, -UR4, R17 ;  /* 0x80000004580b7c23 */ /* 0x000fe20008010011 */
[----:B------:R-:W-:Y:S01]  /*49e0*/  FSEL R149, R12, -INF , !P4 ;  /* 0xff8000000c957808 */ /* 0x000fe20006000000 */
[----:B------:R-:W-:Y:S01]  /*49f0*/  FFMA.FTZ R17, R190, -UR4, R80 ;  /* 0x80000004be117c23 */ /* 0x000fe20008010050 */
[----:B------:R-:W-:Y:S02]  /*4a00*/  IABS R7, R6 ;  /* 0x0000000600077213 */ /* 0x000fe40000000000 */
[----:B------:R-:W-:Y:S01]  /*4a10*/  IABS R6, R9 ;  /* 0x0000000900067213 */ /* 0x000fe20000000000 */
[----:B------:R-:W-:Y:S01]  /*4a20*/  FFMA.FTZ R9, R116, -UR4, R55 ;  /* 0x8000000474097c23 */ /* 0x000fe20008010037 */
[----:B------:R-:W-:Y:S01]  /*4a30*/  FSEL R64, R11, -INF , !P4 ;  /* 0xff8000000b407808 */ /* 0x000fe20006000000 */
[----:B------:R-:W-:Y:S01]  /*4a40*/  IMAD.MOV.U32 R8, RZ, RZ, R7 ;  /* 0x000000ffff087224 */ /* 0x000fe200078e0007 */
[C---:B------:R-:W-:Y:S01]  /*4a50*/  HMMA.16816.F32 R52, R20.reuse, R50, R172 ;  /* 0x000000321434723c */ /* 0x040fe200000018ac */
[----:B------:R-:W-:Y:S01]  /*4a60*/  IMAD.MOV.U32 R7, RZ, RZ, R6 ;  /* 0x000000ffff077224 */ /* 0x000fe200078e0006 */
[----:B------:R-:W-:Y:S01]  /*4a70*/  IABS R6, R10 ;  /* 0x0000000a00067213 */ /* 0x000fe20000000000 */
[----:B------:R1:W-:Y:S01]  /*4a80*/  I2F R78, R8 ;  /* 0x00000008004e7306 */ /* 0x0003e20000201400 */
[----:B------:R-:W-:Y:S01]  /*4a90*/  FSEL R76, R9, -INF , !P1 ;  /* 0xff800000094c7808 */ /* 0x000fe20004800000 */
[----:B------:R-:W-:Y:S01]  /*4aa0*/  FFMA.FTZ R9, R118, -UR4, R24 ;  /* 0x8000000476097c23 */ /* 0x000fe20008010018 */
[----:B------:R-:W-:Y:S01]  /*4ab0*/  ISETP.GE.AND P1, PT, R139, UR10, PT ;  /* 0x0000000a8b007c0c */ /* 0x000fe2000bf26270 */
[----:B------:R-:W-:Y:S01]  /*4ac0*/  FFMA.FTZ R10, R120, -UR4, R70 ;  /* 0x80000004780a7c23 */ /* 0x000fe20008010046 */
[----:B------:R-:W-:Y:S01]  /*4ad0*/  FSEL R146, R15, -INF , !P2 ;  /* 0xff8000000f927808 */ /* 0x000fe20005000000 */
[----:B------:R-:W-:Y:S01]  /*4ae0*/  HMMA.16816.F32 R48, R20, R72, R176 ;  /* 0x000000481430723c */ /* 0x000fe200000018b0 */
[----:B------:R-:W-:Y:S01]  /*4af0*/  FSEL R59, R9, -INF , !P0 ;  /* 0xff800000093b7808 */ /* 0x000fe20004000000 */
[----:B------:R2:W-:Y:S01]  /*4b00*/  I2F R62, R7 ;  /* 0x00000007003e7306 */ /* 0x0005e20000201400 */
[----:B------:R-:W-:Y:S01]  /*4b10*/  IMAD.IADD R9, R3, 0x1, -R143 ;  /* 0x0000000103097824 */ /* 0x000fe200078e0a8f */
[----:B------:R-:W-:Y:S01]  /*4b20*/  FSEL R168, R10, -INF , !P0 ;  /* 0xff8000000aa87808 */ /* 0x000fe20004000000 */
[----:B------:R-:W-:Y:S01]  /*4b30*/  FFMA.FTZ R10, R105, -UR4, R25 ;  /* 0x80000004690a7c23 */ /* 0x000fe20008010019 */
[----:B------:R-:W-:Y:S01]  /*4b40*/  FSEL R174, R14, -INF , !P1 ;  /* 0xff8000000eae7808 */ /* 0x000fe20004800000 */
[----:B------:R-:W-:-:S02]  /*4b50*/  FFMA.FTZ R12, R87, -UR4, R28 ;  /* 0x80000004570c7c23 */ /* 0x000fc4000801001c */
[----:B------:R-:W-:Y:S01]  /*4b60*/  FFMA.FTZ R13, R61, -UR4, R29 ;  /* 0x800000043d0d7c23 */ /* 0x000fe2000801001d */
[----:B------:R4:W5:Y:S01]  /*4b70*/  I2F R58, R6 ;  /* 0x00000006003a7306 */ /* 0x0009620000201400 */
[----:B-1----:R-:W-:Y:S01]  /*4b80*/  IMAD.IADD R8, R3, 0x1, -R142 ;  /* 0x0000000103087824 */ /* 0x002fe200078e0a8e */
[----:B------:R-:W-:Y:S01]  /*4b90*/  FSEL R57, R10, -INF , !P6 ;  /* 0xff8000000a397808 */ /* 0x000fe20007000000 */
[----:B------:R-:W-:Y:S01]  /*4ba0*/  FFMA.FTZ R10, R102, -UR4, R16 ;  /* 0x80000004660a7c23 */ /* 0x000fe20008010010 */
[----:B------:R-:W-:Y:S01]  /*4bb0*/  FSEL R61, R12, -INF , !P3 ;  /* 0xff8000000c3d7808 */ /* 0x000fe20005800000 */
[----:B------:R-:W-:Y:S01]  /*4bc0*/  FFMA.FTZ R25, R195, -UR4, R93 ;  /* 0x80000004c3197c23 */ /* 0x000fe2000801005d */
[----:B------:R-:W-:Y:S01]  /*4bd0*/  IABS R8, R8 ;  /* 0x0000000800087213 */ /* 0x000fe20000000000 */
[----:B------:R-:W-:Y:S01]  /*4be0*/  FFMA.FTZ R16, R89, -UR4, R82 ;  /* 0x8000000459107c23 */ /* 0x000fe20008010052 */
[----:B------:R-:W-:Y:S01]  /*4bf0*/  FSEL R66, R10, -INF , !P5 ;  /* 0xff8000000a427808 */ /* 0x000fe20006800000 */
[----:B--2---:R-:W-:-:S02]  /*4c00*/  FFMA.FTZ R7, R106, -UR4, R26 ;  /* 0x800000046a077c23 */ /* 0x004fc4000801001a */
[----:B------:R-:W-:Y:S01]  /*4c10*/  FFMA.FTZ R10, R86, -UR4, R19 ;  /* 0x80000004560a7c23 */ /* 0x000fe20008010013 */
[----:B------:R-:W-:Y:S01]  /*4c20*/  FSEL R147, R16, -INF , !P3 ;  /* 0xff80000010937808 */ /* 0x000fe20005800000 */
[----:B------:R-:W-:Y:S01]  /*4c30*/  FFMA.FTZ R19, R182, -UR4, R92 ;  /* 0x80000004b6137c23 */ /* 0x000fe2000801005c */
[----:B------:R-:W-:Y:S01]  /*4c40*/  FSEL R70, R7, -INF , !P0 ;  /* 0xff80000007467808 */ /* 0x000fe20004000000 */
[----:B------:R-:W-:Y:S01]  /*4c50*/  IMAD.MOV.U32 R7, RZ, RZ, R8 ;  /* 0x000000ffff077224 */ /* 0x000fe200078e0008 */
[----:B------:R-:W-:Y:S01]  /*4c60*/  FSEL R71, R10, -INF , !P4 ;  /* 0xff8000000a477808 */ /* 0x000fe20006000000 */
[----:B----4-:R-:W-:Y:S01]  /*4c70*/  IMAD.IADD R6, R2, 0x1, -R142 ;  /* 0x0000000102067824 */ /* 0x010fe200078e0a8e */
[----:B------:R-:W-:Y:S01]  /*4c80*/  ISETP.GE.AND P4, PT, R145, UR10, PT ;  /* 0x0000000a91007c0c */ /* 0x000fe2000bf86270 */
[----:B------:R-:W-:Y:S01]  /*4c90*/  IMAD.IADD R8, R5, 0x1, -R143 ;  /* 0x0000000105087824 */ /* 0x000fe200078e0a8f */
[----:B------:R1:W2:Y:S01]  /*4ca0*/  I2F R56, R7 ;  /* 0x0000000700387306 */ /* 0x0002a20000201400 */
[----:B---3--:R-:W-:Y:S01]  /*4cb0*/  FFMA.FTZ R10, R33, -UR4, R40 ;  /* 0x80000004210a7c23 */ /* 0x008fe20008010028 */
[----:B------:R-:W-:Y:S01]  /*4cc0*/  IABS R6, R6 ;  /* 0x0000000600067213 */ /* 0x000fe20000000000 */
[----:B------:R-:W-:Y:S01]  /*4cd0*/  FFMA.FTZ R11, R85, -UR4, R30 ;  /* 0x80000004550b7c23 */ /* 0x000fe2000801001e */
[----:B------:R-:W-:Y:S01]  /*4ce0*/  ISETP.GE.AND P0, PT, R141, UR10, PT ;  /* 0x0000000a8d007c0c */ /* 0x000fe2000bf06270 */
[----:B------:R-:W-:Y:S01]  /*4cf0*/  FFMA.FTZ R33, R193, -UR4, R113 ;  /* 0x80000004c1217c23 */ /* 0x000fe20008010071 */
[----:B------:R-:W-:Y:S01]  /*4d00*/  FSEL R175, R10, -INF , !P1 ;  /* 0xff8000000aaf7808 */ /* 0x000fe20004800000 */
[----:B------:R-:W-:Y:S01]  /*4d10*/  FFMA.FTZ R30, R189, -UR4, R96 ;  /* 0x80000004bd1e7c23 */ /* 0x000fe20008010060 */
[----:B------:R3:W4:Y:S01]  /*4d20*/  I2F R26, R6 ;  /* 0x00000006001a7306 */ /* 0x0007220000201400 */
[----:B------:R-:W-:Y:S01]  /*4d30*/  FSEL R157, R25, -INF , !P0 ;  /* 0xff800000199d7808 */ /* 0x000fe20004000000 */
[----:B------:R-:W-:Y:S01]  /*4d40*/  FFMA.FTZ R29, R183, -UR4, R97 ;  /* 0x80000004b71d7c23 */ /* 0x000fe20008010061 */
[----:B------:R-:W-:Y:S01]  /*4d50*/  FSEL R68, R11, -INF , !P3 ;  /* 0xff8000000b447808 */ /* 0x000fe20005800000 */
[----:B-----5:R-:W-:Y:S01]  /*4d60*/  FFMA.FTZ R28, R58, -UR4, R114 ;  /* 0x800000043a1c7c23 */ /* 0x020fe20008010072 */
[----:B------:R-:W-:-:S02]  /*4d70*/  FSEL R173, R19, -INF , !P1 ;  /* 0xff80000013ad7808 */ /* 0x000fc40004800000 */
[----:B-1----:R-:W-:Y:S01]  /*4d80*/  IABS R7, R8 ;  /* 0x0000000800077213 */ /* 0x002fe20000000000 */
[----:B------:R-:W-:Y:S02]  /*4d90*/  FFMA.FTZ R8, R103, -UR4, R27 ;  /* 0x8000000467087c23 */ /* 0x000fe4000801001b */
[----:B--2---:R-:W-:Y:S01]  /*4da0*/  FFMA.FTZ R27, R56, -UR4, R52 ;  /* 0x80000004381b7c23 */ /* 0x004fe20008010034 */
[----:B------:R1:W2:Y:S02]  /*4db0*/  I2F R24, R7 ;  /* 0x0000000700187306 */ /* 0x0002a40000201400 */
[----:B------:R-:W-:Y:S01]  /*4dc0*/  FSEL R69, R8, -INF , !P6 ;  /* 0xff80000008457808 */ /* 0x000fe20007000000 */
[----:B------:R-:W-:Y:S01]  /*4dd0*/  IMAD.IADD R8, R2, 0x1, -R143 ;  /* 0x0000000102087824 */ /* 0x000fe200078e0a8f */
[----:B---3--:R-:W-:Y:S01]  /*4de0*/  IABS R6, R9 ;  /* 0x0000000900067213 */ /* 0x008fe20000000000 */
[----:B------:R-:W-:Y:S01]  /*4df0*/  FFMA.FTZ R9, R100, -UR4, R18 ;  /* 0x8000000464097c23 */ /* 0x000fe20008010012 */
[----:B------:R-:W-:Y:S01]  /*4e00*/  ISETP.GE.AND P6, PT, R142, UR10, PT ;  /* 0x0000000a8e007c0c */ /* 0x000fe2000bfc6270 */
[----:B------:R-:W-:-:S02]  /*4e10*/  FFMA.FTZ R18, R188, -UR4, R81 ;  /* 0x80000004bc127c23 */ /* 0x000fc40008010051 */
[----:B----4-:R-:W-:Y:S01]  /*4e20*/  FFMA.FTZ R26, R26, -UR4, R54 ;  /* 0x800000041a1a7c23 */ /* 0x010fe20008010036 */
[----:B------:R-:W-:Y:S01]  /*4e30*/  FSEL R90, R9, -INF , !P5 ;  /* 0xff800000095a7808 */ /* 0x000fe20006800000 */
[--C-:B------:R-:W-:Y:S01]  /*4e40*/  IMAD.IADD R9, R2, 0x1, -R145.reuse ;  /* 0x0000000102097824 */ /* 0x100fe200078e0a91 */
[----:B------:R-:W-:Y:S02]  /*4e50*/  FSEL R144, R18, -INF , !P2 ;  /* 0xff80000012907808 */ /* 0x000fe40005000000 */
[----:B------:R-:W-:Y:S01]  /*4e60*/  ISETP.GE.AND P5, PT, R143, UR10, PT ;  /* 0x0000000a8f007c0c */ /* 0x000fe2000bfa6270 */
[----:B-1----:R-:W-:Y:S01]  /*4e70*/  IMAD.MOV.U32 R7, RZ, RZ, R6 ;  /* 0x000000ffff077224 */ /* 0x002fe200078e0006 */
[----:B------:R-:W-:Y:S01]  /*4e80*/  IABS R6, R8 ;  /* 0x0000000800067213 */ /* 0x000fe20000000000 */
[----:B------:R-:W-:Y:S01]  /*4e90*/  IMAD.IADD R8, R5, 0x1, -R145 ;  /* 0x0000000105087824 */ /* 0x000fe200078e0a91 */
[----:B------:R-:W-:Y:S01]  /*4ea0*/  FSEL R156, R28, -INF , !P6 ;  /* 0xff8000001c9c7808 */ /* 0x000fe20007000000 */
[----:B------:R1:W3:Y:S01]  /*4eb0*/  I2F R47, R7 ;  /* 0x00000007002f7306 */ /* 0x0002e20000201400 */
[----:B--2---:R-:W-:Y:S01]  /*4ec0*/  FFMA.FTZ R24, R24, -UR4, R115 ;  /* 0x8000000418187c23 */ /* 0x004fe20008010073 */
[----:B------:R-:W-:-:S02]  /*4ed0*/  FSEL R158, R27, -INF , !P6 ;  /* 0xff8000001b9e7808 */ /* 0x000fc40007000000 */
[----:B------:R-:W-:Y:S02]  /*4ee0*/  IABS R8, R8 ;  /* 0x0000000800087213 */ /* 0x000fe40000000000 */
[----:B------:R-:W-:Y:S02]  /*4ef0*/  FSEL R162, R26, -INF , !P6 ;  /* 0xff8000001aa27808 */ /* 0x000fe40007000000 */
[----:B------:R2:W4:Y:S01]  /*4f00*/  I2F R46, R6 ;  /* 0x00000006002e7306 */ /* 0x0005220000201400 */
[----:B-1----:R-:W-:-:S07]  /*4f10*/  IMAD.IADD R7, R3, 0x1, -R145 ;  /* 0x0000000103077824 */ /* 0x002fce00078e0a91 */
[----:B------:R1:W5:Y:S01]  /*4f20*/  I2F R45, R8 ;  /* 0x00000008002d7306 */ /* 0x0003620000201400 */
[----:B------:R-:W-:Y:S01]  /*4f30*/  FSEL R145, R17, -INF , !P3 ;  /* 0xff80000011917808 */ /* 0x000fe20005800000 */
[----:B---3--:R-:W-:Y:S01]  /*4f40*/  FFMA.FTZ R19, R47, -UR4, R53 ;  /* 0x800000042f137c23 */ /* 0x008fe20008010035 */
[----:B------:R-:W-:Y:S02]  /*4f50*/  ISETP.GE.AND P3, PT, R154, UR10, PT ;  /* 0x0000000a9a007c0c */ /* 0x000fe4000bf66270 */
[----:B--2---:R-:W-:Y:S01]  /*4f60*/  IABS R6, R7 ;  /* 0x0000000700067213 */ /* 0x004fe20000000000 */
[----:B----4-:R-:W-:Y:S01]  /*4f70*/  FFMA.FTZ R16, R46, -UR4, R55 ;  /* 0x800000042e107c23 */ /* 0x010fe20008010037 */
[----:B------:R-:W-:-:S03]  /*4f80*/  FSEL R155, R19, -INF , !P5 ;  /* 0xff800000139b7808 */ /* 0x000fc60006800000 */
[----:B------:R-:W-:Y:S01]  /*4f90*/  IMAD.MOV.U32 R7, RZ, RZ, R6 ;  /* 0x000000ffff077224 */ /* 0x000fe200078e0006 */
[----:B------:R-:W-:Y:S01]  /*4fa0*/  IABS R6, R9 ;  /* 0x0000000900067213 */ /* 0x000fe20000000000 */
[----:B------:R-:W-:Y:S01]  /*4fb0*/  FFMA.FTZ R9, R60, -UR4, R31 ;  /* 0x800000043c097c23 */ /* 0x000fe2000801001f */
[----:B------:R-:W-:Y:S01]  /*4fc0*/  FSEL R60, R13, -INF , !P2 ;  /* 0xff8000000d3c7808 */ /* 0x000fe20005000000 */
[----:B-1----:R-:W-:Y:S01]  /*4fd0*/  IMAD.IADD R8, R5, 0x1, -R154 ;  /* 0x0000000105087824 */ /* 0x002fe200078e0a9a */
[----:B------:R1:W2:Y:S01]  /*4fe0*/  I2F R44, R7 ;  /* 0x00000007002c7306 */ /* 0x0002a20000201400 */
[----:B------:R-:W-:Y:S01]  /*4ff0*/  HMMA.16816.F32 R12, R20, R74, R184 ;  /* 0x0000004a140c723c */ /* 0x000fe200000018b8 */
[----:B------:R-:W-:Y:S01]  /*5000*/  FSEL R88, R9, -INF , !P2 ;  /* 0xff80000009587808 */ /* 0x000fe20005000000 */
[----:B------:R-:W-:Y:S01]  /*5010*/  FFMA.FTZ R31, R191, -UR4, R109 ;  /* 0x80000004bf1f7c23 */ /* 0x000fe2000801006d */
[----:B------:R-:W-:Y:S02]  /*5020*/  ISETP.GE.AND P2, PT, R153, UR10, PT ;  /* 0x0000000a99007c0c */ /* 0x000fe4000bf46270 */
[----:B------:R-:W-:-:S02]  /*5030*/  FSEL R161, R16, -INF , !P5 ;  /* 0xff80000010a17808 */ /* 0x000fc40006800000 */
[----:B-----5:R-:W-:Y:S01]  /*5040*/  FFMA.FTZ R23, R45, -UR4, R110 ;  /* 0x800000042d177c23 */ /* 0x020fe2000801006e */
[----:B------:R-:W-:Y:S02]  /*5050*/  FSEL R209, R31, -INF , !P3 ;  /* 0xff8000001fd17808 */ /* 0x000fe40005800000 */
[----:B------:R-:W-:Y:S02]  /*5060*/  FSEL R206, R30, -INF , !P2 ;  /* 0xff8000001ece7808 */ /* 0x000fe40005000000 */
[----:B------:R-:W-:Y:S01]  /*5070*/  FSEL R218, R23, -INF , !P4 ;  /* 0xff80000017da7808 */ /* 0x000fe20006000000 */
[----:B-1----:R-:W-:Y:S01]  /*5080*/  IMAD.MOV.U32 R7, RZ, RZ, R6 ;  /* 0x000000ffff077224 */ /* 0x002fe200078e0006 */
[----:B------:R-:W-:Y:S01]  /*5090*/  IABS R6, R8 ;  /* 0x0000000800067213 */ /* 0x000fe20000000000 */
[----:B------:R-:W-:Y:S02]  /*50a0*/  IMAD.IADD R8, R5, 0x1, -R153 ;  /* 0x0000000105087824 */ /* 0x000fe400078e0a99 */
[----:B------:R1:W3:Y:S01]  /*50b0*/  I2F R39, R7 ;  /* 0x0000000700277306 */ /* 0x0002e20000201400 */
[----:B--2---:R-:W-:-:S05]  /*50c0*/  FFMA.FTZ R18, R44, -UR4, R48 ;  /* 0x800000042c127c23 */ /* 0x004fca0008010030 */
[----:B------:R-:W-:Y:S01]  /*50d0*/  FSEL R244, R18, -INF , !P4 ;  /* 0xff80000012f47808 */ /* 0x000fe20006000000 */
[----:B-1----:R-:W-:Y:S01]  /*50e0*/  IMAD.MOV.U32 R7, RZ, RZ, R6 ;  /* 0x000000ffff077224 */ /* 0x002fe200078e0006 */
[----:B------:R-:W-:Y:S01]  /*50f0*/  IABS R6, R8 ;  /* 0x0000000800067213 */ /* 0x000fe20000000000 */
[----:B------:R-:W-:Y:S02]  /*5100*/  FFMA.FTZ R8, R32, -UR4, R42 ;  /* 0x8000000420087c23 */ /* 0x000fe4000801002a */
[----:B------:R1:W2:Y:S01]  /*5110*/  I2F R38, R7 ;  /* 0x0000000700267306 */ /* 0x0002a20000201400 */
[----:B------:R-:W-:Y:S02]  /*5120*/  FFMA.FTZ R32, R192, -UR4, R108 ;  /* 0x80000004c0207c23 */ /* 0x000fe4000801006c */
[----:B------:R-:W-:Y:S01]  /*5130*/  FSEL R176, R8, -INF , !P1 ;  /* 0xff80000008b07808 */ /* 0x000fe20004800000 */
[----:B------:R-:W-:Y:S01]  /*5140*/  FFMA.FTZ R8, R84, -UR4, R95 ;  /* 0x8000000454087c23 */ /* 0x000fe2000801005f */
[----:B------:R-:W-:Y:S01]  /*5150*/  ISETP.GE.AND P1, PT, R152, UR10, PT ;  /* 0x0000000a98007c0c */ /* 0x000fe2000bf26270 */
[----:B---3--:R-:W-:Y:S01]  /*5160*/  FFMA.FTZ R11, R39, -UR4, R50 ;  /* 0x80000004270b7c23 */ /* 0x008fe20008010032 */
[----:B------:R-:W-:-:S02]  /*5170*/  FSEL R216, R32, -INF , !P4 ;  /* 0xff80000020d87808 */ /* 0x000fc40006000000 */
[----:B------:R-:W-:Y:S02]  /*5180*/  FSEL R159, R8, -INF , !P0 ;  /* 0xff800000089f7808 */ /* 0x000fe40004000000 */
[----:B------:R-:W-:Y:S02]  /*5190*/  FSEL R247, R11, -INF , !P4 ;  /* 0xff8000000bf77808 */ /* 0x000fe40006000000 */
[----:B------:R-:W-:Y:S01]  /*51a0*/  FSEL R204, R29, -INF , !P1 ;  /* 0xff8000001dcc7808 */ /* 0x000fe20004800000 */
[----:B-1----:R-:W-:Y:S02]  /*51b0*/  IMAD.IADD R7, R5, 0x1, -R152 ;  /* 0x0000000105077824 */ /* 0x002fe400078e0a98 */
[----:B------:R-:W-:Y:S02]  /*51c0*/  IMAD.MOV.U32 R5, RZ, RZ, R6 ;  /* 0x000000ffff057224 */ /* 0x000fe400078e0006 */
[----:B------:R-:W-:Y:S01]  /*51d0*/  IMAD.IADD R6, R3, 0x1, -R154 ;  /* 0x0000000103067824 */ /* 0x000fe200078e0a9a */
[----:B------:R-:W-:Y:S01]  /*51e0*/  IABS R7, R7 ;  /* 0x0000000700077213 */ /* 0x000fe20000000000 */
[----:B------:R1:W3:Y:S01]  /*51f0*/  I2F R37, R5 ;  /* 0x0000000500257306 */ /* 0x0002e20000201400 */
[----:B--2---:R-:W-:-:S02]  /*5200*/  FFMA.FTZ R22, R38, -UR4, R111 ;  /* 0x8000000426167c23 */ /* 0x004fc4000801006f */
[----:B------:R-:W-:-:S03]  /*5210*/  IABS R6, R6 ;  /* 0x0000000600067213 */ /* 0x000fc60000000000 */
[----:B------:R-:W-:Y:S02]  /*5220*/  FSEL R211, R22, -INF , !P3 ;  /* 0xff80000016d37808 */ /* 0x000fe40005800000 */
[----:B------:R2:W4:Y:S01]  /*5230*/  I2F R36, R7 ;  /* 0x0000000700247306 */ /* 0x0005220000201400 */
[----:B-1----:R-:W-:-:S07]  /*5240*/  IMAD.IADD R5, R3, 0x1, -R153 ;  /* 0x0000000103057824 */ /* 0x002fce00078e0a99 */
[----:B------:R1:W5:Y:S01]  /*5250*/  I2F R17, R6 ;  /* 0x0000000600117306 */ /* 0x0003620000201400 */
[----:B------:R-:W-:Y:S02]  /*5260*/  IMAD.IADD R3, R3, 0x1, -R152 ;  /* 0x0000000103037824 */ /* 0x000fe400078e0a98 */
[----:B---3--:R-:W-:Y:S01]  /*5270*/  FFMA.FTZ R21, R37, -UR4, R98 ;  /* 0x8000000425157c23 */ /* 0x008fe20008010062 */
[----:B------:R-:W-:Y:S02]  /*5280*/  IABS R5, R5 ;  /* 0x0000000500057213 */ /* 0x000fe40000000000 */
[----:B------:R-:W-:Y:S01]  /*5290*/  IABS R3, R3 ;  /* 0x0000000300037213 */ /* 0x000fe20000000000 */
[----:B--2---:R-:W-:Y:S01]  /*52a0*/  IMAD.IADD R7, R2, 0x1, -R153 ;  /* 0x0000000102077824 */ /* 0x004fe200078e0a99 */
[----:B------:R-:W2:Y:S01]  /*52b0*/  I2F R34, R5 ;  /* 0x0000000500227306 */ /* 0x000ea20000201400 */
[----:B----4-:R-:W-:Y:S01]  /*52c0*/  FFMA.FTZ R20, R36, -UR4, R99 ;  /* 0x8000000424147c23 */ /* 0x010fe20008010063 */
[----:B------:R-:W-:-:S02]  /*52d0*/  FSEL R153, R24, -INF , !P5 ;  /* 0xff80000018997808 */ /* 0x000fc40006800000 */
[----:B------:R-:W-:Y:S02]  /*52e0*/  FSEL R208, R21, -INF , !P2 ;  /* 0xff80000015d07808 */ /* 0x000fe40005000000 */
[----:B------:R-:W-:Y:S01]  /*52f0*/  FSEL R205, R20, -INF , !P1 ;  /* 0xff80000014cd7808 */ /* 0x000fe20004800000 */
[----:B-1----:R-:W-:Y:S01]  /*5300*/  IMAD.IADD R6, R2, 0x1, -R154 ;  /* 0x0000000102067824 */ /* 0x002fe200078e0a9a */
[----:B------:R-:W1:Y:S01]  /*5310*/  I2F R10, R3 ;  /* 0x00000003000a7306 */ /* 0x000e620000201400 */
[----:B-----5:R-:W-:Y:S01]  /*5320*/  FFMA.FTZ R17, R17, -UR4, R49 ;  /* 0x8000000411117c23 */ /* 0x020fe20008010031 */
[----:B------:R-:W-:-:S04]  /*5330*/  FSEL R154, R35, -INF , !P6 ;  /* 0xff800000239a7808 */ /* 0x000fc80007000000 */
[----:B------:R-:W-:Y:S01]  /*5340*/  FSEL R217, R17, -INF , !P3 ;  /* 0xff80000011d97808 */ /* 0x000fe20005800000 */
[----:B--2---:R-:W-:Y:S01]  /*5350*/  FFMA.FTZ R12, R34, -UR4, R12 ;  /* 0x80000004220c7c23 */ /* 0x004fe2000801000c */
[----:B------:R-:W-:Y:S01]  /*5360*/  IABS R5, R6 ;  /* 0x0000000600057213 */ /* 0x000fe20000000000 */
[----:B------:R-:W-:Y:S01]  /*5370*/  IMAD.IADD R6, R2, 0x1, -R152 ;  /* 0x0000000102067824 */ /* 0x000fe200078e0a98 */
[----:B------:R-:W-:Y:S02]  /*5380*/  LOP3.LUT R2, R196, R197, RZ, 0xfc, !PT ;  /* 0x000000c5c4027212 */ /* 0x000fe400078efcff */
[----:B------:R2:W3:Y:S01]  /*5390*/  I2F R9, R5 ;  /* 0x0000000500097306 */ /* 0x0004e20000201400 */
[----:B------:R-:W-:Y:S02]  /*53a0*/  FSEL R152, R33, -INF , !P5 ;  /* 0xff80000021987808 */ /* 0x000fe40006800000 */
[----:B------:R-:W-:Y:S01]  /*53b0*/  FSEL R210, R12, -INF , !P2 ;  /* 0xff8000000cd27808 */ /* 0x000fe20005000000 */
[----:B-1----:R-:W-:Y:S01]  /*53c0*/  FFMA.FTZ R10, R10, -UR4, R13 ;  /* 0x800000040a0a7c23 */ /* 0x002fe2000801000d */
[----:B------:R-:W-:Y:S01]  /*53d0*/  IABS R3, R7 ;  /* 0x0000000700037213 */ /* 0x000fe20000000000 */
[----:B------:R-:W-:-:S03]  /*53e0*/  FFMA.FTZ R7, R78, -UR4, R41 ;  /* 0x800000044e077c23 */ /* 0x000fc60008010029 */
[----:B------:R-:W-:Y:S02]  /*53f0*/  FSEL R207, R10, -INF , !P1 ;  /* 0xff8000000acf7808 */ /* 0x000fe40004800000 */
[----:B------:R-:W-:Y:S01]  /*5400*/  FSEL R160, R7, -INF , !P0 ;  /* 0xff80000007a07808 */ /* 0x000fe20004000000 */
[----:B--2---:R-:W-:Y:S01]  /*5410*/  IMAD.MOV.U32 R5, RZ, RZ, R3 ;  /* 0x000000ffff057224 */ /* 0x004fe200078e0003 */
[----:B------:R-:W-:Y:S01]  /*5420*/  IABS R3, R6 ;  /* 0x0000000600037213 */ /* 0x000fe20000000000 */
[----:B------:R-:W-:Y:S02]  /*5430*/  FFMA.FTZ R6, R62, -UR4, R43 ;  /* 0x800000043e067c23 */ /* 0x000fe4000801002b */
[----:B---3--:R-:W-:Y:S02]  /*5440*/  FFMA.FTZ R9, R9, -UR4, R51 ;  /* 0x8000000409097c23 */ /* 0x008fe40008010033 */
[----:B------:R-:W1:Y:S01]  /*5450*/  I2F R5, R5 ;  /* 0x0000000500057306 */ /* 0x000e620000201400 */
[----:B------:R-:W-:-:S02]  /*5460*/  FSEL R163, R6, -INF , !P0 ;  /* 0xff80000006a37808 */ /* 0x000fc40004000000 */
[----:B------:R-:W-:Y:S02]  /*5470*/  PLOP3.LUT P0, PT, PT, PT, UP0, 0x80, 0x0 ;  /* 0x000000000000781c */ /* 0x000fe40003f0f008 */
[----:B------:R-:W-:-:S03]  /*5480*/  FSEL R246, R9, -INF , !P3 ;  /* 0xff80000009f67808 */ /* 0x000fc60005800000 */
[----:B------:R-:W2:Y:S01]  /*5490*/  I2F R3, R3 ;  /* 0x0000000300037306 */ /* 0x000ea20000201400 */
[----:B-1----:R-:W-:-:S05]  /*54a0*/  FFMA.FTZ R5, R5, -UR4, R14 ;  /* 0x8000000405057c23 */ /* 0x002fca000801000e */
[----:B------:R-:W-:Y:S01]  /*54b0*/  FSEL R245, R5, -INF , !P2 ;  /* 0xff80000005f57808 */ /* 0x000fe20005000000 */
[----:B--2---:R-:W-:-:S05]  /*54c0*/  FFMA.FTZ R3, R3, -UR4, R15 ;  /* 0x8000000403037c23 */ /* 0x004fca000801000f */
[----:B------:R-:W-:Y:S01]  /*54d0*/  FSEL R219, R3, -INF , !P1 ;  /* 0xff80000003db7808 */ /* 0x000fe20004800000 */
[----:B------:R-:W-:Y:S05]  /*54e0*/  @!P0 BRA `(.L_x_293) ;  /* 0x000004a000008947 */ /* 0x000fea0003800000 */
[----:B------:R-:W-:Y:S01]  /*54f0*/  ULEA.HI.SX32 UR7, UR21, 0xfffffffe, 0x1a ;  /* 0xfffffffe15077891 */ /* 0x000fe2000f8fd23f */
        /* <DEDUP_REMOVED lines=71> */
.L_x_295:
[----:B------:R-:W-:Y:S05]  /*5970*/  BSYNC B0 ;  /* 0x0000000000007941 */ /* 0x000fea0003800000 */
.L_x_294:
[----:B------:R-:W0:Y:S02]  /*5980*/  LDGDEPBAR ;  /* 0x00000000000079af */ /* 0x000e240000000000 */
.L_x_293:
[----:B------:R-:W-:Y:S01]  /*5990*/  FMNMX.FTZ R3, R77, R63, !PT ;  /* 0x0000003f4d037209 */ /* 0x000fe20007810000 */
[----:B------:R-:W-:Y:S01]  /*59a0*/  STL [R1+0x8c], R239 ;  /* 0x00008cef01007387 */ /* 0x000fe20000100800 */
[----:B------:R-:W-:Y:S02]  /*59b0*/  SHF.L.U32 R221, R2, 0x1, RZ ;  /* 0x0000000102dd7819 */ /* 0x000fe400000006ff */
        /* <DEDUP_REMOVED lines=40> */
[----:B------:R-:W-:-:S03]  /*5c40*/  FMNMX.FTZ R3, R162, R3, !PT ;  /* 0x00000003a2037209 */ /* 0x000fc60007810000 */
[----:B------:R-:W2:Y:S01]  /*5c50*/  SHFL.BFLY PT, R5, R171, 0x2, 0x1f ;  /* 0x0c401f00ab057f89 */ /* 0x000ea200000e0000 */
[----:B------:R-:W-:-:S03]  /*5c60*/  FMNMX.FTZ R3, R161, R3, !PT ;  /* 0x00000003a1037209 */ /* 0x000fc60007810000 */
[----:B------:R-:W-:Y:S01]  /*5c70*/  STL [R1+0x50], R220 ;  /* 0x000050dc01007387 */ /* 0x000fe20000100800 */
[----:B------:R-:W-:-:S03]  /*5c80*/  FMNMX.FTZ R3, R247, R3, !PT ;  /* 0x00000003f7037209 */ /* 0x000fc60007810000 */
[----:B------:R-:W-:Y:S01]  /*5c90*/  LDSM.16.MT88.4 R72, [R222+0xc000] ;  /* 0x00c00000de48783b */ /* 0x000fe20000004200 */
[----:B------:R-:W-:-:S03]  /*5ca0*/  FMNMX.FTZ R3, R246, R3, !PT ;  /* 0x00000003f6037209 */ /* 0x000fc60007810000 */
[----:B------:R-:W-:Y:S01]  /*5cb0*/  LDSM.16.MT88.4 R80, [R224+0xc000] ;  /* 0x00c00000e050783b */ /* 0x000fe20000004200 */
[----:B------:R-:W-:-:S03]  /*5cc0*/  FMNMX.FTZ R3, R245, R3, !PT ;  /* 0x00000003f5037209 */ /* 0x000fc60007810000 */
[----:B------:R-:W-:Y:S01]  /*5cd0*/  LDSM.16.MT88.4 R96, [R221+0xe000] ;  /* 0x00e00000dd60783b */ /* 0x000fe20000004200 */
[----:B------:R-:W-:-:S03]  /*5ce0*/  FMNMX.FTZ R3, R219, R3, !PT ;  /* 0x00000003db037209 */ /* 0x000fc60007810000 */
[----:B------:R-:W-:Y:S01]  /*5cf0*/  LDSM.16.MT88.4 R116, [R222+0xe000] ;  /* 0x00e00000de74783b */ /* 0x000fe20000004200 */
[----:B--2---:R-:W-:-:S03]  /*5d00*/  FMNMX.FTZ R171, R171, R5, !PT ;  /* 0x00000005abab7209 */ /* 0x004fc60007810000 */
[----:B------:R-:W-:Y:S04]  /*5d10*/  LDSM.16.MT88.4 R104, [R224+0xc800] ;  /* 0x00c80000e068783b */ /* 0x000fe80000004200 */
[----:B------:R-:W2:Y:S04]  /*5d20*/  SHFL.BFLY PT, R5, R3, 0x2, 0x1f ;  /* 0x0c401f0003057f89 */ /* 0x000ea800000e0000 */
[----:B------:R-:W3:Y:S04]  /*5d30*/  SHFL.BFLY PT, R6, R171, 0x1, 0x1f ;  /* 0x0c201f00ab067f89 */ /* 0x000ee800000e0000 */
[----:B------:R-:W-:Y:S04]  /*5d40*/  LDSM.16.MT88.4 R112, [R221+0xe800] ;  /* 0x00e80000dd70783b */ /* 0x000fe80000004200 */
[----:B------:R-:W-:Y:S04]  /*5d50*/  LDSM.16.MT88.4 R92, [R222+0xe800] ;  /* 0x00e80000de5c783b */ /* 0x000fe80000004200 */
[----:B------:R-:W-:Y:S04]  /*5d60*/  LDSM.16.MT88.4 R124, [R224+0xe000] ;  /* 0x00e00000e07c783b */ /* 0x000fe80000004200 */
[----:B------:R-:W-:Y:S01]  /*5d70*/  LDSM.16.MT88.4 R84, [R223+0xc000] ;  /* 0x00c00000df54783b */ /* 0x000fe20000004200 */
[----:B--2---:R-:W-:-:S03]  /*5d80*/  FMNMX.FTZ R3, R3, R5, !PT ;  /* 0x0000000503037209 */ /* 0x004fc60007810000 */
[----:B------:R-:W-:Y:S01]  /*5d90*/  LDSM.16.MT88.4 R128, [R223+0xe000] ;  /* 0x00e00000df80783b */ /* 0x000fe20000004200 */
[----:B---3--:R-:W-:-:S03]  /*5da0*/  FMNMX.FTZ R171, R171, R6, !PT ;  /* 0x00000006abab7209 */ /* 0x008fc60007810000 */
[----:B------:R-:W-:Y:S01]  /*5db0*/  LDSM.16.MT88.4 R108, [R224+0xe800] ;  /* 0x00e80000e06c783b */ /* 0x000fe20000004200 */
[----:B------:R-:W-:-:S03]  /*5dc0*/  FSETP.NEU.FTZ.AND P1, PT, R171, -INF , PT ;  /* 0xff800000ab00780b */ /* 0x000fc60003f3d000 */
[----:B------:R-:W2:Y:S01]  /*5dd0*/  SHFL.BFLY PT, R6, R3, 0x1, 0x1f ;  /* 0x0c201f0003067f89 */ /* 0x000ea200000e0000 */
[----:B-1----:R-:W-:-:S03]  /*5de0*/  FMUL.FTZ R13, R171, c[0x0][0x23c] ;  /* 0x00008f00ab0d7a20 */ /* 0x002fc60000410000 */
[----:B------:R-:W-:Y:S02]  /*5df0*/  LDSM.16.MT88.4 R100, [R223+0xc800] ;  /* 0x00c80000df64783b */ /* 0x000fe40000004200 */
[----:B------:R-:W-:Y:S02]  /*5e00*/  FSEL R13, R13, RZ, P1 ;  /* 0x000000ff0d0d7208 */ /* 0x000fe40000800000 */
[----:B------:R-:W-:Y:S03]  /*5e10*/  STL [R1+0x90], R244 ;  /* 0x000090f401007387 */ /* 0x000fe60000100800 */
[----:B------:R-:W-:-:S04]  /*5e20*/  FFMA.FTZ R5, R77, c[0x0][0x23c], -R13 ;  /* 0x00008f004d057a23 */ /* 0x000fc8000001080d */
[----:B------:R1:W-:Y:S01]  /*5e30*/  MUFU.EX2 R230, R5 ;  /* 0x0000000500e67308 */ /* 0x0003e20000000800 */
[----:B--2---:R-:W-:-:S04]  /*5e40*/  FMNMX.FTZ R3, R3, R6, !PT ;  /* 0x0000000603037209 */ /* 0x004fc80007810000 */
[C---:B------:R-:W-:Y:S01]  /*5e50*/  FSETP.NEU.FTZ.AND P1, PT, R3.reuse, -INF , PT ;  /* 0xff8000000300780b */ /* 0x040fe20003f3d000 */
[----:B------:R-:W-:Y:S02]  /*5e60*/  FMUL.FTZ R12, R3, c[0x0][0x23c] ;  /* 0x00008f00030c7a20 */ /* 0x000fe40000410000 */
[----:B-1----:R-:W-:-:S03]  /*5e70*/  FFMA.FTZ R5, R63, c[0x0][0x23c], -R13 ;  /* 0x00008f003f057a23 */ /* 0x002fc6000001080d */
[----:B------:R-:W-:Y:S01]  /*5e80*/  FSEL R12, R12, RZ, P1 ;  /* 0x000000ff0c0c7208 */ /* 0x000fe20000800000 */
[----:B------:R1:W2:Y:S04]  /*5e90*/  MUFU.EX2 R231, R5 ;  /* 0x0000000500e77308 */ /* 0x0002a80000000800 */
[--C-:B------:R-:W-:Y:S02]  /*5ea0*/  FFMA.FTZ R0, R76, c[0x0][0x23c], -R12.reuse ;  /* 0x00008f004c007a23 */ /* 0x100fe4000001080c */
[----:B------:R-:W-:Y:S02]  /*5eb0*/  FFMA.FTZ R2, R79, c[0x0][0x23c], -R12 ;  /* 0x00008f004f027a23 */ /* 0x000fe4000001080c */
[----:B------:R3:W-:Y:S01]  /*5ec0*/  MUFU.EX2 R172, R0 ;  /* 0x0000000000ac7308 */ /* 0x0007e20000000800 */
[----:B-1----:R-:W-:-:S07]  /*5ed0*/  FFMA.FTZ R5, R59, c[0x0][0x23c], -R13 ;  /* 0x00008f003b057a23 */ /* 0x002fce000001080d */
[----:B------:R1:W4:Y:S01]  /*5ee0*/  MUFU.EX2 R15, R2 ;  /* 0x00000002000f7308 */ /* 0x0003220000000800 */
[----:B--2---:R-:W-:Y:S01]  /*5ef0*/  F2FP.PACK_AB R8, R231, R230 ;  /* 0x000000e6e708723e */ /* 0x004fe200000000ff */
[----:B---3--:R-:W-:-:S06]  /*5f00*/  FFMA.FTZ R0, R70, c[0x0][0x23c], -R12 ;  /* 0x00008f0046007a23 */ /* 0x008fcc000001080c */
[----:B------:R2:W-:Y:S08]  /*5f10*/  MUFU.EX2 R183, R5 ;  /* 0x0000000500b77308 */ /* 0x0005f00000000800 */
[----:B------:R3:W-:Y:S01]  /*5f20*/  MUFU.EX2 R226, R0 ;  /* 0x0000000000e27308 */ /* 0x0007e20000000800 */
[----:B-1----:R-:W-:Y:S02]  /*5f30*/  FMNMX.FTZ R2, R170, R167, !PT ;  /* 0x000000a7aa027209 */ /* 0x002fe40007810000 */
[----:B----4-:R-:W-:Y:S01]  /*5f40*/  F2FP.PACK_AB R9, R172, R15 ;  /* 0x0000000fac09723e */ /* 0x010fe200000000ff */
[----:B--2---:R-:W-:-:S02]  /*5f50*/  FFMA.FTZ R5, R57, c[0x0][0x23c], -R13 ;  /* 0x00008f0039057a23 */ /* 0x004fc4000001080d */
[----:B------:R-:W1:Y:S02]  /*5f60*/  LDSM.16.MT88.4 R56, [R221+0xc000] ;  /* 0x00c00000dd38783b */ /* 0x000e640000004200 */
[----:B------:R-:W2:Y:S01]  /*5f70*/  MUFU.EX2 R229, R5 ;  /* 0x0000000500e57308 */ /* 0x000ea20000000800 */
[----:B---3--:R-:W-:-:S07]  /*5f80*/  FFMA.FTZ R0, R69, c[0x0][0x23c], -R12 ;  /* 0x00008f0045007a23 */ /* 0x008fce000001080c */
[----:B------:R3:W4:Y:S01]  /*5f90*/  MUFU.EX2 R232, R0 ;  /* 0x0000000000e87308 */ /* 0x0007220000000800 */
[----:B--2---:R-:W-:Y:S01]  /*5fa0*/  F2FP.PACK_AB R10, R229, R183 ;  /* 0x000000b7e50a723e */ /* 0x004fe200000000ff */
[----:B---3--:R-:W-:Y:S01]  /*5fb0*/  FFMA.FTZ R0, R66, c[0x0][0x23c], -R13 ;  /* 0x00008f0042007a23 */ /* 0x008fe2000001080d */
[----:B----4-:R-:W-:-:S05]  /*5fc0*/  F2FP.PACK_AB R11, R232, R226 ;  /* 0x000000e2e80b723e */ /* 0x010fca00000000ff */
[----:B------:R2:W-:Y:S02]  /*5fd0*/  MUFU.EX2 R220, R0 ;  /* 0x0000000000dc7308 */ /* 0x0005e40000000800 */
[C---:B------:R-:W-:Y:S08]  /*5fe0*/  HMMA.16816.F32 R20, R8.reuse, R72, RZ ;  /* 0x000000480814723c */ /* 0x040ff000000018ff */
[----:B------:R-:W-:Y:S01]  /*5ff0*/  HMMA.16816.F32 R24, R8, R80, RZ ;  /* 0x000000500818723c */ /* 0x000fe200000018ff */
[----:B--2---:R-:W-:-:S02]  /*6000*/  FFMA.FTZ R0, R64, c[0x0][0x23c], -R13 ;  /* 0x00008f0040007a23 */ /* 0x004fc4000001080d */
[----:B------:R-:W-:Y:S02]  /*6010*/  LDSM.16.MT88.4 R64, [R221+0xc800] ;  /* 0x00c80000dd40783b */ /* 0x000fe40000004200 */
[----:B------:R2:W3:Y:S03]  /*6020*/  MUFU.EX2 R186, R0 ;  /* 0x0000000000ba7308 */ /* 0x0004e60000000800 */
[C---:B------:R-:W-:Y:S08]  /*6030*/  HMMA.16816.F32 R32, R8.reuse, R96, RZ ;  /* 0x000000600820723c */ /* 0x040ff000000018ff */
[----:B------:R-:W-:Y:S01]  /*6040*/  HMMA.16816.F32 R40, R8, R116, RZ ;  /* 0x000000740828723c */ /* 0x000fe200000018ff */
[----:B--2---:R-:W-:Y:S01]  /*6050*/  FFMA.FTZ R0, R61, c[0x0][0x23c], -R13 ;  /* 0x00008f003d007a23 */ /* 0x004fe2000001080d */
[----:B---3--:R-:W-:-:S06]  /*6060*/  F2FP.PACK_AB R4, R186, R220 ;  /* 0x000000dcba04723e */ /* 0x008fcc00000000ff */
[C---:B-1----:R-:W-:Y:S01]  /*6070*/  HMMA.16816.F32 R16, R8.reuse, R56, RZ ;  /* 0x000000380810723c */ /* 0x042fe200000018ff */
[----:B------:R1:W-:Y:S07]  /*6080*/  MUFU.EX2 R184, R0 ;  /* 0x0000000000b87308 */ /* 0x0003ee0000000800 */
[C---:B------:R-:W-:Y:S08]  /*6090*/  HMMA.16816.F32 R44, R8.reuse, R124, RZ ;  /* 0x0000007c082c723c */ /* 0x040ff000000018ff */
[----:B------:R-:W-:Y:S01]  /*60a0*/  HMMA.16816.F32 R28, R8, R84, RZ ;  /* 0x00000054081c723c */ /* 0x000fe200000018ff */
[----:B-1----:R-:W-:-:S04]  /*60b0*/  FFMA.FTZ R0, R60, c[0x0][0x23c], -R13 ;  /* 0x00008f003c007a23 */ /* 0x002fc8000001080d */
[----:B------:R1:W2:Y:S03]  /*60c0*/  MUFU.EX2 R182, R0 ;  /* 0x0000000000b67308 */ /* 0x0002a60000000800 */
[C---:B------:R-:W-:Y:S08]  /*60d0*/  HMMA.16816.F32 R48, R8.reuse, R128, RZ ;  /* 0x000000800830723c */ /* 0x040ff000000018ff */
[----:B------:R-:W-:Y:S01]  /*60e0*/  HMMA.16816.F32 R52, R8, R58, RZ ;  /* 0x0000003a0834723c */ /* 0x000fe200000018ff */
[----:B-1----:R-:W-:Y:S01]  /*60f0*/  FFMA.FTZ R0, R90, c[0x0][0x23c], -R12 ;  /* 0x00008f005a007a23 */ /* 0x002fe2000001080c */
[----:B--2---:R-:W-:-:S06]  /*6100*/  F2FP.PACK_AB R6, R182, R184 ;  /* 0x000000b8b606723e */ /* 0x004fcc00000000ff */
[C---:B------:R-:W-:Y:S01]  /*6110*/  HMMA.16816.F32 R76, R8.reuse, R74, RZ ;  /* 0x0000004a084c723c */ /* 0x040fe200000018ff */
[----:B------:R1:W-:Y:S07]  /*6120*/  MUFU.EX2 R185, R0 ;  /* 0x0000000000b97308 */ /* 0x0003ee0000000800 */
[C---:B------:R-:W-:Y:S08]  /*6130*/  HMMA.16816.F32 R140, R8.reuse, R82, RZ ;  /* 0x00000052088c723c */ /* 0x040ff000000018ff */
[----:B------:R-:W-:Y:S01]  /*6140*/  HMMA.16816.F32 R136, R8, R86, RZ ;  /* 0x000000560888723c */ /* 0x000fe200000018ff */
[----:B-1----:R-:W-:-:S04]  /*6150*/  FFMA.FTZ R0, R71, c[0x0][0x23c], -R12 ;  /* 0x00008f0047007a23 */ /* 0x002fc8000001080c */
[----:B------:R1:W2:Y:S03]  /*6160*/  MUFU.EX2 R187, R0 ;  /* 0x0000000000bb7308 */ /* 0x0002a60000000800 */
[C---:B------:R-:W-:Y:S08]  /*6170*/  HMMA.16816.F32 R132, R8.reuse, R98, RZ ;  /* 0x000000620884723c */ /* 0x040ff000000018ff */
[C---:B------:R-:W-:Y:S01]  /*6180*/  HMMA.16816.F32 R120, R8.reuse, R118, RZ ;  /* 0x000000760878723c */ /* 0x040fe200000018ff */
[--C-:B-1----:R-:W-:Y:S01]  /*6190*/  FFMA.FTZ R0, R68, c[0x0][0x23c], -R12.reuse ;  /* 0x00008f0044007a23 */ /* 0x102fe2000001080c */
[----:B--2---:R-:W-:Y:S01]  /*61a0*/  F2FP.PACK_AB R5, R187, R185 ;  /* 0x000000b9bb05723e */ /* 0x004fe200000000ff */
[----:B------:R-:W1:Y:S05]  /*61b0*/  LDSM.16.MT88.4 R68, [R222+0xc800] ;  /* 0x00c80000de44783b */ /* 0x000e6a0000004200 */
[C---:B------:R-:W-:Y:S01]  /*61c0*/  HMMA.16816.F32 R60, R8.reuse, R126, RZ ;  /* 0x0000007e083c723c */ /* 0x040fe200000018ff */
[----:B------:R2:W-:Y:S07]  /*61d0*/  MUFU.EX2 R228, R0 ;  /* 0x0000000000e47308 */ /* 0x0005ee0000000800 */
[----:B------:R-:W-:Y:S01]  /*61e0*/  HMMA.16816.F32 R36, R8, R130, RZ ;  /* 0x000000820824723c */ /* 0x000fe200000018ff */
[----:B--2---:R-:W-:-:S02]  /*61f0*/  FFMA.FTZ R0, R88, c[0x0][0x23c], -R12 ;  /* 0x00008f0058007a23 */ /* 0x004fc4000001080c */
[----:B------:R-:W-:Y:S02]  /*6200*/  LDSM.16.MT88.4 R88, [R223+0xe800] ;  /* 0x00e80000df58783b */ /* 0x000fe40000004200 */
[----:B------:R2:W3:Y:S02]  /*6210*/  MUFU.EX2 R181, R0 ;  /* 0x0000000000b57308 */ /* 0x0004e40000000800 */
[----:B--2---:R-:W-:Y:S02]  /*6220*/  FMNMX.FTZ R0, R166, R2, !PT ;  /* 0x00000002a6007209 */ /* 0x004fe40007810000 */
[----:B---3--:R-:W-:Y:S02]  /*6230*/  F2FP.PACK_AB R7, R181, R228 ;  /* 0x000000e4b507723e */ /* 0x008fe400000000ff */
[----:B------:R-:W-:-:S04]  /*6240*/  FMNMX.FTZ R0, R164, R0, !PT ;  /* 0x00000000a4007209 */ /* 0x000fc80007810000 */
[----:B------:R-:W-:Y:S01]  /*6250*/  FMNMX.FTZ R0, R150, R0, !PT ;  /* 0x0000000096007209 */ /* 0x000fe20007810000 */
[----:B-1----:R-:W-:Y:S03]  /*6260*/  HMMA.16816.F32 R196, R4, R68, R20 ;  /* 0x0000004404c4723c */ /* 0x002fe60000001814 */
        /* <DEDUP_REMOVED lines=8> */
[C---:B------:R-:W-:Y:S01]  /*62f0*/  HMMA.16816.F32 R24, R4.reuse, R92, R40 ;  /* 0x0000005c0418723c */ /* 0x040fe20000001828 */
[----:B------:R-:W-:Y:S02]  /*6300*/  FMNMX.FTZ R0, R180, R169, !PT ;  /* 0x000000a9b4007209 */ /* 0x000fe40007810000 */
[----:B------:R-:W-:Y:S02]  /*6310*/  FMNMX.FTZ R2, R152, R2, !PT ;  /* 0x0000000298027209 */ /* 0x000fe40007810000 */
[----:B------:R-:W-:Y:S02]  /*6320*/  FMNMX.FTZ R0, R168, R0, !PT ;  /* 0x00000000a8007209 */ /* 0x000fe40007810000 */
[----:B------:R-:W-:Y:S01]  /*6330*/  FMNMX.FTZ R2, R216, R2, !PT ;  /* 0x00000002d8027209 */ /* 0x000fe20007810000 */
[----:B------:R-:W-:Y:S01]  /*6340*/  HMMA.16816.F32 R188, R4, R64, R16 ;  /* 0x0000004004bc723c */ /* 0x000fe20000001810 */
[----:B------:R-:W-:-:S02]  /*6350*/  FMNMX.FTZ R0, R165, R0, !PT ;  /* 0x00000000a5007209 */ /* 0x000fc40007810000 */
[----:B------:R-:W-:Y:S02]  /*6360*/  FMNMX.FTZ R2, R209, R2, !PT ;  /* 0x00000002d1027209 */ /* 0x000fe40007810000 */
[----:B------:R-:W-:Y:S02]  /*6370*/  FMNMX.FTZ R0, R151, R0, !PT ;  /* 0x0000000097007209 */ /* 0x000fe40007810000 */
[----:B------:R-:W-:Y:S01]  /*6380*/  FMNMX.FTZ R8, R206, R2, !PT ;  /* 0x00000002ce087209 */ /* 0x000fe20007810000 */
[----:B------:R-:W-:Y:S01]  /*6390*/  IMAD.MOV.U32 R177, RZ, RZ, R20 ;  /* 0x000000ffffb17224 */ /* 0x000fe200078e0014 */
[----:B------:R-:W-:Y:S01]  /*63a0*/  FMNMX.FTZ R2, R149, R0, !PT ;  /* 0x0000000095027209 */ /* 0x000fe20007810000 */
[C---:B------:R-:W-:Y:S01]  /*63b0*/  HMMA.16816.F32 R192, R4.reuse, R100, R28 ;  /* 0x0000006404c0723c */ /* 0x040fe2000000181c */
[----:B------:R-:W-:Y:S01]  /*63c0*/  FMNMX.FTZ R0, R204, R8, !PT ;  /* 0x00000008cc007209 */ /* 0x000fe20007810000 */
[----:B------:R-:W-:Y:S01]  /*63d0*/  IMAD.MOV.U32 R179, RZ, RZ, R22 ;  /* 0x000000ffffb37224 */ /* 0x000fe200078e0016 */
[----:B------:R-:W-:Y:S01]  /*63e0*/  FMNMX.FTZ R2, R147, R2, !PT ;  /* 0x0000000293027209 */ /* 0x000fe20007810000 */
[----:B------:R-:W-:Y:S01]  /*63f0*/  IMAD.MOV.U32 R22, RZ, RZ, R186 ;  /* 0x000000ffff167224 */ /* 0x000fe200078e00ba */
[----:B------:R-:W-:Y:S01]  /*6400*/  MOV R32, R21 ;  /* 0x0000001500207202 */ /* 0x000fe20000000f00 */
[----:B------:R-:W1:Y:S01]  /*6410*/  SHFL.BFLY PT, R8, R0, 0x2, 0x1f ;  /* 0x0c401f0000087f89 */ /* 0x000e6200000e0000 */
[----:B------:R-:W-:Y:S01]  /*6420*/  FMNMX.FTZ R2, R146, R2, !PT ;  /* 0x0000000292027209 */ /* 0x000fe20007810000 */
[----:B------:R-:W-:Y:S01]  /*6430*/  IMAD.MOV.U32 R20, RZ, RZ, R27 ;  /* 0x000000ffff147224 */ /* 0x000fe200078e001b */
[----:B------:R-:W-:Y:S01]  /*6440*/  MOV R21, R26 ;  /* 0x0000001a00157202 */ /* 0x000fe20000000f00 */
[----:B------:R-:W-:Y:S01]  /*6450*/  IMAD.MOV.U32 R18, RZ, RZ, R24 ;  /* 0x000000ffff127224 */ /* 0x000fe200078e0018 */
[----:B------:R-:W-:Y:S01]  /*6460*/  MOV R19, R25 ;  /* 0x0000001900137202 */ /* 0x000fe20000000f00 */
[----:B------:R-:W-:Y:S01]  /*6470*/  HMMA.16816.F32 R76, R4, R70, R76 ;  /* 0x00000046044c723c */ /* 0x000fe2000000184c */
[----:B------:R-:W-:-:S02]  /*6480*/  FMNMX.FTZ R2, R174, R2, !PT ;  /* 0x00000002ae027209 */ /* 0x000fc40007810000 */
[----:B------:R-:W-:Y:S02]  /*6490*/  MOV R178, R23 ;  /* 0x0000001700b27202 */ /* 0x000fe40000000f00 */
[----:B------:R-:W-:Y:S02]  /*64a0*/  FMNMX.FTZ R2, R159, R2, !PT ;  /* 0x000000029f027209 */ /* 0x000fe40007810000 */
[----:B------:R-:W-:Y:S01]  /*64b0*/  MOV R23, R187 ;  /* 0x000000bb00177202 */ /* 0x000fe20000000f00 */
[----:B------:R-:W-:Y:S01]  /*64c0*/  HMMA.16816.F32 R24, R4, R108, R44 ;  /* 0x0000006c0418723c */ /* 0x000fe2000000182c */
[----:B------:R-:W-:-:S03]  /*64d0*/  FMNMX.FTZ R2, R156, R2, !PT ;  /* 0x000000029c027209 */ /* 0x000fc60007810000 */
[----:B------:R-:W-:Y:S01]  /*64e0*/  MOV R17, R195 ;  /* 0x000000c300117202 */ /* 0x000fe20000000f00 */
[----:B------:R-:W-:Y:S01]  /*64f0*/  IMAD.MOV.U32 R16, RZ, RZ, R192 ;  /* 0x000000ffff107224 */ /* 0x000fe200078e00c0 */
[----:B------:R-:W-:Y:S01]  /*6500*/  FMNMX.FTZ R2, R153, R2, !PT ;  /* 0x0000000299027209 */ /* 0x000fe20007810000 */
[----:B------:R-:W-:Y:S01]  /*6510*/  IMAD.MOV.U32 R11, RZ, RZ, R194 ;  /* 0x000000ffff0b7224 */ /* 0x000fe200078e00c2 */
[----:B------:R-:W-:Y:S01]  /*6520*/  MOV R14, R193 ;  /* 0x000000c1000e7202 */ /* 0x000fe20000000f00 */
[----:B------:R-:W-:Y:S01]  /*6530*/  HMMA.16816.F32 R140, R4, R106, R140 ;  /* 0x0000006a048c723c */ /* 0x000fe2000000188c */
[----:B------:R-:W-:Y:S01]  /*6540*/  FMNMX.FTZ R2, R218, R2, !PT ;  /* 0x00000002da027209 */ /* 0x000fe20007810000 */
[----:B------:R-:W-:Y:S01]  /*6550*/  IMAD.MOV.U32 R33, RZ, RZ, R17 ;  /* 0x000000ffff217224 */ /* 0x000fe200078e0011 */
[----:B-1----:R-:W-:Y:S01]  /*6560*/  FMNMX.FTZ R0, R0, R8, !PT ;  /* 0x0000000800007209 */ /* 0x002fe20007810000 */
[----:B------:R-:W-:Y:S01]  /*6570*/  IMAD.MOV.U32 R35, RZ, RZ, R14 ;  /* 0x000000ffff237224 */ /* 0x000fe200078e000e */
[----:B------:R-:W-:-:S02]  /*6580*/  FMNMX.FTZ R2, R211, R2, !PT ;  /* 0x00000002d3027209 */ /* 0x000fc40007810000 */
[----:B------:R-:W-:Y:S01]  /*6590*/  MOV R43, R11 ;  /* 0x0000000b002b7202 */ /* 0x000fe20000000f00 */
[----:B------:R-:W1:Y:S01]  /*65a0*/  SHFL.BFLY PT, R9, R0, 0x1, 0x1f ;  /* 0x0c201f0000097f89 */ /* 0x000e6200000e0000 */
[----:B------:R-:W-:Y:S01]  /*65b0*/  FMNMX.FTZ R2, R208, R2, !PT ;  /* 0x00000002d0027209 */ /* 0x000fe20007810000 */
[C---:B------:R-:W-:Y:S01]  /*65c0*/  HMMA.16816.F32 R136, R4.reuse, R102, R136 ;  /* 0x000000660488723c */ /* 0x040fe20000001888 */
[----:B------:R-:W-:Y:S02]  /*65d0*/  MOV R46, R22 ;  /* 0x00000016002e7202 */ /* 0x000fe40000000f00 */
[----:B------:R-:W-:Y:S02]  /*65e0*/  FMNMX.FTZ R8, R205, R2, !PT ;  /* 0x00000002cd087209 */ /* 0x000fe40007810000 */
[----:B------:R-:W-:Y:S01]  /*65f0*/  MOV R244, R24 ;  /* 0x0000001800f47202 */ /* 0x000fe20000000f00 */
[----:B------:R-:W-:Y:S01]  /*6600*/  IMAD.MOV.U32 R239, RZ, RZ, R25 ;  /* 0x000000ffffef7224 */ /* 0x000fe200078e0019 */
[----:B------:R-:W-:Y:S01]  /*6610*/  MOV R238, R26 ;  /* 0x0000001a00ee7202 */ /* 0x000fe20000000f00 */
[----:B------:R-:W-:Y:S01]  /*6620*/  IMAD.MOV.U32 R237, RZ, RZ, R27 ;  /* 0x000000ffffed7224 */ /* 0x000fe200078e001b */
[----:B------:R-:W2:Y:S01]  /*6630*/  SHFL.BFLY PT, R10, R8, 0x2, 0x1f ;  /* 0x0c401f00080a7f89 */ /* 0x000ea200000e0000 */
[----:B------:R-:W-:Y:S01]  /*6640*/  HMMA.16816.F32 R24, R4, R88, R48 ;  /* 0x000000580418723c */ /* 0x000fe20000001830 */
[----:B------:R-:W-:-:S06]  /*6650*/  MOV R34, R16 ;  /* 0x0000001000227202 */ /* 0x000fcc0000000f00 */
[----:B------:R-:W-:Y:S01]  /*6660*/  IMAD.MOV.U32 R51, RZ, RZ, R23 ;  /* 0x000000ffff337224 */ /* 0x000fe200078e0017 */
[----:B------:R-:W-:Y:S01]  /*6670*/  HMMA.16816.F32 R192, R4, R114, R132 ;  /* 0x0000007204c0723c */ /* 0x000fe20000001884 */
[----:B------:R-:W-:Y:S01]  /*6680*/  IMAD.MOV.U32 R49, RZ, RZ, R19 ;  /* 0x000000ffff317224 */ /* 0x000fe200078e0013 */
[----:B------:R-:W-:-:S05]  /*6690*/  MOV R50, R183 ;  /* 0x000000b700327202 */ /* 0x000fca0000000f00 */
[----:B------:R-:W-:Y:S01]  /*66a0*/  IMAD.MOV.U32 R134, RZ, RZ, R21 ;  /* 0x000000ffff867224 */ /* 0x000fe200078e0015 */
[----:B------:R-:W-:Y:S01]  /*66b0*/  HMMA.16816.F32 R240, R4, R94, R120 ;  /* 0x0000005e04f0723c */ /* 0x000fe20000001878 */
[----:B------:R-:W-:Y:S01]  /*66c0*/  MOV R135, R20 ;  /* 0x0000001400877202 */ /* 0x000fe20000000f00 */
[----:B------:R-:W-:Y:S01]  /*66d0*/  IMAD.MOV.U32 R132, RZ, RZ, R182 ;  /* 0x000000ffff847224 */ /* 0x000fe200078e00b6 */
[----:B------:R-:W-:-:S04]  /*66e0*/  MOV R133, R18 ;  /* 0x0000001200857202 */ /* 0x000fc80000000f00 */
[----:B------:R-:W-:Y:S01]  /*66f0*/  MOV R123, R181 ;  /* 0x000000b5007b7202 */ /* 0x000fe20000000f00 */
[----:B------:R-:W-:Y:S01]  /*6700*/  IMAD.MOV.U32 R235, RZ, RZ, R25 ;  /* 0x000000ffffeb7224 */ /* 0x000fe200078e0019 */
[----:B------:R-:W-:Y:S01]  /*6710*/  MOV R25, R172 ;  /* 0x000000ac00197202 */ /* 0x000fe20000000f00 */
[----:B------:R-:W-:Y:S01]  /*6720*/  IMAD.MOV.U32 R233, RZ, RZ, R27 ;  /* 0x000000ffffe97224 */ /* 0x000fe200078e001b */
[----:B-1----:R-:W-:Y:S01]  /*6730*/  FMNMX.FTZ R172, R0, R9, !PT ;  /* 0x0000000900ac7209 */ /* 0x002fe20007810000 */
[C---:B------:R-:W-:Y:S01]  /*6740*/  HMMA.16816.F32 R212, R4.reuse, R110, R60 ;  /* 0x0000006e04d4723c */ /* 0x040fe2000000183c */
[----:B--2---:R-:W-:Y:S01]  /*6750*/  FMNMX.FTZ R0, R8, R10, !PT ;  /* 0x0000000a08007209 */ /* 0x004fe20007810000 */
[----:B------:R-:W-:Y:S01]  /*6760*/  IMAD.MOV.U32 R42, RZ, RZ, R25 ;  /* 0x000000ffff2a7224 */ /* 0x000fe200078e0019 */
[C---:B------:R-:W-:Y:S01]  /*6770*/  FSETP.NEU.FTZ.AND P1, PT, R172.reuse, -INF , PT ;  /* 0xff800000ac00780b */ /* 0x040fe20003f3d000 */
[----:B------:R-:W-:Y:S01]  /*6780*/  FMUL.FTZ R2, R172, c[0x0][0x23c] ;  /* 0x00008f00ac027a20 */ /* 0x000fe20000410000 */
[----:B------:R-:W-:Y:S01]  /*6790*/  MOV R234, R26 ;  /* 0x0000001a00ea7202 */ /* 0x000fe20000000f00 */
[----:B------:R-:W-:Y:S01]  /*67a0*/  IMAD.MOV.U32 R26, RZ, RZ, R184 ;  /* 0x000000ffff1a7224 */ /* 0x000fe200078e00b8 */
[----:B------:R-:W-:Y:S01]  /*67b0*/  MOV R27, R185 ;  /* 0x000000b9001b7202 */ /* 0x000fe20000000f00 */
[----:B------:R-:W-:Y:S01]  /*67c0*/  HMMA.16816.F32 R248, R4, R90, R36 ;  /* 0x0000005a04f8723c */ /* 0x000fe20000001824 */
[----:B------:R-:W-:-:S02]  /*67d0*/  FSEL R2, R2, RZ, P1 ;  /* 0x000000ff02027208 */ /* 0x000fc40000800000 */
[----:B------:R-:W-:Y:S01]  /*67e0*/  MOV R236, R24 ;  /* 0x0000001800ec7202 */ /* 0x000fe20000000f00 */
[----:B------:R-:W-:Y:S01]  /*67f0*/  IMAD.MOV.U32 R24, RZ, RZ, R15 ;  /* 0x000000ffff187224 */ /* 0x000fe200078e000f */
[----:B------:R-:W-:Y:S01]  /*6800*/  MOV R41, R26 ;  /* 0x0000001a00297202 */ /* 0x000fe20000000f00 */
[----:B------:R-:W-:Y:S02]  /*6810*/  IMAD.MOV.U32 R47, RZ, RZ, R27 ;  /* 0x000000ffff2f7224 */ /* 0x000fe400078e001b */
[----:B------:R-:W-:Y:S01]  /*6820*/  HMMA.16816.F32 R184, R4, R66, R52 ;  /* 0x0000004204b8723c */ /* 0x000fe20000001834 */
[----:B------:R-:W1:Y:S06]  /*6830*/  SHFL.BFLY PT, R5, R0, 0x1, 0x1f ;  /* 0x0c201f0000057f89 */ /* 0x000e6c00000e0000 */
[----:B------:R-:W-:-:S04]  /*6840*/  FFMA.FTZ R4, R170, c[0x0][0x23c], -R2 ;  /* 0x00008f00aa047a23 */ /* 0x000fc80000010802 */
[----:B------:R2:W-:Y:S01]  /*6850*/  MUFU.EX2 R40, R4 ;  /* 0x0000000400287308 */ /* 0x0005e20000000800 */
[----:B-1----:R-:W-:Y:S01]  /*6860*/  FMNMX.FTZ R170, R0, R5, !PT ;  /* 0x0000000500aa7209 */ /* 0x002fe20007810000 */
[--C-:B------:R-:W-:Y:S02]  /*6870*/  FFMA.FTZ R0, R148, c[0x0][0x23c], -R2.reuse ;  /* 0x00008f0094007a23 */ /* 0x100fe40000010802 */
[----:B--2---:R-:W-:Y:S01]  /*6880*/  FFMA.FTZ R4, R167, c[0x0][0x23c], -R2 ;  /* 0x00008f00a7047a23 */ /* 0x004fe20000010802 */
[----:B------:R-:W-:-:S03]  /*6890*/  FSETP.NEU.FTZ.AND P1, PT, R170, -INF , PT ;  /* 0xff800000aa00780b */ /* 0x000fc60003f3d000 */
[----:B------:R1:W-:Y:S08]  /*68a0*/  MUFU.EX2 R45, R0 ;  /* 0x00000000002d7308 */ /* 0x0003f00000000800 */
[----:B------:R2:W3:Y:S01]  /*68b0*/  MUFU.EX2 R15, R4 ;  /* 0x00000004000f7308 */ /* 0x0004e20000000800 */
[----:B-1----:R-:W-:-:S05]  /*68c0*/  FMUL.FTZ R0, R170, c[0x0][0x23c] ;  /* 0x00008f00aa007a20 */ /* 0x002fca0000410000 */
[----:B------:R-:W-:Y:S01]  /*68d0*/  FSEL R0, R0, RZ, P1 ;  /* 0x000000ff00007208 */ /* 0x000fe20000800000 */
[----:B--2---:R-:W-:Y:S01]  /*68e0*/  FFMA.FTZ R4, R166, c[0x0][0x23c], -R2 ;  /* 0x00008f00a6047a23 */ /* 0x004fe20000010802 */
[----:B---3--:R-:W-:-:S03]  /*68f0*/  F2FP.PACK_AB R8, R15, R40 ;  /* 0x000000280f08723e */ /* 0x008fc600000000ff */
[----:B------:R1:W-:Y:S02]  /*6900*/  MUFU.EX2 R44, R4 ;  /* 0x00000004002c7308 */ /* 0x0003e40000000800 */
[----:B-1----:R-:W-:-:S06]  /*6910*/  FFMA.FTZ R4, R164, c[0x0][0x23c], -R2 ;  /* 0x00008f00a4047a23 */ /* 0x002fcc0000010802 */
[----:B------:R1:W2:Y:S02]  /*6920*/  MUFU.EX2 R225, R4 ;  /* 0x0000000400e17308 */ /* 0x0002a40000000800 */
[----:B-1----:R-:W-:Y:S01]  /*6930*/  FFMA.FTZ R4, R150, c[0x0][0x23c], -R2 ;  /* 0x00008f0096047a23 */ /* 0x002fe20000010802 */
[----:B--2---:R-:W-:-:S05]  /*6940*/  F2FP.PACK_AB R10, R225, R44 ;  /* 0x0000002ce10a723e */ /* 0x004fca00000000ff */
[----:B------:R1:W-:Y:S02]  /*6950*/  MUFU.EX2 R121, R4 ;  /* 0x0000000400797308 */ /* 0x0003e40000000800 */
[----:B-1----:R-:W-:-:S06]  /*6960*/  FFMA.FTZ R4, R145, c[0x0][0x23c], -R2 ;  /* 0x00008f0091047a23 */ /* 0x002fcc0000010802 */
[----:B------:R1:W-:Y:S02]  /*6970*/  MUFU.EX2 R227, R4 ;  /* 0x0000000400e37308 */ /* 0x0003e40000000800 */
[----:B-1----:R-:W-:-:S06]  /*6980*/  FFMA.FTZ R4, R144, c[0x0][0x23c], -R2 ;  /* 0x00008f0090047a23 */ /* 0x002fcc0000010802 */
[----:B------:R1:W2:Y:S02]  /*6990*/  MUFU.EX2 R122, R4 ;  /* 0x00000004007a7308 */ /* 0x0002a40000000800 */
[----:B-1----:R-:W-:Y:S01]  /*69a0*/  FFMA.FTZ R4, R180, c[0x0][0x23c], -R0 ;  /* 0x00008f00b4047a23 */ /* 0x002fe20000010800 */
[----:B--2---:R-:W-:-:S05]  /*69b0*/  F2FP.PACK_AB R6, R122, R227 ;  /* 0x000000e37a06723e */ /* 0x004fca00000000ff */
[----:B------:R1:W-:Y:S02]  /*69c0*/  MUFU.EX2 R252, R4 ;  /* 0x0000000400fc7308 */ /* 0x0003e40000000800 */
[----:B-1----:R-:W-:Y:S01]  /*69d0*/  FFMA.FTZ R4, R169, c[0x0][0x23c], -R0 ;  /* 0x00008f00a9047a23 */ /* 0x002fe20000010800 */
[----:B------:R-:W-:-:S05]  /*69e0*/  MOV R169, R24 ;  /* 0x0000001800a97202 */ /* 0x000fca0000000f00 */
        /* <DEDUP_REMOVED lines=10> */
[----:B------:R-:W-:Y:S01]  /*6a90*/  MOV R56, R33 ;  /* 0x0000002100387202 */ /* 0x000fe20000000f00 */
[----:B------:R-:W-:Y:S01]  /*6aa0*/  HMMA.16816.F32 R16, R8, R72, RZ ;  /* 0x000000480810723c */ /* 0x000fe200000018ff */
[----:B------:R-:W-:-:S02]  /*6ab0*/  IMAD.MOV.U32 R57, RZ, RZ, R32 ;  /* 0x000000ffff397224 */ /* 0x000fc400078e0020 */
[----:B-1----:R-:W-:-:S04]  /*6ac0*/  FFMA.FTZ R4, R149, c[0x0][0x23c], -R0 ;  /* 0x00008f0095047a23 */ /* 0x002fc80000010800 */
[----:B------:R-:W-:Y:S01]  /*6ad0*/  MOV R72, R35 ;  /* 0x0000002300487202 */ /* 0x000fe20000000f00 */
[----:B------:R1:W2:Y:S01]  /*6ae0*/  MUFU.EX2 R39, R4 ;  /* 0x0000000400277308 */ /* 0x0002a20000000800 */
[----:B------:R-:W-:Y:S01]  /*6af0*/  HMMA.16816.F32 R28, R8, R80, RZ ;  /* 0x00000050081c723c */ /* 0x000fe200000018ff */
[----:B------:R-:W-:-:S06]  /*6b00*/  IMAD.MOV.U32 R73, RZ, RZ, R43 ;  /* 0x000000ffff497224 */ /* 0x000fcc00078e002b */
[----:B------:R-:W-:Y:S01]  /*6b10*/  MOV R80, R132 ;  /* 0x0000008400507202 */ /* 0x000fe20000000f00 */
[----:B------:R-:W-:Y:S01]  /*6b20*/  HMMA.16816.F32 R24, R8, R84, RZ ;  /* 0x000000540818723c */ /* 0x000fe200000018ff */
[----:B-1----:R-:W-:Y:S01]  /*6b30*/  FFMA.FTZ R4, R147, c[0x0][0x23c], -R0 ;  /* 0x00008f0093047a23 */ /* 0x002fe20000010800 */
[----:B--2---:R-:W-:-:S05]  /*6b40*/  F2FP.PACK_AB R5, R39, R48 ;  /* 0x000000302705723e */ /* 0x004fca00000000ff */
[----:B------:R-:W-:Y:S01]  /*6b50*/  IMAD.MOV.U32 R85, RZ, RZ, R34 ;  /* 0x000000ffff557224 */ /* 0x000fe200078e0022 */
[----:B------:R-:W-:Y:S01]  /*6b60*/  MOV R84, R40 ;  /* 0x0000002800547202 */ /* 0x000fe20000000f00 */
[----:B------:R1:W-:Y:S01]  /*6b70*/  MUFU.EX2 R37, R4 ;  /* 0x0000000400257308 */ /* 0x0003e20000000800 */
[----:B------:R-:W-:Y:S01]  /*6b80*/  HMMA.16816.F32 R32, R8, R82, RZ ;  /* 0x000000520820723c */ /* 0x000fe200000018ff */
[----:B-1----:R-:W-:-:S06]  /*6b90*/  FFMA.FTZ R4, R146, c[0x0][0x23c], -R0 ;  /* 0x00008f0092047a23 */ /* 0x002fcc0000010800 */
[----:B------:R1:W2:Y:S02]  /*6ba0*/  MUFU.EX2 R36, R4 ;  /* 0x0000000400247308 */ /* 0x0002a40000000800 */
[----:B-1----:R-:W-:Y:S01]  /*6bb0*/  F2FP.PACK_AB R4, R45, R121 ;  /* 0x000000792d04723e */ /* 0x002fe200000000ff */
[----:B--2---:R-:W-:Y:S01]  /*6bc0*/  IMAD.MOV.U32 R81, RZ, RZ, R36 ;  /* 0x000000ffff517224 */ /* 0x004fe200078e0024 */
[----:B------:R-:W-:-:S07]  /*6bd0*/  F2FP.PACK_AB R7, R36, R37 ;  /* 0x000000252407723e */ /* 0x000fce00000000ff */
[C---:B------:R-:W-:Y:S07]  /*6be0*/  HMMA.16816.F32 R180, R4.reuse, R64, R20 ;  /* 0x0000004004b4723c */ /* 0x040fee0000001814 */
[----:B------:R-:W-:Y:S01]  /*6bf0*/  MOV R65, R42 ;  /* 0x0000002a00417202 */ /* 0x000fe20000000f00 */
[----:B------:R-:W-:Y:S01]  /*6c00*/  HMMA.16816.F32 R52, R4, R68, R16 ;  /* 0x000000440434723c */ /* 0x000fe20000001810 */
[----:B------:R-:W-:-:S07]  /*6c10*/  IMAD.MOV.U32 R64, RZ, RZ, R37 ;  /* 0x000000ffff407224 */ /* 0x000fce00078e0025 */
[C---:B------:R-:W-:Y:S07]  /*6c20*/  HMMA.16816.F32 R20, R8.reuse, R96, RZ ;  /* 0x000000600814723c */ /* 0x040fee00000018ff */
[----:B------:R-:W-:Y:S01]  /*6c30*/  MOV R97, R122 ;  /* 0x0000007a00617202 */ /* 0x000fe20000000f00 */
[----:B------:R-:W-:Y:S01]  /*6c40*/  HMMA.16816.F32 R16, R8, R116, RZ ;  /* 0x000000740810723c */ /* 0x000fe200000018ff */
[----:B------:R-:W-:-:S06]  /*6c50*/  IMAD.MOV.U32 R96, RZ, RZ, R123 ;  /* 0x000000ffff607224 */ /* 0x000fcc00078e007b */
[----:B------:R-:W-:Y:S01]  /*6c60*/  IMAD.MOV.U32 R116, RZ, RZ, R44 ;  /* 0x000000ffff747224 */ /* 0x000fe200078e002c */
[----:B------:R-:W-:Y:S01]  /*6c70*/  HMMA.16816.F32 R60, R4, R104, R28 ;  /* 0x00000068043c723c */ /* 0x000fe2000000181c */
[----:B------:R-:W-:-:S06]  /*6c80*/  MOV R117, R41 ;  /* 0x0000002900757202 */ /* 0x000fcc0000000f00 */
[----:B------:R-:W-:Y:S01]  /*6c90*/  IMAD.MOV.U32 R105, RZ, RZ, R121 ;  /* 0x000000ffff697224 */ /* 0x000fe200078e0079 */
[----:B------:R-:W-:Y:S01]  /*6ca0*/  HMMA.16816.F32 R28, R8, R58, RZ ;  /* 0x0000003a081c723c */ /* 0x000fe200000018ff */
[----:B------:R-:W-:-:S06]  /*6cb0*/  IMAD.MOV.U32 R104, RZ, RZ, R133 ;  /* 0x000000ffff687224 */ /* 0x000fcc00078e0085 */
[----:B------:R-:W-:Y:S01]  /*6cc0*/  MOV R59, R50 ;  /* 0x00000032003b7202 */ /* 0x000fe20000000f00 */
[----:B------:R-:W-:Y:S01]  /*6cd0*/  HMMA.16816.F32 R120, R4, R100, R24 ;  /* 0x000000640478723c */ /* 0x000fe20000001818 */
[----:B------:R-:W-:-:S06]  /*6ce0*/  IMAD.MOV.U32 R58, RZ, RZ, R51 ;  /* 0x000000ffff3a7224 */ /* 0x000fcc00078e0033 */
[----:B------:R-:W-:Y:S01]  /*6cf0*/  MOV R100, R134 ;  /* 0x0000008600647202 */ /* 0x000fe20000000f00 */
[----:B------:R-:W-:Y:S01]  /*6d00*/  IMAD.MOV.U32 R101, RZ, RZ, R135 ;  /* 0x000000ffff657224 */ /* 0x000fe200078e0087 */
[C---:B------:R-:W-:Y:S07]  /*6d10*/  HMMA.16816.F32 R164, R4.reuse, R92, R16 ;  /* 0x0000005c04a4723c */ /* 0x040fee0000001810 */
[----:B------:R-:W-:Y:S01]  /*6d20*/  MOV R93, R49 ;  /* 0x00000031005d7202 */ /* 0x000fe20000000f00 */
[----:B------:R-:W-:Y:S01]  /*6d30*/  HMMA.16816.F32 R132, R4, R112, R20 ;  /* 0x000000700484723c */ /* 0x000fe20000001814 */
[----:B------:R-:W-:-:S06]  /*6d40*/  IMAD.MOV.U32 R92, RZ, RZ, R48 ;  /* 0x000000ffff5c7224 */ /* 0x000fcc00078e0030 */
[----:B------:R-:W-:Y:S01]  /*6d50*/  MOV R113, R47 ;  /* 0x0000002f00717202 */ /* 0x000fe20000000f00 */
[----:B------:R-:W-:Y:S01]  /*6d60*/  HMMA.16816.F32 R20, R8, R124, RZ ;  /* 0x0000007c0814723c */ /* 0x000fe200000018ff */
[----:B------:R-:W-:-:S07]  /*6d70*/  IMAD.MOV.U32 R112, RZ, RZ, R38 ;  /* 0x000000ffff707224 */ /* 0x000fce00078e0026 */
[C---:B------:R-:W-:Y:S07]  /*6d80*/  HMMA.16816.F32 R16, R8.reuse, R128, RZ ;  /* 0x000000800810723c */ /* 0x040fee00000018ff */
[----:B------:R-:W-:Y:S01]  /*6d90*/  MOV R129, R45 ;  /* 0x0000002d00817202 */ /* 0x000fe20000000f00 */
[----:B------:R-:W-:Y:S01]  /*6da0*/  HMMA.16816.F32 R24, R8, R74, RZ ;  /* 0x0000004a0818723c */ /* 0x000fe200000018ff */
[----:B------:R-:W-:-:S06]  /*6db0*/  IMAD.MOV.U32 R128, RZ, RZ, R39 ;  /* 0x000000ffff807224 */ /* 0x000fcc00078e0027 */
[----:B------:R-:W-:Y:S01]  /*6dc0*/  MOV R75, R46 ;  /* 0x0000002e004b7202 */ /* 0x000fe20000000f00 */
[C---:B------:R-:W-:Y:S08]  /*6dd0*/  HMMA.16816.F32 R148, R4.reuse, R108, R20 ;  /* 0x0000006c0494723c */ /* 0x040ff00000001814 */
[C---:B------:R-:W-:Y:S08]  /*6de0*/  HMMA.16816.F32 R144, R4.reuse, R88, R16 ;  /* 0x000000580490723c */ /* 0x040ff00000001810 */
[C---:B------:R-:W-:Y:S08]  /*6df0*/  HMMA.16816.F32 R44, R4.reuse, R66, R28 ;  /* 0x00000042042c723c */ /* 0x040ff0000000181c */
[----:B------:R-:W-:Y:S08]  /*6e00*/  HMMA.16816.F32 R68, R4, R70, R24 ;  /* 0x000000460444723c */ /* 0x000ff00000001818 */
[C---:B------:R-:W-:Y:S08]  /*6e10*/  HMMA.16816.F32 R28, R8.reuse, R86, RZ ;  /* 0x00000056081c723c */ /* 0x040ff000000018ff */
[C---:B------:R-:W-:Y:S08]  /*6e20*/  HMMA.16816.F32 R24, R8.reuse, R98, RZ ;  /* 0x000000620818723c */ /* 0x040ff000000018ff */
[C---:B------:R-:W-:Y:S08]  /*6e30*/  HMMA.16816.F32 R20, R8.reuse, R118, RZ ;  /* 0x000000760814723c */ /* 0x040ff000000018ff */
[C---:B------:R-:W-:Y:S07]  /*6e40*/  HMMA.16816.F32 R16, R8.reuse, R126, RZ ;  /* 0x0000007e0810723c */ /* 0x040fee00000018ff */
[----:B------:R-:W-:Y:S01]  /*6e50*/  MOV R127, R84 ;  /* 0x00000054007f7202 */ /* 0x000fe20000000f00 */
[----:B------:R-:W-:Y:S08]  /*6e60*/  HMMA.16816.F32 R8, R8, R130, RZ ;  /* 0x000000820808723c */ /* 0x000ff000000018ff */
[C---:B------:R-:W-:Y:S08]  /*6e70*/  HMMA.16816.F32 R40, R4.reuse, R102, R28 ;  /* 0x000000660428723c */ /* 0x040ff0000000181c */
[C---:B------:R-:W-:Y:S07]  /*6e80*/  HMMA.16816.F32 R32, R4.reuse, R106, R32 ;  /* 0x0000006a0420723c */ /* 0x040fee0000001820 */
[----:B------:R-:W-:Y:S01]  /*6e90*/  IMAD.MOV.U32 R106, RZ, RZ, R73 ;  /* 0x000000ffff6a7224 */ /* 0x000fe200078e0049 */
[----:B------:R-:W-:Y:S01]  /*6ea0*/  HMMA.16816.F32 R24, R4, R114, R24 ;  /* 0x000000720418723c */ /* 0x000fe20000001818 */
[----:B------:R-:W-:-:S06]  /*6eb0*/  MOV R107, R56 ;  /* 0x00000038006b7202 */ /* 0x000fcc0000000f00 */
[----:B------:R-:W-:Y:S01]  /*6ec0*/  IMAD.MOV.U32 R114, RZ, RZ, R178 ;  /* 0x000000ffff727224 */ /* 0x000fe200078e00b2 */
[C---:B------:R-:W-:Y:S01]  /*6ed0*/  HMMA.16816.F32 R48, R4.reuse, R94, R20 ;  /* 0x0000005e0430723c */ /* 0x040fe20000001814 */
[----:B------:R-:W-:Y:S07]  /*6ee0*/  LDSM.16.MT88.4 R20, [R222+0xd000] ;  /* 0x00d00000de14783b */ /* 0x000fee0000004200 */
[C---:B------:R-:W-:Y:S01]  /*6ef0*/  HMMA.16816.F32 R36, R4.reuse, R110, R16 ;  /* 0x0000006e0424723c */ /* 0x040fe20000001810 */
[----:B------:R-:W1:Y:S06]  /*6f00*/  LDSM.16.MT88.4 R16, [R221+0xd000] ;  /* 0x00d00000dd10783b */ /* 0x000e6c0000004200 */
[----:B------:R-:W-:Y:S01]  /*6f10*/  MOV R111, R179 ;  /* 0x000000b3006f7202 */ /* 0x000fe20000000f00 */
[----:B------:R-:W-:Y:S07]  /*6f20*/  HMMA.16816.F32 R28, R4, R90, R8 ;  /* 0x0000005a041c723c */ /* 0x000fee0000001808 */
[----:B------:R-:W-:-:S04]  /*6f30*/  FFMA.FTZ R4, R173, c[0x0][0x23c], -R2 ;  /* 0x00008f00ad047a23 */ /* 0x000fc80000010802 */
[----:B------:R2:W-:Y:S02]  /*6f40*/  MUFU.EX2 R74, R4 ;  /* 0x00000004004a7308 */ /* 0x0005e40000000800 */
[----:B--2---:R-:W-:Y:S02]  /*6f50*/  FFMA.FTZ R4, R157, c[0x0][0x23c], -R2 ;  /* 0x00008f009d047a23 */ /* 0x004fe40000010802 */
[----:B------:R-:W-:-:S04]  /*6f60*/  IMAD.MOV.U32 R157, RZ, RZ, R57 ;  /* 0x000000ffff9d7224 */ /* 0x000fc800078e0039 */
[----:B------:R2:W-:Y:S02]  /*6f70*/  MUFU.EX2 R99, R4 ;  /* 0x0000000400637308 */ /* 0x0005e40000000800 */
[----:B--2---:R-:W-:Y:S01]  /*6f80*/  FFMA.FTZ R4, R154, c[0x0][0x23c], -R2 ;  /* 0x00008f009a047a23 */ /* 0x004fe20000010802 */
[----:B------:R-:W-:-:S05]  /*6f90*/  MOV R154, R177 ;  /* 0x000000b1009a7202 */ /* 0x000fca0000000f00 */
[----:B------:R2:W-:Y:S02]  /*6fa0*/  MUFU.EX2 R124, R4 ;  /* 0x00000004007c7308 */ /* 0x0005e40000000800 */
[----:B--2---:R-:W-:Y:S02]  /*6fb0*/  FFMA.FTZ R4, R152, c[0x0][0x23c], -R2 ;  /* 0x00008f0098047a23 */ /* 0x004fe40000010802 */
[----:B------:R-:W-:Y:S02]  /*6fc0*/  IMAD.MOV.U32 R152, RZ, RZ, R244 ;  /* 0x000000ffff987224 */ /* 0x000fe400078e00f4 */
[----:B------:R-:W2:Y:S02]  /*6fd0*/  LDL.LU R244, [R1+0x90] ;  /* 0x0000900001f47983 */ /* 0x000ea40000300800 */
[----:B------:R3:W4:Y:S02]  /*6fe0*/  MUFU.EX2 R130, R4 ;  /* 0x0000000400827308 */ /* 0x0007240000000800 */
[----:B---3--:R-:W-:Y:S01]  /*6ff0*/  FFMA.FTZ R4, R174, c[0x0][0x23c], -R0 ;  /* 0x00008f00ae047a23 */ /* 0x008fe20000010800 */
[----:B----4-:R-:W-:-:S05]  /*7000*/  F2FP.PACK_AB R10, R130, R124 ;  /* 0x0000007c820a723e */ /* 0x010fca00000000ff */
[----:B------:R3:W-:Y:S02]  /*7010*/  MUFU.EX2 R108, R4 ;  /* 0x00000004006c7308 */ /* 0x0007e40000000800 */
[----:B---3--:R-:W-:-:S06]  /*7020*/  FFMA.FTZ R4, R159, c[0x0][0x23c], -R0 ;  /* 0x00008f009f047a23 */ /* 0x008fcc0000010800 */
[----:B------:R3:W-:Y:S02]  /*7030*/  MUFU.EX2 R98, R4 ;  /* 0x0000000400627308 */ /* 0x0007e40000000800 */
[----:B---3--:R-:W-:-:S06]  /*7040*/  FFMA.FTZ R4, R156, c[0x0][0x23c], -R0 ;  /* 0x00008f009c047a23 */ /* 0x008fcc0000010800 */
[----:B------:R3:W-:Y:S02]  /*7050*/  MUFU.EX2 R125, R4 ;  /* 0x00000004007d7308 */ /* 0x0007e40000000800 */
[----:B---3--:R-:W-:-:S06]  /*7060*/  FFMA.FTZ R4, R153, c[0x0][0x23c], -R0 ;  /* 0x00008f0099047a23 */ /* 0x008fcc0000010800 */
[----:B------:R3:W4:Y:S02]  /*7070*/  MUFU.EX2 R115, R4 ;  /* 0x0000000400737308 */ /* 0x0007240000000800 */
[----:B---3--:R-:W-:Y:S01]  /*7080*/  FFMA.FTZ R4, R175, c[0x0][0x23c], -R13 ;  /* 0x00008f00af047a23 */ /* 0x008fe2000001080d */
[----:B----4-:R-:W-:-:S05]  /*7090*/  F2FP.PACK_AB R11, R115, R125 ;  /* 0x0000007d730b723e */ /* 0x010fca00000000ff */
[----:B------:R3:W-:Y:S02]  /*70a0*/  MUFU.EX2 R109, R4 ;  /* 0x00000004006d7308 */ /* 0x0007e40000000800 */
[----:B---3--:R-:W-:Y:S01]  /*70b0*/  FFMA.FTZ R4, R160, c[0x0][0x23c], -R13 ;  /* 0x00008f00a0047a23 */ /* 0x008fe2000001080d */
        /* <DEDUP_REMOVED lines=13> */
[----:B------:R-:W-:Y:S01]  /*7190*/  F2FP.PACK_AB R8, R99, R160 ;  /* 0x000000a06308723e */ /* 0x000fe200000000ff */
[----:B------:R-:W-:Y:S01]  /*71a0*/  IMAD.MOV.U32 R119, RZ, RZ, R93 ;  /* 0x000000ffff777224 */ /* 0x000fe200078e005d */
[----:B------:R-:W-:Y:S01]  /*71b0*/  MOV R131, R104 ;  /* 0x0000006800837202 */ /* 0x000fe20000000f00 */
[----:B------:R-:W-:Y:S01]  /*71c0*/  IMAD.MOV.U32 R83, RZ, RZ, R105 ;  /* 0x000000ffff537224 */ /* 0x000fe200078e0069 */
[----:B------:R-:W-:Y:S01]  /*71d0*/  MOV R67, R58 ;  /* 0x0000003a00437202 */ /* 0x000fe20000000f00 */
[----:B------:R-:W-:Y:S01]  /*71e0*/  IMAD.MOV.U32 R104, RZ, RZ, R85 ;  /* 0x000000ffff687224 */ /* 0x000fe200078e0055 */
[----:B------:R-:W-:Y:S01]  /*71f0*/  MOV R118, R92 ;  /* 0x0000005c00767202 */ /* 0x000fe20000000f00 */
[----:B---3--:R-:W-:Y:S01]  /*7200*/  FFMA.FTZ R4, R158, c[0x0][0x23c], -R13 ;  /* 0x00008f009e047a23 */ /* 0x008fe2000001080d */
[----:B------:R-:W-:Y:S01]  /*7210*/  MOV R105, R72 ;  /* 0x0000004800697202 */ /* 0x000fe20000000f00 */
[----:B------:R-:W-:Y:S01]  /*7220*/  IMAD.MOV.U32 R126, RZ, RZ, R101 ;  /* 0x000000ffff7e7224 */ /* 0x000fe200078e0065 */
[----:B------:R-:W-:Y:S01]  /*7230*/  MOV R82, R100 ;  /* 0x0000006400527202 */ /* 0x000fe20000000f00 */
[----:B------:R3:W-:Y:S01]  /*7240*/  MUFU.EX2 R110, R4 ;  /* 0x00000004006e7308 */ /* 0x0007e20000000800 */
[----:B------:R-:W-:Y:S01]  /*7250*/  IMAD.MOV.U32 R156, RZ, RZ, R66 ;  /* 0x000000ffff9c7224 */ /* 0x000fe200078e0042 */
[----:B------:R-:W-:Y:S01]  /*7260*/  MOV R159, R67 ;  /* 0x00000043009f7202 */ /* 0x000fe20000000f00 */
[----:B---3--:R-:W-:Y:S01]  /*7270*/  FFMA.FTZ R4, R155, c[0x0][0x23c], -R13 ;  /* 0x00008f009b047a23 */ /* 0x008fe2000001080d */
[----:B------:R-:W-:-:S02]  /*7280*/  MOV R155, R82 ;  /* 0x00000052009b7202 */ /* 0x000fc40000000f00 */
[----:B------:R-:W-:Y:S02]  /*7290*/  MOV R82, R65 ;  /* 0x0000004100527202 */ /* 0x000fe40000000f00 */
[----:B------:R3:W4:Y:S02]  /*72a0*/  MUFU.EX2 R158, R4 ;  /* 0x00000004009e7308 */ /* 0x0007240000000800 */
[----:B---3--:R-:W-:Y:S01]  /*72b0*/  FFMA.FTZ R4, R176, c[0x0][0x23c], -R12 ;  /* 0x00008f00b0047a23 */ /* 0x008fe2000001080c */
[----:B----4-:R-:W-:-:S05]  /*72c0*/  F2FP.PACK_AB R6, R158, R110 ;  /* 0x0000006e9e06723e */ /* 0x010fca00000000ff */
[----:B------:R3:W-:Y:S02]  /*72d0*/  MUFU.EX2 R169, R4 ;  /* 0x0000000400a97308 */ /* 0x0007e40000000800 */
[----:B---3--:R-:W-:Y:S02]  /*72e0*/  FFMA.FTZ R4, R163, c[0x0][0x23c], -R12 ;  /* 0x00008f00a3047a23 */ /* 0x008fe4000001080c */
[----:B------:R-:W-:-:S04]  /*72f0*/  IMAD.MOV.U32 R163, RZ, RZ, R108 ;  /* 0x000000ffffa37224 */ /* 0x000fc800078e006c */
[----:B------:R3:W4:Y:S01]  /*7300*/  MUFU.EX2 R173, R4 ;  /* 0x0000000400ad7308 */ /* 0x0007220000000800 */
[----:B------:R-:W-:Y:S01]  /*7310*/  IMAD.MOV.U32 R108, RZ, RZ, R75 ;  /* 0x000000ffff6c7224 */ /* 0x000fe200078e004b */
[----:B------:R-:W-:-:S07]  /*7320*/  F2FP.PACK_AB R9, R98, R163 ;  /* 0x000000a36209723e */ /* 0x000fce00000000ff */
[----:B-1----:R-:W-:Y:S01]  /*7330*/  HMMA.16816.F32 R180, R8, R16, R180 ;  /* 0x0000001008b4723c */ /* 0x002fe200000018b4 */
[----:B---3--:R-:W-:Y:S01]  /*7340*/  FFMA.FTZ R4, R162, c[0x0][0x23c], -R12 ;  /* 0x00008f00a2047a23 */ /* 0x008fe2000001080c */
[----:B------:R-:W-:-:S06]  /*7350*/  MOV R162, R109 ;  /* 0x0000006d00a27202 */ /* 0x000fcc0000000f00 */
[C---:B------:R-:W-:Y:S01]  /*7360*/  HMMA.16816.F32 R44, R8.reuse, R18, R44 ;  /* 0x00000012082c723c */ /* 0x040fe2000000182c */
[----:B------:R-:W-:Y:S01]  /*7370*/  MOV R109, R74 ;  /* 0x0000004a006d7202 */ /* 0x000fe20000000f00 */
[----:B------:R1:W-:Y:S06]  /*7380*/  MUFU.EX2 R174, R4 ;  /* 0x0000000400ae7308 */ /* 0x0003ec0000000800 */
[C---:B------:R-:W-:Y:S08]  /*7390*/  HMMA.16816.F32 R52, R8.reuse, R20, R52 ;  /* 0x000000140834723c */ /* 0x040ff00000001834 */
[----:B------:R-:W-:Y:S01]  /*73a0*/  HMMA.16816.F32 R56, R8, R22, R68 ;  /* 0x000000160838723c */ /* 0x000fe20000001844 */
[----:B-1----:R-:W-:-:S02]  /*73b0*/  FFMA.FTZ R4, R161, c[0x0][0x23c], -R12 ;  /* 0x00008f00a1047a23 */ /* 0x002fc4000001080c */
[----:B------:R-:W-:Y:S01]  /*73c0*/  IMAD.MOV.U32 R161, RZ, RZ, R5 ;  /* 0x000000ffffa17224 */ /* 0x000fe200078e0005 */
[----:B----4-:R-:W-:Y:S01]  /*73d0*/  F2FP.PACK_AB R5, R173, R169 ;  /* 0x000000a9ad05723e */ /* 0x010fe200000000ff */
[----:B------:R1:W3:Y:S02]  /*73e0*/  MUFU.EX2 R175, R4 ;  /* 0x0000000400af7308 */ /* 0x0002e40000000800 */
[----:B------:R-:W-:Y:S01]  /*73f0*/  IMAD.MOV.U32 R68, RZ, RZ, R154 ;  /* 0x000000ffff447224 */ /* 0x000fe200078e009a */
[----:B------:R-:W-:Y:S01]  /*7400*/  MOV R69, R157 ;  /* 0x0000009d00457202 */ /* 0x000fe20000000f00 */
[----:B------:R-:W-:Y:S01]  /*7410*/  IMAD.MOV.U32 R70, RZ, RZ, R111 ;  /* 0x000000ffff467224 */ /* 0x000fe200078e006f */
[----:B------:R-:W-:Y:S01]  /*7420*/  MOV R71, R114 ;  /* 0x0000007200477202 */ /* 0x000fe20000000f00 */
[----:B------:R-:W-:Y:S01]  /*7430*/  IMAD.MOV.U32 R157, RZ, RZ, R116 ;  /* 0x000000ffff9d7224 */ /* 0x000fe200078e0074 */
[----:B------:R-:W-:Y:S02]  /*7440*/  MOV R114, R117 ;  /* 0x0000007500727202 */ /* 0x000fe40000000f00 */
[----:B-1----:R-:W-:-:S02]  /*7450*/  F2FP.PACK_AB R4, R161, R162 ;  /* 0x000000a2a104723e */ /* 0x002fc400000000ff */
[----:B---3--:R-:W-:-:S07]  /*7460*/  F2FP.PACK_AB R7, R175, R174 ;  /* 0x000000aeaf07723e */ /* 0x008fce00000000ff */
[C---:B------:R-:W-:Y:S07]  /*7470*/  HMMA.16816.F32 R176, R4.reuse, R16, R188 ;  /* 0x0000001004b0723c */ /* 0x040fee00000018bc */
[----:B------:R-:W-:Y:S01]  /*7480*/  IMAD.MOV.U32 R191, RZ, RZ, R119 ;  /* 0x000000ffffbf7224 */ /* 0x000fe200078e0077 */
[----:B------:R-:W-:Y:S01]  /*7490*/  HMMA.16816.F32 R184, R4, R18, R184 ;  /* 0x0000001204b8723c */ /* 0x000fe200000018b8 */
[----:B------:R-:W1:Y:S01]  /*74a0*/  LDSM.16.MT88.4 R16, [R224+0xd000] ;  /* 0x00d00000e010783b */ /* 0x000e620000004200 */
[----:B------:R-:W-:Y:S01]  /*74b0*/  IMAD.MOV.U32 R190, RZ, RZ, R115 ;  /* 0x000000ffffbe7224 */ /* 0x000fe200078e0073 */
[----:B------:R-:W-:Y:S01]  /*74c0*/  MOV R189, R130 ;  /* 0x0000008200bd7202 */ /* 0x000fe20000000f00 */
[----:B------:R-:W-:Y:S01]  /*74d0*/  IMAD.MOV.U32 R188, RZ, RZ, R131 ;  /* 0x000000ffffbc7224 */ /* 0x000fe200078e0083 */
[----:B------:R-:W-:Y:S01]  /*74e0*/  MOV R131, R109 ;  /* 0x0000006d00837202 */ /* 0x000fe20000000f00 */
[----:B------:R-:W-:-:S02]  /*74f0*/  IMAD.MOV.U32 R130, RZ, RZ, R108 ;  /* 0x000000ffff827224 */ /* 0x000fc400078e006c */
[----:B------:R-:W-:Y:S01]  /*7500*/  HMMA.16816.F32 R72, R4, R20, R196 ;  /* 0x000000140448723c */ /* 0x000fe200000018c4 */
[----:B------:R-:W-:-:S06]  /*7510*/  IMAD.MOV.U32 R115, RZ, RZ, R64 ;  /* 0x000000ffff737224 */ /* 0x000fcc00078e0040 */
[----:B------:R-:W-:Y:S01]  /*7520*/  IMAD.MOV.U32 R198, RZ, RZ, R126 ;  /* 0x000000ffffc67224 */ /* 0x000fe200078e007e */
[----:B------:R-:W-:Y:S01]  /*7530*/  HMMA.16816.F32 R76, R4, R22, R76 ;  /* 0x00000016044c723c */ /* 0x000fe2000000184c */
[----:B------:R-:W3:Y:S07]  /*7540*/  LDSM.16.MT88.4 R20, [R223+0xd000] ;  /* 0x00d00000df14783b */ /* 0x000eee0000004200 */
        /* <DEDUP_REMOVED lines=9> */
[----:B------:R-:W-:-:S02]  /*75e0*/  MOV R197, R110 ;  /* 0x0000006e00c57202 */ /* 0x000fc40000000f00 */
[----:B---3--:R-:W-:Y:S01]  /*75f0*/  HMMA.16816.F32 R100, R8, R20, R120 ;  /* 0x000000140864723c */ /* 0x008fe20000001878 */
[----:B------:R-:W-:Y:S02]  /*7600*/  MOV R199, R118 ;  /* 0x0000007600c77202 */ /* 0x000fe40000000f00 */
[----:B------:R-:W-:-:S05]  /*7610*/  MOV R155, R126 ;  /* 0x0000007e009b7202 */ /* 0x000fca0000000f00 */
[C---:B------:R-:W-:Y:S08]  /*7620*/  HMMA.16816.F32 R104, R4.reuse, R20, R104 ;  /* 0x000000140468723c */ /* 0x040ff00000001868 */
[-C--:B------:R-:W-:Y:S08]  /*7630*/  HMMA.16816.F32 R108, R4, R22.reuse, R136 ;  /* 0x00000016046c723c */ /* 0x080ff00000001888 */
[C---:B------:R-:W-:Y:S01]  /*7640*/  HMMA.16816.F32 R64, R8.reuse, R22, R40 ;  /* 0x000000160840723c */ /* 0x040fe20000001828 */
[----:B------:R-:W-:Y:S07]  /*7650*/  LDSM.16.MT88.4 R20, [R224+0xf000] ;  /* 0x00f00000e014783b */ /* 0x000fee0000004200 */
[----:B-1----:R-:W-:Y:S01]  /*7660*/  HMMA.16816.F32 R60, R8, R18, R24 ;  /* 0x00000012083c723c */ /* 0x002fe20000001818 */
[----:B------:R-:W1:Y:S07]  /*7670*/  LDSM.16.MT88.4 R24, [R222+0xf000] ;  /* 0x00f00000de18783b */ /* 0x000e6e0000004200 */
[-C--:B------:R-:W-:Y:S07]  /*7680*/  HMMA.16816.F32 R120, R4, R16.reuse, R68 ;  /* 0x000000100478723c */ /* 0x080fee0000001844 */
[----:B------:R-:W-:Y:S01]  /*7690*/  IMAD.MOV.U32 R70, RZ, RZ, R124 ;  /* 0x000000ffff467224 */ /* 0x000fe200078e007c */
[----:B------:R-:W-:Y:S01]  /*76a0*/  MOV R69, R125 ;  /* 0x0000007d00457202 */ /* 0x000fe20000000f00 */
[----:B------:R-:W-:Y:S08]  /*76b0*/  HMMA.16816.F32 R116, R8, R16, R132 ;  /* 0x000000100874723c */ /* 0x000ff00000001884 */
[----:B------:R-:W-:Y:S01]  /*76c0*/  HMMA.16816.F32 R124, R4, R18, R192 ;  /* 0x00000012047c723c */ /* 0x000fe200000018c0 */
[----:B------:R-:W3:Y:S01]  /*76d0*/  LDSM.16.MT88.4 R16, [R223+0xf000] ;  /* 0x00f00000df10783b */ /* 0x000ee20000004200 */
        /* <DEDUP_REMOVED lines=11> */
[C---:B-1----:R-:W-:Y:S08]  /*7790*/  HMMA.16816.F32 R136, R4.reuse, R24, R200 ;  /* 0x000000180488723c */ /* 0x042ff000000018c8 */
[----:B------:R-:W-:Y:S01]  /*77a0*/  HMMA.16816.F32 R140, R4, R26, R240 ;  /* 0x0000001a048c723c */ /* 0x000fe200000018f0 */
[----:B------:R-:W-:Y:S01]  /*77b0*/  IMAD.MOV.U32 R203, RZ, RZ, R188 ;  /* 0x000000ffffcb7224 */ /* 0x000fe200078e00bc */
[----:B------:R-:W-:Y:S01]  /*77c0*/  MOV R200, R158 ;  /* 0x0000009e00c87202 */ /* 0x000fe20000000f00 */
[----:B------:R-:W-:-:S05]  /*77d0*/  IMAD.MOV.U32 R188, RZ, RZ, R157 ;  /* 0x000000ffffbc7224 */ /* 0x000fca00078e009d */
[----:B------:R-:W-:Y:S01]  /*77e0*/  HMMA.16816.F32 R36, R8, R22, R36 ;  /* 0x000000160824723c */ /* 0x000fe20000001824 */
[----:B------:R-:W-:Y:S01]  /*77f0*/  MOV R243, R42 ;  /* 0x0000002a00f37202 */ /* 0x000fe20000000f00 */
[----:B------:R-:W-:-:S06]  /*7800*/  IMAD.MOV.U32 R242, RZ, RZ, R43 ;  /* 0x000000fffff27224 */ /* 0x000fcc00078e002b */
[C---:B------:R-:W-:Y:S08]  /*7810*/  HMMA.16816.F32 R48, R8.reuse, R26, R48 ;  /* 0x0000001a0830723c */ /* 0x040ff00000001830 */
[-C--:B------:R-:W-:Y:S01]  /*7820*/  HMMA.16816.F32 R148, R8, R20.reuse, R148 ;  /* 0x000000140894723c */ /* 0x080fe20000001894 */
[----:B------:R-:W-:Y:S01]  /*7830*/  MOV R71, R232 ;  /* 0x000000e800477202 */ /* 0x000fe20000000f00 */
[----:B------:R1:W5:Y:S06]  /*7840*/  LDL.LU R239, [R1+0x8c] ;  /* 0x00008c0001ef7983 */ /* 0x00036c0000300800 */
[C---:B------:R-:W-:Y:S08]  /*7850*/  HMMA.16816.F32 R152, R4.reuse, R20, R152 ;  /* 0x000000140498723c */ /* 0x040ff00000001898 */
[C---:B------:R-:W-:Y:S08]  /*7860*/  HMMA.16816.F32 R156, R4.reuse, R22, R212 ;  /* 0x00000016049c723c */ /* 0x040ff000000018d4 */
[C---:B---3--:R-:W-:Y:S08]  /*7870*/  HMMA.16816.F32 R196, R4.reuse, R16, R196 ;  /* 0x0000001004c4723c */ /* 0x048ff000000018c4 */
[----:B------:R-:W-:Y:S08]  /*7880*/  HMMA.16816.F32 R40, R4, R18, R248 ;  /* 0x000000120428723c */ /* 0x000ff000000018f8 */
[----:B------:R-:W-:Y:S01]  /*7890*/  HMMA.16816.F32 R132, R8, R24, R164 ;  /* 0x000000180884723c */ /* 0x000fe200000018a4 */
[----:B------:R-:W-:-:S07]  /*78a0*/  FFMA.FTZ R4, R216, c[0x0][0x23c], -R2 ;  /* 0x00008f00d8047a23 */ /* 0x000fce0000010802 */
[C---:B------:R-:W-:Y:S01]  /*78b0*/  HMMA.16816.F32 R28, R8.reuse, R18, R28 ;  /* 0x00000012081c723c */ /* 0x040fe2000000181c */
[----:B------:R3:W-:Y:S01]  /*78c0*/  MUFU.EX2 R23, R4 ;  /* 0x0000000400177308 */ /* 0x0007e20000000800 */
[----:B------:R-:W-:Y:S01]  /*78d0*/  IMAD.MOV.U32 R201, RZ, RZ, R190 ;  /* 0x000000ffffc97224 */ /* 0x000fe200078e00be */
[----:B------:R-:W-:Y:S01]  /*78e0*/  MOV R202, R189 ;  /* 0x000000bd00ca7202 */ /* 0x000fe20000000f00 */
[----:B------:R1:W5:Y:S01]  /*78f0*/  LDL.LU R238, [R1+0x88] ;  /* 0x0000880001ee7983 */ /* 0x0003620000300800 */
[--C-:B---3--:R-:W-:Y:S02]  /*7900*/  FFMA.FTZ R4, R209, c[0x0][0x23c], -R2.reuse ;  /* 0x00008f00d1047a23 */ /* 0x108fe40000010802 */
[----:B------:R-:W-:Y:S01]  /*7910*/  IMAD.MOV.U32 R190, RZ, RZ, R83 ;  /* 0x000000ffffbe7224 */ /* 0x000fe200078e0053 */
[----:B------:R-:W-:Y:S01]  /*7920*/  MOV R189, R82 ;  /* 0x0000005200bd7202 */ /* 0x000fe20000000f00 */
[----:B------:R3:W4:Y:S01]  /*7930*/  MUFU.EX2 R24, R4 ;  /* 0x0000000400187308 */ /* 0x0007220000000800 */
[----:B------:R-:W-:Y:S01]  /*7940*/  MOV R213, R15 ;  /* 0x0000000f00d57202 */ /* 0x000fe20000000f00 */
[----:B------:R-:W-:Y:S01]  /*7950*/  IMAD.MOV.U32 R214, RZ, RZ, R191 ;  /* 0x000000ffffd67224 */ /* 0x000fe200078e00bf */
[----:B------:R-:W-:Y:S01]  /*7960*/  MOV R241, R188 ;  /* 0x000000bc00f17202 */ /* 0x000fe20000000f00 */
[----:B------:R-:W-:Y:S01]  /*7970*/  HMMA.16816.F32 R192, R8, R16, R144 ;  /* 0x0000001008c0723c */ /* 0x000fe20000001890 */
[----:B------:R-:W-:Y:S01]  /*7980*/  MOV R215, R190 ;  /* 0x000000be00d77202 */ /* 0x000fe20000000f00 */
[----:B------:R1:W5:Y:S01]  /*7990*/  LDL.LU R237, [R1+0x84] ;  /* 0x0000840001ed7983 */ /* 0x0003620000300800 */
[--C-:B---3--:R-:W-:Y:S01]  /*79a0*/  FFMA.FTZ R4, R206, c[0x0][0x23c], -R2.reuse ;  /* 0x00008f00ce047a23 */ /* 0x108fe20000010802 */
[----:B------:R-:W-:Y:S01]  /*79b0*/  MOV R82, R231 ;  /* 0x000000e700527202 */ /* 0x000fe20000000f00 */
[----:B------:R-:W-:Y:S01]  /*79c0*/  FFMA.FTZ R2, R204, c[0x0][0x23c], -R2 ;  /* 0x00008f00cc027a23 */ /* 0x000fe20000010802 */
[----:B------:R-:W-:Y:S03]  /*79d0*/  LDSM.16.MT88.4 R144, [R222+0xf800] ;  /* 0x00f80000de90783b */ /* 0x000fe60000004200 */
[----:B------:R3:W-:Y:S01]  /*79e0*/  MUFU.EX2 R26, R2 ;  /* 0x00000002001a7308 */ /* 0x0007e20000000800 */
[----:B------:R-:W-:Y:S01]  /*79f0*/  IMAD.MOV.U32 R240, RZ, RZ, R189 ;  /* 0x000000fffff07224 */ /* 0x000fe200078e00bd */
[----:B------:R1:W5:Y:S01]  /*7a00*/  LDL.LU R236, [R1+0x80] ;  /* 0x0000800001ec7983 */ /* 0x0003620000300800 */
[----:B---3--:R-:W-:-:S02]  /*7a10*/  FFMA.FTZ R2, R218, c[0x0][0x23c], -R0 ;  /* 0x00008f00da027a23 */ /* 0x008fc40000010800 */
[----:B------:R-:W-:Y:S01]  /*7a20*/  FADD.FTZ R5, R214, R213 ;  /* 0x000000d5d6057221 */ /* 0x000fe20000010000 */
[----:B------:R-:W-:Y:S02]  /*7a30*/  MOV R212, R240 ;  /* 0x000000f000d47202 */ /* 0x000fe40000000f00 */
[----:B------:R3:W-:Y:S01]  /*7a40*/  MUFU.EX2 R19, R2 ;  /* 0x0000000200137308 */ /* 0x0007e20000000800 */
[----:B------:R-:W-:Y:S01]  /*7a50*/  IMAD.MOV.U32 R83, RZ, RZ, R230 ;  /* 0x000000ffff537224 */ /* 0x000fe200078e00e6 */
[----:B------:R-:W1:Y:S04]  /*7a60*/  LDSM.16.MT88.4 R188, [R221+0xd800] ;  /* 0x00d80000ddbc783b */ /* 0x000e680000004200 */
[----:B------:R1:W5:Y:S01]  /*7a70*/  LDL.LU R235, [R1+0x7c] ;  /* 0x00007c0001eb7983 */ /* 0x0003620000300800 */
[--C-:B---3--:R-:W-:Y:S01]  /*7a80*/  FFMA.FTZ R2, R211, c[0x0][0x23c], -R0.reuse ;  /* 0x00008f00d3027a23 */ /* 0x108fe20000010800 */
[----:B------:R-:W-:Y:S01]  /*7a90*/  MUFU.EX2 R25, R4 ;  /* 0x0000000400197308 */ /* 0x000fe20000000800 */
[----:B------:R-:W-:Y:S01]  /*7aa0*/  IMAD.MOV.U32 R213, RZ, RZ, R215 ;  /* 0x000000ffffd57224 */ /* 0x000fe200078e00d7 */
[----:B------:R3:W5:Y:S06]  /*7ab0*/  LDL.LU R234, [R1+0x78] ;  /* 0x0000780001ea7983 */ /* 0x00076c0000300800 */
[----:B------:R2:W1:Y:S01]  /*7ac0*/  MUFU.EX2 R20, R2 ;  /* 0x0000000200147308 */ /* 0x0004620000000800 */
[----:B------:R-:W-:Y:S01]  /*7ad0*/  MOV R215, R242 ;  /* 0x000000f200d77202 */ /* 0x000fe20000000f00 */
[----:B------:R-:W-:Y:S01]  /*7ae0*/  IMAD.MOV.U32 R242, RZ, RZ, R201 ;  /* 0x000000fffff27224 */ /* 0x000fe200078e00c9 */
[----:B------:R3:W5:Y:S01]  /*7af0*/  LDL.LU R233, [R1+0x74] ;  /* 0x0000740001e97983 */ /* 0x0007620000300800 */
[--C-:B--2---:R-:W-:Y:S01]  /*7b00*/  FFMA.FTZ R2, R208, c[0x0][0x23c], -R0.reuse ;  /* 0x00008f00d0027a23 */ /* 0x104fe20000010800 */
[----:B------:R-:W-:Y:S01]  /*7b10*/  MOV R201, R68 ;  /* 0x0000004400c97202 */ /* 0x000fe20000000f00 */
[----:B------:R-:W-:-:S02]  /*7b20*/  FFMA.FTZ R0, R205, c[0x0][0x23c], -R0 ;  /* 0x00008f00cd007a23 */ /* 0x000fc40000010800 */
[----:B------:R-:W-:Y:S02]  /*7b30*/  IMAD.MOV.U32 R240, RZ, RZ, R243 ;  /* 0x000000fffff07224 */ /* 0x000fe400078e00f3 */
        /* <DEDUP_REMOVED lines=9> */
[----:B------:R-:W-:Y:S01]  /*7bd0*/  FFMA.FTZ R4, R246, c[0x0][0x23c], -R12 ;  /* 0x00008f00f6047a23 */ /* 0x000fe2000001080c */
[----:B------:R3:W5:Y:S01]  /*7be0*/  LDL.LU R232, [R1+0x70] ;  /* 0x0000700001e87983 */ /* 0x0007620000300800 */
[----:B--2---:R-:W-:-:S02]  /*7bf0*/  FFMA.FTZ R0, R244, c[0x0][0x23c], -R13 ;  /* 0x00008f00f4007a23 */ /* 0x004fc4000001080d */
[----:B------:R-:W-:Y:S01]  /*7c00*/  IMAD.MOV.U32 R202, RZ, RZ, R69 ;  /* 0x000000ffffca7224 */ /* 0x000fe200078e0045 */
[----:B------:R-:W-:Y:S01]  /*7c10*/  MOV R71, R99 ;  /* 0x0000006300477202 */ /* 0x000fe20000000f00 */
        /* <DEDUP_REMOVED lines=11> */
[----:B------:R-:W-:Y:S01]  /*7cd0*/  FADD.FTZ R7, R83, R82 ;  /* 0x0000005253077221 */ /* 0x000fe20000010000 */
[----:B------:R-:W-:Y:S01]  /*7ce0*/  MOV R205, R130 ;  /* 0x0000008200cd7202 */ /* 0x000fe20000000f00 */
[----:B------:R-:W-:Y:S01]  /*7cf0*/  FADD.FTZ R8, R226, R6 ;  /* 0x00000006e2087221 */ /* 0x000fe20000010000 */
[----:B------:R3:W5:Y:S01]  /*7d00*/  LDL.LU R231, [R1+0x6c] ;  /* 0x00006c0001e77983 */ /* 0x0007620000300800 */
[----:B--2---:R-:W-:Y:S01]  /*7d10*/  FFMA.FTZ R0, R217, c[0x0][0x23c], -R13 ;  /* 0x00008f00d9007a23 */ /* 0x004fe2000001080d */
[----:B------:R-:W-:Y:S01]  /*7d20*/  MOV R96, R81 ;  /* 0x0000005100607202 */ /* 0x000fe20000000f00 */
[----:B------:R-:W-:Y:S01]  /*7d30*/  IMAD.MOV.U32 R99, RZ, RZ, R80 ;  /* 0x000000ffff637224 */ /* 0x000fe200078e0050 */
[----:B------:R-:W-:Y:S01]  /*7d40*/  MOV R215, R202 ;  /* 0x000000ca00d77202 */ /* 0x000fe20000000f00 */
[----:B------:R2:W2:Y:S01]  /*7d50*/  MUFU.EX2 R16, R0 ;  /* 0x0000000000107308 */ /* 0x0004a20000000800 */
        /* <DEDUP_REMOVED lines=9> */
[----:B-1----:R-:W-:-:S02]  /*7df0*/  FFMA.FTZ R2, R245, c[0x0][0x23c], -R12 ;  /* 0x00008f00f5027a23 */ /* 0x002fc4000001080c */
[----:B------:R-:W-:Y:S01]  /*7e00*/  FADD.FTZ R9, R165, R7 ;  /* 0x00000007a5097221 */ /* 0x000fe20000010000 */
[----:B------:R-:W-:Y:S01]  /*7e10*/  MOV R217, R128 ;  /* 0x0000008000d97202 */ /* 0x000fe20000000f00 */
[----:B------:R-:W-:Y:S01]  /*7e20*/  IMAD.MOV.U32 R244, RZ, RZ, R131 ;  /* 0x000000fffff47224 */ /* 0x000fe200078e0083 */
[----:B------:R-:W-:Y:S01]  /*7e30*/  LDSM.16.MT88.4 R80, [R222+0xd800] ;  /* 0x00d80000de50783b */ /* 0x000fe20000004200 */
[----:B--2---:R-:W-:Y:S01]  /*7e40*/  FFMA.FTZ R0, R210, c[0x0][0x23c], -R13 ;  /* 0x00008f00d2007a23 */ /* 0x004fe2000001080d */
        /* <DEDUP_REMOVED lines=8> */
[----:B------:R2:W5:Y:S01]  /*7ed0*/  LDL.LU R230, [R1+0x68] ;  /* 0x0000680001e67983 */ /* 0x0005620000300800 */
[----:B------:R-:W-:-:S02]  /*7ee0*/  MOV R162, R96 ;  /* 0x0000006000a27202 */ /* 0x000fc40000000f00 */
[----:B------:R-:W-:Y:S01]  /*7ef0*/  MOV R250, R68 ;  /* 0x0000004400fa7202 */ /* 0x000fe20000000f00 */
[----:B---3--:R-:W-:Y:S01]  /*7f00*/  FADD.FTZ R4, R252, R14 ;  /* 0x0000000efc047221 */ /* 0x008fe20000010000 */
[----:B------:R-:W-:Y:S01]  /*7f10*/  MOV R68, R69 ;  /* 0x0000004500447202 */ /* 0x000fe20000000f00 */
[----:B-1----:R-:W-:Y:S01]  /*7f20*/  FFMA.FTZ R0, R207, c[0x0][0x23c], -R13 ;  /* 0x00008f00cf007a23 */ /* 0x002fe2000001080d */
[----:B------:R-:W-:Y:S01]  /*7f30*/  MOV R160, R228 ;  /* 0x000000e400a07202 */ /* 0x000fe20000000f00 */
[----:B------:R-:W-:Y:S02]  /*7f40*/  LDSM.16.MT88.4 R96, [R224+0xd800] ;  /* 0x00d80000e060783b */ /* 0x000fe40000004200 */
[----:B------:R1:W-:Y:S01]  /*7f50*/  MUFU.EX2 R18, R0 ;  /* 0x0000000000127308 */ /* 0x0003e20000000800 */
[----:B------:R-:W-:Y:S01]  /*7f60*/  IMAD.MOV.U32 R69, RZ, RZ, R70 ;  /* 0x000000ffff457224 */ /* 0x000fe200078e0046 */
[----:B------:R-:W-:Y:S02]  /*7f70*/  MOV R70, R71 ;  /* 0x0000004700467202 */ /* 0x000fe40000000f00 */
        /* <DEDUP_REMOVED lines=9> */
[----:B------:R-:W-:Y:S01]  /*8010*/  LDSM.16.MT88.4 R128, [R221+0xf800] ;  /* 0x00f80000dd80783b */ /* 0x000fe20000004200 */
[----:B-1----:R-:W-:Y:S01]  /*8020*/  FFMA.FTZ R0, R247, c[0x0][0x23c], -R12 ;  /* 0x00008f00f7007a23 */ /* 0x002fe2000001080c */
[----:B------:R-:W-:-:S02]  /*8030*/  MOV R163, R160 ;  /* 0x000000a000a37202 */ /* 0x000fc40000000f00 */
[----:B------:R2:W5:Y:S01]  /*8040*/  LDL.LU R229, [R1+0x64] ;  /* 0x0000640001e57983 */ /* 0x0005620000300800 */
[----:B------:R1:W3:Y:S01]  /*8050*/  MUFU.EX2 R13, R0 ;  /* 0x00000000000d7308 */ /* 0x0002e20000000800 */
[----:B------:R-:W-:Y:S01]  /*8060*/  IMAD.MOV.U32 R160, RZ, RZ, R114 ;  /* 0x000000ffffa07224 */ /* 0x000fe200078e0072 */
[----:B------:R-:W-:Y:S01]  /*8070*/  MOV R114, R115 ;  /* 0x0000007300727202 */ /* 0x000fe20000000f00 */
[----:B------:R-:W-:Y:S01]  /*8080*/  IMAD.MOV.U32 R206, RZ, RZ, R162 ;  /* 0x000000ffffce7224 */ /* 0x000fe200078e00a2 */
[----:B------:R-:W-:Y:S02]  /*8090*/  MOV R115, R227 ;  /* 0x000000e300737202 */ /* 0x000fe40000000f00 */
[----:B------:R-:W-:Y:S02]  /*80a0*/  MOV R209, R161 ;  /* 0x000000a100d17202 */ /* 0x000fe40000000f00 */
[----:B------:R-:W-:Y:S02]  /*80b0*/  MOV R207, R113 ;  /* 0x0000007100cf7202 */ /* 0x000fe40000000f00 */
[----:B------:R-:W-:Y:S01]  /*80c0*/  MOV R168, R225 ;  /* 0x000000e100a87202 */ /* 0x000fe20000000f00 */
[----:B------:R-:W-:Y:S01]  /*80d0*/  IMAD.MOV.U32 R247, RZ, RZ, R166 ;  /* 0x000000fffff77224 */ /* 0x000fe200078e00a6 */
[----:B------:R-:W-:-:S02]  /*80e0*/  MOV R204, R163 ;  /* 0x000000a300cc7202 */ /* 0x000fc40000000f00 */
[----:B------:R-:W-:Y:S02]  /*80f0*/  MOV R246, R167 ;  /* 0x000000a700f67202 */ /* 0x000fe40000000f00 */
[----:B------:R-:W-:Y:S01]  /*8100*/  MOV R245, R248 ;  /* 0x000000f800f57202 */ /* 0x000fe20000000f00 */
[----:B-1----:R-:W-:Y:S01]  /*8110*/  FFMA.FTZ R0, R219, c[0x0][0x23c], -R12 ;  /* 0x00008f00db007a23 */ /* 0x002fe2000001080c */
[----:B----4-:R-:W-:Y:S01]  /*8120*/  F2FP.PACK_AB R200, R24, R23 ;  /* 0x0000001718c8723e */ /* 0x010fe200000000ff */
[----:B------:R1:W-:Y:S01]  /*8130*/  MUFU.EX2 R12, R2 ;  /* 0x00000002000c7308 */ /* 0x0003e20000000800 */
[----:B------:R-:W-:Y:S01]  /*8140*/  MOV R218, R160 ;  /* 0x000000a000da7202 */ /* 0x000fe20000000f00 */
[----:B------:R-:W-:Y:S01]  /*8150*/  IMAD.MOV.U32 R211, RZ, RZ, R114 ;  /* 0x000000ffffd37224 */ /* 0x000fe200078e0072 */
[----:B------:R-:W-:Y:S01]  /*8160*/  MOV R208, R115 ;  /* 0x0000007300d07202 */ /* 0x000fe20000000f00 */
[----:B------:R-:W-:Y:S04]  /*8170*/  LDSM.16.MT88.4 R160, [R224+0xf800] ;  /* 0x00f80000e0a0783b */ /* 0x000fe80000004200 */
[----:B------:R-:W-:Y:S01]  /*8180*/  LDSM.16.MT88.4 R112, [R223+0xd800] ;  /* 0x00d80000df70783b */ /* 0x000fe20000004200 */
[----:B------:R-:W-:-:S02]  /*8190*/  F2FP.PACK_AB R201, R20, R19 ;  /* 0x0000001314c9723e */ /* 0x000fc400000000ff */
[----:B------:R-:W-:Y:S02]  /*81a0*/  F2FP.PACK_AB R202, R26, R25 ;  /* 0x000000191aca723e */ /* 0x000fe400000000ff */
[----:B------:R-:W-:Y:S01]  /*81b0*/  F2FP.PACK_AB R164, R16, R15 ;  /* 0x0000000f10a4723e */ /* 0x000fe200000000ff */
[----:B------:R-:W-:Y:S01]  /*81c0*/  IMAD.MOV.U32 R27, RZ, RZ, R70 ;  /* 0x000000ffff1b7224 */ /* 0x000fe200078e0046 */
[----:B------:R-:W-:Y:S01]  /*81d0*/  MOV R216, R71 ;  /* 0x0000004700d87202 */ /* 0x000fe20000000f00 */
[----:B-1----:R-:W-:Y:S01]  /*81e0*/  FADD.FTZ R2, R249, R5 ;  /* 0x00000005f9027221 */ /* 0x002fe20000010000 */
[----:B------:R2:W5:Y:S04]  /*81f0*/  LDL.LU R228, [R1+0x60] ;  /* 0x0000600001e47983 */ /* 0x0005680000300800 */
[----:B------:R-:W1:Y:S01]  /*8200*/  LDSM.16.MT88.4 R4, [R223+0xf800] ;  /* 0x00f80000df04783b */ /* 0x000e620000004200 */
[----:B------:R-:W4:Y:S01]  /*8210*/  MUFU.EX2 R14, R0 ;  /* 0x00000000000e7308 */ /* 0x000f220000000800 */
[----:B------:R-:W-:Y:S01]  /*8220*/  IMAD.MOV.U32 R249, RZ, RZ, R203 ;  /* 0x000000fffff97224 */ /* 0x000fe200078e00cb */
[----:B------:R-:W-:Y:S01]  /*8230*/  F2FP.PACK_AB R203, R22, R21 ;  /* 0x0000001516cb723e */ /* 0x000fe200000000ff */
[----:B------:R2:W5:Y:S02]  /*8240*/  LDL.LU R227, [R1+0x5c] ;  /* 0x00005c0001e37983 */ /* 0x0005640000300800 */
[----:B------:R-:W-:Y:S01]  /*8250*/  IMAD.MOV.U32 R219, RZ, RZ, R249 ;  /* 0x000000ffffdb7224 */ /* 0x000fe200078e00f9 */
[----:B---3--:R-:W-:Y:S01]  /*8260*/  F2FP.PACK_AB R165, R11, R13 ;  /* 0x0000000d0ba5723e */ /* 0x008fe200000000ff */
[----:B------:R2:W5:Y:S01]  /*8270*/  LDL.LU R226, [R1+0x58] ;  /* 0x0000580001e27983 */ /* 0x0005620000300800 */
[----:B------:R-:W-:-:S02]  /*8280*/  F2FP.PACK_AB R166, R18, R17 ;  /* 0x0000001112a6723e */ /* 0x000fc400000000ff */
[----:B----4-:R-:W-:Y:S01]  /*8290*/  F2FP.PACK_AB R167, R14, R12 ;  /* 0x0000000c0ea7723e */ /* 0x010fe200000000ff */
[----:B------:R-:W-:Y:S01]  /*82a0*/  FADD.FTZ R0, R168, R2 ;  /* 0x00000002a8007221 */ /* 0x000fe20000010000 */
[----:B------:R-:W-:Y:S01]  /*82b0*/  MOV R249, R68 ;  /* 0x0000004400f97202 */ /* 0x000fe20000000f00 */
[----:B------:R-:W-:Y:S01]  /*82c0*/  IMAD.MOV.U32 R168, RZ, RZ, R252 ;  /* 0x000000ffffa87224 */ /* 0x000fe200078e00fc */
[----:B------:R-:W-:Y:S01]  /*82d0*/  MOV R252, R219 ;  /* 0x000000db00fc7202 */ /* 0x000fe20000000f00 */
[-C--:B------:R-:W-:Y:S01]  /*82e0*/  HMMA.16816.F32 R180, R200, R188.reuse, R180 ;  /* 0x000000bcc8b4723c */ /* 0x080fe200000018b4 */
[----:B------:R-:W-:Y:S01]  /*82f0*/  MOV R219, R245 ;  /* 0x000000f500db7202 */ /* 0x000fe20000000f00 */
[----:B------:R-:W-:Y:S01]  /*8300*/  IMAD.MOV.U32 R245, RZ, RZ, R246 ;  /* 0x000000fffff57224 */ /* 0x000fe200078e00f6 */
[----:B------:R-:W-:Y:S01]  /*8310*/  MOV R246, R247 ;  /* 0x000000f700f67202 */ /* 0x000fe20000000f00 */
[----:B------:R-:W-:Y:S01]  /*8320*/  FADD.FTZ R2, R168, R10 ;  /* 0x0000000aa8027221 */ /* 0x000fe20000010000 */
[----:B------:R-:W-:Y:S01]  /*8330*/  MOV R247, R220 ;  /* 0x000000dc00f77202 */ /* 0x000fe20000000f00 */
[----:B------:R-:W-:Y:S01]  /*8340*/  FADD.FTZ R0, R245, R0 ;  /* 0x00000000f5007221 */ /* 0x000fe20000010000 */
[----:B------:R-:W-:Y:S01]  /*8350*/  MOV R248, R69 ;  /* 0x0000004500f87202 */ /* 0x000fe20000000f00 */
[----:B------:R-:W-:Y:S01]  /*8360*/  FADD.FTZ R2, R246, R2 ;  /* 0x00000002f6027221 */ /* 0x000fe20000010000 */
[C---:B------:R-:W-:Y:S01]  /*8370*/  HMMA.16816.F32 R176, R164.reuse, R188, R176 ;  /* 0x000000bca4b0723c */ /* 0x040fe200000018b0 */
[----:B------:R2:W5:Y:S07]  /*8380*/  LDL.LU R225, [R1+0x54] ;  /* 0x0000540001e17983 */ /* 0x00056e0000300800 */
[-C--:B-1----:R-:W-:Y:S08]  /*8390*/  HMMA.16816.F32 R196, R164, R4.reuse, R196 ;  /* 0x00000004a4c4723c */ /* 0x082ff000000018c4 */
[----:B------:R-:W-:Y:S01]  /*83a0*/  HMMA.16816.F32 R192, R200, R4, R192 ;  /* 0x00000004c8c0723c */ /* 0x000fe200000018c0 */
[----:B------:R-:W-:Y:S01]  /*83b0*/  FADD.FTZ R2, R217, R2 ;  /* 0x00000002d9027221 */ /* 0x000fe20000010000 */
[----:B------:R2:W5:Y:S05]  /*83c0*/  LDL.LU R220, [R1+0x50] ;  /* 0x0000500001dc7983 */ /* 0x00056a0000300800 */
[----:B------:R-:W-:-:S02]  /*83d0*/  FADD.FTZ R5, R252, R9 ;  /* 0x00000009fc057221 */ /* 0x000fc40000010000 */
[----:B------:R-:W-:Y:S02]  /*83e0*/  FADD.FTZ R4, R219, R8 ;  /* 0x00000008db047221 */ /* 0x000fe40000010000 */
[----:B------:R-:W-:Y:S02]  /*83f0*/  FADD.FTZ R5, R247, R5 ;  /* 0x00000005f7057221 */ /* 0x000fe40000010000 */
[----:B------:R-:W-:Y:S01]  /*8400*/  FADD.FTZ R8, R207, R4 ;  /* 0x00000004cf087221 */ /* 0x000fe20000010000 */
[----:B------:R-:W-:Y:S01]  /*8410*/  HMMA.16816.F32 R184, R164, R190, R184 ;  /* 0x000000bea4b8723c */ /* 0x000fe200000018b8 */
[----:B------:R-:W-:Y:S02]  /*8420*/  FADD.FTZ R4, R210, R0 ;  /* 0x00000000d2047221 */ /* 0x000fe40000010000 */
[----:B------:R-:W-:Y:S02]  /*8430*/  FADD.FTZ R0, R244, R5 ;  /* 0x00000005f4007221 */ /* 0x000fe40000010000 */
[----:B------:R-:W-:-:S03]  /*8440*/  FADD.FTZ R5, R205, R8 ;  /* 0x00000008cd057221 */ /* 0x000fc60000010000 */
        /* <DEDUP_REMOVED lines=70> */
[----:B------:R2:W-:Y:S01]  /*88b0*/  STL [R1], R2 ;  /* 0x0000000201007387 */ /* 0x0005e20000100800 */
[----:B------:R-:W-:Y:S05]  /*88c0*/  @!P0 BRA `(.L_x_296) ;  /* 0x00004d2000008947 */ /* 0x000fea0003800000 */
[----:B------:R-:W3:Y:S01]  /*88d0*/  LDL.LU R242, [R1+0x48] ;  /* 0x0000480001f27983 */ /* 0x000ee20000300800 */
[----:B--2---:R-:W-:Y:S01]  /*88e0*/  IMAD.U32 R0, RZ, RZ, UR10 ;  /* 0x0000000aff007e24 */ /* 0x004fe2000f8e00ff */
[----:B------:R-:W-:Y:S01]  /*88f0*/  MOV R168, R172 ;  /* 0x000000ac00a87202 */ /* 0x000fe20000000f00 */
[----:B------:R-:W-:Y:S01]  /*8900*/  IMAD.MOV.U32 R174, RZ, RZ, R170 ;  /* 0x000000ffffae7224 */ /* 0x000fe200078e00aa */
[----:B------:R-:W1:Y:S01]  /*8910*/  S2R R243, SR_TID.X ;  /* 0x0000000000f37919 */ /* 0x000e620000002100 */
[----:B------:R-:W-:Y:S01]  /*8920*/  IMAD.MOV.U32 R175, RZ, RZ, R3 ;  /* 0x000000ffffaf7224 */ /* 0x000fe200078e0003 */
[----:B------:R-:W-:Y:S01]  /*8930*/  MOV R173, R171 ;  /* 0x000000ab00ad7202 */ /* 0x000fe20000000f00 */
[----:B------:R-:W-:-:S02]  /*8940*/  ULDC.64 UR6, c[0x0][0x1a0] ;  /* 0x0000680000067ab9 */ /* 0x000fc40000000a00 */
[----:B------:R-:W-:Y:S02]  /*8950*/  ULEA.HI.SX32 UR21, UR21, 0xfffffffe, 0x1a ;  /* 0xfffffffe15157891 */ /* 0x000fe4000f8fd23f */
[----:B------:R-:W-:Y:S02]  /*8960*/  USHF.L.U64.HI UR9, UR6, 0x4, UR7 ;  /* 0x0000000406097899 */ /* 0x000fe40008010207 */
[----:B------:R-:W-:Y:S01]  /*8970*/  USHF.L.U32 UR12, UR6, 0x4, URZ ;  /* 0x00000004060c7899 */ /* 0x000fe2000800063f */
[----:B-1----:R-:W-:-:S05]  /*8980*/  LOP3.LUT R243, R243, 0x3, RZ, 0xc0, !PT ;  /* 0x00000003f3f37812 */ /* 0x002fca00078ec0ff */
[----:B---3--:R-:W-:-:S05]  /*8990*/  IMAD R2, R243, -0x2, R242 ;  /* 0xfffffffef3027824 */ /* 0x008fca00078e02f2 */
[----:B------:R-:W-:-:S05]  /*89a0*/  IADD3 R0, R0, -UR11, R2 ;  /* 0x8000000b00007c10 */ /* 0x000fca000fffe002 */
[----:B------:R1:W-:Y:S04]  /*89b0*/  STL [R1+0x10], R0 ;  /* 0x0000100001007387 */ /* 0x0003e80000100800 */
[----:B------:R-:W2:Y:S04]  /*89c0*/  LDL R243, [R1+0x28] ;  /* 0x0000280001f37983 */ /* 0x000ea80000100800 */
[----:B------:R-:W3:Y:S01]  /*89d0*/  LDL.64 R240, [R1+0x18] ;  /* 0x0000180001f07983 */ /* 0x000ee20000100a00 */
[----:B--2---:R-:W-:Y:S02]  /*89e0*/  ISETP.GE.AND P2, PT, R243, c[0x0][0x220], PT ;  /* 0x00008800f3007a0c */ /* 0x004fe40003f46270 */
[----:B---3--:R-:W-:Y:S01]  /*89f0*/  ISETP.GE.AND P3, PT, R240, c[0x0][0x220], PT ;  /* 0x00008800f0007a0c */ /* 0x008fe20003f66270 */
[----:B-1----:R-:W-:Y:S05]  /*8a00*/  BRA `(.L_x_297) ;  /* 0x000004e000007947 */ /* 0x002fea0003800000 */
.L_x_299:
        /* <DEDUP_REMOVED lines=78> */
.L_x_297:
        /* <DEDUP_REMOVED lines=12> */
[----:B-----5:R-:W-:Y:S01]  /*8fb0*/  @P3 STS.128 [R239+0xc000], RZ ;  /* 0x00c000ffef003388 */ /* 0x020fe20000000c00 */
        /* <DEDUP_REMOVED lines=69> */
[----:B------:R-:W3:Y:S06]  /*9410*/  LDSM.16.M88.4 R48, [R220+0x9000] ;  /* 0x00900000dc30783b */ /* 0x000eec0000000200 */
        /* <DEDUP_REMOVED lines=174> */
.L_x_298:
[----:B------:R-:W2:Y:S01]  /*9f00*/  LDL R3, [R1+0x10] ;  /* 0x0000100001037983 */ /* 0x000ea20000100800 */
[----:B------:R-:W-:Y:S01]  /*9f10*/  MOV R0, UR21 ;  /* 0x0000001500007c02 */ /* 0x000fe20008000f00 */
[----:B------:R-:W-:Y:S02]  /*9f20*/  UIMAD UR10, UR21, -0x40, UR5 ;  /* 0xffffffc0150a78a4 */ /* 0x000fe4000f8e0205 */
[----:B------:R-:W-:Y:S02]  /*9f30*/  UIADD3 UR21, UR21, -0x1, URZ ;  /* 0xffffffff15157890 */ /* 0x000fe4000fffe03f */
[----:B--2---:R-:W-:Y:S05]  /*9f40*/  IMAD R0, R0, -0x40, R3 ;  /* 0xffffffc000007824 */ /* 0x004fea00078e0203 */
[----:B------:R-:W-:Y:S02]  /*9f50*/  IABS R2, R0 ;  /* 0x0000000000027213 */ /* 0x000fe40000000000 */
[C---:B------:R-:W-:Y:S02]  /*9f60*/  IADD3 R169, R0.reuse, 0x7, RZ ;  /* 0x0000000700a97810 */ /* 0x040fe40007ffe0ff */
[----:B-1----:R-:W-:Y:S02]  /*9f70*/  MOV R208, R2 ;  /* 0x0000000200d07202 */ /* 0x002fe40000000f00 */
[----:B------:R-:W-:Y:S02]  /*9f80*/  IADD3 R2, R3, UR10, RZ ;  /* 0x0000000a03027c10 */ /* 0x000fe4000fffe0ff */
[C---:B------:R-:W-:Y:S02]  /*9f90*/  IADD3 R205, -R0.reuse, -0x8, RZ ;  /* 0xfffffff800cd7810 */ /* 0x040fe40007ffe1ff */
[----:B------:R-:W1:Y:S01]  /*9fa0*/  I2F R208, R208 ;  /* 0x000000d000d07306 */ /* 0x000e620000201400 */
[----:B------:R-:W-:Y:S02]  /*9fb0*/  IABS R3, R2 ;  /* 0x0000000200037213 */ /* 0x000fe40000000000 */
[----:B------:R-:W-:Y:S02]  /*9fc0*/  ISETP.GE.AND P5, PT, R169, RZ, PT ;  /* 0x000000ffa900720c */ /* 0x000fe40003fa6270 */
[----:B------:R-:W-:Y:S02]  /*9fd0*/  MOV R217, R3 ;  /* 0x0000000300d97202 */ /* 0x000fe40000000f00 */
[C---:B------:R-:W-:Y:S02]  /*9fe0*/  IADD3 R3, R0.reuse, 0x8, RZ ;  /* 0x0000000800037810 */ /* 0x040fe40007ffe0ff */
[C---:B------:R-:W-:Y:S02]  /*9ff0*/  IADD3 R172, R0.reuse, -0x8, RZ ;  /* 0xfffffff800ac7810 */ /* 0x040fe40007ffe0ff */
[----:B------:R-:W2:Y:S01]  /*a000*/  I2F R217, R217 ;  /* 0x000000d900d97306 */ /* 0x000ea20000201400 */
[----:B------:R-:W-:Y:S02]  /*a010*/  ISETP.GE.AND P6, PT, R3, RZ, PT ;  /* 0x000000ff0300720c */ /* 0x000fe40003fc6270 */
[C---:B------:R-:W-:Y:S02]  /*a020*/  IADD3 R204, R0.reuse, -0x1, RZ ;  /* 0xffffffff00cc7810 */ /* 0x040fe40007ffe0ff */
[----:B------:R-:W-:Y:S02]  /*a030*/  SEL R206, R205, R3, !P6 ;  /* 0x00000003cdce7207 */ /* 0x000fe40007000000 */
[----:B------:R-:W-:Y:S02]  /*a040*/  IADD3 R205, -R0, -0x7, RZ ;  /* 0xfffffff900cd7810 */ /* 0x000fe40007ffe1ff */
[----:B------:R-:W-:Y:S01]  /*a050*/  ISETP.GE.AND P0, PT, R172, RZ, PT ;  /* 0x000000ffac00720c */ /* 0x000fe20003f06270 */
[----:B------:R-:W3:Y:S01]  /*a060*/  I2F R215, R206 ;  /* 0x000000ce00d77306 */ /* 0x000ee20000201400 */
[----:B------:R-:W-:Y:S02]  /*a070*/  SEL R205, R205, R169, !P5 ;  /* 0x000000a9cdcd7207 */ /* 0x000fe40006800000 */
[----:B------:R-:W-:Y:S01]  /*a080*/  ISETP.GE.AND P1, PT, R204, RZ, PT ;  /* 0x000000ffcc00720c */ /* 0x000fe20003f26270 */
[----:B-1----:R-:W-:Y:S01]  /*a090*/  FFMA.FTZ R4, R208, -UR4, R4 ;  /* 0x80000004d0047c23 */ /* 0x002fe20008010004 */
[----:B------:R-:W-:Y:S01]  /*a0a0*/  IADD3 R170, R0, -0x10, RZ ;  /* 0xfffffff000aa7810 */ /* 0x000fe20007ffe0ff */
[----:B------:R-:W-:Y:S01]  /*a0b0*/  FFMA.FTZ R18, R208, -UR4, R18 ;  /* 0x80000004d0127c23 */ /* 0x000fe20008010012 */
[C---:B------:R-:W-:Y:S02]  /*a0c0*/  IADD3 R171, R0.reuse, -0x9, RZ ;  /* 0xfffffff700ab7810 */ /* 0x040fe40007ffe0ff */
[C---:B------:R-:W-:Y:S01]  /*a0d0*/  IADD3 R210, R0.reuse, -0x38, RZ ;  /* 0xffffffc800d27810 */ /* 0x040fe20007ffe0ff */
[----:B------:R-:W1:Y:S01]  /*a0e0*/  I2F R211, R205 ;  /* 0x000000cd00d37306 */ /* 0x000e620000201400 */
[C---:B------:R-:W-:Y:S02]  /*a0f0*/  IADD3 R209, R0.reuse, -0x19, RZ ;  /* 0xffffffe700d17810 */ /* 0x040fe40007ffe0ff */
[----:B------:R-:W-:Y:S01]  /*a100*/  @!P0 IADD3 R172, -R0, 0x8, RZ ;  /* 0x0000000800ac8810 */ /* 0x000fe20007ffe1ff */
[C---:B--2---:R-:W-:Y:S01]  /*a110*/  FFMA.FTZ R8, R217.reuse, -UR4, R8 ;  /* 0x80000004d9087c23 */ /* 0x044fe20008010008 */
[----:B------:R-:W-:Y:S01]  /*a120*/  ISETP.GE.AND P0, PT, R170, RZ, PT ;  /* 0x000000ffaa00720c */ /* 0x000fe20003f06270 */
[----:B------:R-:W-:Y:S01]  /*a130*/  FFMA.FTZ R14, R217, -UR4, R14 ;  /* 0x80000004d90e7c23 */ /* 0x000fe2000801000e */
[C---:B------:R-:W-:Y:S02]  /*a140*/  @!P1 IADD3 R204, -R0.reuse, 0x1, RZ ;  /* 0x0000000100cc9810 */ /* 0x040fe40007ffe1ff */
[----:B------:R-:W-:Y:S01]  /*a150*/  ISETP.GE.AND P1, PT, R171, RZ, PT ;  /* 0x000000ffab00720c */ /* 0x000fe20003f26270 */
[----:B------:R-:W2:Y:S01]  /*a160*/  I2F R216, R172 ;  /* 0x000000ac00d87306 */ /* 0x000ea20000201400 */
[C---:B------:R-:W-:Y:S02]  /*a170*/  IADD3 R208, R0.reuse, -0x20, RZ ;  /* 0xffffffe000d07810 */ /* 0x040fe40007ffe0ff */
[C---:B------:R-:W-:Y:S01]  /*a180*/  IADD3 R207, R0.reuse, 0x3f, RZ ;  /* 0x0000003f00cf7810 */ /* 0x040fe20007ffe0ff */
[----:B---3--:R-:W-:Y:S01]  /*a190*/  FFMA.FTZ R6, R215, -UR4, R6 ;  /* 0x80000004d7067c23 */ /* 0x008fe20008010006 */
[----:B------:R-:W-:Y:S02]  /*a1a0*/  IADD3 R206, R0, -0x18, RZ ;  /* 0xffffffe800ce7810 */ /* 0x000fe40007ffe0ff */
[----:B------:R-:W-:Y:S02]  /*a1b0*/  @!P6 IADD3 R3, -R2, 0x38, RZ ;  /* 0x000000380203e810 */ /* 0x000fe40007ffe1ff */
[----:B------:R-:W-:Y:S01]  /*a1c0*/  @!P0 IADD3 R170, -R0, 0x10, RZ ;  /* 0x0000001000aa8810 */ /* 0x000fe20007ffe1ff */
[----:B------:R-:W3:Y:S01]  /*a1d0*/  I2F R213, R204 ;  /* 0x000000cc00d57306 */ /* 0x000ee20000201400 */
[----:B------:R-:W-:Y:S02]  /*a1e0*/  ISETP.GE.AND P0, PT, R206, RZ, PT ;  /* 0x000000ffce00720c */ /* 0x000fe40003f06270 */
[C---:B------:R-:W-:Y:S01]  /*a1f0*/  @!P1 IADD3 R171, -R0.reuse, 0x9, RZ ;  /* 0x0000000900ab9810 */ /* 0x040fe20007ffe1ff */
[----:B-1----:R-:W-:Y:S01]  /*a200*/  FFMA.FTZ R7, R211, -UR4, R7 ;  /* 0x80000004d3077c23 */ /* 0x002fe20008010007 */
[----:B------:R-:W-:Y:S02]  /*a210*/  IADD3 R205, R0, -0x11, RZ ;  /* 0xffffffef00cd7810 */ /* 0x000fe40007ffe0ff */
[----:B------:R-:W-:Y:S02]  /*a220*/  @!P5 IADD3 R169, -R2, 0x39, RZ ;  /* 0x0000003902a9d810 */ /* 0x000fe40007ffe1ff */
[----:B------:R-:W-:Y:S01]  /*a230*/  ISETP.GE.AND P1, PT, R205, RZ, PT ;  /* 0x000000ffcd00720c */ /* 0x000fe20003f26270 */
[----:B------:R-:W1:Y:S04]  /*a240*/  I2F R214, R171 ;  /* 0x000000ab00d67306 */ /* 0x000e680000201400 */
[----:B------:R-:W-:Y:S01]  /*a250*/  @!P0 IADD3 R206, -R0, 0x18, RZ ;  /* 0x0000001800ce8810 */ /* 0x000fe20007ffe1ff */
[----:B--2---:R-:W-:Y:S01]  /*a260*/  FFMA.FTZ R16, R216, -UR4, R16 ;  /* 0x80000004d8107c23 */ /* 0x004fe20008010010 */
[----:B------:R-:W-:Y:S01]  /*a270*/  ISETP.GE.AND P0, PT, R210, RZ, PT ;  /* 0x000000ffd200720c */ /* 0x000fe20003f06270 */
[----:B------:R-:W-:Y:S01]  /*a280*/  FFMA.FTZ R22, R216, -UR4, R22 ;  /* 0x80000004d8167c23 */ /* 0x000fe20008010016 */
[C---:B------:R-:W-:Y:S02]  /*a290*/  IADD3 R172, R0.reuse, 0x38, RZ ;  /* 0x0000003800ac7810 */ /* 0x040fe40007ffe0ff */
[----:B------:R2:W4:Y:S02]  /*a2a0*/  I2F R212, R170 ;  /* 0x000000aa00d47306 */ /* 0x0005240000201400 */
[C---:B------:R-:W-:Y:S02]  /*a2b0*/  @!P1 IADD3 R205, -R0.reuse, 0x11, RZ ;  /* 0x0000001100cd9810 */ /* 0x040fe40007ffe1ff */
[----:B------:R-:W-:Y:S01]  /*a2c0*/  ISETP.GE.AND P1, PT, R209, RZ, PT ;  /* 0x000000ffd100720c */ /* 0x000fe20003f26270 */
[C---:B---3--:R-:W-:Y:S01]  /*a2d0*/  FFMA.FTZ R5, R213.reuse, -UR4, R5 ;  /* 0x80000004d5057c23 */ /* 0x048fe20008010005 */
[C---:B------:R-:W-:Y:S01]  /*a2e0*/  IADD3 R204, R0.reuse, -0x21, RZ ;  /* 0xffffffdf00cc7810 */ /* 0x040fe20007ffe0ff */
[----:B------:R-:W-:Y:S01]  /*a2f0*/  FFMA.FTZ R19, R213, -UR4, R19 ;  /* 0x80000004d5137c23 */ /* 0x000fe20008010013 */
[C---:B------:R-:W-:Y:S02]  /*a300*/  IADD3 R213, R0.reuse, -0x29, RZ ;  /* 0xffffffd700d57810 */ /* 0x040fe40007ffe0ff */
[----:B------:R-:W3:Y:S01]  /*a310*/  I2F R211, R205 ;  /* 0x000000cd00d37306 */ /* 0x000ee20000201400 */
[----:B------:R-:W-:Y:S02]  /*a320*/  @!P0 IADD3 R210, -R0, 0x38, RZ ;  /* 0x0000003800d28810 */ /* 0x000fe40007ffe1ff */
[----:B------:R-:W-:Y:S01]  /*a330*/  ISETP.GE.AND P0, PT, R208, RZ, PT ;  /* 0x000000ffd000720c */ /* 0x000fe20003f06270 */
[----:B-1----:R-:W-:Y:S01]  /*a340*/  FFMA.FTZ R17, R214, -UR4, R17 ;  /* 0x80000004d6117c23 */ /* 0x002fe20008010011 */
[----:B------:R-:W-:Y:S01]  /*a350*/  IADD3 R171, R0, -0x39, RZ ;  /* 0xffffffc700ab7810 */ /* 0x000fe20007ffe0ff */
[----:B------:R-:W-:Y:S01]  /*a360*/  FFMA.FTZ R23, R214, -UR4, R23 ;  /* 0x80000004d6177c23 */ /* 0x000fe20008010017 */
[C---:B------:R-:W-:Y:S02]  /*a370*/  @!P1 IADD3 R209, -R0.reuse, 0x19, RZ ;  /* 0x0000001900d19810 */ /* 0x040fe40007ffe1ff */
[----:B------:R-:W-:Y:S01]  /*a380*/  ISETP.GE.AND P1, PT, R207, RZ, PT ;  /* 0x000000ffcf00720c */ /* 0x000fe20003f26270 */
[----:B------:R-:W1:Y:S01]  /*a390*/  I2F R216, R210 ;  /* 0x000000d200d87306 */ /* 0x000e620000201400 */
[C---:B------:R-:W-:Y:S02]  /*a3a0*/  IADD3 R214, R0.reuse, 0x37, RZ ;  /* 0x0000003700d67810 */ /* 0x040fe40007ffe0ff */
[----:B--2---:R-:W-:Y:S01]  /*a3b0*/  IADD3 R170, R0, 0x48, RZ ;  /* 0x0000004800aa7810 */ /* 0x004fe20007ffe0ff */
[----:B----4-:R-:W-:Y:S02]  /*a3c0*/  FFMA.FTZ R20, R212, -UR4, R20 ;  /* 0x80000004d4147c23 */ /* 0x010fe40008010014 */
[----:B------:R-:W-:Y:S01]  /*a3d0*/  @!P0 IADD3 R208, -R0, 0x20, RZ ;  /* 0x0000002000d08810 */ /* 0x000fe20007ffe1ff */
[----:B------:R-:W-:Y:S01]  /*a3e0*/  FFMA.FTZ R34, R212, -UR4, R34 ;  /* 0x80000004d4227c23 */ /* 0x000fe20008010022 */
[----:B------:R-:W-:Y:S02]  /*a3f0*/  ISETP.GE.AND P0, PT, R204, RZ, PT ;  /* 0x000000ffcc00720c */ /* 0x000fe40003f06270 */
[----:B------:R-:W-:Y:S01]  /*a400*/  IADD3 R212, R0, 0x30, RZ ;  /* 0x0000003000d47810 */ /* 0x000fe20007ffe0ff */
[----:B------:R-:W2:Y:S01]  /*a410*/  I2F R215, R206 ;  /* 0x000000ce00d77306 */ /* 0x000ea20000201400 */
[----:B------:R-:W-:Y:S02]  /*a420*/  @!P1 IADD3 R207, -R2, 0x1, RZ ;  /* 0x0000000102cf9810 */ /* 0x000fe40007ffe1ff */
[----:B------:R-:W-:Y:S01]  /*a430*/  ISETP.GE.AND P1, PT, R171, RZ, PT ;  /* 0x000000ffab00720c */ /* 0x000fe20003f26270 */
[C---:B---3--:R-:W-:Y:S01]  /*a440*/  FFMA.FTZ R21, R211.reuse, -UR4, R21 ;  /* 0x80000004d3157c23 */ /* 0x048fe20008010015 */
[C---:B------:R-:W-:Y:S01]  /*a450*/  IADD3 R205, R0.reuse, -0x28, RZ ;  /* 0xffffffd800cd7810 */ /* 0x040fe20007ffe0ff */
[----:B------:R-:W-:Y:S01]  /*a460*/  FFMA.FTZ R35, R211, -UR4, R35 ;  /* 0x80000004d3237c23 */ /* 0x000fe20008010023 */
[C---:B------:R-:W-:Y:S03]  /*a470*/  IADD3 R211, R0.reuse, -0x30, RZ ;  /* 0xffffffd000d37810 */ /* 0x040fe60007ffe0ff */
[----:B------:R-:W-:Y:S01]  /*a480*/  @!P0 IADD3 R204, -R0, 0x21, RZ ;  /* 0x0000002100cc8810 */ /* 0x000fe20007ffe1ff */
[----:B------:R3:W4:Y:S01]  /*a490*/  I2F R206, R208 ;  /* 0x000000d000ce7306 */ /* 0x0007220000201400 */
[----:B------:R-:W-:Y:S01]  /*a4a0*/  ISETP.GE.AND P0, PT, R205, RZ, PT ;  /* 0x000000ffcd00720c */ /* 0x000fe20003f06270 */
[----:B-1----:R-:W-:Y:S01]  /*a4b0*/  FFMA.FTZ R64, R216, -UR4, R64 ;  /* 0x80000004d8407c23 */ /* 0x002fe20008010040 */
[C---:B------:R-:W-:Y:S02]  /*a4c0*/  IADD3 R210, R0.reuse, 0x2f, RZ ;  /* 0x0000002f00d27810 */ /* 0x040fe40007ffe0ff */
[----:B------:R-:W-:Y:S02]  /*a4d0*/  @!P1 IADD3 R171, -R0, 0x39, RZ ;  /* 0x0000003900ab9810 */ /* 0x000fe40007ffe1ff */
[----:B------:R-:W-:Y:S03]  /*a4e0*/  ISETP.GE.AND P1, PT, R172, RZ, PT ;  /* 0x000000ffac00720c */ /* 0x000fe60003f26270 */
[----:B------:R-:W1:Y:S01]  /*a4f0*/  I2F R209, R209 ;  /* 0x000000d100d17306 */ /* 0x000e620000201400 */
[C---:B--2---:R-:W-:Y:S03]  /*a500*/  FFMA.FTZ R38, R215.reuse, -UR4, R38 ;  /* 0x80000004d7267c23 */ /* 0x044fe60008010026 */
[----:B------:R-:W-:Y:S01]  /*a510*/  @!P0 IADD3 R205, -R0, 0x28, RZ ;  /* 0x0000002800cd8810 */ /* 0x000fe20007ffe1ff */
[----:B------:R-:W-:Y:S01]  /*a520*/  FFMA.FTZ R32, R215, -UR4, R32 ;  /* 0x80000004d7207c23 */ /* 0x000fe20008010020 */
[----:B------:R-:W-:Y:S04]  /*a530*/  ISETP.GE.AND P0, PT, R214, RZ, PT ;  /* 0x000000ffd600720c */ /* 0x000fe80003f06270 */
[----:B------:R-:W-:Y:S01]  /*a540*/  @!P1 IADD3 R172, -R2, 0x8, RZ ;  /* 0x0000000802ac9810 */ /* 0x000fe20007ffe1ff */
[----:B------:R-:W2:Y:S01]  /*a550*/  I2F R171, R171 ;  /* 0x000000ab00ab7306 */ /* 0x000ea20000201400 */
[----:B------:R-:W-:Y:S02]  /*a560*/  ISETP.GE.AND P1, PT, R170, RZ, PT ;  /* 0x000000ffaa00720c */ /* 0x000fe40003f26270 */
[----:B---3--:R-:W-:Y:S01]  /*a570*/  IADD3 R208, R0, 0x28, RZ ;  /* 0x0000002800d07810 */ /* 0x008fe20007ffe0ff */
[C---:B----4-:R-:W-:Y:S02]  /*a580*/  FFMA.FTZ R50, R206.reuse, -UR4, R50 ;  /* 0x80000004ce327c23 */ /* 0x050fe40008010032 */
[----:B------:R-:W-:Y:S01]  /*a590*/  FFMA.FTZ R36, R206, -UR4, R36 ;  /* 0x80000004ce247c23 */ /* 0x000fe20008010024 */
[----:B------:R-:W-:Y:S02]  /*a5a0*/  IADD3 R206, R0, 0x20, RZ ;  /* 0x0000002000ce7810 */ /* 0x000fe40007ffe0ff */
[----:B------:R-:W-:Y:S01]  /*a5b0*/  @!P0 IADD3 R214, -R2, 0x9, RZ ;  /* 0x0000000902d68810 */ /* 0x000fe20007ffe1ff */
[----:B------:R-:W3:Y:S01]  /*a5c0*/  I2F R207, R207 ;  /* 0x000000cf00cf7306 */ /* 0x000ee20000201400 */
[----:B------:R-:W-:Y:S01]  /*a5d0*/  ISETP.GE.AND P0, PT, R212, RZ, PT ;  /* 0x000000ffd400720c */ /* 0x000fe20003f06270 */
[C---:B-1----:R-:W-:Y:S02]  /*a5e0*/  FFMA.FTZ R39, R209.reuse, -UR4, R39 ;  /* 0x80000004d1277c23 */ /* 0x042fe40008010027 */
[----:B------:R-:W-:Y:S01]  /*a5f0*/  @!P1 IADD3 R170, -R2, -0x8, RZ ;  /* 0xfffffff802aa9810 */ /* 0x000fe20007ffe1ff */
[----:B------:R-:W-:Y:S01]  /*a600*/  FFMA.FTZ R33, R209, -UR4, R33 ;  /* 0x80000004d1217c23 */ /* 0x000fe20008010021 */
[----:B------:R-:W-:Y:S02]  /*a610*/  ISETP.GE.AND P1, PT, R213, RZ, PT ;  /* 0x000000ffd500720c */ /* 0x000fe40003f26270 */
[----:B------:R-:W-:Y:S02]  /*a620*/  IADD3 R209, R0, -0x31, RZ ;  /* 0xffffffcf00d17810 */ /* 0x000fe40007ffe0ff */
[----:B------:R-:W1:Y:S04]  /*a630*/  I2F R204, R204 ;  /* 0x000000cc00cc7306 */ /* 0x000e680000201400 */
[----:B------:R-:W-:Y:S01]  /*a640*/  @!P0 IADD3 R212, -R2, 0x10, RZ ;  /* 0x0000001002d48810 */ /* 0x000fe20007ffe1ff */
[----:B--2---:R-:W-:Y:S01]  /*a650*/  FFMA.FTZ R65, R171, -UR4, R65 ;  /* 0x80000004ab417c23 */ /* 0x004fe20008010041 */
[----:B------:R-:W-:Y:S03]  /*a660*/  ISETP.GE.AND P0, PT, R210, RZ, PT ;  /* 0x000000ffd200720c */ /* 0x000fe60003f06270 */
[C---:B------:R-:W-:Y:S01]  /*a670*/  @!P1 IADD3 R213, -R0.reuse, 0x29, RZ ;  /* 0x0000002900d59810 */ /* 0x040fe20007ffe1ff */
[----:B------:R-:W2:Y:S01]  /*a680*/  I2F R171, R205 ;  /* 0x000000cd00ab7306 */ /* 0x000ea20000201400 */
[----:B------:R-:W-:Y:S01]  /*a690*/  ISETP.GE.AND P1, PT, R211, RZ, PT ;  /* 0x000000ffd300720c */ /* 0x000fe20003f26270 */
[C---:B---3--:R-:W-:Y:S02]  /*a6a0*/  FFMA.FTZ R15, R207.reuse, -UR4, R15 ;  /* 0x80000004cf0f7c23 */ /* 0x048fe4000801000f */
[----:B------:R-:W-:Y:S01]  /*a6b0*/  FFMA.FTZ R9, R207, -UR4, R9 ;  /* 0x80000004cf097c23 */ /* 0x000fe20008010009 */
[----:B------:R-:W-:Y:S04]  /*a6c0*/  IADD3 R207, R0, 0x27, RZ ;  /* 0x0000002700cf7810 */ /* 0x000fe80007ffe0ff */
[----:B------:R-:W-:Y:S01]  /*a6d0*/  @!P0 IADD3 R210, -R2, 0x11, RZ ;  /* 0x0000001102d28810 */ /* 0x000fe20007ffe1ff */
[----:B------:R-:W3:Y:S01]  /*a6e0*/  I2F R172, R172 ;  /* 0x000000ac00ac7306 */ /* 0x000ee20000201400 */
[----:B------:R-:W-:Y:S03]  /*a6f0*/  ISETP.GE.AND P0, PT, R208, RZ, PT ;  /* 0x000000ffd000720c */ /* 0x000fe60003f06270 */
[----:B------:R-:W-:Y:S01]  /*a700*/  @!P1 IADD3 R211, -R0, 0x30, RZ ;  /* 0x0000003000d39810 */ /* 0x000fe20007ffe1ff */
[C---:B-1----:R-:W-:Y:S01]  /*a710*/  FFMA.FTZ R51, R204.reuse, -UR4, R51 ;  /* 0x80000004cc337c23 */ /* 0x042fe20008010033 */
[----:B------:R-:W-:Y:S01]  /*a720*/  ISETP.GE.AND P1, PT, R209, RZ, PT ;  /* 0x000000ffd100720c */ /* 0x000fe20003f26270 */
[----:B------:R-:W-:Y:S01]  /*a730*/  FFMA.FTZ R37, R204, -UR4, R37 ;  /* 0x80000004cc257c23 */ /* 0x000fe20008010025 */
[----:B------:R-:W-:Y:S02]  /*a740*/  IADD3 R204, R0, 0x18, RZ ;  /* 0x0000001800cc7810 */ /* 0x000fe40007ffe0ff */
[----:B------:R1:W4:Y:S04]  /*a750*/  I2F R215, R170 ;  /* 0x000000aa00d77306 */ /* 0x0003280000201400 */
[----:B------:R-:W-:Y:S01]  /*a760*/  @!P0 IADD3 R208, -R2, 0x18, RZ ;  /* 0x0000001802d08810 */ /* 0x000fe20007ffe1ff */
[C---:B--2---:R-:W-:Y:S01]  /*a770*/  FFMA.FTZ R54, R171.reuse, -UR4, R54 ;  /* 0x80000004ab367c23 */ /* 0x044fe20008010036 */
[----:B------:R-:W-:Y:S01]  /*a780*/  ISETP.GE.AND P0, PT, R206, RZ, PT ;  /* 0x000000ffce00720c */ /* 0x000fe20003f06270 */
[----:B------:R-:W-:Y:S01]  /*a790*/  FFMA.FTZ R48, R171, -UR4, R48 ;  /* 0x80000004ab307c23 */ /* 0x000fe20008010030 */
[C---:B------:R-:W-:Y:S02]  /*a7a0*/  IADD3 R205, R0.reuse, 0x1f, RZ ;  /* 0x0000001f00cd7810 */ /* 0x040fe40007ffe0ff */
[C---:B------:R-:W-:Y:S01]  /*a7b0*/  @!P1 IADD3 R209, -R0.reuse, 0x31, RZ ;  /* 0x0000003100d19810 */ /* 0x040fe20007ffe1ff */
[----:B------:R-:W2:Y:S01]  /*a7c0*/  I2F R212, R212 ;  /* 0x000000d400d47306 */ /* 0x000ea20000201400 */
[----:B------:R-:W-:Y:S02]  /*a7d0*/  ISETP.GE.AND P1, PT, R207, RZ, PT ;  /* 0x000000ffcf00720c */ /* 0x000fe40003f26270 */
[----:B------:R-:W-:Y:S01]  /*a7e0*/  IADD3 R171, R0, 0x10, RZ ;  /* 0x0000001000ab7810 */ /* 0x000fe20007ffe0ff */
[C---:B---3--:R-:W-:Y:S02]  /*a7f0*/  FFMA.FTZ R12, R172.reuse, -UR4, R12 ;  /* 0x80000004ac0c7c23 */ /* 0x048fe4000801000c */
[----:B------:R-:W-:Y:S01]  /*a800*/  FFMA.FTZ R26, R172, -UR4, R26 ;  /* 0x80000004ac1a7c23 */ /* 0x000fe2000801001a */
[----:B------:R-:W-:Y:S02]  /*a810*/  IADD3 R172, R0, 0x17, RZ ;  /* 0x0000001700ac7810 */ /* 0x000fe40007ffe0ff */
[----:B------:R-:W-:Y:S01]  /*a820*/  @!P0 IADD3 R206, -R2, 0x20, RZ ;  /* 0x0000002002ce8810 */ /* 0x000fe20007ffe1ff */
[----:B------:R-:W3:Y:S01]  /*a830*/  I2F R213, R213 ;  /* 0x000000d500d57306 */ /* 0x000ee20000201400 */
[----:B------:R-:W-:Y:S02]  /*a840*/  ISETP.GE.AND P0, PT, R204, RZ, PT ;  /* 0x000000ffcc00720c */ /* 0x000fe40003f06270 */
[----:B-1----:R-:W-:Y:S01]  /*a850*/  IADD3 R170, R0, 0xf, RZ ;  /* 0x0000000f00aa7810 */ /* 0x002fe20007ffe0ff */
[----:B----4-:R-:W-:Y:S01]  /*a860*/  FFMA.FTZ R10, R215, -UR4, R10 ;  /* 0x80000004d70a7c23 */ /* 0x010fe2000801000a */
[----:B------:R-:W-:Y:S02]  /*a870*/  @!P1 IADD3 R207, -R2, 0x19, RZ ;  /* 0x0000001902cf9810 */ /* 0x000fe40007ffe1ff */
[----:B------:R-:W-:Y:S02]  /*a880*/  ISETP.GE.AND P1, PT, R205, RZ, PT ;  /* 0x000000ffcd00720c */ /* 0x000fe40003f26270 */
[----:B------:R-:W-:Y:S01]  /*a890*/  IADD3 R0, R0, 0x47, RZ ;  /* 0x0000004700007810 */ /* 0x000fe20007ffe0ff */
[----:B------:R-:W1:Y:S04]  /*a8a0*/  I2F R215, R3 ;  /* 0x0000000300d77306 */ /* 0x000e680000201400 */
[----:B------:R-:W-:Y:S01]  /*a8b0*/  @!P0 IADD3 R204, -R2, 0x28, RZ ;  /* 0x0000002802cc8810 */ /* 0x000fe20007ffe1ff */
[C---:B--2---:R-:W-:Y:S01]  /*a8c0*/  FFMA.FTZ R24, R212.reuse, -UR4, R24 ;  /* 0x80000004d4187c23 */ /* 0x044fe20008010018 */
[----:B------:R-:W-:Y:S01]  /*a8d0*/  ISETP.GE.AND P0, PT, R171, RZ, PT ;  /* 0x000000ffab00720c */ /* 0x000fe20003f06270 */
[----:B------:R-:W-:Y:S03]  /*a8e0*/  FFMA.FTZ R30, R212, -UR4, R30 ;  /* 0x80000004d41e7c23 */ /* 0x000fe6000801001e */
[----:B------:R-:W-:Y:S01]  /*a8f0*/  @!P1 IADD3 R205, -R2, 0x21, RZ ;  /* 0x0000002102cd9810 */ /* 0x000fe20007ffe1ff */
[----:B------:R-:W2:Y:S01]  /*a900*/  I2F R211, R211 ;  /* 0x000000d300d37306 */ /* 0x000ea20000201400 */
[----:B------:R-:W-:Y:S01]  /*a910*/  ISETP.GE.AND P1, PT, R172, RZ, PT ;  /* 0x000000ffac00720c */ /* 0x000fe20003f26270 */
[C---:B---3--:R-:W-:Y:S02]  /*a920*/  FFMA.FTZ R49, R213.reuse, -UR4, R49 ;  /* 0x80000004d5317c23 */ /* 0x048fe40008010031 */
[----:B------:R-:W-:Y:S04]  /*a930*/  FFMA.FTZ R55, R213, -UR4, R55 ;  /* 0x80000004d5377c23 */ /* 0x000fe80008010037 */
[----:B------:R-:W-:Y:S02]  /*a940*/  @!P0 IADD3 R171, -R2, 0x30, RZ ;  /* 0x0000003002ab8810 */ /* 0x000fe40007ffe1ff */
[----:B------:R-:W-:Y:S01]  /*a950*/  ISETP.GE.AND P0, PT, R0, RZ, PT ;  /* 0x000000ff0000720c */ /* 0x000fe20003f06270 */
[----:B------:R-:W3:Y:S01]  /*a960*/  I2F R212, R169 ;  /* 0x000000a900d47306 */ /* 0x000ee20000201400 */
[----:B-1----:R-:W-:Y:S02]  /*a970*/  FFMA.FTZ R60, R215, -UR4, R60 ;  /* 0x80000004d73c7c23 */ /* 0x002fe4000801003c */
[----:B------:R-:W-:Y:S02]  /*a980*/  @!P1 IADD3 R172, -R2, 0x29, RZ ;  /* 0x0000002902ac9810 */ /* 0x000fe40007ffe1ff */
[----:B------:R-:W-:Y:S05]  /*a990*/  ISETP.GE.AND P1, PT, R170, RZ, PT ;  /* 0x000000ffaa00720c */ /* 0x000fea0003f26270 */
[----:B------:R1:W4:Y:S02]  /*a9a0*/  I2F R3, R171 ;  /* 0x000000ab00037306 */ /* 0x0003240000201400 */
[C---:B------:R-:W-:Y:S01]  /*a9b0*/  @!P0 IADD3 R0, -R2.reuse, -0x7, RZ ;  /* 0xfffffff902008810 */ /* 0x040fe20007ffe1ff */
[C---:B--2---:R-:W-:Y:S02]  /*a9c0*/  FFMA.FTZ R52, R211.reuse, -UR4, R52 ;  /* 0x80000004d3347c23 */ /* 0x044fe40008010034 */
[----:B------:R-:W-:Y:S03]  /*a9d0*/  FFMA.FTZ R66, R211, -UR4, R66 ;  /* 0x80000004d3427c23 */ /* 0x000fe60008010042 */
[----:B------:R-:W-:Y:S02]  /*a9e0*/  @!P1 IADD3 R170, -R2, 0x31, RZ ;  /* 0x0000003102aa9810 */ /* 0x000fe40007ffe1ff */
[----:B------:R-:W2:Y:S01]  /*a9f0*/  I2F R2, R0 ;  /* 0x0000000000027306 */ /* 0x000ea20000201400 */
[----:B---3--:R-:W-:Y:S09]  /*aa00*/  FFMA.FTZ R61, R212, -UR4, R61 ;  /* 0x80000004d43d7c23 */ /* 0x008ff2000801003d */
[----:B------:R-:W3:Y:S01]  /*aa10*/  I2F R0, R214 ;  /* 0x000000d600007306 */ /* 0x000ee20000201400 */
[----:B-1----:R-:W-:Y:S01]  /*aa20*/  FMNMX.FTZ R171, R4, R168, !PT ;  /* 0x000000a804ab7209 */ /* 0x002fe20007810000 */
[C---:B----4-:R-:W-:Y:S02]  /*aa30*/  FFMA.FTZ R56, R3.reuse, -UR4, R56 ;  /* 0x8000000403387c23 */ /* 0x050fe40008010038 */
[----:B------:R-:W-:Y:S01]  /*aa40*/  FFMA.FTZ R62, R3, -UR4, R62 ;  /* 0x80000004033e7c23 */ /* 0x000fe2000801003e */
[----:B------:R-:W-:Y:S05]  /*aa50*/  FMNMX.FTZ R171, R5, R171, !PT ;  /* 0x000000ab05ab7209 */ /* 0x000fea0007810000 */
[----:B------:R-:W1:Y:S01]  /*aa60*/  I2F R214, R210 ;  /* 0x000000d200d67306 */ /* 0x000e620000201400 */
[----:B------:R-:W-:Y:S01]  /*aa70*/  FMNMX.FTZ R171, R16, R171, !PT ;  /* 0x000000ab10ab7209 */ /* 0x000fe20007810000 */
[----:B--2---:R-:W-:Y:S01]  /*aa80*/  FFMA.FTZ R11, R2, -UR4, R11 ;  /* 0x80000004020b7c23 */ /* 0x004fe2000801000b */
[----:B------:R-:W-:Y:S02]  /*aa90*/  FMNMX.FTZ R2, R8, R173, !PT ;  /* 0x000000ad08027209 */ /* 0x000fe40007810000 */
[----:B------:R-:W-:Y:S02]  /*aaa0*/  FMNMX.FTZ R171, R17, R171, !PT ;  /* 0x000000ab11ab7209 */ /* 0x000fe40007810000 */
[----:B------:R-:W-:Y:S03]  /*aab0*/  FMNMX.FTZ R2, R9, R2, !PT ;  /* 0x0000000209027209 */ /* 0x000fe60007810000 */
[----:B------:R-:W2:Y:S01]  /*aac0*/  I2F R210, R209 ;  /* 0x000000d100d27306 */ /* 0x000ea20000201400 */
[----:B------:R-:W-:Y:S02]  /*aad0*/  FMNMX.FTZ R171, R20, R171, !PT ;  /* 0x000000ab14ab7209 */ /* 0x000fe40007810000 */
[----:B------:R-:W-:Y:S01]  /*aae0*/  FMNMX.FTZ R2, R12, R2, !PT ;  /* 0x000000020c027209 */ /* 0x000fe20007810000 */
[C---:B---3--:R-:W-:Y:S01]  /*aaf0*/  FFMA.FTZ R13, R0.reuse, -UR4, R13 ;  /* 0x80000004000d7c23 */ /* 0x048fe2000801000d */
[----:B------:R-:W-:Y:S01]  /*ab00*/  FMNMX.FTZ R171, R21, R171, !PT ;  /* 0x000000ab15ab7209 */ /* 0x000fe20007810000 */
[----:B------:R-:W-:Y:S03]  /*ab10*/  FFMA.FTZ R27, R0, -UR4, R27 ;  /* 0x80000004001b7c23 */ /* 0x000fe6000801001b */
[----:B------:R-:W-:Y:S01]  /*ab20*/  FMNMX.FTZ R2, R13, R2, !PT ;  /* 0x000000020d027209 */ /* 0x000fe20007810000 */
[----:B------:R-:W3:Y:S01]  /*ab30*/  I2F R209, R208 ;  /* 0x000000d000d17306 */ /* 0x000ee20000201400 */
[----:B------:R-:W-:Y:S02]  /*ab40*/  FMNMX.FTZ R171, R32, R171, !PT ;  /* 0x000000ab20ab7209 */ /* 0x000fe40007810000 */
[----:B------:R-:W-:Y:S01]  /*ab50*/  FMNMX.FTZ R2, R24, R2, !PT ;  /* 0x0000000218027209 */ /* 0x000fe20007810000 */
[C---:B-1----:R-:W-:Y:S01]  /*ab60*/  FFMA.FTZ R25, R214.reuse, -UR4, R25 ;  /* 0x80000004d6197c23 */ /* 0x042fe20008010019 */
[----:B------:R-:W-:Y:S01]  /*ab70*/  FMNMX.FTZ R171, R33, R171, !PT ;  /* 0x000000ab21ab7209 */ /* 0x000fe20007810000 */
[----:B------:R-:W-:Y:S03]  /*ab80*/  FFMA.FTZ R31, R214, -UR4, R31 ;  /* 0x80000004d61f7c23 */ /* 0x000fe6000801001f */
[----:B------:R-:W-:Y:S01]  /*ab90*/  FMNMX.FTZ R2, R25, R2, !PT ;  /* 0x0000000219027209 */ /* 0x000fe20007810000 */
[----:B------:R-:W1:Y:S01]  /*aba0*/  I2F R208, R207 ;  /* 0x000000cf00d07306 */ /* 0x000e620000201400 */
[----:B------:R-:W-:Y:S01]  /*abb0*/  FMNMX.FTZ R171, R36, R171, !PT ;  /* 0x000000ab24ab7209 */ /* 0x000fe20007810000 */
[C---:B--2---:R-:W-:Y:S03]  /*abc0*/  FFMA.FTZ R53, R210.reuse, -UR4, R53 ;  /* 0x80000004d2357c23 */ /* 0x044fe60008010035 */
[----:B------:R-:W-:Y:S01]  /*abd0*/  FMNMX.FTZ R171, R37, R171, !PT ;  /* 0x000000ab25ab7209 */ /* 0x000fe20007810000 */
[----:B------:R-:W-:Y:S03]  /*abe0*/  FFMA.FTZ R67, R210, -UR4, R67 ;  /* 0x80000004d2437c23 */ /* 0x000fe60008010043 */
[----:B------:R-:W-:Y:S01]  /*abf0*/  FMNMX.FTZ R171, R48, R171, !PT ;  /* 0x000000ab30ab7209 */ /* 0x000fe20007810000 */
[----:B------:R-:W2:Y:S03]  /*ac00*/  I2F R207, R206 ;  /* 0x000000ce00cf7306 */ /* 0x000ea60000201400 */
[----:B------:R-:W-:Y:S01]  /*ac10*/  FMNMX.FTZ R171, R49, R171, !PT ;  /* 0x000000ab31ab7209 */ /* 0x000fe20007810000 */
[C---:B---3--:R-:W-:Y:S02]  /*ac20*/  FFMA.FTZ R28, R209.reuse, -UR4, R28 ;  /* 0x80000004d11c7c23 */ /* 0x048fe4000801001c */
[----:B------:R-:W-:Y:S01]  /*ac30*/  FFMA.FTZ R42, R209, -UR4, R42 ;  /* 0x80000004d12a7c23 */ /* 0x000fe2000801002a */
[----:B------:R-:W-:Y:S02]  /*ac40*/  FMNMX.FTZ R171, R52, R171, !PT ;  /* 0x000000ab34ab7209 */ /* 0x000fe40007810000 */
[----:B------:R-:W-:Y:S01]  /*ac50*/  FMNMX.FTZ R2, R28, R2, !PT ;  /* 0x000000021c027209 */ /* 0x000fe20007810000 */
[----:B------:R-:W3:Y:S01]  /*ac60*/  I2F R206, R205 ;  /* 0x000000cd00ce7306 */ /* 0x000ee20000201400 */
[C---:B-1----:R-:W-:Y:S02]  /*ac70*/  FFMA.FTZ R29, R208.reuse, -UR4, R29 ;  /* 0x80000004d01d7c23 */ /* 0x042fe4000801001d */
[----:B------:R-:W-:Y:S03]  /*ac80*/  FFMA.FTZ R43, R208, -UR4, R43 ;  /* 0x80000004d02b7c23 */ /* 0x000fe6000801002b */
[----:B------:R-:W-:Y:S04]  /*ac90*/  FMNMX.FTZ R2, R29, R2, !PT ;  /* 0x000000021d027209 */ /* 0x000fe80007810000 */
[----:B------:R-:W1:Y:S01]  /*aca0*/  I2F R205, R204 ;  /* 0x000000cc00cd7306 */ /* 0x000e620000201400 */
[C---:B--2---:R-:W-:Y:S02]  /*acb0*/  FFMA.FTZ R40, R207.reuse, -UR4, R40 ;  /* 0x80000004cf287c23 */ /* 0x044fe40008010028 */
[----:B------:R-:W-:Y:S03]  /*acc0*/  FFMA.FTZ R46, R207, -UR4, R46 ;  /* 0x80000004cf2e7c23 */ /* 0x000fe6000801002e */
[----:B------:R-:W-:Y:S04]  /*acd0*/  FMNMX.FTZ R169, R40, R2, !PT ;  /* 0x0000000228a97209 */ /* 0x000fe80007810000 */
[----:B------:R-:W2:Y:S01]  /*ace0*/  I2F R204, R172 ;  /* 0x000000ac00cc7306 */ /* 0x000ea20000201400 */
[----:B------:R-:W-:Y:S01]  /*acf0*/  FMNMX.FTZ R2, R10, R175, !PT ;  /* 0x000000af0a027209 */ /* 0x000fe20007810000 */
[C---:B---3--:R-:W-:Y:S03]  /*ad00*/  FFMA.FTZ R41, R206.reuse, -UR4, R41 ;  /* 0x80000004ce297c23 */ /* 0x048fe60008010029 */
[----:B------:R-:W-:Y:S01]  /*ad10*/  FMNMX.FTZ R2, R11, R2, !PT ;  /* 0x000000020b027209 */ /* 0x000fe20007810000 */
[----:B------:R-:W-:Y:S01]  /*ad20*/  FFMA.FTZ R47, R206, -UR4, R47 ;  /* 0x80000004ce2f7c23 */ /* 0x000fe2000801002f */
[----:B------:R-:W-:Y:S03]  /*ad30*/  FMNMX.FTZ R169, R41, R169, !PT ;  /* 0x000000a929a97209 */ /* 0x000fe60007810000 */
[----:B------:R-:W3:Y:S01]  /*ad40*/  I2F R0, R170 ;  /* 0x000000aa00007306 */ /* 0x000ee20000201400 */
[----:B------:R-:W-:Y:S01]  /*ad50*/  FMNMX.FTZ R2, R14, R2, !PT ;  /* 0x000000020e027209 */ /* 0x000fe20007810000 */
[----:B-1----:R-:W-:Y:S03]  /*ad60*/  FFMA.FTZ R44, R205, -UR4, R44 ;  /* 0x80000004cd2c7c23 */ /* 0x002fe6000801002c */
[----:B------:R-:W-:Y:S01]  /*ad70*/  FMNMX.FTZ R211, R15, R2, !PT ;  /* 0x000000020fd37209 */ /* 0x000fe20007810000 */
[----:B------:R-:W-:Y:S01]  /*ad80*/  FFMA.FTZ R58, R205, -UR4, R58 ;  /* 0x80000004cd3a7c23 */ /* 0x000fe2000801003a */
[----:B------:R-:W-:Y:S01]  /*ad90*/  FMNMX.FTZ R169, R44, R169, !PT ;  /* 0x000000a92ca97209 */ /* 0x000fe20007810000 */
[C---:B--2---:R-:W-:Y:S01]  /*ada0*/  FFMA.FTZ R45, R204.reuse, -UR4, R45 ;  /* 0x80000004cc2d7c23 */ /* 0x044fe2000801002d */
[----:B------:R-:W-:Y:S01]  /*adb0*/  FMNMX.FTZ R172, R53, R171, !PT ;  /* 0x000000ab35ac7209 */ /* 0x000fe20007810000 */
[----:B------:R-:W-:Y:S03]  /*adc0*/  FFMA.FTZ R59, R204, -UR4, R59 ;  /* 0x80000004cc3b7c23 */ /* 0x000fe6000801003b */
[----:B------:R-:W-:Y:S02]  /*add0*/  FMNMX.FTZ R169, R45, R169, !PT ;  /* 0x000000a92da97209 */ /* 0x000fe40007810000 */
[----:B------:R-:W-:Y:S02]  /*ade0*/  FMNMX.FTZ R172, R64, R172, !PT ;  /* 0x000000ac40ac7209 */ /* 0x000fe40007810000 */
[----:B------:R-:W-:Y:S01]  /*adf0*/  FMNMX.FTZ R169, R56, R169, !PT ;  /* 0x000000a938a97209 */ /* 0x000fe20007810000 */
[C---:B---3--:R-:W-:Y:S01]  /*ae00*/  FFMA.FTZ R57, R0.reuse, -UR4, R57 ;  /* 0x8000000400397c23 */ /* 0x048fe20008010039 */
[----:B------:R-:W-:Y:S01]  /*ae10*/  FMNMX.FTZ R2, R65, R172, !PT ;  /* 0x000000ac41027209 */ /* 0x000fe20007810000 */
[----:B------:R-:W-:Y:S01]  /*ae20*/  FFMA.FTZ R63, R0, -UR4, R63 ;  /* 0x80000004003f7c23 */ /* 0x000fe2000801003f */
        /* <DEDUP_REMOVED lines=23> */
[----:B--2---:R-:W-:Y:S02]  /*afa0*/  FMNMX.FTZ R171, R171, R210, !PT ;  /* 0x000000d2abab7209 */ /* 0x004fe40007810000 */
        /* <DEDUP_REMOVED lines=11> */
[----:B------:R-:W-:Y:S02]  /*b060*/  FMNMX.FTZ R170, R66, R170, !PT ;  /* 0x000000aa42aa7209 */ /* 0x000fe40007810000 */
[----:B------:R-:W-:Y:S01]  /*b070*/  FMNMX.FTZ R2, R63, R0, !PT ;  /* 0x000000003f027209 */ /* 0x000fe20007810000 */
[C---:B------:R-:W-:Y:S01]  /*b080*/  FADD.FTZ R0, -R172.reuse, R168 ;  /* 0x000000a8ac007221 */ /* 0x040fe20000010100 */
[----:B------:R-:W-:Y:S02]  /*b090*/  FMNMX.FTZ R170, R67, R170, !PT ;  /* 0x000000aa43aa7209 */ /* 0x000fe40007810000 */
[----:B------:R-:W-:Y:S01]  /*b0a0*/  FSETP.NEU.FTZ.AND P0, PT, R172, -INF , PT ;  /* 0xff800000ac00780b */ /* 0x000fe20003f1d000 */
[----:B------:R-:W-:Y:S01]  /*b0b0*/  FMUL.FTZ R0, R0, c[0x0][0x23c] ;  /* 0x00008f0000007a20 */ /* 0x000fe20000410000 */
[----:B--2---:R-:W-:Y:S01]  /*b0c0*/  FMNMX.FTZ R171, R171, R169, !PT ;  /* 0x000000a9abab7209 */ /* 0x004fe20007810000 */
[----:B------:R-:W1:Y:S02]  /*b0d0*/  SHFL.BFLY PT, R208, R170, 0x2, 0x1f ;  /* 0x0c401f00aad07f89 */ /* 0x000e6400000e0000 */
[----:B------:R2:W3:Y:S06]  /*b0e0*/  MUFU.EX2 R169, R0 ;  /* 0x0000000000a97308 */ /* 0x0004ec0000000800 */
[----:B------:R-:W4:Y:S01]  /*b0f0*/  SHFL.BFLY PT, R3, R2, 0x2, 0x1f ;  /* 0x0c401f0002037f89 */ /* 0x000f2200000e0000 */
[----:B-1----:R-:W-:Y:S01]  /*b100*/  FMNMX.FTZ R170, R170, R208, !PT ;  /* 0x000000d0aaaa7209 */ /* 0x002fe20007810000 */
[----:B--2---:R-:W-:Y:S02]  /*b110*/  FADD.FTZ R0, -R171, R173 ;  /* 0x000000adab007221 */ /* 0x004fe40000010100 */
[----:B------:R-:W-:Y:S04]  /*b120*/  FMUL.FTZ R173, R172, c[0x0][0x23c] ;  /* 0x00008f00acad7a20 */ /* 0x000fe80000410000 */
[----:B------:R-:W1:Y:S01]  /*b130*/  SHFL.BFLY PT, R204, R170, 0x1, 0x1f ;  /* 0x0c201f00aacc7f89 */ /* 0x000e6200000e0000 */
[----:B------:R-:W-:Y:S01]  /*b140*/  FMUL.FTZ R168, R0, c[0x0][0x23c] ;  /* 0x00008f0000a87a20 */ /* 0x000fe20000410000 */
[----:B----4-:R-:W-:Y:S01]  /*b150*/  FMNMX.FTZ R0, R2, R3, !PT ;  /* 0x0000000302007209 */ /* 0x010fe20007810000 */
[----:B---3--:R-:W-:Y:S01]  /*b160*/  FMUL.FTZ R68, R169, R68 ;  /* 0x00000044a9447220 */ /* 0x008fe20000410000 */
[----:B------:R-:W-:Y:S01]  /*b170*/  FSEL R173, R173, RZ, P0 ;  /* 0x000000ffadad7208 */ /* 0x000fe20000000000 */
[----:B------:R-:W-:Y:S01]  /*b180*/  FMUL.FTZ R69, R169, R69 ;  /* 0x00000045a9457220 */ /* 0x000fe20000410000 */
[----:B------:R-:W-:Y:S02]  /*b190*/  FSETP.NEU.FTZ.AND P0, PT, R171, -INF , PT ;  /* 0xff800000ab00780b */ /* 0x000fe40003f1d000 */
[----:B------:R-:W2:Y:S01]  /*b1a0*/  SHFL.BFLY PT, R3, R0, 0x1, 0x1f ;  /* 0x0c201f0000037f89 */ /* 0x000ea200000e0000 */
[----:B------:R-:W3:Y:S01]  /*b1b0*/  MUFU.EX2 R168, R168 ;  /* 0x000000a800a87308 */ /* 0x000ee20000000800 */
[--C-:B------:R-:W-:Y:S02]  /*b1c0*/  FFMA.FTZ R4, R4, c[0x0][0x23c], -R173.reuse ;  /* 0x00008f0004047a23 */ /* 0x100fe400000108ad */
[--C-:B------:R-:W-:Y:S02]  /*b1d0*/  FFMA.FTZ R5, R5, c[0x0][0x23c], -R173.reuse ;  /* 0x00008f0005057a23 */ /* 0x100fe400000108ad */
[--C-:B------:R-:W-:Y:S02]  /*b1e0*/  FFMA.FTZ R16, R16, c[0x0][0x23c], -R173.reuse ;  /* 0x00008f0010107a23 */ /* 0x100fe400000108ad */
[--C-:B------:R-:W-:Y:S02]  /*b1f0*/  FFMA.FTZ R17, R17, c[0x0][0x23c], -R173.reuse ;  /* 0x00008f0011117a23 */ /* 0x100fe400000108ad */
[--C-:B------:R-:W-:Y:S01]  /*b200*/  FFMA.FTZ R217, R48, c[0x0][0x23c], -R173.reuse ;  /* 0x00008f0030d97a23 */ /* 0x100fe200000108ad */
[----:B------:R4:W-:Y:S01]  /*b210*/  MUFU.EX2 R210, R4 ;  /* 0x0000000400d27308 */ /* 0x0009e20000000800 */
[--C-:B------:R-:W-:Y:S02]  /*b220*/  FFMA.FTZ R211, R36, c[0x0][0x23c], -R173.reuse ;  /* 0x00008f0024d37a23 */ /* 0x100fe400000108ad */
[--C-:B------:R-:W-:Y:S01]  /*b230*/  FFMA.FTZ R36, R52, c[0x0][0x23c], -R173.reuse ;  /* 0x00008f0034247a23 */ /* 0x100fe200000108ad */
[----:B-1----:R-:W-:Y:S01]  /*b240*/  FMNMX.FTZ R170, R170, R204, !PT ;  /* 0x000000ccaaaa7209 */ /* 0x002fe20007810000 */
[----:B------:R-:W-:Y:S01]  /*b250*/  FFMA.FTZ R213, R37, c[0x0][0x23c], -R173 ;  /* 0x00008f0025d57a23 */ /* 0x000fe200000108ad */
[----:B------:R-:W1:Y:S01]  /*b260*/  LDSM.16.MT88.4 R204, [R221+0xc000] ;  /* 0x00c00000ddcc783b */ /* 0x000e620000004200 */
[----:B------:R-:W-:Y:S02]  /*b270*/  FMUL.FTZ R80, R169, R80 ;  /* 0x00000050a9507220 */ /* 0x000fe40000410000 */
[----:B------:R-:W-:Y:S01]  /*b280*/  FADD.FTZ R2, -R170, R174 ;  /* 0x000000aeaa027221 */ /* 0x000fe20000010100 */
[----:B------:R-:W5:Y:S01]  /*b290*/  MUFU.EX2 R248, R5 ;  /* 0x0000000500f87308 */ /* 0x000f620000000800 */
[----:B------:R-:W-:Y:S01]  /*b2a0*/  FMUL.FTZ R174, R171, c[0x0][0x23c] ;  /* 0x00008f00abae7a20 */ /* 0x000fe20000410000 */
[----:B--2---:R-:W-:Y:S01]  /*b2b0*/  FMNMX.FTZ R3, R0, R3, !PT ;  /* 0x0000000300037209 */ /* 0x004fe20007810000 */
[----:B------:R-:W-:Y:S02]  /*b2c0*/  FMUL.FTZ R2, R2, c[0x0][0x23c] ;  /* 0x00008f0002027a20 */ /* 0x000fe40000410000 */
[----:B---3--:R-:W-:Y:S01]  /*b2d0*/  FMUL.FTZ R72, R168, R72 ;  /* 0x00000048a8487220 */ /* 0x008fe20000410000 */
[----:B------:R-:W-:Y:S01]  /*b2e0*/  FSEL R174, R174, RZ, P0 ;  /* 0x000000ffaeae7208 */ /* 0x000fe20000000000 */
[C---:B------:R-:W-:Y:S01]  /*b2f0*/  FADD.FTZ R0, -R3.reuse, R175 ;  /* 0x000000af03007221 */ /* 0x040fe20000010100 */
[C---:B------:R-:W-:Y:S01]  /*b300*/  FSETP.NEU.FTZ.AND P0, PT, R170.reuse, -INF , PT ;  /* 0xff800000aa00780b */ /* 0x040fe20003f1d000 */
[----:B------:R-:W-:Y:S01]  /*b310*/  FMUL.FTZ R175, R170, c[0x0][0x23c] ;  /* 0x00008f00aaaf7a20 */ /* 0x000fe20000410000 */
[----:B------:R-:W2:Y:S01]  /*b320*/  MUFU.EX2 R2, R2 ;  /* 0x0000000200027308 */ /* 0x000ea20000000800 */
[----:B------:R-:W-:Y:S02]  /*b330*/  FMUL.FTZ R208, R3, c[0x0][0x23c] ;  /* 0x00008f0003d07a20 */ /* 0x000fe40000410000 */
[----:B------:R-:W-:Y:S01]  /*b340*/  FMUL.FTZ R0, R0, c[0x0][0x23c] ;  /* 0x00008f0000007a20 */ /* 0x000fe20000410000 */
[----:B------:R-:W-:Y:S01]  /*b350*/  FSEL R175, R175, RZ, P0 ;  /* 0x000000ffafaf7208 */ /* 0x000fe20000000000 */
[--C-:B------:R-:W-:Y:S01]  /*b360*/  FFMA.FTZ R12, R12, c[0x0][0x23c], -R174.reuse ;  /* 0x00008f000c0c7a23 */ /* 0x100fe200000108ae */
[----:B------:R-:W-:Y:S01]  /*b370*/  FSETP.NEU.FTZ.AND P0, PT, R3, -INF , PT ;  /* 0xff8000000300780b */ /* 0x000fe20003f1d000 */
[----:B------:R-:W-:Y:S02]  /*b380*/  FFMA.FTZ R13, R13, c[0x0][0x23c], -R174 ;  /* 0x00008f000d0d7a23 */ /* 0x000fe400000108ae */
[--C-:B------:R-:W-:Y:S01]  /*b390*/  FFMA.FTZ R18, R18, c[0x0][0x23c], -R175.reuse ;  /* 0x00008f0012127a23 */ /* 0x100fe200000108af */
[----:B------:R-:W-:Y:S01]  /*b3a0*/  FSEL R208, R208, RZ, P0 ;  /* 0x000000ffd0d07208 */ /* 0x000fe20000000000 */
[--C-:B------:R-:W-:Y:S01]  /*b3b0*/  FFMA.FTZ R6, R6, c[0x0][0x23c], -R175.reuse ;  /* 0x00008f0006067a23 */ /* 0x100fe200000108af */
[----:B------:R-:W3:Y:S01]  /*b3c0*/  MUFU.EX2 R0, R0 ;  /* 0x0000000000007308 */ /* 0x000ee20000000800 */
[--C-:B------:R-:W-:Y:S02]  /*b3d0*/  FFMA.FTZ R7, R7, c[0x0][0x23c], -R175.reuse ;  /* 0x00008f0007077a23 */ /* 0x100fe400000108af */
[--C-:B------:R-:W-:Y:S02]  /*b3e0*/  FFMA.FTZ R14, R14, c[0x0][0x23c], -R208.reuse ;  /* 0x00008f000e0e7a23 */ /* 0x100fe400000108d0 */
[----:B------:R-:W-:Y:S02]  /*b3f0*/  FFMA.FTZ R15, R15, c[0x0][0x23c], -R208 ;  /* 0x00008f000f0f7a23 */ /* 0x000fe400000108d0 */
[----:B------:R-:W-:Y:S02]  /*b400*/  FFMA.FTZ R19, R19, c[0x0][0x23c], -R175 ;  /* 0x00008f0013137a23 */ /* 0x000fe400000108af */
[--C-:B------:R-:W-:Y:S01]  /*b410*/  FFMA.FTZ R8, R8, c[0x0][0x23c], -R174.reuse ;  /* 0x00008f0008087a23 */ /* 0x100fe200000108ae */
[----:B------:R-:W1:Y:S01]  /*b420*/  MUFU.EX2 R219, R18 ;  /* 0x0000001200db7308 */ /* 0x000e620000000800 */
[----:B------:R-:W-:Y:S02]  /*b430*/  FFMA.FTZ R9, R9, c[0x0][0x23c], -R174 ;  /* 0x00008f0009097a23 */ /* 0x000fe400000108ae */
[--C-:B------:R-:W-:Y:S02]  /*b440*/  FFMA.FTZ R10, R10, c[0x0][0x23c], -R208.reuse ;  /* 0x00008f000a0a7a23 */ /* 0x100fe400000108d0 */
[----:B------:R-:W-:Y:S02]  /*b450*/  FFMA.FTZ R11, R11, c[0x0][0x23c], -R208 ;  /* 0x00008f000b0b7a23 */ /* 0x000fe400000108d0 */
[C---:B----4-:R-:W-:Y:S01]  /*b460*/  FMUL.FTZ R4, R169.reuse, R180 ;  /* 0x000000b4a9047220 */ /* 0x050fe20000410000 */
[----:B-----5:R-:W-:Y:S01]  /*b470*/  F2FP.PACK_AB R180, R248, R210 ;  /* 0x000000d2f8b4723e */ /* 0x020fe200000000ff */
[C---:B------:R-:W-:Y:S01]  /*b480*/  FMUL.FTZ R5, R169.reuse, R181 ;  /* 0x000000b5a9057220 */ /* 0x040fe20000410000 */
[----:B------:R4:W-:Y:S01]  /*b490*/  MUFU.EX2 R215, R12 ;  /* 0x0000000c00d77308 */ /* 0x0009e20000000800 */
[C---:B--2---:R-:W-:Y:S02]  /*b4a0*/  FMUL.FTZ R70, R2.reuse, R70 ;  /* 0x0000004602467220 */ /* 0x044fe40000410000 */
[----:B------:R-:W-:Y:S02]  /*b4b0*/  FMUL.FTZ R71, R2, R71 ;  /* 0x0000004702477220 */ /* 0x000fe40000410000 */
[----:B------:R-:W-:Y:S02]  /*b4c0*/  FMUL.FTZ R73, R168, R73 ;  /* 0x00000049a8497220 */ /* 0x000fe40000410000 */
[C---:B---3--:R-:W-:Y:S02]  /*b4d0*/  FMUL.FTZ R74, R0.reuse, R74 ;  /* 0x0000004a004a7220 */ /* 0x048fe40000410000 */
[----:B------:R-:W-:Y:S01]  /*b4e0*/  FMUL.FTZ R75, R0, R75 ;  /* 0x0000004b004b7220 */ /* 0x000fe20000410000 */
[----:B------:R2:W-:Y:S01]  /*b4f0*/  MUFU.EX2 R246, R13 ;  /* 0x0000000d00f67308 */ /* 0x0005e20000000800 */
[C---:B------:R-:W-:Y:S02]  /*b500*/  FMUL.FTZ R76, R168.reuse, R76 ;  /* 0x0000004ca84c7220 */ /* 0x040fe40000410000 */
[----:B------:R-:W-:Y:S01]  /*b510*/  FMUL.FTZ R77, R168, R77 ;  /* 0x0000004da84d7220 */ /* 0x000fe20000410000 */
[----:B-1----:R-:W-:Y:S01]  /*b520*/  MOV R48, R219 ;  /* 0x000000db00307202 */ /* 0x002fe20000000f00 */
[----:B------:R-:W-:Y:S02]  /*b530*/  FMUL.FTZ R18, R2, R190 ;  /* 0x000000be02127220 */ /* 0x000fe40000410000 */
[C---:B------:R-:W-:Y:S02]  /*b540*/  FMUL.FTZ R78, R0.reuse, R78 ;  /* 0x0000004e004e7220 */ /* 0x040fe40000410000 */
[----:B------:R-:W-:Y:S01]  /*b550*/  FMUL.FTZ R79, R0, R79 ;  /* 0x0000004f004f7220 */ /* 0x000fe20000410000 */
[----:B------:R-:W1:Y:S01]  /*b560*/  MUFU.EX2 R241, R14 ;  /* 0x0000000e00f17308 */ /* 0x000e620000000800 */
[C---:B------:R-:W-:Y:S02]  /*b570*/  FMUL.FTZ R81, R169.reuse, R81 ;  /* 0x00000051a9517220 */ /* 0x040fe40000410000 */
[----:B------:R-:W-:Y:S02]  /*b580*/  FMUL.FTZ R82, R2, R82 ;  /* 0x0000005202527220 */ /* 0x000fe40000410000 */
[----:B----4-:R-:W-:Y:S02]  /*b590*/  FMUL.FTZ R12, R168, R184 ;  /* 0x000000b8a80c7220 */ /* 0x010fe40000410000 */
[C---:B------:R-:W-:Y:S02]  /*b5a0*/  FMUL.FTZ R83, R2.reuse, R83 ;  /* 0x0000005302537220 */ /* 0x040fe40000410000 */
[C---:B------:R-:W-:Y:S01]  /*b5b0*/  FMUL.FTZ R84, R169.reuse, R84 ;  /* 0x00000054a9547220 */ /* 0x040fe20000410000 */
[----:B------:R-:W3:Y:S01]  /*b5c0*/  MUFU.EX2 R240, R15 ;  /* 0x0000000f00f07308 */ /* 0x000ee20000000800 */
[C---:B------:R-:W-:Y:S02]  /*b5d0*/  FMUL.FTZ R85, R169.reuse, R85 ;  /* 0x00000055a9557220 */ /* 0x040fe40000410000 */
[----:B------:R-:W-:Y:S02]  /*b5e0*/  FMUL.FTZ R86, R2, R86 ;  /* 0x0000005602567220 */ /* 0x000fe40000410000 */
[----:B--2---:R-:W-:Y:S02]  /*b5f0*/  FMUL.FTZ R13, R168, R185 ;  /* 0x000000b9a80d7220 */ /* 0x004fe40000410000 */
[----:B------:R-:W-:Y:S02]  /*b600*/  FMUL.FTZ R87, R2, R87 ;  /* 0x0000005702577220 */ /* 0x000fe40000410000 */
[C---:B------:R-:W-:Y:S01]  /*b610*/  FMUL.FTZ R88, R168.reuse, R88 ;  /* 0x00000058a8587220 */ /* 0x040fe20000410000 */
[----:B------:R2:W-:Y:S01]  /*b620*/  MUFU.EX2 R212, R16 ;  /* 0x0000001000d47308 */ /* 0x0005e20000000800 */
[----:B------:R-:W-:Y:S02]  /*b630*/  FMUL.FTZ R89, R168, R89 ;  /* 0x00000059a8597220 */ /* 0x000fe40000410000 */
[C---:B------:R-:W-:Y:S01]  /*b640*/  FMUL.FTZ R90, R0.reuse, R90 ;  /* 0x0000005a005a7220 */ /* 0x040fe20000410000 */
[----:B-1----:R-:W-:Y:S01]  /*b650*/  MOV R37, R241 ;  /* 0x000000f100257202 */ /* 0x002fe20000000f00 */
[C---:B------:R-:W-:Y:S02]  /*b660*/  FMUL.FTZ R14, R0.reuse, R186 ;  /* 0x000000ba000e7220 */ /* 0x040fe40000410000 */
[----:B------:R-:W-:Y:S02]  /*b670*/  FMUL.FTZ R91, R0, R91 ;  /* 0x0000005b005b7220 */ /* 0x000fe40000410000 */
[C---:B------:R-:W-:Y:S01]  /*b680*/  FMUL.FTZ R92, R168.reuse, R92 ;  /* 0x0000005ca85c7220 */ /* 0x040fe20000410000 */
[----:B------:R1:W4:Y:S01]  /*b690*/  MUFU.EX2 R244, R17 ;  /* 0x0000001100f47308 */ /* 0x0003220000000800 */
[----:B------:R-:W-:Y:S02]  /*b6a0*/  FMUL.FTZ R93, R168, R93 ;  /* 0x0000005da85d7220 */ /* 0x000fe40000410000 */
[C---:B------:R-:W-:Y:S01]  /*b6b0*/  FMUL.FTZ R94, R0.reuse, R94 ;  /* 0x0000005e005e7220 */ /* 0x040fe20000410000 */
[----:B---3--:R-:W-:Y:S01]  /*b6c0*/  MOV R52, R240 ;  /* 0x000000f000347202 */ /* 0x008fe20000000f00 */
[C---:B------:R-:W-:Y:S02]  /*b6d0*/  FMUL.FTZ R15, R0.reuse, R187 ;  /* 0x000000bb000f7220 */ /* 0x040fe40000410000 */
[----:B------:R-:W3:Y:S01]  /*b6e0*/  LDSM.16.MT88.4 R184, [R222+0xc000] ;  /* 0x00c00000deb8783b */ /* 0x000ee20000004200 */
[----:B------:R-:W-:Y:S02]  /*b6f0*/  FMUL.FTZ R95, R0, R95 ;  /* 0x0000005f005f7220 */ /* 0x000fe40000410000 */
[----:B------:R5:W-:Y:S01]  /*b700*/  MUFU.EX2 R218, R6 ;  /* 0x0000000600da7308 */ /* 0x000be20000000800 */
[C---:B------:R-:W-:Y:S02]  /*b710*/  FMUL.FTZ R96, R169.reuse, R96 ;  /* 0x00000060a9607220 */ /* 0x040fe40000410000 */
[C---:B------:R-:W-:Y:S02]  /*b720*/  FMUL.FTZ R97, R169.reuse, R97 ;  /* 0x00000061a9617220 */ /* 0x040fe40000410000 */
[----:B--2---:R-:W-:Y:S02]  /*b730*/  FMUL.FTZ R16, R169, R188 ;  /* 0x000000bca9107220 */ /* 0x004fe40000410000 */
[C---:B------:R-:W-:Y:S02]  /*b740*/  FMUL.FTZ R98, R2.reuse, R98 ;  /* 0x0000006202627220 */ /* 0x040fe40000410000 */
[----:B------:R-:W-:Y:S01]  /*b750*/  FMUL.FTZ R99, R2, R99 ;  /* 0x0000006302637220 */ /* 0x000fe20000410000 */
[----:B------:R-:W2:Y:S01]  /*b760*/  MUFU.EX2 R216, R7 ;  /* 0x0000000700d87308 */ /* 0x000ea20000000800 */
[--C-:B------:R-:W-:Y:S02]  /*b770*/  FFMA.FTZ R21, R21, c[0x0][0x23c], -R173.reuse ;  /* 0x00008f0015157a23 */ /* 0x100fe400000108ad */
[--C-:B------:R-:W-:Y:S02]  /*b780*/  FFMA.FTZ R20, R20, c[0x0][0x23c], -R173.reuse ;  /* 0x00008f0014147a23 */ /* 0x100fe400000108ad */
[C---:B-1----:R-:W-:Y:S02]  /*b790*/  FMUL.FTZ R17, R169.reuse, R189 ;  /* 0x000000bda9117220 */ /* 0x042fe40000410000 */
[C---:B------:R-:W-:Y:S02]  /*b7a0*/  FMUL.FTZ R100, R169.reuse, R100 ;  /* 0x00000064a9647220 */ /* 0x040fe40000410000 */
[----:B------:R-:W-:Y:S01]  /*b7b0*/  FMUL.FTZ R101, R169, R101 ;  /* 0x00000065a9657220 */ /* 0x000fe20000410000 */
[----:B------:R-:W1:Y:S01]  /*b7c0*/  MUFU.EX2 R247, R19 ;  /* 0x0000001300f77308 */ /* 0x000e620000000800 */
[C---:B------:R-:W-:Y:S02]  /*b7d0*/  FMUL.FTZ R102, R2.reuse, R102 ;  /* 0x0000006602667220 */ /* 0x040fe40000410000 */
[C---:B------:R-:W-:Y:S02]  /*b7e0*/  FMUL.FTZ R103, R2.reuse, R103 ;  /* 0x0000006702677220 */ /* 0x040fe40000410000 */
[----:B-----5:R-:W-:Y:S01]  /*b7f0*/  FMUL.FTZ R6, R2, R182 ;  /* 0x000000b602067220 */ /* 0x020fe20000410000 */
[----:B----4-:R-:W-:Y:S01]  /*b800*/  F2FP.PACK_AB R182, R244, R212 ;  /* 0x000000d4f4b6723e */ /* 0x010fe200000000ff */
[C---:B------:R-:W-:Y:S02]  /*b810*/  FMUL.FTZ R104, R168.reuse, R104 ;  /* 0x00000068a8687220 */ /* 0x040fe40000410000 */
[----:B------:R-:W-:Y:S01]  /*b820*/  FMUL.FTZ R105, R168, R105 ;  /* 0x00000069a8697220 */ /* 0x000fe20000410000 */
[----:B------:R4:W-:Y:S01]  /*b830*/  MUFU.EX2 R209, R8 ;  /* 0x0000000800d17308 */ /* 0x0009e20000000800 */
[C---:B------:R-:W-:Y:S02]  /*b840*/  FMUL.FTZ R106, R0.reuse, R106 ;  /* 0x0000006a006a7220 */ /* 0x040fe40000410000 */
[----:B------:R-:W-:Y:S01]  /*b850*/  FMUL.FTZ R107, R0, R107 ;  /* 0x0000006b006b7220 */ /* 0x000fe20000410000 */
[----:B--2---:R-:W-:Y:S01]  /*b860*/  F2FP.PACK_AB R181, R216, R218 ;  /* 0x000000dad8b5723e */ /* 0x004fe200000000ff */
[----:B------:R-:W-:Y:S02]  /*b870*/  FMUL.FTZ R7, R2, R183 ;  /* 0x000000b702077220 */ /* 0x000fe40000410000 */
[C---:B------:R-:W-:Y:S02]  /*b880*/  FMUL.FTZ R108, R168.reuse, R108 ;  /* 0x0000006ca86c7220 */ /* 0x040fe40000410000 */
[----:B------:R-:W-:Y:S01]  /*b890*/  FMUL.FTZ R109, R168, R109 ;  /* 0x0000006da86d7220 */ /* 0x000fe20000410000 */
[----:B------:R-:W2:Y:S01]  /*b8a0*/  MUFU.EX2 R245, R9 ;  /* 0x0000000900f57308 */ /* 0x000ea20000000800 */
[C---:B------:R-:W-:Y:S02]  /*b8b0*/  FMUL.FTZ R110, R0.reuse, R110 ;  /* 0x0000006e006e7220 */ /* 0x040fe40000410000 */
[----:B------:R-:W-:Y:S01]  /*b8c0*/  FMUL.FTZ R111, R0, R111 ;  /* 0x0000006f006f7220 */ /* 0x000fe20000410000 */
[----:B-1----:R-:W-:Y:S01]  /*b8d0*/  F2FP.PACK_AB R183, R247, R48 ;  /* 0x00000030f7b7723e */ /* 0x002fe200000000ff */
[----:B------:R-:W-:Y:S02]  /*b8e0*/  FFMA.FTZ R53, R53, c[0x0][0x23c], -R173 ;  /* 0x00008f0035357a23 */ /* 0x000fe400000108ad */
[----:B------:R-:W-:Y:S02]  /*b8f0*/  FFMA.FTZ R190, R56, c[0x0][0x23c], -R174 ;  /* 0x00008f0038be7a23 */ /* 0x000fe400000108ae */
[--C-:B------:R-:W-:Y:S01]  /*b900*/  FFMA.FTZ R42, R42, c[0x0][0x23c], -R208.reuse ;  /* 0x00008f002a2a7a23 */ /* 0x100fe200000108d0 */
[----:B------:R1:W-:Y:S01]  /*b910*/  MUFU.EX2 R243, R10 ;  /* 0x0000000a00f37308 */ /* 0x0003e20000000800 */
[-C--:B------:R-:W-:Y:S01]  /*b920*/  HMMA.16816.F32 R4, R180, R204.reuse, R4 ;  /* 0x000000ccb404723c */ /* 0x080fe20000001804 */
[----:B------:R-:W-:Y:S02]  /*b930*/  FMUL.FTZ R19, R2, R191 ;  /* 0x000000bf02137220 */ /* 0x000fe40000410000 */
[----:B----4-:R-:W-:Y:S02]  /*b940*/  FMUL.FTZ R8, R168, R176 ;  /* 0x000000b0a8087220 */ /* 0x010fe40000410000 */
[C---:B------:R-:W-:Y:S02]  /*b950*/  FMUL.FTZ R112, R169.reuse, R112 ;  /* 0x00000070a9707220 */ /* 0x040fe40000410000 */
[----:B------:R-:W-:Y:S02]  /*b960*/  FMUL.FTZ R113, R169, R113 ;  /* 0x00000071a9717220 */ /* 0x000fe40000410000 */
[----:B------:R-:W4:Y:S03]  /*b970*/  MUFU.EX2 R214, R11 ;  /* 0x0000000b00d67308 */ /* 0x000f260000000800 */
[----:B------:R-:W-:Y:S01]  /*b980*/  FMUL.FTZ R114, R2, R114 ;  /* 0x0000007202727220 */ /* 0x000fe20000410000 */
[----:B--2---:R-:W-:Y:S01]  /*b990*/  F2FP.PACK_AB R176, R245, R209 ;  /* 0x000000d1f5b0723e */ /* 0x004fe200000000ff */
[----:B------:R-:W-:Y:S02]  /*b9a0*/  FMUL.FTZ R9, R168, R177 ;  /* 0x000000b1a8097220 */ /* 0x000fe40000410000 */
[C---:B------:R-:W-:Y:S02]  /*b9b0*/  FMUL.FTZ R115, R2.reuse, R115 ;  /* 0x0000007302737220 */ /* 0x040fe40000410000 */
[C---:B------:R-:W-:Y:S01]  /*b9c0*/  FMUL.FTZ R116, R169.reuse, R116 ;  /* 0x00000074a9747220 */ /* 0x040fe20000410000 */
[----:B------:R-:W2:Y:S01]  /*b9d0*/  MUFU.EX2 R21, R21 ;  /* 0x0000001500157308 */ /* 0x000ea20000000800 */
[----:B------:R-:W-:Y:S02]  /*b9e0*/  FMUL.FTZ R117, R169, R117 ;  /* 0x00000075a9757220 */ /* 0x000fe40000410000 */
[----:B------:R-:W-:Y:S02]  /*b9f0*/  FMUL.FTZ R118, R2, R118 ;  /* 0x0000007602767220 */ /* 0x000fe40000410000 */
[----:B-1----:R-:W-:Y:S01]  /*ba00*/  FMUL.FTZ R10, R0, R178 ;  /* 0x000000b2000a7220 */ /* 0x002fe20000410000 */
[----:B------:R-:W-:Y:S01]  /*ba10*/  F2FP.PACK_AB R178, R246, R215 ;  /* 0x000000d7f6b2723e */ /* 0x000fe200000000ff */
[----:B------:R-:W-:Y:S02]  /*ba20*/  FMUL.FTZ R119, R2, R119 ;  /* 0x0000007702777220 */ /* 0x000fe40000410000 */
[C---:B------:R-:W-:Y:S01]  /*ba30*/  FMUL.FTZ R120, R168.reuse, R120 ;  /* 0x00000078a8787220 */ /* 0x040fe20000410000 */
[----:B------:R1:W5:Y:S01]  /*ba40*/  MUFU.EX2 R242, R20 ;  /* 0x0000001400f27308 */ /* 0x0003620000000800 */
[----:B------:R-:W-:Y:S02]  /*ba50*/  FMUL.FTZ R121, R168, R121 ;  /* 0x00000079a8797220 */ /* 0x000fe40000410000 */
[----:B------:R-:W-:Y:S01]  /*ba60*/  FMUL.FTZ R122, R0, R122 ;  /* 0x0000007a007a7220 */ /* 0x000fe20000410000 */
[----:B----4-:R-:W-:Y:S01]  /*ba70*/  F2FP.PACK_AB R177, R214, R243 ;  /* 0x000000f3d6b1723e */ /* 0x010fe200000000ff */
[----:B------:R-:W-:Y:S01]  /*ba80*/  FMUL.FTZ R11, R0, R179 ;  /* 0x000000b3000b7220 */ /* 0x000fe20000410000 */
[----:B------:R-:W-:Y:S01]  /*ba90*/  F2FP.PACK_AB R179, R52, R37 ;  /* 0x0000002534b3723e */ /* 0x000fe200000000ff */
[--C-:B------:R-:W-:Y:S02]  /*baa0*/  FFMA.FTZ R43, R43, c[0x0][0x23c], -R208.reuse ;  /* 0x00008f002b2b7a23 */ /* 0x100fe400000108d0 */
[----:B------:R-:W-:Y:S01]  /*bab0*/  FFMA.FTZ R191, R66, c[0x0][0x23c], -R175 ;  /* 0x00008f0042bf7a23 */ /* 0x000fe200000108af */
[----:B------:R-:W-:Y:S01]  /*bac0*/  MOV R66, R212 ;  /* 0x000000d400427202 */ /* 0x000fe20000000f00 */
[--C-:B------:R-:W-:Y:S01]  /*bad0*/  FFMA.FTZ R46, R46, c[0x0][0x23c], -R208.reuse ;  /* 0x00008f002e2e7a23 */ /* 0x100fe200000108d0 */
[----:B------:R-:W-:Y:S01]  /*bae0*/  MUFU.EX2 R211, R211 ;  /* 0x000000d300d37308 */ /* 0x000fe20000000800 */
[C---:B------:R-:W-:Y:S01]  /*baf0*/  HMMA.16816.F32 R8, R176.reuse, R204, R8 ;  /* 0x000000ccb008723c */ /* 0x040fe20000001808 */
[----:B------:R-:W-:Y:S02]  /*bb00*/  FFMA.FTZ R59, R59, c[0x0][0x23c], -R208 ;  /* 0x00008f003b3b7a23 */ /* 0x000fe400000108d0 */
[----:B------:R-:W-:Y:S02]  /*bb10*/  FMUL.FTZ R123, R0, R123 ;  /* 0x0000007b007b7220 */ /* 0x000fe40000410000 */
[C---:B------:R-:W-:Y:S02]  /*bb20*/  FMUL.FTZ R124, R168.reuse, R124 ;  /* 0x0000007ca87c7220 */ /* 0x040fe40000410000 */
[----:B------:R-:W-:Y:S01]  /*bb30*/  FMUL.FTZ R125, R168, R125 ;  /* 0x0000007da87d7220 */ /* 0x000fe20000410000 */
[-C--:B------:R-:W-:Y:S01]  /*bb40*/  HMMA.16816.F32 R12, R176, R206.reuse, R12 ;  /* 0x000000ceb00c723c */ /* 0x080fe2000000180c */
[C---:B------:R-:W-:Y:S01]  /*bb50*/  FMUL.FTZ R126, R0.reuse, R126 ;  /* 0x0000007e007e7220 */ /* 0x040fe20000410000 */
[----:B------:R-:W-:Y:S02]  /*bb60*/  MUFU.EX2 R213, R213 ;  /* 0x000000d500d57308 */ /* 0x000fe40000000800 */
[C---:B-1----:R-:W-:Y:S01]  /*bb70*/  FMUL.FTZ R20, R169.reuse, R192 ;  /* 0x000000c0a9147220 */ /* 0x042fe20000410000 */
[----:B--2---:R-:W-:Y:S01]  /*bb80*/  MOV R192, R21 ;  /* 0x0000001500c07202 */ /* 0x004fe20000000f00 */
[C---:B------:R-:W-:Y:S01]  /*bb90*/  FMUL.FTZ R21, R169.reuse, R193 ;  /* 0x000000c1a9157220 */ /* 0x040fe20000410000 */
[----:B------:R-:W-:Y:S01]  /*bba0*/  MOV R204, R246 ;  /* 0x000000f600cc7202 */ /* 0x000fe20000000f00 */
[C---:B------:R-:W-:Y:S01]  /*bbb0*/  HMMA.16816.F32 R16, R180.reuse, R206, R16 ;  /* 0x000000ceb410723c */ /* 0x040fe20000001810 */
[----:B------:R-:W2:Y:S03]  /*bbc0*/  LDL.LU R206, [R1+0x4] ;  /* 0x0000040001ce7983 */ /* 0x000ea60000300800 */
[----:B------:R-:W-:Y:S01]  /*bbd0*/  FMUL.FTZ R127, R0, R127 ;  /* 0x0000007f007f7220 */ /* 0x000fe20000410000 */
[----:B------:R-:W4:Y:S01]  /*bbe0*/  LDL.LU R193, [R1] ;  /* 0x0000000001c17983 */ /* 0x000f220000300800 */
[C---:B------:R-:W-:Y:S01]  /*bbf0*/  FMUL.FTZ R128, R169.reuse, R128 ;  /* 0x00000080a9807220 */ /* 0x040fe20000410000 */
[----:B------:R-:W-:Y:S01]  /*bc00*/  MOV R207, R244 ;  /* 0x000000f400cf7202 */ /* 0x000fe20000000f00 */
[-C--:B---3--:R-:W-:Y:S01]  /*bc10*/  HMMA.16816.F32 R68, R180, R184.reuse, R68 ;  /* 0x000000b8b444723c */ /* 0x088fe20000001844 */
[----:B------:R-:W3:Y:S01]  /*bc20*/  LDL.LU R56, [R1+0x8] ;  /* 0x0000080001387983 */ /* 0x000ee20000300800 */
[----:B------:R-:W-:Y:S02]  /*bc30*/  MUFU.EX2 R217, R217 ;  /* 0x000000d900d97308 */ /* 0x000fe40000000800 */
[C---:B------:R-:W-:Y:S01]  /*bc40*/  FMUL.FTZ R129, R169.reuse, R129 ;  /* 0x00000081a9817220 */ /* 0x040fe20000410000 */
[----:B------:R-:W-:Y:S01]  /*bc50*/  MOV R205, R247 ;  /* 0x000000f700cd7202 */ /* 0x000fe20000000f00 */
[C---:B------:R-:W-:Y:S02]  /*bc60*/  FMUL.FTZ R130, R2.reuse, R130 ;  /* 0x0000008202827220 */ /* 0x040fe40000410000 */
[C---:B------:R-:W-:Y:S01]  /*bc70*/  HMMA.16816.F32 R72, R176.reuse, R184, R72 ;  /* 0x000000b8b048723c */ /* 0x040fe20000001848 */
[C---:B------:R-:W-:Y:S03]  /*bc80*/  FMUL.FTZ R131, R2.reuse, R131 ;  /* 0x0000008302837220 */ /* 0x040fe60000410000 */
[C---:B------:R-:W-:Y:S02]  /*bc90*/  FMUL.FTZ R132, R169.reuse, R132 ;  /* 0x00000084a9847220 */ /* 0x040fe40000410000 */
[C---:B------:R-:W-:Y:S02]  /*bca0*/  FMUL.FTZ R133, R169.reuse, R133 ;  /* 0x00000085a9857220 */ /* 0x040fe40000410000 */
[-C--:B------:R-:W-:Y:S01]  /*bcb0*/  HMMA.16816.F32 R76, R176, R186.reuse, R76 ;  /* 0x000000bab04c723c */ /* 0x080fe2000000184c */
[C---:B------:R-:W-:Y:S03]  /*bcc0*/  FMUL.FTZ R134, R2.reuse, R134 ;  /* 0x0000008602867220 */ /* 0x040fe60000410000 */
[----:B------:R-:W-:Y:S02]  /*bcd0*/  FMUL.FTZ R135, R2, R135 ;  /* 0x0000008702877220 */ /* 0x000fe40000410000 */
        /* <DEDUP_REMOVED lines=20> */
[C---:B------:R-:W-:Y:S01]  /*be20*/  FMUL.FTZ R154, R0.reuse, R154 ;  /* 0x0000009a009a7220 */ /* 0x040fe20000410000 */
[-C--:B-1----:R-:W-:Y:S01]  /*be30*/  HMMA.16816.F32 R84, R180, R184.reuse, R84 ;  /* 0x000000b8b454723c */ /* 0x082fe20000001854 */
[----:B------:R-:W-:Y:S02]  /*be40*/  FMUL.FTZ R155, R0, R155 ;  /* 0x0000009b009b7220 */ /* 0x000fe40000410000 */
[C---:B------:R-:W-:Y:S02]  /*be50*/  FMUL.FTZ R156, R168.reuse, R156 ;  /* 0x0000009ca89c7220 */ /* 0x040fe40000410000 */
[----:B------:R-:W-:Y:S02]  /*be60*/  FMUL.FTZ R157, R168, R157 ;  /* 0x0000009da89d7220 */ /* 0x000fe40000410000 */
[C---:B------:R-:W-:Y:S01]  /*be70*/  FMUL.FTZ R158, R0.reuse, R158 ;  /* 0x0000009e009e7220 */ /* 0x040fe20000410000 */
[C---:B------:R-:W-:Y:S01]  /*be80*/  HMMA.16816.F32 R88, R176.reuse, R184, R88 ;  /* 0x000000b8b058723c */ /* 0x040fe20000001858 */
[----:B------:R-:W-:Y:S03]  /*be90*/  FMUL.FTZ R159, R0, R159 ;  /* 0x0000009f009f7220 */ /* 0x000fe60000410000 */
[C---:B------:R-:W-:Y:S02]  /*bea0*/  FMUL.FTZ R160, R169.reuse, R160 ;  /* 0x000000a0a9a07220 */ /* 0x040fe40000410000 */
[----:B------:R-:W-:Y:S02]  /*beb0*/  FMUL.FTZ R161, R169, R161 ;  /* 0x000000a1a9a17220 */ /* 0x000fe40000410000 */
        /* <DEDUP_REMOVED lines=9> */
[--C-:B------:R-:W-:Y:S02]  /*bf50*/  FFMA.FTZ R219, R49, c[0x0][0x23c], -R173.reuse ;  /* 0x00008f0031db7a23 */ /* 0x100fe400000108ad */
[----:B------:R-:W-:Y:S02]  /*bf60*/  FFMA.FTZ R49, R64, c[0x0][0x23c], -R173 ;  /* 0x00008f0040317a23 */ /* 0x000fe400000108ad */
[--C-:B------:R-:W-:Y:S02]  /*bf70*/  FFMA.FTZ R22, R22, c[0x0][0x23c], -R175.reuse ;  /* 0x00008f0016167a23 */ /* 0x100fe400000108af */
[----:B------:R-:W-:Y:S01]  /*bf80*/  FFMA.FTZ R23, R23, c[0x0][0x23c], -R175 ;  /* 0x00008f0017177a23 */ /* 0x000fe200000108af */
[----:B------:R-:W-:Y:S01]  /*bf90*/  MUFU.EX2 R219, R219 ;  /* 0x000000db00db7308 */ /* 0x000fe20000000800 */
[--C-:B------:R-:W-:Y:S02]  /*bfa0*/  FFMA.FTZ R32, R32, c[0x0][0x23c], -R173.reuse ;  /* 0x00008f0020207a23 */ /* 0x100fe400000108ad */
[--C-:B------:R-:W-:Y:S02]  /*bfb0*/  FFMA.FTZ R33, R33, c[0x0][0x23c], -R173.reuse ;  /* 0x00008f0021217a23 */ /* 0x100fe400000108ad */
[----:B------:R-:W-:Y:S02]  /*bfc0*/  FFMA.FTZ R173, R65, c[0x0][0x23c], -R173 ;  /* 0x00008f0041ad7a23 */ /* 0x000fe400000108ad */
[--C-:B------:R-:W-:Y:S02]  /*bfd0*/  FFMA.FTZ R65, R44, c[0x0][0x23c], -R174.reuse ;  /* 0x00008f002c417a23 */ /* 0x100fe400000108ae */
[--C-:B------:R-:W-:Y:S01]  /*bfe0*/  FFMA.FTZ R44, R38, c[0x0][0x23c], -R175.reuse ;  /* 0x00008f00262c7a23 */ /* 0x100fe200000108af */
[----:B------:R5:W-:Y:S01]  /*bff0*/  MUFU.EX2 R240, R22 ;  /* 0x0000001600f07308 */ /* 0x000be20000000800 */
[--C-:B------:R-:W-:Y:S02]  /*c000*/  FFMA.FTZ R34, R34, c[0x0][0x23c], -R175.reuse ;  /* 0x00008f0022227a23 */ /* 0x100fe400000108af */
[--C-:B------:R-:W-:Y:S02]  /*c010*/  FFMA.FTZ R35, R35, c[0x0][0x23c], -R175.reuse ;  /* 0x00008f0023237a23 */ /* 0x100fe400000108af */
[--C-:B------:R-:W-:Y:S02]  /*c020*/  FFMA.FTZ R24, R24, c[0x0][0x23c], -R174.reuse ;  /* 0x00008f0018187a23 */ /* 0x100fe400000108ae */
[----:B------:R-:W-:Y:S02]  /*c030*/  FFMA.FTZ R25, R25, c[0x0][0x23c], -R174 ;  /* 0x00008f0019197a23 */ /* 0x000fe400000108ae */
[--C-:B------:R-:W-:Y:S01]  /*c040*/  FFMA.FTZ R26, R26, c[0x0][0x23c], -R208.reuse ;  /* 0x00008f001a1a7a23 */ /* 0x100fe200000108d0 */
[----:B------:R5:W-:Y:S01]  /*c050*/  MUFU.EX2 R188, R33 ;  /* 0x0000002100bc7308 */ /* 0x000be20000000800 */
[----:B------:R-:W-:Y:S01]  /*c060*/  FFMA.FTZ R27, R27, c[0x0][0x23c], -R208 ;  /* 0x00008f001b1b7a23 */ /* 0x000fe200000108d0 */
[-C--:B-1----:R-:W-:Y:S01]  /*c070*/  HMMA.16816.F32 R100, R180, R184.reuse, R100 ;  /* 0x000000b8b464723c */ /* 0x082fe20000001864 */
[--C-:B------:R-:W-:Y:S02]  /*c080*/  FFMA.FTZ R28, R28, c[0x0][0x23c], -R174.reuse ;  /* 0x00008f001c1c7a23 */ /* 0x100fe400000108ae */
[----:B------:R-:W-:Y:S02]  /*c090*/  FFMA.FTZ R29, R29, c[0x0][0x23c], -R174 ;  /* 0x00008f001d1d7a23 */ /* 0x000fe400000108ae */
[--C-:B------:R-:W-:Y:S02]  /*c0a0*/  FFMA.FTZ R30, R30, c[0x0][0x23c], -R208.reuse ;  /* 0x00008f001e1e7a23 */ /* 0x100fe400000108d0 */
[----:B------:R-:W-:Y:S01]  /*c0b0*/  FFMA.FTZ R31, R31, c[0x0][0x23c], -R208 ;  /* 0x00008f001f1f7a23 */ /* 0x000fe200000108d0 */
[C---:B------:R-:W-:Y:S01]  /*c0c0*/  HMMA.16816.F32 R104, R176.reuse, R184, R104 ;  /* 0x000000b8b068723c */ /* 0x040fe20000001868 */
[----:B------:R1:W-:Y:S03]  /*c0d0*/  MUFU.EX2 R189, R28 ;  /* 0x0000001c00bd7308 */ /* 0x0003e60000000800 */
[----:B-----5:R-:W-:Y:S04]  /*c0e0*/  FMUL.FTZ R22, R2, R194 ;  /* 0x000000c202167220 */ /* 0x020fe80000410000 */
[-C--:B------:R-:W-:Y:S03]  /*c0f0*/  HMMA.16816.F32 R108, R176, R186.reuse, R108 ;  /* 0x000000bab06c723c */ /* 0x080fe6000000186c */
[----:B------:R5:W-:Y:S01]  /*c100*/  MUFU.EX2 R249, R23 ;  /* 0x0000001700f97308 */ /* 0x000be20000000800 */
[----:B------:R-:W-:Y:S04]  /*c110*/  FMUL.FTZ R33, R168, R197 ;  /* 0x000000c5a8217220 */ /* 0x000fe80000410000 */
[C---:B------:R-:W-:Y:S01]  /*c120*/  HMMA.16816.F32 R112, R180.reuse, R186, R112 ;  /* 0x000000bab470723c */ /* 0x040fe20000001870 */
[----:B------:R-:W5:Y:S04]  /*c130*/  LDSM.16.MT88.4 R184, [R221+0xe000] ;  /* 0x00e00000ddb8783b */ /* 0x000f680000004200 */
[----:B------:R-:W-:Y:S01]  /*c140*/  MUFU.EX2 R197, R44 ;  /* 0x0000002c00c57308 */ /* 0x000fe20000000800 */
[----:B-1----:R-:W-:Y:S09]  /*c150*/  F2FP.PACK_AB R28, R192, R242 ;  /* 0x000000f2c01c723e */ /* 0x002ff200000000ff */
[----:B------:R-:W1:Y:S01]  /*c160*/  MUFU.EX2 R32, R32 ;  /* 0x0000002000207308 */ /* 0x000e620000000800 */
[----:B-----5:R-:W-:Y:S09]  /*c170*/  FMUL.FTZ R23, R2, R195 ;  /* 0x000000c302177220 */ /* 0x020ff20000410000 */
[----:B------:R5:W-:Y:S10]  /*c180*/  MUFU.EX2 R251, R34 ;  /* 0x0000002200fb7308 */ /* 0x000bf40000000800 */
[----:B------:R5:W-:Y:S01]  /*c190*/  MUFU.EX2 R250, R35 ;  /* 0x0000002300fa7308 */ /* 0x000be20000000800 */
[----:B-1----:R-:W-:Y:S01]  /*c1a0*/  MOV R194, R32 ;  /* 0x0000002000c27202 */ /* 0x002fe20000000f00 */
[----:B------:R-:W-:Y:S01]  /*c1b0*/  FMUL.FTZ R32, R168, R196 ;  /* 0x000000c4a8207220 */ /* 0x000fe20000410000 */
[-C--:B------:R-:W-:Y:S07]  /*c1c0*/  HMMA.16816.F32 R116, R180, R184.reuse, R116 ;  /* 0x000000b8b474723c */ /* 0x080fee0000001874 */
[----:B------:R-:W-:Y:S01]  /*c1d0*/  MUFU.EX2 R196, R42 ;  /* 0x0000002a00c47308 */ /* 0x000fe20000000800 */
[C---:B------:R-:W-:Y:S01]  /*c1e0*/  HMMA.16816.F32 R120, R176.reuse, R184, R120 ;  /* 0x000000b8b078723c */ /* 0x040fe20000001878 */
[C---:B-----5:R-:W-:Y:S08]  /*c1f0*/  FMUL.FTZ R34, R0.reuse, R198 ;  /* 0x000000c600227220 */ /* 0x060ff00000410000 */
[----:B------:R1:W-:Y:S01]  /*c200*/  MUFU.EX2 R241, R24 ;  /* 0x0000001800f17308 */ /* 0x0003e20000000800 */
[-C--:B------:R-:W-:Y:S02]  /*c210*/  HMMA.16816.F32 R124, R176, R186.reuse, R124 ;  /* 0x000000bab07c723c */ /* 0x080fe4000000187c */
[----:B------:R-:W-:Y:S06]  /*c220*/  FMUL.FTZ R35, R0, R199 ;  /* 0x000000c700237220 */ /* 0x000fec0000410000 */
[C---:B------:R-:W-:Y:S01]  /*c230*/  HMMA.16816.F32 R128, R180.reuse, R186, R128 ;  /* 0x000000bab480723c */ /* 0x040fe20000001880 */
[----:B------:R-:W5:Y:S01]  /*c240*/  LDSM.16.MT88.4 R184, [R222+0xe000] ;  /* 0x00e00000deb8783b */ /* 0x000f620000004200 */
[----:B------:R1:W-:Y:S10]  /*c250*/  MUFU.EX2 R252, R25 ;  /* 0x0000001900fc7308 */ /* 0x0003f40000000800 */
[----:B------:R5:W-:Y:S01]  /*c260*/  MUFU.EX2 R247, R26 ;  /* 0x0000001a00f77308 */ /* 0x000be20000000800 */
[----:B-1----:R-:W-:Y:S01]  /*c270*/  FMUL.FTZ R24, R169, R200 ;  /* 0x000000c8a9187220 */ /* 0x002fe20000410000 */
[----:B------:R-:W-:Y:S01]  /*c280*/  MOV R200, R189 ;  /* 0x000000bd00c87202 */ /* 0x000fe20000000f00 */
[--C-:B------:R-:W-:Y:S01]  /*c290*/  FFMA.FTZ R189, R57, c[0x0][0x23c], -R174.reuse ;  /* 0x00008f0039bd7a23 */ /* 0x100fe200000108ae */
[----:B------:R-:W-:Y:S02]  /*c2a0*/  MOV R57, R204 ;  /* 0x000000cc00397202 */ /* 0x000fe40000000f00 */
[----:B------:R-:W-:Y:S04]  /*c2b0*/  MOV R204, R49 ;  /* 0x0000003100cc7202 */ /* 0x000fe80000000f00 */
[----:B------:R1:W-:Y:S01]  /*c2c0*/  MUFU.EX2 R246, R27 ;  /* 0x0000001b00f67308 */ /* 0x0003e20000000800 */
[----:B------:R-:W-:Y:S01]  /*c2d0*/  FMUL.FTZ R25, R169, R201 ;  /* 0x000000c9a9197220 */ /* 0x000fe20000410000 */
[----:B------:R-:W-:Y:S01]  /*c2e0*/  MOV R201, R188 ;  /* 0x000000bc00c97202 */ /* 0x000fe20000000f00 */
[--C-:B------:R-:W-:Y:S01]  /*c2f0*/  FFMA.FTZ R188, R60, c[0x0][0x23c], -R174.reuse ;  /* 0x00008f003cbc7a23 */ /* 0x100fe200000108ae */
[----:B------:R-:W-:Y:S06]  /*c300*/  MOV R60, R53 ;  /* 0x00000035003c7202 */ /* 0x000fec0000000f00 */
[----:B------:R1:W1:Y:S01]  /*c310*/  MUFU.EX2 R64, R29 ;  /* 0x0000001d00407308 */ /* 0x0002620000000800 */
[C---:B-----5:R-:W-:Y:S01]  /*c320*/  FMUL.FTZ R26, R2.reuse, R202 ;  /* 0x000000ca021a7220 */ /* 0x060fe20000410000 */
[-C--:B------:R-:W-:Y:S08]  /*c330*/  HMMA.16816.F32 R132, R180, R184.reuse, R132 ;  /* 0x000000b8b484723c */ /* 0x080ff00000001884 */
[----:B------:R5:W-:Y:S01]  /*c340*/  MUFU.EX2 R244, R30 ;  /* 0x0000001e00f47308 */ /* 0x000be20000000800 */
[----:B-1----:R-:W-:Y:S03]  /*c350*/  FMUL.FTZ R27, R2, R203 ;  /* 0x000000cb021b7220 */ /* 0x002fe60000410000 */
[----:B------:R-:W-:Y:S01]  /*c360*/  MOV R203, R205 ;  /* 0x000000cd00cb7202 */ /* 0x000fe20000000f00 */
[C---:B------:R-:W-:Y:S01]  /*c370*/  HMMA.16816.F32 R136, R176.reuse, R184, R136 ;  /* 0x000000b8b088723c */ /* 0x040fe20000001888 */
[----:B------:R-:W-:Y:S04]  /*c380*/  MOV R205, R215 ;  /* 0x000000d700cd7202 */ /* 0x000fe80000000f00 */
[----:B------:R-:W-:Y:S01]  /*c390*/  MUFU.EX2 R215, R65 ;  /* 0x0000004100d77308 */ /* 0x000fe20000000800 */
[----:B------:R-:W-:Y:S02]  /*c3a0*/  F2FP.PACK_AB R29, R249, R240 ;  /* 0x000000f0f91d723e */ /* 0x000fe400000000ff */
[-C--:B------:R-:W-:Y:S01]  /*c3b0*/  HMMA.16816.F32 R140, R176, R186.reuse, R140 ;  /* 0x000000bab08c723c */ /* 0x080fe2000000188c */
[----:B------:R-:W-:Y:S03]  /*c3c0*/  MOV R202, R64 ;  /* 0x0000004000ca7202 */ /* 0x000fe60000000f00 */
[----:B------:R-:W-:Y:S01]  /*c3d0*/  FFMA.FTZ R64, R45, c[0x0][0x23c], -R174 ;  /* 0x00008f002d407a23 */ /* 0x000fe200000108ae */
[----:B------:R-:W-:Y:S01]  /*c3e0*/  F2FP.PACK_AB R38, R202, R200 ;  /* 0x000000c8ca26723e */ /* 0x000fe200000000ff */
[----:B------:R-:W-:Y:S01]  /*c3f0*/  FFMA.FTZ R45, R51, c[0x0][0x23c], -R175 ;  /* 0x00008f00332d7a23 */ /* 0x000fe200000108af */
[----:B------:R1:W1:Y:S01]  /*c400*/  MUFU.EX2 R195, R31 ;  /* 0x0000001f00c37308 */ /* 0x0002620000000800 */
[C---:B------:R-:W-:Y:S01]  /*c410*/  HMMA.16816.F32 R144, R180.reuse, R186, R144 ;  /* 0x000000bab490723c */ /* 0x040fe20000001890 */
[----:B------:R-:W3:Y:S03]  /*c420*/  LDSM.16.MT88.4 R184, [R224+0xe000] ;  /* 0x00e00000e0b8783b */ /* 0x000ee60000004200 */
[----:B-----5:R-:W-:Y:S01]  /*c430*/  F2FP.PACK_AB R30, R201, R194 ;  /* 0x000000c2c91e723e */ /* 0x020fe200000000ff */
[----:B--2---:R-:W-:Y:S04]  /*c440*/  FFMA.FTZ R169, R169, R206, R210 ;  /* 0x000000cea9a97223 */ /* 0x004fe800000100d2 */
[----:B------:R-:W-:Y:S03]  /*c450*/  MUFU.EX2 R204, R204 ;  /* 0x000000cc00cc7308 */ /* 0x000fe60000000800 */
[----:B------:R-:W-:Y:S01]  /*c460*/  MOV R206, R207 ;  /* 0x000000cf00ce7202 */ /* 0x000fe20000000f00 */
[----:B----4-:R-:W-:Y:S01]  /*c470*/  FFMA.FTZ R209, R168, R193, R209 ;  /* 0x000000c1a8d17223 */ /* 0x010fe200000100d1 */
[----:B------:R-:W-:Y:S02]  /*c480*/  MOV R193, R52 ;  /* 0x0000003400c17202 */ /* 0x000fe40000000f00 */
[----:B------:R-:W-:Y:S02]  /*c490*/  MOV R168, R36 ;  /* 0x0000002400a87202 */ /* 0x000fe40000000f00 */
[----:B------:R-:W-:Y:S01]  /*c4a0*/  F2FP.PACK_AB R36, R252, R241 ;  /* 0x000000f1fc24723e */ /* 0x000fe200000000ff */
[----:B------:R-:W-:Y:S01]  /*c4b0*/  MUFU.EX2 R210, R43 ;  /* 0x0000002b00d27308 */ /* 0x000fe20000000800 */
[----:B-1----:R-:W-:Y:S09]  /*c4c0*/  F2FP.PACK_AB R31, R250, R251 ;  /* 0x000000fbfa1f723e */ /* 0x002ff200000000ff */
[----:B------:R-:W-:Y:S01]  /*c4d0*/  MUFU.EX2 R207, R46 ;  /* 0x0000002e00cf7308 */ /* 0x000fe20000000800 */
[-C--:B---3--:R-:W-:Y:S08]  /*c4e0*/  HMMA.16816.F32 R148, R180, R184.reuse, R148 ;  /* 0x000000b8b494723c */ /* 0x088ff00000001894 */
[C---:B------:R-:W-:Y:S08]  /*c4f0*/  HMMA.16816.F32 R152, R176.reuse, R184, R152 ;  /* 0x000000b8b098723c */ /* 0x040ff00000001898 */
[-C--:B------:R-:W-:Y:S08]  /*c500*/  HMMA.16816.F32 R156, R176, R186.reuse, R156 ;  /* 0x000000bab09c723c */ /* 0x080ff0000000189c */
[C---:B------:R-:W-:Y:S01]  /*c510*/  HMMA.16816.F32 R160, R180.reuse, R186, R160 ;  /* 0x000000bab4a0723c */ /* 0x040fe200000018a0 */
[----:B------:R-:W1:Y:S07]  /*c520*/  LDSM.16.MT88.4 R184, [R223+0xe000] ;  /* 0x00e00000dfb8783b */ /* 0x000e6e0000004200 */
[-C--:B-1----:R-:W-:Y:S08]  /*c530*/  HMMA.16816.F32 R20, R180, R184.reuse, R20 ;  /* 0x000000b8b414723c */ /* 0x082ff00000001814 */
[C---:B------:R-:W-:Y:S07]  /*c540*/  HMMA.16816.F32 R32, R176.reuse, R184, R32 ;  /* 0x000000b8b020723c */ /* 0x040fee0000001820 */
[--C-:B------:R-:W-:Y:S01]  /*c550*/  FFMA.FTZ R185, R40, c[0x0][0x23c], -R174.reuse ;  /* 0x00008f0028b97a23 */ /* 0x100fe200000108ae */
[-C--:B------:R-:W-:Y:S01]  /*c560*/  HMMA.16816.F32 R164, R176, R186.reuse, R164 ;  /* 0x000000bab0a4723c */ /* 0x080fe200000018a4 */
[----:B------:R-:W1:Y:S02]  /*c570*/  LDSM.16.MT88.4 R176, [R221+0xc800] ;  /* 0x00c80000ddb0783b */ /* 0x000e640000004200 */
[----:B------:R-:W-:Y:S01]  /*c580*/  MUFU.EX2 R198, R185 ;  /* 0x000000b900c67308 */ /* 0x000fe20000000800 */
[--C-:B------:R-:W-:Y:S02]  /*c590*/  FFMA.FTZ R40, R50, c[0x0][0x23c], -R175.reuse ;  /* 0x00008f0032287a23 */ /* 0x100fe400000108af */
[--C-:B------:R-:W-:Y:S02]  /*c5a0*/  FFMA.FTZ R184, R41, c[0x0][0x23c], -R174.reuse ;  /* 0x00008f0029b87a23 */ /* 0x100fe400000108ae */
[----:B------:R-:W-:Y:S01]  /*c5b0*/  HMMA.16816.F32 R24, R180, R186, R24 ;  /* 0x000000bab418723c */ /* 0x000fe20000001818 */
[----:B------:R-:W2:Y:S03]  /*c5c0*/  LDSM.16.MT88.4 R180, [R222+0xc800] ;  /* 0x00c80000deb4783b */ /* 0x000ea60000004200 */
[--C-:B------:R-:W-:Y:S01]  /*c5d0*/  FFMA.FTZ R41, R39, c[0x0][0x23c], -R175.reuse ;  /* 0x00008f0027297a23 */ /* 0x100fe200000108af */
[----:B------:R-:W-:Y:S01]  /*c5e0*/  F2FP.PACK_AB R39, R195, R244 ;  /* 0x000000f4c327723e */ /* 0x000fe200000000ff */
[----:B------:R-:W-:Y:S01]  /*c5f0*/  MUFU.EX2 R212, R184 ;  /* 0x000000b800d47308 */ /* 0x000fe20000000800 */
[--C-:B------:R-:W-:Y:S02]  /*c600*/  FFMA.FTZ R186, R54, c[0x0][0x23c], -R175.reuse ;  /* 0x00008f0036ba7a23 */ /* 0x100fe400000108af */
[--C-:B------:R-:W-:Y:S02]  /*c610*/  FFMA.FTZ R187, R55, c[0x0][0x23c], -R175.reuse ;  /* 0x00008f0037bb7a23 */ /* 0x100fe400000108af */
[----:B------:R-:W-:Y:S01]  /*c620*/  LDSM.16.MT88.4 R52, [R223+0xc800] ;  /* 0x00c80000df34783b */ /* 0x000fe20000004200 */
[----:B------:R-:W-:Y:S01]  /*c630*/  FFMA.FTZ R174, R61, c[0x0][0x23c], -R174 ;  /* 0x00008f003dae7a23 */ /* 0x000fe200000108ae */
[----:B------:R-:W-:Y:S01]  /*c640*/  MOV R61, R37 ;  /* 0x00000025003d7202 */ /* 0x000fe20000000f00 */
[----:B------:R-:W-:Y:S01]  /*c650*/  FFMA.FTZ R175, R67, c[0x0][0x23c], -R175 ;  /* 0x00008f0043af7a23 */ /* 0x000fe200000108af */
[----:B------:R-:W-:Y:S01]  /*c660*/  F2FP.PACK_AB R37, R246, R247 ;  /* 0x000000f7f625723e */ /* 0x000fe200000000ff */
[----:B------:R-:W-:Y:S01]  /*c670*/  MUFU.EX2 R199, R41 ;  /* 0x0000002900c77308 */ /* 0x000fe20000000800 */
[----:B------:R-:W-:Y:S09]  /*c680*/  MOV R67, R214 ;  /* 0x000000d600437202 */ /* 0x000ff20000000f00 */
[----:B------:R3:W-:Y:S01]  /*c690*/  MUFU.EX2 R214, R40 ;  /* 0x0000002800d67308 */ /* 0x0007e20000000800 */
[-C--:B-1----:R-:W-:Y:S09]  /*c6a0*/  HMMA.16816.F32 R4, R28, R176.reuse, R4 ;  /* 0x000000b01c04723c */ /* 0x082ff20000001804 */
[----:B------:R-:W-:Y:S01]  /*c6b0*/  MUFU.EX2 R175, R175 ;  /* 0x000000af00af7308 */ /* 0x000fe20000000800 */
[C---:B------:R-:W-:Y:S09]  /*c6c0*/  HMMA.16816.F32 R8, R36.reuse, R176, R8 ;  /* 0x000000b02408723c */ /* 0x040ff20000001808 */
[----:B------:R-:W-:Y:S03]  /*c6d0*/  MUFU.EX2 R174, R174 ;  /* 0x000000ae00ae7308 */ /* 0x000fe60000000800 */
[----:B------:R-:W-:Y:S01]  /*c6e0*/  MOV R177, R48 ;  /* 0x0000003000b17202 */ /* 0x000fe20000000f00 */
[-C--:B------:R-:W-:Y:S01]  /*c6f0*/  HMMA.16816.F32 R12, R36, R178.reuse, R12 ;  /* 0x000000b2240c723c */ /* 0x080fe2000000180c */
[----:B------:R-:W1:Y:S01]  /*c700*/  LDSM.16.MT88.4 R48, [R224+0xc800] ;  /* 0x00c80000e030783b */ /* 0x000e620000004200 */
[----:B------:R-:W-:Y:S04]  /*c710*/  MOV R176, R216 ;  /* 0x000000d800b07202 */ /* 0x000fe80000000f00 */
[----:B------:R4:W-:Y:S02]  /*c720*/  MUFU.EX2 R216, R45 ;  /* 0x0000002d00d87308 */ /* 0x0009e40000000800 */
[C---:B------:R-:W-:Y:S01]  /*c730*/  HMMA.16816.F32 R16, R28.reuse, R178, R16 ;  /* 0x000000b21c10723c */ /* 0x040fe20000001810 */
[----:B---3--:R-:W-:Y:S06]  /*c740*/  LDSM.16.MT88.4 R40, [R221+0xd000] ;  /* 0x00d00000dd28783b */ /* 0x008fec0000004200 */
[----:B------:R-:W-:Y:S01]  /*c750*/  MOV R178, R177 ;  /* 0x000000b100b27202 */ /* 0x000fe20000000f00 */
[-C--:B--2---:R-:W-:Y:S01]  /*c760*/  HMMA.16816.F32 R68, R28, R180.reuse, R68 ;  /* 0x000000b41c44723c */ /* 0x084fe20000001844 */
[----:B------:R-:W-:Y:S03]  /*c770*/  MOV R177, R57 ;  /* 0x0000003900b17202 */ /* 0x000fe60000000f00 */
[----:B------:R-:W-:Y:S01]  /*c780*/  FADD.FTZ R57, R245, R209 ;  /* 0x000000d1f5397221 */ /* 0x000fe20000010000 */
[----:B------:R-:W-:Y:S02]  /*c790*/  MOV R179, R218 ;  /* 0x000000da00b37202 */ /* 0x000fe40000000f00 */
[----:B------:R-:W-:Y:S01]  /*c7a0*/  MUFU.EX2 R218, R64 ;  /* 0x0000004000da7308 */ /* 0x000fe20000000800 */
[C---:B------:R-:W-:Y:S01]  /*c7b0*/  HMMA.16816.F32 R72, R36.reuse, R180, R72 ;  /* 0x000000b42448723c */ /* 0x040fe20000001848 */
[----:B------:R-:W-:Y:S03]  /*c7c0*/  MOV R209, R200 ;  /* 0x000000c800d17202 */ /* 0x000fe60000000f00 */
[----:B------:R-:W-:Y:S01]  /*c7d0*/  FFMA.FTZ R56, R2, R56, R179 ;  /* 0x0000003802387223 */ /* 0x000fe200000100b3 */
[----:B------:R-:W-:Y:S01]  /*c7e0*/  MOV R179, R61 ;  /* 0x0000003d00b37202 */ /* 0x000fe20000000f00 */
[--C-:B------:R-:W-:Y:S01]  /*c7f0*/  FFMA.FTZ R2, R47, c[0x0][0x23c], -R208.reuse ;  /* 0x00008f002f027a23 */ /* 0x100fe200000108d0 */
[----:B------:R-:W-:Y:S01]  /*c800*/  MOV R180, R176 ;  /* 0x000000b000b47202 */ /* 0x000fe20000000f00 */
[-C--:B------:R-:W-:Y:S01]  /*c810*/  HMMA.16816.F32 R76, R36, R182.reuse, R76 ;  /* 0x000000b6244c723c */ /* 0x080fe2000000184c */
[----:B----4-:R-:W-:Y:S01]  /*c820*/  LDSM.16.MT88.4 R44, [R224+0xd000] ;  /* 0x00d00000e02c783b */ /* 0x010fe20000004200 */
[----:B------:R-:W-:Y:S02]  /*c830*/  MUFU.EX2 R64, R187 ;  /* 0x000000bb00407308 */ /* 0x000fe40000000800 */
[----:B------:R-:W-:Y:S01]  /*c840*/  FFMA.FTZ R61, R58, c[0x0][0x23c], -R208 ;  /* 0x00008f003a3d7a23 */ /* 0x000fe200000108d0 */
[----:B------:R-:W-:Y:S01]  /*c850*/  MOV R176, R206 ;  /* 0x000000ce00b07202 */ /* 0x000fe20000000f00 */
[----:B------:R-:W-:Y:S01]  /*c860*/  FADD.FTZ R56, R180, R56 ;  /* 0x00000038b4387221 */ /* 0x000fe20000010000 */
[----:B------:R-:W-:Y:S01]  /*c870*/  MOV R180, R66 ;  /* 0x0000004200b47202 */ /* 0x000fe20000000f00 */
[C---:B------:R-:W-:Y:S01]  /*c880*/  HMMA.16816.F32 R80, R28.reuse, R182, R80 ;  /* 0x000000b61c50723c */ /* 0x040fe20000001850 */
[----:B------:R-:W-:Y:S03]  /*c890*/  MOV R181, R168 ;  /* 0x000000a800b57202 */ /* 0x000fe60000000f00 */
[----:B------:R-:W-:Y:S01]  /*c8a0*/  MUFU.EX2 R66, R190 ;  /* 0x000000be00427308 */ /* 0x000fe20000000800 */
[----:B------:R-:W-:Y:S01]  /*c8b0*/  MOV R168, R60 ;  /* 0x0000003c00a87202 */ /* 0x000fe20000000f00 */
[--C-:B------:R-:W-:Y:S01]  /*c8c0*/  FFMA.FTZ R60, R62, c[0x0][0x23c], -R208.reuse ;  /* 0x00008f003e3c7a23 */ /* 0x100fe200000108d0 */
[----:B------:R-:W-:Y:S01]  /*c8d0*/  MOV R183, R67 ;  /* 0x0000004300b77202 */ /* 0x000fe20000000f00 */
[-C--:B-1----:R-:W-:Y:S01]  /*c8e0*/  HMMA.16816.F32 R84, R28, R48.reuse, R84 ;  /* 0x000000301c54723c */ /* 0x082fe20000001854 */
[----:B------:R-:W-:Y:S03]  /*c8f0*/  FFMA.FTZ R208, R63, c[0x0][0x23c], -R208 ;  /* 0x00008f003fd07a23 */ /* 0x000fe600000108d0 */
[----:B------:R-:W-:Y:S02]  /*c900*/  MOV R245, R194 ;  /* 0x000000c200f57202 */ /* 0x000fe40000000f00 */
[----:B------:R-:W-:Y:S02]  /*c910*/  MUFU.EX2 R63, R191 ;  /* 0x000000bf003f7308 */ /* 0x000fe40000000800 */
[C---:B------:R-:W-:Y:S08]  /*c920*/  HMMA.16816.F32 R88, R36.reuse, R48, R88 ;  /* 0x000000302458723c */ /* 0x040ff00000001858 */
[-C--:B------:R-:W-:Y:S01]  /*c930*/  HMMA.16816.F32 R92, R36, R50.reuse, R92 ;  /* 0x00000032245c723c */ /* 0x080fe2000000185c */
[----:B------:R-:W-:Y:S07]  /*c940*/  MUFU.EX2 R62, R59 ;  /* 0x0000003b003e7308 */ /* 0x000fee0000000800 */
[C---:B------:R-:W-:Y:S01]  /*c950*/  HMMA.16816.F32 R96, R28.reuse, R50, R96 ;  /* 0x000000321c60723c */ /* 0x040fe20000001860 */
[----:B------:R-:W1:Y:S02]  /*c960*/  LDSM.16.MT88.4 R48, [R221+0xe800] ;  /* 0x00e80000dd30783b */ /* 0x000e640000004200 */
[----:B------:R2:W-:Y:S05]  /*c970*/  MUFU.EX2 R206, R2 ;  /* 0x0000000200ce7308 */ /* 0x0005ea0000000800 */
[-C--:B------:R-:W-:Y:S05]  /*c980*/  HMMA.16816.F32 R100, R28, R52.reuse, R100 ;  /* 0x000000341c64723c */ /* 0x080fea0000001864 */
[----:B------:R-:W-:Y:S03]  /*c990*/  MUFU.EX2 R208, R208 ;  /* 0x000000d000d07308 */ /* 0x000fe60000000800 */
[C---:B------:R-:W-:Y:S07]  /*c9a0*/  HMMA.16816.F32 R104, R36.reuse, R52, R104 ;  /* 0x000000342468723c */ /* 0x040fee0000001868 */
[----:B------:R3:W-:Y:S01]  /*c9b0*/  MUFU.EX2 R65, R181 ;  /* 0x000000b500417308 */ /* 0x0007e20000000800 */
[-C--:B------:R-:W-:Y:S01]  /*c9c0*/  HMMA.16816.F32 R108, R36, R54.reuse, R108 ;  /* 0x00000036246c723c */ /* 0x080fe2000000186c */
[----:B--2---:R-:W-:Y:S03]  /*c9d0*/  FADD.FTZ R2, R248, R169 ;  /* 0x000000a9f8027221 */ /* 0x004fe60000010000 */
[----:B------:R-:W-:Y:S04]  /*c9e0*/  MOV R248, R201 ;  /* 0x000000c900f87202 */ /* 0x000fe80000000f00 */
[C---:B------:R-:W-:Y:S01]  /*c9f0*/  HMMA.16816.F32 R112, R28.reuse, R54, R112 ;  /* 0x000000361c70723c */ /* 0x040fe20000001870 */
[----:B------:R-:W2:Y:S01]  /*ca00*/  LDSM.16.MT88.4 R52, [R222+0xe800] ;  /* 0x00e80000de34783b */ /* 0x000ea20000004200 */
[----:B------:R-:W-:Y:S02]  /*ca10*/  MUFU.EX2 R169, R189 ;  /* 0x000000bd00a97308 */ /* 0x000fe40000000800 */
[----:B------:R-:W-:Y:S04]  /*ca20*/  FADD.FTZ R2, R180, R2 ;  /* 0x00000002b4027221 */ /* 0x000fe80000010000 */
[----:B------:R-:W-:Y:S01]  /*ca30*/  FADD.FTZ R2, R176, R2 ;  /* 0x00000002b0027221 */ /* 0x000fe20000010000 */
[-C--:B-1----:R-:W-:Y:S03]  /*ca40*/  HMMA.16816.F32 R116, R28, R48.reuse, R116 ;  /* 0x000000301c74723c */ /* 0x082fe60000001874 */
[----:B------:R-:W1:Y:S01]  /*ca50*/  MUFU.EX2 R168, R168 ;  /* 0x000000a800a87308 */ /* 0x000e620000000800 */
[----:B------:R-:W-:Y:S01]  /*ca60*/  FADD.FTZ R2, R242, R2 ;  /* 0x00000002f2027221 */ /* 0x000fe20000010000 */
[----:B------:R-:W-:Y:S02]  /*ca70*/  MOV R242, R192 ;  /* 0x000000c000f27202 */ /* 0x000fe40000000f00 */
[----:B---3--:R-:W-:Y:S01]  /*ca80*/  MOV R181, R205 ;  /* 0x000000cd00b57202 */ /* 0x008fe20000000f00 */
[C---:B------:R-:W-:Y:S04]  /*ca90*/  HMMA.16816.F32 R120, R36.reuse, R48, R120 ;  /* 0x000000302478723c */ /* 0x040fe80000001878 */
[----:B------:R-:W-:Y:S01]  /*caa0*/  FADD.FTZ R2, R242, R2 ;  /* 0x00000002f2027221 */ /* 0x000fe20000010000 */
[----:B------:R-:W-:Y:S03]  /*cab0*/  MUFU.EX2 R205, R173 ;  /* 0x000000ad00cd7308 */ /* 0x000fe60000000800 */
[-C--:B------:R-:W-:Y:S07]  /*cac0*/  HMMA.16816.F32 R124, R36, R50.reuse, R124 ;  /* 0x00000032247c723c */ /* 0x080fee000000187c */
[----:B------:R3:W-:Y:S01]  /*cad0*/  MUFU.EX2 R173, R188 ;  /* 0x000000bc00ad7308 */ /* 0x0007e20000000800 */
[C---:B------:R-:W-:Y:S01]  /*cae0*/  HMMA.16816.F32 R128, R28.reuse, R50, R128 ;  /* 0x000000321c80723c */ /* 0x040fe20000001880 */
[----:B------:R-:W4:Y:S03]  /*caf0*/  LDSM.16.MT88.4 R48, [R224+0xe800] ;  /* 0x00e80000e030783b */ /* 0x000f260000004200 */
[----:B-1----:R-:W-:Y:S04]  /*cb00*/  F2FP.PACK_AB R200, R168, R65 ;  /* 0x00000041a8c8723e */ /* 0x002fe800000000ff */
[-C--:B--2---:R-:W-:Y:S01]  /*cb10*/  HMMA.16816.F32 R132, R28, R52.reuse, R132 ;  /* 0x000000341c84723c */ /* 0x084fe20000001884 */
[----:B------:R-:W1:Y:S07]  /*cb20*/  MUFU.EX2 R67, R186 ;  /* 0x000000ba00437308 */ /* 0x000e6e0000000800 */
[C---:B------:R-:W-:Y:S03]  /*cb30*/  HMMA.16816.F32 R136, R36.reuse, R52, R136 ;  /* 0x000000342488723c */ /* 0x040fe60000001888 */
[----:B------:R-:W-:Y:S01]  /*cb40*/  MUFU.EX2 R60, R60 ;  /* 0x0000003c003c7308 */ /* 0x000fe20000000800 */
[----:B---3--:R-:W-:Y:S04]  /*cb50*/  LDSM.16.MT88.4 R188, [R221+0xd800] ;  /* 0x00d80000ddbc783b */ /* 0x008fe80000004200 */
[-C--:B------:R-:W-:Y:S05]  /*cb60*/  HMMA.16816.F32 R140, R36, R54.reuse, R140 ;  /* 0x00000036248c723c */ /* 0x080fea000000188c */
[----:B------:R-:W2:Y:S03]  /*cb70*/  MUFU.EX2 R61, R61 ;  /* 0x0000003d003d7308 */ /* 0x000ea60000000800 */
[C---:B------:R-:W-:Y:S01]  /*cb80*/  HMMA.16816.F32 R144, R28.reuse, R54, R144 ;  /* 0x000000361c90723c */ /* 0x040fe20000001890 */
[----:B------:R-:W3:Y:S03]  /*cb90*/  LDSM.16.MT88.4 R52, [R223+0xe800] ;  /* 0x00e80000df34783b */ /* 0x000ee60000004200 */
[----:B-1----:R-:W-:Y:S04]  /*cba0*/  F2FP.PACK_AB R201, R64, R67 ;  /* 0x0000004340c9723e */ /* 0x002fe800000000ff */
[-C--:B----4-:R-:W-:Y:S08]  /*cbb0*/  HMMA.16816.F32 R148, R28, R48.reuse, R148 ;  /* 0x000000301c94723c */ /* 0x090ff00000001894 */
[C---:B------:R-:W-:Y:S08]  /*cbc0*/  HMMA.16816.F32 R152, R36.reuse, R48, R152 ;  /* 0x000000302498723c */ /* 0x040ff00000001898 */
[-C--:B------:R-:W-:Y:S08]  /*cbd0*/  HMMA.16816.F32 R156, R36, R50.reuse, R156 ;  /* 0x00000032249c723c */ /* 0x080ff0000000189c */
[C---:B------:R-:W-:Y:S01]  /*cbe0*/  HMMA.16816.F32 R160, R28.reuse, R50, R160 ;  /* 0x000000321ca0723c */ /* 0x040fe200000018a0 */
[----:B------:R-:W1:Y:S07]  /*cbf0*/  LDSM.16.MT88.4 R48, [R222+0xd000] ;  /* 0x00d00000de30783b */ /* 0x000e6e0000004200 */
[-C--:B---3--:R-:W-:Y:S08]  /*cc00*/  HMMA.16816.F32 R20, R28, R52.reuse, R20 ;  /* 0x000000341c14723c */ /* 0x088ff00000001814 */
[C---:B------:R-:W-:Y:S01]  /*cc10*/  HMMA.16816.F32 R32, R36.reuse, R52, R32 ;  /* 0x000000342420723c */ /* 0x040fe20000001820 */
[----:B------:R-:W3:Y:S07]  /*cc20*/  LDL.LU R52, [R1+0xc] ;  /* 0x00000c0001347983 */ /* 0x000eee0000300800 */
[-C--:B------:R-:W-:Y:S07]  /*cc30*/  HMMA.16816.F32 R164, R36, R54.reuse, R164 ;  /* 0x0000003624a4723c */ /* 0x080fee00000018a4 */
[----:B------:R-:W-:Y:S01]  /*cc40*/  F2FP.PACK_AB R36, R212, R198 ;  /* 0x000000c6d424723e */ /* 0x000fe200000000ff */
[----:B------:R-:W-:Y:S01]  /*cc50*/  HMMA.16816.F32 R24, R28, R54, R24 ;  /* 0x000000361c18723c */ /* 0x000fe20000001818 */
[----:B------:R-:W-:Y:S03]  /*cc60*/  F2FP.PACK_AB R38, R218, R215 ;  /* 0x000000d7da26723e */ /* 0x000fe600000000ff */
[----:B------:R-:W-:Y:S02]  /*cc70*/  F2FP.PACK_AB R37, R210, R196 ;  /* 0x000000c4d225723e */ /* 0x000fe400000000ff */
[----:B------:R-:W-:Y:S02]  /*cc80*/  F2FP.PACK_AB R39, R206, R207 ;  /* 0x000000cfce27723e */ /* 0x000fe400000000ff */
[----:B------:R-:W-:Y:S04]  /*cc90*/  F2FP.PACK_AB R28, R213, R211 ;  /* 0x000000d3d51c723e */ /* 0x000fe800000000ff */
[----:B------:R-:W-:Y:S02]  /*cca0*/  F2FP.PACK_AB R30, R219, R217 ;  /* 0x000000d9db1e723e */ /* 0x000fe400000000ff */
[----:B------:R-:W-:Y:S02]  /*ccb0*/  F2FP.PACK_AB R29, R199, R197 ;  /* 0x000000c5c71d723e */ /* 0x000fe400000000ff */
[----:B------:R-:W-:Y:S07]  /*ccc0*/  F2FP.PACK_AB R31, R216, R214 ;  /* 0x000000d6d81f723e */ /* 0x000fee00000000ff */
        /* <DEDUP_REMOVED lines=9> */
[----:B------:R-:W-:Y:S07]  /*cd60*/  LDSM.16.MT88.4 R48, [R222+0xf000] ;  /* 0x00f00000de30783b */ /* 0x000fee0000004200 */
[-C--:B------:R-:W-:Y:S08]  /*cd70*/  HMMA.16816.F32 R84, R28, R44.reuse, R84 ;  /* 0x0000002c1c54723c */ /* 0x080ff00000001854 */
[C---:B------:R-:W-:Y:S08]  /*cd80*/  HMMA.16816.F32 R88, R36.reuse, R44, R88 ;  /* 0x0000002c2458723c */ /* 0x040ff00000001858 */
[-C--:B------:R-:W-:Y:S08]  /*cd90*/  HMMA.16816.F32 R92, R36, R46.reuse, R92 ;  /* 0x0000002e245c723c */ /* 0x080ff0000000185c */
[C---:B------:R-:W-:Y:S01]  /*cda0*/  HMMA.16816.F32 R96, R28.reuse, R46, R96 ;  /* 0x0000002e1c60723c */ /* 0x040fe20000001860 */
[----:B------:R-:W-:Y:S03]  /*cdb0*/  LDSM.16.MT88.4 R44, [R224+0xf000] ;  /* 0x00f00000e02c783b */ /* 0x000fe60000004200 */
[----:B---3--:R-:W-:Y:S01]  /*cdc0*/  FFMA.FTZ R0, R0, R52, R243 ;  /* 0x0000003400007223 */ /* 0x008fe200000100f3 */
[----:B------:R-:W-:Y:S04]  /*cdd0*/  MOV R243, R202 ;  /* 0x000000ca00f37202 */ /* 0x000fe80000000f00 */
[----:B------:R-:W1:Y:S03]  /*cde0*/  LDSM.16.MT88.4 R52, [R223+0xd000] ;  /* 0x00d00000df34783b */ /* 0x000e660000004200 */
[----:B------:R-:W-:Y:S01]  /*cdf0*/  F2FP.PACK_AB R202, R205, R204 ;  /* 0x000000cccdca723e */ /* 0x000fe200000000ff */
[----:B------:R-:W-:Y:S01]  /*ce00*/  FADD.FTZ R0, R183, R0 ;  /* 0x00000000b7007221 */ /* 0x000fe20000010000 */
        /* <DEDUP_REMOVED lines=11> */
[C---:B------:R-:W-:Y:S08]  /*cec0*/  HMMA.16816.F32 R136, R36.reuse, R48, R136 ;  /* 0x000000302488723c */ /* 0x040ff00000001888 */
[-C--:B------:R-:W-:Y:S08]  /*ced0*/  HMMA.16816.F32 R140, R36, R50.reuse, R140 ;  /* 0x00000032248c723c */ /* 0x080ff0000000188c */
[C---:B------:R-:W-:Y:S01]  /*cee0*/  HMMA.16816.F32 R144, R28.reuse, R50, R144 ;  /* 0x000000321c90723c */ /* 0x040fe20000001890 */
[----:B------:R-:W-:Y:S07]  /*cef0*/  LDSM.16.MT88.4 R48, [R221+0xf800] ;  /* 0x00f80000dd30783b */ /* 0x000fee0000004200 */
[-C--:B------:R-:W-:Y:S08]  /*cf00*/  HMMA.16816.F32 R148, R28, R44.reuse, R148 ;  /* 0x0000002c1c94723c */ /* 0x080ff00000001894 */
[C---:B------:R-:W-:Y:S07]  /*cf10*/  HMMA.16816.F32 R152, R36.reuse, R44, R152 ;  /* 0x0000002c2498723c */ /* 0x040fee0000001898 */
[----:B------:R-:W-:Y:S01]  /*cf20*/  FADD.FTZ R44, R181, R57 ;  /* 0x00000039b52c7221 */ /* 0x000fe20000010000 */
[-C--:B------:R-:W-:Y:S01]  /*cf30*/  HMMA.16816.F32 R156, R36, R46.reuse, R156 ;  /* 0x0000002e249c723c */ /* 0x080fe2000000189c */
[----:B------:R-:W-:Y:S03]  /*cf40*/  FADD.FTZ R45, R179, R0 ;  /* 0x00000000b32d7221 */ /* 0x000fe60000010000 */
[----:B------:R-:W-:Y:S02]  /*cf50*/  FADD.FTZ R0, R177, R44 ;  /* 0x0000002cb1007221 */ /* 0x000fe40000010000 */
[----:B------:R-:W-:Y:S02]  /*cf60*/  FADD.FTZ R193, R193, R45 ;  /* 0x0000002dc1c17221 */ /* 0x000fe40000010000 */
[C---:B------:R-:W-:Y:S01]  /*cf70*/  HMMA.16816.F32 R160, R28.reuse, R46, R160 ;  /* 0x0000002e1ca0723c */ /* 0x040fe200000018a0 */
[----:B------:R-:W-:Y:S03]  /*cf80*/  FADD.FTZ R194, R241, R0 ;  /* 0x00000000f1c27221 */ /* 0x000fe60000010000 */
[----:B------:R-:W-:Y:S03]  /*cf90*/  FADD.FTZ R0, R247, R193 ;  /* 0x000000c1f7007221 */ /* 0x000fe60000010000 */
[----:B------:R-:W-:Y:S01]  /*cfa0*/  FADD.FTZ R46, R178, R56 ;  /* 0x00000038b22e7221 */ /* 0x000fe20000010000 */
[-C--:B-1----:R-:W-:Y:S01]  /*cfb0*/  HMMA.16816.F32 R20, R28, R52.reuse, R20 ;  /* 0x000000341c14723c */ /* 0x082fe20000001814 */
[----:B------:R-:W-:Y:S03]  /*cfc0*/  FADD.FTZ R0, R246, R0 ;  /* 0x00000000f6007221 */ /* 0x000fe60000010000 */
[----:B------:R-:W-:Y:S01]  /*cfd0*/  FADD.FTZ R56, R203, R46 ;  /* 0x0000002ecb387221 */ /* 0x000fe20000010000 */
[----:B------:R-:W-:Y:S01]  /*cfe0*/  F2FP.PACK_AB R203, R175, R63 ;  /* 0x0000003fafcb723e */ /* 0x000fe200000000ff */
[----:B------:R-:W-:Y:S01]  /*cff0*/  LDSM.16.MT88.4 R44, [R223+0xd800] ;  /* 0x00d80000df2c783b */ /* 0x000fe20000004200 */
[----:B------:R-:W-:Y:S01]  /*d000*/  FADD.FTZ R0, R244, R0 ;  /* 0x00000000f4007221 */ /* 0x000fe20000010000 */
[C---:B------:R-:W-:Y:S01]  /*d010*/  HMMA.16816.F32 R32, R36.reuse, R52, R32 ;  /* 0x000000342420723c */ /* 0x040fe20000001820 */
[----:B------:R-:W-:Y:S05]  /*d020*/  FADD.FTZ R192, R240, R56 ;  /* 0x00000038f0c07221 */ /* 0x000fea0000010000 */
[----:B------:R-:W-:Y:S02]  /*d030*/  LDSM.16.MT88.4 R56, [R224+0xf800] ;  /* 0x00f80000e038783b */ /* 0x000fe40000004200 */
[-C--:B------:R-:W-:Y:S06]  /*d040*/  HMMA.16816.F32 R164, R36, R54.reuse, R164 ;  /* 0x0000003624a4723c */ /* 0x080fec00000018a4 */
[----:B------:R-:W1:Y:S02]  /*d050*/  LDSM.16.MT88.4 R36, [R224+0xd800] ;  /* 0x00d80000e024783b */ /* 0x000e640000004200 */
[----:B------:R-:W-:Y:S06]  /*d060*/  HMMA.16816.F32 R24, R28, R54, R24 ;  /* 0x000000361c18723c */ /* 0x000fec0000001818 */
[----:B------:R-:W4:Y:S01]  /*d070*/  LDSM.16.MT88.4 R52, [R222+0xf800] ;  /* 0x00f80000de34783b */ /* 0x000f220000004200 */
[----:B------:R-:W-:Y:S01]  /*d080*/  F2FP.PACK_AB R28, R169, R66 ;  /* 0x00000042a91c723e */ /* 0x000fe200000000ff */
[-C--:B------:R-:W-:Y:S01]  /*d090*/  HMMA.16816.F32 R180, R200, R188.reuse, R4 ;  /* 0x000000bcc8b4723c */ /* 0x080fe20000001804 */
[----:B------:R-:W-:Y:S03]  /*d0a0*/  F2FP.PACK_AB R30, R174, R173 ;  /* 0x000000adae1e723e */ /* 0x000fe600000000ff */
[----:B--2---:R-:W-:Y:S02]  /*d0b0*/  F2FP.PACK_AB R29, R62, R61 ;  /* 0x0000003d3e1d723e */ /* 0x004fe400000000ff */
[----:B------:R-:W-:Y:S01]  /*d0c0*/  F2FP.PACK_AB R31, R208, R60 ;  /* 0x0000003cd01f723e */ /* 0x000fe200000000ff */
[----:B------:R-:W2:Y:S06]  /*d0d0*/  LDSM.16.MT88.4 R4, [R223+0xf800] ;  /* 0x00f80000df04783b */ /* 0x000eac0000004200 */
        /* <DEDUP_REMOVED lines=8> */
[----:B------:R-:W-:Y:S02]  /*d160*/  FADD.FTZ R9, R195, R0 ;  /* 0x00000000c3097221 */ /* 0x000fe40000010000 */
[----:B------:R-:W-:Y:S02]  /*d170*/  FADD.FTZ R2, R243, R2 ;  /* 0x00000002f3027221 */ /* 0x000fe40000010000 */
[-C--:B---3--:R-:W-:Y:S01]  /*d180*/  HMMA.16816.F32 R68, R200, R40.reuse, R68 ;  /* 0x00000028c844723c */ /* 0x088fe20000001844 */
[----:B------:R-:W-:Y:S03]  /*d190*/  FADD.FTZ R9, R196, R9 ;  /* 0x00000009c4097221 */ /* 0x000fe60000010000 */
[----:B------:R-:W-:Y:S02]  /*d1a0*/  FADD.FTZ R0, R198, R2 ;  /* 0x00000002c6007221 */ /* 0x000fe40000010000 */
[----:B------:R-:W-:Y:S02]  /*d1b0*/  FADD.FTZ R10, R250, R8 ;  /* 0x00000008fa0a7221 */ /* 0x000fe40000010000 */
[C---:B------:R-:W-:Y:S01]  /*d1c0*/  HMMA.16816.F32 R72, R28.reuse, R40, R72 ;  /* 0x000000281c48723c */ /* 0x040fe20000001848 */
[----:B------:R-:W-:Y:S03]  /*d1d0*/  FADD.FTZ R11, R248, R11 ;  /* 0x0000000bf80b7221 */ /* 0x000fe60000010000 */
[----:B------:R-:W-:Y:S02]  /*d1e0*/  FADD.FTZ R2, R197, R10 ;  /* 0x0000000ac5027221 */ /* 0x000fe40000010000 */
[----:B------:R-:W-:Y:S02]  /*d1f0*/  FADD.FTZ R8, R211, R11 ;  /* 0x0000000bd3087221 */ /* 0x000fe40000010000 */
        /* <DEDUP_REMOVED lines=8> */
[-C--:B-1----:R-:W-:Y:S01]  /*d280*/  HMMA.16816.F32 R84, R200, R36.reuse, R84 ;  /* 0x00000024c854723c */ /* 0x082fe20000001854 */
[----:B------:R-:W-:Y:S03]  /*d290*/  FADD.FTZ R8, R218, R2 ;  /* 0x00000002da087221 */ /* 0x000fe60000010000 */
[----:B------:R-:W-:Y:S02]  /*d2a0*/  FADD.FTZ R0, R206, R0 ;  /* 0x00000000ce007221 */ /* 0x000fe40000010000 */
[----:B------:R-:W-:Y:S02]  /*d2b0*/  FADD.FTZ R8, R66, R8 ;  /* 0x0000000842087221 */ /* 0x000fe40000010000 */
        /* <DEDUP_REMOVED lines=22> */
[-C--:B------:R-:W-:Y:S01]  /*d420*/  HMMA.16816.F32 R164, R28, R6.reuse, R164 ;  /* 0x000000061ca4723c */ /* 0x080fe200000018a4 */
[----:B------:R-:W-:Y:S03]  /*d430*/  FADD.FTZ R5, R214, R10 ;  /* 0x0000000ad6057221 */ /* 0x000fe60000010000 */
[----:B------:R-:W-:Y:S02]  /*d440*/  FADD.FTZ R4, R219, R4 ;  /* 0x00000004db047221 */ /* 0x000fe40000010000 */
[----:B------:R-:W-:Y:S02]  /*d450*/  FADD.FTZ R2, R216, R5 ;  /* 0x00000005d8027221 */ /* 0x000fe40000010000 */
[----:B------:R-:W-:Y:S01]  /*d460*/  FADD.FTZ R4, R65, R4 ;  /* 0x0000000441047221 */ /* 0x000fe20000010000 */
[----:B------:R-:W-:Y:S03]  /*d470*/  HMMA.16816.F32 R200, R200, R6, R24 ;  /* 0x00000006c8c8723c */ /* 0x000fe60000001818 */
[----:B------:R-:W-:Y:S01]  /*d480*/  FADD.FTZ R9, R168, R4 ;  /* 0x00000004a8097221 */ /* 0x000fe20000010000 */
[----:B------:R-:W-:Y:S01]  /*d490*/  MOV R168, R172 ;  /* 0x000000ac00a87202 */ /* 0x000fe20000000f00 */
[----:B------:R-:W-:Y:S02]  /*d4a0*/  FADD.FTZ R2, R67, R2 ;  /* 0x0000000243027221 */ /* 0x000fe40000010000 */
[----:B------:R-:W-:Y:S02]  /*d4b0*/  FADD.FTZ R5, R61, R0 ;  /* 0x000000003d057221 */ /* 0x000fe40000010000 */
[----:B------:R-:W-:Y:S03]  /*d4c0*/  FADD.FTZ R0, R169, R8 ;  /* 0x00000008a9007221 */ /* 0x000fe60000010000 */
[----:B------:R-:W-:Y:S02]  /*d4d0*/  FADD.FTZ R6, R204, R9 ;  /* 0x00000009cc067221 */ /* 0x000fe40000010000 */
[----:B------:R-:W-:Y:S02]  /*d4e0*/  FADD.FTZ R2, R64, R2 ;  /* 0x0000000240027221 */ /* 0x000fe40000010000 */
[----:B------:R-:W-:Y:S02]  /*d4f0*/  FADD.FTZ R6, R205, R6 ;  /* 0x00000006cd067221 */ /* 0x000fe40000010000 */
[----:B------:R-:W-:Y:S02]  /*d500*/  FADD.FTZ R4, R62, R5 ;  /* 0x000000053e047221 */ /* 0x000fe40000010000 */
[----:B------:R-:W-:Y:S01]  /*d510*/  FADD.FTZ R5, R173, R0 ;  /* 0x00000000ad057221 */ /* 0x000fe20000010000 */
[----:B------:R1:W-:Y:S01]  /*d520*/  STL [R1+0x4], R6 ;  /* 0x0000040601007387 */ /* 0x0003e20000100800 */
[----:B------:R-:W-:Y:S01]  /*d530*/  FADD.FTZ R2, R63, R2 ;  /* 0x000000023f027221 */ /* 0x000fe20000010000 */
[----:B------:R-:W-:Y:S01]  /*d540*/  MOV R173, R171 ;  /* 0x000000ab00ad7202 */ /* 0x000fe20000000f00 */
[----:B------:R-:W-:Y:S02]  /*d550*/  FADD.FTZ R0, R60, R4 ;  /* 0x000000043c007221 */ /* 0x000fe40000010000 */
[----:B------:R-:W-:Y:S01]  /*d560*/  FADD.FTZ R4, R174, R5 ;  /* 0x00000005ae047221 */ /* 0x000fe20000010000 */
[----:B------:R-:W-:Y:S01]  /*d570*/  MOV R174, R170 ;  /* 0x000000aa00ae7202 */ /* 0x000fe20000000f00 */
[----:B------:R-:W-:Y:S01]  /*d580*/  FADD.FTZ R2, R175, R2 ;  /* 0x00000002af027221 */ /* 0x000fe20000010000 */
[----:B------:R-:W-:Y:S01]  /*d590*/  MOV R175, R3 ;  /* 0x0000000300af7202 */ /* 0x000fe20000000f00 */
[----:B------:R-:W-:Y:S01]  /*d5a0*/  FADD.FTZ R0, R208, R0 ;  /* 0x00000000d0007221 */ /* 0x000fe20000010000 */
[----:B------:R1:W-:Y:S04]  /*d5b0*/  STL [R1], R4 ;  /* 0x0000000401007387 */ /* 0x0003e80000100800 */
[----:B------:R1:W-:Y:S04]  /*d5c0*/  STL [R1+0x8], R2 ;  /* 0x0000080201007387 */ /* 0x0003e80000100800 */
[----:B------:R1:W-:Y:S02]  /*d5d0*/  STL [R1+0xc], R0 ;  /* 0x00000c0001007387 */ /* 0x0003e40000100800 */
[----:B-1----:R-:W-:-:S05]  /*d5e0*/  @P4 BRA `(.L_x_297) ;  /* 0xffffb90000004947 */ /* 0x002fca000383ffff */
.L_x_296:
[----:B--2---:R-:W2:Y:S04]  /*d5f0*/  LDL.LU R2, [R1+0x4] ;  /* 0x0000040001027983 */ /* 0x004ea80000300800 */
[----:B------:R-:W3:Y:S04]  /*d600*/  LDL.LU R9, [R1+0x8] ;  /* 0x0000080001097983 */ /* 0x000ee80000300800 */
[----:B------:R-:W4:Y:S04]  /*d610*/  LDL.LU R8, [R1] ;  /* 0x0000000001087983 */ /* 0x000f280000300800 */
[----:B------:R-:W4:Y:S01]  /*d620*/  LDL.LU R7, [R1+0xc] ;  /* 0x00000c0001077983 */ /* 0x000f220000300800 */
[----:B------:R-:W1:Y:S01]  /*d630*/  S2UR UR6, SR_CTAID.Y ;  /* 0x00000000000679c3 */ /* 0x000e620000002600 */
[----:B------:R-:W-:Y:S01]  /*d640*/  UISETP.NE.AND UP0, UPT, UR8, -0x1, UPT ;  /* 0xffffffff0800788c */ /* 0x000fe2000bf05270 */
[----:B------:R-:W-:Y:S01]  /*d650*/  BSSY B0, `(.L_x_300) ;  /* 0x00001b2000007945 */ /* 0x000fe20003800000 */
[----:B------:R-:W-:-:S02]  /*d660*/  ULDC UR9, c[0x0][0x214] ;  /* 0x0000850000097ab9 */ /* 0x000fc40000000800 */
[----:B------:R-:W-:Y:S02]  /*d670*/  UMOV UR24, URZ ;  /* 0x0000003f00187c82 */ /* 0x000fe40008000000 */
[----:B------:R-:W-:Y:S01]  /*d680*/  UMOV UR25, URZ ;  /* 0x0000003f00197c82 */ /* 0x000fe20008000000 */
[----:B------:R-:W2:Y:S08]  /*d690*/  S2UR UR10, SR_CTAID.X ;  /* 0x00000000000a79c3 */ /* 0x000eb00000002500 */
[----:B------:R-:W2:Y:S01]  /*d6a0*/  S2UR UR11, SR_CTAID.Z ;  /* 0x00000000000b79c3 */ /* 0x000ea20000002700 */
[----:B-1----:R-:W-:Y:S01]  /*d6b0*/  @!UP0 USHF.R.S32.HI UR12, URZ, 0x1f, UR6 ;  /* 0x0000001f3f0c8899 */ /* 0x002fe20008011406 */
[----:B--2---:R-:W1:Y:S04]  /*d6c0*/  SHFL.BFLY PT, R0, R2, 0x2, 0x1f ;  /* 0x0c401f0002007f89 */ /* 0x004e6800000e0000 */
[----:B---3--:R-:W2:Y:S04]  /*d6d0*/  SHFL.BFLY PT, R4, R9, 0x2, 0x1f ;  /* 0x0c401f0009047f89 */ /* 0x008ea800000e0000 */
[----:B----4-:R-:W3:Y:S04]  /*d6e0*/  SHFL.BFLY PT, R5, R8, 0x2, 0x1f ;  /* 0x0c401f0008057f89 */ /* 0x010ee800000e0000 */
[----:B------:R-:W-:Y:S01]  /*d6f0*/  SHFL.BFLY PT, R6, R7, 0x2, 0x1f ;  /* 0x0c401f0007067f89 */ /* 0x000fe200000e0000 */
[----:B-1----:R-:W-:-:S02]  /*d700*/  FADD.FTZ R0, R0, R2 ;  /* 0x0000000200007221 */ /* 0x002fc40000010000 */
[----:B--2---:R-:W-:-:S03]  /*d710*/  FADD.FTZ R4, R4, R9 ;  /* 0x0000000904047221 */ /* 0x004fc60000010000 */
[----:B------:R-:W1:Y:S01]  /*d720*/  SHFL.BFLY PT, R2, R0, 0x1, 0x1f ;  /* 0x0c201f0000027f89 */ /* 0x000e6200000e0000 */
[----:B---3--:R-:W-:-:S03]  /*d730*/  FADD.FTZ R5, R5, R8 ;  /* 0x0000000805057221 */ /* 0x008fc60000010000 */
[----:B------:R-:W2:Y:S01]  /*d740*/  SHFL.BFLY PT, R168, R4, 0x1, 0x1f ;  /* 0x0c201f0004a87f89 */ /* 0x000ea200000e0000 */
[----:B-1----:R-:W-:Y:S01]  /*d750*/  FADD.FTZ R169, R0, R2 ;  /* 0x0000000200a97221 */ /* 0x002fe20000010000 */
[----:B------:R-:W-:Y:S01]  /*d760*/  MOV R0, 0x3f800000 ;  /* 0x3f80000000007802 */ /* 0x000fe20000000f00 */
[----:B------:R-:W-:Y:S02]  /*d770*/  FADD.FTZ R2, R6, R7 ;  /* 0x0000000706027221 */ /* 0x000fe40000010000 */
[----:B------:R-:W1:Y:S01]  /*d780*/  SHFL.BFLY PT, R7, R5, 0x1, 0x1f ;  /* 0x0c201f0005077f89 */ /* 0x000e6200000e0000 */
[----:B------:R-:W-:Y:S01]  /*d790*/  FSETP.NE.FTZ.AND P5, PT, R169, RZ, PT ;  /* 0x000000ffa900720b */ /* 0x000fe20003fb5000 */
[----:B--2---:R-:W-:Y:S01]  /*d7a0*/  FADD.FTZ R168, R4, R168 ;  /* 0x000000a804a87221 */ /* 0x004fe20000010000 */
[----:B------:R-:W-:Y:S01]  /*d7b0*/  MOV R4, 0x3f800000 ;  /* 0x3f80000000047802 */ /* 0x000fe20000000f00 */
[----:B------:R-:W2:Y:S03]  /*d7c0*/  SHFL.BFLY PT, R6, R2, 0x1, 0x1f ;  /* 0x0c201f0002067f89 */ /* 0x000ea600000e0000 */
[----:B------:R-:W-:-:S07]  /*d7d0*/  FSETP.NE.FTZ.AND P4, PT, R168, RZ, PT ;  /* 0x000000ffa800720b */ /* 0x000fce0003f95000 */
[----:B------:R-:W3:Y:S08]  /*d7e0*/  @P5 MUFU.RCP R0, R169 ;  /* 0x000000a900005308 */ /* 0x000ef00000001000 */
[----:B------:R-:W4:Y:S01]  /*d7f0*/  @P4 MUFU.RCP R4, R168 ;  /* 0x000000a800044308 */ /* 0x000f220000001000 */
[----:B-1----:R-:W-:Y:S02]  /*d800*/  FADD.FTZ R174, R5, R7 ;  /* 0x0000000705ae7221 */ /* 0x002fe40000010000 */
[----:B--2---:R-:W-:-:S03]  /*d810*/  FADD.FTZ R173, R2, R6 ;  /* 0x0000000602ad7221 */ /* 0x004fc60000010000 */
[----:B------:R-:W-:Y:S01]  /*d820*/  FSETP.NE.FTZ.AND P3, PT, R174, RZ, PT ;  /* 0x000000ffae00720b */ /* 0x000fe20003f75000 */
[C---:B---3--:R-:W-:Y:S01]  /*d830*/  FMUL.FTZ R23, R0.reuse, R85 ;  /* 0x0000005500177220 */ /* 0x048fe20000410000 */
[----:B------:R-:W-:Y:S01]  /*d840*/  MOV R2, 0x3f800000 ;  /* 0x3f80000000027802 */ /* 0x000fe20000000f00 */
[----:B------:R-:W1:Y:S01]  /*d850*/  S2R R85, SR_TID.X ;  /* 0x0000000000557919 */ /* 0x000e620000002100 */
[----:B------:R-:W-:Y:S01]  /*d860*/  FSETP.NE.FTZ.AND P0, PT, R173, RZ, PT ;  /* 0x000000ffad00720b */ /* 0x000fe20003f15000 */
[C---:B------:R-:W-:Y:S02]  /*d870*/  FMUL.FTZ R180, R0.reuse, R180 ;  /* 0x000000b400b47220 */ /* 0x040fe40000410000 */
[C---:B------:R-:W-:Y:S02]  /*d880*/  FMUL.FTZ R7, R0.reuse, R181 ;  /* 0x000000b500077220 */ /* 0x040fe40000410000 */
[C---:B------:R-:W-:Y:S02]  /*d890*/  FMUL.FTZ R188, R0.reuse, R188 ;  /* 0x000000bc00bc7220 */ /* 0x040fe40000410000 */
[C---:B------:R-:W-:Y:S01]  /*d8a0*/  FMUL.FTZ R5, R0.reuse, R189 ;  /* 0x000000bd00057220 */ /* 0x040fe20000410000 */
[----:B------:R-:W-:Y:S01]  /*d8b0*/  F2FP.PACK_AB R7, R7, R180 ;  /* 0x000000b40707723e */ /* 0x000fe200000000ff */
[----:B------:R-:W2:Y:S01]  /*d8c0*/  @P3 MUFU.RCP R2, R174 ;  /* 0x000000ae00023308 */ /* 0x000ea20000001000 */
        /* <DEDUP_REMOVED lines=10> */
[----:B-1----:R-:W-:Y:S01]  /*d970*/  SHF.R.S32.HI R28, RZ, 0x1f, R85 ;  /* 0x0000001fff1c7819 */ /* 0x002fe20000011455 */
[C---:B------:R-:W-:Y:S01]  /*d980*/  FMUL.FTZ R100, R0.reuse, R100 ;  /* 0x0000006400647220 */ /* 0x040fe20000410000 */
[----:B------:R-:W-:Y:S01]  /*d990*/  F2FP.PACK_AB R23, R23, R84 ;  /* 0x000000541717723e */ /* 0x000fe200000000ff */
[----:B------:R-:W-:Y:S01]  /*d9a0*/  FMUL.FTZ R66, R0, R101 ;  /* 0x0000006500427220 */ /* 0x000fe20000410000 */
[-C--:B------:R-:W-:Y:S01]  /*d9b0*/  LEA.HI R26, R28, R85.reuse, RZ, 0x2 ;  /* 0x000000551c1a7211 */ /* 0x080fe200078f10ff */
[----:B------:R-:W-:Y:S01]  /*d9c0*/  FMUL.FTZ R112, R0, R112 ;  /* 0x0000007000707220 */ /* 0x000fe20000410000 */
[----:B------:R-:W-:Y:S01]  /*d9d0*/  LEA.HI R84, R28, R85, RZ, 0x5 ;  /* 0x000000551c547211 */ /* 0x000fe200078f28ff */
[----:B------:R-:W-:Y:S01]  /*d9e0*/  FMUL.FTZ R62, R0, R113 ;  /* 0x00000071003e7220 */ /* 0x000fe20000410000 */
[----:B------:R-:W-:Y:S01]  /*d9f0*/  F2FP.PACK_AB R20, R20, R96 ;  /* 0x000000601414723e */ /* 0x000fe200000000ff */
[----:B------:R-:W-:Y:S01]  /*da00*/  FMUL.FTZ R116, R0, R116 ;  /* 0x0000007400747220 */ /* 0x000fe20000410000 */
[----:B------:R-:W-:Y:S01]  /*da10*/  F2FP.PACK_AB R66, R66, R100 ;  /* 0x000000644242723e */ /* 0x000fe200000000ff */
        /* <DEDUP_REMOVED lines=22> */
[----:B------:R-:W-:Y:S01]  /*db80*/  MOV R0, 0x3f800000 ;  /* 0x3f80000000007802 */ /* 0x000fe20000000f00 */
[----:B----4-:R-:W-:Y:S01]  /*db90*/  FMUL.FTZ R182, R4, R182 ;  /* 0x000000b604b67220 */ /* 0x010fe20000410000 */
[----:B------:R-:W-:Y:S01]  /*dba0*/  F2FP.PACK_AB R34, R34, R192 ;  /* 0x000000c02222723e */ /* 0x000fe200000000ff */
[----:B------:R-:W-:Y:S01]  /*dbb0*/  FMUL.FTZ R6, R4, R183 ;  /* 0x000000b704067220 */ /* 0x000fe20000410000 */
        /* <DEDUP_REMOVED lines=96> */
[----:B-1----:R-:W-:Y:S01]  /*e1c0*/  FMUL.FTZ R179, R0, R179 ;  /* 0x000000b300b37220 */ /* 0x002fe20000410000 */
[----:B------:R-:W-:Y:S01]  /*e1d0*/  F2FP.PACK_AB R32, R32, R196 ;  /* 0x000000c42020723e */ /* 0x000fe200000000ff */
[----:B------:R-:W-:Y:S01]  /*e1e0*/  FMUL.FTZ R9, R0, R178 ;  /* 0x000000b200097220 */ /* 0x000fe20000410000 */
[----:B------:R-:W-:Y:S01]  /*e1f0*/  LEA.HI R4, R4, R2, RZ, 0x3 ;  /* 0x0000000204047211 */ /* 0x000fe200078f18ff */
[----:B------:R-:W-:-:S02]  /*e200*/  FMUL.FTZ R187, R0, R187 ;  /* 0x000000bb00bb7220 */ /* 0x000fc40000410000 */
        /* <DEDUP_REMOVED lines=9> */
[----:B------:R-:W-:Y:S01]  /*e2a0*/  SHF.L.U32 R2, R4, 0x6, RZ ;  /* 0x0000000604027819 */ /* 0x000fe200000006ff */
        /* <DEDUP_REMOVED lines=36> */
[----:B------:R-:W-:Y:S02]  /*e4f0*/  LOP3.LUT R0, R26, 0x3ffffffc, RZ, 0xc0, !PT ;  /* 0x3ffffffc1a007812 */ /* 0x000fe400078ec0ff */
[----:B------:R-:W-:Y:S02]  /*e500*/  SHF.R.S32.HI R26, RZ, 0x5, R84 ;  /* 0x00000005ff1a7819 */ /* 0x000fe40000011454 */
[----:B------:R-:W-:Y:S02]  /*e510*/  IADD3 R28, -R0, R85, RZ ;  /* 0x00000055001c7210 */ /* 0x000fe40007ffe1ff */
[----:B------:R-:W-:-:S02]  /*e520*/  LOP3.LUT R0, R2, 0x1c0, RZ, 0xc0, !PT ;  /* 0x000001c002007812 */ /* 0x000fc400078ec0ff */
[----:B------:R-:W-:Y:S02]  /*e530*/  LOP3.LUT R2, R4, 0x1, RZ, 0xc0, !PT ;  /* 0x0000000104027812 */ /* 0x000fe400078ec0ff */
[----:B------:R-:W-:Y:S02]  /*e540*/  LEA R28, R26, R28, 0x9 ;  /* 0x0000001c1a1c7211 */ /* 0x000fe400078e48ff */
[----:B------:R-:W-:Y:S02]  /*e550*/  LEA.HI R0, R0, R0, RZ, 0x1d ;  /* 0x0000000000007211 */ /* 0x000fe400078fe8ff */
[----:B------:R-:W-:Y:S02]  /*e560*/  ISETP.NE.U32.AND P1, PT, R2, 0x1, PT ;  /* 0x000000010200780c */ /* 0x000fe40003f25070 */
[----:B------:R-:W-:Y:S02]  /*e570*/  LEA R0, R28, R0, 0x1 ;  /* 0x000000001c007211 */ /* 0x000fe400078e08ff */
[----:B------:R-:W-:-:S02]  /*e580*/  F2FP.PACK_AB R31, R199, R31 ;  /* 0x0000001fc71f723e */ /* 0x000fc400000000ff */
[----:B------:R-:W-:Y:S02]  /*e590*/  SHF.L.U32 R0, R0, 0x1, RZ ;  /* 0x0000000100007819 */ /* 0x000fe400000006ff */
[----:B------:R-:W-:Y:S02]  /*e5a0*/  F2FP.PACK_AB R28, R165, R164 ;  /* 0x000000a4a51c723e */ /* 0x000fe400000000ff */
[C---:B------:R-:W-:Y:S01]  /*e5b0*/  IADD3 R2, R0.reuse, -0x10, RZ ;  /* 0xfffffff000027810 */ /* 0x040fe20007ffe0ff */
[----:B------:R1:W-:Y:S01]  /*e5c0*/  STS [R0+0x400], R6 ;  /* 0x0004000600007388 */ /* 0x0003e20000000800 */
[----:B------:R-:W-:Y:S02]  /*e5d0*/  F2FP.PACK_AB R69, R167, R69 ;  /* 0x00000045a745723e */ /* 0x000fe400000000ff */
[----:B------:R-:W-:Y:S01]  /*e5e0*/  @P1 IADD3 R2, R0, 0x10, RZ ;  /* 0x0000001000021810 */ /* 0x000fe20007ffe0ff */
[----:B------:R-:W-:Y:S01]  /*e5f0*/  STS [R0], R7 ;  /* 0x0000000700007388 */ /* 0x000fe20000000800 */
[----:B------:R-:W-:-:S02]  /*e600*/  R2P PR, R4, 0x6 ;  /* 0x0000000604007804 */ /* 0x000fc40000000000 */
[----:B------:R-:W-:Y:S01]  /*e610*/  MOV R4, 0x20 ;  /* 0x0000002000047802 */ /* 0x000fe20000000f00 */
[----:B------:R2:W-:Y:S03]  /*e620*/  STS [R2], R5 ;  /* 0x0000000502007388 */ /* 0x0005e60000000800 */
[----:B------:R-:W-:Y:S01]  /*e630*/  SEL R4, R4, 0xffffffe0, !P1 ;  /* 0xffffffe004047807 */ /* 0x000fe20004800000 */
[----:B------:R3:W-:Y:S04]  /*e640*/  STS [R2+0x400], R8 ;  /* 0x0004000802007388 */ /* 0x0007e80000000800 */
[----:B------:R-:W-:Y:S04]  /*e650*/  STS [R0+0x2000], R10 ;  /* 0x0020000a00007388 */ /* 0x000fe80000000800 */
[----:B------:R4:W-:Y:S04]  /*e660*/  STS [R0+0x2400], R9 ;  /* 0x0024000900007388 */ /* 0x0009e80000000800 */
[----:B------:R-:W-:Y:S01]  /*e670*/  STS [R2+0x2000], R11 ;  /* 0x0020000b02007388 */ /* 0x000fe20000000800 */
[----:B-1----:R-:W-:Y:S01]  /*e680*/  MOV R6, UR5 ;  /* 0x0000000500067c02 */ /* 0x002fe20008000f00 */
[----:B------:R-:W-:-:S02]  /*e690*/  ULDC.64 UR4, c[0x0][0x1e8] ;  /* 0x00007a0000047ab9 */ /* 0x000fc40000000a00 */
[----:B------:R1:W-:Y:S01]  /*e6a0*/  STS [R2+0x2400], R14 ;  /* 0x0024000e02007388 */ /* 0x0003e20000000800 */
[----:B------:R-:W-:Y:S01]  /*e6b0*/  SEL R6, R6, 0xffffffc0, !P2 ;  /* 0xffffffc006067807 */ /* 0x000fe20005000000 */
[----:B------:R-:W-:Y:S01]  /*e6c0*/  @UP0 UIMAD.WIDE.U32 UR18, UR8, UR4, URZ ;  /* 0x00000004081202a5 */ /* 0x000fe2000f8e003f */
[----:B--2---:R-:W-:-:S03]  /*e6d0*/  IADD3 R5, R0, R4, RZ ;  /* 0x0000000400057210 */ /* 0x004fc60007ffe0ff */
[----:B------:R-:W-:Y:S01]  /*e6e0*/  @UP0 UIMAD UR7, UR8, UR5, UR19 ;  /* 0x00000005080702a4 */ /* 0x000fe2000f8e0213 */
[----:B------:R-:W-:Y:S02]  /*e6f0*/  IADD3 R4, R4, R2, RZ ;  /* 0x0000000204047210 */ /* 0x000fe40007ffe0ff */
[-C--:B---3--:R-:W-:Y:S01]  /*e700*/  IADD3 R8, R0, R6.reuse, RZ ;  /* 0x0000000600087210 */ /* 0x088fe20007ffe0ff */
[----:B------:R2:W-:Y:S01]  /*e710*/  STS [R5], R13 ;  /* 0x0000000d05007388 */ /* 0x0005e20000000800 */
[----:B------:R-:W-:Y:S01]  /*e720*/  IADD3 R7, R5, R6, RZ ;  /* 0x0000000605077210 */ /* 0x000fe20007ffe0ff */
[----:B------:R-:W-:Y:S02]  /*e730*/  ULDC.64 UR4, c[0x0][0x1e0] ;  /* 0x0000780000047ab9 */ /* 0x000fe40000000a00 */
[----:B------:R3:W-:Y:S01]  /*e740*/  STS [R5+0x400], R12 ;  /* 0x0004000c05007388 */ /* 0x0007e20000000800 */
[----:B------:R-:W-:Y:S01]  /*e750*/  @!UP0 UIMAD UR12, UR12, UR4, URZ ;  /* 0x000000040c0c82a4 */ /* 0x000fe2000f8e023f */
[----:B----4-:R-:W-:-:S02]  /*e760*/  IADD3 R9, R6, R2, RZ ;  /* 0x0000000206097210 */ /* 0x010fc40007ffe0ff */
[----:B------:R-:W-:Y:S01]  /*e770*/  STS [R4], R16 ;  /* 0x0000001004007388 */ /* 0x000fe20000000800 */
[----:B------:R-:W-:Y:S01]  /*e780*/  IADD3 R6, R4, R6, RZ ;  /* 0x0000000604067210 */ /* 0x000fe20007ffe0ff */
[----:B------:R-:W-:Y:S02]  /*e790*/  @!UP0 UIMAD.WIDE.U32 UR22, UR6, UR4, URZ ;  /* 0x00000004061682a5 */ /* 0x000fe4000f8e003f */
[----:B------:R-:W-:Y:S01]  /*e7a0*/  STS [R4+0x400], R15 ;  /* 0x0004000f04007388 */ /* 0x000fe20000000800 */
[----:B------:R-:W-:Y:S02]  /*e7b0*/  ULDC.U8 UR4, c[0x0][0x329] ;  /* 0x0000ca4000047ab9 */ /* 0x000fe40000000000 */
[----:B------:R-:W-:Y:S01]  /*e7c0*/  UISETP.NE.AND UP1, UPT, UR4, URZ, UPT ;  /* 0x0000003f0400728c */ /* 0x000fe2000bf25270 */
[----:B------:R-:W-:Y:S01]  /*e7d0*/  STS [R5+0x2000], R17 ;  /* 0x0020001105007388 */ /* 0x000fe20000000800 */
[----:B------:R-:W-:Y:S01]  /*e7e0*/  @!UP0 UIMAD UR12, UR6, UR5, UR12 ;  /* 0x00000005060c82a4 */ /* 0x000fe2000f8e020c */
[----:B-1----:R-:W-:Y:S01]  /*e7f0*/  MOV R14, 0x7f800000 ;  /* 0x7f800000000e7802 */ /* 0x002fe20000000f00 */
[----:B------:R-:W-:Y:S01]  /*e800*/  @!UP0 UMOV UR18, UR22 ;  /* 0x0000001600128c82 */ /* 0x000fe20008000000 */
[----:B------:R-:W-:Y:S01]  /*e810*/  STS [R5+0x2400], R18 ;  /* 0x0024001205007388 */ /* 0x000fe20000000800 */
[----:B------:R-:W-:-:S02]  /*e820*/  ULDC.U8 UR5, c[0x0][0x328] ;  /* 0x0000ca0000057ab9 */ /* 0x000fc40000000000 */
[----:B------:R-:W-:Y:S01]  /*e830*/  UISETP.NE.AND UP2, UPT, UR5, URZ, UPT ;  /* 0x0000003f0500728c */ /* 0x000fe2000bf45270 */
[----:B------:R-:W-:Y:S01]  /*e840*/  STS [R4+0x2000], R25 ;  /* 0x0020001904007388 */ /* 0x000fe20000000800 */
[----:B------:R-:W-:Y:S01]  /*e850*/  @!UP0 UIADD3 UR7, UR23, UR12, URZ ;  /* 0x0000000c17078290 */ /* 0x000fe2000fffe03f */
[----:B--2---:R-:W-:Y:S01]  /*e860*/  MOV R13, 0x7f800000 ;  /* 0x7f800000000d7802 */ /* 0x004fe20000000f00 */
[----:B------:R-:W-:Y:S01]  /*e870*/  UISETP.NE.OR UP3, UPT, UR4, URZ, !UP2 ;  /* 0x0000003f0400728c */ /* 0x000fe2000d765670 */
[----:B------:R-:W-:Y:S01]  /*e880*/  STS [R4+0x2400], R24 ;  /* 0x0024001804007388 */ /* 0x000fe20000000800 */
[----:B------:R-:W-:Y:S01]  /*e890*/  @UP1 ULDC UR13, c[0x0][0x210] ;  /* 0x00008400000d1ab9 */ /* 0x000fe20000000800 */
[----:B---3--:R-:W-:Y:S01]  /*e8a0*/  MOV R12, 0x7f800000 ;  /* 0x7f800000000c7802 */ /* 0x008fe20000000f00 */
[----:B------:R-:W-:Y:S01]  /*e8b0*/  ULDC UR5, c[0x0][0x234] ;  /* 0x00008d0000057ab9 */ /* 0x000fe20000000800 */
[----:B------:R-:W-:Y:S01]  /*e8c0*/  STS [R8], R23 ;  /* 0x0000001708007388 */ /* 0x000fe20000000800 */
[----:B------:R-:W-:-:S02]  /*e8d0*/  @UP1 UIMAD UR13, UR13, UR9, URZ ;  /* 0x000000090d0d12a4 */ /* 0x000fc4000f8e023f */
[----:B------:R-:W-:Y:S01]  /*e8e0*/  @!UP1 USEL UR13, UR9, UR5, !UP2 ;  /* 0x00000005090d9287 */ /* 0x000fe2000d000000 */
[----:B------:R-:W-:Y:S01]  /*e8f0*/  STS [R8+0x400], R22 ;  /* 0x0004001608007388 */ /* 0x000fe20000000800 */
[----:B------:R-:W-:Y:S02]  /*e900*/  ULDC UR4, c[0x0][0x1c0] ;  /* 0x0000700000047ab9 */ /* 0x000fe40000000800 */
[----:B------:R-:W-:Y:S01]  /*e910*/  @UP1 UMOV UR14, 0x1 ;  /* 0x00000001000e1882 */ /* 0x000fe20000000000 */
[----:B------:R-:W-:Y:S01]  /*e920*/  STS [R9], R20 ;  /* 0x0000001409007388 */ /* 0x000fe20000000800 */
[----:B------:R-:W-:Y:S02]  /*e930*/  @!UP1 UIMAD UR14, UR13, UR4, URZ ;  /* 0x000000040d0e92a4 */ /* 0x000fe4000f8e023f */
[----:B------:R-:W-:Y:S01]  /*e940*/  @!UP3 UIMAD UR20, UR6, UR9, URZ ;  /* 0x000000090614b2a4 */ /* 0x000fe2000f8e023f */
[----:B------:R-:W-:Y:S01]  /*e950*/  STS [R9+0x400], R19 ;  /* 0x0004001309007388 */ /* 0x000fe20000000800 */
[----:B------:R-:W-:-:S02]  /*e960*/  @UP1 ULDC UR19, c[0x0][0x210] ;  /* 0x0000840000131ab9 */ /* 0x000fc40000000800 */
[----:B------:R-:W-:Y:S01]  /*e970*/  UIMAD UR4, UR6, UR14, URZ ;  /* 0x0000000e060472a4 */ /* 0x000fe2000f8e023f */
[----:B------:R-:W-:Y:S01]  /*e980*/  STS [R8+0x2000], R21 ;  /* 0x0020001508007388 */ /* 0x000fe20000000800 */
[----:B------:R-:W-:Y:S02]  /*e990*/  @!UP1 UMOV UR19, 0x1 ;  /* 0x0000000100139882 */ /* 0x000fe40000000000 */
[----:B------:R-:W-:Y:S01]  /*e9a0*/  @!UP3 USEL UR20, UR20, UR8, !UP0 ;  /* 0x000000081414b287 */ /* 0x000fe2000c000000 */
[----:B------:R-:W-:Y:S01]  /*e9b0*/  STS [R8+0x2400], R27 ;  /* 0x0024001b08007388 */ /* 0x000fe20000000800 */
[----:B------:R-:W-:Y:S02]  /*e9c0*/  UIMAD UR10, UR10, UR19, URZ ;  /* 0x000000130a0a72a4 */ /* 0x000fe4000f8e023f */
[----:B------:R-:W-:Y:S01]  /*e9d0*/  USEL UR4, UR4, URZ, UP3 ;  /* 0x0000003f04047287 */ /* 0x000fe20009800000 */
[----:B------:R-:W-:Y:S01]  /*e9e0*/  STS [R9+0x2000], R68 ;  /* 0x0020004409007388 */ /* 0x000fe20000000800 */
[----:B------:R-:W-:-:S02]  /*e9f0*/  USHF.L.U32 UR10, UR10, 0x7, URZ ;  /* 0x000000070a0a7899 */ /* 0x000fc4000800063f */
[----:B------:R-:W-:Y:S01]  /*ea00*/  UIMAD UR13, UR11, UR13, UR4 ;  /* 0x0000000d0b0d72a4 */ /* 0x000fe2000f8e0204 */
[----:B------:R-:W-:Y:S01]  /*ea10*/  STS [R9+0x2400], R67 ;  /* 0x0024004309007388 */ /* 0x000fe20000000800 */
[----:B------:R-:W-:Y:S02]  /*ea20*/  @!UP3 UMOV UR24, UR20 ;  /* 0x000000140018bc82 */ /* 0x000fe40008000000 */
[----:B------:R-:W-:Y:S01]  /*ea30*/  USHF.R.S32.HI UR4, URZ, 0x1f, UR10 ;  /* 0x0000001f3f047899 */ /* 0x000fe2000801140a */
[----:B------:R-:W-:Y:S01]  /*ea40*/  STS [R7], R66 ;  /* 0x0000004207007388 */ /* 0x000fe20000000800 */
[----:B------:R-:W-:Y:S02]  /*ea50*/  @!UP3 USHF.R.S32.HI UR25, URZ, 0x1f, UR20 ;  /* 0x0000001f3f19b899 */ /* 0x000fe40008011414 */
[----:B------:R-:W-:Y:S01]  /*ea60*/  USHF.R.S32.HI UR5, URZ, 0x1f, UR13 ;  /* 0x0000001f3f057899 */ /* 0x000fe2000801140d */
[----:B------:R-:W-:Y:S01]  /*ea70*/  STS [R7+0x400], R65 ;  /* 0x0004004107007388 */ /* 0x000fe20000000800 */
[----:B------:R-:W-:-:S03]  /*ea80*/  UIADD3 UR10, UP2, UP1, UR10, UR24, UR13 ;  /* 0x000000180a0a7290 */ /* 0x000fc6000f95e00d */
[----:B------:R-:W-:Y:S01]  /*ea90*/  STS [R6], R62 ;  /* 0x0000003e06007388 */ /* 0x000fe20000000800 */
[----:B------:R-:W-:-:S03]  /*eaa0*/  UIADD3.X UR4, UR4, UR25, UR5, UP2, UP1 ;  /* 0x0000001904047290 */ /* 0x000fc600097e2405 */
        /* <DEDUP_REMOVED lines=17> */
[----:B-1----:R-:W-:-:S03]  /*ebc0*/  LOP3.LUT R0, R84, 0xffffffe0, RZ, 0xc0, !PT ;  /* 0xffffffe054007812 */ /* 0x002fc600078ec0ff */
[----:B------:R-:W-:Y:S01]  /*ebd0*/  STS [R5+0x6000], R48 ;  /* 0x0060003005007388 */ /* 0x000fe20000000800 */
[----:B------:R-:W-:-:S03]  /*ebe0*/  IADD3 R0, -R0, R85, RZ ;  /* 0x0000005500007210 */ /* 0x000fc60007ffe1ff */
[----:B------:R1:W-:Y:S01]  /*ebf0*/  STS [R5+0x6400], R47 ;  /* 0x0064002f05007388 */ /* 0x0003e20000000800 */
[----:B------:R-:W-:Y:S01]  /*ec00*/  LOP3.LUT P1, RZ, R0, 0x3, RZ, 0xc0, !PT ;  /* 0x0000000300ff7812 */ /* 0x000fe2000782c0ff */
[----:B--2---:R-:W2:Y:S02]  /*ec10*/  @P3 MUFU.LG2 R2, R174 ;  /* 0x000000ae00023308 */ /* 0x004ea40000000c00 */
[----:B------:R-:W-:Y:S04]  /*ec20*/  STS [R4+0x6000], R44 ;  /* 0x0060002c04007388 */ /* 0x000fe80000000800 */
[----:B------:R3:W-:Y:S02]  /*ec30*/  STS [R4+0x6400], R43 ;  /* 0x0064002b04007388 */ /* 0x0007e40000000800 */
[----:B------:R-:W4:Y:S02]  /*ec40*/  @P0 MUFU.LG2 R0, R173 ;  /* 0x000000ad00000308 */ /* 0x000f240000000c00 */
[----:B------:R-:W-:Y:S04]  /*ec50*/  STS [R8+0x4000], R42 ;  /* 0x0040002a08007388 */ /* 0x000fe80000000800 */
[----:B------:R-:W-:Y:S01]  /*ec60*/  STS [R8+0x4400], R41 ;  /* 0x0044002908007388 */ /* 0x000fe20000000800 */
[----:B--2---:R-:W-:-:S03]  /*ec70*/  @P3 FMUL.FTZ R2, R2, 0.69314718246459960938 ;  /* 0x3f31721802023820 */ /* 0x004fc60000410000 */
[----:B------:R-:W-:Y:S04]  /*ec80*/  STS [R9+0x4000], R38 ;  /* 0x0040002609007388 */ /* 0x000fe80000000800 */
[----:B------:R-:W-:Y:S01]  /*ec90*/  STS [R9+0x4400], R37 ;  /* 0x0044002509007388 */ /* 0x000fe20000000800 */
[----:B-1----:R-:W1:Y:S01]  /*eca0*/  @P5 MUFU.LG2 R5, R169 ;  /* 0x000000a900055308 */ /* 0x002e620000000c00 */
[----:B----4-:R-:W-:Y:S02]  /*ecb0*/  @P0 FMUL.FTZ R0, R0, 0.69314718246459960938 ;  /* 0x3f31721800000820 */ /* 0x010fe40000410000 */
[----:B------:R-:W-:Y:S02]  /*ecc0*/  STS [R8+0x6000], R40 ;  /* 0x0060002808007388 */ /* 0x000fe40000000800 */
[----:B------:R-:W-:-:S02]  /*ecd0*/  @P0 FFMA.FTZ R12, R3, c[0x0][0x238], R0 ;  /* 0x00008e00030c0a23 */ /* 0x000fc40000010000 */
[----:B------:R-:W-:Y:S01]  /*ece0*/  STS [R8+0x6400], R39 ;  /* 0x0064002708007388 */ /* 0x000fe20000000800 */
[----:B---3--:R-:W2:Y:S03]  /*ecf0*/  @P4 MUFU.LG2 R4, R168 ;  /* 0x000000a800044308 */ /* 0x008ea60000000c00 */
[----:B------:R-:W-:Y:S04]  /*ed00*/  STS [R9+0x6000], R36 ;  /* 0x0060002409007388 */ /* 0x000fe80000000800 */
[----:B------:R3:W-:Y:S01]  /*ed10*/  STS [R9+0x6400], R35 ;  /* 0x0064002309007388 */ /* 0x0007e20000000800 */
[----:B-1----:R-:W-:-:S03]  /*ed20*/  @P5 FMUL.FTZ R5, R5, 0.69314718246459960938 ;  /* 0x3f31721805055820 */ /* 0x002fc60000410000 */
[----:B------:R1:W-:Y:S01]  /*ed30*/  STS [R7+0x4000], R34 ;  /* 0x0040002207007388 */ /* 0x0003e20000000800 */
[----:B------:R-:W-:-:S03]  /*ed40*/  @P5 FFMA.FTZ R13, R172, c[0x0][0x238], R5 ;  /* 0x00008e00ac0d5a23 */ /* 0x000fc60000010005 */
[----:B------:R1:W-:Y:S01]  /*ed50*/  STS [R7+0x4400], R33 ;  /* 0x0044002107007388 */ /* 0x0003e20000000800 */
[----:B--2---:R-:W-:-:S03]  /*ed60*/  @P4 FMUL.FTZ R4, R4, 0.69314718246459960938 ;  /* 0x3f31721804044820 */ /* 0x004fc60000410000 */
[----:B------:R1:W-:Y:S01]  /*ed70*/  STS [R6+0x4000], R30 ;  /* 0x0040001e06007388 */ /* 0x0003e20000000800 */
[----:B------:R-:W-:-:S03]  /*ed80*/  @P4 FFMA.FTZ R14, R170, c[0x0][0x238], R4 ;  /* 0x00008e00aa0e4a23 */ /* 0x000fc60000010004 */
[----:B------:R1:W-:Y:S04]  /*ed90*/  STS [R6+0x4400], R29 ;  /* 0x0044001d06007388 */ /* 0x0003e80000000800 */
[----:B------:R1:W-:Y:S04]  /*eda0*/  STS [R7+0x6000], R32 ;  /* 0x0060002007007388 */ /* 0x0003e80000000800 */
[----:B------:R1:W-:Y:S01]  /*edb0*/  STS [R7+0x6400], R31 ;  /* 0x0064001f07007388 */ /* 0x0003e20000000800 */
[----:B---3--:R-:W-:Y:S01]  /*edc0*/  MOV R9, 0x7f800000 ;  /* 0x7f80000000097802 */ /* 0x008fe20000000f00 */
[----:B------:R-:W-:-:S02]  /*edd0*/  @P3 FFMA.FTZ R9, R171, c[0x0][0x238], R2 ;  /* 0x00008e00ab093a23 */ /* 0x000fc40000010002 */
[----:B------:R1:W-:Y:S04]  /*ede0*/  STS [R6+0x6000], R28 ;  /* 0x0060001c06007388 */ /* 0x0003e80000000800 */
[----:B------:R1:W-:Y:S04]  /*edf0*/  STS [R6+0x6400], R69 ;  /* 0x0064004506007388 */ /* 0x0003e80000000800 */
[----:B------:R-:W-:Y:S06]  /*ee00*/  BAR.SYNC.DEFER_BLOCKING 0x0 ;  /* 0x0000000000007b1d */ /* 0x000fec0000010000 */
[----:B-----5:R1:W2:Y:S04]  /*ee10*/  LDS.128 R20, [R239] ;  /* 0x00000000ef147984 */ /* 0x0202a80000000c00 */
[----:B------:R1:W3:Y:S04]  /*ee20*/  LDS.128 R32, [R239+0x800] ;  /* 0x00080000ef207984 */ /* 0x0002e80000000c00 */
[----:B------:R1:W4:Y:S04]  /*ee30*/  LDS.128 R40, [R239+0x1000] ;  /* 0x00100000ef287984 */ /* 0x0003280000000c00 */
        /* <DEDUP_REMOVED lines=14> */
[----:B--234-:R-:W2:Y:S01]  /*ef20*/  LDL.LU R175, [R1+0x4c] ;  /* 0x00004c0001af7983 */ /* 0x01cea20000300800 */
[----:B------:R-:W-:-:S04]  /*ef30*/  SHF.R.S32.HI R0, RZ, 0x1f, R26 ;  /* 0x0000001fff007819 */ /* 0x000fc8000001141a */
[----:B------:R-:W-:-:S04]  /*ef40*/  LEA.HI R0, R0, R26, RZ, 0x2 ;  /* 0x0000001a00007211 */ /* 0x000fc800078f10ff */
[----:B------:R-:W-:-:S05]  /*ef50*/  LOP3.LUT R0, R0, 0xffffffc, RZ, 0xc0, !PT ;  /* 0x0ffffffc00007812 */ /* 0x000fca00078ec0ff */
[----:B------:R-:W-:-:S04]  /*ef60*/  IMAD.IADD R0, R26, 0x1, -R0 ;  /* 0x000000011a007824 */ /* 0x000fc800078e0a00 */
[----:B--2---:R-:W-:-:S05]  /*ef70*/  IMAD R0, R0, 0x10, R175 ;  /* 0x0000001000007824 */ /* 0x004fca00078e02af */
        /* <DEDUP_REMOVED lines=10> */
[----:B-1----:R-:W-:Y:S01]  /*f020*/  @!P6 LEA.HI.X.SX32 R6, R3, UR4, 0x1, P0 ;  /* 0x000000040306ec11 */ /* 0x002fe200080f0eff */
        /* <DEDUP_REMOVED lines=20> */
.L_x_301:
[----:B--234-:R-:W-:Y:S05]  /*f170*/  BSYNC B0 ;  /* 0x0000000000007941 */ /* 0x01cfea0003800000 */
.L_x_300:
[----:B-1----:R-:W2:Y:S04]  /*f180*/  LDL.64 R14, [R1+0x18] ;  /* 0x00001800010e7983 */ /* 0x002ea80000100a00 */
[----:B------:R1:W5:Y:S04]  /*f190*/  LDL.64 R24, [R1+0x20] ;  /* 0x0000200001187983 */ /* 0x0003680000100a00 */
[----:B------:R1:W5:Y:S04]  /*f1a0*/  LDL R12, [R1+0x28] ;  /* 0x00002800010c7983 */ /* 0x0003680000100800 */
[----:B------:R-:W3:Y:S04]  /*f1b0*/  S2R R4, SR_TID.X ;  /* 0x0000000000047919 */ /* 0x000ee80000002100 */
[----:B------:R-:W4:Y:S01]  /*f1c0*/  S2R R10, SR_CTAID.Z ;  /* 0x00000000000a7919 */ /* 0x000f220000002700 */
[----:B------:R-:W-:-:S02]  /*f1d0*/  USHF.R.S32.HI UR6, URZ, 0x1f, UR11 ;  /* 0x0000001f3f067899 */ /* 0x000fc4000801140b */
[----:B------:R-:W-:Y:S02]  /*f1e0*/  ULDC.64 UR4, c[0x0][0x1f0] ;  /* 0x00007c0000047ab9 */ /* 0x000fe40000000a00 */
[----:B------:R-:W-:Y:S01]  /*f1f0*/  UIMAD UR4, UR6, UR4, URZ ;  /* 0x00000004060472a4 */ /* 0x000fe2000f8e023f */
[----:B---3--:R-:W-:-:S04]  /*f200*/  SHF.R.S32.HI R0, RZ, 0x1f, R4 ;  /* 0x0000001fff007819 */ /* 0x008fc80000011404 */
[----:B------:R-:W-:-:S04]  /*f210*/  LEA.HI R0, R0, R4, RZ, 0x3 ;  /* 0x0000000400007211 */ /* 0x000fc800078f18ff */
[----:B------:R-:W-:Y:S01]  /*f220*/  SHF.R.S32.HI R7, RZ, 0x3, R0 ;  /* 0x00000003ff077819 */ /* 0x000fe20000011400 */
[----:B------:R-:W-:Y:S01]  /*f230*/  UIMAD UR4, UR11, UR5, UR4 ;  /* 0x000000050b0472a4 */ /* 0x000fe2000f8e0204 */
[----:B------:R-:W-:Y:S01]  /*f240*/  BSSY B0, `(.L_x_302) ;  /* 0x0000013000007945 */ /* 0x000fe20003800000 */
[----:B--2---:R-:W-:Y:S02]  /*f250*/  SHF.R.S32.HI R3, RZ, 0x1f, R14 ;  /* 0x0000001fff037819 */ /* 0x004fe4000001140e */
[----:B------:R-:W-:-:S04]  /*f260*/  IADD3 R2, P0, R14, UR18, RZ ;  /* 0x000000120e027c10 */ /* 0x000fc8000ff1e0ff */
[----:B------:R-:W-:Y:S02]  /*f270*/  IADD3.X R3, R3, UR7, RZ, P0, !PT ;  /* 0x0000000703037c10 */ /* 0x000fe400087fe4ff */
[----:B------:R-:W-:-:S03]  /*f280*/  ISETP.GE.AND P0, PT, R7, UR15, PT ;  /* 0x0000000f07007c0c */ /* 0x000fc6000bf06270 */
[----:B----4-:R-:W-:-:S05]  /*f290*/  IMAD.WIDE.U32 R10, R10, c[0x0][0x1f0], R2 ;  /* 0x00007c000a0a7a25 */ /* 0x010fca00078e0002 */
[----:B------:R-:W-:-:S05]  /*f2a0*/  IADD3 R9, R11, UR4, RZ ;  /* 0x000000040b097c10 */ /* 0x000fca000fffe0ff */
[----:B------:R-:W-:Y:S05]  /*f2b0*/  @P0 BRA `(.L_x_303) ;  /* 0x000000b000000947 */ /* 0x000fea0003800000 */
[----:B-1---5:R-:W-:Y:S01]  /*f2c0*/  IMAD R0, R25, c[0x0][0x1e8], RZ ;  /* 0x00007a0019007a24 */ /* 0x022fe200078e02ff */
        /* <DEDUP_REMOVED lines=9> */
[----:B------:R1:W-:Y:S02]  /*f360*/  @!P1 STG.E.128 [R2.64+0x80], R16 ;  /* 0x0000801002009986 */ /* 0x0003e4000c101d10 */
.L_x_303:
[----:B-1----:R-:W-:Y:S05]  /*f370*/  BSYNC B0 ;  /* 0x0000000000007941 */ /* 0x002fea0003800000 */
.L_x_302:
[----:B------:R-:W-:Y:S01]  /*f380*/  IADD3 R0, R7, 0x10, RZ ;  /* 0x0000001007007810 */ /* 0x000fe20007ffe0ff */
[----:B------:R-:W-:Y:S03]  /*f390*/  BSSY B0, `(.L_x_304) ;  /* 0x0000011000007945 */ /* 0x000fe60003800000 */
[----:B------:R-:W-:-:S13]  /*f3a0*/  ISETP.GE.AND P0, PT, R0, UR15, PT ;  /* 0x0000000f00007c0c */ /* 0x000fda000bf06270 */
[----:B------:R-:W-:Y:S05]  /*f3b0*/  @P0 BRA `(.L_x_305) ;  /* 0x000000e000000947 */ /* 0x000fea0003800000 */
[----:B-----5:R-:W-:Y:S01]  /*f3c0*/  IADD3 R6, P0, R24, 0x10, RZ ;  /* 0x0000001018067810 */ /* 0x020fe20007f1e0ff */
[----:B------:R-:W-:Y:S01]  /*f3d0*/  IMAD.MOV.U32 R2, RZ, RZ, R10 ;  /* 0x000000ffff027224 */ /* 0x000fe200078e000a */
        /* <DEDUP_REMOVED lines=12> */
.L_x_305:
[----:B------:R-:W-:Y:S05]  /*f4a0*/  BSYNC B0 ;  /* 0x0000000000007941 */ /* 0x000fea0003800000 */
.L_x_304:
[----:B------:R-:W-:Y:S01]  /*f4b0*/  IADD3 R0, R7, 0x20, RZ ;  /* 0x0000002007007810 */ /* 0x000fe20007ffe0ff */
[----:B------:R-:W-:Y:S03]  /*f4c0*/  BSSY B0, `(.L_x_306) ;  /* 0x0000011000007945 */ /* 0x000fe60003800000 */
[----:B------:R-:W-:-:S13]  /*f4d0*/  ISETP.GE.AND P0, PT, R0, UR15, PT ;  /* 0x0000000f00007c0c */ /* 0x000fda000bf06270 */
[----:B------:R-:W-:Y:S05]  /*f4e0*/  @P0 BRA `(.L_x_307) ;  /* 0x000000e000000947 */ /* 0x000fea0003800000 */
[----:B-----5:R-:W-:Y:S01]  /*f4f0*/  IADD3 R6, P0, R24, 0x20, RZ ;  /* 0x0000002018067810 */ /* 0x020fe20007f1e0ff */
        /* <DEDUP_REMOVED lines=13> */
.L_x_307:
[----:B------:R-:W-:Y:S05]  /*f5d0*/  BSYNC B0 ;  /* 0x0000000000007941 */ /* 0x000fea0003800000 */
.L_x_306:
        /* <DEDUP_REMOVED lines=18> */
.L_x_309:
[----:B------:R-:W-:Y:S05]  /*f700*/  BSYNC B0 ;  /* 0x0000000000007941 */ /* 0x000fea0003800000 */
.L_x_308:
        /* <DEDUP_REMOVED lines=18> */
.L_x_311:
[----:B------:R-:W-:Y:S05]  /*f830*/  BSYNC B0 ;  /* 0x0000000000007941 */ /* 0x000fea0003800000 */
.L_x_310:
        /* <DEDUP_REMOVED lines=18> */
.L_x_313:
[----:B------:R-:W-:Y:S05]  /*f960*/  BSYNC B0 ;  /* 0x0000000000007941 */ /* 0x000fea0003800000 */
.L_x_312:
        /* <DEDUP_REMOVED lines=18> */
.L_x_315:
[----:B------:R-:W-:Y:S05]  /*fa90*/  BSYNC B0 ;  /* 0x0000000000007941 */ /* 0x000fea0003800000 */
.L_x_314:
[----:B------:R-:W-:-:S04]  /*faa0*/  IADD3 R0, R7, 0x70, RZ ;  /* 0x0000007007007810 */ /* 0x000fc80007ffe0ff */
[----:B------:R-:W-:-:S13]  /*fab0*/  ISETP.GE.AND P0, PT, R0, UR15, PT ;  /* 0x0000000f00007c0c */ /* 0x000fda000bf06270 */
[----:B------:R-:W-:Y:S05]  /*fac0*/  @P0 EXIT ;  /* 0x000000000000094d */ /* 0x000fea0003800000 */
[----:B-----5:R-:W-:Y:S01]  /*fad0*/  IADD3 R6, P0, R24, 0x70, RZ ;  /* 0x0000007018067810 */ /* 0x020fe20007f1e0ff */
[----:B-1----:R-:W-:Y:S01]  /*fae0*/  IMAD.MOV.U32 R2, RZ, RZ, R10 ;  /* 0x000000ffff027224 */ /* 0x002fe200078e000a */
        /* <DEDUP_REMOVED lines=14> */
.L_x_258:
[----:B------:R-:W-:Y:S01]  /*fbd0*/  UISETP.NE.AND UP4, UPT, UR8, -0x1, UPT ;  /* 0xffffffff0800788c */ /* 0x000fe2000bf85270 */
[----:B-1----:R-:W-:Y:S01]  /*fbe0*/  SHF.R.S32.HI R8, RZ, 0x1f, R198 ;  /* 0x0000001fff087819 */ /* 0x002fe200000114c6 */
        /* <DEDUP_REMOVED lines=20> */
[----:B------:R-:W-:Y:S01]  /*fd30*/  @!UP4 UIMAD.WIDE.U32 UR22, UR12, UR4, URZ ;  /* 0x000000040c16c2a5 */ /* 0x000fe2000f8e003f */
[----:B------:R-:W-:Y:S01]  /*fd40*/  IADD3 R23, R14, 0x40, RZ ;  /* 0x000000400e177810 */ /* 0x000fe20007ffe0ff */
        /* <DEDUP_REMOVED lines=50> */
.L_x_317:
[----:B------:R-:W-:Y:S05]  /*10070*/  BSYNC B0 ;  /* 0x0000000000007941 */ /* 0x000fea0003800000 */
.L_x_316:
        /* <DEDUP_REMOVED lines=18> */
.L_x_319:
[----:B------:R-:W-:Y:S05]  /*101a0*/  BSYNC B0 ;  /* 0x0000000000007941 */ /* 0x000fea0003800000 */
.L_x_318:
        /* <DEDUP_REMOVED lines=18> */
.L_x_321:
[----:B------:R-:W-:Y:S05]  /*102d0*/  BSYNC B0 ;  /* 0x0000000000007941 */ /* 0x000fea0003800000 */
.L_x_320:
        /* <DEDUP_REMOVED lines=18> */
.L_x_323:
[----:B------:R-:W-:Y:S05]  /*10400*/  BSYNC B0 ;  /* 0x0000000000007941 */ /* 0x000fea0003800000 */
.L_x_322:
        /* <DEDUP_REMOVED lines=18> */
.L_x_325:
[----:B------:R-:W-:Y:S05]  /*10530*/  BSYNC B0 ;  /* 0x0000000000007941 */ /* 0x000fea0003800000 */
.L_x_324:
        /* <DEDUP_REMOVED lines=18> */
.L_x_327:
[----:B------:R-:W-:Y:S05]  /*10660*/  BSYNC B0 ;  /* 0x0000000000007941 */ /* 0x000fea0003800000 */
.L_x_326:
        /* <DEDUP_REMOVED lines=18> */
.L_x_329:
[----:B------:R-:W-:Y:S05]  /*10790*/  BSYNC B0 ;  /* 0x0000000000007941 */ /* 0x000fea0003800000 */
.L_x_328:
        /* <DEDUP_REMOVED lines=18> */
.L_x_331:
[----:B------:R-:W-:Y:S05]  /*108c0*/  BSYNC B0 ;  /* 0x0000000000007941 */ /* 0x000fea0003800000 */
.L_x_330:
        /* <DEDUP_REMOVED lines=67> */
.L_x_332:
        /* <DEDUP_REMOVED lines=16> */
.L_x_2378:


//--------------------- .text._ZN5flash16flash_fwd_kernelI23Flash_fwd_kernel_traitsILi128ELi128ELi64ELi4ELb0ELb0EN7cutlass6half_tE19Flash_kernel_traitsILi128ELi128ELi64ELi4ES3_EELb0ELb0ELb0ELb1ELb0ELb0ELb1ELb0EEEvNS_16Flash_fwd_paramsE --------------------------
	.section	.text._ZN5flash16flash_fwd_kernelI23Flash_fwd_kernel_traitsILi128ELi128ELi64ELi4ELb0ELb0EN7cutlass6half_tE19Flash_kernel_traitsILi128ELi128ELi64ELi4ES3_EELb0ELb0ELb0ELb1ELb0ELb0ELb1ELb0EEEvNS_16Flash_fwd_paramsE,"ax",@progbits
	.sectioninfo	@"SHI_REGISTERS=255"
	.align	128
        .global         _ZN5flash16flash_fwd_kernelI23Flash_fwd_kernel_traitsILi128ELi128ELi64ELi4ELb0ELb0EN7cutlass6half_tE19Flash_kernel_traitsILi128ELi128ELi64ELi4ES3_EELb0ELb0ELb0ELb1ELb0ELb0ELb1ELb0EEEvNS_16Flash_fwd_paramsE
        .type           _ZN5flash16flash_fwd_kernelI23Flash_fwd_kernel_traitsILi128ELi128ELi64ELi4ELb0ELb0EN7cutlass6half_tE19Flash_kernel_traitsILi128ELi128ELi64ELi4ES3_EELb0ELb0ELb0ELb1ELb0ELb0ELb1ELb0EEEvNS_16Flash_fwd_paramsE,@function
        .size           _ZN5flash16flash_fwd_kernelI23Flash_fwd_kernel_traitsILi128ELi128ELi64ELi4ELb0ELb0EN7cutlass6half_tE19Flash_kernel_traitsILi128ELi128ELi64ELi4ES3_EELb0ELb0ELb0ELb1ELb0ELb0ELb1ELb0EEEvNS_16Flash_fwd_paramsE,(.L_x_2379 - _ZN5flash16flash_fwd_kernelI23Flash_fwd_kernel_traitsILi128ELi128ELi64ELi4ELb0ELb0EN7cutlass6half_tE19Flash_kernel_traitsILi128ELi128ELi64ELi4ES3_EELb0ELb0ELb0ELb1ELb0ELb0ELb1ELb0EEEvNS_16Flash_fwd_paramsE)
        .other          _ZN5flash16flash_fwd_kernelI23Flash_fwd_kernel_traitsILi128ELi128ELi64ELi4ELb0ELb0EN7cutlass6half_tE19Flash_kernel_traitsILi128ELi128ELi64ELi4ES3_EELb0ELb0ELb0ELb1ELb0ELb0ELb1ELb0EEEvNS_16Flash_fwd_paramsE,@"STO_CUDA_ENTRY STV_DEFAULT"
_ZN5flash16flash_fwd_kernelI23Flash_fwd_kernel_traitsILi128ELi128ELi64ELi4ELb0ELb0EN7cutlass6half_tE19Flash_kernel_traitsILi128ELi128ELi64ELi4ES3_EELb0ELb0ELb0ELb1ELb0ELb0ELb1ELb0EEEvNS_16Flash_fwd_paramsE:
.text._ZN5flash16flash_fwd_kernelI23Flash_fwd_kernel_traitsILi128ELi128ELi64ELi4ELb0ELb0EN7cutlass6half_tE19Flash_kernel_traitsILi128ELi128ELi64ELi4ES3_EELb0ELb0ELb0ELb1ELb0ELb0ELb1ELb0EEEvNS_16Flash_fwd_paramsE:
        /* <DEDUP_REMOVED lines=56> */
.L_x_333:
[----:B------:R-:W-:Y:S02]  /*0380*/  ULDC UR6, c[0x0][0x218] ;  /* 0x0000860000067ab9 */ /* 0x000fe40000000800 */
.L_x_334:
        /* <DEDUP_REMOVED lines=57> */
.L_x_336:
        /* <DEDUP_REMOVED lines=46> */
.L_x_337:
        /* <DEDUP_REMOVED lines=55> */
[----:B------:R-:W-:Y:S01]  /*0d70*/  IMAD R5, R8, c[0x0][0x1bc], R0 ;  /* 0x00006f0008057a24 */ /* 0x000fe200078e0200 */
        /* <DEDUP_REMOVED lines=40> */
.L_x_339:
[----:B------:R-:W-:Y:S05]  /*1000*/  BSYNC B0 ;  /* 0x0000000000007941 */ /* 0x000fea0003800000 */
.L_x_338:
        /* <DEDUP_REMOVED lines=29> */
.L_x_341:
[----:B------:R-:W-:Y:S05]  /*11e0*/  BSYNC B0 ;  /* 0x0000000000007941 */ /* 0x000fea0003800000 */
.L_x_340:
        /* <DEDUP_REMOVED lines=29> */
.L_x_343:
[----:B------:R-:W-:Y:S05]  /*13c0*/  BSYNC B0 ;  /* 0x0000000000007941 */ /* 0x000fea0003800000 */
.L_x_342:
        /* <DEDUP_REMOVED lines=29> */
.L_x_345:
[----:B------:R-:W-:Y:S05]  /*15a0*/  BSYNC B0 ;  /* 0x0000000000007941 */ /* 0x000fea0003800000 */
.L_x_344:
        /* <DEDUP_REMOVED lines=29> */
.L_x_347:
[----:B------:R-:W-:Y:S05]  /*1780*/  BSYNC B0 ;  /* 0x0000000000007941 */ /* 0x000fea0003800000 */
.L_x_346:
        /* <DEDUP_REMOVED lines=29> */
.L_x_349:
[----:B------:R-:W-:Y:S05]  /*1960*/  BSYNC B0 ;  /* 0x0000000000007941 */ /* 0x000fea0003800000 */
.L_x_348:
        /* <DEDUP_REMOVED lines=29> */
.L_x_351:
[----:B------:R-:W-:Y:S05]  /*1b40*/  BSYNC B0 ;  /* 0x0000000000007941 */ /* 0x000fea0003800000 */
.L_x_350:
        /* <DEDUP_REMOVED lines=36> */
.L_x_353:
[----:B------:R-:W-:Y:S05]  /*1d90*/  BSYNC B0 ;  /* 0x0000000000007941 */ /* 0x000fea0003800000 */
.L_x_352:
[----:B------:R-:W-:Y:S01]  /*1da0*/  ULEA.HI.SX32 UR20, UR21, 0xffffffff, 0x1a ;  /* 0xffffffff15147891 */ /* 0x000fe2000f8fd23f */
[----:B--2---:R-:W-:Y:S01]  /*1db0*/  IMAD.MOV.U32 R2, RZ, RZ, R30 ;  /* 0x000000ffff027224 */ /* 0x004fe200078e001e */
[----:B------:R-:W-:Y:S01]  /*1dc0*/  MOV R2, R28 ;  /* 0x0000001c00027202 */ /* 0x000fe20000000f00 */
[----:B------:R-:W-:Y:S01]  /*1dd0*/  IMAD.MOV.U32 R3, RZ, RZ, R31 ;  /* 0x000000ffff037224 */ /* 0x000fe200078e001f */
[----:B------:R-:W-:Y:S01]  /*1de0*/  UIMAD UR18, UR20, -0x40, UR10 ;  /* 0xffffffc0141278a4 */ /* 0x000fe2000f8e020a */
[----:B------:R-:W-:Y:S01]  /*1df0*/  MOV R252, UR23 ;  /* 0x0000001700fc7c02 */ /* 0x000fe20008000f00 */
[----:B------:R-:W-:Y:S01]  /*1e00*/  USHF.R.S32.HI UR25, URZ, 0x1f, UR20 ;  /* 0x0000001f3f197899 */ /* 0x000fe20008011414 */
[----:B------:R-:W-:Y:S01]  /*1e10*/  BSSY B0, `(.L_x_354) ;  /* 0x0000019000007945 */ /* 0x000fe20003800000 */
[----:B------:R-:W-:Y:S01]  /*1e20*/  UIMAD UR5, UR22, UR20, URZ ;  /* 0x00000014160572a4 */ /* 0x000fe2000f8e023f */
[----:B------:R2:W-:Y:S01]  /*1e30*/  STL.64 [R1+0x58], R2 ;  /* 0x0000580201007387 */ /* 0x0005e20000100a00 */
[----:B------:R-:W-:-:S02]  /*1e40*/  ISETP.GE.AND P0, PT, R12, UR18, PT ;  /* 0x000000120c007c0c */ /* 0x000fc4000bf06270 */
[----:B------:R-:W-:Y:S01]  /*1e50*/  UIMAD UR5, UR25, UR23, UR5 ;  /* 0x00000017190572a4 */ /* 0x000fe2000f8e0205 */
[----:B--2---:R-:W-:-:S05]  /*1e60*/  IMAD.WIDE.U32 R2, R252, UR20, R2 ;  /* 0x00000014fc027c25 */ /* 0x004fca000f8e0002 */
        /* <DEDUP_REMOVED lines=19> */
.L_x_355:
[----:B------:R-:W-:Y:S05]  /*1fa0*/  BSYNC B0 ;  /* 0x0000000000007941 */ /* 0x000fea0003800000 */
.L_x_354:
        /* <DEDUP_REMOVED lines=25> */
.L_x_357:
[----:B------:R-:W-:Y:S05]  /*2140*/  BSYNC B0 ;  /* 0x0000000000007941 */ /* 0x000fea0003800000 */
.L_x_356:
        /* <DEDUP_REMOVED lines=24> */
.L_x_359:
[----:B------:R-:W-:Y:S05]  /*22d0*/  BSYNC B0 ;  /* 0x0000000000007941 */ /* 0x000fea0003800000 */
.L_x_358:
        /* <DEDUP_REMOVED lines=26> */
.L_x_361:
[----:B------:R-:W-:Y:S05]  /*2480*/  BSYNC B0 ;  /* 0x0000000000007941 */ /* 0x000fea0003800000 */
.L_x_360:
        /* <DEDUP_REMOVED lines=16> */
[----:B---3--:R-:W-:Y:S01]  /*2590*/  IMAD.U32 R2, RZ, RZ, UR6 ;  /* 0x00000006ff027e24 */ /* 0x008fe2000f8e00ff */
[----:B------:R-:W-:Y:S01]  /*25a0*/  ISETP.GE.AND P1, PT, R12, UR18, PT ;  /* 0x000000120c007c0c */ /* 0x000fe2000bf26270 */
[----:B------:R-:W-:-:S03]  /*25b0*/  ULDC.64 UR4, c[0x0][0x1a0] ;  /* 0x0000680000047ab9 */ /* 0x000fc60000000a00 */
[----:B------:R-:W-:-:S05]  /*25c0*/  IMAD.U32 R3, RZ, RZ, UR7 ;  /* 0x00000007ff037e24 */ /* 0x000fca000f8e00ff */
[----:B------:R3:W4:Y:S01]  /*25d0*/  @P0 LDG.E R2, [R2.64] ;  /* 0x0000001002020981 */ /* 0x000722000c1e1900 */
        /* <DEDUP_REMOVED lines=8> */
[----:B---3--:R-:W4:Y:S01]  /*2660*/  @P0 MUFU.RCP R3, c[0x0][0x238] ;  /* 0x00008e0000030b08 */ /* 0x008f220000001000 */
[----:B------:R3:W-:Y:S04]  /*2670*/  @P1 STS.128 [R243+0xc000], RZ ;  /* 0x00c000fff3001388 */ /* 0x0007e80000000c00 */
[----:B------:R3:W-:Y:S01]  /*2680*/  @P1 STS.128 [R243+0xe000], RZ ;  /* 0x00e000fff3001388 */ /* 0x0007e20000000c00 */
[----:B----4-:R-:W-:Y:S01]  /*2690*/  @P0 FMUL.FTZ R2, R2, R3 ;  /* 0x0000000302020220 */ /* 0x010fe20000410000 */
[----:B------:R-:W-:Y:S01]  /*26a0*/  MOV R3, UR4 ;  /* 0x0000000400037c02 */ /* 0x000fe20008000f00 */
[----:B------:R-:W-:-:S02]  /*26b0*/  UMOV UR4, URZ ;  /* 0x0000003f00047c82 */ /* 0x000fc40008000000 */
[----:B------:R4:W5:Y:S02]  /*26c0*/  @P0 R2UR UR6, R2 ;  /* 0x00000000020603c2 */ /* 0x00096400000e0000 */
[----:B----4-:R-:W-:Y:S01]  /*26d0*/  LEA R2, P0, R6, R26, 0x6 ;  /* 0x0000001a06027211 */ /* 0x010fe200078030ff */
[----:B-----5:R-:W-:-:S03]  /*26e0*/  @UP1 UMOV UR4, UR6 ;  /* 0x0000000600041c82 */ /* 0x020fc60008000000 */
[----:B------:R-:W-:Y:S01]  /*26f0*/  LEA.HI.X R3, R6, R24, R3, 0x6, P0 ;  /* 0x0000001806037211 */ /* 0x000fe200000f3403 */
[----:B------:R-:W-:Y:S05]  /*2700*/  @P1 BRA `(.L_x_363) ;  /* 0x0000011000001947 */ /* 0x000fea0003800000 */
[----:B---3--:R-:W-:Y:S02]  /*2710*/  ISETP.GE.AND P1, PT, R22, c[0x0][0x220], PT ;  /* 0x0000880016007a0c */ /* 0x008fe40003f26270 */
        /* <DEDUP_REMOVED lines=16> */
.L_x_363:
[----:B---3--:R-:W-:Y:S05]  /*2820*/  BSYNC B0 ;  /* 0x0000000000007941 */ /* 0x008fea0003800000 */
.L_x_362:
        /* <DEDUP_REMOVED lines=26> */
.L_x_365:
[----:B------:R-:W-:Y:S05]  /*29d0*/  BSYNC B0 ;  /* 0x0000000000007941 */ /* 0x000fea0003800000 */
.L_x_364:
        /* <DEDUP_REMOVED lines=8> */
[----:B------:R-:W-:-:S03]  /*2a60*/  IMAD.MOV.U32 R6, RZ, RZ, c[0x0][0x1a4] ;  /* 0x00006900ff067624 */ /* 0x000fc600078e00ff */
        /* <DEDUP_REMOVED lines=17> */
.L_x_367:
[----:B------:R-:W-:Y:S05]  /*2b80*/  BSYNC B0 ;  /* 0x0000000000007941 */ /* 0x000fea0003800000 */
.L_x_366:
[----:B------:R-:W-:Y:S01]  /*2b90*/  ISETP.GE.AND P0, PT, R14, UR18, PT ;  /* 0x000000120e007c0c */ /* 0x000fe2000bf06270 */
[----:B------:R-:W-:-:S12]  /*2ba0*/  BSSY B0, `(.L_x_368) ;  /* 0x000001a000007945 */ /* 0x000fd80003800000 */
[----:B------:R1:W-:Y:S04]  /*2bb0*/  @P0 STS.128 [R243+0xd800], RZ ;  /* 0x00d800fff3000388 */ /* 0x0003e80000000c00 */
[----:B------:R1:W-:Y:S01]  /*2bc0*/  @P0 STS.128 [R243+0xf800], RZ ;  /* 0x00f800fff3000388 */ /* 0x0003e20000000c00 */
[----:B------:R-:W-:Y:S05]  /*2bd0*/  @P0 BRA `(.L_x_369) ;  /* 0x0000016000000947 */ /* 0x000fea0003800000 */
[----:B------:R-:W-:Y:S01]  /*2be0*/  ISETP.GE.AND P1, PT, R22, c[0x0][0x220], PT ;  /* 0x0000880016007a0c */ /* 0x000fe20003f26270 */
[----:B--2---:R-:W-:Y:S01]  /*2bf0*/  IMAD.MOV.U32 R6, RZ, RZ, c[0x0][0x1a0] ;  /* 0x00006800ff067624 */ /* 0x004fe200078e00ff */
        /* <DEDUP_REMOVED lines=20> */
.L_x_369:
[----:B------:R-:W-:Y:S05]  /*2d40*/  BSYNC B0 ;  /* 0x0000000000007941 */ /* 0x000fea0003800000 */
.L_x_368:
[----:B------:R-:W-:Y:S01]  /*2d50*/  SHF.R.S32.HI R5, RZ, 0x4, R19 ;  /* 0x00000004ff057819 */ /* 0x000fe20000011413 */
[----:B--2---:R-:W-:Y:S01]  /*2d60*/  IMAD.SHL.U32 R7, R36, 0x40, RZ ;  /* 0x0000004024077824 */ /* 0x004fe200078e00ff */
[----:B------:R-:W-:Y:S01]  /*2d70*/  SHF.L.U32 R8, R18, 0x6, RZ ;  /* 0x0000000612087819 */ /* 0x000fe200000006ff */
[----:B------:R-:W-:Y:S01]  /*2d80*/  IMAD.SHL.U32 R6, R12, 0x8, RZ ;  /* 0x000000080c067824 */ /* 0x000fe200078e00ff */
[----:B------:R-:W-:Y:S01]  /*2d90*/  LEA.HI R2, R19, R5, RZ, 0x1 ;  /* 0x0000000513027211 */ /* 0x000fe200078f08ff */
[----:B------:R-:W-:Y:S01]  /*2da0*/  IMAD.SHL.U32 R3, R17, 0x40, RZ ;  /* 0x0000004011037824 */ /* 0x000fe200078e00ff */
[----:B------:R-:W-:Y:S01]  /*2db0*/  LOP3.LUT R192, R8, 0xfffffe00, RZ, 0xc0, !PT ;  /* 0xfffffe0008c07812 */ /* 0x000fe200078ec0ff */
[----:B------:R-:W-:Y:S01]  /*2dc0*/  IMAD.SHL.U32 R108, R248, 0x2, RZ ;  /* 0x00000002f86c7824 */ /* 0x000fe200078e00ff */
[----:B------:R-:W-:Y:S01]  /*2dd0*/  LOP3.LUT R2, R2, 0xfffffffe, RZ, 0xc0, !PT ;  /* 0xfffffffe02027812 */ /* 0x000fe200078ec0ff */
[----:B------:R-:W-:Y:S01]  /*2de0*/  UMOV UR5, 0x40 ;  /* 0x0000004000057882 */ /* 0x000fe20000000000 */
[----:B------:R-:W-:Y:S01]  /*2df0*/  R2P PR, R36, 0x6 ;  /* 0x0000000624007804 */ /* 0x000fe20000000000 */
[----:B------:R-:W0:Y:S01]  /*2e00*/  LDGDEPBAR ;  /* 0x00000000000079af */ /* 0x000e220000000000 */
[----:B------:R-:W-:Y:S01]  /*2e10*/  LOP3.LUT R3, R3, 0x1c0, RZ, 0xc0, !PT ;  /* 0x000001c003037812 */ /* 0x000fe200078ec0ff */
[----:B------:R-:W-:Y:S01]  /*2e20*/  IMAD.IADD R5, R5, 0x1, -R2 ;  /* 0x0000000105057824 */ /* 0x000fe200078e0a02 */
[----:B------:R-:W-:Y:S01]  /*2e30*/  LOP3.LUT R2, R7, 0x1c0, RZ, 0xc0, !PT ;  /* 0x000001c007027812 */ /* 0x000fe200078ec0ff */
[----:B------:R-:W-:Y:S01]  /*2e40*/  UISETP.GE.AND UP0, UPT, UR10, 0x41, UPT ;  /* 0x000000410a00788c */ /* 0x000fe2000bf06270 */
[----:B------:R-:W-:Y:S01]  /*2e50*/  LOP3.LUT R108, R108, 0x6, RZ, 0xc0, !PT ;  /* 0x000000066c6c7812 */ /* 0x000fe200078ec0ff */
[----:B------:R-:W-:Y:S01]  /*2e60*/  IMAD.SHL.U32 R7, R5, 0x8, RZ ;  /* 0x0000000805077824 */ /* 0x000fe200078e00ff */
[----:B------:R-:W-:-:S02]  /*2e70*/  LOP3.LUT R8, R2, 0x8, R6, 0xf8, !PT ;  /* 0x0000000802087812 */ /* 0x000fc400078ef806 */
[----:B------:R-:W-:Y:S02]  /*2e80*/  SHF.R.U32.HI R2, RZ, 0x3, R2 ;  /* 0x00000003ff027819 */ /* 0x000fe40000011602 */
[----:B------:R-:W-:Y:S02]  /*2e90*/  LOP3.LUT R7, R3, 0x8, R7, 0xf8, !PT ;  /* 0x0000000803077812 */ /* 0x000fe400078ef807 */
[----:B------:R-:W-:Y:S02]  /*2ea0*/  LOP3.LUT R2, R8, R2, RZ, 0x3c, !PT ;  /* 0x0000000208027212 */ /* 0x000fe400078e3cff */
[----:B------:R-:W-:Y:S01]  /*2eb0*/  SHF.R.U32.HI R6, RZ, 0x3, R3 ;  /* 0x00000003ff067819 */ /* 0x000fe20000011603 */
[----:B------:R-:W-:Y:S01]  /*2ec0*/  IMAD R3, R80, 0x400, R192 ;  /* 0x0000040050037824 */ /* 0x000fe200078e02c0 */
[----:B------:R-:W-:Y:S02]  /*2ed0*/  LEA R2, R5, R2, 0x9 ;  /* 0x0000000205027211 */ /* 0x000fe400078e48ff */
[----:B------:R-:W-:-:S03]  /*2ee0*/  LOP3.LUT R189, R7, R6, RZ, 0x3c, !PT ;  /* 0x0000000607bd7212 */ /* 0x000fc600078e3cff */
[----:B------:R-:W-:Y:S02]  /*2ef0*/  IMAD.SHL.U32 R224, R2, 0x2, RZ ;  /* 0x0000000202e07824 */ /* 0x000fe400078e00ff */
[----:B------:R-:W-:-:S03]  /*2f00*/  IMAD.IADD R3, R189, 0x1, R3 ;  /* 0x00000001bd037824 */ /* 0x000fc600078e0203 */
[C---:B------:R-:W-:Y:S01]  /*2f10*/  IADD3 R2, R224.reuse, 0x8000, RZ ;  /* 0x00008000e0027810 */ /* 0x040fe20007ffe0ff */
[----:B------:R-:W-:Y:S01]  /*2f20*/  IMAD.SHL.U32 R231, R3, 0x2, RZ ;  /* 0x0000000203e77824 */ /* 0x000fe200078e00ff */
[----:B------:R-:W-:Y:S01]  /*2f30*/  IADD3 R235, R224, 0x8020, RZ ;  /* 0x00008020e0eb7810 */ /* 0x000fe20007ffe0ff */
[----:B------:R-:W-:Y:S01]  /*2f40*/  LDSM.16.M88.4 R16, [R224+0x8000] ;  /* 0x00800000e010783b */ /* 0x000fe20000000200 */
[----:B------:R-:W-:Y:S01]  /*2f50*/  @P1 IADD3 R235, R2, -0x20, RZ ;  /* 0xffffffe002eb1810 */ /* 0x000fe20007ffe0ff */
[----:B------:R-:W-:Y:S01]  /*2f60*/  IMAD R234, R0, 0x2, R231 ;  /* 0x0000000200ea7824 */ /* 0x000fe200078e02e7 */
[----:B------:R-:W-:Y:S01]  /*2f70*/  SHF.R.S32.HI R2, RZ, 0x1f, R40 ;  /* 0x0000001fff027819 */ /* 0x000fe20000011428 */
[----:B------:R-:W2:Y:S01]  /*2f80*/  LDSM.16.M88.4 R12, [R231] ;  /* 0x00000000e70c783b */ /* 0x000ea20000000200 */
[----:B------:R-:W-:Y:S02]  /*2f90*/  MOV R3, UR10 ;  /* 0x0000000a00037c02 */ /* 0x000fe40008000f00 */
[----:B------:R-:W-:Y:S01]  /*2fa0*/  LEA.HI R2, R2, R40, RZ, 0x2 ;  /* 0x0000002802027211 */ /* 0x000fe200078f10ff */
[----:B------:R-:W5:Y:S01]  /*2fb0*/  LDSM.16.M88.4 R8, [R231+0x2000] ;  /* 0x00200000e708783b */ /* 0x000f620000000200 */
[----:B------:R-:W-:-:S02]  /*2fc0*/  LEA R232, R4, R231, 0x1 ;  /* 0x000000e704e87211 */ /* 0x000fc400078e08ff */
[----:B------:R-:W-:Y:S01]  /*2fd0*/  SHF.R.S32.HI R81, RZ, 0x2, R2 ;  /* 0x00000002ff517819 */ /* 0x000fe20000011402 */
[----:B------:R-:W-:Y:S01]  /*2fe0*/  IMAD.U32 R2, RZ, RZ, UR20 ;  /* 0x00000014ff027e24 */ /* 0x000fe2000f8e00ff */
[----:B-1----:R-:W1:Y:S01]  /*2ff0*/  LDSM.16.M88.4 R20, [R224+0x8800] ;  /* 0x00880000e014783b */ /* 0x002e620000000200 */
[----:B------:R-:W-:Y:S02]  /*3000*/  IMAD R233, R0, 0x2, R232 ;  /* 0x0000000200e97824 */ /* 0x000fe400078e02e8 */
[----:B------:R-:W-:Y:S01]  /*3010*/  IMAD R5, R80, 0x10, R81 ;  /* 0x0000001050057824 */ /* 0x000fe200078e0251 */
[----:B------:R-:W3:Y:S01]  /*3020*/  LDSM.16.M88.4 R24, [R224+0x9000] ;  /* 0x00900000e018783b */ /* 0x000ee20000000200 */
[----:B------:R-:W-:-:S03]  /*3030*/  IMAD R108, R2, 0x40, R108 ;  /* 0x00000040026c7824 */ /* 0x000fc600078e026c */
[----:B------:R-:W-:Y:S01]  /*3040*/  IADD3 R6, R5, UR9, RZ ;  /* 0x0000000905067c10 */ /* 0x000fe2000fffe0ff */
[----:B------:R-:W4:Y:S01]  /*3050*/  LDSM.16.M88.4 R28, [R224+0x9800] ;  /* 0x00980000e01c783b */ /* 0x000f220000000200 */
[C---:B------:R-:W-:Y:S02]  /*3060*/  IADD3 R157, R108.reuse, 0x1, RZ ;  /* 0x000000016c9d7810 */ /* 0x040fe40007ffe0ff */
[----:B------:R-:W-:Y:S01]  /*3070*/  IADD3 R3, R3, -UR11, R6 ;  /* 0x8000000b03037c10 */ /* 0x000fe2000fffe006 */
[----:B------:R-:W-:Y:S01]  /*3080*/  STL [R1+0x70], R81 ;  /* 0x0000705101007387 */ /* 0x000fe20000100800 */
[C---:B------:R-:W-:Y:S02]  /*3090*/  IADD3 R156, R108.reuse, 0x8, RZ ;  /* 0x000000086c9c7810 */ /* 0x040fe40007ffe0ff */
[C---:B------:R-:W-:Y:S01]  /*30a0*/  IADD3 R154, R108.reuse, 0x9, RZ ;  /* 0x000000096c9a7810 */ /* 0x040fe20007ffe0ff */
[----:B------:R-:W-:Y:S01]  /*30b0*/  IMAD.IADD R2, R3, 0x1, -R108 ;  /* 0x0000000103027824 */ /* 0x000fe200078e0a6c */
[----:B------:R1:W-:Y:S01]  /*30c0*/  STL [R1+0x3c], R6 ;  /* 0x00003c0601007387 */ /* 0x0003e20000100800 */
[----:B------:R-:W-:-:S02]  /*30d0*/  IADD3 R152, R108, 0x10, RZ ;  /* 0x000000106c987810 */ /* 0x000fc40007ffe0ff */
[C---:B------:R-:W-:Y:S01]  /*30e0*/  IADD3 R149, R108.reuse, 0x11, RZ ;  /* 0x000000116c957810 */ /* 0x040fe20007ffe0ff */
[----:B------:R-:W-:Y:S01]  /*30f0*/  LDSM.16.M88.4 R40, [R235+0x800] ;  /* 0x00080000eb28783b */ /* 0x000fe20000000200 */
[----:B------:R-:W-:Y:S01]  /*3100*/  IABS R5, R2 ;  /* 0x0000000200057213 */ /* 0x000fe20000000000 */
[----:B------:R-:W-:Y:S01]  /*3110*/  IMAD.IADD R2, R3, 0x1, -R157 ;  /* 0x0000000103027824 */ /* 0x000fe200078e0a9d */
[C---:B------:R-:W-:Y:S01]  /*3120*/  IADD3 R148, R108.reuse, 0x18, RZ ;  /* 0x000000186c947810 */ /* 0x040fe20007ffe0ff */
[----:B------:R-:W-:Y:S01]  /*3130*/  LDSM.16.M88.4 R36, [R235] ;  /* 0x00000000eb24783b */ /* 0x000fe20000000200 */
[----:B------:R1:W-:Y:S01]  /*3140*/  I2F R225, R5 ;  /* 0x0000000500e17306 */ /* 0x0003e20000201400 */
[C---:B------:R-:W-:Y:S02]  /*3150*/  IADD3 R150, R108.reuse, 0x19, RZ ;  /* 0x000000196c967810 */ /* 0x040fe40007ffe0ff */
[----:B------:R-:W-:Y:S01]  /*3160*/  IABS R2, R2 ;  /* 0x0000000200027213 */ /* 0x000fe20000000000 */
[----:B--2---:R-:W-:Y:S01]  /*3170*/  HMMA.16816.F32 R76, R12, R16, RZ ;  /* 0x000000100c4c723c */ /* 0x004fe200000018ff */
[C---:B------:R-:W-:Y:S01]  /*3180*/  IADD3 R153, R108.reuse, 0x20, RZ ;  /* 0x000000206c997810 */ /* 0x040fe20007ffe0ff */
[----:B------:R-:W-:Y:S01]  /*3190*/  LDSM.16.M88.4 R44, [R235+0x1000] ;  /* 0x00100000eb2c783b */ /* 0x000fe20000000200 */
[----:B------:R-:W-:-:S02]  /*31a0*/  IADD3 R155, R108, 0x21, RZ ;  /* 0x000000216c9b7810 */ /* 0x000fc40007ffe0ff */
[C---:B------:R-:W-:Y:S02]  /*31b0*/  IADD3 R163, R108.reuse, 0x28, RZ ;  /* 0x000000286ca37810 */ /* 0x040fe40007ffe0ff */
[C---:B------:R-:W-:Y:S01]  /*31c0*/  IADD3 R164, R108.reuse, 0x30, RZ ;  /* 0x000000306ca47810 */ /* 0x040fe20007ffe0ff */
[C---:B-----5:R-:W-:Y:S01]  /*31d0*/  HMMA.16816.F32 R32, R8.reuse, R16, RZ ;  /* 0x000000100820723c */ /* 0x060fe200000018ff */
[C---:B------:R-:W-:Y:S02]  /*31e0*/  IADD3 R165, R108.reuse, 0x29, RZ ;  /* 0x000000296ca57810 */ /* 0x040fe40007ffe0ff */
[C---:B------:R-:W-:Y:S01]  /*31f0*/  IADD3 R167, R108.reuse, 0x31, RZ ;  /* 0x000000316ca77810 */ /* 0x040fe20007ffe0ff */
[----:B-1----:R-:W-:Y:S01]  /*3200*/  IMAD.MOV.U32 R5, RZ, RZ, R2 ;  /* 0x000000ffff057224 */ /* 0x002fe200078e0002 */
[C---:B------:R-:W-:Y:S02]  /*3210*/  IADD3 R6, R3.reuse, -R156, RZ ;  /* 0x8000009c03067210 */ /* 0x040fe40007ffe0ff */
[C---:B------:R-:W-:Y:S01]  /*3220*/  IADD3 R7, R3.reuse, -R167, RZ ;  /* 0x800000a703077210 */ /* 0x040fe20007ffe0ff */
[----:B------:R1:W-:Y:S01]  /*3230*/  I2F R227, R5 ;  /* 0x0000000500e37306 */ /* 0x0003e20000201400 */
[----:B------:R-:W-:Y:S01]  /*3240*/  IABS R2, R6 ;  /* 0x0000000600027213 */ /* 0x000fe20000000000 */
[----:B------:R-:W-:Y:S01]  /*3250*/  IMAD.IADD R6, R3, 0x1, -R154 ;  /* 0x0000000103067824 */ /* 0x000fe200078e0a9a */
[----:B------:R-:W-:Y:S01]  /*3260*/  HMMA.16816.F32 R56, R8, R18, RZ ;  /* 0x000000120838723c */ /* 0x000fe200000018ff */
[----:B------:R-:W-:-:S02]  /*3270*/  IADD3 R168, R108, 0x38, RZ ;  /* 0x000000386ca87810 */ /* 0x000fc40007ffe0ff */
[----:B------:R-:W-:Y:S02]  /*3280*/  IADD3 R169, R108, 0x39, RZ ;  /* 0x000000396ca97810 */ /* 0x000fe40007ffe0ff */
[----:B------:R-:W-:Y:S02]  /*3290*/  ISETP.GE.AND P1, PT, R157, UR10, PT ;  /* 0x0000000a9d007c0c */ /* 0x000fe4000bf26270 */
[----:B------:R-:W-:Y:S01]  /*32a0*/  ISETP.GE.AND P0, PT, R156, UR10, PT ;  /* 0x0000000a9c007c0c */ /* 0x000fe2000bf06270 */
[----:B------:R-:W-:Y:S01]  /*32b0*/  HMMA.16816.F32 R88, R12, R18, RZ ;  /* 0x000000120c58723c */ /* 0x000fe200000018ff */
[----:B------:R-:W-:Y:S02]  /*32c0*/  ISETP.GE.AND P6, PT, R154, UR10, PT ;  /* 0x0000000a9a007c0c */ /* 0x000fe4000bfc6270 */
[----:B------:R-:W-:Y:S01]  /*32d0*/  ISETP.GE.AND P5, PT, R152, UR10, PT ;  /* 0x0000000a98007c0c */ /* 0x000fe2000bfa6270 */
[----:B-1----:R-:W-:Y:S01]  /*32e0*/  IMAD.MOV.U32 R5, RZ, RZ, R2 ;  /* 0x000000ffff057224 */ /* 0x002fe200078e0002 */
[----:B------:R-:W-:-:S02]  /*32f0*/  IABS R2, R6 ;  /* 0x0000000600027213 */ /* 0x000fc40000000000 */
[----:B------:R-:W-:Y:S01]  /*3300*/  IADD3 R6, R3, -R152, RZ ;  /* 0x8000009803067210 */ /* 0x000fe20007ffe0ff */
[----:B------:R1:W-:Y:S01]  /*3310*/  I2F R236, R5 ;  /* 0x0000000500ec7306 */ /* 0x0003e20000201400 */
[----:B------:R-:W-:Y:S01]  /*3320*/  HMMA.16816.F32 R16, R8, R20, RZ ;  /* 0x000000140810723c */ /* 0x000fe200000018ff */
[----:B------:R-:W-:Y:S02]  /*3330*/  ISETP.GE.AND P4, PT, R149, UR10, PT ;  /* 0x0000000a95007c0c */ /* 0x000fe4000bf86270 */
[----:B------:R-:W-:-:S05]  /*3340*/  ISETP.GE.AND P3, PT, R148, UR10, PT ;  /* 0x0000000a94007c0c */ /* 0x000fca000bf66270 */
[----:B---3--:R-:W-:Y:S01]  /*3350*/  HMMA.16816.F32 R48, R8, R24, RZ ;  /* 0x000000180830723c */ /* 0x008fe200000018ff */
[----:B-1----:R-:W-:Y:S01]  /*3360*/  IMAD.MOV.U32 R5, RZ, RZ, R2 ;  /* 0x000000ffff057224 */ /* 0x002fe200078e0002 */
[----:B------:R-:W-:Y:S01]  /*3370*/  IABS R2, R6 ;  /* 0x0000000600027213 */ /* 0x000fe20000000000 */
[----:B------:R-:W-:-:S05]  /*3380*/  IMAD.IADD R6, R3, 0x1, -R149 ;  /* 0x0000000103067824 */ /* 0x000fca00078e0a95 */
[C---:B----4-:R-:W-:Y:S01]  /*3390*/  HMMA.16816.F32 R52, R8.reuse, R28, RZ ;  /* 0x0000001c0834723c */ /* 0x050fe200000018ff */
[----:B------:R1:W-:Y:S07]  /*33a0*/  I2F R238, R5 ;  /* 0x0000000500ee7306 */ /* 0x0003ee0000201400 */
[C---:B------:R-:W-:Y:S08]  /*33b0*/  HMMA.16816.F32 R60, R8.reuse, R22, RZ ;  /* 0x00000016083c723c */ /* 0x040ff000000018ff */
[----:B------:R-:W-:Y:S01]  /*33c0*/  HMMA.16816.F32 R68, R8, R26, RZ ;  /* 0x0000001a0844723c */ /* 0x000fe200000018ff */
[----:B-1----:R-:W-:Y:S01]  /*33d0*/  IMAD.MOV.U32 R5, RZ, RZ, R2 ;  /* 0x000000ffff057224 */ /* 0x002fe200078e0002 */
[----:B------:R-:W-:-:S02]  /*33e0*/  IABS R2, R6 ;  /* 0x0000000600027213 */ /* 0x000fc40000000000 */
[C---:B------:R-:W-:Y:S01]  /*33f0*/  IADD3 R6, R3.reuse, -R148, RZ ;  /* 0x8000009403067210 */ /* 0x040fe20007ffe0ff */
[----:B------:R1:W-:Y:S03]  /*3400*/  I2F R239, R5 ;  /* 0x0000000500ef7306 */ /* 0x0003e60000201400 */
[----:B------:R-:W-:Y:S01]  /*3410*/  HMMA.16816.F32 R64, R8, R30, RZ ;  /* 0x0000001e0840723c */ /* 0x000fe200000018ff */
[----:B------:R-:W2:Y:S07]  /*3420*/  LDSM.16.M88.4 R8, [R232+0x2000] ;  /* 0x00200000e808783b */ /* 0x000eae0000000200 */
[----:B------:R-:W-:Y:S01]  /*3430*/  HMMA.16816.F32 R72, R12, R20, RZ ;  /* 0x000000140c48723c */ /* 0x000fe200000018ff */
[----:B-1----:R-:W-:Y:S01]  /*3440*/  IMAD.MOV.U32 R5, RZ, RZ, R2 ;  /* 0x000000ffff057224 */ /* 0x002fe200078e0002 */
[----:B------:R-:W-:Y:S01]  /*3450*/  IABS R2, R6 ;  /* 0x0000000600027213 */ /* 0x000fe20000000000 */
[----:B------:R-:W-:-:S05]  /*3460*/  IMAD.IADD R6, R3, 0x1, -R150 ;  /* 0x0000000103067824 */ /* 0x000fca00078e0a96 */
[C---:B------:R-:W-:Y:S01]  /*3470*/  HMMA.16816.F32 R92, R12.reuse, R22, RZ ;  /* 0x000000160c5c723c */ /* 0x040fe200000018ff */
[----:B------:R1:W-:Y:S07]  /*3480*/  I2F R241, R5 ;  /* 0x0000000500f17306 */ /* 0x0003ee0000201400 */
[C---:B------:R-:W-:Y:S08]  /*3490*/  HMMA.16816.F32 R20, R12.reuse, R24, RZ ;  /* 0x000000180c14723c */ /* 0x040ff000000018ff */
[C---:B------:R-:W-:Y:S01]  /*34a0*/  HMMA.16816.F32 R96, R12.reuse, R26, RZ ;  /* 0x0000001a0c60723c */ /* 0x040fe200000018ff */
[----:B-1----:R-:W-:Y:S01]  /*34b0*/  IMAD.MOV.U32 R5, RZ, RZ, R2 ;  /* 0x000000ffff057224 */ /* 0x002fe200078e0002 */
[----:B------:R-:W-:Y:S01]  /*34c0*/  IABS R2, R6 ;  /* 0x0000000600027213 */ /* 0x000fe20000000000 */
[----:B------:R-:W1:Y:S01]  /*34d0*/  LDSM.16.M88.4 R24, [R235+0x1800] ;  /* 0x00180000eb18783b */ /* 0x000e620000000200 */
[----:B------:R-:W-:Y:S01]  /*34e0*/  IMAD.U32 R6, RZ, RZ, UR5 ;  /* 0x00000005ff067e24 */ /* 0x000fe2000f8e00ff */
[----:B------:R3:W-:Y:S03]  /*34f0*/  I2F R244, R5 ;  /* 0x0000000500f47306 */ /* 0x0007e60000201400 */
[C---:B------:R-:W-:Y:S05]  /*3500*/  HMMA.16816.F32 R80, R12.reuse, R28, RZ ;  /* 0x0000001c0c50723c */ /* 0x040fea00000018ff */
[----:B------:R4:W-:Y:S03]  /*3510*/  I2F R246, R2 ;  /* 0x0000000200f67306 */ /* 0x0009e60000201400 */
[----:B------:R-:W-:Y:S01]  /*3520*/  HMMA.16816.F32 R84, R12, R30, RZ ;  /* 0x0000001e0c54723c */ /* 0x000fe200000018ff */
[----:B------:R-:W5:Y:S01]  /*3530*/  LDSM.16.M88.4 R12, [R232] ;  /* 0x00000000e80c783b */ /* 0x000f620000000200 */
[----:B---3--:R-:W-:-:S06]  /*3540*/  IADD3 R5, R3, -R153, RZ ;  /* 0x8000009903057210 */ /* 0x008fcc0007ffe0ff */
[----:B--2---:R-:W-:Y:S01]  /*3550*/  HMMA.16816.F32 R120, R8, R40, R16 ;  /* 0x000000280878723c */ /* 0x004fe20000001810 */
[----:B------:R-:W-:-:S04]  /*3560*/  IABS R5, R5 ;  /* 0x0000000500057213 */ /* 0x000fc80000000000 */
[----:B------:R2:W-:Y:S01]  /*3570*/  I2F R245, R5 ;  /* 0x0000000500f57306 */ /* 0x0005e20000201400 */
[C---:B----4-:R-:W-:Y:S01]  /*3580*/  IMAD.IADD R2, R3.reuse, 0x1, -R155 ;  /* 0x0000000103027824 */ /* 0x050fe200078e0a9b */
[----:B------:R-:W-:Y:S01]  /*3590*/  IADD3 R16, R3, -R169, RZ ;  /* 0x800000a903107210 */ /* 0x000fe20007ffe0ff */
[----:B------:R-:W-:Y:S03]  /*35a0*/  HMMA.16816.F32 R104, R8, R42, R60 ;  /* 0x0000002a0868723c */ /* 0x000fe6000000183c */
[----:B------:R-:W-:-:S04]  /*35b0*/  IABS R2, R2 ;  /* 0x0000000200027213 */ /* 0x000fc80000000000 */
[----:B------:R3:W-:Y:S01]  /*35c0*/  I2F R247, R2 ;  /* 0x0000000200f77306 */ /* 0x0007e20000201400 */
[----:B------:R-:W-:Y:S01]  /*35d0*/  HMMA.16816.F32 R124, R8, R44, R48 ;  /* 0x0000002c087c723c */ /* 0x000fe20000001830 */
[----:B--2---:R-:W-:-:S07]  /*35e0*/  IMAD.IADD R5, R3, 0x1, -R163 ;  /* 0x0000000103057824 */ /* 0x004fce00078e0aa3 */
[----:B-1----:R-:W-:Y:S01]  /*35f0*/  HMMA.16816.F32 R132, R8, R24, R52 ;  /* 0x000000180884723c */ /* 0x002fe20000001834 */
[----:B------:R-:W-:-:S04]  /*3600*/  IABS R5, R5 ;  /* 0x0000000500057213 */ /* 0x000fc80000000000 */
[----:B------:R1:W-:Y:S01]  /*3610*/  I2F R242, R5 ;  /* 0x0000000500f27306 */ /* 0x0003e20000201400 */
[----:B---3--:R-:W-:Y:S02]  /*3620*/  SEL R2, R6, 0xffffffc0, !P2 ;  /* 0xffffffc006027807 */ /* 0x008fe40005000000 */
[C---:B------:R-:W-:Y:S01]  /*3630*/  HMMA.16816.F32 R100, R8.reuse, R38, R56 ;  /* 0x000000260864723c */ /* 0x040fe20000001838 */
[C---:B------:R-:W-:Y:S02]  /*3640*/  IADD3 R6, R3.reuse, -R165, RZ ;  /* 0x800000a503067210 */ /* 0x040fe40007ffe0ff */
[----:B------:R-:W-:Y:S01]  /*3650*/  ISETP.GE.AND P2, PT, R108, UR10, PT ;  /* 0x0000000a6c007c0c */ /* 0x000fe2000bf46270 */
[----:B------:R-:W-:Y:S01]  /*3660*/  IMAD.IADD R230, R224, 0x1, R2 ;  /* 0x00000001e0e67824 */ /* 0x000fe200078e0202 */
[----:B------:R-:W-:Y:S01]  /*3670*/  IABS R6, R6 ;  /* 0x0000000600067213 */ /* 0x000fe20000000000 */
[----:B------:R-:W-:Y:S02]  /*3680*/  IMAD.IADD R229, R2, 0x1, R235 ;  /* 0x0000000102e57824 */ /* 0x000fe400078e02eb */
[----:B------:R-:W-:Y:S01]  /*3690*/  HMMA.16816.F32 R220, R8, R26, R64 ;  /* 0x0000001a08dc723c */ /* 0x000fe20000001840 */
[----:B------:R2:W-:Y:S01]  /*36a0*/  I2F R240, R6 ;  /* 0x0000000600f07306 */ /* 0x0005e20000201400 */
[----:B------:R-:W-:Y:S01]  /*36b0*/  LDSM.16.M88.4 R128, [R230+0x9800] ;  /* 0x00980000e680783b */ /* 0x000fe20000000200 */
[----:B-1----:R-:W-:-:S05]  /*36c0*/  IMAD.IADD R5, R3, 0x1, -R164 ;  /* 0x0000000103057824 */ /* 0x002fca00078e0aa4 */
[----:B-----5:R-:W-:Y:S01]  /*36d0*/  HMMA.16816.F32 R60, R12, R40, R72 ;  /* 0x000000280c3c723c */ /* 0x020fe20000001848 */
[----:B------:R-:W-:-:S07]  /*36e0*/  IABS R5, R5 ;  /* 0x0000000500057213 */ /* 0x000fce0000000000 */
[C---:B------:R-:W-:Y:S01]  /*36f0*/  HMMA.16816.F32 R52, R12.reuse, R24, R80 ;  /* 0x000000180c34723c */ /* 0x040fe20000001850 */
[----:B--2---:R-:W-:Y:S01]  /*3700*/  IMAD.MOV.U32 R6, RZ, RZ, R5 ;  /* 0x000000ffff067224 */ /* 0x004fe200078e0005 */
[----:B------:R-:W-:Y:S01]  /*3710*/  IABS R5, R7 ;  /* 0x0000000700057213 */ /* 0x000fe20000000000 */
[----:B------:R-:W-:Y:S02]  /*3720*/  IMAD.IADD R7, R3, 0x1, -R168 ;  /* 0x0000000103077824 */ /* 0x000fe400078e0aa8 */
[----:B------:R1:W-:Y:S03]  /*3730*/  I2F R237, R6 ;  /* 0x0000000600ed7306 */ /* 0x0003e60000201400 */
[C---:B------:R-:W-:Y:S08]  /*3740*/  HMMA.16816.F32 R64, R12.reuse, R36, R76 ;  /* 0x000000240c40723c */ /* 0x040ff0000000184c */
[----:B------:R-:W-:Y:S01]  /*3750*/  HMMA.16816.F32 R56, R12, R44, R20 ;  /* 0x0000002c0c38723c */ /* 0x000fe20000001814 */
[----:B------:R-:W-:Y:S01]  /*3760*/  LDSM.16.M88.4 R20, [R230+0x8000] ;  /* 0x00800000e614783b */ /* 0x000fe20000000200 */
[----:B-1----:R-:W-:Y:S01]  /*3770*/  IMAD.MOV.U32 R6, RZ, RZ, R5 ;  /* 0x000000ffff067224 */ /* 0x002fe200078e0005 */
[----:B------:R-:W-:-:S05]  /*3780*/  IABS R5, R7 ;  /* 0x0000000700057213 */ /* 0x000fca0000000000 */
[----:B------:R-:W-:Y:S01]  /*3790*/  HMMA.16816.F32 R48, R12, R38, R88 ;  /* 0x000000260c30723c */ /* 0x000fe20000001858 */
[----:B------:R1:W-:Y:S01]  /*37a0*/  I2F R228, R6 ;  /* 0x0000000600e47306 */ /* 0x0003e20000201400 */
[----:B------:R-:W2:Y:S01]  /*37b0*/  LDSM.16.M88.4 R88, [R234+0x2000] ;  /* 0x00200000ea58783b */ /* 0x000ea20000000200 */
[----:B------:R-:W-:Y:S01]  /*37c0*/  IMAD.MOV.U32 R7, RZ, RZ, R5 ;  /* 0x000000ffff077224 */ /* 0x000fe200078e0005 */
[----:B------:R-:W-:-:S04]  /*37d0*/  IABS R5, R16 ;  /* 0x0000001000057213 */ /* 0x000fc80000000000 */
[C---:B------:R-:W-:Y:S01]  /*37e0*/  HMMA.16816.F32 R40, R12.reuse, R42, R92 ;  /* 0x0000002a0c28723c */ /* 0x040fe2000000185c */
[----:B------:R3:W-:Y:S07]  /*37f0*/  I2F R226, R7 ;  /* 0x0000000700e27306 */ /* 0x0007ee0000201400 */
[----:B------:R-:W-:Y:S01]  /*3800*/  HMMA.16816.F32 R28, R12, R46, R96 ;  /* 0x0000002e0c1c723c */ /* 0x000fe20000001860 */
[----:B-1----:R-:W-:-:S05]  /*3810*/  IADD3 R6, R3, 0x8, RZ ;  /* 0x0000000803067810 */ /* 0x002fca0007ffe0ff */
[----:B------:R-:W-:Y:S02]  /*3820*/  IMAD.IADD R16, R6, 0x1, -R108 ;  /* 0x0000000106107824 */ /* 0x000fe400078e0a6c */
[----:B------:R-:W-:Y:S01]  /*3830*/  HMMA.16816.F32 R24, R12, R26, R84 ;  /* 0x0000001a0c18723c */ /* 0x000fe20000001854 */
[----:B---3--:R-:W-:Y:S01]  /*3840*/  IMAD.MOV.U32 R7, RZ, RZ, R5 ;  /* 0x000000ffff077224 */ /* 0x008fe200078e0005 */
[C---:B------:R-:W-:Y:S02]  /*3850*/  IADD3 R5, R3.reuse, 0x40, RZ ;  /* 0x0000004003057810 */ /* 0x040fe40007ffe0ff */
[----:B------:R-:W-:Y:S01]  /*3860*/  IABS R16, R16 ;  /* 0x0000001000107213 */ /* 0x000fe20000000000 */
[----:B------:R1:W-:Y:S01]  /*3870*/  I2F R219, R7 ;  /* 0x0000000700db7306 */ /* 0x0003e20000201400 */
[----:B------:R-:W-:Y:S02]  /*3880*/  IADD3 R3, R3, 0x48, RZ ;  /* 0x0000004803037810 */ /* 0x000fe40007ffe0ff */
[----:B------:R-:W-:Y:S01]  /*3890*/  HMMA.16816.F32 R112, R8, R36, R32 ;  /* 0x000000240870723c */ /* 0x000fe20000001820 */
[----:B------:R-:W-:Y:S01]  /*38a0*/  IMAD.MOV.U32 R12, RZ, RZ, R16 ;  /* 0x000000ffff0c7224 */ /* 0x000fe200078e0010 */
[----:B------:R-:W3:Y:S01]  /*38b0*/  LDSM.16.M88.4 R36, [R230+0x9000] ;  /* 0x00900000e624783b */ /* 0x000ee20000000200 */
[----:B------:R-:W-:-:S02]  /*38c0*/  IMAD.IADD R13, R3, 0x1, -R108 ;  /* 0x00000001030d7824 */ /* 0x000fc400078e0a6c */
[----:B------:R4:W-:Y:S01]  /*38d0*/  I2F R218, R12 ;  /* 0x0000000c00da7306 */ /* 0x0009e20000201400 */
[----:B------:R-:W-:Y:S02]  /*38e0*/  LDSM.16.M88.4 R32, [R230+0x8800] ;  /* 0x00880000e620783b */ /* 0x000fe40000000200 */
[----:B------:R-:W-:Y:S02]  /*38f0*/  HMMA.16816.F32 R116, R8, R46, R68 ;  /* 0x0000002e0874723c */ /* 0x000fe40000001844 */
[----:B------:R-:W5:Y:S01]  /*3900*/  LDSM.16.M88.4 R8, [R234] ;  /* 0x00000000ea08783b */ /* 0x000f620000000200 */
[----:B-1----:R-:W-:-:S03]  /*3910*/  IADD3 R7, -R108, R5, RZ ;  /* 0x000000056c077210 */ /* 0x002fc60007ffe1ff */
[----:B------:R-:W-:Y:S02]  /*3920*/  LDSM.16.M88.4 R16, [R229] ;  /* 0x00000000e510783b */ /* 0x000fe40000000200 */
[----:B--2---:R-:W-:Y:S01]  /*3930*/  HMMA.16816.F32 R140, R88, R128, R132 ;  /* 0x00000080588c723c */ /* 0x004fe20000001884 */
[----:B------:R-:W-:-:S05]  /*3940*/  IABS R7, R7 ;  /* 0x0000000700077213 */ /* 0x000fca0000000000 */
[----:B----4-:R-:W-:Y:S01]  /*3950*/  IMAD.MOV.U32 R12, RZ, RZ, R7 ;  /* 0x000000ffff0c7224 */ /* 0x010fe200078e0007 */
[----:B------:R-:W-:Y:S02]  /*3960*/  IABS R7, R13 ;  /* 0x0000000d00077213 */ /* 0x000fe40000000000 */
[----:B------:R-:W-:Y:S01]  /*3970*/  IADD3 R13, -R157, R6, RZ ;  /* 0x000000069d0d7210 */ /* 0x000fe20007ffe1ff */
[----:B------:R1:W-:Y:S02]  /*3980*/  I2F R162, R12 ;  /* 0x0000000c00a27306 */ /* 0x0003e40000201400 */
[----:B-1----:R-:W-:Y:S01]  /*3990*/  IMAD.MOV.U32 R12, RZ, RZ, R7 ;  /* 0x000000ffff0c7224 */ /* 0x002fe200078e0007 */
[----:B------:R-:W-:Y:S01]  /*39a0*/  IABS R7, R13 ;  /* 0x0000000d00077213 */ /* 0x000fe20000000000 */
[----:B------:R-:W-:Y:S01]  /*39b0*/  IMAD.IADD R13, R5, 0x1, -R157 ;  /* 0x00000001050d7824 */ /* 0x000fe200078e0a9d */
[-C--:B---3--:R-:W-:Y:S03]  /*39c0*/  HMMA.16816.F32 R68, R88, R36.reuse, R124 ;  /* 0x000000245844723c */ /* 0x088fe6000000187c */
[----:B------:R1:W-:Y:S01]  /*39d0*/  I2F R161, R12 ;  /* 0x0000000c00a17306 */ /* 0x0003e20000201400 */
[----:B------:R-:W-:Y:S04]  /*39e0*/  LDSM.16.M88.4 R124, [R229+0x1800] ;  /* 0x00180000e57c783b */ /* 0x000fe80000000200 */
[C---:B-----5:R-:W-:Y:S08]  /*39f0*/  HMMA.16816.F32 R96, R8.reuse, R36, R56 ;  /* 0x000000240860723c */ /* 0x060ff00000001838 */
[----:B------:R-:W-:Y:S01]  /*3a00*/  HMMA.16816.F32 R92, R8, R128, R52 ;  /* 0x00000080085c723c */ /* 0x000fe20000001834 */
[----:B-1----:R-:W-:Y:S01]  /*3a10*/  IMAD.MOV.U32 R12, RZ, RZ, R7 ;  /* 0x000000ffff0c7224 */ /* 0x002fe200078e0007 */
[----:B------:R-:W-:-:S02]  /*3a20*/  IABS R7, R13 ;  /* 0x0000000d00077213 */ /* 0x000fc40000000000 */
[----:B------:R-:W-:Y:S01]  /*3a30*/  IADD3 R13, -R157, R3, RZ ;  /* 0x000000039d0d7210 */ /* 0x000fe20007ffe1ff */
[----:B------:R1:W-:Y:S03]  /*3a40*/  I2F R217, R12 ;  /* 0x0000000c00d97306 */ /* 0x0003e60000201400 */
[C---:B------:R-:W-:Y:S08]  /*3a50*/  HMMA.16816.F32 R80, R8.reuse, R20, R64 ;  /* 0x000000140850723c */ /* 0x040ff00000001840 */
[----:B------:R-:W-:Y:S01]  /*3a60*/  HMMA.16816.F32 R84, R8, R32, R60 ;  /* 0x000000200854723c */ /* 0x000fe2000000183c */
[----:B-1----:R-:W-:Y:S01]  /*3a70*/  IMAD.MOV.U32 R12, RZ, RZ, R7 ;  /* 0x000000ffff0c7224 */ /* 0x002fe200078e0007 */
[----:B------:R-:W-:Y:S01]  /*3a80*/  IABS R7, R13 ;  /* 0x0000000d00077213 */ /* 0x000fe20000000000 */
[----:B------:R-:W-:-:S05]  /*3a90*/  IMAD.IADD R13, R6, 0x1, -R156 ;  /* 0x00000001060d7824 */ /* 0x000fca00078e0a9c */
[C---:B------:R-:W-:Y:S01]  /*3aa0*/  HMMA.16816.F32 R48, R8.reuse, R22, R48 ;  /* 0x000000160830723c */ /* 0x040fe20000001830 */
[----:B------:R1:W-:Y:S07]  /*3ab0*/  I2F R216, R12 ;  /* 0x0000000c00d87306 */ /* 0x0003ee0000201400 */
[C---:B------:R-:W-:Y:S01]  /*3ac0*/  HMMA.16816.F32 R56, R8.reuse, R34, R40 ;  /* 0x000000220838723c */ /* 0x040fe20000001828 */
[----:B------:R-:W2:Y:S07]  /*3ad0*/  LDSM.16.M88.4 R40, [R233+0x2000] ;  /* 0x00200000e928783b */ /* 0x000eae0000000200 */
[----:B------:R-:W-:Y:S01]  /*3ae0*/  HMMA.16816.F32 R52, R8, R38, R28 ;  /* 0x000000260834723c */ /* 0x000fe2000000181c */
[----:B-1----:R-:W-:Y:S01]  /*3af0*/  IMAD.MOV.U32 R12, RZ, RZ, R7 ;  /* 0x000000ffff0c7224 */ /* 0x002fe200078e0007 */
[----:B------:R-:W-:-:S02]  /*3b00*/  IABS R7, R13 ;  /* 0x0000000d00077213 */ /* 0x000fc40000000000 */
[----:B------:R-:W-:Y:S01]  /*3b10*/  IADD3 R13, -R156, R5, RZ ;  /* 0x000000059c0d7210 */ /* 0x000fe20007ffe1ff */
[----:B------:R1:W-:Y:S03]  /*3b20*/  I2F R214, R12 ;  /* 0x0000000c00d67306 */ /* 0x0003e60000201400 */
[----:B------:R-:W-:Y:S01]  /*3b30*/  HMMA.16816.F32 R44, R8, R130, R24 ;  /* 0x00000082082c723c */ /* 0x000fe20000001818 */
[----:B------:R-:W3:Y:S07]  /*3b40*/  LDSM.16.M88.4 R24, [R229+0x800] ;  /* 0x00080000e518783b */ /* 0x000eee0000000200 */
[----:B------:R-:W-:Y:S01]  /*3b50*/  HMMA.16816.F32 R28, R88, R20, R112 ;  /* 0x00000014581c723c */ /* 0x000fe20000001870 */
[----:B-1----:R-:W-:Y:S01]  /*3b60*/  IMAD.MOV.U32 R12, RZ, RZ, R7 ;  /* 0x000000ffff0c7224 */ /* 0x002fe200078e0007 */
[----:B------:R-:W-:-:S06]  /*3b70*/  IABS R7, R13 ;  /* 0x0000000d00077213 */ /* 0x000fcc0000000000 */
[C---:B------:R-:W-:Y:S01]  /*3b80*/  HMMA.16816.F32 R64, R88.reuse, R22, R100 ;  /* 0x000000165840723c */ /* 0x040fe20000001864 */
[----:B------:R1:W-:Y:S01]  /*3b90*/  I2F R215, R12 ;  /* 0x0000000c00d77306 */ /* 0x0003e20000201400 */
[----:B------:R-:W4:Y:S06]  /*3ba0*/  LDSM.16.M88.4 R20, [R229+0x1000] ;  /* 0x00100000e514783b */ /* 0x000f2c0000000200 */
[C---:B------:R-:W-:Y:S01]  /*3bb0*/  HMMA.16816.F32 R72, R88.reuse, R32, R120 ;  /* 0x000000205848723c */ /* 0x040fe20000001878 */
[----:B------:R5:W-:Y:S07]  /*3bc0*/  I2F R213, R7 ;  /* 0x0000000700d57306 */ /* 0x000bee0000201400 */
[----:B------:R-:W-:Y:S01]  /*3bd0*/  HMMA.16816.F32 R76, R88, R34, R104 ;  /* 0x00000022584c723c */ /* 0x000fe20000001868 */
[----:B-1----:R-:W-:Y:S01]  /*3be0*/  IMAD.IADD R12, R3, 0x1, -R156 ;  /* 0x00000001030c7824 */ /* 0x002fe200078e0a9c */
[----:B------:R-:W-:Y:S04]  /*3bf0*/  LDSM.16.M88.4 R32, [R231+0x6000] ;  /* 0x00600000e720783b */ /* 0x000fe80000000200 */
[----:B------:R-:W-:-:S02]  /*3c00*/  IABS R12, R12 ;  /* 0x0000000c000c7213 */ /* 0x000fc40000000000 */
[----:B------:R-:W-:Y:S01]  /*3c10*/  HMMA.16816.F32 R60, R88, R38, R116 ;  /* 0x00000026583c723c */ /* 0x000fe20000001874 */
[--C-:B-----5:R-:W-:Y:S01]  /*3c20*/  IMAD.IADD R7, R6, 0x1, -R154.reuse ;  /* 0x0000000106077824 */ /* 0x120fe200078e0a9a */
[----:B------:R-:W-:Y:S01]  /*3c30*/  MOV R8, R12 ;  /* 0x0000000c00087202 */ /* 0x000fe20000000f00 */
[----:B------:R-:W-:Y:S01]  /*3c40*/  LDSM.16.M88.4 R36, [R231+0x4000] ;  /* 0x00400000e724783b */ /* 0x000fe20000000200 */
[----:B------:R-:W-:Y:S02]  /*3c50*/  IADD3 R12, -R154, R3, RZ ;  /* 0x000000039a0c7210 */ /* 0x000fe40007ffe1ff */
[----:B------:R1:W-:Y:S01]  /*3c60*/  I2F R210, R8 ;  /* 0x0000000800d27306 */ /* 0x0003e20000201400 */
[----:B------:R-:W-:Y:S01]  /*3c70*/  IABS R7, R7 ;  /* 0x0000000700077213 */ /* 0x000fe20000000000 */
[C---:B--2---:R-:W-:Y:S06]  /*3c80*/  HMMA.16816.F32 R28, R40.reuse, R16, R28 ;  /* 0x00000010281c723c */ /* 0x044fec000000181c */
[----:B------:R2:W-:Y:S02]  /*3c90*/  I2F R211, R7 ;  /* 0x0000000700d37306 */ /* 0x0005e40000201400 */
[----:B---3--:R-:W-:Y:S01]  /*3ca0*/  HMMA.16816.F32 R104, R40, R26, R76 ;  /* 0x0000001a2868723c */ /* 0x008fe2000000184c */
[----:B-1----:R-:W-:-:S07]  /*3cb0*/  IMAD.IADD R8, R5, 0x1, -R154 ;  /* 0x0000000105087824 */ /* 0x002fce00078e0a9a */
[----:B----4-:R-:W-:Y:S01]  /*3cc0*/  HMMA.16816.F32 R116, R40, R22, R60 ;  /* 0x000000162874723c */ /* 0x010fe2000000183c */
[----:B------:R-:W-:Y:S01]  /*3cd0*/  LDSM.16.M88.4 R60, [R230+0xa000] ;  /* 0x00a00000e63c783b */ /* 0x000fe20000000200 */
[----:B------:R-:W-:-:S03]  /*3ce0*/  IABS R2, R8 ;  /* 0x0000000800027213 */ /* 0x000fc60000000000 */
[----:B------:R-:W1:Y:S02]  /*3cf0*/  LDSM.16.M88.4 R8, [R233] ;  /* 0x00000000e908783b */ /* 0x000e640000000200 */
[----:B--2---:R-:W-:Y:S01]  /*3d00*/  IMAD.MOV.U32 R7, RZ, RZ, R2 ;  /* 0x000000ffff077224 */ /* 0x004fe200078e0002 */
[----:B------:R-:W-:Y:S01]  /*3d10*/  IABS R2, R12 ;  /* 0x0000000c00027213 */ /* 0x000fe20000000000 */
[----:B------:R-:W-:Y:S02]  /*3d20*/  IMAD.IADD R12, R6, 0x1, -R152 ;  /* 0x00000001060c7824 */ /* 0x000fe400078e0a98 */
[----:B------:R2:W-:Y:S02]  /*3d30*/  I2F R209, R7 ;  /* 0x0000000700d17306 */ /* 0x0005e40000201400 */
[----:B--2---:R-:W-:Y:S01]  /*3d40*/  IMAD.MOV.U32 R7, RZ, RZ, R2 ;  /* 0x000000ffff077224 */ /* 0x004fe200078e0002 */
[----:B------:R-:W-:Y:S02]  /*3d50*/  IABS R2, R12 ;  /* 0x0000000c00027213 */ /* 0x000fe40000000000 */
[----:B------:R-:W-:-:S03]  /*3d60*/  IADD3 R12, -R152, R5, RZ ;  /* 0x00000005980c7210 */ /* 0x000fc60007ffe1ff */
[----:B------:R2:W-:Y:S01]  /*3d70*/  I2F R208, R7 ;  /* 0x0000000700d07306 */ /* 0x0005e20000201400 */
[----:B-1----:R-:W-:Y:S01]  /*3d80*/  HMMA.16816.F32 R80, R8, R16, R80 ;  /* 0x000000100850723c */ /* 0x002fe20000001850 */
[----:B--2---:R-:W-:Y:S01]  /*3d90*/  IMAD.MOV.U32 R7, RZ, RZ, R2 ;  /* 0x000000ffff077224 */ /* 0x004fe200078e0002 */
[----:B------:R-:W-:Y:S01]  /*3da0*/  IABS R2, R12 ;  /* 0x0000000c00027213 */ /* 0x000fe20000000000 */
[----:B------:R-:W-:-:S04]  /*3db0*/  IMAD.IADD R12, R3, 0x1, -R152 ;  /* 0x00000001030c7824 */ /* 0x000fc800078e0a98 */
[----:B------:R1:W-:Y:S01]  /*3dc0*/  I2F R207, R7 ;  /* 0x0000000700cf7306 */ /* 0x0003e20000201400 */
[C---:B------:R-:W-:Y:S08]  /*3dd0*/  HMMA.16816.F32 R100, R8.reuse, R18, R48 ;  /* 0x000000120864723c */ /* 0x040ff00000001830 */
[----:B------:R-:W-:Y:S01]  /*3de0*/  HMMA.16816.F32 R84, R8, R24, R84 ;  /* 0x000000180854723c */ /* 0x000fe20000001854 */
[----:B-1----:R-:W-:Y:S01]  /*3df0*/  IMAD.MOV.U32 R7, RZ, RZ, R2 ;  /* 0x000000ffff077224 */ /* 0x002fe200078e0002 */
[----:B------:R-:W-:-:S06]  /*3e00*/  IABS R2, R12 ;  /* 0x0000000c00027213 */ /* 0x000fcc0000000000 */
[C---:B------:R-:W-:Y:S01]  /*3e10*/  HMMA.16816.F32 R112, R8.reuse, R26, R56 ;  /* 0x0000001a0870723c */ /* 0x040fe20000001838 */
[----:B------:R-:W-:Y:S01]  /*3e20*/  IADD3 R12, -R149, R6, RZ ;  /* 0x00000006950c7210 */ /* 0x000fe20007ffe1ff */
[----:B------:R1:W-:Y:S01]  /*3e30*/  I2F R205, R7 ;  /* 0x0000000700cd7306 */ /* 0x0003e20000201400 */
[----:B------:R-:W2:Y:S05]  /*3e40*/  LDSM.16.M88.4 R56, [R224+0xa800] ;  /* 0x00a80000e038783b */ /* 0x000eaa0000000200 */
[C---:B------:R-:W-:Y:S08]  /*3e50*/  HMMA.16816.F32 R120, R8.reuse, R20, R96 ;  /* 0x000000140878723c */ /* 0x040ff00000001860 */
[----:B------:R-:W-:Y:S01]  /*3e60*/  HMMA.16816.F32 R132, R8, R22, R52 ;  /* 0x000000160884723c */ /* 0x000fe20000001834 */
[----:B-1----:R-:W-:Y:S01]  /*3e70*/  IMAD.MOV.U32 R7, RZ, RZ, R2 ;  /* 0x000000ffff077224 */ /* 0x002fe200078e0002 */
[----:B------:R-:W-:Y:S01]  /*3e80*/  IABS R2, R12 ;  /* 0x0000000c00027213 */ /* 0x000fe20000000000 */
[----:B------:R-:W-:-:S02]  /*3e90*/  IMAD.IADD R12, R5, 0x1, -R149 ;  /* 0x00000001050c7824 */ /* 0x000fc400078e0a95 */
[----:B------:R1:W-:Y:S03]  /*3ea0*/  I2F R204, R7 ;  /* 0x0000000700cc7306 */ /* 0x0003e60000201400 */
[C---:B------:R-:W-:Y:S08]  /*3eb0*/  HMMA.16816.F32 R136, R8.reuse, R124, R92 ;  /* 0x0000007c0888723c */ /* 0x040ff0000000185c */
[----:B------:R-:W-:Y:S01]  /*3ec0*/  HMMA.16816.F32 R144, R8, R126, R44 ;  /* 0x0000007e0890723c */ /* 0x000fe2000000182c */
[----:B------:R-:W-:Y:S01]  /*3ed0*/  LDSM.16.M88.4 R44, [R235+0x2000] ;  /* 0x00200000eb2c783b */ /* 0x000fe20000000200 */
[----:B-1----:R-:W-:Y:S01]  /*3ee0*/  IMAD.MOV.U32 R7, RZ, RZ, R2 ;  /* 0x000000ffff077224 */ /* 0x002fe200078e0002 */
[----:B------:R-:W-:-:S05]  /*3ef0*/  IABS R2, R12 ;  /* 0x0000000c00027213 */ /* 0x000fca0000000000 */
[C---:B------:R-:W-:Y:S01]  /*3f00*/  HMMA.16816.F32 R96, R40.reuse, R20, R68 ;  /* 0x000000142860723c */ /* 0x040fe20000001844 */
[----:B------:R-:W-:Y:S01]  /*3f10*/  IADD3 R12, -R149, R3, RZ ;  /* 0x00000003950c7210 */ /* 0x000fe20007ffe1ff */
[----:B------:R1:W-:Y:S01]  /*3f20*/  I2F R203, R7 ;  /* 0x0000000700cb7306 */ /* 0x0003e20000201400 */
[----:B------:R-:W-:Y:S05]  /*3f30*/  LDSM.16.M88.4 R20, [R234+0x4000] ;  /* 0x00400000ea14783b */ /* 0x000fea0000000200 */
[C---:B------:R-:W-:Y:S08]  /*3f40*/  HMMA.16816.F32 R48, R40.reuse, R18, R64 ;  /* 0x000000122830723c */ /* 0x040ff00000001840 */
[----:B------:R-:W-:Y:S01]  /*3f50*/  HMMA.16816.F32 R64, R40, R24, R72 ;  /* 0x000000182840723c */ /* 0x000fe20000001848 */
[----:B------:R-:W-:Y:S01]  /*3f60*/  LDSM.16.M88.4 R24, [R232+0x6000] ;  /* 0x00600000e818783b */ /* 0x000fe20000000200 */
[----:B-1----:R-:W-:Y:S01]  /*3f70*/  IMAD.MOV.U32 R7, RZ, RZ, R2 ;  /* 0x000000ffff077224 */ /* 0x002fe200078e0002 */
[----:B------:R-:W-:Y:S01]  /*3f80*/  IABS R2, R12 ;  /* 0x0000000c00027213 */ /* 0x000fe20000000000 */
[----:B------:R-:W-:-:S02]  /*3f90*/  IMAD.IADD R12, R6, 0x1, -R148 ;  /* 0x00000001060c7824 */ /* 0x000fc400078e0a94 */
[----:B------:R1:W-:Y:S02]  /*3fa0*/  I2F R201, R7 ;  /* 0x0000000700c97306 */ /* 0x0003e40000201400 */
[----:B--2---:R-:W-:Y:S08]  /*3fb0*/  HMMA.16816.F32 R92, R36, R56, R84 ;  /* 0x00000038245c723c */ /* 0x004ff00000001854 */
[----:B------:R-:W-:Y:S01]  /*3fc0*/  HMMA.16816.F32 R104, R32, R58, R104 ;  /* 0x0000003a2068723c */ /* 0x000fe20000001868 */
[----:B-1----:R-:W-:Y:S01]  /*3fd0*/  IMAD.MOV.U32 R7, RZ, RZ, R2 ;  /* 0x000000ffff077224 */ /* 0x002fe200078e0002 */
[----:B------:R-:W-:-:S06]  /*3fe0*/  IABS R2, R12 ;  /* 0x0000000c00027213 */ /* 0x000fcc0000000000 */
[----:B------:R-:W-:Y:S01]  /*3ff0*/  HMMA.16816.F32 R84, R32, R56, R64 ;  /* 0x000000382054723c */ /* 0x000fe20000001840 */
[----:B------:R-:W-:Y:S01]  /*4000*/  IADD3 R12, -R148, R5, RZ ;  /* 0x00000005940c7210 */ /* 0x000fe20007ffe1ff */
[----:B------:R1:W-:Y:S02]  /*4010*/  I2F R199, R7 ;  /* 0x0000000700c77306 */ /* 0x0003e40000201400 */
[----:B-1----:R-:W-:Y:S01]  /*4020*/  IMAD.MOV.U32 R7, RZ, RZ, R2 ;  /* 0x000000ffff077224 */ /* 0x002fe200078e0002 */
[----:B------:R-:W-:Y:S01]  /*4030*/  IABS R2, R12 ;  /* 0x0000000c00027213 */ /* 0x000fe20000000000 */
[----:B------:R-:W-:-:S04]  /*4040*/  IMAD.IADD R12, R3, 0x1, -R148 ;  /* 0x00000001030c7824 */ /* 0x000fc800078e0a94 */
[----:B------:R1:W-:Y:S02]  /*4050*/  I2F R200, R7 ;  /* 0x0000000700c87306 */ /* 0x0003e40000201400 */
[----:B-1----:R-:W-:Y:S01]  /*4060*/  IMAD.MOV.U32 R7, RZ, RZ, R2 ;  /* 0x000000ffff077224 */ /* 0x002fe200078e0002 */
[----:B------:R-:W-:Y:S02]  /*4070*/  IABS R2, R12 ;  /* 0x0000000c00027213 */ /* 0x000fe40000000000 */
[----:B------:R-:W-:-:S03]  /*4080*/  IADD3 R12, -R150, R6, RZ ;  /* 0x00000006960c7210 */ /* 0x000fc60007ffe1ff */
[----:B------:R1:W-:Y:S02]  /*4090*/  I2F R198, R7 ;  /* 0x0000000700c67306 */ /* 0x0003e40000201400 */
        /* <DEDUP_REMOVED lines=8> */
[----:B------:R3:W-:Y:S01]  /*4120*/  I2F R194, R2 ;  /* 0x0000000200c27306 */ /* 0x0007e20000201400 */
[----:B--2---:R-:W-:-:S04]  /*4130*/  IADD3 R7, -R150, R3, RZ ;  /* 0x0000000396077210 */ /* 0x004fc80007ffe1ff */
[----:B------:R-:W-:Y:S01]  /*4140*/  IABS R7, R7 ;  /* 0x0000000700077213 */ /* 0x000fe20000000000 */
[----:B---3--:R-:W-:-:S03]  /*4150*/  IMAD.IADD R2, R6, 0x1, -R153 ;  /* 0x0000000106027824 */ /* 0x008fc600078e0a99 */
[----:B------:R2:W-:Y:S02]  /*4160*/  I2F R193, R7 ;  /* 0x0000000700c17306 */ /* 0x0005e40000201400 */
[----:B------:R-:W-:-:S05]  /*4170*/  IABS R2, R2 ;  /* 0x0000000200027213 */ /* 0x000fca0000000000 */
[----:B------:R-:W-:-:S04]  /*4180*/  IMAD.MOV.U32 R8, RZ, RZ, R2 ;  /* 0x000000ffff087224 */ /* 0x000fc800078e0002 */
[----:B------:R3:W-:Y:S01]  /*4190*/  I2F R191, R8 ;  /* 0x0000000800bf7306 */ /* 0x0007e20000201400 */
[----:B-1----:R-:W-:Y:S01]  /*41a0*/  HMMA.16816.F32 R68, R32, R12, R28 ;  /* 0x0000000c2044723c */ /* 0x002fe2000000181c */
[----:B------:R-:W1:Y:S01]  /*41b0*/  LDSM.16.M88.4 R28, [R232+0x4000] ;  /* 0x00400000e81c783b */ /* 0x000e620000000200 */
[----:B--2---:R-:W-:-:S05]  /*41c0*/  IMAD.IADD R7, R5, 0x1, -R153 ;  /* 0x0000000105077824 */ /* 0x004fca00078e0a99 */
[----:B------:R-:W-:Y:S01]  /*41d0*/  IABS R2, R7 ;  /* 0x0000000700027213 */ /* 0x000fe20000000000 */
[----:B------:R-:W-:Y:S01]  /*41e0*/  HMMA.16816.F32 R16, R36, R12, R80 ;  /* 0x0000000c2410723c */ /* 0x000fe20000001850 */
[----:B------:R-:W-:-:S03]  /*41f0*/  IADD3 R7, -R153, R3, RZ ;  /* 0x0000000399077210 */ /* 0x000fc60007ffe1ff */
[----:B---3--:R-:W-:Y:S01]  /*4200*/  IMAD.MOV.U32 R8, RZ, RZ, R2 ;  /* 0x000000ffff087224 */ /* 0x008fe200078e0002 */
[----:B------:R-:W-:-:S03]  /*4210*/  IABS R2, R7 ;  /* 0x0000000700027213 */ /* 0x000fc60000000000 */
[----:B------:R-:W-:Y:S01]  /*4220*/  HMMA.16816.F32 R72, R32, R14, R48 ;  /* 0x0000000e2048723c */ /* 0x000fe20000001830 */
[----:B------:R-:W-:Y:S01]  /*4230*/  LDSM.16.M88.4 R48, [R229+0x2000] ;  /* 0x00200000e530783b */ /* 0x000fe20000000200 */
[----:B------:R2:W-:Y:S01]  /*4240*/  I2F R183, R8 ;  /* 0x0000000800b77306 */ /* 0x0005e20000201400 */
[----:B------:R-:W-:-:S05]  /*4250*/  IMAD.MOV.U32 R7, RZ, RZ, R2 ;  /* 0x000000ffff077224 */ /* 0x000fca00078e0002 */
[----:B------:R-:W-:Y:S01]  /*4260*/  HMMA.16816.F32 R80, R36, R14, R100 ;  /* 0x0000000e2450723c */ /* 0x000fe20000001864 */
[----:B------:R-:W-:Y:S01]  /*4270*/  LDSM.16.M88.4 R12, [R233+0x4000] ;  /* 0x00400000e90c783b */ /* 0x000fe20000000200 */
[----:B------:R3:W-:Y:S06]  /*4280*/  I2F R182, R7 ;  /* 0x0000000700b67306 */ /* 0x0007ec0000201400 */
[----:B------:R-:W-:Y:S01]  /*4290*/  HMMA.16816.F32 R68, R24, R44, R68 ;  /* 0x0000002c1844723c */ /* 0x000fe20000001844 */
[----:B--2---:R-:W-:-:S05]  /*42a0*/  IMAD.IADD R8, R6, 0x1, -R155 ;  /* 0x0000000106087824 */ /* 0x004fca00078e0a9b */
[----:B------:R-:W-:Y:S02]  /*42b0*/  IABS R2, R8 ;  /* 0x0000000800027213 */ /* 0x000fe40000000000 */
[----:B-1----:R-:W-:Y:S01]  /*42c0*/  HMMA.16816.F32 R52, R28, R44, R16 ;  /* 0x0000002c1c34723c */ /* 0x002fe20000001810 */
[----:B------:R-:W-:Y:S01]  /*42d0*/  IADD3 R8, -R155, R5, RZ ;  /* 0x000000059b087210 */ /* 0x000fe20007ffe1ff */
[----:B------:R-:W1:Y:S01]  /*42e0*/  LDSM.16.M88.4 R16, [R234+0x6000] ;  /* 0x00600000ea10783b */ /* 0x000e620000000200 */
[----:B---3--:R-:W-:Y:S02]  /*42f0*/  IMAD.MOV.U32 R7, RZ, RZ, R2 ;  /* 0x000000ffff077224 */ /* 0x008fe400078e0002 */
[----:B------:R-:W-:Y:S01]  /*4300*/  IABS R2, R8 ;  /* 0x0000000800027213 */ /* 0x000fe20000000000 */
[----:B------:R-:W-:Y:S01]  /*4310*/  IMAD.IADD R8, R3, 0x1, -R155 ;  /* 0x0000000103087824 */ /* 0x000fe200078e0a9b */
[----:B------:R2:W-:Y:S01]  /*4320*/  I2F R188, R7 ;  /* 0x0000000700bc7306 */ /* 0x0005e20000201400 */
[-C--:B------:R-:W-:Y:S08]  /*4330*/  HMMA.16816.F32 R76, R24, R46.reuse, R72 ;  /* 0x0000002e184c723c */ /* 0x080ff00000001848 */
[----:B------:R-:W-:Y:S01]  /*4340*/  HMMA.16816.F32 R72, R28, R46, R80 ;  /* 0x0000002e1c48723c */ /* 0x000fe20000001850 */
[----:B------:R-:W-:Y:S01]  /*4350*/  LDSM.16.M88.4 R44, [R235+0x2800] ;  /* 0x00280000eb2c783b */ /* 0x000fe20000000200 */
[----:B--2---:R-:W-:Y:S01]  /*4360*/  IMAD.MOV.U32 R7, RZ, RZ, R2 ;  /* 0x000000ffff077224 */ /* 0x004fe200078e0002 */
[----:B------:R-:W-:-:S05]  /*4370*/  IABS R2, R8 ;  /* 0x0000000800027213 */ /* 0x000fca0000000000 */
[----:B------:R-:W-:Y:S01]  /*4380*/  HMMA.16816.F32 R64, R20, R60, R52 ;  /* 0x0000003c1440723c */ /* 0x000fe20000001834 */
[----:B------:R-:W-:Y:S01]  /*4390*/  IADD3 R8, -R163, R6, RZ ;  /* 0x00000006a3087210 */ /* 0x000fe20007ffe1ff */
[----:B------:R2:W-:Y:S06]  /*43a0*/  I2F R187, R7 ;  /* 0x0000000700bb7306 */ /* 0x0005ec0000201400 */
[----:B------:R-:W-:Y:S01]  /*43b0*/  HMMA.16816.F32 R100, R36, R58, R112 ;  /* 0x0000003a2464723c */ /* 0x000fe20000001870 */
[----:B------:R-:W-:Y:S07]  /*43c0*/  LDSM.16.M88.4 R56, [R230+0xa800] ;  /* 0x00a80000e638783b */ /* 0x000fee0000000200 */
[----:B-1----:R-:W-:Y:S01]  /*43d0*/  HMMA.16816.F32 R52, R16, R60, R68 ;  /* 0x0000003c1034723c */ /* 0x002fe20000001844 */
[----:B--2---:R-:W-:Y:S01]  /*43e0*/  IMAD.MOV.U32 R7, RZ, RZ, R2 ;  /* 0x000000ffff077224 */ /* 0x004fe200078e0002 */
[----:B------:R-:W-:-:S02]  /*43f0*/  IABS R2, R8 ;  /* 0x0000000800027213 */ /* 0x000fc40000000000 */
[----:B------:R-:W-:Y:S01]  /*4400*/  IADD3 R8, -R165, R6, RZ ;  /* 0x00000006a5087210 */ /* 0x000fe20007ffe1ff */
[----:B------:R1:W-:Y:S03]  /*4410*/  I2F R186, R7 ;  /* 0x0000000700ba7306 */ /* 0x0003e60000201400 */
[----:B------:R-:W-:Y:S01]  /*4420*/  HMMA.16816.F32 R80, R12, R48, R64 ;  /* 0x000000300c50723c */ /* 0x000fe20000001840 */
[----:B------:R-:W2:Y:S04]  /*4430*/  LDSM.16.M88.4 R64, [R224+0xb000] ;  /* 0x00b00000e040783b */ /* 0x000ea80000000200 */
[----:B------:R3:W-:Y:S01]  /*4440*/  I2F R185, R2 ;  /* 0x0000000200b97306 */ /* 0x0007e20000201400 */
[----:B-1----:R-:W-:-:S05]  /*4450*/  IMAD.IADD R7, R5, 0x1, -R163 ;  /* 0x0000000105077824 */ /* 0x002fca00078e0aa3 */
[----:B------:R-:W-:Y:S01]  /*4460*/  IABS R7, R7 ;  /* 0x0000000700077213 */ /* 0x000fe20000000000 */
[----:B---3--:R-:W-:-:S03]  /*4470*/  IMAD.IADD R2, R3, 0x1, -R163 ;  /* 0x0000000103027824 */ /* 0x008fc600078e0aa3 */
[----:B------:R1:W-:Y:S02]  /*4480*/  I2F R184, R7 ;  /* 0x0000000700b87306 */ /* 0x0003e40000201400 */
[----:B------:R-:W-:-:S05]  /*4490*/  IABS R2, R2 ;  /* 0x0000000200027213 */ /* 0x000fca0000000000 */
[----:B-1----:R-:W-:Y:S01]  /*44a0*/  IMAD.MOV.U32 R7, RZ, RZ, R2 ;  /* 0x000000ffff077224 */ /* 0x002fe200078e0002 */
[----:B------:R-:W-:Y:S01]  /*44b0*/  IABS R2, R8 ;  /* 0x0000000800027213 */ /* 0x000fe20000000000 */
[--C-:B------:R-:W-:Y:S01]  /*44c0*/  IMAD.IADD R8, R5, 0x1, -R165.reuse ;  /* 0x0000000105087824 */ /* 0x100fe200078e0aa5 */
[----:B--2---:R-:W-:Y:S01]  /*44d0*/  HMMA.16816.F32 R96, R32, R64, R96 ;  /* 0x000000402060723c */ /* 0x004fe20000001860 */
[----:B------:R1:W-:Y:S02]  /*44e0*/  I2F R178, R7 ;  /* 0x0000000700b27306 */ /* 0x0003e40000201400 */
[----:B-1----:R-:W-:Y:S02]  /*44f0*/  MOV R7, R2 ;  /* 0x0000000200077202 */ /* 0x002fe40000000f00 */
[----:B------:R-:W-:Y:S01]  /*4500*/  IABS R2, R8 ;  /* 0x0000000800027213 */ /* 0x000fe20000000000 */
[----:B------:R-:W-:-:S03]  /*4510*/  IMAD.IADD R8, R3, 0x1, -R165 ;  /* 0x0000000103087824 */ /* 0x000fc600078e0aa5 */
        /* <DEDUP_REMOVED lines=18> */
[----:B------:R-:W-:Y:S02]  /*4640*/  IABS R2, R8 ;  /* 0x0000000800027213 */ /* 0x000fe40000000000 */
[----:B------:R-:W1:Y:S03]  /*4650*/  LDSM.16.M88.4 R8, [R233+0x6000] ;  /* 0x00600000e908783b */ /* 0x000e660000000200 */
[----:B------:R2:W-:Y:S08]  /*4660*/  I2F R172, R7 ;  /* 0x0000000700ac7306 */ /* 0x0005f00000201400 */
[----:B------:R3:W-:Y:S01]  /*4670*/  I2F R171, R2 ;  /* 0x0000000200ab7306 */ /* 0x0007e20000201400 */
[----:B--2---:R-:W-:-:S05]  /*4680*/  IMAD.IADD R7, R6, 0x1, -R168 ;  /* 0x0000000106077824 */ /* 0x004fca00078e0aa8 */
[----:B------:R-:W-:Y:S02]  /*4690*/  IABS R7, R7 ;  /* 0x0000000700077213 */ /* 0x000fe40000000000 */
[----:B---3--:R-:W-:-:S03]  /*46a0*/  IADD3 R2, -R169, R6, RZ ;  /* 0x00000006a9027210 */ /* 0x008fc60007ffe1ff */
[----:B------:R-:W-:Y:S01]  /*46b0*/  IMAD.MOV.U32 R6, RZ, RZ, R7 ;  /* 0x000000ffff067224 */ /* 0x000fe200078e0007 */
[----:B------:R-:W-:Y:S01]  /*46c0*/  IABS R2, R2 ;  /* 0x0000000200027213 */ /* 0x000fe20000000000 */
[----:B------:R-:W-:Y:S02]  /*46d0*/  IMAD.IADD R7, R5, 0x1, -R167 ;  /* 0x0000000105077824 */ /* 0x000fe400078e0aa7 */
[----:B------:R2:W-:Y:S01]  /*46e0*/  I2F R170, R6 ;  /* 0x0000000600aa7306 */ /* 0x0005e20000201400 */
[----:B-1----:R-:W-:Y:S01]  /*46f0*/  HMMA.16816.F32 R68, R8, R48, R52 ;  /* 0x000000300844723c */ /* 0x002fe20000001834 */
[----:B--2---:R-:W-:-:S07]  /*4700*/  MOV R6, R2 ;  /* 0x0000000200067202 */ /* 0x004fce0000000f00 */
[-C--:B------:R-:W-:Y:S01]  /*4710*/  HMMA.16816.F32 R52, R20, R62.reuse, R72 ;  /* 0x0000003e1434723c */ /* 0x080fe20000001848 */
[----:B------:R-:W-:Y:S01]  /*4720*/  IABS R2, R7 ;  /* 0x0000000700027213 */ /* 0x000fe20000000000 */
[----:B------:R1:W-:Y:S06]  /*4730*/  I2F R166, R6 ;  /* 0x0000000600a67306 */ /* 0x0003ec0000201400 */
[----:B------:R-:W-:Y:S02]  /*4740*/  HMMA.16816.F32 R60, R16, R62, R76 ;  /* 0x0000003e103c723c */ /* 0x000fe4000000184c */
[----:B------:R2:W-:Y:S06]  /*4750*/  I2F R151, R2 ;  /* 0x0000000200977306 */ /* 0x0005ec0000201400 */
[----:B------:R-:W-:Y:S01]  /*4760*/  HMMA.16816.F32 R72, R28, R44, R92 ;  /* 0x0000002c1c48723c */ /* 0x000fe2000000185c */
[----:B-1----:R-:W-:-:S02]  /*4770*/  IMAD.IADD R6, R5, 0x1, -R168 ;  /* 0x0000000105067824 */ /* 0x002fc400078e0aa8 */
[----:B------:R-:W-:-:S03]  /*4780*/  IMAD.IADD R5, R5, 0x1, -R169 ;  /* 0x0000000105057824 */ /* 0x000fc600078e0aa9 */
[----:B------:R-:W-:Y:S02]  /*4790*/  IABS R6, R6 ;  /* 0x0000000600067213 */ /* 0x000fe40000000000 */
[----:B------:R-:W-:Y:S01]  /*47a0*/  HMMA.16816.F32 R76, R24, R44, R84 ;  /* 0x0000002c184c723c */ /* 0x000fe20000001854 */
[----:B------:R-:W-:Y:S02]  /*47b0*/  IABS R5, R5 ;  /* 0x0000000500057213 */ /* 0x000fe40000000000 */
[----:B--2---:R-:W-:Y:S02]  /*47c0*/  MOV R2, R6 ;  /* 0x0000000600027202 */ /* 0x004fe40000000f00 */
[----:B------:R1:W-:Y:S03]  /*47d0*/  I2F R128, R5 ;  /* 0x0000000500807306 */ /* 0x0003e60000201400 */
[----:B------:R-:W-:Y:S01]  /*47e0*/  HMMA.16816.F32 R84, R8, R50, R60 ;  /* 0x000000320854723c */ /* 0x000fe2000000183c */
[----:B------:R-:W2:Y:S04]  /*47f0*/  LDSM.16.M88.4 R60, [R235+0x3000] ;  /* 0x00300000eb3c783b */ /* 0x000ea80000000200 */
[----:B------:R3:W-:Y:S03]  /*4800*/  I2F R129, R2 ;  /* 0x0000000200817306 */ /* 0x0007e60000201400 */
[----:B------:R-:W-:Y:S01]  /*4810*/  HMMA.16816.F32 R72, R20, R56, R72 ;  /* 0x000000381448723c */ /* 0x000fe20000001848 */
[----:B-1----:R-:W-:-:S07]  /*4820*/  IMAD.IADD R5, R3, 0x1, -R168 ;  /* 0x0000000103057824 */ /* 0x002fce00078e0aa8 */
[----:B------:R-:W-:Y:S01]  /*4830*/  HMMA.16816.F32 R92, R36, R64, R120 ;  /* 0x00000040245c723c */ /* 0x000fe20000001878 */
[----:B------:R-:W-:Y:S01]  /*4840*/  IABS R5, R5 ;  /* 0x0000000500057213 */ /* 0x000fe20000000000 */
[----:B---3--:R-:W-:-:S05]  /*4850*/  IMAD.IADD R2, R3, 0x1, -R167 ;  /* 0x0000000103027824 */ /* 0x008fca00078e0aa7 */
[----:B------:R-:W-:-:S04]  /*4860*/  IABS R2, R2 ;  /* 0x0000000200027213 */ /* 0x000fc80000000000 */
[----:B------:R1:W-:Y:S01]  /*4870*/  I2F R111, R2 ;  /* 0x00000002006f7306 */ /* 0x0003e20000201400 */
[----:B--2---:R-:W-:Y:S01]  /*4880*/  HMMA.16816.F32 R96, R24, R60, R96 ;  /* 0x0000003c1860723c */ /* 0x004fe20000001860 */
[----:B-1----:R-:W-:Y:S01]  /*4890*/  IADD3 R2, -R169, R3, RZ ;  /* 0x00000003a9027210 */ /* 0x002fe20007ffe1ff */
[----:B------:R-:W-:-:S10]  /*48a0*/  IMAD.MOV.U32 R3, RZ, RZ, R5 ;  /* 0x000000ffff037224 */ /* 0x000fd400078e0005 */
[----:B------:R-:W-:Y:S01]  /*48b0*/  HMMA.16816.F32 R92, R28, R60, R92 ;  /* 0x0000003c1c5c723c */ /* 0x000fe2000000185c */
[----:B------:R-:W-:Y:S01]  /*48c0*/  IABS R2, R2 ;  /* 0x0000000200027213 */ /* 0x000fe20000000000 */
[----:B------:R-:W-:Y:S08]  /*48d0*/  I2F R110, R3 ;  /* 0x00000003006e7306 */ /* 0x000ff00000201400 */
[----:B------:R1:W-:Y:S02]  /*48e0*/  I2F R109, R2 ;  /* 0x00000002006d7306 */ /* 0x0003e40000201400 */
[----:B-1----:R-:W-:-:S06]  /*48f0*/  FMUL.FTZ R2, R80, c[0x0][0x2ec] ;  /* 0x0000bb0050027a20 */ /* 0x002fcc0000410000 */
[----:B------:R1:W2:Y:S02]  /*4900*/  MUFU.TANH R6, R2 ;  /* 0x0000000200067308 */ /* 0x0002a40000002400 */
[----:B-1----:R-:W-:Y:S02]  /*4910*/  FMUL.FTZ R2, R81, c[0x0][0x2ec] ;  /* 0x0000bb0051027a20 */ /* 0x002fe40000410000 */
[----:B--2---:R-:W-:-:S04]  /*4920*/  FFMA.FTZ R6, R225, -UR4, R6 ;  /* 0x80000004e1067c23 */ /* 0x004fc80008010006 */
[----:B------:R1:W-:Y:S02]  /*4930*/  MUFU.TANH R212, R2 ;  /* 0x0000000200d47308 */ /* 0x0003e40000002400 */
[----:B-1----:R-:W-:-:S06]  /*4940*/  FMUL.FTZ R2, R82, c[0x0][0x2ec] ;  /* 0x0000bb0052027a20 */ /* 0x002fcc0000410000 */
[----:B------:R1:W2:Y:S02]  /*4950*/  MUFU.TANH R5, R2 ;  /* 0x0000000200057308 */ /* 0x0002a40000002400 */
[----:B-1----:R-:W-:Y:S02]  /*4960*/  FMUL.FTZ R2, R83, c[0x0][0x2ec] ;  /* 0x0000bb0053027a20 */ /* 0x002fe40000410000 */
[----:B------:R-:W-:Y:S01]  /*4970*/  HMMA.16816.F32 R80, R12, R50, R52 ;  /* 0x000000320c50723c */ /* 0x000fe20000001834 */
[----:B------:R-:W1:Y:S03]  /*4980*/  LDSM.16.M88.4 R48, [R229+0x2800] ;  /* 0x00280000e530783b */ /* 0x000e660000000200 */
[----:B------:R3:W-:Y:S01]  /*4990*/  MUFU.TANH R206, R2 ;  /* 0x0000000200ce7308 */ /* 0x0007e20000002400 */
[----:B--2---:R-:W-:-:S03]  /*49a0*/  FFMA.FTZ R5, R218, -UR4, R5 ;  /* 0x80000004da057c23 */ /* 0x004fc60008010005 */
[----:B------:R-:W-:Y:S01]  /*49b0*/  HMMA.16816.F32 R52, R16, R56, R76 ;  /* 0x000000381034723c */ /* 0x000fe2000000184c */
[----:B---3--:R-:W-:-:S04]  /*49c0*/  FMUL.FTZ R2, R68, c[0x0][0x2ec] ;  /* 0x0000bb0044027a20 */ /* 0x008fc80000410000 */
[----:B------:R2:W3:Y:S02]  /*49d0*/  MUFU.TANH R3, R2 ;  /* 0x0000000200037308 */ /* 0x0004e40000002400 */
[----:B--2---:R-:W-:Y:S02]  /*49e0*/  FMUL.FTZ R2, R69, c[0x0][0x2ec] ;  /* 0x0000bb0045027a20 */ /* 0x004fe40000410000 */
[----:B---3--:R-:W-:Y:S01]  /*49f0*/  FFMA.FTZ R3, R162, -UR4, R3 ;  /* 0x80000004a2037c23 */ /* 0x008fe20008010003 */
[----:B-1----:R-:W-:Y:S03]  /*4a00*/  HMMA.16816.F32 R76, R12, R48, R72 ;  /* 0x000000300c4c723c */ /* 0x002fe60000001848 */
[----:B------:R1:W2:Y:S01]  /*4a10*/  MUFU.TANH R160, R2 ;  /* 0x0000000200a07308 */ /* 0x0002a20000002400 */
[----:B------:R-:W-:Y:S01]  /*4a20*/  FSEL R162, R5, -INF , !P2 ;  /* 0xff80000005a27808 */ /* 0x000fe20005000000 */
[----:B------:R-:W-:-:S03]  /*4a30*/  FFMA.FTZ R5, R217, -UR4, R206 ;  /* 0x80000004d9057c23 */ /* 0x000fc600080100ce */
[----:B------:R-:W-:Y:S01]  /*4a40*/  HMMA.16816.F32 R72, R24, R46, R104 ;  /* 0x0000002e1848723c */ /* 0x000fe20000001868 */
[----:B-1----:R-:W-:-:S04]  /*4a50*/  FMUL.FTZ R2, R70, c[0x0][0x2ec] ;  /* 0x0000bb0046027a20 */ /* 0x002fc80000410000 */
[----:B------:R1:W-:Y:S02]  /*4a60*/  MUFU.TANH R7, R2 ;  /* 0x0000000200077308 */ /* 0x0003e40000002400 */
[----:B-1----:R-:W-:Y:S02]  /*4a70*/  FMUL.FTZ R2, R71, c[0x0][0x2ec] ;  /* 0x0000bb0047027a20 */ /* 0x002fe40000410000 */
[----:B------:R-:W-:Y:S04]  /*4a80*/  HMMA.16816.F32 R68, R28, R46, R100 ;  /* 0x0000002e1c44723c */ /* 0x000fe80000001864 */
[----:B------:R1:W-:Y:S02]  /*4a90*/  MUFU.TANH R158, R2 ;  /* 0x00000002009e7308 */ /* 0x0003e40000002400 */
[----:B-1----:R-:W-:-:S06]  /*4aa0*/  FMUL.FTZ R2, R80, c[0x0][0x2ec] ;  /* 0x0000bb0050027a20 */ /* 0x002fcc0000410000 */
[----:B------:R1:W-:Y:S11]  /*4ab0*/  MUFU.TANH R195, R2 ;  /* 0x0000000200c37308 */ /* 0x0003f60000002400 */
[----:B------:R-:W-:Y:S01]  /*4ac0*/  @!UPT UIADD3 URZ, URZ, URZ, URZ ;  /* 0x0000003f3f3ff290 */ /* 0x000fe2000fffe03f */
[-C--:B------:R-:W-:Y:S08]  /*4ad0*/  HMMA.16816.F32 R44, R20, R58.reuse, R68 ;  /* 0x0000003a142c723c */ /* 0x080ff00000001844 */
[----:B------:R-:W-:Y:S01]  /*4ae0*/  HMMA.16816.F32 R56, R16, R58, R72 ;  /* 0x0000003a1038723c */ /* 0x000fe20000001848 */
[----:B-1----:R-:W-:-:S07]  /*4af0*/  FMUL.FTZ R2, R81, c[0x0][0x2ec] ;  /* 0x0000bb0051027a20 */ /* 0x002fce0000410000 */
[----:B------:R-:W-:Y:S01]  /*4b00*/  HMMA.16816.F32 R68, R32, R66, R116 ;  /* 0x000000422044723c */ /* 0x000fe20000001874 */
[----:B------:R1:W-:Y:S07]  /*4b10*/  MUFU.TANH R202, R2 ;  /* 0x0000000200ca7308 */ /* 0x0003ee0000002400 */
[----:B------:R-:W-:Y:S01]  /*4b20*/  HMMA.16816.F32 R72, R12, R50, R44 ;  /* 0x000000320c48723c */ /* 0x000fe2000000182c */
[----:B------:R-:W-:Y:S07]  /*4b30*/  LDSM.16.M88.4 R44, [R229+0x3000] ;  /* 0x00300000e52c783b */ /* 0x000fee0000000200 */
[----:B------:R-:W-:Y:S01]  /*4b40*/  HMMA.16816.F32 R64, R36, R66, R132 ;  /* 0x000000422440723c */ /* 0x000fe20000001884 */
[----:B-1----:R-:W-:-:S04]  /*4b50*/  FMUL.FTZ R2, R82, c[0x0][0x2ec] ;  /* 0x0000bb0052027a20 */ /* 0x002fc80000410000 */
[----:B------:R1:W3:Y:S02]  /*4b60*/  MUFU.TANH R180, R2 ;  /* 0x0000000200b47308 */ /* 0x0002e40000002400 */
[----:B-1----:R-:W-:Y:S02]  /*4b70*/  FMUL.FTZ R2, R83, c[0x0][0x2ec] ;  /* 0x0000bb0053027a20 */ /* 0x002fe40000410000 */
[----:B------:R-:W-:Y:S01]  /*4b80*/  HMMA.16816.F32 R80, R8, R48, R52 ;  /* 0x000000300850723c */ /* 0x000fe20000001834 */
[----:B------:R-:W1:Y:S03]  /*4b90*/  LDSM.16.M88.4 R52, [R230+0xb000] ;  /* 0x00b00000e634783b */ /* 0x000e660000000200 */
[----:B------:R4:W-:Y:S02]  /*4ba0*/  MUFU.TANH R190, R2 ;  /* 0x0000000200be7308 */ /* 0x0009e40000002400 */
[----:B----4-:R-:W-:-:S06]  /*4bb0*/  FMUL.FTZ R2, R84, c[0x0][0x2ec] ;  /* 0x0000bb0054027a20 */ /* 0x010fcc0000410000 */
[----:B------:R4:W5:Y:S02]  /*4bc0*/  MUFU.TANH R159, R2 ;  /* 0x00000002009f7308 */ /* 0x0009640000002400 */
[----:B----4-:R-:W-:-:S06]  /*4bd0*/  FMUL.FTZ R2, R85, c[0x0][0x2ec] ;  /* 0x0000bb0055027a20 */ /* 0x010fcc0000410000 */
[----:B------:R4:W1:Y:S02]  /*4be0*/  MUFU.TANH R181, R2 ;  /* 0x0000000200b57308 */ /* 0x0008640000002400 */
[----:B----4-:R-:W-:-:S06]  /*4bf0*/  FMUL.FTZ R2, R86, c[0x0][0x2ec] ;  /* 0x0000bb0056027a20 */ /* 0x010fcc0000410000 */
[----:B------:R4:W-:Y:S02]  /*4c00*/  MUFU.TANH R121, R2 ;  /* 0x0000000200797308 */ /* 0x0009e40000002400 */
[----:B----4-:R-:W-:Y:S02]  /*4c10*/  FMUL.FTZ R2, R87, c[0x0][0x2ec] ;  /* 0x0000bb0057027a20 */ /* 0x010fe40000410000 */
[----:B------:R-:W-:Y:S04]  /*4c20*/  HMMA.16816.F32 R84, R8, R50, R56 ;  /* 0x000000320854723c */ /* 0x000fe80000001838 */
[----:B------:R4:W-:Y:S04]  /*4c30*/  MUFU.TANH R123, R2 ;  /* 0x00000002007b7308 */ /* 0x0009e80000002400 */
[-C--:B-1----:R-:W-:Y:S08]  /*4c40*/  HMMA.16816.F32 R56, R16, R52.reuse, R96 ;  /* 0x000000341038723c */ /* 0x082ff00000001860 */
[----:B------:R-:W-:Y:S01]  /*4c50*/  HMMA.16816.F32 R48, R20, R52, R92 ;  /* 0x000000341430723c */ /* 0x000fe2000000185c */
[----:B----4-:R-:W-:-:S04]  /*4c60*/  FMUL.FTZ R2, R76, c[0x0][0x2ec] ;  /* 0x0000bb004c027a20 */ /* 0x010fc80000410000 */
[----:B------:R1:W-:Y:S11]  /*4c70*/  MUFU.TANH R122, R2 ;  /* 0x00000002007a7308 */ /* 0x0003f60000002400 */
[----:B------:R-:W-:Y:S01]  /*4c80*/  HMMA.16816.F32 R92, R8, R44, R56 ;  /* 0x0000002c085c723c */ /* 0x000fe20000001838 */
[----:B-1----:R-:W-:-:S07]  /*4c90*/  FMUL.FTZ R2, R77, c[0x0][0x2ec] ;  /* 0x0000bb004d027a20 */ /* 0x002fce0000410000 */
[----:B------:R-:W-:Y:S01]  /*4ca0*/  HMMA.16816.F32 R56, R40, R124, R140 ;  /* 0x0000007c2838723c */ /* 0x000fe2000000188c */
[----:B------:R1:W-:Y:S02]  /*4cb0*/  MUFU.TANH R179, R2 ;  /* 0x0000000200b37308 */ /* 0x0003e40000002400 */
[----:B-1----:R-:W-:-:S06]  /*4cc0*/  FMUL.FTZ R2, R78, c[0x0][0x2ec] ;  /* 0x0000bb004e027a20 */ /* 0x002fcc0000410000 */
[----:B------:R1:W4:Y:S02]  /*4cd0*/  MUFU.TANH R115, R2 ;  /* 0x0000000200737308 */ /* 0x0003240000002400 */
[----:B-1----:R-:W-:Y:S02]  /*4ce0*/  FMUL.FTZ R2, R79, c[0x0][0x2ec] ;  /* 0x0000bb004f027a20 */ /* 0x002fe40000410000 */
[----:B------:R-:W1:Y:S04]  /*4cf0*/  LDSM.16.M88.4 R76, [R224+0xb800] ;  /* 0x00b80000e04c783b */ /* 0x000e680000000200 */
[----:B------:R2:W-:Y:S02]  /*4d00*/  MUFU.TANH R120, R2 ;  /* 0x0000000200787308 */ /* 0x0005e40000002400 */
[----:B--2---:R-:W-:-:S06]  /*4d10*/  FMUL.FTZ R2, R80, c[0x0][0x2ec] ;  /* 0x0000bb0050027a20 */ /* 0x004fcc0000410000 */
[----:B------:R2:W1:Y:S02]  /*4d20*/  MUFU.TANH R113, R2 ;  /* 0x0000000200717308 */ /* 0x0004640000002400 */
[----:B--2---:R-:W-:-:S06]  /*4d30*/  FMUL.FTZ R2, R81, c[0x0][0x2ec] ;  /* 0x0000bb0051027a20 */ /* 0x004fcc0000410000 */
[----:B------:R2:W-:Y:S02]  /*4d40*/  MUFU.TANH R114, R2 ;  /* 0x0000000200727308 */ /* 0x0005e40000002400 */
[----:B--2---:R-:W-:-:S06]  /*4d50*/  FMUL.FTZ R2, R82, c[0x0][0x2ec] ;  /* 0x0000bb0052027a20 */ /* 0x004fcc0000410000 */
[----:B------:R2:W-:Y:S02]  /*4d60*/  MUFU.TANH R105, R2 ;  /* 0x0000000200697308 */ /* 0x0005e40000002400 */
[----:B--2---:R-:W-:Y:S02]  /*4d70*/  FMUL.FTZ R2, R83, c[0x0][0x2ec] ;  /* 0x0000bb0053027a20 */ /* 0x004fe40000410000 */
[-C--:B------:R-:W-:Y:S01]  /*4d80*/  HMMA.16816.F32 R80, R24, R62.reuse, R68 ;  /* 0x0000003e1850723c */ /* 0x080fe20000001844 */
[----:B------:R-:W2:Y:S03]  /*4d90*/  LDSM.16.M88.4 R68, [R235+0x3800] ;  /* 0x00380000eb44783b */ /* 0x000ea60000000200 */
[----:B------:R1:W-:Y:S04]  /*4da0*/  MUFU.TANH R106, R2 ;  /* 0x00000002006a7308 */ /* 0x0003e80000002400 */
[----:B------:R-:W-:Y:S08]  /*4db0*/  HMMA.16816.F32 R60, R28, R62, R64 ;  /* 0x0000003e1c3c723c */ /* 0x000ff00000001840 */
        /* <DEDUP_REMOVED lines=8> */
[----:B------:R-:W-:Y:S08]  /*4e40*/  HMMA.16816.F32 R52, R32, R76, R56 ;  /* 0x0000004c2034723c */ /* 0x000ff00000001838 */
[----:B------:R-:W-:Y:S01]  /*4e50*/  HMMA.16816.F32 R56, R88, R130, R220 ;  /* 0x000000825838723c */ /* 0x000fe200000018dc */
[----:B-1----:R-:W-:-:S04]  /*4e60*/  FMUL.FTZ R2, R74, c[0x0][0x2ec] ;  /* 0x0000bb004a027a20 */ /* 0x002fc80000410000 */
[----:B------:R1:W-:Y:S03]  /*4e70*/  MUFU.TANH R103, R2 ;  /* 0x0000000200677308 */ /* 0x0003e60000002400 */
[----:B--2---:R-:W-:Y:S08]  /*4e80*/  HMMA.16816.F32 R48, R28, R68, R48 ;  /* 0x000000441c30723c */ /* 0x004ff00000001830 */
[----:B------:R-:W-:Y:S01]  /*4e90*/  HMMA.16816.F32 R60, R12, R46, R60 ;  /* 0x0000002e0c3c723c */ /* 0x000fe2000000183c */
[----:B-1----:R-:W-:-:S02]  /*4ea0*/  FMUL.FTZ R2, R75, c[0x0][0x2ec] ;  /* 0x0000bb004b027a20 */ /* 0x002fc40000410000 */
[----:B------:R-:W1:Y:S05]  /*4eb0*/  LDSM.16.M88.4 R72, [R230+0xb800] ;  /* 0x00b80000e648783b */ /* 0x000e6a0000000200 */
[----:B------:R-:W-:Y:S01]  /*4ec0*/  HMMA.16816.F32 R40, R40, R126, R56 ;  /* 0x0000007e2828723c */ /* 0x000fe20000001838 */
[----:B------:R2:W-:Y:S07]  /*4ed0*/  MUFU.TANH R104, R2 ;  /* 0x0000000200687308 */ /* 0x0005ee0000002400 */
[----:B------:R-:W-:Y:S08]  /*4ee0*/  HMMA.16816.F32 R80, R8, R46, R80 ;  /* 0x0000002e0850723c */ /* 0x000ff00000001850 */
[----:B------:R-:W-:-:S02]  /*4ef0*/  FMUL.FTZ R63, R63, c[0x0][0x2ec] ;  /* 0x0000bb003f3f7a20 */ /* 0x000fc40000410000 */
[----:B--2---:R-:W-:-:S04]  /*4f00*/  FMUL.FTZ R2, R84, c[0x0][0x2ec] ;  /* 0x0000bb0054027a20 */ /* 0x004fc80000410000 */
[----:B------:R2:W-:Y:S02]  /*4f10*/  MUFU.TANH R100, R2 ;  /* 0x0000000200647308 */ /* 0x0005e40000002400 */
[----:B------:R-:W-:Y:S06]  /*4f20*/  HMMA.16816.F32 R32, R32, R78, R40 ;  /* 0x0000004e2020723c */ /* 0x000fec0000001828 */
[----:B------:R-:W-:Y:S01]  /*4f30*/  MUFU.TANH R63, R63 ;  /* 0x0000003f003f7308 */ /* 0x000fe20000002400 */
[----:B------:R-:W-:Y:S01]  /*4f40*/  FSEL R41, R3, -INF , !P2 ;  /* 0xff80000003297808 */ /* 0x000fe20005000000 */
[----:B------:R-:W-:Y:S01]  /*4f50*/  FFMA.FTZ R3, R216, -UR4, R160 ;  /* 0x80000004d8037c23 */ /* 0x000fe200080100a0 */
[----:B------:R-:W-:Y:S01]  /*4f60*/  FSEL R160, R5, -INF , !P1 ;  /* 0xff80000005a07808 */ /* 0x000fe20004800000 */
[----:B---3--:R-:W-:-:S02]  /*4f70*/  FFMA.FTZ R5, R215, -UR4, R180 ;  /* 0x80000004d7057c23 */ /* 0x008fc400080100b4 */
[----:B------:R-:W-:Y:S02]  /*4f80*/  FMUL.FTZ R83, R83, c[0x0][0x2ec] ;  /* 0x0000bb0053537a20 */ /* 0x000fe40000410000 */
[----:B--2---:R-:W-:Y:S01]  /*4f90*/  FMUL.FTZ R2, R85, c[0x0][0x2ec] ;  /* 0x0000bb0055027a20 */ /* 0x004fe20000410000 */
[----:B-1----:R-:W-:Y:S01]  /*4fa0*/  HMMA.16816.F32 R44, R20, R72, R48 ;  /* 0x00000048142c723c */ /* 0x002fe20000001830 */
[----:B------:R-:W-:Y:S02]  /*4fb0*/  FMUL.FTZ R80, R80, c[0x0][0x2ec] ;  /* 0x0000bb0050507a20 */ /* 0x000fe40000410000 */
[----:B------:R1:W-:Y:S01]  /*4fc0*/  MUFU.TANH R102, R2 ;  /* 0x0000000200667308 */ /* 0x0003e20000002400 */
[----:B------:R-:W-:Y:S02]  /*4fd0*/  FMUL.FTZ R81, R81, c[0x0][0x2ec] ;  /* 0x0000bb0051517a20 */ /* 0x000fe40000410000 */
[----:B------:R-:W-:Y:S02]  /*4fe0*/  FMUL.FTZ R82, R82, c[0x0][0x2ec] ;  /* 0x0000bb0052527a20 */ /* 0x000fe40000410000 */
[----:B------:R-:W-:Y:S03]  /*4ff0*/  HMMA.16816.F32 R48, R24, R68, R52 ;  /* 0x000000441830723c */ /* 0x000fe60000001834 */
[----:B------:R-:W-:Y:S05]  /*5000*/  MUFU.TANH R83, R83 ;  /* 0x0000005300537308 */ /* 0x000fea0000002400 */
[----:B------:R-:W-:Y:S01]  /*5010*/  HMMA.16816.F32 R52, R36, R78, R144 ;  /* 0x0000004e2434723c */ /* 0x000fe20000001890 */
[----:B-1----:R-:W-:-:S02]  /*5020*/  FMUL.FTZ R2, R86, c[0x0][0x2ec] ;  /* 0x0000bb0056027a20 */ /* 0x002fc40000410000 */
[----:B------:R-:W1:Y:S05]  /*5030*/  MUFU.TANH R80, R80 ;  /* 0x0000005000507308 */ /* 0x000e6a0000002400 */
[----:B------:R-:W-:Y:S03]  /*5040*/  HMMA.16816.F32 R24, R24, R70, R32 ;  /* 0x000000461818723c */ /* 0x000fe60000001820 */
[----:B------:R2:W-:Y:S04]  /*5050*/  MUFU.TANH R96, R2 ;  /* 0x0000000200607308 */ /* 0x0005e80000002400 */
[----:B------:R-:W-:Y:S01]  /*5060*/  FSEL R35, R3, -INF , !P1 ;  /* 0xff80000003237808 */ /* 0x000fe20004800000 */
[----:B------:R-:W-:Y:S01]  /*5070*/  HMMA.16816.F32 R36, R16, R72, R48 ;  /* 0x000000481024723c */ /* 0x000fe20000001830 */
[----:B-----5:R-:W-:Y:S01]  /*5080*/  FFMA.FTZ R3, R213, -UR4, R159 ;  /* 0x80000004d5037c23 */ /* 0x020fe2000801009f */
[----:B------:R-:W-:Y:S01]  /*5090*/  FSEL R159, R5, -INF , !P0 ;  /* 0xff800000059f7808 */ /* 0x000fe20004000000 */
[----:B------:R-:W-:Y:S01]  /*50a0*/  FFMA.FTZ R5, R211, -UR4, R190 ;  /* 0x80000004d3057c23 */ /* 0x000fe200080100be */
[----:B------:R-:W-:Y:S02]  /*50b0*/  MUFU.TANH R81, R81 ;  /* 0x0000005100517308 */ /* 0x000fe40000002400 */
[----:B------:R-:W-:Y:S01]  /*50c0*/  FSEL R33, R3, -INF , !P0 ;  /* 0xff80000003217808 */ /* 0x000fe20004000000 */
[----:B------:R-:W-:Y:S01]  /*50d0*/  FFMA.FTZ R3, R209, -UR4, R181 ;  /* 0x80000004d1037c23 */ /* 0x000fe200080100b5 */
[----:B------:R-:W-:Y:S01]  /*50e0*/  HMMA.16816.F32 R28, R28, R70, R52 ;  /* 0x000000461c1c723c */ /* 0x000fe20000001834 */
[----:B------:R-:W-:Y:S01]  /*50f0*/  FSEL R156, R5, -INF , !P6 ;  /* 0xff800000059c7808 */ /* 0x000fe20007000000 */
[----:B----4-:R-:W-:-:S02]  /*5100*/  FFMA.FTZ R5, R207, -UR4, R115 ;  /* 0x80000004cf057c23 */ /* 0x010fc40008010073 */
[----:B--2---:R-:W-:Y:S01]  /*5110*/  FMUL.FTZ R2, R87, c[0x0][0x2ec] ;  /* 0x0000bb0057027a20 */ /* 0x004fe20000410000 */
[----:B------:R-:W-:Y:S01]  /*5120*/  FSEL R32, R3, -INF , !P6 ;  /* 0xff80000003207808 */ /* 0x000fe20007000000 */
[----:B------:R-:W-:Y:S01]  /*5130*/  FFMA.FTZ R3, R205, -UR4, R113 ;  /* 0x80000004cd037c23 */ /* 0x000fe20008010071 */
[----:B------:R-:W2:Y:S01]  /*5140*/  MUFU.TANH R82, R82 ;  /* 0x0000005200527308 */ /* 0x000ea20000002400 */
[----:B------:R-:W-:Y:S07]  /*5150*/  HMMA.16816.F32 R16, R16, R74, R24 ;  /* 0x0000004a1010723c */ /* 0x000fee0000001818 */
[----:B------:R3:W-:Y:S01]  /*5160*/  MUFU.TANH R98, R2 ;  /* 0x0000000200627308 */ /* 0x0007e20000002400 */
[----:B-1----:R-:W-:-:S08]  /*5170*/  FFMA.FTZ R24, R184, -UR4, R80 ;  /* 0x80000004b8187c23 */ /* 0x002fd00008010050 */
[----:B------:R-:W-:Y:S01]  /*5180*/  HMMA.16816.F32 R28, R20, R74, R28 ;  /* 0x0000004a141c723c */ /* 0x000fe2000000181c */
[----:B---3--:R-:W-:-:S06]  /*5190*/  FMUL.FTZ R2, R64, c[0x0][0x2ec] ;  /* 0x0000bb0040027a20 */ /* 0x008fcc0000410000 */
[----:B--2---:R-:W-:Y:S01]  /*51a0*/  FFMA.FTZ R23, R178, -UR4, R82 ;  /* 0x80000004b2177c23 */ /* 0x004fe20008010052 */
[----:B------:R1:W-:Y:S01]  /*51b0*/  MUFU.TANH R97, R2 ;  /* 0x0000000200617308 */ /* 0x0003e20000002400 */
[----:B------:R-:W-:Y:S02]  /*51c0*/  FFMA.FTZ R22, R177, -UR4, R63 ;  /* 0x80000004b1167c23 */ /* 0x000fe4000801003f */
[----:B-1----:R-:W-:-:S05]  /*51d0*/  FMUL.FTZ R2, R65, c[0x0][0x2ec] ;  /* 0x0000bb0041027a20 */ /* 0x002fca0000410000 */
[----:B------:R1:W-:Y:S02]  /*51e0*/  MUFU.TANH R101, R2 ;  /* 0x0000000200657308 */ /* 0x0003e40000002400 */
[----:B-1----:R-:W-:-:S06]  /*51f0*/  FMUL.FTZ R2, R66, c[0x0][0x2ec] ;  /* 0x0000bb0042027a20 */ /* 0x002fcc0000410000 */
[----:B------:R1:W-:Y:S02]  /*5200*/  MUFU.TANH R86, R2 ;  /* 0x0000000200567308 */ /* 0x0003e40000002400 */
[----:B-1----:R-:W-:Y:S02]  /*5210*/  FMUL.FTZ R2, R67, c[0x0][0x2ec] ;  /* 0x0000bb0043027a20 */ /* 0x002fe40000410000 */
[----:B------:R-:W1:Y:S01]  /*5220*/  LDSM.16.M88.4 R64, [R229+0x3800] ;  /* 0x00380000e540783b */ /* 0x000e620000000200 */
[----:B------:R-:W-:-:S04]  /*5230*/  DEPBAR.LE SB0, 0x0 ;  /* 0x000080000000791a */ /* 0x000fc80000000000 */
[----:B------:R2:W-:Y:S02]  /*5240*/  MUFU.TANH R99, R2 ;  /* 0x0000000200637308 */ /* 0x0005e40000002400 */
[----:B--2---:R-:W-:-:S06]  /*5250*/  FMUL.FTZ R2, R92, c[0x0][0x2ec] ;  /* 0x0000bb005c027a20 */ /* 0x004fcc0000410000 */
[----:B------:R2:W-:Y:S01]  /*5260*/  MUFU.TANH R84, R2 ;  /* 0x0000000200547308 */ /* 0x0005e20000002400 */
[----:B-1----:R-:W-:Y:S01]  /*5270*/  HMMA.16816.F32 R36, R8, R64, R36 ;  /* 0x000000400824723c */ /* 0x002fe20000001824 */
[----:B--2---:R-:W-:-:S06]  /*5280*/  FMUL.FTZ R2, R93, c[0x0][0x2ec] ;  /* 0x0000bb005d027a20 */ /* 0x004fcc0000410000 */
[----:B------:R1:W-:Y:S01]  /*5290*/  MUFU.TANH R87, R2 ;  /* 0x0000000200577308 */ /* 0x0003e20000002400 */
[C---:B------:R-:W-:Y:S08]  /*52a0*/  HMMA.16816.F32 R44, R12.reuse, R64, R44 ;  /* 0x000000400c2c723c */ /* 0x040ff0000000182c */
[----:B------:R-:W-:Y:S01]  /*52b0*/  HMMA.16816.F32 R28, R12, R66, R28 ;  /* 0x000000420c1c723c */ /* 0x000fe2000000181c */
[----:B-1----:R-:W-:-:S06]  /*52c0*/  FMUL.FTZ R2, R94, c[0x0][0x2ec] ;  /* 0x0000bb005e027a20 */ /* 0x002fcc0000410000 */
[----:B------:R-:W-:Y:S01]  /*52d0*/  FFMA.FTZ R12, R175, -UR4, R83 ;  /* 0x80000004af0c7c23 */ /* 0x000fe20008010053 */
[----:B------:R-:W-:Y:S01]  /*52e0*/  HMMA.16816.F32 R8, R8, R66, R16 ;  /* 0x000000420808723c */ /* 0x000fe20000001810 */
[----:B------:R1:W-:Y:S01]  /*52f0*/  MUFU.TANH R77, R2 ;  /* 0x00000002004d7308 */ /* 0x0003e20000002400 */
[----:B------:R-:W-:-:S05]  /*5300*/  FMUL.FTZ R36, R36, c[0x0][0x2ec] ;  /* 0x0000bb0024247a20 */ /* 0x000fca0000410000 */
[----:B------:R-:W-:Y:S02]  /*5310*/  FFMA.FTZ R17, R176, -UR4, R81 ;  /* 0x80000004b0117c23 */ /* 0x000fe40008010051 */
[----:B------:R-:W-:Y:S01]  /*5320*/  FMUL.FTZ R45, R45, c[0x0][0x2ec] ;  /* 0x0000bb002d2d7a20 */ /* 0x000fe20000410000 */
[----:B------:R-:W2:Y:S01]  /*5330*/  MUFU.TANH R20, R36 ;  /* 0x0000002400147308 */ /* 0x000ea20000002400 */
[----:B------:R-:W-:Y:S02]  /*5340*/  FMUL.FTZ R44, R44, c[0x0][0x2ec] ;  /* 0x0000bb002c2c7a20 */ /* 0x000fe40000410000 */
[----:B------:R-:W-:Y:S02]  /*5350*/  FMUL.FTZ R47, R47, c[0x0][0x2ec] ;  /* 0x0000bb002f2f7a20 */ /* 0x000fe40000410000 */
[----:B------:R-:W-:Y:S02]  /*5360*/  FMUL.FTZ R46, R46, c[0x0][0x2ec] ;  /* 0x0000bb002e2e7a20 */ /* 0x000fe40000410000 */
[----:B-1----:R-:W-:Y:S01]  /*5370*/  FMUL.FTZ R2, R95, c[0x0][0x2ec] ;  /* 0x0000bb005f027a20 */ /* 0x002fe20000410000 */
[----:B------:R-:W-:Y:S06]  /*5380*/  MUFU.TANH R49, R45 ;  /* 0x0000002d00317308 */ /* 0x000fec0000002400 */
[----:B------:R-:W-:-:S02]  /*5390*/  FMUL.FTZ R9, R9, c[0x0][0x2ec] ;  /* 0x0000bb0009097a20 */ /* 0x000fc40000410000 */
[----:B------:R1:W-:Y:S01]  /*53a0*/  MUFU.TANH R85, R2 ;  /* 0x0000000200557308 */ /* 0x0003e20000002400 */
[----:B------:R-:W-:Y:S02]  /*53b0*/  FMUL.FTZ R8, R8, c[0x0][0x2ec] ;  /* 0x0000bb0008087a20 */ /* 0x000fe40000410000 */
[----:B------:R-:W-:Y:S02]  /*53c0*/  FMUL.FTZ R11, R11, c[0x0][0x2ec] ;  /* 0x0000bb000b0b7a20 */ /* 0x000fe40000410000 */
[----:B--2---:R-:W-:-:S03]  /*53d0*/  FFMA.FTZ R16, R173, -UR4, R20 ;  /* 0x80000004ad107c23 */ /* 0x004fc60008010014 */
[----:B------:R2:W-:Y:S01]  /*53e0*/  MUFU.TANH R50, R44 ;  /* 0x0000002c00327308 */ /* 0x0005e20000002400 */
[----:B-1----:R-:W-:-:S07]  /*53f0*/  FMUL.FTZ R2, R60, c[0x0][0x2ec] ;  /* 0x0000bb003c027a20 */ /* 0x002fce0000410000 */
[----:B------:R-:W1:Y:S01]  /*5400*/  MUFU.TANH R47, R47 ;  /* 0x0000002f002f7308 */ /* 0x000e620000002400 */
[----:B--2---:R-:W-:-:S07]  /*5410*/  FSEL R44, R3, -INF , !P5 ;  /* 0xff800000032c7808 */ /* 0x004fce0006800000 */
[----:B------:R2:W-:Y:S01]  /*5420*/  MUFU.TANH R76, R2 ;  /* 0x00000002004c7308 */ /* 0x0005e20000002400 */
[----:B------:R-:W-:-:S05]  /*5430*/  FFMA.FTZ R3, R201, -UR4, R114 ;  /* 0x80000004c9037c23 */ /* 0x000fca0008010072 */
[----:B------:R-:W-:Y:S01]  /*5440*/  FSEL R48, R3, -INF , !P4 ;  /* 0xff80000003307808 */ /* 0x000fe20006000000 */
[----:B------:R-:W-:Y:S01]  /*5450*/  FFMA.FTZ R3, R198, -UR4, R100 ;  /* 0x80000004c6037c23 */ /* 0x000fe20008010064 */
[----:B------:R-:W3:Y:S01]  /*5460*/  MUFU.TANH R13, R9 ;  /* 0x00000009000d7308 */ /* 0x000ee20000002400 */
[----:B-1----:R-:W-:Y:S02]  /*5470*/  FFMA.FTZ R20, R171, -UR4, R47 ;  /* 0x80000004ab147c23 */ /* 0x002fe4000801002f */
[----:B--2---:R-:W-:-:S05]  /*5480*/  FMUL.FTZ R2, R61, c[0x0][0x2ec] ;  /* 0x0000bb003d027a20 */ /* 0x004fca0000410000 */
[----:B------:R-:W1:Y:S01]  /*5490*/  MUFU.TANH R14, R8 ;  /* 0x00000008000e7308 */ /* 0x000e620000002400 */
[----:B---3--:R-:W-:-:S07]  /*54a0*/  FFMA.FTZ R13, R128, -UR4, R13 ;  /* 0x80000004800d7c23 */ /* 0x008fce000801000d */
[----:B------:R2:W-:Y:S08]  /*54b0*/  MUFU.TANH R60, R2 ;  /* 0x00000002003c7308 */ /* 0x0005f00000002400 */
[----:B------:R-:W3:Y:S01]  /*54c0*/  MUFU.TANH R46, R46 ;  /* 0x0000002e002e7308 */ /* 0x000ee20000002400 */
[----:B-1----:R-:W-:Y:S02]  /*54d0*/  FFMA.FTZ R14, R129, -UR4, R14 ;  /* 0x80000004810e7c23 */ /* 0x002fe4000801000e */
[----:B--2---:R-:W-:-:S05]  /*54e0*/  FMUL.FTZ R2, R62, c[0x0][0x2ec] ;  /* 0x0000bb003e027a20 */ /* 0x004fca0000410000 */
[----:B------:R-:W1:Y:S01]  /*54f0*/  MUFU.TANH R8, R11 ;  /* 0x0000000b00087308 */ /* 0x000e620000002400 */
[----:B---3--:R-:W-:-:S07]  /*5500*/  FFMA.FTZ R21, R174, -UR4, R46 ;  /* 0x80000004ae157c23 */ /* 0x008fce000801002e */
[----:B------:R2:W3:Y:S01]  /*5510*/  MUFU.TANH R61, R2 ;  /* 0x00000002003d7308 */ /* 0x0004e20000002400 */
[----:B-1----:R-:W-:Y:S02]  /*5520*/  FFMA.FTZ R8, R109, -UR4, R8 ;  /* 0x800000046d087c23 */ /* 0x002fe40008010008 */
[----:B--2---:R-:W-:Y:S01]  /*5530*/  FFMA.FTZ R2, R161, -UR4, R7 ;  /* 0x80000004a1027c23 */ /* 0x004fe20008010007 */
[----:B------:R-:W-:Y:S01]  /*5540*/  FSEL R161, R6, -INF , !P2 ;  /* 0xff80000006a17808 */ /* 0x000fe20005000000 */
[----:B------:R-:W-:Y:S02]  /*5550*/  FFMA.FTZ R6, R227, -UR4, R212 ;  /* 0x80000004e3067c23 */ /* 0x000fe400080100d4 */
[----:B------:R-:W-:Y:S01]  /*5560*/  FMUL.FTZ R7, R37, c[0x0][0x2ec] ;  /* 0x0000bb0025077a20 */ /* 0x000fe20000410000 */
[----:B------:R-:W-:Y:S01]  /*5570*/  FSEL R42, R2, -INF , !P2 ;  /* 0xff800000022a7808 */ /* 0x000fe20005000000 */
[----:B------:R-:W-:Y:S01]  /*5580*/  FFMA.FTZ R2, R214, -UR4, R158 ;  /* 0x80000004d6027c23 */ /* 0x000fe2000801009e */
[----:B------:R-:W-:Y:S01]  /*5590*/  FSEL R158, R6, -INF , !P1 ;  /* 0xff800000069e7808 */ /* 0x000fe20004800000 */
[----:B------:R-:W-:Y:S01]  /*55a0*/  FFMA.FTZ R6, R236, -UR4, R195 ;  /* 0x80000004ec067c23 */ /* 0x000fe200080100c3 */
[----:B------:R1:W-:Y:S01]  /*55b0*/  MUFU.TANH R45, R7 ;  /* 0x00000007002d7308 */ /* 0x0003e20000002400 */
[----:B------:R-:W-:Y:S01]  /*55c0*/  BAR.SYNC.DEFER_BLOCKING 0x0 ;  /* 0x0000000000007b1d */ /* 0x000fe20000010000 */
[----:B------:R-:W-:Y:S01]  /*55d0*/  FSEL R37, R2, -INF , !P1 ;  /* 0xff80000002257808 */ /* 0x000fe20004800000 */
[----:B------:R-:W-:Y:S01]  /*55e0*/  FFMA.FTZ R2, R210, -UR4, R121 ;  /* 0x80000004d2027c23 */ /* 0x000fe20008010079 */
[----:B------:R-:W-:Y:S01]  /*55f0*/  FSEL R157, R6, -INF , !P0 ;  /* 0xff800000069d7808 */ /* 0x000fe20004000000 */
[----:B------:R-:W-:Y:S01]  /*5600*/  FFMA.FTZ R6, R238, -UR4, R202 ;  /* 0x80000004ee067c23 */ /* 0x000fe200080100ca */
[----:B------:R-:W-:Y:S01]  /*5610*/  ISETP.GE.AND P1, PT, R153, UR10, PT ;  /* 0x0000000a99007c0c */ /* 0x000fe2000bf26270 */
[----:B---3--:R-:W-:Y:S01]  /*5620*/  FFMA.FTZ R25, R185, -UR4, R61 ;  /* 0x80000004b9197c23 */ /* 0x008fe2000801003d */
[----:B------:R-:W-:Y:S01]  /*5630*/  FSEL R40, R2, -INF , !P0 ;  /* 0xff80000002287808 */ /* 0x000fe20004000000 */
[----:B------:R-:W-:Y:S01]  /*5640*/  FFMA.FTZ R2, R208, -UR4, R123 ;  /* 0x80000004d0027c23 */ /* 0x000fe2000801007b */
[----:B------:R-:W-:Y:S01]  /*5650*/  FSEL R154, R6, -INF , !P6 ;  /* 0xff800000069a7808 */ /* 0x000fe20007000000 */
[----:B------:R-:W-:Y:S01]  /*5660*/  FFMA.FTZ R6, R239, -UR4, R122 ;  /* 0x80000004ef067c23 */ /* 0x000fe2000801007a */
[----:B------:R-:W-:-:S02]  /*5670*/  ISETP.GE.AND P0, PT, R155, UR10, PT ;  /* 0x0000000a9b007c0c */ /* 0x000fc4000bf06270 */
[----:B------:R-:W-:Y:S01]  /*5680*/  FSEL R34, R2, -INF , !P6 ;  /* 0xff80000002227808 */ /* 0x000fe20007000000 */
[----:B------:R-:W-:Y:S01]  /*5690*/  FFMA.FTZ R2, R204, -UR4, R105 ;  /* 0x80000004cc027c23 */ /* 0x000fe20008010069 */
[----:B------:R-:W-:Y:S01]  /*56a0*/  FSEL R135, R6, -INF , !P5 ;  /* 0xff80000006877808 */ /* 0x000fe20006800000 */
[----:B-1----:R-:W-:Y:S01]  /*56b0*/  FMUL.FTZ R7, R38, c[0x0][0x2ec] ;  /* 0x0000bb0026077a20 */ /* 0x002fe20000410000 */
[----:B------:R-:W-:Y:S01]  /*56c0*/  FSEL R155, R5, -INF , !P5 ;  /* 0xff800000059b7808 */ /* 0x000fe20006800000 */
[----:B------:R-:W-:Y:S01]  /*56d0*/  FFMA.FTZ R6, R241, -UR4, R179 ;  /* 0x80000004f1067c23 */ /* 0x000fe200080100b3 */
[----:B------:R-:W-:Y:S01]  /*56e0*/  FSEL R54, R2, -INF , !P5 ;  /* 0xff80000002367808 */ /* 0x000fe20006800000 */
[----:B------:R1:W2:Y:S01]  /*56f0*/  MUFU.TANH R15, R7 ;  /* 0x00000007000f7308 */ /* 0x0002a20000002400 */
[----:B------:R-:W-:Y:S01]  /*5700*/  FFMA.FTZ R2, R199, -UR4, R106 ;  /* 0x80000004c7027c23 */ /* 0x000fe2000801006a */
[----:B------:R-:W-:Y:S01]  /*5710*/  FSEL R38, R3, -INF , !P3 ;  /* 0xff80000003267808 */ /* 0x000fe20005800000 */
[----:B------:R-:W-:Y:S01]  /*5720*/  FFMA.FTZ R5, R203, -UR4, R120 ;  /* 0x80000004cb057c23 */ /* 0x000fe20008010078 */
[----:B------:R-:W-:Y:S01]  /*5730*/  FSEL R152, R6, -INF , !P4 ;  /* 0xff80000006987808 */ /* 0x000fe20006000000 */
[----:B------:R-:W-:Y:S01]  /*5740*/  FFMA.FTZ R6, R244, -UR4, R107 ;  /* 0x80000004f4067c23 */ /* 0x000fe2000801006b */
[----:B------:R-:W-:Y:S01]  /*5750*/  FSEL R53, R2, -INF , !P4 ;  /* 0xff80000002357808 */ /* 0x000fe20006000000 */
[----:B------:R-:W-:Y:S01]  /*5760*/  FFMA.FTZ R2, R196, -UR4, R96 ;  /* 0x80000004c4027c23 */ /* 0x000fe20008010060 */
[----:B------:R-:W-:Y:S01]  /*5770*/  FSEL R153, R5, -INF , !P4 ;  /* 0xff80000005997808 */ /* 0x000fe20006000000 */
[----:B------:R-:W-:Y:S01]  /*5780*/  FFMA.FTZ R5, R200, -UR4, R103 ;  /* 0x80000004c8057c23 */ /* 0x000fe20008010067 */
[----:B------:R-:W-:Y:S01]  /*5790*/  ISETP.GE.AND P2, PT, R150, UR10, PT ;  /* 0x0000000a96007c0c */ /* 0x000fe2000bf46270 */
[----:B------:R-:W-:Y:S01]  /*57a0*/  FFMA.FTZ R3, R194, -UR4, R102 ;  /* 0x80000004c2037c23 */ /* 0x000fe20008010066 */
[----:B------:R-:W-:Y:S01]  /*57b0*/  FSEL R133, R6, -INF , !P3 ;  /* 0xff80000006857808 */ /* 0x000fe20005800000 */
[----:B------:R-:W-:Y:S01]  /*57c0*/  FFMA.FTZ R6, R246, -UR4, R112 ;  /* 0x80000004f6067c23 */ /* 0x000fe20008010070 */
[----:B------:R-:W-:Y:S01]  /*57d0*/  FSEL R139, R5, -INF , !P3 ;  /* 0xff800000058b7808 */ /* 0x000fe20005800000 */
[----:B------:R-:W-:Y:S01]  /*57e0*/  FFMA.FTZ R5, R197, -UR4, R104 ;  /* 0x80000004c5057c23 */ /* 0x000fe20008010068 */
[----:B------:R-:W-:Y:S01]  /*57f0*/  FSEL R36, R3, -INF , !P2 ;  /* 0xff80000003247808 */ /* 0x000fe20005000000 */
[----:B-1----:R-:W-:Y:S01]  /*5800*/  FMUL.FTZ R7, R39, c[0x0][0x2ec] ;  /* 0x0000bb0027077a20 */ /* 0x002fe20000410000 */
[----:B------:R-:W-:Y:S01]  /*5810*/  FSEL R39, R2, -INF , !P3 ;  /* 0xff80000002277808 */ /* 0x000fe20005800000 */
[----:B------:R-:W-:Y:S01]  /*5820*/  FFMA.FTZ R2, R193, -UR4, R98 ;  /* 0x80000004c1027c23 */ /* 0x000fe20008010062 */
[----:B------:R-:W-:Y:S01]  /*5830*/  FSEL R132, R6, -INF , !P2 ;  /* 0xff80000006847808 */ /* 0x000fe20005000000 */
[----:B------:R1:W3:Y:S01]  /*5840*/  MUFU.TANH R43, R7 ;  /* 0x00000007002b7308 */ /* 0x0002e20000002400 */
        /* <DEDUP_REMOVED lines=8> */
[----:B------:R-:W-:Y:S01]  /*58d0*/  FMUL.FTZ R3, R10, c[0x0][0x2ec] ;  /* 0x0000bb000a037a20 */ /* 0x000fe20000410000 */
[----:B------:R-:W-:Y:S01]  /*58e0*/  FSEL R183, R2, -INF , !P1 ;  /* 0xff80000002b77808 */ /* 0x000fe20004800000 */
[----:B------:R-:W-:Y:S01]  /*58f0*/  FFMA.FTZ R6, R188, -UR4, R99 ;  /* 0x80000004bc067c23 */ /* 0x000fe20008010063 */
[----:B------:R-:W-:Y:S01]  /*5900*/  FSEL R181, R5, -INF , !P1 ;  /* 0xff80000005b57808 */ /* 0x000fe20004800000 */
[----:B------:R4:W5:Y:S01]  /*5910*/  MUFU.TANH R9, R3 ;  /* 0x0000000300097308 */ /* 0x0009620000002400 */
[----:B------:R-:W-:Y:S01]  /*5920*/  FFMA.FTZ R5, R187, -UR4, R87 ;  /* 0x80000004bb057c23 */ /* 0x000fe20008010057 */
[----:B------:R-:W-:Y:S01]  /*5930*/  ISETP.GE.AND P1, PT, R169, UR10, PT ;  /* 0x0000000aa9007c0c */ /* 0x000fe2000bf26270 */
[----:B-1----:R-:W-:Y:S01]  /*5940*/  FMUL.FTZ R7, R28, c[0x0][0x2ec] ;  /* 0x0000bb001c077a20 */ /* 0x002fe20000410000 */
[----:B------:R-:W-:Y:S01]  /*5950*/  FSEL R171, R6, -INF , !P0 ;  /* 0xff80000006ab7808 */ /* 0x000fe20004000000 */
[----:B--2---:R-:W-:Y:S01]  /*5960*/  FFMA.FTZ R11, R172, -UR4, R15 ;  /* 0x80000004ac0b7c23 */ /* 0x004fe2000801000f */
[----:B------:R-:W-:Y:S01]  /*5970*/  FSEL R172, R5, -INF , !P0 ;  /* 0xff80000005ac7808 */ /* 0x000fe20004000000 */
[----:B------:R-:W-:Y:S01]  /*5980*/  FFMA.FTZ R28, R228, -UR4, R49 ;  /* 0x80000004e41c7c23 */ /* 0x000fe20008010031 */
[----:B------:R1:W2:Y:S01]  /*5990*/  MUFU.TANH R27, R7 ;  /* 0x00000007001b7308 */ /* 0x0002a20000002400 */
[----:B------:R-:W-:Y:S01]  /*59a0*/  FFMA.FTZ R15, R151, -UR4, R45 ;  /* 0x80000004970f7c23 */ /* 0x000fe2000801002d */
[----:B------:R-:W-:Y:S01]  /*59b0*/  ISETP.GE.AND P6, PT, R163, UR10, PT ;  /* 0x0000000aa3007c0c */ /* 0x000fe2000bfc6270 */
[----:B---3--:R-:W-:Y:S01]  /*59c0*/  FFMA.FTZ R10, R111, -UR4, R43 ;  /* 0x800000046f0a7c23 */ /* 0x008fe2000801002b */
[----:B------:R-:W-:-:S02]  /*59d0*/  ISETP.GE.AND P5, PT, R165, UR10, PT ;  /* 0x0000000aa5007c0c */ /* 0x000fc4000bfa6270 */
[----:B------:R-:W-:Y:S01]  /*59e0*/  ISETP.GE.AND P4, PT, R164, UR10, PT ;  /* 0x0000000aa4007c0c */ /* 0x000fe2000bf86270 */
[----:B----4-:R-:W-:Y:S01]  /*59f0*/  FFMA.FTZ R3, R186, -UR4, R85 ;  /* 0x80000004ba037c23 */ /* 0x010fe20008010055 */
[----:B------:R-:W-:Y:S01]  /*5a00*/  ISETP.GE.AND P3, PT, R167, UR10, PT ;  /* 0x0000000aa7007c0c */ /* 0x000fe2000bf66270 */
[----:B-----5:R-:W-:Y:S01]  /*5a10*/  FFMA.FTZ R9, R110, -UR4, R9 ;  /* 0x800000046e097c23 */ /* 0x020fe20008010009 */
[----:B------:R-:W-:Y:S02]  /*5a20*/  ISETP.GE.AND P2, PT, R168, UR10, PT ;  /* 0x0000000aa8007c0c */ /* 0x000fe4000bf46270 */
[----:B------:R-:W-:Y:S02]  /*5a30*/  FSEL R175, R3, -INF , !P0 ;  /* 0xff80000003af7808 */ /* 0x000fe40004000000 */
[----:B------:R-:W-:Y:S01]  /*5a40*/  LOP3.LUT R2, R189, R192, RZ, 0xfc, !PT ;  /* 0x000000c0bd027212 */ /* 0x000fe200078efcff */
[----:B-1----:R-:W-:Y:S01]  /*5a50*/  FMUL.FTZ R7, R29, c[0x0][0x2ec] ;  /* 0x0000bb001d077a20 */ /* 0x002fe20000410000 */
[----:B------:R-:W-:Y:S01]  /*5a60*/  IADD3 R241, R235, 0x1000, RZ ;  /* 0x00001000ebf17810 */ /* 0x000fe20007ffe0ff */
[----:B------:R-:W-:Y:S01]  /*5a70*/  FFMA.FTZ R29, R237, -UR4, R50 ;  /* 0x80000004ed1d7c23 */ /* 0x000fe20008010032 */
[C---:B------:R-:W-:Y:S01]  /*5a80*/  IADD3 R239, R235.reuse, 0x2000, RZ ;  /* 0x00002000ebef7810 */ /* 0x040fe20007ffe0ff */
[----:B------:R1:W3:Y:S01]  /*5a90*/  MUFU.TANH R26, R7 ;  /* 0x00000007001a7308 */ /* 0x0002e20000002400 */
[----:B--2---:R-:W-:Y:S01]  /*5aa0*/  FFMA.FTZ R27, R226, -UR4, R27 ;  /* 0x80000004e21b7c23 */ /* 0x004fe2000801001b */
[----:B------:R-:W-:-:S02]  /*5ab0*/  IADD3 R238, R235, 0x2800, RZ ;  /* 0x00002800ebee7810 */ /* 0x000fc40007ffe0ff */
[C---:B------:R-:W-:Y:S02]  /*5ac0*/  IADD3 R237, R235.reuse, 0x3000, RZ ;  /* 0x00003000ebed7810 */ /* 0x040fe40007ffe0ff */
[----:B------:R-:W-:Y:S02]  /*5ad0*/  IADD3 R236, R235, 0x3800, RZ ;  /* 0x00003800ebec7810 */ /* 0x000fe40007ffe0ff */
[----:B------:R-:W-:Y:S02]  /*5ae0*/  FSEL R168, R25, -INF , !P6 ;  /* 0xff80000019a87808 */ /* 0x000fe40007000000 */
[----:B------:R-:W-:Y:S02]  /*5af0*/  FSEL R174, R23, -INF , !P6 ;  /* 0xff80000017ae7808 */ /* 0x000fe40007000000 */
[----:B------:R-:W-:Y:S02]  /*5b00*/  FSEL R165, R22, -INF , !P5 ;  /* 0xff80000016a57808 */ /* 0x000fe40006800000 */
[----:B------:R-:W-:Y:S01]  /*5b10*/  FSEL R167, R17, -INF , !P5 ;  /* 0xff80000011a77808 */ /* 0x000fe20006800000 */
[----:B-1----:R-:W-:Y:S01]  /*5b20*/  FMUL.FTZ R7, R30, c[0x0][0x2ec] ;  /* 0x0000bb001e077a20 */ /* 0x002fe20000410000 */
[----:B------:R-:W-:Y:S01]  /*5b30*/  FSEL R173, R12, -INF , !P5 ;  /* 0xff8000000cad7808 */ /* 0x000fe20006800000 */
[----:B------:R-:W-:Y:S01]  /*5b40*/  FFMA.FTZ R30, R240, -UR4, R60 ;  /* 0x80000004f01e7c23 */ /* 0x000fe2000801003c */
[----:B------:R-:W-:Y:S01]  /*5b50*/  IADD3 R240, R235, 0x1800, RZ ;  /* 0x00001800ebf07810 */ /* 0x000fe20007ffe0ff */
[----:B------:R1:W2:Y:S01]  /*5b60*/  MUFU.TANH R19, R7 ;  /* 0x0000000700137308 */ /* 0x0002a20000002400 */
[----:B---3--:R-:W-:Y:S01]  /*5b70*/  FFMA.FTZ R26, R219, -UR4, R26 ;  /* 0x80000004db1a7c23 */ /* 0x008fe2000801001a */
[----:B------:R-:W-:-:S02]  /*5b80*/  FSEL R220, R29, -INF , !P4 ;  /* 0xff8000001ddc7808 */ /* 0x000fc40006000000 */
[----:B------:R-:W-:Y:S02]  /*5b90*/  FSEL R164, R30, -INF , !P5 ;  /* 0xff8000001ea47808 */ /* 0x000fe40006800000 */
[----:B------:R-:W-:Y:S02]  /*5ba0*/  FSEL R222, R21, -INF , !P4 ;  /* 0xff80000015de7808 */ /* 0x000fe40006000000 */
        /* <DEDUP_REMOVED lines=8> */
[----:B------:R1:W3:Y:S01]  /*5c30*/  MUFU.TANH R18, R7 ;  /* 0x0000000700127308 */ /* 0x0002e20000002400 */
[----:B--2---:R-:W-:Y:S01]  /*5c40*/  FFMA.FTZ R19, R170, -UR4, R19 ;  /* 0x80000004aa137c23 */ /* 0x004fe20008010013 */
[----:B------:R-:W-:-:S02]  /*5c50*/  FSEL R170, R24, -INF , !P6 ;  /* 0xff80000018aa7808 */ /* 0x000fc40007000000 */
[----:B------:R-:W-:Y:S02]  /*5c60*/  FSEL R250, R10, -INF , !P3 ;  /* 0xff8000000afa7808 */ /* 0x000fe40005800000 */
[----:B------:R-:W-:Y:S02]  /*5c70*/  FSEL R210, R27, -INF , !P2 ;  /* 0xff8000001bd27808 */ /* 0x000fe40005000000 */
[----:B------:R-:W-:Y:S02]  /*5c80*/  FSEL R212, R19, -INF , !P2 ;  /* 0xff80000013d47808 */ /* 0x000fe40005000000 */
[----:B------:R-:W-:Y:S02]  /*5c90*/  FSEL R214, R14, -INF , !P2 ;  /* 0xff8000000ed67808 */ /* 0x000fe40005000000 */
[----:B------:R-:W-:Y:S02]  /*5ca0*/  FSEL R249, R9, -INF , !P2 ;  /* 0xff80000009f97808 */ /* 0x000fe40005000000 */
[----:B------:R-:W-:Y:S01]  /*5cb0*/  FSEL R208, R26, -INF , !P1 ;  /* 0xff8000001ad07808 */ /* 0x000fe20004800000 */
[----:B-1----:R-:W-:Y:S01]  /*5cc0*/  FFMA.FTZ R7, R247, -UR4, R101 ;  /* 0x80000004f7077c23 */ /* 0x002fe20008010065 */
[----:B------:R-:W-:Y:S01]  /*5cd0*/  FSEL R211, R13, -INF , !P1 ;  /* 0xff8000000dd37808 */ /* 0x000fe20004800000 */
[----:B---3--:R-:W-:Y:S01]  /*5ce0*/  FFMA.FTZ R18, R166, -UR4, R18 ;  /* 0x80000004a6127c23 */ /* 0x008fe20008010012 */
[----:B------:R-:W-:-:S02]  /*5cf0*/  FSEL R166, R31, -INF , !P6 ;  /* 0xff8000001fa67808 */ /* 0x000fc40007000000 */
[----:B------:R-:W-:Y:S02]  /*5d00*/  FSEL R169, R7, -INF , !P0 ;  /* 0xff80000007a97808 */ /* 0x000fe40004000000 */
[----:B------:R-:W-:Y:S02]  /*5d10*/  PLOP3.LUT P0, PT, PT, PT, UP0, 0x80, 0x0 ;  /* 0x000000000000781c */ /* 0x000fe40003f0f008 */
[----:B------:R-:W-:Y:S02]  /*5d20*/  FSEL R209, R18, -INF , !P1 ;  /* 0xff80000012d17808 */ /* 0x000fe40004800000 */
[----:B------:R-:W-:-:S09]  /*5d30*/  FSEL R223, R8, -INF , !P1 ;  /* 0xff80000008df7808 */ /* 0x000fd20004800000 */
[----:B------:R-:W-:Y:S05]  /*5d40*/  @!P0 BRA `(.L_x_370) ;  /* 0x000004d000008947 */ /* 0x000fea0003800000 */
[----:B------:R-:W2:Y:S04]  /*5d50*/  LDL.64 R136, [R1+0x40] ;  /* 0x0000400001887983 */ /* 0x000ea80000100a00 */
[----:B------:R-:W3:Y:S04]  /*5d60*/  LDL R117, [R1+0x50] ;  /* 0x0000500001757983 */ /* 0x000ee80000100800 */
[----:B------:R-:W4:Y:S01]  /*5d70*/  LDL.64 R118, [R1+0x58] ;  /* 0x0000580001767983 */ /* 0x000f220000100a00 */
[----:B------:R-:W-:Y:S01]  /*5d80*/  ULEA.HI.SX32 UR7, UR21, 0xfffffffe, 0x1a ;  /* 0xfffffffe15077891 */ /* 0x000fe2000f8fd23f */
[----:B------:R-:W-:Y:S03]  /*5d90*/  BSSY B0, `(.L_x_371) ;  /* 0x0000047000007945 */ /* 0x000fe60003800000 */
[----:B------:R-:W-:-:S02]  /*5da0*/  USHF.R.S32.HI UR6, URZ, 0x1f, UR7 ;  /* 0x0000001f3f067899 */ /* 0x000fc40008011407 */
[----:B------:R-:W-:-:S04]  /*5db0*/  UIMAD UR22, UR22, UR7, URZ ;  /* 0x00000007161672a4 */ /* 0x000fc8000f8e023f */
[----:B------:R-:W-:Y:S01]  /*5dc0*/  UIMAD UR6, UR6, UR23, UR22 ;  /* 0x00000017060672a4 */ /* 0x000fe2000f8e0216 */
[----:B--2---:R-:W-:Y:S02]  /*5dd0*/  ISETP.GE.AND P3, PT, R136, c[0x0][0x220], PT ;  /* 0x0000880088007a0c */ /* 0x004fe40003f66270 */
[----:B---3--:R-:W-:Y:S01]  /*5de0*/  ISETP.GE.AND P2, PT, R117, c[0x0][0x220], PT ;  /* 0x0000880075007a0c */ /* 0x008fe20003f46270 */
[----:B----4-:R-:W-:-:S10]  /*5df0*/  IMAD.WIDE.U32 R6, R252, UR7, R118 ;  /* 0x00000007fc067c25 */ /* 0x010fd4000f8e0076 */
[C---:B------:R-:W-:Y:S01]  /*5e00*/  @!P3 LEA R8, P5, R6.reuse, c[0x0][0x168], 0x1 ;  /* 0x00005a000608ba11 */ /* 0x040fe200078a08ff */
[----:B------:R1:W-:Y:S01]  /*5e10*/  @P3 STS.128 [R243+0x8000], RZ ;  /* 0x008000fff3003388 */ /* 0x0003e20000000c00 */
[----:B------:R-:W-:Y:S02]  /*5e20*/  IADD3 R7, R7, UR6, RZ ;  /* 0x0000000607077c10 */ /* 0x000fe4000fffe0ff */
[C---:B------:R-:W-:Y:S02]  /*5e30*/  @!P2 LEA R10, P4, R6.reuse, c[0x0][0x168], 0x1 ;  /* 0x00005a00060aaa11 */ /* 0x040fe400078808ff */
[C---:B------:R-:W-:Y:S02]  /*5e40*/  IADD3 R5, P1, R6.reuse, UR24, RZ ;  /* 0x0000001806057c10 */ /* 0x040fe4000ff3e0ff */
[C-C-:B------:R-:W-:Y:S02]  /*5e50*/  @!P3 LEA.HI.X R9, R6.reuse, c[0x0][0x16c], R7.reuse, 0x1, P5 ;  /* 0x00005b000609ba11 */ /* 0x140fe400028f0c07 */
[----:B------:R-:W-:-:S02]  /*5e60*/  @!P2 LEA.HI.X R11, R6, c[0x0][0x16c], R7, 0x1, P4 ;  /* 0x00005b00060baa11 */ /* 0x000fc400020f0c07 */
        /* <DEDUP_REMOVED lines=57> */
.L_x_372:
[----:B------:R-:W-:Y:S05]  /*6200*/  BSYNC B0 ;  /* 0x0000000000007941 */ /* 0x000fea0003800000 */
.L_x_371:
[----:B------:R-:W0:Y:S02]  /*6210*/  LDGDEPBAR ;  /* 0x00000000000079af */ /* 0x000e240000000000 */
.L_x_370:
        /* <DEDUP_REMOVED lines=66> */
[----:B------:R-:W2:Y:S01]  /*6640*/  SHFL.BFLY PT, R134, R3, 0x1, 0x1f ;  /* 0x0c201f0003867f89 */ /* 0x000ea200000e0000 */
[C---:B------:R-:W-:Y:S01]  /*6650*/  FSETP.NEU.FTZ.AND P1, PT, R136.reuse, -INF , PT ;  /* 0xff8000008800780b */ /* 0x040fe20003f3d000 */
[----:B-1----:R-:W-:Y:S02]  /*6660*/  FMUL.FTZ R12, R136, c[0x0][0x23c] ;  /* 0x00008f00880c7a20 */ /* 0x002fe40000410000 */
[----:B------:R-:W-:Y:S03]  /*6670*/  LDSM.16.MT88.4 R88, [R226+0xe800] ;  /* 0x00e80000e258783b */ /* 0x000fe60000004200 */
[----:B------:R-:W-:Y:S01]  /*6680*/  FSEL R12, R12, RZ, P1 ;  /* 0x000000ff0c0c7208 */ /* 0x000fe20000800000 */
[----:B------:R-:W1:Y:S04]  /*6690*/  LDSM.16.MT88.4 R64, [R226+0xc800] ;  /* 0x00c80000e240783b */ /* 0x000e680000004200 */
[--C-:B------:R-:W-:Y:S01]  /*66a0*/  FFMA.FTZ R5, R41, c[0x0][0x23c], -R12.reuse ;  /* 0x00008f0029057a23 */ /* 0x100fe2000001080c */
[----:B------:R-:W-:Y:S03]  /*66b0*/  LDSM.16.MT88.4 R100, [R228+0xe800] ;  /* 0x00e80000e464783b */ /* 0x000fe60000004200 */
[----:B------:R3:W-:Y:S01]  /*66c0*/  MUFU.EX2 R242, R5 ;  /* 0x0000000500f27308 */ /* 0x0007e20000000800 */
[----:B------:R-:W-:Y:S04]  /*66d0*/  STL [R1+0xb4], R248 ;  /* 0x0000b4f801007387 */ /* 0x000fe80000100800 */
[----:B------:R-:W-:Y:S01]  /*66e0*/  STL [R1+0xb8], R221 ;  /* 0x0000b8dd01007387 */ /* 0x000fe20000100800 */
[----:B--2---:R-:W-:Y:S01]  /*66f0*/  FMNMX.FTZ R134, R3, R134, !PT ;  /* 0x0000008603867209 */ /* 0x004fe20007810000 */
[----:B------:R-:W-:-:S02]  /*6700*/  FFMA.FTZ R3, R33, c[0x0][0x23c], -R12 ;  /* 0x00008f0021037a23 */ /* 0x000fc4000001080c */
[----:B------:R-:W-:Y:S01]  /*6710*/  STL [R1+0xbc], R214 ;  /* 0x0000bcd601007387 */ /* 0x000fe20000100800 */
[----:B------:R-:W-:Y:S01]  /*6720*/  FSETP.NEU.FTZ.AND P1, PT, R134, -INF , PT ;  /* 0xff8000008600780b */ /* 0x000fe20003f3d000 */
[----:B------:R2:W-:Y:S02]  /*6730*/  MUFU.EX2 R163, R3 ;  /* 0x0000000300a37308 */ /* 0x0005e40000000800 */
[----:B------:R-:W4:Y:S01]  /*6740*/  LDSM.16.MT88.4 R60, [R225+0xc800] ;  /* 0x00c80000e13c783b */ /* 0x000f220000004200 */
[----:B---3--:R-:W-:-:S03]  /*6750*/  FFMA.FTZ R5, R35, c[0x0][0x23c], -R12 ;  /* 0x00008f0023057a23 */ /* 0x008fc6000001080c */
[----:B------:R-:W-:Y:S02]  /*6760*/  LDSM.16.MT88.4 R84, [R227+0xe800] ;  /* 0x00e80000e354783b */ /* 0x000fe40000004200 */
[----:B------:R3:W1:Y:S02]  /*6770*/  MUFU.EX2 R230, R5 ;  /* 0x0000000500e67308 */ /* 0x0006640000000800 */
[----:B------:R-:W4:Y:S01]  /*6780*/  LDSM.16.MT88.4 R92, [R227+0xc800] ;  /* 0x00c80000e35c783b */ /* 0x000f220000004200 */
[----:B--2---:R-:W-:-:S05]  /*6790*/  FMUL.FTZ R3, R134, c[0x0][0x23c] ;  /* 0x00008f0086037a20 */ /* 0x004fca0000410000 */
[----:B------:R-:W-:Y:S01]  /*67a0*/  FSEL R3, R3, RZ, P1 ;  /* 0x000000ff03037208 */ /* 0x000fe20000800000 */
[----:B---3--:R-:W-:Y:S01]  /*67b0*/  FFMA.FTZ R5, R32, c[0x0][0x23c], -R12 ;  /* 0x00008f0020057a23 */ /* 0x008fe2000001080c */
[----:B-1----:R-:W-:-:S03]  /*67c0*/  F2FP.PACK_AB R8, R230, R242 ;  /* 0x000000f2e608723e */ /* 0x002fc600000000ff */
[--C-:B------:R-:W-:Y:S02]  /*67d0*/  FFMA.FTZ R0, R37, c[0x0][0x23c], -R3.reuse ;  /* 0x00008f0025007a23 */ /* 0x100fe40000010803 */
[--C-:B------:R-:W-:Y:S01]  /*67e0*/  FFMA.FTZ R2, R42, c[0x0][0x23c], -R3.reuse ;  /* 0x00008f002a027a23 */ /* 0x100fe20000010803 */
[----:B------:R-:W1:Y:S08]  /*67f0*/  MUFU.EX2 R233, R5 ;  /* 0x0000000500e97308 */ /* 0x000e700000000800 */
[----:B------:R2:W-:Y:S08]  /*6800*/  MUFU.EX2 R14, R0 ;  /* 0x00000000000e7308 */ /* 0x0005f00000000800 */
[----:B------:R-:W3:Y:S01]  /*6810*/  MUFU.EX2 R252, R2 ;  /* 0x0000000200fc7308 */ /* 0x000ee20000000800 */
[----:B-1----:R-:W-:Y:S01]  /*6820*/  F2FP.PACK_AB R10, R233, R163 ;  /* 0x000000a3e90a723e */ /* 0x002fe200000000ff */
[----:B--2---:R-:W-:-:S06]  /*6830*/  FFMA.FTZ R0, R40, c[0x0][0x23c], -R3 ;  /* 0x00008f0028007a23 */ /* 0x004fcc0000010803 */
[----:B------:R1:W-:Y:S01]  /*6840*/  MUFU.EX2 R224, R0 ;  /* 0x0000000000e07308 */ /* 0x0003e20000000800 */
[----:B---3--:R-:W-:Y:S02]  /*6850*/  F2FP.PACK_AB R9, R14, R252 ;  /* 0x000000fc0e09723e */ /* 0x008fe400000000ff */
[----:B------:R-:W-:Y:S01]  /*6860*/  FMNMX.FTZ R2, R161, R158, !PT ;  /* 0x0000009ea1027209 */ /* 0x000fe20007810000 */
[----:B-1----:R-:W-:-:S04]  /*6870*/  FFMA.FTZ R0, R34, c[0x0][0x23c], -R3 ;  /* 0x00008f0022007a23 */ /* 0x002fc80000010803 */
[----:B------:R1:W2:Y:S02]  /*6880*/  MUFU.EX2 R232, R0 ;  /* 0x0000000000e87308 */ /* 0x0002a40000000800 */
[----:B-1----:R-:W-:Y:S01]  /*6890*/  FFMA.FTZ R0, R44, c[0x0][0x23c], -R12 ;  /* 0x00008f002c007a23 */ /* 0x002fe2000001080c */
[----:B--2---:R-:W-:-:S05]  /*68a0*/  F2FP.PACK_AB R11, R232, R224 ;  /* 0x000000e0e80b723e */ /* 0x004fca00000000ff */
[----:B------:R1:W-:Y:S02]  /*68b0*/  MUFU.EX2 R179, R0 ;  /* 0x0000000000b37308 */ /* 0x0003e40000000800 */
[C---:B------:R-:W-:Y:S08]  /*68c0*/  HMMA.16816.F32 R24, R8.reuse, R80, RZ ;  /* 0x000000500818723c */ /* 0x040ff000000018ff */
[----:B------:R-:W-:Y:S01]  /*68d0*/  HMMA.16816.F32 R32, R8, R116, RZ ;  /* 0x000000740820723c */ /* 0x000fe200000018ff */
[----:B-1----:R-:W-:-:S04]  /*68e0*/  FFMA.FTZ R0, R48, c[0x0][0x23c], -R12 ;  /* 0x00008f0030007a23 */ /* 0x002fc8000001080c */
[----:B------:R1:W2:Y:S03]  /*68f0*/  MUFU.EX2 R137, R0 ;  /* 0x0000000000897308 */ /* 0x0002a60000000800 */
[C---:B------:R-:W-:Y:S08]  /*6900*/  HMMA.16816.F32 R16, R8.reuse, R56, RZ ;  /* 0x000000380810723c */ /* 0x040ff000000018ff */
[----:B------:R-:W-:Y:S01]  /*6910*/  HMMA.16816.F32 R20, R8, R68, RZ ;  /* 0x000000440814723c */ /* 0x000fe200000018ff */
[----:B-1----:R-:W-:-:S07]  /*6920*/  FFMA.FTZ R0, R38, c[0x0][0x23c], -R12 ;  /* 0x00008f0026007a23 */ /* 0x002fce000001080c */
[C---:B------:R-:W-:Y:S01]  /*6930*/  HMMA.16816.F32 R28, R8.reuse, R108, RZ ;  /* 0x0000006c081c723c */ /* 0x040fe200000018ff */
[----:B--2---:R-:W-:Y:S01]  /*6940*/  F2FP.PACK_AB R4, R137, R179 ;  /* 0x000000b38904723e */ /* 0x004fe200000000ff */
[----:B------:R1:W-:Y:S06]  /*6950*/  MUFU.EX2 R177, R0 ;  /* 0x0000000000b17308 */ /* 0x0003ec0000000800 */
        /* <DEDUP_REMOVED lines=18> */
[----:B------:R-:W-:Y:S01]  /*6a80*/  HMMA.16816.F32 R36, R8, R142, RZ ;  /* 0x0000008e0824723c */ /* 0x000fe200000018ff */
[----:B------:R1:W2:Y:S02]  /*6a90*/  MUFU.EX2 R7, R0 ;  /* 0x0000000000077308 */ /* 0x0002a40000000800 */
[----:B-1----:R-:W-:-:S05]  /*6aa0*/  FFMA.FTZ R0, R52, c[0x0][0x23c], -R3 ;  /* 0x00008f0034007a23 */ /* 0x002fca0000010803 */
[----:B------:R-:W-:Y:S01]  /*6ab0*/  HMMA.16816.F32 R52, R8, R130, RZ ;  /* 0x000000820834723c */ /* 0x000fe200000018ff */
[----:B------:R1:W3:Y:S06]  /*6ac0*/  MUFU.EX2 R176, R0 ;  /* 0x0000000000b07308 */ /* 0x0002ec0000000800 */
[----:B--2---:R-:W-:Y:S02]  /*6ad0*/  MOV R11, R7 ;  /* 0x00000007000b7202 */ /* 0x004fe40000000f00 */
[----:B-1----:R-:W-:Y:S02]  /*6ae0*/  FMNMX.FTZ R0, R157, R2, !PT ;  /* 0x000000029d007209 */ /* 0x002fe40007810000 */
[----:B---3--:R-:W-:-:S02]  /*6af0*/  F2FP.PACK_AB R7, R176, R11 ;  /* 0x0000000bb007723e */ /* 0x008fc400000000ff */
        /* <DEDUP_REMOVED lines=11> */
[C---:B----4-:R-:W-:Y:S01]  /*6bb0*/  HMMA.16816.F32 R196, R4.reuse, R60, R16 ;  /* 0x0000003c04c4723c */ /* 0x050fe20000001810 */
[----:B------:R-:W-:Y:S02]  /*6bc0*/  FMNMX.FTZ R0, R162, R160, !PT ;  /* 0x000000a0a2007209 */ /* 0x000fe40007810000 */
[----:B------:R-:W-:Y:S02]  /*6bd0*/  FMNMX.FTZ R2, R164, R2, !PT ;  /* 0x00000002a4027209 */ /* 0x000fe40007810000 */
[----:B------:R-:W-:Y:S02]  /*6be0*/  FMNMX.FTZ R0, R159, R0, !PT ;  /* 0x000000009f007209 */ /* 0x000fe40007810000 */
[----:B------:R-:W-:Y:S01]  /*6bf0*/  FMNMX.FTZ R2, R220, R2, !PT ;  /* 0x00000002dc027209 */ /* 0x000fe20007810000 */
[----:B------:R-:W-:Y:S01]  /*6c00*/  IMAD.MOV.U32 R214, RZ, RZ, R24 ;  /* 0x000000ffffd67224 */ /* 0x000fe200078e0018 */
[----:B------:R-:W-:Y:S01]  /*6c10*/  FMNMX.FTZ R0, R156, R0, !PT ;  /* 0x000000009c007209 */ /* 0x000fe20007810000 */
[----:B------:R-:W-:Y:S01]  /*6c20*/  IMAD.MOV.U32 R248, RZ, RZ, R26 ;  /* 0x000000fffff87224 */ /* 0x000fe200078e001a */
[----:B------:R-:W-:Y:S01]  /*6c30*/  FMNMX.FTZ R2, R213, R2, !PT ;  /* 0x00000002d5027209 */ /* 0x000fe20007810000 */
[----:B------:R-:W-:Y:S01]  /*6c40*/  IMAD.MOV.U32 R19, RZ, RZ, R177 ;  /* 0x000000ffff137224 */ /* 0x000fe200078e00b1 */
[----:B------:R-:W-:Y:S01]  /*6c50*/  FMNMX.FTZ R0, R155, R0, !PT ;  /* 0x000000009b007209 */ /* 0x000fe20007810000 */
[----:B------:R-:W-:Y:S01]  /*6c60*/  HMMA.16816.F32 R188, R4, R66, R144 ;  /* 0x0000004204bc723c */ /* 0x000fe20000001890 */
[----:B------:R-:W-:-:S02]  /*6c70*/  MOV R221, R25 ;  /* 0x0000001900dd7202 */ /* 0x000fc40000000f00 */
[----:B------:R-:W-:Y:S02]  /*6c80*/  MOV R243, R27 ;  /* 0x0000001b00f37202 */ /* 0x000fe40000000f00 */
[----:B------:R-:W-:Y:S02]  /*6c90*/  FMNMX.FTZ R8, R210, R2, !PT ;  /* 0x00000002d2087209 */ /* 0x000fe40007810000 */
        /* <DEDUP_REMOVED lines=9> */
[C---:B------:R-:W-:Y:S01]  /*6d30*/  HMMA.16816.F32 R28, R4.reuse, R92, R28 ;  /* 0x0000005c041c723c */ /* 0x040fe2000000181c */
[----:B------:R-:W-:Y:S01]  /*6d40*/  MOV R19, R14 ;  /* 0x0000000e00137202 */ /* 0x000fe20000000f00 */
[----:B------:R-:W-:Y:S01]  /*6d50*/  IMAD.MOV.U32 R42, RZ, RZ, R229 ;  /* 0x000000ffff2a7224 */ /* 0x000fe200078e00e5 */
[----:B------:R-:W-:Y:S01]  /*6d60*/  FMNMX.FTZ R2, R181, R2, !PT ;  /* 0x00000002b5027209 */ /* 0x000fe20007810000 */
[----:B------:R-:W-:Y:S01]  /*6d70*/  IMAD.MOV.U32 R40, RZ, RZ, R178 ;  /* 0x000000ffff287224 */ /* 0x000fe200078e00b2 */
[----:B------:R-:W-:Y:S01]  /*6d80*/  MOV R144, R230 ;  /* 0x000000e600907202 */ /* 0x000fe20000000f00 */
[----:B------:R-:W-:Y:S01]  /*6d90*/  IMAD.MOV.U32 R35, RZ, RZ, R19 ;  /* 0x000000ffff237224 */ /* 0x000fe200078e0013 */
[----:B------:R-:W-:Y:S01]  /*6da0*/  FMNMX.FTZ R2, R171, R2, !PT ;  /* 0x00000002ab027209 */ /* 0x000fe20007810000 */
[----:B------:R-:W-:Y:S01]  /*6db0*/  HMMA.16816.F32 R184, R4, R62, R112 ;  /* 0x0000003e04b8723c */ /* 0x000fe20000001870 */
[----:B------:R-:W-:-:S02]  /*6dc0*/  MOV R43, R11 ;  /* 0x0000000b002b7202 */ /* 0x000fc40000000f00 */
[----:B------:R-:W-:Y:S02]  /*6dd0*/  FMNMX.FTZ R2, R168, R2, !PT ;  /* 0x00000002a8027209 */ /* 0x000fe40007810000 */
[----:B------:R-:W-:Y:S02]  /*6de0*/  MOV R41, R163 ;  /* 0x000000a300297202 */ /* 0x000fe40000000f00 */
[----:B------:R-:W-:Y:S01]  /*6df0*/  FMNMX.FTZ R2, R165, R2, !PT ;  /* 0x00000002a5027209 */ /* 0x000fe20007810000 */
[----:B------:R-:W-:Y:S01]  /*6e00*/  IMAD.MOV.U32 R13, RZ, RZ, R24 ;  /* 0x000000ffff0d7224 */ /* 0x000fe200078e0018 */
[----:B------:R-:W-:Y:S01]  /*6e10*/  MOV R22, R27 ;  /* 0x0000001b00167202 */ /* 0x000fe20000000f00 */
[----:B------:R-:W-:Y:S01]  /*6e20*/  IMAD.MOV.U32 R15, RZ, RZ, R26 ;  /* 0x000000ffff0f7224 */ /* 0x000fe200078e001a */
[----:B------:R-:W-:Y:S01]  /*6e30*/  MOV R21, R25 ;  /* 0x0000001900157202 */ /* 0x000fe20000000f00 */
[----:B------:R-:W-:Y:S01]  /*6e40*/  HMMA.16816.F32 R192, R4, R98, R148 ;  /* 0x0000006204c0723c */ /* 0x000fe20000001894 */
[----:B------:R-:W-:-:S02]  /*6e50*/  FMNMX.FTZ R2, R222, R2, !PT ;  /* 0x00000002de027209 */ /* 0x000fc40007810000 */
[----:B-1----:R-:W-:Y:S01]  /*6e60*/  FMNMX.FTZ R0, R0, R8, !PT ;  /* 0x0000000800007209 */ /* 0x002fe20007810000 */
[----:B------:R-:W-:Y:S01]  /*6e70*/  IMAD.MOV.U32 R20, RZ, RZ, R29 ;  /* 0x000000ffff147224 */ /* 0x000fe200078e001d */
[----:B------:R-:W-:Y:S01]  /*6e80*/  FMNMX.FTZ R2, R215, R2, !PT ;  /* 0x00000002d7027209 */ /* 0x000fe20007810000 */
[----:B------:R-:W-:Y:S01]  /*6e90*/  IMAD.MOV.U32 R17, RZ, RZ, R31 ;  /* 0x000000ffff117224 */ /* 0x000fe200078e001f */
[----:B------:R-:W-:Y:S01]  /*6ea0*/  MOV R18, R30 ;  /* 0x0000001e00127202 */ /* 0x000fe20000000f00 */
[----:B------:R-:W-:Y:S01]  /*6eb0*/  HMMA.16816.F32 R24, R4, R100, R44 ;  /* 0x000000640418723c */ /* 0x000fe2000000182c */
[----:B------:R-:W-:Y:S01]  /*6ec0*/  FMNMX.FTZ R2, R212, R2, !PT ;  /* 0x00000002d4027209 */ /* 0x000fe20007810000 */
[----:B------:R-:W1:Y:S01]  /*6ed0*/  SHFL.BFLY PT, R9, R0, 0x1, 0x1f ;  /* 0x0c201f0000097f89 */ /* 0x000e6200000e0000 */
[----:B------:R-:W-:Y:S02]  /*6ee0*/  MOV R16, R28 ;  /* 0x0000001c00107202 */ /* 0x000fe40000000f00 */
[----:B------:R-:W-:-:S02]  /*6ef0*/  FMNMX.FTZ R8, R209, R2, !PT ;  /* 0x00000002d1087209 */ /* 0x000fc40007810000 */
[----:B------:R-:W-:Y:S01]  /*6f00*/  MOV R47, R179 ;  /* 0x000000b3002f7202 */ /* 0x000fe20000000f00 */
[C---:B------:R-:W-:Y:S01]  /*6f10*/  HMMA.16816.F32 R124, R4.reuse, R94, R124 ;  /* 0x0000005e047c723c */ /* 0x040fe2000000187c */
[----:B------:R-:W-:Y:S01]  /*6f20*/  MOV R147, R35 ;  /* 0x0000002300937202 */ /* 0x000fe20000000f00 */
[----:B------:R-:W2:Y:S06]  /*6f30*/  SHFL.BFLY PT, R10, R8, 0x2, 0x1f ;  /* 0x0c401f00080a7f89 */ /* 0x000eac00000e0000 */
[C---:B------:R-:W-:Y:S08]  /*6f40*/  HMMA.16816.F32 R76, R4.reuse, R106, R76 ;  /* 0x0000006a044c723c */ /* 0x040ff0000000184c */
[----:B------:R-:W-:Y:S01]  /*6f50*/  MOV R177, R27 ;  /* 0x0000001b00b17202 */ /* 0x000fe20000000f00 */
[----:B------:R-:W-:Y:S01]  /*6f60*/  IMAD.MOV.U32 R46, RZ, RZ, R24 ;  /* 0x000000ffff2e7224 */ /* 0x000fe200078e0018 */
[----:B------:R-:W-:Y:S01]  /*6f70*/  MOV R45, R26 ;  /* 0x0000001a002d7202 */ /* 0x000fe20000000f00 */
[----:B------:R-:W-:Y:S01]  /*6f80*/  IMAD.MOV.U32 R44, RZ, RZ, R25 ;  /* 0x000000ffff2c7224 */ /* 0x000fe200078e0019 */
[----:B-1----:R-:W-:Y:S01]  /*6f90*/  FMNMX.FTZ R137, R0, R9, !PT ;  /* 0x0000000900897209 */ /* 0x002fe20007810000 */
[----:B------:R-:W-:Y:S03]  /*6fa0*/  HMMA.16816.F32 R24, R4, R84, R48 ;  /* 0x000000540418723c */ /* 0x000fe60000001830 */
[C---:B------:R-:W-:Y:S01]  /*6fb0*/  FSETP.NEU.FTZ.AND P1, PT, R137.reuse, -INF , PT ;  /* 0xff8000008900780b */ /* 0x040fe20003f3d000 */
[----:B------:R-:W-:Y:S01]  /*6fc0*/  FMUL.FTZ R2, R137, c[0x0][0x23c] ;  /* 0x00008f0089027a20 */ /* 0x000fe20000410000 */
[----:B--2---:R-:W-:-:S03]  /*6fd0*/  FMNMX.FTZ R0, R8, R10, !PT ;  /* 0x0000000a08007209 */ /* 0x004fc60007810000 */
[----:B------:R-:W-:Y:S01]  /*6fe0*/  HMMA.16816.F32 R244, R4, R90, R72 ;  /* 0x0000005a04f4723c */ /* 0x000fe20000001848 */
[----:B------:R-:W-:-:S06]  /*6ff0*/  FSEL R2, R2, RZ, P1 ;  /* 0x000000ff02027208 */ /* 0x000fcc0000800000 */
[----:B------:R-:W-:Y:S01]  /*7000*/  MOV R74, R252 ;  /* 0x000000fc004a7202 */ /* 0x000fe20000000f00 */
[----:B------:R-:W-:Y:S01]  /*7010*/  HMMA.16816.F32 R216, R4, R102, R52 ;  /* 0x0000006604d8723c */ /* 0x000fe20000001834 */
[----:B------:R-:W-:Y:S02]  /*7020*/  IMAD.MOV.U32 R75, RZ, RZ, R242 ;  /* 0x000000ffff4b7224 */ /* 0x000fe400078e00f2 */
[----:B------:R-:W-:-:S05]  /*7030*/  IMAD.MOV.U32 R73, RZ, RZ, R13 ;  /* 0x000000ffff497224 */ /* 0x000fca00078e000d */
[----:B------:R-:W-:Y:S01]  /*7040*/  MOV R241, R24 ;  /* 0x0000001800f17202 */ /* 0x000fe20000000f00 */
[----:B------:R-:W-:Y:S01]  /*7050*/  IMAD.MOV.U32 R240, RZ, RZ, R25 ;  /* 0x000000fffff07224 */ /* 0x000fe200078e0019 */
[----:B------:R-:W-:Y:S01]  /*7060*/  MOV R239, R26 ;  /* 0x0000001a00ef7202 */ /* 0x000fe20000000f00 */
[----:B------:R-:W-:Y:S02]  /*7070*/  IMAD.MOV.U32 R238, RZ, RZ, R27 ;  /* 0x000000ffffee7224 */ /* 0x000fe400078e001b */
[----:B------:R-:W-:Y:S01]  /*7080*/  HMMA.16816.F32 R24, R4, R86, R36 ;  /* 0x000000560418723c */ /* 0x000fe20000001824 */
[----:B------:R-:W1:Y:S06]  /*7090*/  SHFL.BFLY PT, R5, R0, 0x1, 0x1f ;  /* 0x0c201f0000057f89 */ /* 0x000e6c00000e0000 */
[----:B------:R-:W-:-:S04]  /*70a0*/  FFMA.FTZ R4, R161, c[0x0][0x23c], -R2 ;  /* 0x00008f00a1047a23 */ /* 0x000fc80000010802 */
[----:B------:R2:W-:Y:S11]  /*70b0*/  MUFU.EX2 R14, R4 ;  /* 0x00000004000e7308 */ /* 0x0005f60000000800 */
[----:B------:R-:W-:Y:S02]  /*70c0*/  @!UPT UIADD3 URZ, URZ, URZ, URZ ;  /* 0x0000003f3f3ff290 */ /* 0x000fe4000fffe03f */
[----:B------:R-:W-:Y:S01]  /*70d0*/  MOV R237, R24 ;  /* 0x0000001800ed7202 */ /* 0x000fe20000000f00 */
[----:B------:R-:W-:Y:S01]  /*70e0*/  IMAD.MOV.U32 R236, RZ, RZ, R25 ;  /* 0x000000ffffec7224 */ /* 0x000fe200078e0019 */
[----:B------:R-:W-:Y:S01]  /*70f0*/  MOV R235, R26 ;  /* 0x0000001a00eb7202 */ /* 0x000fe20000000f00 */
[----:B--2---:R-:W-:Y:S02]  /*7100*/  FFMA.FTZ R4, R158, c[0x0][0x23c], -R2 ;  /* 0x00008f009e047a23 */ /* 0x004fe40000010802 */
[----:B------:R-:W-:Y:S02]  /*7110*/  IMAD.MOV.U32 R234, RZ, RZ, R27 ;  /* 0x000000ffffea7224 */ /* 0x000fe400078e001b */
[----:B------:R2:W3:Y:S01]  /*7120*/  MUFU.EX2 R252, R4 ;  /* 0x0000000400fc7308 */ /* 0x0004e20000000800 */
[----:B------:R-:W-:Y:S02]  /*7130*/  IMAD.MOV.U32 R158, RZ, RZ, R176 ;  /* 0x000000ffff9e7224 */ /* 0x000fe400078e00b0 */
[----:B--2---:R-:W-:Y:S01]  /*7140*/  FFMA.FTZ R4, R157, c[0x0][0x23c], -R2 ;  /* 0x00008f009d047a23 */ /* 0x004fe20000010802 */
[----:B---3--:R-:W-:-:S04]  /*7150*/  F2FP.PACK_AB R8, R252, R14 ;  /* 0x0000000efc08723e */ /* 0x008fc800000000ff */
[----:B------:R2:W-:Y:S02]  /*7160*/  MUFU.EX2 R242, R4 ;  /* 0x0000000400f27308 */ /* 0x0005e40000000800 */
[----:B--2---:R-:W-:Y:S02]  /*7170*/  FFMA.FTZ R4, R154, c[0x0][0x23c], -R2 ;  /* 0x00008f009a047a23 */ /* 0x004fe40000010802 */
[----:B------:R-:W-:-:S04]  /*7180*/  IMAD.MOV.U32 R154, RZ, RZ, R17 ;  /* 0x000000ffff9a7224 */ /* 0x000fc800078e0011 */
[----:B------:R2:W3:Y:S02]  /*7190*/  MUFU.EX2 R32, R4 ;  /* 0x0000000400207308 */ /* 0x0004e40000000800 */
[--C-:B--2---:R-:W-:Y:S01]  /*71a0*/  FFMA.FTZ R4, R135, c[0x0][0x23c], -R2.reuse ;  /* 0x00008f0087047a23 */ /* 0x104fe20000010802 */
[----:B-1----:R-:W-:Y:S01]  /*71b0*/  FMNMX.FTZ R135, R0, R5, !PT ;  /* 0x0000000500877209 */ /* 0x002fe20007810000 */
[----:B------:R-:W-:Y:S01]  /*71c0*/  FFMA.FTZ R0, R152, c[0x0][0x23c], -R2 ;  /* 0x00008f0098007a23 */ /* 0x000fe20000010802 */
[----:B---3--:R-:W-:-:S03]  /*71d0*/  F2FP.PACK_AB R10, R32, R242 ;  /* 0x000000f2200a723e */ /* 0x008fc600000000ff */
[----:B------:R1:W-:Y:S01]  /*71e0*/  MUFU.EX2 R72, R4 ;  /* 0x0000000400487308 */ /* 0x0003e20000000800 */
[----:B------:R-:W-:Y:S02]  /*71f0*/  FSETP.NEU.FTZ.AND P1, PT, R135, -INF , PT ;  /* 0xff8000008700780b */ /* 0x000fe40003f3d000 */
[----:B------:R-:W-:-:S05]  /*7200*/  MOV R152, R18 ;  /* 0x0000001200987202 */ /* 0x000fca0000000f00 */
        /* <DEDUP_REMOVED lines=13> */
[----:B--2---:R-:W-:Y:S02]  /*72e0*/  F2FP.PACK_AB R9, R13, R132 ;  /* 0x000000840d09723e */ /* 0x004fe400000000ff */
[----:B------:R-:W-:-:S03]  /*72f0*/  MOV R159, R22 ;  /* 0x00000016009f7202 */ /* 0x000fc60000000f00 */
[----:B------:R1:W-:Y:S02]  /*7300*/  MUFU.EX2 R133, R4 ;  /* 0x0000000400857308 */ /* 0x0003e40000000800 */
[----:B-1----:R-:W-:Y:S02]  /*7310*/  FFMA.FTZ R4, R156, c[0x0][0x23c], -R0 ;  /* 0x00008f009c047a23 */ /* 0x002fe40000010800 */
[----:B------:R-:W-:-:S04]  /*7320*/  IMAD.MOV.U32 R156, RZ, RZ, R15 ;  /* 0x000000ffff9c7224 */ /* 0x000fc800078e000f */
[----:B------:R1:W2:Y:S02]  /*7330*/  MUFU.EX2 R15, R4 ;  /* 0x00000004000f7308 */ /* 0x0002a40000000800 */
[----:B-1----:R-:W-:Y:S01]  /*7340*/  FFMA.FTZ R4, R155, c[0x0][0x23c], -R0 ;  /* 0x00008f009b047a23 */ /* 0x002fe20000010800 */
[----:B--2---:R-:W-:Y:S01]  /*7350*/  F2FP.PACK_AB R11, R15, R133 ;  /* 0x000000850f0b723e */ /* 0x004fe200000000ff */
[----:B------:R-:W-:-:S04]  /*7360*/  IMAD.MOV.U32 R155, RZ, RZ, R20 ;  /* 0x000000ffff9b7224 */ /* 0x000fc800078e0014 */
[----:B------:R1:W-:Y:S02]  /*7370*/  MUFU.EX2 R37, R4 ;  /* 0x0000000400257308 */ /* 0x0003e40000000800 */
[C---:B------:R-:W-:Y:S07]  /*7380*/  HMMA.16816.F32 R28, R8.reuse, R80, RZ ;  /* 0x00000050081c723c */ /* 0x040fee00000018ff */
[----:B------:R-:W-:Y:S01]  /*7390*/  MOV R80, R33 ;  /* 0x0000002100507202 */ /* 0x000fe20000000f00 */
[----:B------:R-:W-:Y:S01]  /*73a0*/  HMMA.16816.F32 R24, R8, R108, RZ ;  /* 0x0000006c0818723c */ /* 0x000fe200000018ff */
[----:B------:R-:W-:-:S02]  /*73b0*/  IMAD.MOV.U32 R81, RZ, RZ, R32 ;  /* 0x000000ffff517224 */ /* 0x000fc400078e0020 */
[----:B-1----:R-:W-:Y:S01]  /*73c0*/  FFMA.FTZ R4, R153, c[0x0][0x23c], -R0 ;  /* 0x00008f0099047a23 */ /* 0x002fe20000010800 */
[----:B------:R-:W-:-:S03]  /*73d0*/  MOV R153, R16 ;  /* 0x0000001000997202 */ /* 0x000fc60000000f00 */
[----:B------:R-:W-:Y:S01]  /*73e0*/  IMAD.MOV.U32 R108, RZ, RZ, R177 ;  /* 0x000000ffff6c7224 */ /* 0x000fe200078e00b1 */
[----:B------:R1:W2:Y:S01]  /*73f0*/  MUFU.EX2 R34, R4 ;  /* 0x0000000400227308 */ /* 0x0002a20000000800 */
[----:B------:R-:W-:Y:S01]  /*7400*/  HMMA.16816.F32 R16, R8, R68, RZ ;  /* 0x000000440810723c */ /* 0x000fe200000018ff */
[----:B------:R-:W-:Y:S01]  /*7410*/  MOV R109, R46 ;  /* 0x0000002e006d7202 */ /* 0x000fe20000000f00 */
[----:B-1----:R-:W-:Y:S01]  /*7420*/  FFMA.FTZ R4, R139, c[0x0][0x23c], -R0 ;  /* 0x00008f008b047a23 */ /* 0x002fe20000010800 */
[----:B------:R-:W-:-:S05]  /*7430*/  MOV R139, R21 ;  /* 0x00000015008b7202 */ /* 0x000fca0000000f00 */
[----:B------:R-:W-:Y:S01]  /*7440*/  HMMA.16816.F32 R20, R8, R56, RZ ;  /* 0x000000380814723c */ /* 0x000fe200000018ff */
[----:B------:R1:W-:Y:S01]  /*7450*/  MUFU.EX2 R229, R4 ;  /* 0x0000000400e57308 */ /* 0x0003e20000000800 */
[----:B--2---:R-:W-:Y:S01]  /*7460*/  F2FP.PACK_AB R5, R34, R37 ;  /* 0x000000252205723e */ /* 0x004fe200000000ff */
[----:B-1----:R-:W-:-:S06]  /*7470*/  FFMA.FTZ R4, R138, c[0x0][0x23c], -R0 ;  /* 0x00008f008a047a23 */ /* 0x002fcc0000010800 */
[----:B------:R1:W2:Y:S02]  /*7480*/  MUFU.EX2 R157, R4 ;  /* 0x00000004009d7308 */ /* 0x0002a40000000800 */
[----:B-1----:R-:W-:Y:S02]  /*7490*/  F2FP.PACK_AB R4, R33, R72 ;  /* 0x000000482104723e */ /* 0x002fe400000000ff */
[----:B--2---:R-:W-:-:S11]  /*74a0*/  F2FP.PACK_AB R7, R157, R229 ;  /* 0x000000e59d07723e */ /* 0x004fd600000000ff */
[C---:B------:R-:W-:Y:S08]  /*74b0*/  HMMA.16816.F32 R148, R4.reuse, R60, R20 ;  /* 0x0000003c0494723c */ /* 0x040ff00000001814 */
[----:B------:R-:W-:Y:S08]  /*74c0*/  HMMA.16816.F32 R160, R4, R64, R16 ;  /* 0x0000004004a0723c */ /* 0x000ff00000001810 */
[C---:B------:R-:W-:Y:S07]  /*74d0*/  HMMA.16816.F32 R20, R8.reuse, R116, RZ ;  /* 0x000000740814723c */ /* 0x040fee00000018ff */
[----:B------:R-:W-:Y:S01]  /*74e0*/  IMAD.MOV.U32 R117, RZ, RZ, R34 ;  /* 0x000000ffff757224 */ /* 0x000fe200078e0022 */
[----:B------:R-:W-:Y:S01]  /*74f0*/  HMMA.16816.F32 R16, R8, R120, RZ ;  /* 0x000000780810723c */ /* 0x000fe200000018ff */
[----:B------:R-:W-:-:S06]  /*7500*/  MOV R116, R43 ;  /* 0x0000002b00747202 */ /* 0x000fcc0000000f00 */
[----:B------:R-:W-:Y:S01]  /*7510*/  IMAD.MOV.U32 R121, RZ, RZ, R45 ;  /* 0x000000ffff797224 */ /* 0x000fe200078e002d */
[----:B------:R-:W-:Y:S01]  /*7520*/  HMMA.16816.F32 R176, R4, R96, R28 ;  /* 0x0000006004b0723c */ /* 0x000fe2000000181c */
[----:B------:R-:W-:-:S06]  /*7530*/  MOV R120, R44 ;  /* 0x0000002c00787202 */ /* 0x000fcc0000000f00 */
[----:B------:R-:W-:Y:S01]  /*7540*/  IMAD.MOV.U32 R97, RZ, RZ, R42 ;  /* 0x000000ffff617224 */ /* 0x000fe200078e002a */
[----:B------:R-:W-:Y:S01]  /*7550*/  HMMA.16816.F32 R48, R4, R92, R24 ;  /* 0x0000005c0430723c */ /* 0x000fe20000001818 */
[----:B------:R-:W-:-:S06]  /*7560*/  MOV R96, R36 ;  /* 0x0000002400607202 */ /* 0x000fcc0000000f00 */
[----:B------:R-:W-:Y:S01]  /*7570*/  MOV R92, R40 ;  /* 0x00000028005c7202 */ /* 0x000fe20000000f00 */
[----:B------:R-:W-:Y:S01]  /*7580*/  HMMA.16816.F32 R52, R4, R104, R20 ;  /* 0x000000680434723c */ /* 0x000fe20000001814 */
[----:B------:R-:W-:-:S06]  /*7590*/  IMAD.MOV.U32 R93, RZ, RZ, R41 ;  /* 0x000000ffff5d7224 */ /* 0x000fcc00078e0029 */
[----:B------:R-:W-:Y:S01]  /*75a0*/  MOV R105, R37 ;  /* 0x0000002500697202 */ /* 0x000fe20000000f00 */
[----:B------:R-:W-:Y:S01]  /*75b0*/  HMMA.16816.F32 R112, R4, R88, R16 ;  /* 0x000000580470723c */ /* 0x000fe20000001810 */
[----:B------:R-:W-:-:S07]  /*75c0*/  IMAD.MOV.U32 R104, RZ, RZ, R47 ;  /* 0x000000ffff687224 */ /* 0x000fce00078e002f */
[C---:B------:R-:W-:Y:S08]  /*75d0*/  HMMA.16816.F32 R28, R8.reuse, R58, RZ ;  /* 0x0000003a081c723c */ /* 0x040ff000000018ff */
[C---:B------:R-:W-:Y:S08]  /*75e0*/  HMMA.16816.F32 R20, R8.reuse, R128, RZ ;  /* 0x000000800814723c */ /* 0x040ff000000018ff */
[C---:B------:R-:W-:Y:S08]  /*75f0*/  HMMA.16816.F32 R16, R8.reuse, R140, RZ ;  /* 0x0000008c0810723c */ /* 0x040ff000000018ff */
[----:B------:R-:W-:Y:S08]  /*7600*/  HMMA.16816.F32 R24, R8, R70, RZ ;  /* 0x000000460818723c */ /* 0x000ff000000018ff */
[C---:B------:R-:W-:Y:S08]  /*7610*/  HMMA.16816.F32 R68, R4.reuse, R100, R20 ;  /* 0x000000640444723c */ /* 0x040ff00000001814 */
[C---:B------:R-:W-:Y:S07]  /*7620*/  HMMA.16816.F32 R56, R4.reuse, R84, R16 ;  /* 0x000000540438723c */ /* 0x040fee0000001810 */
[----:B------:R-:W-:Y:S01]  /*7630*/  IMAD.MOV.U32 R85, RZ, RZ, R159 ;  /* 0x000000ffff557224 */ /* 0x000fe200078e009f */
[----:B------:R-:W-:Y:S01]  /*7640*/  HMMA.16816.F32 R60, R4, R62, R28 ;  /* 0x0000003e043c723c */ /* 0x000fe2000000181c */
[----:B------:R-:W-:Y:S01]  /*7650*/  IMAD.MOV.U32 R159, RZ, RZ, R144 ;  /* 0x000000ffff9f7224 */ /* 0x000fe200078e0090 */
[----:B------:R-:W-:-:S02]  /*7660*/  MOV R84, R156 ;  /* 0x0000009c00547202 */ /* 0x000fc40000000f00 */
[----:B------:R-:W-:-:S04]  /*7670*/  MOV R156, R75 ;  /* 0x0000004b009c7202 */ /* 0x000fc80000000f00 */
[----:B------:R-:W-:Y:S08]  /*7680*/  HMMA.16816.F32 R64, R4, R66, R24 ;  /* 0x000000420440723c */ /* 0x000ff00000001818 */
[C---:B------:R-:W-:Y:S07]  /*7690*/  HMMA.16816.F32 R32, R8.reuse, R82, RZ ;  /* 0x000000520820723c */ /* 0x040fee00000018ff */
[----:B------:R-:W-:Y:S01]  /*76a0*/  IMAD.MOV.U32 R83, RZ, RZ, R72 ;  /* 0x000000ffff537224 */ /* 0x000fe200078e0048 */
[----:B------:R-:W-:Y:S01]  /*76b0*/  HMMA.16816.F32 R28, R8, R110, RZ ;  /* 0x0000006e081c723c */ /* 0x000fe200000018ff */
[----:B------:R-:W-:-:S02]  /*76c0*/  MOV R72, R214 ;  /* 0x000000d600487202 */ /* 0x000fc40000000f00 */
[----:B------:R-:W2:Y:S05]  /*76d0*/  LDL.LU R214, [R1+0xbc] ;  /* 0x0000bc0001d67983 */ /* 0x000eaa0000300800 */
[C---:B------:R-:W-:Y:S08]  /*76e0*/  HMMA.16816.F32 R24, R8.reuse, R118, RZ ;  /* 0x000000760818723c */ /* 0x040ff000000018ff */
[C---:B------:R-:W-:Y:S08]  /*76f0*/  HMMA.16816.F32 R20, R8.reuse, R122, RZ ;  /* 0x0000007a0814723c */ /* 0x040ff000000018ff */
[C---:B------:R-:W-:Y:S08]  /*7700*/  HMMA.16816.F32 R16, R8.reuse, R130, RZ ;  /* 0x000000820810723c */ /* 0x040ff000000018ff */
[----:B------:R-:W-:Y:S08]  /*7710*/  HMMA.16816.F32 R8, R8, R142, RZ ;  /* 0x0000008e0808723c */ /* 0x000ff000000018ff */
[C---:B------:R-:W-:Y:S08]  /*7720*/  HMMA.16816.F32 R40, R4.reuse, R94, R28 ;  /* 0x0000005e0428723c */ /* 0x040ff0000000181c */
[C---:B------:R-:W-:Y:S08]  /*7730*/  HMMA.16816.F32 R32, R4.reuse, R98, R32 ;  /* 0x000000620420723c */ /* 0x040ff00000001820 */
[C---:B------:R-:W-:Y:S08]  /*7740*/  HMMA.16816.F32 R24, R4.reuse, R106, R24 ;  /* 0x0000006a0418723c */ /* 0x040ff00000001818 */
[C---:B------:R-:W-:Y:S01]  /*7750*/  HMMA.16816.F32 R44, R4.reuse, R90, R20 ;  /* 0x0000005a042c723c */ /* 0x040fe20000001814 */
[----:B------:R-:W-:Y:S07]  /*7760*/  LDSM.16.MT88.4 R20, [R226+0xd000] ;  /* 0x00d00000e214783b */ /* 0x000fee0000004200 */
[C---:B------:R-:W-:Y:S01]  /*7770*/  HMMA.16816.F32 R36, R4.reuse, R102, R16 ;  /* 0x000000660424723c */ /* 0x040fe20000001810 */
[----:B------:R-:W1:Y:S07]  /*7780*/  LDSM.16.MT88.4 R16, [R225+0xd000] ;  /* 0x00d00000e110783b */ /* 0x000e6e0000004200 */
[----:B------:R-:W-:Y:S07]  /*7790*/  HMMA.16816.F32 R28, R4, R86, R8 ;  /* 0x00000056041c723c */ /* 0x000fee0000001808 */
[----:B------:R-:W-:-:S04]  /*77a0*/  FFMA.FTZ R4, R180, c[0x0][0x23c], -R2 ;  /* 0x00008f00b4047a23 */ /* 0x000fc80000010802 */
[----:B------:R3:W-:Y:S02]  /*77b0*/  MUFU.EX2 R98, R4 ;  /* 0x0000000400627308 */ /* 0x0007e40000000800 */
[----:B---3--:R-:W-:-:S06]  /*77c0*/  FFMA.FTZ R4, R169, c[0x0][0x23c], -R2 ;  /* 0x00008f00a9047a23 */ /* 0x008fcc0000010802 */
[----:B------:R3:W4:Y:S02]  /*77d0*/  MUFU.EX2 R89, R4 ;  /* 0x0000000400597308 */ /* 0x0007240000000800 */
[----:B---3--:R-:W-:-:S06]  /*77e0*/  FFMA.FTZ R4, R166, c[0x0][0x23c], -R2 ;  /* 0x00008f00a6047a23 */ /* 0x008fcc0000010802 */
[----:B------:R3:W-:Y:S02]  /*77f0*/  MUFU.EX2 R110, R4 ;  /* 0x00000004006e7308 */ /* 0x0007e40000000800 */
        /* <DEDUP_REMOVED lines=17> */
[----:B------:R3:W1:Y:S02]  /*7910*/  MUFU.EX2 R102, R4 ;  /* 0x0000000400667308 */ /* 0x0006640000000800 */
[----:B---3--:R-:W-:-:S06]  /*7920*/  FFMA.FTZ R4, R183, c[0x0][0x23c], -R3 ;  /* 0x00008f00b7047a23 */ /* 0x008fcc0000010803 */
[----:B------:R3:W-:Y:S02]  /*7930*/  MUFU.EX2 R138, R4 ;  /* 0x00000004008a7308 */ /* 0x0007e40000000800 */
[----:B---3--:R-:W-:Y:S02]  /*7940*/  FFMA.FTZ R4, R175, c[0x0][0x23c], -R3 ;  /* 0x00008f00af047a23 */ /* 0x008fe40000010803 */
[----:B----4-:R-:W-:Y:S01]  /*7950*/  IMAD.MOV.U32 R175, RZ, RZ, R89 ;  /* 0x000000ffffaf7224 */ /* 0x010fe200078e0059 */
        /* <DEDUP_REMOVED lines=11> */
[----:B-1----:R-:W-:Y:S01]  /*7a10*/  F2FP.PACK_AB R6, R102, R122 ;  /* 0x0000007a6606723e */ /* 0x002fe200000000ff */
[----:B------:R-:W-:Y:S01]  /*7a20*/  IMAD.MOV.U32 R89, RZ, RZ, R109 ;  /* 0x000000ffff597224 */ /* 0x000fe200078e006d */
[----:B------:R-:W-:Y:S01]  /*7a30*/  F2FP.PACK_AB R8, R175, R98 ;  /* 0x00000062af08723e */ /* 0x000fe200000000ff */
[----:B------:R-:W-:Y:S01]  /*7a40*/  IMAD.MOV.U32 R109, RZ, RZ, R74 ;  /* 0x000000ffff6d7224 */ /* 0x000fe200078e004a */
[----:B------:R-:W-:Y:S01]  /*7a50*/  MOV R74, R248 ;  /* 0x000000f8004a7202 */ /* 0x000fe20000000f00 */
[----:B------:R-:W-:Y:S01]  /*7a60*/  IMAD.MOV.U32 R121, RZ, RZ, R146 ;  /* 0x000000ffff797224 */ /* 0x000fe200078e0092 */
[----:B------:R-:W-:-:S02]  /*7a70*/  F2FP.PACK_AB R10, R86, R110 ;  /* 0x0000006e560a723e */ /* 0x000fc400000000ff */
[----:B------:R-:W-:Y:S02]  /*7a80*/  F2FP.PACK_AB R11, R87, R123 ;  /* 0x0000007b570b723e */ /* 0x000fe400000000ff */
[----:B------:R-:W-:Y:S02]  /*7a90*/  MOV R100, R120 ;  /* 0x0000007800647202 */ /* 0x000fe40000000f00 */
[----:B------:R-:W-:Y:S01]  /*7aa0*/  MOV R104, R108 ;  /* 0x0000006c00687202 */ /* 0x000fe20000000f00 */
[----:B---3--:R-:W-:Y:S01]  /*7ab0*/  FFMA.FTZ R4, R174, c[0x0][0x23c], -R3 ;  /* 0x00008f00ae047a23 */ /* 0x008fe20000010803 */
[----:B----4-:R-:W-:Y:S01]  /*7ac0*/  F2FP.PACK_AB R5, R139, R138 ;  /* 0x0000008a8b05723e */ /* 0x010fe200000000ff */
[----:B------:R-:W-:Y:S01]  /*7ad0*/  IMAD.MOV.U32 R174, RZ, RZ, R88 ;  /* 0x000000ffffae7224 */ /* 0x000fe200078e0058 */
[----:B------:R-:W-:Y:S01]  /*7ae0*/  MOV R88, R73 ;  /* 0x0000004900587202 */ /* 0x000fe20000000f00 */
[----:B------:R-:W-:Y:S01]  /*7af0*/  IMAD.MOV.U32 R73, RZ, RZ, R221 ;  /* 0x000000ffff497224 */ /* 0x000fe200078e00dd */
[----:B------:R-:W-:Y:S01]  /*7b00*/  MOV R120, R145 ;  /* 0x0000009100787202 */ /* 0x000fe20000000f00 */
[----:B------:R-:W3:Y:S01]  /*7b10*/  LDL.LU R221, [R1+0xb8] ;  /* 0x0000b80001dd7983 */ /* 0x000ee20000300800 */
[----:B------:R-:W-:-:S03]  /*7b20*/  MOV R108, R147 ;  /* 0x00000093006c7202 */ /* 0x000fc60000000f00 */
[----:B------:R-:W4:Y:S01]  /*7b30*/  LDL.LU R248, [R1+0xb4] ;  /* 0x0000b40001f87983 */ /* 0x000f220000300800 */
[----:B------:R1:W-:Y:S02]  /*7b40*/  MUFU.EX2 R140, R4 ;  /* 0x00000004008c7308 */ /* 0x0003e40000000800 */
[----:B-1----:R-:W-:-:S06]  /*7b50*/  FFMA.FTZ R4, R173, c[0x0][0x23c], -R3 ;  /* 0x00008f00ad047a23 */ /* 0x002fcc0000010803 */
[----:B------:R1:W1:Y:S01]  /*7b60*/  MUFU.EX2 R141, R4 ;  /* 0x00000004008d7308 */ /* 0x0002620000000800 */
[----:B------:R-:W-:Y:S02]  /*7b70*/  F2FP.PACK_AB R9, R174, R99 ;  /* 0x00000063ae09723e */ /* 0x000fe400000000ff */
[----:B-1----:R-:W-:Y:S02]  /*7b80*/  F2FP.PACK_AB R4, R143, R142 ;  /* 0x0000008e8f04723e */ /* 0x002fe400000000ff */
[----:B------:R-:W-:-:S03]  /*7b90*/  F2FP.PACK_AB R7, R141, R140 ;  /* 0x0000008c8d07723e */ /* 0x000fc600000000ff */
[-C--:B------:R-:W-:Y:S08]  /*7ba0*/  HMMA.16816.F32 R148, R8, R16.reuse, R148 ;  /* 0x000000100894723c */ /* 0x080ff00000001894 */
[----:B------:R-:W-:Y:S07]  /*7bb0*/  HMMA.16816.F32 R144, R4, R16, R196 ;  /* 0x000000100490723c */ /* 0x000fee00000018c4 */
[----:B------:R-:W-:Y:S01]  /*7bc0*/  MOV R196, R153 ;  /* 0x0000009900c47202 */ /* 0x000fe20000000f00 */
[----:B------:R-:W-:Y:S01]  /*7bd0*/  IMAD.MOV.U32 R197, RZ, RZ, R155 ;  /* 0x000000ffffc57224 */ /* 0x000fe200078e009b */
[----:B------:R-:W-:Y:S01]  /*7be0*/  MOV R198, R152 ;  /* 0x0000009800c67202 */ /* 0x000fe20000000f00 */
[----:B------:R-:W-:Y:S01]  /*7bf0*/  IMAD.MOV.U32 R199, RZ, RZ, R154 ;  /* 0x000000ffffc77224 */ /* 0x000fe200078e009a */
[-C--:B------:R-:W-:Y:S08]  /*7c00*/  HMMA.16816.F32 R60, R8, R18.reuse, R60 ;  /* 0x00000012083c723c */ /* 0x080ff0000000183c */
[----:B------:R-:W-:Y:S01]  /*7c10*/  HMMA.16816.F32 R152, R4, R18, R184 ;  /* 0x000000120498723c */ /* 0x000fe200000018b8 */
        /* <DEDUP_REMOVED lines=20> */
[----:B--2---:R-:W-:Y:S01]  /*7d60*/  HMMA.16816.F32 R192, R8, R20, R48 ;  /* 0x0000001408c0723c */ /* 0x004fe20000001830 */
[----:B------:R-:W-:Y:S01]  /*7d70*/  IMAD.MOV.U32 R96, RZ, RZ, R116 ;  /* 0x000000ffff607224 */ /* 0x000fe200078e0074 */
[----:B------:R-:W-:-:S06]  /*7d80*/  MOV R97, R117 ;  /* 0x0000007500617202 */ /* 0x000fcc0000000f00 */
[C---:B------:R-:W-:Y:S08]  /*7d90*/  HMMA.16816.F32 R196, R4.reuse, R20, R196 ;  /* 0x0000001404c4723c */ /* 0x040ff000000018c4 */
[-C--:B------:R-:W-:Y:S01]  /*7da0*/  HMMA.16816.F32 R200, R4, R22.reuse, R124 ;  /* 0x0000001604c8723c */ /* 0x080fe2000000187c */
[----:B------:R-:W-:Y:S01]  /*7db0*/  MOV R82, R85 ;  /* 0x0000005500527202 */ /* 0x000fe20000000f00 */
[----:B------:R-:W-:Y:S01]  /*7dc0*/  IMAD.MOV.U32 R188, RZ, RZ, R122 ;  /* 0x000000ffffbc7224 */ /* 0x000fe200078e007a */
[----:B------:R-:W-:Y:S01]  /*7dd0*/  MOV R189, R123 ;  /* 0x0000007b00bd7202 */ /* 0x000fe20000000f00 */
[----:B------:R-:W-:Y:S01]  /*7de0*/  IMAD.MOV.U32 R204, RZ, RZ, R237 ;  /* 0x000000ffffcc7224 */ /* 0x000fe200078e00ed */
[----:B------:R-:W-:Y:S01]  /*7df0*/  MOV R205, R236 ;  /* 0x000000ec00cd7202 */ /* 0x000fe20000000f00 */
[----:B------:R-:W-:Y:S01]  /*7e00*/  IMAD.MOV.U32 R206, RZ, RZ, R235 ;  /* 0x000000ffffce7224 */ /* 0x000fe200078e00eb */
[----:B------:R-:W-:Y:S01]  /*7e10*/  MOV R207, R234 ;  /* 0x000000ea00cf7202 */ /* 0x000fe20000000f00 */
[C---:B------:R-:W-:Y:S01]  /*7e20*/  HMMA.16816.F32 R116, R8.reuse, R22, R40 ;  /* 0x000000160874723c */ /* 0x040fe20000001828 */
[----:B------:R-:W2:Y:S01]  /*7e30*/  LDSM.16.MT88.4 R20, [R228+0xf000] ;  /* 0x00f00000e414783b */ /* 0x000ea20000004200 */
[----:B------:R-:W-:Y:S01]  /*7e40*/  IMAD.MOV.U32 R190, RZ, RZ, R110 ;  /* 0x000000ffffbe7224 */ /* 0x000fe200078e006e */
[----:B------:R-:W-:Y:S01]  /*7e50*/  MOV R191, R232 ;  /* 0x000000e800bf7202 */ /* 0x000fe20000000f00 */
[----:B------:R-:W-:Y:S01]  /*7e60*/  IMAD.MOV.U32 R173, RZ, RZ, R233 ;  /* 0x000000ffffad7224 */ /* 0x000fe200078e00e9 */
[----:B------:R2:W5:Y:S03]  /*7e70*/  LDL.LU R243, [R1+0xb0] ;  /* 0x0000b00001f37983 */ /* 0x0005660000300800 */
[-C--:B-1----:R-:W-:Y:S08]  /*7e80*/  HMMA.16816.F32 R52, R8, R16.reuse, R52 ;  /* 0x000000100834723c */ /* 0x082ff00000001834 */
[C---:B------:R-:W-:Y:S08]  /*7e90*/  HMMA.16816.F32 R72, R4.reuse, R16, R72 ;  /* 0x000000100448723c */ /* 0x040ff00000001848 */
[-C--:B------:R-:W-:Y:S08]  /*7ea0*/  HMMA.16816.F32 R76, R4, R18.reuse, R76 ;  /* 0x00000012044c723c */ /* 0x080ff0000000184c */
[----:B------:R-:W-:Y:S01]  /*7eb0*/  HMMA.16816.F32 R48, R8, R18, R24 ;  /* 0x000000120830723c */ /* 0x000fe20000001818 */
[----:B------:R-:W1:Y:S04]  /*7ec0*/  LDSM.16.MT88.4 R24, [R226+0xf000] ;  /* 0x00f00000e218783b */ /* 0x000e680000004200 */
        /* <DEDUP_REMOVED lines=33> */
[C---:B--2---:R-:W-:Y:S01]  /*80e0*/  HMMA.16816.F32 R104, R4.reuse, R20, R104 ;  /* 0x000000140468723c */ /* 0x044fe20000001868 */
[----:B------:R2:W5:Y:S07]  /*80f0*/  LDL.LU R242, [R1+0xac] ;  /* 0x0000ac0001f27983 */ /* 0x00056e0000300800 */
[C---:B-1----:R-:W-:Y:S08]  /*8100*/  HMMA.16816.F32 R88, R4.reuse, R24, R88 ;  /* 0x000000180458723c */ /* 0x042ff00000001858 */
[C---:B------:R-:W-:Y:S08]  /*8110*/  HMMA.16816.F32 R120, R4.reuse, R16, R120 ;  /* 0x000000100478723c */ /* 0x040ff00000001878 */
[----:B------:R-:W-:Y:S08]  /*8120*/  HMMA.16816.F32 R40, R4, R18, R204 ;  /* 0x000000120428723c */ /* 0x000ff000000018cc */
[----:B------:R-:W-:Y:S08]  /*8130*/  HMMA.16816.F32 R36, R8, R22, R36 ;  /* 0x000000160824723c */ /* 0x000ff00000001824 */
[C---:B------:R-:W-:Y:S08]  /*8140*/  HMMA.16816.F32 R92, R4.reuse, R26, R244 ;  /* 0x0000001a045c723c */ /* 0x040ff000000018f4 */
[----:B------:R-:W-:Y:S01]  /*8150*/  HMMA.16816.F32 R108, R4, R22, R216 ;  /* 0x00000016046c723c */ /* 0x000fe200000018d8 */
[----:B------:R-:W-:-:S07]  /*8160*/  IMAD.MOV.U32 R124, RZ, RZ, R82 ;  /* 0x000000ffff7c7224 */ /* 0x000fce00078e0052 */
[C---:B------:R-:W-:Y:S01]  /*8170*/  HMMA.16816.F32 R28, R8.reuse, R18, R28 ;  /* 0x00000012081c723c */ /* 0x040fe2000000181c */
[----:B------:R-:W-:Y:S01]  /*8180*/  FFMA.FTZ R4, R220, c[0x0][0x23c], -R2 ;  /* 0x00008f00dc047a23 */ /* 0x000fe20000010802 */
[----:B------:R-:W-:Y:S01]  /*8190*/  MOV R127, R103 ;  /* 0x00000067007f7202 */ /* 0x000fe20000000f00 */
        /* <DEDUP_REMOVED lines=8> */
[----:B------:R-:W-:Y:S01]  /*8220*/  HMMA.16816.F32 R56, R8, R16, R56 ;  /* 0x000000100838723c */ /* 0x000fe20000001838 */
[----:B------:R2:W5:Y:S01]  /*8230*/  LDL.LU R241, [R1+0xa8] ;  /* 0x0000a80001f17983 */ /* 0x0005620000300800 */
[----:B------:R-:W-:Y:S01]  /*8240*/  IMAD.MOV.U32 R204, RZ, RZ, R102 ;  /* 0x000000ffffcc7224 */ /* 0x000fe200078e0066 */
[----:B------:R-:W-:Y:S01]  /*8250*/  MOV R245, R101 ;  /* 0x0000006500f57202 */ /* 0x000fe20000000f00 */
[----:B------:R-:W-:Y:S01]  /*8260*/  IMAD.MOV.U32 R246, RZ, RZ, R100 ;  /* 0x000000fffff67224 */ /* 0x000fe200078e0064 */
[----:B------:R-:W-:-:S02]  /*8270*/  MOV R218, R14 ;  /* 0x0000000e00da7202 */ /* 0x000fc40000000f00 */
[----:B------:R-:W-:Y:S01]  /*8280*/  MOV R207, R172 ;  /* 0x000000ac00cf7202 */ /* 0x000fe20000000f00 */
[----:B-1----:R-:W-:Y:S01]  /*8290*/  FFMA.FTZ R4, R213, c[0x0][0x23c], -R2 ;  /* 0x00008f00d5047a23 */ /* 0x002fe20000010802 */
[C---:B------:R-:W-:Y:S01]  /*82a0*/  HMMA.16816.F32 R84, R8.reuse, R24, R112 ;  /* 0x000000180854723c */ /* 0x040fe20000001870 */
[----:B------:R-:W-:Y:S01]  /*82b0*/  MOV R219, R159 ;  /* 0x0000009f00db7202 */ /* 0x000fe20000000f00 */
[----:B------:R-:W-:Y:S01]  /*82c0*/  IMAD.MOV.U32 R244, RZ, RZ, R156 ;  /* 0x000000fffff47224 */ /* 0x000fe200078e009c */
[----:B------:R1:W1:Y:S01]  /*82d0*/  MUFU.EX2 R23, R4 ;  /* 0x0000000400177308 */ /* 0x0002620000000800 */
[----:B------:R-:W-:Y:S01]  /*82e0*/  MOV R130, R158 ;  /* 0x0000009e00827202 */ /* 0x000fe20000000f00 */
[----:B------:R-:W-:Y:S01]  /*82f0*/  IMAD.MOV.U32 R131, RZ, RZ, R157 ;  /* 0x000000ffff837224 */ /* 0x000fe200078e009d */
[----:B------:R2:W5:Y:S02]  /*8300*/  LDL.LU R240, [R1+0xa4] ;  /* 0x0000a40001f07983 */ /* 0x0005640000300800 */
[----:B------:R-:W-:Y:S01]  /*8310*/  HMMA.16816.F32 R100, R8, R20, R68 ;  /* 0x000000140864723c */ /* 0x000fe20000001844 */
[----:B------:R-:W-:Y:S01]  /*8320*/  IMAD.MOV.U32 R172, RZ, RZ, R15 ;  /* 0x000000ffffac7224 */ /* 0x000fe200078e000f */
[----:B------:R-:W-:Y:S01]  /*8330*/  MOV R216, R246 ;  /* 0x000000f600d87202 */ /* 0x000fe20000000f00 */
[----:B-1----:R-:W-:-:S05]  /*8340*/  FFMA.FTZ R4, R210, c[0x0][0x23c], -R2 ;  /* 0x00008f00d2047a23 */ /* 0x002fca0000010802 */
[----:B------:R-:W-:Y:S01]  /*8350*/  HMMA.16816.F32 R44, R8, R26, R44 ;  /* 0x0000001a082c723c */ /* 0x000fe2000000182c */
[----:B------:R-:W-:Y:S01]  /*8360*/  FFMA.FTZ R2, R208, c[0x0][0x23c], -R2 ;  /* 0x00008f00d0027a23 */ /* 0x000fe20000010802 */
[----:B------:R-:W-:Y:S03]  /*8370*/  LDSM.16.MT88.4 R156, [R225+0xd800] ;  /* 0x00d80000e19c783b */ /* 0x000fe60000004200 */
[----:B------:R1:W-:Y:S01]  /*8380*/  MUFU.EX2 R25, R2 ;  /* 0x0000000200197308 */ /* 0x0003e20000000800 */
[----:B------:R-:W-:Y:S01]  /*8390*/  FADD.FTZ R6, R244, R219 ;  /* 0x000000dbf4067221 */ /* 0x000fe20000010000 */
[----:B------:R2:W5:Y:S01]  /*83a0*/  LDL.LU R239, [R1+0xa0] ;  /* 0x0000a00001ef7983 */ /* 0x0005620000300800 */
[----:B-1----:R-:W-:-:S05]  /*83b0*/  FFMA.FTZ R2, R222, c[0x0][0x23c], -R0 ;  /* 0x00008f00de027a23 */ /* 0x002fca0000010800 */
[----:B------:R1:W-:Y:S01]  /*83c0*/  MUFU.EX2 R24, R4 ;  /* 0x0000000400187308 */ /* 0x0003e20000000800 */
[----:B------:R-:W-:Y:S02]  /*83d0*/  IMAD.MOV.U32 R217, RZ, RZ, R245 ;  /* 0x000000ffffd97224 */ /* 0x000fe400078e00f5 */
[----:B------:R-:W-:Y:S01]  /*83e0*/  IMAD.MOV.U32 R244, RZ, RZ, R125 ;  /* 0x000000fffff47224 */ /* 0x000fe200078e007d */
[----:B------:R-:W-:Y:S01]  /*83f0*/  MOV R219, R124 ;  /* 0x0000007c00db7202 */ /* 0x000fe20000000f00 */
[----:B------:R-:W-:Y:S01]  /*8400*/  IMAD.MOV.U32 R246, RZ, RZ, R127 ;  /* 0x000000fffff67224 */ /* 0x000fe200078e007f */
[----:B------:R2:W5:Y:S02]  /*8410*/  LDL.LU R238, [R1+0x9c] ;  /* 0x00009c0001ee7983 */ /* 0x0005640000300800 */
[----:B------:R3:W-:Y:S01]  /*8420*/  MUFU.EX2 R18, R2 ;  /* 0x0000000200127308 */ /* 0x0007e20000000800 */
[----:B------:R-:W-:Y:S02]  /*8430*/  MOV R245, R126 ;  /* 0x0000007e00f57202 */ /* 0x000fe40000000f00 */
[----:B------:R-:W-:Y:S01]  /*8440*/  MOV R125, R206 ;  /* 0x000000ce007d7202 */ /* 0x000fe20000000f00 */
[----:B------:R-:W-:-:S02]  /*8450*/  IMAD.MOV.U32 R124, RZ, RZ, R205 ;  /* 0x000000ffff7c7224 */ /* 0x000fc400078e00cd */
[----:B-1----:R-:W-:Y:S02]  /*8460*/  FADD.FTZ R4, R218, R252 ;  /* 0x000000fcda047221 */ /* 0x002fe40000010000 */
[----:B------:R-:W-:Y:S01]  /*8470*/  FADD.FTZ R5, R217, R216 ;  /* 0x000000d8d9057221 */ /* 0x000fe20000010000 */
[----:B------:R-:W-:Y:S01]  /*8480*/  MOV R115, R219 ;  /* 0x000000db00737202 */ /* 0x000fe20000000f00 */
[----:B------:R-:W-:Y:S01]  /*8490*/  IMAD.MOV.U32 R7, RZ, RZ, R244 ;  /* 0x000000ffff077224 */ /* 0x000fe200078e00f4 */
[----:B------:R-:W-:Y:S01]  /*84a0*/  MOV R127, R188 ;  /* 0x000000bc007f7202 */ /* 0x000fe20000000f00 */
[----:B------:R2:W5:Y:S01]  /*84b0*/  LDL.LU R237, [R1+0x98] ;  /* 0x0000980001ed7983 */ /* 0x0005620000300800 */
[----:B---3--:R-:W-:Y:S02]  /*84c0*/  FFMA.FTZ R2, R215, c[0x0][0x23c], -R0 ;  /* 0x00008f00d7027a23 */ /* 0x008fe40000010800 */
[----:B------:R-:W-:Y:S02]  /*84d0*/  IMAD.MOV.U32 R218, RZ, RZ, R247 ;  /* 0x000000ffffda7224 */ /* 0x000fe400078e00f7 */
[----:B------:R-:W-:Y:S01]  /*84e0*/  IMAD.MOV.U32 R126, RZ, RZ, R207 ;  /* 0x000000ffff7e7224 */ /* 0x000fe200078e00cf */
[----:B------:R1:W3:Y:S01]  /*84f0*/  MUFU.EX2 R19, R2 ;  /* 0x0000000200137308 */ /* 0x0002e20000000800 */
[----:B------:R-:W-:Y:S01]  /*8500*/  IMAD.MOV.U32 R206, RZ, RZ, R191 ;  /* 0x000000ffffce7224 */ /* 0x000fe200078e00bf */
[----:B------:R-:W-:Y:S01]  /*8510*/  MOV R205, R190 ;  /* 0x000000be00cd7202 */ /* 0x000fe20000000f00 */
[----:B------:R-:W-:Y:S01]  /*8520*/  IMAD.MOV.U32 R217, RZ, RZ, R246 ;  /* 0x000000ffffd97224 */ /* 0x000fe200078e00f6 */
[----:B------:R-:W-:Y:S01]  /*8530*/  MOV R216, R245 ;  /* 0x000000f500d87202 */ /* 0x000fe20000000f00 */
[----:B------:R-:W-:Y:S01]  /*8540*/  IMAD.MOV.U32 R26, RZ, RZ, R115 ;  /* 0x000000ffff1a7224 */ /* 0x000fe200078e0073 */
[----:B------:R-:W-:Y:S01]  /*8550*/  MOV R27, R7 ;  /* 0x00000007001b7202 */ /* 0x000fe20000000f00 */
[----:B------:R-:W-:-:S02]  /*8560*/  FADD.FTZ R8, R224, R5 ;  /* 0x00000005e0087221 */ /* 0x000fc40000010000 */
[----:B------:R-:W-:Y:S01]  /*8570*/  IMAD.MOV.U32 R188, RZ, RZ, R174 ;  /* 0x000000ffffbc7224 */ /* 0x000fe200078e00ae */
[----:B------:R-:W-:Y:S01]  /*8580*/  MOV R244, R127 ;  /* 0x0000007f00f47202 */ /* 0x000fe20000000f00 */
[----:B------:R2:W5:Y:S01]  /*8590*/  LDL.LU R236, [R1+0x94] ;  /* 0x0000940001ec7983 */ /* 0x0005620000300800 */
[--C-:B-1----:R-:W-:Y:S01]  /*85a0*/  FFMA.FTZ R2, R212, c[0x0][0x23c], -R0.reuse ;  /* 0x00008f00d4027a23 */ /* 0x102fe20000010800 */
[----:B------:R-:W-:Y:S01]  /*85b0*/  MOV R247, R204 ;  /* 0x000000cc00f77202 */ /* 0x000fe20000000f00 */
[----:B------:R-:W-:Y:S01]  /*85c0*/  FFMA.FTZ R0, R209, c[0x0][0x23c], -R0 ;  /* 0x00008f00d1007a23 */ /* 0x000fe20000010800 */
[----:B------:R-:W-:Y:S02]  /*85d0*/  MOV R207, R173 ;  /* 0x000000ad00cf7202 */ /* 0x000fe40000000f00 */
[----:B------:R-:W-:Y:S01]  /*85e0*/  MOV R191, R99 ;  /* 0x0000006300bf7202 */ /* 0x000fe20000000f00 */
[----:B------:R4:W-:Y:S01]  /*85f0*/  MUFU.EX2 R21, R0 ;  /* 0x0000000000157308 */ /* 0x0009e20000000800 */
[----:B------:R-:W-:-:S02]  /*8600*/  IMAD.MOV.U32 R114, RZ, RZ, R218 ;  /* 0x000000ffff727224 */ /* 0x000fc400078e00da */
[----:B------:R-:W-:Y:S01]  /*8610*/  IMAD.MOV.U32 R190, RZ, RZ, R172 ;  /* 0x000000ffffbe7224 */ /* 0x000fe200078e00ac */
[----:B------:R-:W-:Y:S02]  /*8620*/  MOV R246, R124 ;  /* 0x0000007c00f67202 */ /* 0x000fe40000000f00 */
[----:B------:R-:W-:Y:S02]  /*8630*/  MOV R245, R125 ;  /* 0x0000007d00f57202 */ /* 0x000fe40000000f00 */
[----:B------:R-:W-:Y:S01]  /*8640*/  MOV R112, R216 ;  /* 0x000000d800707202 */ /* 0x000fe20000000f00 */
[----:B------:R-:W-:Y:S01]  /*8650*/  FADD.FTZ R9, R26, R6 ;  /* 0x000000061a097221 */ /* 0x000fe20000010000 */
[----:B------:R2:W5:Y:S01]  /*8660*/  LDL.LU R235, [R1+0x90] ;  /* 0x0000900001eb7983 */ /* 0x0005620000300800 */
[----:B----4-:R-:W-:Y:S02]  /*8670*/  FFMA.FTZ R0, R248, c[0x0][0x23c], -R12 ;  /* 0x00008f00f8007a23 */ /* 0x010fe4000001080c */
[----:B------:R-:W-:-:S02]  /*8680*/  IMAD.MOV.U32 R204, RZ, RZ, R189 ;  /* 0x000000ffffcc7224 */ /* 0x000fc400078e00bd */
[----:B------:R-:W-:Y:S01]  /*8690*/  IMAD.MOV.U32 R99, RZ, RZ, R130 ;  /* 0x000000ffff637224 */ /* 0x000fe200078e0082 */
[----:B------:R1:W-:Y:S01]  /*86a0*/  MUFU.EX2 R14, R0 ;  /* 0x00000000000e7308 */ /* 0x0003e20000000800 */
[----:B------:R-:W-:Y:S01]  /*86b0*/  IMAD.MOV.U32 R218, RZ, RZ, R126 ;  /* 0x000000ffffda7224 */ /* 0x000fe200078e007e */
[----:B------:R-:W-:Y:S01]  /*86c0*/  MOV R125, R206 ;  /* 0x000000ce007d7202 */ /* 0x000fe20000000f00 */
[----:B------:R-:W-:Y:S01]  /*86d0*/  IMAD.MOV.U32 R124, RZ, RZ, R205 ;  /* 0x000000ffff7c7224 */ /* 0x000fe200078e00cd */
[----:B------:R2:W5:Y:S01]  /*86e0*/  LDL.LU R234, [R1+0x8c] ;  /* 0x00008c0001ea7983 */ /* 0x0005620000300800 */
[----:B-1----:R-:W-:Y:S01]  /*86f0*/  FFMA.FTZ R0, R221, c[0x0][0x23c], -R12 ;  /* 0x00008f00dd007a23 */ /* 0x002fe2000001080c */
[----:B------:R-:W-:Y:S02]  /*8700*/  MOV R130, R231 ;  /* 0x000000e700827202 */ /* 0x000fe40000000f00 */
[----:B------:R-:W-:Y:S01]  /*8710*/  MOV R189, R175 ;  /* 0x000000af00bd7202 */ /* 0x000fe20000000f00 */
[----:B------:R1:W-:Y:S01]  /*8720*/  MUFU.EX2 R15, R0 ;  /* 0x00000000000f7308 */ /* 0x0003e20000000800 */
[----:B------:R-:W-:Y:S01]  /*8730*/  MOV R126, R207 ;  /* 0x000000cf007e7202 */ /* 0x000fe20000000f00 */
[----:B------:R-:W-:Y:S01]  /*8740*/  IMAD.MOV.U32 R206, RZ, RZ, R191 ;  /* 0x000000ffffce7224 */ /* 0x000fe200078e00bf */
[----:B------:R-:W-:Y:S01]  /*8750*/  MOV R219, R204 ;  /* 0x000000cc00db7202 */ /* 0x000fe20000000f00 */
[----:B------:R-:W-:Y:S01]  /*8760*/  IMAD.MOV.U32 R115, RZ, RZ, R125 ;  /* 0x000000ffff737224 */ /* 0x000fe200078e007d */
[----:B------:R-:W-:-:S03]  /*8770*/  MOV R205, R190 ;  /* 0x000000be00cd7202 */ /* 0x000fc60000000f00 */
[----:B------:R4:W2:Y:S01]  /*8780*/  MUFU.EX2 R20, R2 ;  /* 0x0000000200147308 */ /* 0x0008a20000000800 */
[----:B------:R-:W-:Y:S02]  /*8790*/  IMAD.MOV.U32 R127, RZ, RZ, R188 ;  /* 0x000000ffff7f7224 */ /* 0x000fe400078e00bc */
[----:B------:R-:W-:Y:S01]  /*87a0*/  IMAD.MOV.U32 R113, RZ, RZ, R217 ;  /* 0x000000ffff717224 */ /* 0x000fe200078e00d9 */
[----:B------:R-:W-:Y:S01]  /*87b0*/  MOV R221, R96 ;  /* 0x0000006000dd7202 */ /* 0x000fe20000000f00 */
[----:B------:R-:W-:Y:S01]  /*87c0*/  IMAD.MOV.U32 R209, RZ, RZ, R82 ;  /* 0x000000ffffd17224 */ /* 0x000fe200078e0052 */
[----:B------:R-:W-:Y:S01]  /*87d0*/  MOV R248, R83 ;  /* 0x0000005300f87202 */ /* 0x000fe20000000f00 */
[----:B------:R-:W-:Y:S01]  /*87e0*/  LDSM.16.MT88.4 R172, [R226+0xd800] ;  /* 0x00d80000e2ac783b */ /* 0x000fe20000004200 */
[----:B-1----:R-:W-:-:S03]  /*87f0*/  FFMA.FTZ R0, R214, c[0x0][0x23c], -R12 ;  /* 0x00008f00d6007a23 */ /* 0x002fc6000001080c */
[----:B------:R1:W5:Y:S01]  /*8800*/  LDL.LU R233, [R1+0x88] ;  /* 0x0000880001e97983 */ /* 0x0003620000300800 */
[----:B------:R2:W-:Y:S01]  /*8810*/  MUFU.EX2 R16, R0 ;  /* 0x0000000000107308 */ /* 0x0005e20000000800 */
[----:B------:R-:W-:Y:S02]  /*8820*/  MOV R207, R98 ;  /* 0x0000006200cf7202 */ /* 0x000fe40000000f00 */
[----:B------:R-:W-:Y:S02]  /*8830*/  MOV R98, R99 ;  /* 0x0000006300627202 */ /* 0x000fe40000000f00 */
[----:B------:R-:W-:Y:S02]  /*8840*/  MOV R204, R189 ;  /* 0x000000bd00cc7202 */ /* 0x000fe40000000f00 */
[----:B------:R-:W-:Y:S02]  /*8850*/  MOV R7, R126 ;  /* 0x0000007e00077202 */ /* 0x000fe40000000f00 */
[----:B------:R-:W-:Y:S01]  /*8860*/  MOV R125, R206 ;  /* 0x000000ce007d7202 */ /* 0x000fe20000000f00 */
[----:B----4-:R-:W-:Y:S01]  /*8870*/  FFMA.FTZ R2, R250, c[0x0][0x23c], -R3 ;  /* 0x00008f00fa027a23 */ /* 0x010fe20000010803 */
[----:B------:R-:W-:Y:S01]  /*8880*/  MOV R217, R127 ;  /* 0x0000007f00d97202 */ /* 0x000fe20000000f00 */
[----:B------:R-:W-:Y:S01]  /*8890*/  IMAD.MOV.U32 R252, RZ, RZ, R115 ;  /* 0x000000fffffc7224 */ /* 0x000fe200078e0073 */
[----:B------:R-:W-:Y:S01]  /*88a0*/  LDSM.16.MT88.4 R188, [R228+0xd800] ;  /* 0x00d80000e4bc783b */ /* 0x000fe20000004200 */
[----:B--2---:R-:W-:-:S03]  /*88b0*/  FFMA.FTZ R0, R211, c[0x0][0x23c], -R12 ;  /* 0x00008f00d3007a23 */ /* 0x004fc6000001080c */
[----:B------:R1:W5:Y:S01]  /*88c0*/  LDL.LU R232, [R1+0x84] ;  /* 0x0000840001e87983 */ /* 0x0003620000300800 */
[----:B------:R2:W-:Y:S01]  /*88d0*/  MUFU.EX2 R17, R0 ;  /* 0x0000000000117308 */ /* 0x0005e20000000800 */
[----:B------:R-:W-:Y:S01]  /*88e0*/  IMAD.MOV.U32 R99, RZ, RZ, R130 ;  /* 0x000000ffff637224 */ /* 0x000fe200078e0082 */
[----:B------:R-:W-:Y:S01]  /*88f0*/  MOV R130, R131 ;  /* 0x0000008300827202 */ /* 0x000fe20000000f00 */
[----:B------:R-:W-:Y:S01]  /*8900*/  IMAD.MOV.U32 R216, RZ, RZ, R204 ;  /* 0x000000ffffd87224 */ /* 0x000fe200078e00cc */
[----:B------:R-:W-:Y:S01]  /*8910*/  MOV R131, R230 ;  /* 0x000000e600837202 */ /* 0x000fe20000000f00 */
[----:B------:R-:W-:-:S03]  /*8920*/  IMAD.MOV.U32 R126, RZ, RZ, R207 ;  /* 0x000000ffff7e7224 */ /* 0x000fc600078e00cf */
[----:B------:R4:W-:Y:S01]  /*8930*/  MUFU.EX2 R10, R2 ;  /* 0x00000002000a7308 */ /* 0x0009e20000000800 */
[----:B------:R-:W-:Y:S01]  /*8940*/  MOV R127, R98 ;  /* 0x00000062007f7202 */ /* 0x000fe20000000f00 */
[----:B------:R-:W-:Y:S01]  /*8950*/  IMAD.MOV.U32 R250, RZ, RZ, R112 ;  /* 0x000000fffffa7224 */ /* 0x000fe200078e0070 */
[----:B------:R-:W-:Y:S01]  /*8960*/  MOV R211, R80 ;  /* 0x0000005000d37202 */ /* 0x000fe20000000f00 */
[----:B------:R-:W-:Y:S01]  /*8970*/  IMAD.MOV.U32 R214, RZ, RZ, R97 ;  /* 0x000000ffffd67224 */ /* 0x000fe200078e0061 */
[----:B------:R1:W5:Y:S01]  /*8980*/  LDL.LU R231, [R1+0x80] ;  /* 0x0000800001e77983 */ /* 0x0003620000300800 */
[----:B--2---:R-:W-:Y:S01]  /*8990*/  FFMA.FTZ R0, R251, c[0x0][0x23c], -R3 ;  /* 0x00008f00fb007a23 */ /* 0x004fe20000010803 */
[----:B------:R-:W-:Y:S02]  /*89a0*/  MOV R204, R99 ;  /* 0x0000006300cc7202 */ /* 0x000fe40000000f00 */
[----:B------:R-:W-:Y:S01]  /*89b0*/  MOV R206, R131 ;  /* 0x0000008300ce7202 */ /* 0x000fe20000000f00 */
[----:B------:R2:W1:Y:S01]  /*89c0*/  MUFU.EX2 R11, R0 ;  /* 0x00000000000b7308 */ /* 0x0004620000000800 */
[----:B------:R-:W-:Y:S01]  /*89d0*/  MOV R207, R128 ;  /* 0x0000008000cf7202 */ /* 0x000fe20000000f00 */
[----:B------:R-:W-:-:S02]  /*89e0*/  IMAD.MOV.U32 R213, RZ, RZ, R204 ;  /* 0x000000ffffd57224 */ /* 0x000fc400078e00cc */
[----:B----4-:R-:W-:Y:S01]  /*89f0*/  FADD.FTZ R2, R132, R13 ;  /* 0x0000000d84027221 */ /* 0x010fe20000010000 */
[----:B------:R-:W-:Y:S01]  /*8a00*/  MOV R26, R126 ;  /* 0x0000007e001a7202 */ /* 0x000fe20000000f00 */
[----:B------:R-:W-:Y:S01]  /*8a10*/  IMAD.MOV.U32 R98, RZ, RZ, R129 ;  /* 0x000000ffff627224 */ /* 0x000fe200078e0081 */
[----:B------:R-:W-:Y:S01]  /*8a20*/  MOV R220, R127 ;  /* 0x0000007f00dc7202 */ /* 0x000fe20000000f00 */
[----:B------:R4:W5:Y:S01]  /*8a30*/  LDL.LU R230, [R1+0x7c] ;  /* 0x00007c0001e67983 */ /* 0x0009620000300800 */
[----:B--2---:R-:W-:-:S04]  /*8a40*/  FFMA.FTZ R0, R249, c[0x0][0x23c], -R3 ;  /* 0x00008f00f9007a23 */ /* 0x004fc80000010803 */
[----:B------:R2:W-:Y:S01]  /*8a50*/  MUFU.EX2 R12, R0 ;  /* 0x00000000000c7308 */ /* 0x0005e20000000800 */
[----:B------:R-:W-:Y:S01]  /*8a60*/  MOV R208, R206 ;  /* 0x000000ce00d07202 */ /* 0x000fe20000000f00 */
[----:B------:R-:W-:Y:S01]  /*8a70*/  IMAD.MOV.U32 R222, RZ, RZ, R207 ;  /* 0x000000ffffde7224 */ /* 0x000fe200078e00cf */
[----:B------:R-:W-:Y:S01]  /*8a80*/  MOV R132, R7 ;  /* 0x0000000700847202 */ /* 0x000fe20000000f00 */
[----:B--2---:R-:W-:Y:S01]  /*8a90*/  FADD.FTZ R0, R114, R4 ;  /* 0x0000000472007221 */ /* 0x004fe20000010000 */
[----:B------:R-:W-:Y:S01]  /*8aa0*/  MOV R114, R218 ;  /* 0x000000da00727202 */ /* 0x000fe20000000f00 */
[----:B------:R-:W2:Y:S01]  /*8ab0*/  LDSM.16.MT88.4 R4, [R227+0xf800] ;  /* 0x00f80000e304783b */ /* 0x000ea20000004200 */
[----:B------:R-:W-:Y:S02]  /*8ac0*/  MOV R218, R124 ;  /* 0x0000007c00da7202 */ /* 0x000fe40000000f00 */
[----:B------:R-:W-:Y:S01]  /*8ad0*/  MOV R124, R205 ;  /* 0x000000cd007c7202 */ /* 0x000fe20000000f00 */
[----:B------:R-:W-:-:S05]  /*8ae0*/  IMAD.MOV.U32 R205, RZ, RZ, R130 ;  /* 0x000000ffffcd7224 */ /* 0x000fca00078e0082 */
[----:B------:R-:W-:Y:S02]  /*8af0*/  MOV R210, R205 ;  /* 0x000000cd00d27202 */ /* 0x000fe40000000f00 */
[----:B------:R-:W4:Y:S01]  /*8b00*/  LDSM.16.MT88.4 R204, [R227+0xd800] ;  /* 0x00d80000e3cc783b */ /* 0x000f220000004200 */
[----:B------:R-:W-:-:S04]  /*8b10*/  FFMA.FTZ R3, R223, c[0x0][0x23c], -R3 ;  /* 0x00008f00df037a23 */ /* 0x000fc80000010803 */
[----:B------:R-:W1:Y:S01]  /*8b20*/  MUFU.EX2 R13, R3 ;  /* 0x00000003000d7308 */ /* 0x000e620000000800 */
[----:B------:R-:W-:Y:S01]  /*8b30*/  FADD.FTZ R2, R133, R2 ;  /* 0x0000000285027221 */ /* 0x000fe20000010000 */
[----:B------:R-:W-:Y:S01]  /*8b40*/  MOV R251, R27 ;  /* 0x0000001b00fb7202 */ /* 0x000fe20000000f00 */
[----:B------:R-:W-:Y:S01]  /*8b50*/  IMAD.MOV.U32 R27, RZ, RZ, R125 ;  /* 0x000000ffff1b7224 */ /* 0x000fe200078e007d */
[----:B------:R-:W-:Y:S02]  /*8b60*/  MOV R133, R124 ;  /* 0x0000007c00857202 */ /* 0x000fe40000000f00 */
[----:B------:R-:W-:Y:S02]  /*8b70*/  F2FP.PACK_AB R128, R23, R22 ;  /* 0x000000161780723e */ /* 0x000fe400000000ff */
[----:B---3--:R-:W-:Y:S02]  /*8b80*/  F2FP.PACK_AB R129, R19, R18 ;  /* 0x000000121381723e */ /* 0x008fe400000000ff */
[----:B------:R-:W-:-:S02]  /*8b90*/  F2FP.PACK_AB R130, R25, R24 ;  /* 0x000000181982723e */ /* 0x000fc400000000ff */
[----:B------:R-:W-:Y:S02]  /*8ba0*/  F2FP.PACK_AB R131, R21, R20 ;  /* 0x000000141583723e */ /* 0x000fe400000000ff */
[----:B------:R-:W-:Y:S02]  /*8bb0*/  F2FP.PACK_AB R124, R15, R14 ;  /* 0x0000000e0f7c723e */ /* 0x000fe400000000ff */
[----:B-1----:R-:W-:Y:S02]  /*8bc0*/  F2FP.PACK_AB R125, R10, R11 ;  /* 0x0000000b0a7d723e */ /* 0x002fe400000000ff */
[----:B------:R-:W-:Y:S02]  /*8bd0*/  F2FP.PACK_AB R126, R17, R16 ;  /* 0x00000010117e723e */ /* 0x000fe400000000ff */
[----:B------:R-:W-:Y:S02]  /*8be0*/  F2FP.PACK_AB R127, R13, R12 ;  /* 0x0000000c0d7f723e */ /* 0x000fe400000000ff */
[----:B------:R-:W-:-:S02]  /*8bf0*/  MOV R3, R81 ;  /* 0x0000005100037202 */ /* 0x000fc40000000f00 */
[----:B------:R-:W-:Y:S01]  /*8c00*/  MOV R223, R114 ;  /* 0x0000007200df7202 */ /* 0x000fe20000000f00 */
[----:B------:R-:W-:Y:S01]  /*8c10*/  FADD.FTZ R2, R133, R2 ;  /* 0x0000000285027221 */ /* 0x000fe20000010000 */
[----:B------:R-:W-:Y:S01]  /*8c20*/  MOV R249, R113 ;  /* 0x0000007100f97202 */ /* 0x000fe20000000f00 */
[----:B------:R-:W-:Y:S01]  /*8c30*/  FADD.FTZ R3, R3, R0 ;  /* 0x0000000003037221 */ /* 0x000fe20000010000 */
[----:B--2---:R-:W-:Y:S01]  /*8c40*/  HMMA.16816.F32 R120, R124, R4, R120 ;  /* 0x000000047c78723c */ /* 0x004fe20000001878 */
[----:B------:R-:W-:Y:S01]  /*8c50*/  FADD.FTZ R0, R132, R9 ;  /* 0x0000000984007221 */ /* 0x000fe20000010000 */
[----:B------:R-:W-:Y:S01]  /*8c60*/  MOV R99, R229 ;  /* 0x000000e500637202 */ /* 0x000fe20000000f00 */
[----:B------:R-:W-:Y:S01]  /*8c70*/  FADD.FTZ R3, R223, R3 ;  /* 0x00000003df037221 */ /* 0x000fe20000010000 */
[----:B------:R-:W-:-:S04]  /*8c80*/  MOV R215, R98 ;  /* 0x0000006200d77202 */ /* 0x000fc80000000f00 */
[C---:B----4-:R-:W-:Y:S01]  /*8c90*/  HMMA.16816.F32 R196, R124.reuse, R204, R196 ;  /* 0x000000cc7cc4723c */ /* 0x050fe200000018c4 */
[----:B------:R-:W-:Y:S01]  /*8ca0*/  FADD.FTZ R2, R249, R2 ;  /* 0x00000002f9027221 */ /* 0x000fe20000010000 */
[----:B------:R-:W1:Y:S06]  /*8cb0*/  LDSM.16.MT88.4 R80, [R225+0xf800] ;  /* 0x00f80000e150783b */ /* 0x000e6c0000004200 */
[----:B------:R-:W-:Y:S01]  /*8cc0*/  HMMA.16816.F32 R200, R124, R206, R200 ;  /* 0x000000ce7cc8723c */ /* 0x000fe200000018c8 */
[----:B------:R-:W-:-:S07]  /*8cd0*/  FADD.FTZ R0, R250, R0 ;  /* 0x00000000fa007221 */ /* 0x000fce0000010000 */
[C---:B------:R-:W-:Y:S01]  /*8ce0*/  HMMA.16816.F32 R192, R128.reuse, R204, R192 ;  /* 0x000000cc80c0723c */ /* 0x040fe200000018c0 */
[----:B------:R-:W-:Y:S01]  /*8cf0*/  MOV R212, R99 ;  /* 0x0000006300d47202 */ /* 0x000fe20000000f00 */
[----:B------:R-:W-:Y:S01]  /*8d00*/  FADD.FTZ R3, R211, R3 ;  /* 0x00000003d3037221 */ /* 0x000fe20000010000 */
[----:B------:R-:W2:Y:S04]  /*8d10*/  LDSM.16.MT88.4 R96, [R226+0xf800] ;  /* 0x00f80000e260783b */ /* 0x000ea80000004200 */
[----:B------:R-:W3:Y:S01]  /*8d20*/  LDSM.16.MT88.4 R112, [R228+0xf800] ;  /* 0x00f80000e470783b */ /* 0x000ee20000004200 */
[----:B------:R-:W-:Y:S01]  /*8d30*/  HMMA.16816.F32 R204, R128, R206, R116 ;  /* 0x000000ce80cc723c */ /* 0x000fe20000001874 */
[----:B------:R-:W-:Y:S02]  /*8d40*/  FADD.FTZ R2, R214, R2 ;  /* 0x00000002d6027221 */ /* 0x000fe40000010000 */
[----:B------:R4:W5:Y:S01]  /*8d50*/  LDL.LU R229, [R1+0x78] ;  /* 0x0000780001e57983 */ /* 0x0009620000300800 */
[----:B------:R-:W-:-:S03]  /*8d60*/  FADD.FTZ R0, R221, R0 ;  /* 0x00000000dd007221 */ /* 0x000fc60000010000 */
[----:B------:R4:W5:Y:S01]  /*8d70*/  LDL.LU R224, [R1+0x74] ;  /* 0x0000740001e07983 */ /* 0x0009620000300800 */
[----:B------:R-:W-:Y:S07]  /*8d80*/  HMMA.16816.F32 R116, R128, R4, R56 ;  /* 0x000000048074723c */ /* 0x000fee0000001838 */
[----:B------:R-:W-:-:S04]  /*8d90*/  FADD.FTZ R4, R252, R8 ;  /* 0x00000008fc047221 */ /* 0x000fc80000010000 */
        /* <DEDUP_REMOVED lines=42> */
[----:B------:R4:W-:Y:S04]  /*9040*/  STL [R1+0x2c], R4 ;  /* 0x00002c0401007387 */ /* 0x0009e80000100800 */
[----:B------:R4:W-:Y:S04]  /*9050*/  STL [R1+0x34], R3 ;  /* 0x0000340301007387 */ /* 0x0009e80000100800 */
[----:B------:R4:W-:Y:S04]  /*9060*/  STL [R1+0x38], R0 ;  /* 0x0000380001007387 */ /* 0x0009e80000100800 */
[----:B------:R4:W-:Y:S01]  /*9070*/  STL [R1+0x30], R2 ;  /* 0x0000300201007387 */ /* 0x0009e20000100800 */
[-C--:B------:R-:W-:Y:S08]  /*9080*/  HMMA.16816.F32 R148, R128, R156.reuse, R148 ;  /* 0x0000009c8094723c */ /* 0x080ff00000001894 */
        /* <DEDUP_REMOVED lines=8> */
[C---:B-1----:R-:W-:Y:S08]  /*9110*/  HMMA.16816.F32 R72, R124.reuse, R80, R72 ;  /* 0x000000507c48723c */ /* 0x042ff00000001848 */
[C---:B------:R-:W-:Y:S08]  /*9120*/  HMMA.16816.F32 R76, R124.reuse, R82, R76 ;  /* 0x000000527c4c723c */ /* 0x040ff0000000184c */
[C---:B--2---:R-:W-:Y:S08]  /*9130*/  HMMA.16816.F32 R88, R124.reuse, R96, R88 ;  /* 0x000000607c58723c */ /* 0x044ff00000001858 */
        /* <DEDUP_REMOVED lines=15> */
[----:B----4-:R-:W2:Y:S01]  /*9230*/  LDL.LU R246, [R1+0x3c] ;  /* 0x00003c0001f67983 */ /* 0x010ea20000300800 */
[----:B------:R-:W-:Y:S01]  /*9240*/  IMAD.U32 R0, RZ, RZ, UR10 ;  /* 0x0000000aff007e24 */ /* 0x000fe2000f8e00ff */
        /* <DEDUP_REMOVED lines=10> */
[----:B--2---:R-:W-:-:S05]  /*92f0*/  IMAD R2, R247, -0x2, R246 ;  /* 0xfffffffef7027824 */ /* 0x004fca00078e02f6 */
[----:B------:R-:W-:-:S05]  /*9300*/  IADD3 R0, R0, -UR11, R2 ;  /* 0x8000000b00007c10 */ /* 0x000fca000fffe002 */
[----:B------:R1:W-:Y:S04]  /*9310*/  STL [R1+0x3c], R0 ;  /* 0x00003c0001007387 */ /* 0x0003e80000100800 */
[----:B------:R-:W2:Y:S04]  /*9320*/  LDL R247, [R1+0x50] ;  /* 0x0000500001f77983 */ /* 0x000ea80000100800 */
[----:B------:R-:W3:Y:S01]  /*9330*/  LDL.64 R244, [R1+0x40] ;  /* 0x0000400001f47983 */ /* 0x000ee20000100a00 */
[----:B--2---:R-:W-:Y:S02]  /*9340*/  ISETP.GE.AND P2, PT, R247, c[0x0][0x220], PT ;  /* 0x00008800f7007a0c */ /* 0x004fe40003f46270 */
[----:B---3--:R-:W-:Y:S01]  /*9350*/  ISETP.GE.AND P3, PT, R244, c[0x0][0x220], PT ;  /* 0x00008800f4007a0c */ /* 0x008fe20003f66270 */
[----:B-1----:R-:W-:Y:S05]  /*9360*/  BRA `(.L_x_374) ;  /* 0x000004e000007947 */ /* 0x002fea0003800000 */
.L_x_376:
        /* <DEDUP_REMOVED lines=14> */
[----:B------:R-:W-:Y:S02]  /*9450*/  @!P3 LEA R6, P6, R4, c[0x0][0x168], 0x1 ;  /* 0x00005a000406ba11 */ /* 0x000fe400078c08ff */
        /* <DEDUP_REMOVED lines=63> */
.L_x_374:
[----:B------:R-:W2:Y:S01]  /*9850*/  LDL.64 R2, [R1+0x60] ;  /* 0x0000600001027983 */ /* 0x000ea20000100a00 */
        /* <DEDUP_REMOVED lines=76> */
[----:B------:R-:W-:Y:S08]  /*9d20*/  LDSM.16.M88.4 R64, [R231] ;  /* 0x00000000e740783b */ /* 0x000ff00000000200 */
        /* <DEDUP_REMOVED lines=162> */
[----:B------:R-:W1:Y:S01]  /*a750*/  MUFU.TANH R2, R4 ;  /* 0x0000000400027308 */ /* 0x000e620000002400 */
[----:B------:R-:W-:Y:S02]  /*a760*/  FMUL.FTZ R5, R5, c[0x0][0x2ec] ;  /* 0x0000bb0005057a20 */ /* 0x000fe40000410000 */
[----:B------:R-:W-:Y:S02]  /*a770*/  FMUL.FTZ R6, R6, c[0x0][0x2ec] ;  /* 0x0000bb0006067a20 */ /* 0x000fe40000410000 */
[----:B------:R-:W-:Y:S04]  /*a780*/  FMUL.FTZ R8, R8, c[0x0][0x2ec] ;  /* 0x0000bb0008087a20 */ /* 0x000fe80000410000 */
[----:B------:R-:W-:Y:S01]  /*a790*/  FMUL.FTZ R9, R9, c[0x0][0x2ec] ;  /* 0x0000bb0009097a20 */ /* 0x000fe20000410000 */
[----:B------:R-:W2:Y:S01]  /*a7a0*/  MUFU.TANH R0, R5 ;  /* 0x0000000500007308 */ /* 0x000ea20000002400 */
[----:B------:R-:W-:Y:S02]  /*a7b0*/  FMUL.FTZ R10, R10, c[0x0][0x2ec] ;  /* 0x0000bb000a0a7a20 */ /* 0x000fe40000410000 */
[----:B------:R-:W-:Y:S02]  /*a7c0*/  FMUL.FTZ R11, R11, c[0x0][0x2ec] ;  /* 0x0000bb000b0b7a20 */ /* 0x000fe40000410000 */
[----:B------:R-:W-:Y:S02]  /*a7d0*/  FMUL.FTZ R7, R7, c[0x0][0x2ec] ;  /* 0x0000bb0007077a20 */ /* 0x000fe40000410000 */
[----:B------:R-:W-:Y:S02]  /*a7e0*/  FMUL.FTZ R12, R12, c[0x0][0x2ec] ;  /* 0x0000bb000c0c7a20 */ /* 0x000fe40000410000 */
[----:B------:R-:W-:Y:S01]  /*a7f0*/  FMUL.FTZ R13, R13, c[0x0][0x2ec] ;  /* 0x0000bb000d0d7a20 */ /* 0x000fe20000410000 */
[----:B------:R-:W-:Y:S01]  /*a800*/  MUFU.TANH R252, R6 ;  /* 0x0000000600fc7308 */ /* 0x000fe20000002400 */
[----:B------:R-:W-:Y:S02]  /*a810*/  FMUL.FTZ R15, R15, c[0x0][0x2ec] ;  /* 0x0000bb000f0f7a20 */ /* 0x000fe40000410000 */
[----:B------:R-:W-:Y:S01]  /*a820*/  FMUL.FTZ R14, R14, c[0x0][0x2ec] ;  /* 0x0000bb000e0e7a20 */ /* 0x000fe20000410000 */
[----:B-1----:R1:W-:Y:S01]  /*a830*/  STL [R1], R2 ;  /* 0x0000000201007387 */ /* 0x0023e20000100800 */
[----:B------:R-:W-:Y:S02]  /*a840*/  FMUL.FTZ R16, R16, c[0x0][0x2ec] ;  /* 0x0000bb0010107a20 */ /* 0x000fe40000410000 */
[----:B------:R-:W-:Y:S02]  /*a850*/  FMUL.FTZ R17, R17, c[0x0][0x2ec] ;  /* 0x0000bb0011117a20 */ /* 0x000fe40000410000 */
[----:B------:R-:W-:Y:S01]  /*a860*/  FMUL.FTZ R18, R18, c[0x0][0x2ec] ;  /* 0x0000bb0012127a20 */ /* 0x000fe20000410000 */
[----:B------:R3:W-:Y:S01]  /*a870*/  MUFU.TANH R251, R7 ;  /* 0x0000000700fb7308 */ /* 0x0007e20000002400 */
[----:B------:R-:W-:Y:S01]  /*a880*/  FMUL.FTZ R19, R19, c[0x0][0x2ec] ;  /* 0x0000bb0013137a20 */ /* 0x000fe20000410000 */
[----:B--2---:R2:W-:Y:S08]  /*a890*/  STL [R1+0x8], R0 ;  /* 0x0000080001007387 */ /* 0x0045f00000100800 */
[----:B------:R-:W-:Y:S10]  /*a8a0*/  MUFU.TANH R248, R14 ;  /* 0x0000000e00f87308 */ /* 0x000ff40000002400 */
[----:B-1----:R-:W-:Y:S01]  /*a8b0*/  MUFU.TANH R2, R10 ;  /* 0x0000000a00027308 */ /* 0x002fe20000002400 */
[----:B---3--:R-:W1:Y:S09]  /*a8c0*/  LDSM.16.M88.4 R4, [R229+0x2800] ;  /* 0x00280000e504783b */ /* 0x008e720000000200 */
[----:B--2---:R-:W2:Y:S10]  /*a8d0*/  MUFU.TANH R0, R8 ;  /* 0x0000000800007308 */ /* 0x004eb40000002400 */
[----:B------:R-:W-:Y:S10]  /*a8e0*/  MUFU.TANH R247, R16 ;  /* 0x0000001000f77308 */ /* 0x000ff40000002400 */
[----:B------:R-:W-:Y:S01]  /*a8f0*/  MUFU.TANH R246, R17 ;  /* 0x0000001100f67308 */ /* 0x000fe20000002400 */
[----:B--2---:R2:W-:Y:S09]  /*a900*/  STL [R1+0x4], R0 ;  /* 0x0000040001007387 */ /* 0x0045f20000100800 */
[----:B------:R-:W-:Y:S01]  /*a910*/  MUFU.TANH R142, R18 ;  /* 0x00000012008e7308 */ /* 0x000fe20000002400 */
[-C--:B-1----:R-:W-:Y:S09]  /*a920*/  HMMA.16816.F32 R20, R220, R4.reuse, R20 ;  /* 0x00000004dc14723c */ /* 0x082ff20000001814 */
[----:B------:R-:W-:Y:S01]  /*a930*/  MUFU.TANH R211, R19 ;  /* 0x0000001300d37308 */ /* 0x000fe20000002400 */
[C---:B------:R-:W-:Y:S09]  /*a940*/  HMMA.16816.F32 R24, R212.reuse, R4, R24 ;  /* 0x00000004d418723c */ /* 0x040ff20000001818 */
[----:B--2---:R-:W1:Y:S01]  /*a950*/  MUFU.TANH R0, R9 ;  /* 0x0000000900007308 */ /* 0x004e620000002400 */
[-C--:B------:R-:W-:Y:S04]  /*a960*/  HMMA.16816.F32 R28, R212, R6.reuse, R28 ;  /* 0x00000006d41c723c */ /* 0x080fe8000000181c */
[----:B------:R-:W-:Y:S04]  /*a970*/  FMUL.FTZ R20, R20, c[0x0][0x2ec] ;  /* 0x0000bb0014147a20 */ /* 0x000fe80000410000 */
[C---:B------:R-:W-:Y:S01]  /*a980*/  HMMA.16816.F32 R32, R220.reuse, R6, R32 ;  /* 0x00000006dc20723c */ /* 0x040fe20000001820 */
[----:B------:R-:W-:Y:S01]  /*a990*/  LDSM.16.M88.4 R4, [R229+0x3800] ;  /* 0x00380000e504783b */ /* 0x000fe20000000200 */
[----:B------:R-:W-:Y:S02]  /*a9a0*/  MUFU.TANH R219, R20 ;  /* 0x0000001400db7308 */ /* 0x000fe40000002400 */
[----:B------:R-:W-:Y:S02]  /*a9b0*/  FMUL.FTZ R23, R23, c[0x0][0x2ec] ;  /* 0x0000bb0017177a20 */ /* 0x000fe40000410000 */
[----:B------:R-:W-:Y:S02]  /*a9c0*/  FMUL.FTZ R21, R21, c[0x0][0x2ec] ;  /* 0x0000bb0015157a20 */ /* 0x000fe40000410000 */
[----:B------:R-:W-:Y:S04]  /*a9d0*/  FMUL.FTZ R24, R24, c[0x0][0x2ec] ;  /* 0x0000bb0018187a20 */ /* 0x000fe80000410000 */
[----:B------:R-:W-:Y:S01]  /*a9e0*/  FMUL.FTZ R25, R25, c[0x0][0x2ec] ;  /* 0x0000bb0019197a20 */ /* 0x000fe20000410000 */
[----:B------:R-:W-:Y:S01]  /*a9f0*/  MUFU.TANH R209, R23 ;  /* 0x0000001700d17308 */ /* 0x000fe20000002400 */
[----:B------:R-:W-:Y:S01]  /*aa00*/  FMUL.FTZ R22, R22, c[0x0][0x2ec] ;  /* 0x0000bb0016167a20 */ /* 0x000fe20000410000 */
[----:B-1----:R1:W-:Y:S01]  /*aa10*/  STL [R1+0x10], R0 ;  /* 0x0000100001007387 */ /* 0x0023e20000100800 */
[----:B------:R-:W-:Y:S02]  /*aa20*/  FMUL.FTZ R26, R26, c[0x0][0x2ec] ;  /* 0x0000bb001a1a7a20 */ /* 0x000fe40000410000 */
[----:B------:R-:W-:Y:S01]  /*aa30*/  FMUL.FTZ R27, R27, c[0x0][0x2ec] ;  /* 0x0000bb001b1b7a20 */ /* 0x000fe20000410000 */
[----:B------:R2:W-:Y:S01]  /*aa40*/  STL [R1+0x20], R2 ;  /* 0x0000200201007387 */ /* 0x0005e20000100800 */
        /* <DEDUP_REMOVED lines=9> */
[----:B------:R-:W-:Y:S09]  /*aae0*/  FMUL.FTZ R31, R31, c[0x0][0x2ec] ;  /* 0x0000bb001f1f7a20 */ /* 0x000ff20000410000 */
[----:B-1----:R1:W3:Y:S10]  /*aaf0*/  MUFU.TANH R0, R11 ;  /* 0x0000000b00007308 */ /* 0x0022f40000002400 */
[----:B--2---:R-:W2:Y:S10]  /*ab00*/  MUFU.TANH R2, R12 ;  /* 0x0000000c00027308 */ /* 0x004eb40000002400 */
[----:B------:R-:W-:Y:S01]  /*ab10*/  MUFU.TANH R136, R33 ;  /* 0x0000002100887308 */ /* 0x000fe20000002400 */
[----:B-1----:R-:W1:Y:S01]  /*ab20*/  LDSM.16.M88.4 R8, [R229+0x3000] ;  /* 0x00300000e508783b */ /* 0x002e620000000200 */
[----:B------:R-:W-:Y:S08]  /*ab30*/  DEPBAR.LE SB0, 0x0 ;  /* 0x000080000000791a */ /* 0x000ff00000000000 */
[----:B------:R-:W-:Y:S01]  /*ab40*/  MUFU.TANH R134, R34 ;  /* 0x0000002200867308 */ /* 0x000fe20000002400 */
[----:B---3--:R3:W-:Y:S04]  /*ab50*/  STL [R1+0x28], R0 ;  /* 0x0000280001007387 */ /* 0x0087e80000100800 */
[----:B--2---:R-:W-:Y:S05]  /*ab60*/  STL [R1+0x18], R2 ;  /* 0x0000180201007387 */ /* 0x004fea0000100800 */
[----:B------:R-:W-:Y:S01]  /*ab70*/  MUFU.TANH R218, R21 ;  /* 0x0000001500da7308 */ /* 0x000fe20000002400 */
[----:B------:R-:W-:Y:S09]  /*ab80*/  BAR.SYNC.DEFER_BLOCKING 0x0 ;  /* 0x0000000000007b1d */ /* 0x000ff20000010000 */
[----:B------:R-:W-:Y:S10]  /*ab90*/  MUFU.TANH R208, R22 ;  /* 0x0000001600d07308 */ /* 0x000ff40000002400 */
[----:B---3--:R-:W2:Y:S01]  /*aba0*/  MUFU.TANH R0, R13 ;  /* 0x0000000d00007308 */ /* 0x008ea20000002400 */
[-C--:B-1----:R-:W-:Y:S09]  /*abb0*/  HMMA.16816.F32 R36, R220, R8.reuse, R36 ;  /* 0x00000008dc24723c */ /* 0x082ff20000001824 */
[----:B------:R-:W-:Y:S01]  /*abc0*/  MUFU.TANH R245, R26 ;  /* 0x0000001a00f57308 */ /* 0x000fe20000002400 */
[C---:B------:R-:W-:Y:S09]  /*abd0*/  HMMA.16816.F32 R40, R212.reuse, R8, R40 ;  /* 0x00000008d428723c */ /* 0x040ff20000001828 */
[----:B------:R-:W-:Y:S01]  /*abe0*/  MUFU.TANH R249, R27 ;  /* 0x0000001b00f97308 */ /* 0x000fe20000002400 */
[-C--:B------:R-:W-:Y:S01]  /*abf0*/  HMMA.16816.F32 R44, R212, R10.reuse, R44 ;  /* 0x0000000ad42c723c */ /* 0x080fe2000000182c */
[----:B--2---:R1:W-:Y:S03]  /*ac00*/  STL [R1+0x24], R0 ;  /* 0x0000240001007387 */ /* 0x0043e60000100800 */
[----:B------:R-:W-:Y:S04]  /*ac10*/  FMUL.FTZ R36, R36, c[0x0][0x2ec] ;  /* 0x0000bb0024247a20 */ /* 0x000fe80000410000 */
[C---:B------:R-:W-:Y:S01]  /*ac20*/  HMMA.16816.F32 R48, R220.reuse, R10, R48 ;  /* 0x0000000adc30723c */ /* 0x040fe20000001830 */
[----:B------:R-:W-:Y:S03]  /*ac30*/  MUFU.TANH R216, R28 ;  /* 0x0000001c00d87308 */ /* 0x000fe60000002400 */
[----:B------:R-:W-:Y:S02]  /*ac40*/  FMUL.FTZ R38, R38, c[0x0][0x2ec] ;  /* 0x0000bb0026267a20 */ /* 0x000fe40000410000 */
[----:B------:R-:W-:Y:S02]  /*ac50*/  FMUL.FTZ R33, R37, c[0x0][0x2ec] ;  /* 0x0000bb0025217a20 */ /* 0x000fe40000410000 */
[----:B------:R-:W-:Y:S01]  /*ac60*/  FMUL.FTZ R42, R42, c[0x0][0x2ec] ;  /* 0x0000bb002a2a7a20 */ /* 0x000fe20000410000 */
[-C--:B------:R-:W-:Y:S02]  /*ac70*/  HMMA.16816.F32 R52, R220, R4.reuse, R52 ;  /* 0x00000004dc34723c */ /* 0x080fe40000001834 */
[----:B------:R-:W-:Y:S01]  /*ac80*/  MUFU.TANH R135, R36 ;  /* 0x0000002400877308 */ /* 0x000fe20000002400 */
[----:B------:R-:W-:Y:S02]  /*ac90*/  FMUL.FTZ R40, R40, c[0x0][0x2ec] ;  /* 0x0000bb0028287a20 */ /* 0x000fe40000410000 */
[----:B------:R-:W-:Y:S02]  /*aca0*/  FMUL.FTZ R39, R39, c[0x0][0x2ec] ;  /* 0x0000bb0027277a20 */ /* 0x000fe40000410000 */
[----:B------:R-:W-:Y:S01]  /*acb0*/  FMUL.FTZ R45, R45, c[0x0][0x2ec] ;  /* 0x0000bb002d2d7a20 */ /* 0x000fe20000410000 */
[C---:B------:R-:W-:Y:S04]  /*acc0*/  HMMA.16816.F32 R56, R212.reuse, R4, R56 ;  /* 0x00000004d438723c */ /* 0x040fe80000001838 */
[----:B-1----:R-:W1:Y:S01]  /*acd0*/  MUFU.TANH R0, R15 ;  /* 0x0000000f00007308 */ /* 0x002e620000002400 */
[----:B------:R-:W-:Y:S02]  /*ace0*/  FMUL.FTZ R47, R47, c[0x0][0x2ec] ;  /* 0x0000bb002f2f7a20 */ /* 0x000fe40000410000 */
[----:B------:R-:W-:Y:S01]  /*acf0*/  FMUL.FTZ R32, R48, c[0x0][0x2ec] ;  /* 0x0000bb0030207a20 */ /* 0x000fe20000410000 */
[-C--:B------:R-:W-:Y:S04]  /*ad00*/  HMMA.16816.F32 R60, R212, R6.reuse, R60 ;  /* 0x00000006d43c723c */ /* 0x080fe8000000183c */
[----:B------:R-:W-:Y:S02]  /*ad10*/  FMUL.FTZ R25, R49, c[0x0][0x2ec] ;  /* 0x0000bb0031197a20 */ /* 0x000fe40000410000 */
[----:B------:R2:W-:Y:S01]  /*ad20*/  MUFU.TANH R36, R38 ;  /* 0x0000002600247308 */ /* 0x0005e20000002400 */
[----:B------:R-:W-:Y:S01]  /*ad30*/  FMUL.FTZ R23, R50, c[0x0][0x2ec] ;  /* 0x0000bb0032177a20 */ /* 0x000fe20000410000 */
[----:B------:R-:W-:Y:S04]  /*ad40*/  HMMA.16816.F32 R64, R220, R6, R64 ;  /* 0x00000006dc40723c */ /* 0x000fe80000001840 */
[----:B------:R-:W-:Y:S02]  /*ad50*/  FMUL.FTZ R52, R52, c[0x0][0x2ec] ;  /* 0x0000bb0034347a20 */ /* 0x000fe40000410000 */
[----:B------:R-:W-:Y:S02]  /*ad60*/  FMUL.FTZ R53, R53, c[0x0][0x2ec] ;  /* 0x0000bb0035357a20 */ /* 0x000fe40000410000 */
[----:B------:R-:W-:Y:S01]  /*ad70*/  MUFU.TANH R143, R45 ;  /* 0x0000002d008f7308 */ /* 0x000fe20000002400 */
[----:B------:R-:W-:Y:S01]  /*ad80*/  FMUL.FTZ R55, R55, c[0x0][0x2ec] ;  /* 0x0000bb0037377a20 */ /* 0x000fe20000410000 */
[----:B-1----:R1:W-:Y:S02]  /*ad90*/  STL [R1+0xc], R0 ;  /* 0x00000c0001007387 */ /* 0x0023e40000100800 */
[----:B------:R-:W-:Y:S02]  /*ada0*/  FMUL.FTZ R56, R56, c[0x0][0x2ec] ;  /* 0x0000bb0038387a20 */ /* 0x000fe40000410000 */
[----:B------:R-:W-:Y:S02]  /*adb0*/  FMUL.FTZ R57, R57, c[0x0][0x2ec] ;  /* 0x0000bb0039397a20 */ /* 0x000fe40000410000 */
[----:B------:R-:W-:Y:S02]  /*adc0*/  FMUL.FTZ R58, R58, c[0x0][0x2ec] ;  /* 0x0000bb003a3a7a20 */ /* 0x000fe40000410000 */
[----:B------:R3:W-:Y:S01]  /*add0*/  MUFU.TANH R45, R47 ;  /* 0x0000002f002d7308 */ /* 0x0007e20000002400 */
[----:B------:R-:W-:Y:S02]  /*ade0*/  FMUL.FTZ R59, R59, c[0x0][0x2ec] ;  /* 0x0000bb003b3b7a20 */ /* 0x000fe40000410000 */
[----:B------:R-:W-:Y:S02]  /*adf0*/  FMUL.FTZ R60, R60, c[0x0][0x2ec] ;  /* 0x0000bb003c3c7a20 */ /* 0x000fe40000410000 */
[----:B------:R-:W-:Y:S02]  /*ae00*/  FMUL.FTZ R61, R61, c[0x0][0x2ec] ;  /* 0x0000bb003d3d7a20 */ /* 0x000fe40000410000 */
[----:B------:R-:W-:Y:S02]  /*ae10*/  FMUL.FTZ R2, R63, c[0x0][0x2ec] ;  /* 0x0000bb003f027a20 */ /* 0x000fe40000410000 */
[----:B--2---:R-:W-:Y:S01]  /*ae20*/  FMUL.FTZ R38, R64, c[0x0][0x2ec] ;  /* 0x0000bb0040267a20 */ /* 0x004fe20000410000 */
[----:B------:R-:W-:Y:S01]  /*ae30*/  MUFU.TANH R21, R29 ;  /* 0x0000001d00157308 */ /* 0x000fe20000002400 */
        /* <DEDUP_REMOVED lines=8> */
[----:B---3--:R-:W-:Y:S02]  /*aec0*/  FMUL.FTZ R47, R51, c[0x0][0x2ec] ;  /* 0x0000bb00332f7a20 */ /* 0x008fe40000410000 */
[----:B------:R-:W-:Y:S03]  /*aed0*/  FMUL.FTZ R62, R62, c[0x0][0x2ec] ;  /* 0x0000bb003e3e7a20 */ /* 0x000fe60000410000 */
[----:B------:R-:W-:Y:S10]  /*aee0*/  MUFU.TANH R250, R30 ;  /* 0x0000001e00fa7308 */ /* 0x000ff40000002400 */
[----:B------:R-:W-:Y:S01]  /*aef0*/  MUFU.TANH R22, R31 ;  /* 0x0000001f00167308 */ /* 0x000fe20000002400 */
[----:B-1----:R1:W-:Y:S01]  /*af00*/  STL [R1+0x14], R0 ;  /* 0x0000140001007387 */ /* 0x0023e20000100800 */
[----:B------:R-:W-:Y:S08]  /*af10*/  FMUL.FTZ R24, R54, c[0x0][0x2ec] ;  /* 0x0000bb0036187a20 */ /* 0x000ff00000410000 */
[----:B------:R-:W-:Y:S10]  /*af20*/  MUFU.TANH R133, R35 ;  /* 0x0000002300857308 */ /* 0x000ff40000002400 */
[----:B------:R-:W-:Y:S10]  /*af30*/  MUFU.TANH R33, R33 ;  /* 0x0000002100217308 */ /* 0x000ff40000002400 */
[----:B-1----:R-:W1:Y:S10]  /*af40*/  MUFU.TANH R0, R42 ;  /* 0x0000002a00007308 */ /* 0x002e740000002400 */
[----:B------:R2:W3:Y:S10]  /*af50*/  MUFU.TANH R26, R39 ;  /* 0x00000027001a7308 */ /* 0x0004f40000002400 */
[----:B------:R2:W4:Y:S01]  /*af60*/  MUFU.TANH R244, R40 ;  /* 0x0000002800f47308 */ /* 0x0005220000002400 */
[----:B-1----:R2:W-:Y:S09]  /*af70*/  STL [R1+0x1c], R0 ;  /* 0x00001c0001007387 */ /* 0x0025f20000100800 */
        /* <DEDUP_REMOVED lines=19> */
[----:B------:R-:W1:Y:S10]  /*b0b0*/  MUFU.TANH R2, R2 ;  /* 0x0000000200027308 */ /* 0x000e740000002400 */
[----:B------:R-:W1:Y:S10]  /*b0c0*/  MUFU.TANH R38, R38 ;  /* 0x0000002600267308 */ /* 0x000e740000002400 */
[----:B------:R-:W1:Y:S10]  /*b0d0*/  MUFU.TANH R34, R34 ;  /* 0x0000002200227308 */ /* 0x000e740000002400 */
[----:B------:R-:W1:Y:S10]  /*b0e0*/  MUFU.TANH R66, R66 ;  /* 0x0000004200427308 */ /* 0x000e740000002400 */
[----:B------:R-:W1:Y:S02]  /*b0f0*/  MUFU.TANH R67, R67 ;  /* 0x0000004300437308 */ /* 0x000e640000002400 */
[----:B-1234-:R-:W-:-:S05]  /*b100*/  @P4 BRA `(.L_x_376) ;  /* 0xffffe26000004947 */ /* 0x01efca000383ffff */
.L_x_375:
[----:B------:R-:W2:Y:S01]  /*b110*/  LDL.LU R4, [R1] ;  /* 0x0000000001047983 */ /* 0x000ea20000300800 */
[----:B------:R-:W-:Y:S01]  /*b120*/  UIMAD UR10, UR21, -0x40, UR5 ;  /* 0xffffffc0150a78a4 */ /* 0x000fe2000f8e0205 */
[----:B------:R-:W-:Y:S01]  /*b130*/  IMAD.MOV.U32 R46, RZ, RZ, R21 ;  /* 0x000000ffff2e7224 */ /* 0x000fe200078e0015 */
[----:B------:R-:W-:Y:S01]  /*b140*/  MOV R39, R22 ;  /* 0x0000001600277202 */ /* 0x000fe20000000f00 */
[----:B-1----:R-:W3:Y:S01]  /*b150*/  LDL.LU R11, [R1+0x14] ;  /* 0x00001400010b7983 */ /* 0x002ee20000300800 */
[----:B------:R-:W-:Y:S01]  /*b160*/  MOV R44, R20 ;  /* 0x00000014002c7202 */ /* 0x000fe20000000f00 */
[----:B------:R-:W-:Y:S01]  /*b170*/  IMAD.MOV.U32 R51, RZ, RZ, R35 ;  /* 0x000000ffff337224 */ /* 0x000fe200078e0023 */
[----:B------:R-:W-:Y:S01]  /*b180*/  MOV R48, R45 ;  /* 0x0000002d00307202 */ /* 0x000fe20000000f00 */
[----:B------:R-:W4:Y:S01]  /*b190*/  LDL.LU R5, [R1+0x10] ;  /* 0x0000100001057983 */ /* 0x000f220000300800 */
[----:B------:R-:W-:Y:S01]  /*b1a0*/  MOV R213, R44 ;  /* 0x0000002c00d57202 */ /* 0x000fe20000000f00 */
[----:B------:R-:W-:Y:S01]  /*b1b0*/  IMAD.MOV.U32 R212, RZ, RZ, R46 ;  /* 0x000000ffffd47224 */ /* 0x000fe200078e002e */
[----:B------:R-:W-:Y:S01]  /*b1c0*/  MOV R62, R48 ;  /* 0x00000030003e7202 */ /* 0x000fe20000000f00 */
[----:B------:R-:W4:Y:S01]  /*b1d0*/  LDL.LU R10, [R1+0x20] ;  /* 0x00002000010a7983 */ /* 0x000f220000300800 */
[----:B------:R-:W-:Y:S02]  /*b1e0*/  MOV R64, R51 ;  /* 0x0000003300407202 */ /* 0x000fe40000000f00 */
[----:B------:R-:W-:Y:S01]  /*b1f0*/  MOV R54, R39 ;  /* 0x0000002700367202 */ /* 0x000fe20000000f00 */
[----:B------:R-:W4:Y:S01]  /*b200*/  LDL.LU R9, [R1+0x4] ;  /* 0x0000040001097983 */ /* 0x000f220000300800 */
[----:B------:R-:W-:Y:S02]  /*b210*/  MOV R49, R40 ;  /* 0x0000002800317202 */ /* 0x000fe40000000f00 */
[----:B------:R-:W-:Y:S01]  /*b220*/  MOV R65, R54 ;  /* 0x0000003600417202 */ /* 0x000fe20000000f00 */
[----:B------:R-:W4:Y:S01]  /*b230*/  LDL.LU R6, [R1+0x8] ;  /* 0x0000080001067983 */ /* 0x000f220000300800 */
[----:B------:R-:W-:Y:S03]  /*b240*/  MOV R63, R49 ;  /* 0x00000031003f7202 */ /* 0x000fe60000000f00 */
[----:B------:R-:W4:Y:S04]  /*b250*/  LDL.LU R7, [R1+0x18] ;  /* 0x0000180001077983 */ /* 0x000f280000300800 */
[----:B------:R-:W4:Y:S04]  /*b260*/  LDL.LU R8, [R1+0xc] ;  /* 0x00000c0001087983 */ /* 0x000f280000300800 */
[----:B------:R-:W4:Y:S04]  /*b270*/  LDL.LU R3, [R1+0x28] ;  /* 0x0000280001037983 */ /* 0x000f280000300800 */
[----:B------:R-:W4:Y:S04]  /*b280*/  LDL.LU R0, [R1+0x24] ;  /* 0x0000240001007983 */ /* 0x000f280000300800 */
[----:B------:R-:W4:Y:S04]  /*b290*/  LDL R15, [R1+0x3c] ;  /* 0x00003c00010f7983 */ /* 0x000f280000100800 */
        /* <DEDUP_REMOVED lines=15> */
[----:B------:R1:W-:Y:S01]  /*b390*/  STL [R1+0x74], R224 ;  /* 0x000074e001007387 */ /* 0x0003e20000100800 */
[----:B--2---:R-:W-:Y:S02]  /*b3a0*/  MOV R28, R4 ;  /* 0x00000004001c7202 */ /* 0x004fe40000000f00 */
[----:B---3--:R-:W-:Y:S04]  /*b3b0*/  MOV R14, R11 ;  /* 0x0000000b000e7202 */ /* 0x008fe80000000f00 */
[----:B------:R-:W-:Y:S02]  /*b3c0*/  MOV R18, R14 ;  /* 0x0000000e00127202 */ /* 0x000fe40000000f00 */
[----:B----4-:R-:W-:Y:S02]  /*b3d0*/  MOV R27, R5 ;  /* 0x00000005001b7202 */ /* 0x010fe40000000f00 */
        /* <DEDUP_REMOVED lines=14> */
[----:B------:R-:W-:Y:S01]  /*b4c0*/  IMAD.U32 R0, RZ, RZ, UR21 ;  /* 0x00000015ff007e24 */ /* 0x000fe2000f8e00ff */
[----:B------:R-:W-:Y:S01]  /*b4d0*/  MOV R42, R9 ;  /* 0x00000009002a7202 */ /* 0x000fe20000000f00 */
[----:B------:R-:W-:Y:S01]  /*b4e0*/  UIADD3 UR21, UR21, -0x1, URZ ;  /* 0xffffffff15157890 */ /* 0x000fe2000fffe03f */
[----:B------:R-:W-:Y:S01]  /*b4f0*/  MOV R41, R8 ;  /* 0x0000000800297202 */ /* 0x000fe20000000f00 */
[----:B------:R-:W-:Y:S01]  /*b500*/  IMAD R0, R0, -0x40, R15 ;  /* 0xffffffc000007824 */ /* 0x000fe200078e020f */
[----:B------:R-:W-:Y:S02]  /*b510*/  MOV R222, R43 ;  /* 0x0000002b00de7202 */ /* 0x000fe40000000f00 */
[----:B------:R-:W-:Y:S02]  /*b520*/  MOV R215, R41 ;  /* 0x0000002900d77202 */ /* 0x000fe40000000f00 */
[----:B------:R-:W-:Y:S02]  /*b530*/  IABS R3, R0 ;  /* 0x0000000000037213 */ /* 0x000fe40000000000 */
[C---:B------:R-:W-:Y:S02]  /*b540*/  IADD3 R6, -R0.reuse, -0x8, RZ ;  /* 0xfffffff800067810 */ /* 0x040fe40007ffe1ff */
[----:B------:R-:W-:Y:S02]  /*b550*/  MOV R11, R3 ;  /* 0x00000003000b7202 */ /* 0x000fe40000000f00 */
[----:B------:R-:W-:Y:S02]  /*b560*/  IADD3 R3, R15, UR10, RZ ;  /* 0x0000000a0f037c10 */ /* 0x000fe4000fffe0ff */
[----:B------:R-:W-:Y:S02]  /*b570*/  IADD3 R8, R0, -0x8, RZ ;  /* 0xfffffff800087810 */ /* 0x000fe40007ffe0ff */
[----:B------:R-:W2:Y:S01]  /*b580*/  I2F R11, R11 ;  /* 0x0000000b000b7306 */ /* 0x000ea20000201400 */
[----:B------:R-:W-:Y:S02]  /*b590*/  IABS R4, R3 ;  /* 0x0000000300047213 */ /* 0x000fe40000000000 */
[----:B------:R-:W-:Y:S02]  /*b5a0*/  ISETP.GE.AND P0, PT, R8, RZ, PT ;  /* 0x000000ff0800720c */ /* 0x000fe40003f06270 */
[----:B------:R-:W-:Y:S02]  /*b5b0*/  MOV R21, R4 ;  /* 0x0000000400157202 */ /* 0x000fe40000000f00 */
[C---:B------:R-:W-:Y:S02]  /*b5c0*/  IADD3 R4, R0.reuse, 0x8, RZ ;  /* 0x0000000800047810 */ /* 0x040fe40007ffe0ff */
[----:B------:R-:W-:Y:S02]  /*b5d0*/  IADD3 R9, R0, -0x1, RZ ;  /* 0xffffffff00097810 */ /* 0x000fe40007ffe0ff */
[----:B------:R-:W3:Y:S01]  /*b5e0*/  I2F R21, R21 ;  /* 0x0000001500157306 */ /* 0x000ee20000201400 */
[----:B------:R-:W-:Y:S02]  /*b5f0*/  ISETP.GE.AND P6, PT, R4, RZ, PT ;  /* 0x000000ff0400720c */ /* 0x000fe40003fc6270 */
[----:B------:R-:W-:Y:S02]  /*b600*/  ISETP.GE.AND P5, PT, R9, RZ, PT ;  /* 0x000000ff0900720c */ /* 0x000fe40003fa6270 */
[----:B------:R-:W-:Y:S02]  /*b610*/  SEL R12, R6, R4, !P6 ;  /* 0x00000004060c7207 */ /* 0x000fe40007000000 */
[C---:B------:R-:W-:Y:S02]  /*b620*/  IADD3 R6, R0.reuse, -0x10, RZ ;  /* 0xfffffff000067810 */ /* 0x040fe40007ffe0ff */
[----:B------:R-:W-:Y:S01]  /*b630*/  @!P0 IADD3 R8, -R0, 0x8, RZ ;  /* 0x0000000800088810 */ /* 0x000fe20007ffe1ff */
[----:B------:R-:W4:Y:S01]  /*b640*/  I2F R22, R12 ;  /* 0x0000000c00167306 */ /* 0x000f220000201400 */
[----:B------:R-:W-:Y:S02]  /*b650*/  ISETP.GE.AND P0, PT, R6, RZ, PT ;  /* 0x000000ff0600720c */ /* 0x000fe40003f06270 */
[C---:B------:R-:W-:Y:S01]  /*b660*/  IADD3 R15, R0.reuse, -0x38, RZ ;  /* 0xffffffc8000f7810 */ /* 0x040fe20007ffe0ff */
[C---:B--2---:R-:W-:Y:S01]  /*b670*/  FFMA.FTZ R45, R11.reuse, -UR4, R142 ;  /* 0x800000040b2d7c23 */ /* 0x044fe2000801008e */
[C---:B------:R-:W-:Y:S01]  /*b680*/  IADD3 R7, R0.reuse, -0x9, RZ ;  /* 0xfffffff700077810 */ /* 0x040fe20007ffe0ff */
[----:B------:R-:W-:Y:S01]  /*b690*/  FFMA.FTZ R28, R11, -UR4, R28 ;  /* 0x800000040b1c7c23 */ /* 0x000fe2000801001c */
[C---:B------:R-:W-:Y:S02]  /*b6a0*/  @!P5 IADD3 R9, -R0.reuse, 0x1, RZ ;  /* 0x000000010009d810 */ /* 0x040fe40007ffe1ff */
[C---:B------:R-:W-:Y:S01]  /*b6b0*/  IADD3 R11, R0.reuse, -0x20, RZ ;  /* 0xffffffe0000b7810 */ /* 0x040fe20007ffe0ff */
[----:B------:R-:W2:Y:S01]  /*b6c0*/  I2F R20, R8 ;  /* 0x0000000800147306 */ /* 0x000ea20000201400 */
[----:B------:R-:W-:Y:S02]  /*b6d0*/  ISETP.GE.AND P1, PT, R7, RZ, PT ;  /* 0x000000ff0700720c */ /* 0x000fe40003f26270 */
[C---:B------:R-:W-:Y:S01]  /*b6e0*/  IADD3 R13, R0.reuse, -0x11, RZ ;  /* 0xffffffef000d7810 */ /* 0x040fe20007ffe0ff */
[C---:B---3--:R-:W-:Y:S01]  /*b6f0*/  FFMA.FTZ R30, R21.reuse, -UR4, R30 ;  /* 0x80000004151e7c23 */ /* 0x048fe2000801001e */
[C---:B------:R-:W-:Y:S01]  /*b700*/  @!P0 IADD3 R6, -R0.reuse, 0x10, RZ ;  /* 0x0000001000068810 */ /* 0x040fe20007ffe1ff */
[----:B------:R-:W-:Y:S01]  /*b710*/  FFMA.FTZ R46, R21, -UR4, R248 ;  /* 0x80000004152e7c23 */ /* 0x000fe200080100f8 */
[C---:B------:R-:W-:Y:S02]  /*b720*/  IADD3 R14, R0.reuse, -0x19, RZ ;  /* 0xffffffe7000e7810 */ /* 0x040fe40007ffe0ff */
[C---:B------:R-:W-:Y:S01]  /*b730*/  IADD3 R5, R0.reuse, 0x7, RZ ;  /* 0x0000000700057810 */ /* 0x040fe20007ffe0ff */
[----:B------:R-:W3:Y:S01]  /*b740*/  I2F R16, R9 ;  /* 0x0000000900107306 */ /* 0x000ee20000201400 */
[----:B------:R-:W-:Y:S02]  /*b750*/  IADD3 R10, -R0, -0x7, RZ ;  /* 0xfffffff9000a7810 */ /* 0x000fe40007ffe1ff */
[----:B------:R-:W-:Y:S01]  /*b760*/  ISETP.GE.AND P5, PT, R5, RZ, PT ;  /* 0x000000ff0500720c */ /* 0x000fe20003fa6270 */
[----:B----4-:R-:W-:Y:S01]  /*b770*/  FFMA.FTZ R35, R22, -UR4, R252 ;  /* 0x8000000416237c23 */ /* 0x010fe200080100fc */
[C---:B------:R-:W-:Y:S02]  /*b780*/  IADD3 R12, R0.reuse, -0x18, RZ ;  /* 0xffffffe8000c7810 */ /* 0x040fe40007ffe0ff */
[----:B------:R-:W-:Y:S02]  /*b790*/  @!P1 IADD3 R7, -R0, 0x9, RZ ;  /* 0x0000000900079810 */ /* 0x000fe40007ffe1ff */
[----:B------:R-:W-:Y:S01]  /*b7a0*/  ISETP.GE.AND P0, PT, R12, RZ, PT ;  /* 0x000000ff0c00720c */ /* 0x000fe20003f06270 */
[----:B------:R-:W4:Y:S01]  /*b7b0*/  I2F R18, R6 ;  /* 0x0000000600127306 */ /* 0x000f220000201400 */
[----:B------:R-:W-:Y:S02]  /*b7c0*/  ISETP.GE.AND P1, PT, R13, RZ, PT ;  /* 0x000000ff0d00720c */ /* 0x000fe40003f26270 */
[----:B------:R-:W-:Y:S01]  /*b7d0*/  SEL R10, R10, R5, !P5 ;  /* 0x000000050a0a7207 */ /* 0x000fe20006800000 */
[----:B--2---:R-:W-:Y:S01]  /*b7e0*/  FFMA.FTZ R29, R20, -UR4, R247 ;  /* 0x80000004141d7c23 */ /* 0x004fe200080100f7 */
[----:B------:R-:W-:Y:S01]  /*b7f0*/  IADD3 R8, R0, -0x28, RZ ;  /* 0xffffffd800087810 */ /* 0x000fe20007ffe0ff */
[----:B------:R-:W-:Y:S01]  /*b800*/  FFMA.FTZ R48, R20, -UR4, R208 ;  /* 0x8000000414307c23 */ /* 0x000fe200080100d0 */
[C---:B------:R-:W-:Y:S02]  /*b810*/  IADD3 R20, R0.reuse, 0x37, RZ ;  /* 0x0000003700147810 */ /* 0x040fe40007ffe0ff */
[----:B------:R-:W-:Y:S01]  /*b820*/  MOV R220, R42 ;  /* 0x0000002a00dc7202 */ /* 0x000fe20000000f00 */
[----:B------:R-:W2:Y:S01]  /*b830*/  I2F R17, R10 ;  /* 0x0000000a00117306 */ /* 0x000ea20000201400 */
[----:B------:R-:W-:Y:S02]  /*b840*/  @!P6 IADD3 R4, -R3, 0x38, RZ ;  /* 0x000000380304e810 */ /* 0x000fe40007ffe1ff */
[----:B------:R-:W-:Y:S01]  /*b850*/  @!P0 IADD3 R12, -R0, 0x18, RZ ;  /* 0x00000018000c8810 */ /* 0x000fe20007ffe1ff */
[C---:B---3--:R-:W-:Y:S01]  /*b860*/  FFMA.FTZ R39, R16.reuse, -UR4, R211 ;  /* 0x8000000410277c23 */ /* 0x048fe200080100d3 */
[----:B------:R-:W-:Y:S01]  /*b870*/  ISETP.GE.AND P0, PT, R15, RZ, PT ;  /* 0x000000ff0f00720c */ /* 0x000fe20003f06270 */
[----:B------:R-:W-:Y:S01]  /*b880*/  FFMA.FTZ R31, R16, -UR4, R31 ;  /* 0x80000004101f7c23 */ /* 0x000fe2000801001f */
[C---:B------:R-:W-:Y:S02]  /*b890*/  IADD3 R9, R0.reuse, -0x21, RZ ;  /* 0xffffffdf00097810 */ /* 0x040fe40007ffe0ff */
[----:B------:R-:W-:Y:S01]  /*b8a0*/  @!P1 IADD3 R13, -R0, 0x11, RZ ;  /* 0x00000011000d9810 */ /* 0x000fe20007ffe1ff */
[----:B------:R-:W1:Y:S01]  /*b8b0*/  I2F R19, R7 ;  /* 0x0000000700137306 */ /* 0x000e620000201400 */
[----:B------:R-:W-:Y:S02]  /*b8c0*/  ISETP.GE.AND P1, PT, R14, RZ, PT ;  /* 0x000000ff0e00720c */ /* 0x000fe40003f26270 */
[----:B------:R-:W-:Y:S01]  /*b8d0*/  IADD3 R16, R0, 0x2f, RZ ;  /* 0x0000002f00107810 */ /* 0x000fe20007ffe0ff */
[----:B----4-:R-:W-:Y:S01]  /*b8e0*/  FFMA.FTZ R44, R18, -UR4, R219 ;  /* 0x80000004122c7c23 */ /* 0x010fe200080100db */
[----:B------:R-:W-:Y:S01]  /*b8f0*/  IADD3 R6, R0, 0x38, RZ ;  /* 0x0000003800067810 */ /* 0x000fe20007ffe0ff */
[----:B------:R-:W-:Y:S01]  /*b900*/  FFMA.FTZ R51, R18, -UR4, R134 ;  /* 0x8000000412337c23 */ /* 0x000fe20008010086 */
[C---:B------:R-:W-:Y:S02]  /*b910*/  IADD3 R18, R0.reuse, 0x30, RZ ;  /* 0x0000003000127810 */ /* 0x040fe40007ffe0ff */
[C---:B------:R-:W-:Y:S01]  /*b920*/  @!P0 IADD3 R15, -R0.reuse, 0x38, RZ ;  /* 0x00000038000f8810 */ /* 0x040fe20007ffe1ff */
[----:B------:R-:W3:Y:S01]  /*b930*/  I2F R12, R12 ;  /* 0x0000000c000c7306 */ /* 0x000ee20000201400 */
[----:B------:R-:W-:Y:S02]  /*b940*/  ISETP.GE.AND P0, PT, R11, RZ, PT ;  /* 0x000000ff0b00720c */ /* 0x000fe40003f06270 */
[----:B------:R-:W-:Y:S01]  /*b950*/  @!P5 IADD3 R5, -R3, 0x39, RZ ;  /* 0x000000390305d810 */ /* 0x000fe20007ffe1ff */
[----:B--2---:R-:W-:Y:S01]  /*b960*/  FFMA.FTZ R40, R17, -UR4, R251 ;  /* 0x8000000411287c23 */ /* 0x004fe200080100fb */
[C---:B------:R-:W-:Y:S02]  /*b970*/  @!P1 IADD3 R14, -R0.reuse, 0x19, RZ ;  /* 0x00000019000e9810 */ /* 0x040fe40007ffe1ff */
[----:B------:R-:W-:Y:S03]  /*b980*/  IADD3 R10, R0, 0x3f, RZ ;  /* 0x0000003f000a7810 */ /* 0x000fe60007ffe0ff */
[----:B------:R2:W4:Y:S01]  /*b990*/  I2F R17, R13 ;  /* 0x0000000d00117306 */ /* 0x0005220000201400 */
[----:B------:R-:W-:Y:S03]  /*b9a0*/  ISETP.GE.AND P1, PT, R10, RZ, PT ;  /* 0x000000ff0a00720c */ /* 0x000fe60003f26270 */
[C---:B------:R-:W-:Y:S01]  /*b9b0*/  @!P0 IADD3 R11, -R0.reuse, 0x20, RZ ;  /* 0x00000020000b8810 */ /* 0x040fe20007ffe1ff */
[----:B-1----:R-:W-:Y:S01]  /*b9c0*/  FFMA.FTZ R224, R19, -UR4, R209 ;  /* 0x8000000413e07c23 */ /* 0x002fe200080100d1 */
[----:B------:R-:W-:Y:S01]  /*b9d0*/  ISETP.GE.AND P0, PT, R9, RZ, PT ;  /* 0x000000ff0900720c */ /* 0x000fe20003f06270 */
[----:B------:R-:W-:Y:S01]  /*b9e0*/  FFMA.FTZ R27, R19, -UR4, R246 ;  /* 0x80000004131b7c23 */ /* 0x000fe200080100f6 */
[C---:B------:R-:W-:Y:S02]  /*b9f0*/  IADD3 R7, R0.reuse, -0x39, RZ ;  /* 0xffffffc700077810 */ /* 0x040fe40007ffe0ff */
[----:B------:R-:W1:Y:S01]  /*ba00*/  I2F R14, R14 ;  /* 0x0000000e000e7306 */ /* 0x000e620000201400 */
[----:B------:R-:W-:Y:S03]  /*ba10*/  IADD3 R19, R0, -0x29, RZ ;  /* 0xffffffd700137810 */ /* 0x000fe60007ffe0ff */
[----:B------:R-:W-:Y:S01]  /*ba20*/  @!P1 IADD3 R10, -R3, 0x1, RZ ;  /* 0x00000001030a9810 */ /* 0x000fe20007ffe1ff */
[C---:B---3--:R-:W-:Y:S01]  /*ba30*/  FFMA.FTZ R49, R12.reuse, -UR4, R36 ;  /* 0x800000040c317c23 */ /* 0x048fe20008010024 */
[----:B------:R-:W-:Y:S01]  /*ba40*/  ISETP.GE.AND P1, PT, R7, RZ, PT ;  /* 0x000000ff0700720c */ /* 0x000fe20003f26270 */
[----:B------:R-:W-:Y:S01]  /*ba50*/  FFMA.FTZ R42, R12, -UR4, R137 ;  /* 0x800000040c2a7c23 */ /* 0x000fe20008010089 */
[C---:B------:R-:W-:Y:S02]  /*ba60*/  IADD3 R12, R0.reuse, 0x20, RZ ;  /* 0x00000020000c7810 */ /* 0x040fe40007ffe0ff */
[----:B------:R-:W-:Y:S01]  /*ba70*/  @!P0 IADD3 R9, -R0, 0x21, RZ ;  /* 0x0000002100098810 */ /* 0x000fe20007ffe1ff */
[----:B------:R-:W3:Y:S01]  /*ba80*/  I2F R15, R15 ;  /* 0x0000000f000f7306 */ /* 0x000ee20000201400 */
[----:B------:R-:W-:Y:S02]  /*ba90*/  ISETP.GE.AND P0, PT, R8, RZ, PT ;  /* 0x000000ff0800720c */ /* 0x000fe40003f06270 */
[C---:B--2---:R-:W-:Y:S01]  /*baa0*/  IADD3 R13, R0.reuse, 0x48, RZ ;  /* 0x00000048000d7810 */ /* 0x044fe20007ffe0ff */
[C---:B----4-:R-:W-:Y:S02]  /*bab0*/  FFMA.FTZ R43, R17.reuse, -UR4, R218 ;  /* 0x80000004112b7c23 */ /* 0x050fe400080100da */
[----:B------:R-:W-:Y:S01]  /*bac0*/  FFMA.FTZ R50, R17, -UR4, R133 ;  /* 0x8000000411327c23 */ /* 0x000fe20008010085 */
[C---:B------:R-:W-:Y:S02]  /*bad0*/  IADD3 R17, R0.reuse, -0x30, RZ ;  /* 0xffffffd000117810 */ /* 0x040fe40007ffe0ff */
[----:B------:R-:W-:Y:S01]  /*bae0*/  @!P1 IADD3 R7, -R0, 0x39, RZ ;  /* 0x0000003900079810 */ /* 0x000fe20007ffe1ff */
[----:B------:R-:W2:Y:S01]  /*baf0*/  I2F R10, R10 ;  /* 0x0000000a000a7306 */ /* 0x000ea20000201400 */
[----:B------:R-:W-:Y:S01]  /*bb00*/  ISETP.GE.AND P1, PT, R6, RZ, PT ;  /* 0x000000ff0600720c */ /* 0x000fe20003f26270 */
[----:B-1----:R-:W-:Y:S02]  /*bb10*/  FFMA.FTZ R54, R14, -UR4, R26 ;  /* 0x800000040e367c23 */ /* 0x002fe4000801001a */
[----:B------:R-:W-:Y:S01]  /*bb20*/  @!P0 IADD3 R8, -R0, 0x28, RZ ;  /* 0x0000002800088810 */ /* 0x000fe20007ffe1ff */
[----:B------:R-:W-:Y:S01]  /*bb30*/  FFMA.FTZ R41, R14, -UR4, R136 ;  /* 0x800000040e297c23 */ /* 0x000fe20008010088 */
[----:B------:R-:W-:Y:S02]  /*bb40*/  ISETP.GE.AND P0, PT, R20, RZ, PT ;  /* 0x000000ff1400720c */ /* 0x000fe40003f06270 */
[C---:B------:R-:W-:Y:S02]  /*bb50*/  IADD3 R14, R0.reuse, 0x27, RZ ;  /* 0x00000027000e7810 */ /* 0x040fe40007ffe0ff */
[----:B------:R-:W1:Y:S04]  /*bb60*/  I2F R11, R11 ;  /* 0x0000000b000b7306 */ /* 0x000e680000201400 */
[----:B------:R-:W-:Y:S01]  /*bb70*/  @!P1 IADD3 R6, -R3, 0x8, RZ ;  /* 0x0000000803069810 */ /* 0x000fe20007ffe1ff */
[----:B---3--:R-:W-:Y:S01]  /*bb80*/  FFMA.FTZ R38, R15, -UR4, R38 ;  /* 0x800000040f267c23 */ /* 0x008fe20008010026 */
[----:B------:R-:W-:Y:S02]  /*bb90*/  ISETP.GE.AND P1, PT, R13, RZ, PT ;  /* 0x000000ff0d00720c */ /* 0x000fe40003f26270 */
[----:B------:R-:W-:Y:S02]  /*bba0*/  IADD3 R15, R0, 0x28, RZ ;  /* 0x00000028000f7810 */ /* 0x000fe40007ffe0ff */
[C---:B------:R-:W-:Y:S01]  /*bbb0*/  @!P0 IADD3 R20, -R3.reuse, 0x9, RZ ;  /* 0x0000000903148810 */ /* 0x040fe20007ffe1ff */
[----:B------:R-:W3:Y:S01]  /*bbc0*/  I2F R9, R9 ;  /* 0x0000000900097306 */ /* 0x000ee20000201400 */
[----:B------:R-:W-:Y:S01]  /*bbd0*/  ISETP.GE.AND P0, PT, R18, RZ, PT ;  /* 0x000000ff1200720c */ /* 0x000fe20003f06270 */
[C---:B--2---:R-:W-:Y:S02]  /*bbe0*/  FFMA.FTZ R36, R10.reuse, -UR4, R222 ;  /* 0x800000040a247c23 */ /* 0x044fe400080100de */
[----:B------:R-:W-:Y:S02]  /*bbf0*/  IMAD.MOV.U32 R222, RZ, RZ, R37 ;  /* 0x000000ffffde7224 */ /* 0x000fe400078e0025 */
[----:B------:R-:W-:Y:S02]  /*bc00*/  FFMA.FTZ R26, R10, -UR4, R223 ;  /* 0x800000040a1a7c23 */ /* 0x000fe400080100df */
[----:B------:R-:W-:Y:S02]  /*bc10*/  @!P1 IADD3 R13, -R3, -0x8, RZ ;  /* 0xfffffff8030d9810 */ /* 0x000fe40007ffe1ff */
[----:B------:R-:W2:Y:S01]  /*bc20*/  I2F R20, R20 ;  /* 0x0000001400147306 */ /* 0x000ea20000201400 */
[----:B------:R-:W-:Y:S01]  /*bc30*/  ISETP.GE.AND P1, PT, R19, RZ, PT ;  /* 0x000000ff1300720c */ /* 0x000fe20003f26270 */
[----:B-1----:R-:W-:Y:S02]  /*bc40*/  FFMA.FTZ R37, R11, -UR4, R135 ;  /* 0x800000040b257c23 */ /* 0x002fe40008010087 */
[----:B------:R-:W-:Y:S01]  /*bc50*/  @!P0 IADD3 R18, -R3, 0x10, RZ ;  /* 0x0000001003128810 */ /* 0x000fe20007ffe1ff */
[----:B------:R-:W-:Y:S01]  /*bc60*/  FFMA.FTZ R142, R11, -UR4, R23 ;  /* 0x800000040b8e7c23 */ /* 0x000fe20008010017 */
[----:B------:R-:W-:Y:S02]  /*bc70*/  ISETP.GE.AND P0, PT, R16, RZ, PT ;  /* 0x000000ff1000720c */ /* 0x000fe40003f06270 */
[C---:B------:R-:W-:Y:S02]  /*bc80*/  IADD3 R11, R0.reuse, 0x1f, RZ ;  /* 0x0000001f000b7810 */ /* 0x040fe40007ffe0ff */
[----:B------:R-:W1:Y:S01]  /*bc90*/  I2F R7, R7 ;  /* 0x0000000700077306 */ /* 0x000e620000201400 */
[C---:B------:R-:W-:Y:S03]  /*bca0*/  IADD3 R10, R0.reuse, -0x31, RZ ;  /* 0xffffffcf000a7810 */ /* 0x040fe60007ffe0ff */
[C---:B------:R-:W-:Y:S01]  /*bcb0*/  @!P1 IADD3 R19, -R0.reuse, 0x29, RZ ;  /* 0x0000002900139810 */ /* 0x040fe20007ffe1ff */
[----:B---3--:R-:W-:Y:S01]  /*bcc0*/  FFMA.FTZ R47, R9, -UR4, R47 ;  /* 0x80000004092f7c23 */ /* 0x008fe2000801002f */
[----:B------:R-:W-:Y:S01]  /*bcd0*/  ISETP.GE.AND P1, PT, R17, RZ, PT ;  /* 0x000000ff1100720c */ /* 0x000fe20003f26270 */
[----:B------:R-:W-:Y:S01]  /*bce0*/  FFMA.FTZ R33, R9, -UR4, R33 ;  /* 0x8000000409217c23 */ /* 0x000fe20008010021 */
[----:B------:R-:W-:Y:S02]  /*bcf0*/  IADD3 R9, R0, 0x18, RZ ;  /* 0x0000001800097810 */ /* 0x000fe40007ffe0ff */
[----:B------:R-:W-:Y:S01]  /*bd00*/  @!P0 IADD3 R16, -R3, 0x11, RZ ;  /* 0x0000001103108810 */ /* 0x000fe20007ffe1ff */
[----:B------:R-:W3:Y:S01]  /*bd10*/  I2F R6, R6 ;  /* 0x0000000600067306 */ /* 0x000ee20000201400 */
[----:B------:R-:W-:Y:S01]  /*bd20*/  ISETP.GE.AND P0, PT, R14, RZ, PT ;  /* 0x000000ff0e00720c */ /* 0x000fe20003f06270 */
[C---:B--2---:R-:W-:Y:S02]  /*bd30*/  FFMA.FTZ R21, R20.reuse, -UR4, R215 ;  /* 0x8000000414157c23 */ /* 0x044fe400080100d7 */
[----:B------:R-:W-:Y:S04]  /*bd40*/  FFMA.FTZ R249, R20, -UR4, R249 ;  /* 0x8000000414f97c23 */ /* 0x000fe800080100f9 */
[C---:B------:R-:W-:Y:S02]  /*bd50*/  @!P1 IADD3 R17, -R0.reuse, 0x30, RZ ;  /* 0x0000003000119810 */ /* 0x040fe40007ffe1ff */
[----:B------:R-:W-:Y:S01]  /*bd60*/  ISETP.GE.AND P1, PT, R15, RZ, PT ;  /* 0x000000ff0f00720c */ /* 0x000fe20003f26270 */
[----:B------:R-:W2:Y:S01]  /*bd70*/  I2F R8, R8 ;  /* 0x0000000800087306 */ /* 0x000ea20000201400 */
[----:B-1----:R-:W-:Y:S02]  /*bd80*/  FFMA.FTZ R34, R7, -UR4, R34 ;  /* 0x8000000407227c23 */ /* 0x002fe40008010022 */
[----:B------:R-:W-:Y:S02]  /*bd90*/  @!P0 IADD3 R14, -R3, 0x19, RZ ;  /* 0x00000019030e8810 */ /* 0x000fe40007ffe1ff */
[----:B------:R-:W-:Y:S02]  /*bda0*/  ISETP.GE.AND P0, PT, R11, RZ, PT ;  /* 0x000000ff0b00720c */ /* 0x000fe40003f06270 */
[----:B------:R-:W-:Y:S03]  /*bdb0*/  IADD3 R7, R0, 0x10, RZ ;  /* 0x0000001000077810 */ /* 0x000fe60007ffe0ff */
[----:B------:R-:W1:Y:S02]  /*bdc0*/  I2F R14, R14 ;  /* 0x0000000e000e7306 */ /* 0x000e640000201400 */
[C---:B------:R-:W-:Y:S01]  /*bdd0*/  @!P1 IADD3 R15, -R3.reuse, 0x18, RZ ;  /* 0x00000018030f9810 */ /* 0x040fe20007ffe1ff */
[----:B---3--:R-:W-:Y:S01]  /*bde0*/  FFMA.FTZ R23, R6, -UR4, R221 ;  /* 0x8000000406177c23 */ /* 0x008fe200080100dd */
[----:B------:R-:W-:Y:S01]  /*bdf0*/  ISETP.GE.AND P1, PT, R12, RZ, PT ;  /* 0x000000ff0c00720c */ /* 0x000fe20003f26270 */
[----:B------:R-:W-:Y:S01]  /*be00*/  FFMA.FTZ R252, R6, -UR4, R245 ;  /* 0x8000000406fc7c23 */ /* 0x000fe200080100f5 */
[----:B------:R-:W-:Y:S02]  /*be10*/  MOV R221, R220 ;  /* 0x000000dc00dd7202 */ /* 0x000fe40000000f00 */
[C---:B------:R-:W-:Y:S02]  /*be20*/  @!P0 IADD3 R11, -R3.reuse, 0x21, RZ ;  /* 0x00000021030b8810 */ /* 0x040fe40007ffe1ff */
[----:B------:R-:W-:Y:S01]  /*be30*/  ISETP.GE.AND P0, PT, R10, RZ, PT ;  /* 0x000000ff0a00720c */ /* 0x000fe20003f06270 */
[----:B------:R-:W3:Y:S01]  /*be40*/  I2F R18, R18 ;  /* 0x0000001200127306 */ /* 0x000ee20000201400 */
[----:B------:R-:W-:Y:S01]  /*be50*/  IADD3 R6, R0, 0xf, RZ ;  /* 0x0000000f00067810 */ /* 0x000fe20007ffe0ff */
[C---:B--2---:R-:W-:Y:S02]  /*be60*/  FFMA.FTZ R220, R8.reuse, -UR4, R24 ;  /* 0x8000000408dc7c23 */ /* 0x044fe40008010018 */
[----:B------:R-:W-:Y:S02]  /*be70*/  FFMA.FTZ R32, R8, -UR4, R32 ;  /* 0x8000000408207c23 */ /* 0x000fe40008010020 */
[----:B------:R-:W-:Y:S02]  /*be80*/  @!P1 IADD3 R12, -R3, 0x20, RZ ;  /* 0x00000020030c9810 */ /* 0x000fe40007ffe1ff */
[----:B------:R-:W-:Y:S02]  /*be90*/  ISETP.GE.AND P1, PT, R9, RZ, PT ;  /* 0x000000ff0900720c */ /* 0x000fe40003f26270 */
[C---:B------:R-:W-:Y:S01]  /*bea0*/  IADD3 R8, R0.reuse, 0x17, RZ ;  /* 0x0000001700087810 */ /* 0x040fe20007ffe0ff */
[----:B------:R-:W2:Y:S01]  /*beb0*/  I2F R16, R16 ;  /* 0x0000001000107306 */ /* 0x000ea20000201400 */
[----:B------:R-:W-:Y:S01]  /*bec0*/  @!P0 IADD3 R10, -R0, 0x31, RZ ;  /* 0x00000031000a8810 */ /* 0x000fe20007ffe1ff */
[----:B-1----:R-:W-:Y:S01]  /*bed0*/  FFMA.FTZ R215, R14, -UR4, R212 ;  /* 0x800000040ed77c23 */ /* 0x002fe200080100d4 */
[----:B------:R-:W-:Y:S02]  /*bee0*/  MOV R212, R65 ;  /* 0x0000004100d47202 */ /* 0x000fe40000000f00 */
[----:B------:R-:W4:Y:S01]  /*bef0*/  LDL.LU R65, [R1+0x1c] ;  /* 0x00001c0001417983 */ /* 0x000f220000300800 */
[----:B------:R-:W-:Y:S02]  /*bf00*/  ISETP.GE.AND P0, PT, R7, RZ, PT ;  /* 0x000000ff0700720c */ /* 0x000fe40003f06270 */
[----:B------:R-:W-:Y:S02]  /*bf10*/  IADD3 R0, R0, 0x47, RZ ;  /* 0x0000004700007810 */ /* 0x000fe40007ffe0ff */
[C---:B------:R-:W-:Y:S01]  /*bf20*/  @!P1 IADD3 R9, -R3.reuse, 0x28, RZ ;  /* 0x0000002803099810 */ /* 0x040fe20007ffe1ff */
[----:B------:R-:W1:Y:S01]  /*bf30*/  I2F R15, R15 ;  /* 0x0000000f000f7306 */ /* 0x000e620000201400 */
[----:B------:R-:W-:Y:S01]  /*bf40*/  ISETP.GE.AND P1, PT, R8, RZ, PT ;  /* 0x000000ff0800720c */ /* 0x000fe20003f26270 */
[C---:B---3--:R-:W-:Y:S02]  /*bf50*/  FFMA.FTZ R214, R18.reuse, -UR4, R214 ;  /* 0x8000000412d67c23 */ /* 0x048fe400080100d6 */
[----:B------:R-:W-:Y:S04]  /*bf60*/  FFMA.FTZ R250, R18, -UR4, R250 ;  /* 0x8000000412fa7c23 */ /* 0x000fe800080100fa */
[C---:B------:R-:W-:Y:S02]  /*bf70*/  @!P0 IADD3 R7, -R3.reuse, 0x30, RZ ;  /* 0x0000003003078810 */ /* 0x040fe40007ffe1ff */
[----:B------:R-:W-:Y:S01]  /*bf80*/  ISETP.GE.AND P0, PT, R0, RZ, PT ;  /* 0x000000ff0000720c */ /* 0x000fe20003f06270 */
[----:B------:R-:W3:Y:S01]  /*bf90*/  I2F R12, R12 ;  /* 0x0000000c000c7306 */ /* 0x000ee20000201400 */
[C---:B--2---:R-:W-:Y:S02]  /*bfa0*/  FFMA.FTZ R213, R16.reuse, -UR4, R213 ;  /* 0x8000000410d57c23 */ /* 0x044fe400080100d5 */
[C---:B------:R-:W-:Y:S01]  /*bfb0*/  @!P1 IADD3 R8, -R3.reuse, 0x29, RZ ;  /* 0x0000002903089810 */ /* 0x040fe20007ffe1ff */
[----:B------:R-:W-:Y:S01]  /*bfc0*/  FFMA.FTZ R212, R16, -UR4, R212 ;  /* 0x8000000410d47c23 */ /* 0x000fe200080100d4 */
[----:B------:R-:W-:Y:S05]  /*bfd0*/  ISETP.GE.AND P1, PT, R6, RZ, PT ;  /* 0x000000ff0600720c */ /* 0x000fea0003f26270 */
[----:B------:R-:W2:Y:S02]  /*bfe0*/  I2F R19, R19 ;  /* 0x0000001300137306 */ /* 0x000ea40000201400 */
[----:B------:R-:W-:Y:S01]  /*bff0*/  @!P0 IADD3 R0, -R3, -0x7, RZ ;  /* 0xfffffff903008810 */ /* 0x000fe20007ffe1ff */
[----:B-1----:R-:W-:Y:S05]  /*c000*/  FFMA.FTZ R216, R15, -UR4, R216 ;  /* 0x800000040fd87c23 */ /* 0x002fea00080100d8 */
[----:B------:R-:W-:Y:S02]  /*c010*/  @!P1 IADD3 R6, -R3, 0x31, RZ ;  /* 0x0000003103069810 */ /* 0x000fe40007ffe1ff */
[----:B------:R-:W1:Y:S01]  /*c020*/  I2F R3, R0 ;  /* 0x0000000000037306 */ /* 0x000e620000201400 */
[----:B---3--:R-:W-:Y:S09]  /*c030*/  FFMA.FTZ R247, R12, -UR4, R244 ;  /* 0x800000040cf77c23 */ /* 0x008ff200080100f4 */
[----:B------:R-:W3:Y:S01]  /*c040*/  I2F R0, R4 ;  /* 0x0000000400007306 */ /* 0x000ee20000201400 */
[C---:B--2---:R-:W-:Y:S02]  /*c050*/  FFMA.FTZ R25, R19.reuse, -UR4, R25 ;  /* 0x8000000413197c23 */ /* 0x044fe40008010019 */
[----:B------:R-:W-:Y:S07]  /*c060*/  FFMA.FTZ R55, R19, -UR4, R55 ;  /* 0x8000000413377c23 */ /* 0x000fee0008010037 */
[----:B------:R-:W2:Y:S01]  /*c070*/  I2F R11, R11 ;  /* 0x0000000b000b7306 */ /* 0x000ea20000201400 */
[----:B-1----:R-:W-:Y:S01]  /*c080*/  FFMA.FTZ R24, R3, -UR4, R221 ;  /* 0x8000000403187c23 */ /* 0x002fe200080100dd */
[----:B------:R-:W-:Y:S04]  /*c090*/  FMNMX.FTZ R3, R30, R139, !PT ;  /* 0x0000008b1e037209 */ /* 0x000fe80007810000 */
[----:B------:R-:W-:Y:S04]  /*c0a0*/  FMNMX.FTZ R3, R26, R3, !PT ;  /* 0x000000031a037209 */ /* 0x000fe80007810000 */
[----:B------:R-:W1:Y:S01]  /*c0b0*/  I2F R13, R13 ;  /* 0x0000000d000d7306 */ /* 0x000e620000201400 */
[----:B------:R-:W-:Y:S01]  /*c0c0*/  FMNMX.FTZ R3, R23, R3, !PT ;  /* 0x0000000317037209 */ /* 0x000fe20007810000 */
[----:B---3--:R-:W-:Y:S01]  /*c0d0*/  FFMA.FTZ R251, R0, -UR4, R60 ;  /* 0x8000000400fb7c23 */ /* 0x008fe2000801003c */
[----:B------:R-:W-:Y:S02]  /*c0e0*/  FMNMX.FTZ R4, R28, R132, !PT ;  /* 0x000000841c047209 */ /* 0x000fe40007810000 */
[----:B------:R-:W-:Y:S02]  /*c0f0*/  FMNMX.FTZ R3, R21, R3, !PT ;  /* 0x0000000315037209 */ /* 0x000fe40007810000 */
[----:B------:R-:W-:Y:S03]  /*c100*/  FMNMX.FTZ R4, R31, R4, !PT ;  /* 0x000000041f047209 */ /* 0x000fe60007810000 */
[----:B------:R3:W3:Y:S01]  /*c110*/  I2F R0, R6 ;  /* 0x0000000600007306 */ /* 0x0006e20000201400 */
[----:B------:R-:W-:Y:S02]  /*c120*/  FMNMX.FTZ R3, R214, R3, !PT ;  /* 0x00000003d6037209 */ /* 0x000fe40007810000 */
[----:B------:R-:W-:Y:S01]  /*c130*/  FMNMX.FTZ R4, R29, R4, !PT ;  /* 0x000000041d047209 */ /* 0x000fe20007810000 */
[----:B--2---:R-:W-:Y:S01]  /*c140*/  FFMA.FTZ R246, R11, -UR4, R217 ;  /* 0x800000040bf67c23 */ /* 0x004fe200080100d9 */
[----:B------:R-:W-:Y:S01]  /*c150*/  FMNMX.FTZ R3, R213, R3, !PT ;  /* 0x00000003d5037209 */ /* 0x000fe20007810000 */
[----:B------:R-:W-:Y:S01]  /*c160*/  FFMA.FTZ R62, R11, -UR4, R62 ;  /* 0x800000040b3e7c23 */ /* 0x000fe2000801003e */
[----:B------:R-:W-:Y:S02]  /*c170*/  FMNMX.FTZ R4, R27, R4, !PT ;  /* 0x000000041b047209 */ /* 0x000fe40007810000 */
[----:B------:R-:W-:Y:S01]  /*c180*/  FMNMX.FTZ R3, R216, R3, !PT ;  /* 0x00000003d8037209 */ /* 0x000fe20007810000 */
[----:B------:R-:W2:Y:S03]  /*c190*/  I2F R17, R17 ;  /* 0x0000001100117306 */ /* 0x000ea60000201400 */
[----:B------:R-:W-:Y:S01]  /*c1a0*/  FMNMX.FTZ R3, R215, R3, !PT ;  /* 0x00000003d7037209 */ /* 0x000fe20007810000 */
[----:B-1----:R-:W-:Y:S03]  /*c1b0*/  FFMA.FTZ R22, R13, -UR4, R222 ;  /* 0x800000040d167c23 */ /* 0x002fe600080100de */
[----:B------:R-:W-:Y:S03]  /*c1c0*/  FMNMX.FTZ R3, R247, R3, !PT ;  /* 0x00000003f7037209 */ /* 0x000fe60007810000 */
[----:B------:R-:W1:Y:S01]  /*c1d0*/  I2F R9, R9 ;  /* 0x0000000900097306 */ /* 0x000e620000201400 */
[----:B---3--:R-:W-:Y:S01]  /*c1e0*/  FMNMX.FTZ R6, R44, R4, !PT ;  /* 0x000000042c067209 */ /* 0x008fe20007810000 */
[C---:B------:R-:W-:Y:S01]  /*c1f0*/  FFMA.FTZ R219, R0.reuse, -UR4, R57 ;  /* 0x8000000400db7c23 */ /* 0x040fe20008010039 */
[----:B------:R-:W-:Y:S01]  /*c200*/  FMNMX.FTZ R4, R35, R140, !PT ;  /* 0x0000008c23047209 */ /* 0x000fe20007810000 */
[----:B------:R-:W-:Y:S01]  /*c210*/  FFMA.FTZ R2, R0, -UR4, R2 ;  /* 0x8000000400027c23 */ /* 0x000fe20008010002 */
[----:B------:R-:W-:Y:S05]  /*c220*/  FMNMX.FTZ R6, R43, R6, !PT ;  /* 0x000000062b067209 */ /* 0x000fea0007810000 */
[----:B------:R-:W3:Y:S01]  /*c230*/  I2F R18, R5 ;  /* 0x0000000500127306 */ /* 0x000ee20000201400 */
[----:B------:R-:W-:Y:S02]  /*c240*/  FMNMX.FTZ R4, R40, R4, !PT ;  /* 0x0000000428047209 */ /* 0x000fe40007810000 */
[----:B------:R-:W-:Y:S01]  /*c250*/  FMNMX.FTZ R6, R42, R6, !PT ;  /* 0x000000062a067209 */ /* 0x000fe20007810000 */
[----:B--2---:R-:W-:Y:S01]  /*c260*/  FFMA.FTZ R19, R17, -UR4, R52 ;  /* 0x8000000411137c23 */ /* 0x004fe20008010034 */
[----:B------:R-:W-:Y:S01]  /*c270*/  FMNMX.FTZ R4, R45, R4, !PT ;  /* 0x000000042d047209 */ /* 0x000fe20007810000 */
[----:B------:R-:W-:Y:S01]  /*c280*/  FFMA.FTZ R230, R17, -UR4, R66 ;  /* 0x8000000411e67c23 */ /* 0x000fe20008010042 */
[----:B------:R-:W-:Y:S02]  /*c290*/  FMNMX.FTZ R6, R41, R6, !PT ;  /* 0x0000000629067209 */ /* 0x000fe40007810000 */
[----:B------:R-:W-:Y:S01]  /*c2a0*/  FMNMX.FTZ R4, R39, R4, !PT ;  /* 0x0000000427047209 */ /* 0x000fe20007810000 */
[----:B------:R-:W2:Y:S01]  /*c2b0*/  I2F R10, R10 ;  /* 0x0000000a000a7306 */ /* 0x000ea20000201400 */
[----:B------:R-:W-:Y:S02]  /*c2c0*/  FMNMX.FTZ R6, R37, R6, !PT ;  /* 0x0000000625067209 */ /* 0x000fe40007810000 */
[----:B------:R-:W-:Y:S01]  /*c2d0*/  FMNMX.FTZ R4, R48, R4, !PT ;  /* 0x0000000430047209 */ /* 0x000fe20007810000 */
[----:B-1----:R-:W-:Y:S01]  /*c2e0*/  FFMA.FTZ R244, R9, -UR4, R210 ;  /* 0x8000000409f47c23 */ /* 0x002fe200080100d2 */
[----:B------:R-:W-:Y:S01]  /*c2f0*/  FMNMX.FTZ R6, R33, R6, !PT ;  /* 0x0000000621067209 */ /* 0x000fe20007810000 */
[----:B------:R-:W-:Y:S01]  /*c300*/  FFMA.FTZ R58, R9, -UR4, R58 ;  /* 0x80000004093a7c23 */ /* 0x000fe2000801003a */
[----:B------:R-:W-:Y:S02]  /*c310*/  FMNMX.FTZ R4, R224, R4, !PT ;  /* 0x00000004e0047209 */ /* 0x000fe40007810000 */
[----:B------:R-:W-:Y:S01]  /*c320*/  FMNMX.FTZ R6, R32, R6, !PT ;  /* 0x0000000620067209 */ /* 0x000fe20007810000 */
[----:B------:R-:W1:Y:S03]  /*c330*/  I2F R8, R8 ;  /* 0x0000000800087306 */ /* 0x000e660000201400 */
[----:B------:R-:W-:Y:S01]  /*c340*/  FMNMX.FTZ R6, R25, R6, !PT ;  /* 0x0000000619067209 */ /* 0x000fe20007810000 */
[----:B---3--:R-:W-:Y:S01]  /*c350*/  FFMA.FTZ R217, R18, -UR4, R61 ;  /* 0x8000000412d97c23 */ /* 0x008fe2000801003d */
[----:B------:R-:W-:Y:S02]  /*c360*/  FMNMX.FTZ R5, R51, R4, !PT ;  /* 0x0000000433057209 */ /* 0x000fe40007810000 */
[----:B------:R-:W-:Y:S02]  /*c370*/  FMNMX.FTZ R4, R246, R3, !PT ;  /* 0x00000003f6047209 */ /* 0x000fe40007810000 */
[----:B------:R-:W-:Y:S01]  /*c380*/  FMNMX.FTZ R3, R22, R141, !PT ;  /* 0x0000008d16037209 */ /* 0x000fe20007810000 */
[----:B------:R-:W3:Y:S01]  /*c390*/  I2F R7, R7 ;  /* 0x0000000700077306 */ /* 0x000ee20000201400 */
[----:B------:R-:W-:Y:S02]  /*c3a0*/  FMNMX.FTZ R4, R244, R4, !PT ;  /* 0x00000004f4047209 */ /* 0x000fe40007810000 */
[----:B------:R-:W-:Y:S01]  /*c3b0*/  FMNMX.FTZ R6, R19, R6, !PT ;  /* 0x0000000613067209 */ /* 0x000fe20007810000 */
[----:B--2---:R-:W-:Y:S01]  /*c3c0*/  FFMA.FTZ R17, R10, -UR4, R53 ;  /* 0x800000040a117c23 */ /* 0x004fe20008010035 */
[----:B------:R-:W-:Y:S01]  /*c3d0*/  FMNMX.FTZ R3, R24, R3, !PT ;  /* 0x0000000318037209 */ /* 0x000fe20007810000 */
[----:B------:R-:W-:Y:S01]  /*c3e0*/  FFMA.FTZ R218, R10, -UR4, R67 ;  /* 0x800000040ada7c23 */ /* 0x000fe20008010043 */
[----:B------:R-:W-:Y:S01]  /*c3f0*/  FMNMX.FTZ R5, R50, R5, !PT ;  /* 0x0000000532057209 */ /* 0x000fe20007810000 */
[----:B------:R-:W-:Y:S01]  /*c400*/  FFMA.FTZ R67, R14, -UR4, R64 ;  /* 0x800000040e437c23 */ /* 0x000fe20008010040 */
[----:B------:R-:W-:Y:S02]  /*c410*/  FMNMX.FTZ R6, R17, R6, !PT ;  /* 0x0000000611067209 */ /* 0x000fe40007810000 */
[----:B------:R-:W-:Y:S02]  /*c420*/  FMNMX.FTZ R3, R46, R3, !PT ;  /* 0x000000032e037209 */ /* 0x000fe40007810000 */
[----:B------:R-:W-:Y:S01]  /*c430*/  FMNMX.FTZ R6, R38, R6, !PT ;  /* 0x0000000626067209 */ /* 0x000fe20007810000 */
[----:B-1----:R-:W-:Y:S01]  /*c440*/  FFMA.FTZ R245, R8, -UR4, R143 ;  /* 0x8000000408f57c23 */ /* 0x002fe2000801008f */
[----:B------:R-:W-:Y:S01]  /*c450*/  FMNMX.FTZ R13, R36, R3, !PT ;  /* 0x00000003240d7209 */ /* 0x000fe20007810000 */
[----:B------:R-:W-:Y:S01]  /*c460*/  FFMA.FTZ R59, R8, -UR4, R59 ;  /* 0x80000004083b7c23 */ /* 0x000fe2000801003b */
[----:B------:R-:W-:Y:S02]  /*c470*/  FMNMX.FTZ R5, R49, R5, !PT ;  /* 0x0000000531057209 */ /* 0x000fe40007810000 */
[----:B------:R-:W-:Y:S02]  /*c480*/  FMNMX.FTZ R4, R245, R4, !PT ;  /* 0x00000004f5047209 */ /* 0x000fe40007810000 */
[----:B------:R-:W-:Y:S01]  /*c490*/  FMNMX.FTZ R5, R54, R5, !PT ;  /* 0x0000000536057209 */ /* 0x000fe20007810000 */
[C---:B---3--:R-:W-:Y:S03]  /*c4a0*/  FFMA.FTZ R221, R7.reuse, -UR4, R56 ;  /* 0x8000000407dd7c23 */ /* 0x048fe60008010038 */
[----:B------:R-:W-:Y:S01]  /*c4b0*/  FMNMX.FTZ R5, R142, R5, !PT ;  /* 0x000000058e057209 */ /* 0x000fe20007810000 */
[----:B------:R-:W-:Y:S02]  /*c4c0*/  FFMA.FTZ R56, R12, -UR4, R63 ;  /* 0x800000040c387c23 */ /* 0x000fe4000801003f */
[----:B------:R-:W-:Y:S01]  /*c4d0*/  FFMA.FTZ R138, R7, -UR4, R138 ;  /* 0x80000004078a7c23 */ /* 0x000fe2000801008a */
[----:B------:R-:W-:Y:S04]  /*c4e0*/  FMNMX.FTZ R4, R221, R4, !PT ;  /* 0x00000004dd047209 */ /* 0x000fe80007810000 */
        /* <DEDUP_REMOVED lines=14> */
[----:B------:R-:W-:Y:S05]  /*c5d0*/  FMNMX.FTZ R5, R218, R5, !PT ;  /* 0x00000005da057209 */ /* 0x000fea0007810000 */
[----:B------:R-:W3:Y:S01]  /*c5e0*/  SHFL.BFLY PT, R10, R5, 0x2, 0x1f ;  /* 0x0c401f00050a7f89 */ /* 0x000ee200000e0000 */
[----:B-1----:R-:W-:Y:S07]  /*c5f0*/  FMNMX.FTZ R137, R4, R137, !PT ;  /* 0x0000008904897209 */ /* 0x002fee0007810000 */
[----:B------:R-:W1:Y:S01]  /*c600*/  SHFL.BFLY PT, R9, R137, 0x1, 0x1f ;  /* 0x0c201f0089097f89 */ /* 0x000e6200000e0000 */
[----:B--2---:R-:W-:Y:S02]  /*c610*/  FMNMX.FTZ R136, R3, R136, !PT ;  /* 0x0000008803887209 */ /* 0x004fe40007810000 */
[----:B---3--:R-:W-:Y:S05]  /*c620*/  FMNMX.FTZ R5, R5, R10, !PT ;  /* 0x0000000a05057209 */ /* 0x008fea0007810000 */
[----:B------:R-:W2:Y:S01]  /*c630*/  SHFL.BFLY PT, R135, R5, 0x1, 0x1f ;  /* 0x0c201f0005877f89 */ /* 0x000ea200000e0000 */
[----:B-1----:R-:W-:Y:S04]  /*c640*/  FMNMX.FTZ R137, R137, R9, !PT ;  /* 0x0000000989897209 */ /* 0x002fe80007810000 */
[----:B------:R-:W-:Y:S02]  /*c650*/  FSETP.NEU.FTZ.AND P0, PT, R137, -INF , PT ;  /* 0xff8000008900780b */ /* 0x000fe40003f1d000 */
[----:B--2---:R-:W-:Y:S05]  /*c660*/  FMNMX.FTZ R135, R5, R135, !PT ;  /* 0x0000008705877209 */ /* 0x004fea0007810000 */
[----:B------:R-:W-:Y:S02]  /*c670*/  FMUL.FTZ R208, R135, c[0x0][0x23c] ;  /* 0x00008f0087d07a20 */ /* 0x000fe40000410000 */
[----:B----4-:R-:W-:Y:S05]  /*c680*/  FFMA.FTZ R229, R15, -UR4, R65 ;  /* 0x800000040fe57c23 */ /* 0x010fea0008010041 */
[----:B------:R-:W-:Y:S04]  /*c690*/  FMNMX.FTZ R6, R229, R6, !PT ;  /* 0x00000006e5067209 */ /* 0x000fe80007810000 */
[----:B------:R-:W-:Y:S04]  /*c6a0*/  FMNMX.FTZ R6, R67, R6, !PT ;  /* 0x0000000643067209 */ /* 0x000fe80007810000 */
[----:B------:R-:W-:Y:S02]  /*c6b0*/  FMNMX.FTZ R4, R56, R6, !PT ;  /* 0x0000000638047209 */ /* 0x000fe40007810000 */
[----:B------:R-:W1:Y:S02]  /*c6c0*/  SHFL.BFLY PT, R6, R136, 0x1, 0x1f ;  /* 0x0c201f0088067f89 */ /* 0x000e6400000e0000 */
[----:B------:R-:W-:Y:S04]  /*c6d0*/  FMNMX.FTZ R4, R62, R4, !PT ;  /* 0x000000043e047209 */ /* 0x000fe80007810000 */
[----:B------:R-:W-:Y:S04]  /*c6e0*/  FMNMX.FTZ R3, R58, R4, !PT ;  /* 0x000000043a037209 */ /* 0x000fe80007810000 */
[----:B------:R-:W-:Y:S04]  /*c6f0*/  FMNMX.FTZ R3, R59, R3, !PT ;  /* 0x000000033b037209 */ /* 0x000fe80007810000 */
[----:B------:R-:W-:Y:S04]  /*c700*/  FMNMX.FTZ R0, R138, R3, !PT ;  /* 0x000000038a007209 */ /* 0x000fe80007810000 */
[----:B------:R-:W-:Y:S01]  /*c710*/  FMNMX.FTZ R3, R2, R0, !PT ;  /* 0x0000000002037209 */ /* 0x000fe20007810000 */
[----:B------:R-:W-:Y:S04]  /*c720*/  FADD.FTZ R0, -R137, R132 ;  /* 0x0000008489007221 */ /* 0x000fe80000010100 */
[----:B------:R-:W-:Y:S01]  /*c730*/  FMUL.FTZ R0, R0, c[0x0][0x23c] ;  /* 0x00008f0000007a20 */ /* 0x000fe20000410000 */
[----:B------:R-:W2:Y:S01]  /*c740*/  SHFL.BFLY PT, R4, R3, 0x2, 0x1f ;  /* 0x0c401f0003047f89 */ /* 0x000ea200000e0000 */
[----:B-1----:R-:W-:Y:S02]  /*c750*/  FMNMX.FTZ R136, R136, R6, !PT ;  /* 0x0000000688887209 */ /* 0x002fe40007810000 */
[----:B------:R1:W3:Y:S03]  /*c760*/  MUFU.EX2 R133, R0 ;  /* 0x0000000000857308 */ /* 0x0002e60000000800 */
[C---:B-1----:R-:W-:Y:S02]  /*c770*/  FADD.FTZ R0, -R136.reuse, R139 ;  /* 0x0000008b88007221 */ /* 0x042fe40000010100 */
[----:B------:R-:W-:Y:S02]  /*c780*/  FMUL.FTZ R139, R136, c[0x0][0x23c] ;  /* 0x00008f00888b7a20 */ /* 0x000fe40000410000 */
[----:B------:R-:W-:Y:S01]  /*c790*/  FMUL.FTZ R5, R0, c[0x0][0x23c] ;  /* 0x00008f0000057a20 */ /* 0x000fe20000410000 */
[----:B--2---:R-:W-:Y:S01]  /*c7a0*/  FMNMX.FTZ R0, R3, R4, !PT ;  /* 0x0000000403007209 */ /* 0x004fe20007810000 */
[----:B------:R-:W-:Y:S02]  /*c7b0*/  FADD.FTZ R3, -R135, R140 ;  /* 0x0000008c87037221 */ /* 0x000fe40000010100 */
[----:B------:R1:W2:Y:S01]  /*c7c0*/  MUFU.EX2 R132, R5 ;  /* 0x0000000500847308 */ /* 0x0002a20000000800 */
[----:B---3--:R-:W-:Y:S01]  /*c7d0*/  FMUL.FTZ R16, R133, R156 ;  /* 0x0000009c85107220 */ /* 0x008fe20000410000 */
[----:B------:R-:W3:Y:S01]  /*c7e0*/  SHFL.BFLY PT, R4, R0, 0x1, 0x1f ;  /* 0x0c201f0000047f89 */ /* 0x000ee200000e0000 */
[----:B------:R-:W-:Y:S02]  /*c7f0*/  FMUL.FTZ R3, R3, c[0x0][0x23c] ;  /* 0x00008f0003037a20 */ /* 0x000fe40000410000 */
[C---:B------:R-:W-:Y:S02]  /*c800*/  FMUL.FTZ R68, R133.reuse, R68 ;  /* 0x0000004485447220 */ /* 0x040fe40000410000 */
[C---:B------:R-:W-:Y:S02]  /*c810*/  FMUL.FTZ R69, R133.reuse, R69 ;  /* 0x0000004585457220 */ /* 0x040fe40000410000 */
[C---:B------:R-:W-:Y:S01]  /*c820*/  FMUL.FTZ R80, R133.reuse, R80 ;  /* 0x0000005085507220 */ /* 0x040fe20000410000 */
[----:B------:R-:W4:Y:S01]  /*c830*/  MUFU.EX2 R3, R3 ;  /* 0x0000000300037308 */ /* 0x000f220000000800 */
[C---:B------:R-:W-:Y:S02]  /*c840*/  FMUL.FTZ R81, R133.reuse, R81 ;  /* 0x0000005185517220 */ /* 0x040fe40000410000 */
[C---:B------:R-:W-:Y:S02]  /*c850*/  FMUL.FTZ R84, R133.reuse, R84 ;  /* 0x0000005485547220 */ /* 0x040fe40000410000 */
[C---:B------:R-:W-:Y:S02]  /*c860*/  FMUL.FTZ R85, R133.reuse, R85 ;  /* 0x0000005585557220 */ /* 0x040fe40000410000 */
[C---:B------:R-:W-:Y:S02]  /*c870*/  FMUL.FTZ R96, R133.reuse, R96 ;  /* 0x0000006085607220 */ /* 0x040fe40000410000 */
[C---:B------:R-:W-:Y:S02]  /*c880*/  FMUL.FTZ R97, R133.reuse, R97 ;  /* 0x0000006185617220 */ /* 0x040fe40000410000 */
[C---:B------:R-:W-:Y:S02]  /*c890*/  FMUL.FTZ R100, R133.reuse, R100 ;  /* 0x0000006485647220 */ /* 0x040fe40000410000 */
[----:B------:R-:W-:Y:S02]  /*c8a0*/  FMUL.FTZ R101, R133, R101 ;  /* 0x0000006585657220 */ /* 0x000fe40000410000 */
[----:B-1----:R-:W-:Y:S01]  /*c8b0*/  FMUL.FTZ R5, R137, c[0x0][0x23c] ;  /* 0x00008f0089057a20 */ /* 0x002fe20000410000 */
[----:B---3--:R-:W-:Y:S01]  /*c8c0*/  FMNMX.FTZ R134, R0, R4, !PT ;  /* 0x0000000400867209 */ /* 0x008fe20007810000 */
[C---:B--2---:R-:W-:Y:S02]  /*c8d0*/  FMUL.FTZ R8, R132.reuse, R144 ;  /* 0x0000009084087220 */ /* 0x044fe40000410000 */
[----:B------:R-:W-:Y:S01]  /*c8e0*/  FMUL.FTZ R9, R132, R145 ;  /* 0x0000009184097220 */ /* 0x000fe20000410000 */
[----:B------:R-:W-:Y:S01]  /*c8f0*/  FSEL R5, R5, RZ, P0 ;  /* 0x000000ff05057208 */ /* 0x000fe20000000000 */
[----:B------:R-:W-:Y:S01]  /*c900*/  FMUL.FTZ R209, R134, c[0x0][0x23c] ;  /* 0x00008f0086d17a20 */ /* 0x000fe20000410000 */
[----:B------:R-:W-:Y:S01]  /*c910*/  FSETP.NEU.FTZ.AND P0, PT, R136, -INF , PT ;  /* 0xff8000008800780b */ /* 0x000fe20003f1d000 */
[----:B------:R-:W-:Y:S02]  /*c920*/  FMUL.FTZ R12, R132, R152 ;  /* 0x00000098840c7220 */ /* 0x000fe40000410000 */
[--C-:B------:R-:W-:Y:S01]  /*c930*/  FFMA.FTZ R6, R28, c[0x0][0x23c], -R5.reuse ;  /* 0x00008f001c067a23 */ /* 0x100fe20000010805 */
[----:B------:R-:W-:Y:S01]  /*c940*/  FSEL R139, R139, RZ, P0 ;  /* 0x000000ff8b8b7208 */ /* 0x000fe20000000000 */
[--C-:B------:R-:W-:Y:S01]  /*c950*/  FFMA.FTZ R0, R27, c[0x0][0x23c], -R5.reuse ;  /* 0x00008f001b007a23 */ /* 0x100fe20000010805 */
[----:B------:R-:W-:Y:S01]  /*c960*/  FSETP.NEU.FTZ.AND P0, PT, R135, -INF , PT ;  /* 0xff8000008700780b */ /* 0x000fe20003f1d000 */
[----:B------:R1:W-:Y:S01]  /*c970*/  MUFU.EX2 R211, R6 ;  /* 0x0000000600d37308 */ /* 0x0003e20000000800 */
[----:B------:R-:W-:Y:S02]  /*c980*/  FFMA.FTZ R223, R42, c[0x0][0x23c], -R5 ;  /* 0x00008f002adf7a23 */ /* 0x000fe40000010805 */
[----:B------:R-:W-:Y:S01]  /*c990*/  FFMA.FTZ R4, R30, c[0x0][0x23c], -R139 ;  /* 0x00008f001e047a23 */ /* 0x000fe2000001088b */
[----:B------:R-:W-:Y:S01]  /*c9a0*/  FSEL R208, R208, RZ, P0 ;  /* 0x000000ffd0d07208 */ /* 0x000fe20000000000 */
[--C-:B------:R-:W-:Y:S01]  /*c9b0*/  FFMA.FTZ R243, R19, c[0x0][0x23c], -R5.reuse ;  /* 0x00008f0013f37a23 */ /* 0x100fe20000010805 */
[----:B------:R-:W-:Y:S01]  /*c9c0*/  FSETP.NEU.FTZ.AND P0, PT, R134, -INF , PT ;  /* 0xff8000008600780b */ /* 0x000fe20003f1d000 */
[--C-:B------:R-:W-:Y:S02]  /*c9d0*/  FFMA.FTZ R242, R17, c[0x0][0x23c], -R5.reuse ;  /* 0x00008f0011f27a23 */ /* 0x100fe40000010805 */
[--C-:B------:R-:W-:Y:S01]  /*c9e0*/  FFMA.FTZ R241, R38, c[0x0][0x23c], -R5.reuse ;  /* 0x00008f0026f17a23 */ /* 0x100fe20000010805 */
[----:B------:R2:W-:Y:S01]  /*c9f0*/  MUFU.EX2 R210, R4 ;  /* 0x0000000400d27308 */ /* 0x0005e20000000800 */
[----:B------:R-:W-:Y:S01]  /*ca00*/  FSEL R209, R209, RZ, P0 ;  /* 0x000000ffd1d17208 */ /* 0x000fe20000000000 */
[--C-:B------:R-:W-:Y:S02]  /*ca10*/  FFMA.FTZ R240, R34, c[0x0][0x23c], -R5.reuse ;  /* 0x00008f0022f07a23 */ /* 0x100fe40000010805 */
[----:B----4-:R-:W-:Y:S02]  /*ca20*/  FMUL.FTZ R7, R3, R151 ;  /* 0x0000009703077220 */ /* 0x010fe40000410000 */
[--C-:B------:R-:W-:Y:S01]  /*ca30*/  FFMA.FTZ R222, R44, c[0x0][0x23c], -R5.reuse ;  /* 0x00008f002cde7a23 */ /* 0x100fe20000010805 */
[----:B------:R-:W-:Y:S01]  /*ca40*/  MOV R44, R47 ;  /* 0x0000002f002c7202 */ /* 0x000fe20000000f00 */
[--C-:B------:R-:W-:Y:S02]  /*ca50*/  FFMA.FTZ R47, R37, c[0x0][0x23c], -R5.reuse ;  /* 0x00008f00252f7a23 */ /* 0x100fe40000010805 */
[----:B------:R3:W-:Y:S01]  /*ca60*/  MUFU.EX2 R234, R0 ;  /* 0x0000000000ea7308 */ /* 0x0007e20000000800 */
[--C-:B------:R-:W-:Y:S01]  /*ca70*/  FFMA.FTZ R248, R41, c[0x0][0x23c], -R5.reuse ;  /* 0x00008f0029f87a23 */ /* 0x100fe20000010805 */
[----:B------:R-:W-:Y:S01]  /*ca80*/  MOV R41, R51 ;  /* 0x0000003300297202 */ /* 0x000fe20000000f00 */
[--C-:B------:R-:W-:Y:S01]  /*ca90*/  FFMA.FTZ R51, R33, c[0x0][0x23c], -R5.reuse ;  /* 0x00008f0021337a23 */ /* 0x100fe20000010805 */
[----:B------:R-:W-:Y:S01]  /*caa0*/  MOV R156, R44 ;  /* 0x0000002c009c7202 */ /* 0x000fe20000000f00 */
[--C-:B-1----:R-:W-:Y:S02]  /*cab0*/  FFMA.FTZ R6, R31, c[0x0][0x23c], -R5.reuse ;  /* 0x00008f001f067a23 */ /* 0x102fe40000010805 */
[--C-:B------:R-:W-:Y:S02]  /*cac0*/  FFMA.FTZ R57, R32, c[0x0][0x23c], -R5.reuse ;  /* 0x00008f0020397a23 */ /* 0x100fe40000010805 */
[----:B------:R-:W-:Y:S01]  /*cad0*/  FFMA.FTZ R61, R25, c[0x0][0x23c], -R5 ;  /* 0x00008f00193d7a23 */ /* 0x000fe20000010805 */
[----:B------:R-:W1:Y:S01]  /*cae0*/  MUFU.EX2 R65, R6 ;  /* 0x0000000600417308 */ /* 0x000e620000000800 */
[----:B------:R-:W-:Y:S01]  /*caf0*/  FMUL.FTZ R13, R132, R153 ;  /* 0x00000099840d7220 */ /* 0x000fe20000410000 */
[----:B------:R-:W-:Y:S01]  /*cb00*/  MOV R153, R49 ;  /* 0x0000003100997202 */ /* 0x000fe20000000f00 */
[----:B------:R-:W-:Y:S02]  /*cb10*/  FMUL.FTZ R17, R133, R157 ;  /* 0x0000009d85117220 */ /* 0x000fe40000410000 */
[----:B--2---:R-:W-:Y:S02]  /*cb20*/  FFMA.FTZ R4, R26, c[0x0][0x23c], -R139 ;  /* 0x00008f001a047a23 */ /* 0x004fe4000001088b */
[C---:B------:R-:W-:Y:S02]  /*cb30*/  FMUL.FTZ R18, R3.reuse, R158 ;  /* 0x0000009e03127220 */ /* 0x040fe40000410000 */
[----:B------:R-:W-:Y:S01]  /*cb40*/  FMUL.FTZ R19, R3, R159 ;  /* 0x0000009f03137220 */ /* 0x000fe20000410000 */
[----:B------:R-:W2:Y:S01]  /*cb50*/  MUFU.EX2 R64, R4 ;  /* 0x0000000400407308 */ /* 0x000ea20000000800 */
[----:B------:R-:W-:Y:S01]  /*cb60*/  IMAD.MOV.U32 R42, RZ, RZ, R54 ;  /* 0x000000ffff2a7224 */ /* 0x000fe200078e0036 */
[----:B------:R-:W-:Y:S01]  /*cb70*/  MOV R159, R230 ;  /* 0x000000e6009f7202 */ /* 0x000fe20000000f00 */
[----:B------:R-:W-:Y:S02]  /*cb80*/  FMUL.FTZ R25, R132, R165 ;  /* 0x000000a584197220 */ /* 0x000fe40000410000 */
[----:B---3--:R-:W-:Y:S02]  /*cb90*/  FADD.FTZ R0, -R134, R141 ;  /* 0x0000008d86007221 */ /* 0x008fe40000010100 */
[----:B------:R-:W-:Y:S02]  /*cba0*/  FMUL.FTZ R28, R132, R168 ;  /* 0x000000a8841c7220 */ /* 0x000fe40000410000 */
[----:B------:R-:W-:Y:S01]  /*cbb0*/  FMUL.FTZ R0, R0, c[0x0][0x23c] ;  /* 0x00008f0000007a20 */ /* 0x000fe20000410000 */
[----:B------:R-:W-:Y:S01]  /*cbc0*/  MUFU.EX2 R222, R222 ;  /* 0x000000de00de7308 */ /* 0x000fe20000000800 */
[C---:B------:R-:W-:Y:S01]  /*cbd0*/  FMUL.FTZ R32, R133.reuse, R172 ;  /* 0x000000ac85207220 */ /* 0x040fe20000410000 */
[----:B------:R-:W-:Y:S01]  /*cbe0*/  MOV R172, R61 ;  /* 0x0000003d00ac7202 */ /* 0x000fe20000000f00 */
[----:B------:R-:W-:Y:S01]  /*cbf0*/  FMUL.FTZ R33, R133, R173 ;  /* 0x000000ad85217220 */ /* 0x000fe20000410000 */
[----:B-1----:R-:W-:Y:S01]  /*cc00*/  F2FP.PACK_AB R140, R65, R211 ;  /* 0x000000d3418c723e */ /* 0x002fe200000000ff */
[----:B------:R-:W-:Y:S02]  /*cc10*/  FFMA.FTZ R6, R29, c[0x0][0x23c], -R5 ;  /* 0x00008f001d067a23 */ /* 0x000fe40000010805 */
[C---:B------:R-:W-:Y:S01]  /*cc20*/  FMUL.FTZ R29, R132.reuse, R169 ;  /* 0x000000a9841d7220 */ /* 0x040fe20000410000 */
[----:B------:R-:W-:Y:S01]  /*cc30*/  MOV R169, R51 ;  /* 0x0000003300a97202 */ /* 0x000fe20000000f00 */
[----:B------:R-:W-:Y:S01]  /*cc40*/  FMUL.FTZ R34, R3, R174 ;  /* 0x000000ae03227220 */ /* 0x000fe20000410000 */
[----:B------:R1:W-:Y:S01]  /*cc50*/  MUFU.EX2 R238, R6 ;  /* 0x0000000600ee7308 */ /* 0x0003e20000000800 */
[----:B------:R-:W-:Y:S01]  /*cc60*/  FMUL.FTZ R44, R132, R184 ;  /* 0x000000b8842c7220 */ /* 0x000fe20000410000 */
[----:B------:R-:W-:Y:S01]  /*cc70*/  MOV R174, R57 ;  /* 0x0000003900ae7202 */ /* 0x000fe20000000f00 */
[----:B------:R-:W-:Y:S01]  /*cc80*/  FMUL.FTZ R49, R133, R189 ;  /* 0x000000bd85317220 */ /* 0x000fe20000410000 */
[----:B--2---:R-:W-:Y:S01]  /*cc90*/  F2FP.PACK_AB R144, R64, R210 ;  /* 0x000000d24090723e */ /* 0x004fe200000000ff */
[--C-:B------:R-:W-:Y:S01]  /*cca0*/  FFMA.FTZ R4, R23, c[0x0][0x23c], -R139.reuse ;  /* 0x00008f0017047a23 */ /* 0x100fe2000001088b */
[----:B------:R-:W-:Y:S01]  /*ccb0*/  MOV R168, R64 ;  /* 0x0000004000a87202 */ /* 0x000fe20000000f00 */
[----:B------:R-:W-:Y:S02]  /*ccc0*/  FMUL.FTZ R51, R3, R191 ;  /* 0x000000bf03337220 */ /* 0x000fe40000410000 */
[C---:B------:R-:W-:Y:S01]  /*ccd0*/  FMUL.FTZ R57, R132.reuse, R197 ;  /* 0x000000c584397220 */ /* 0x040fe20000410000 */
[----:B------:R2:W-:Y:S01]  /*cce0*/  MUFU.EX2 R237, R4 ;  /* 0x0000000400ed7308 */ /* 0x0005e20000000800 */
[C---:B------:R-:W-:Y:S02]  /*ccf0*/  FMUL.FTZ R61, R132.reuse, R201 ;  /* 0x000000c9843d7220 */ /* 0x040fe40000410000 */
[----:B------:R-:W-:Y:S02]  /*cd00*/  FMUL.FTZ R64, R133, R204 ;  /* 0x000000cc85407220 */ /* 0x000fe40000410000 */
[C---:B------:R-:W-:Y:S02]  /*cd10*/  FMUL.FTZ R70, R3.reuse, R70 ;  /* 0x0000004603467220 */ /* 0x040fe40000410000 */
[----:B------:R-:W-:Y:S02]  /*cd20*/  FMUL.FTZ R71, R3, R71 ;  /* 0x0000004703477220 */ /* 0x000fe40000410000 */
[C---:B------:R-:W-:Y:S01]  /*cd30*/  FMUL.FTZ R72, R132.reuse, R72 ;  /* 0x0000004884487220 */ /* 0x040fe20000410000 */
[----:B------:R-:W3:Y:S01]  /*cd40*/  MUFU.EX2 R0, R0 ;  /* 0x0000000000007308 */ /* 0x000ee20000000800 */
[C---:B------:R-:W-:Y:S02]  /*cd50*/  FMUL.FTZ R73, R132.reuse, R73 ;  /* 0x0000004984497220 */ /* 0x040fe40000410000 */
[C---:B------:R-:W-:Y:S02]  /*cd60*/  FMUL.FTZ R76, R132.reuse, R76 ;  /* 0x0000004c844c7220 */ /* 0x040fe40000410000 */
[----:B-1----:R-:W-:Y:S02]  /*cd70*/  FFMA.FTZ R6, R35, c[0x0][0x23c], -R208 ;  /* 0x00008f0023067a23 */ /* 0x002fe400000108d0 */
[----:B------:R-:W-:Y:S02]  /*cd80*/  FMUL.FTZ R35, R3, R175 ;  /* 0x000000af03237220 */ /* 0x000fe40000410000 */
[----:B------:R-:W-:Y:S01]  /*cd90*/  IMAD.MOV.U32 R175, RZ, RZ, R56 ;  /* 0x000000ffffaf7224 */ /* 0x000fe200078e0038 */
[----:B------:R-:W1:Y:S01]  /*cda0*/  MUFU.EX2 R60, R6 ;  /* 0x00000006003c7308 */ /* 0x000e620000000800 */
[C---:B------:R-:W-:Y:S02]  /*cdb0*/  FMUL.FTZ R56, R132.reuse, R196 ;  /* 0x000000c484387220 */ /* 0x040fe40000410000 */
[----:B------:R-:W-:Y:S02]  /*cdc0*/  FMUL.FTZ R77, R132, R77 ;  /* 0x0000004d844d7220 */ /* 0x000fe40000410000 */
[----:B--2---:R-:W-:Y:S02]  /*cdd0*/  FFMA.FTZ R4, R21, c[0x0][0x23c], -R139 ;  /* 0x00008f0015047a23 */ /* 0x004fe4000001088b */
[C---:B------:R-:W-:Y:S02]  /*cde0*/  FMUL.FTZ R82, R3.reuse, R82 ;  /* 0x0000005203527220 */ /* 0x040fe40000410000 */
[C---:B------:R-:W-:Y:S01]  /*cdf0*/  FMUL.FTZ R83, R3.reuse, R83 ;  /* 0x0000005303537220 */ /* 0x040fe20000410000 */
[----:B------:R-:W2:Y:S01]  /*ce00*/  MUFU.EX2 R233, R4 ;  /* 0x0000000400e97308 */ /* 0x000ea20000000800 */
[C---:B------:R-:W-:Y:S02]  /*ce10*/  FMUL.FTZ R86, R3.reuse, R86 ;  /* 0x0000005603567220 */ /* 0x040fe40000410000 */
[C---:B------:R-:W-:Y:S02]  /*ce20*/  FMUL.FTZ R87, R3.reuse, R87 ;  /* 0x0000005703577220 */ /* 0x040fe40000410000 */
[C---:B---3--:R-:W-:Y:S02]  /*ce30*/  FMUL.FTZ R10, R0.reuse, R146 ;  /* 0x00000092000a7220 */ /* 0x048fe40000410000 */
[C---:B------:R-:W-:Y:S02]  /*ce40*/  FMUL.FTZ R11, R0.reuse, R147 ;  /* 0x00000093000b7220 */ /* 0x040fe40000410000 */
[C---:B------:R-:W-:Y:S01]  /*ce50*/  FMUL.FTZ R14, R0.reuse, R154 ;  /* 0x0000009a000e7220 */ /* 0x040fe20000410000 */
[----:B------:R-:W-:Y:S01]  /*ce60*/  MOV R154, R42 ;  /* 0x0000002a009a7202 */ /* 0x000fe20000000f00 */
[C---:B------:R-:W-:Y:S01]  /*ce70*/  FMUL.FTZ R15, R0.reuse, R155 ;  /* 0x0000009b000f7220 */ /* 0x040fe20000410000 */
[----:B------:R-:W-:Y:S01]  /*ce80*/  MUFU.EX2 R169, R169 ;  /* 0x000000a900a97308 */ /* 0x000fe20000000800 */
[C---:B------:R-:W-:Y:S01]  /*ce90*/  FMUL.FTZ R26, R0.reuse, R166 ;  /* 0x000000a6001a7220 */ /* 0x040fe20000410000 */
[----:B-1----:R-:W-:Y:S01]  /*cea0*/  MOV R173, R60 ;  /* 0x0000003c00ad7202 */ /* 0x002fe20000000f00 */
[----:B------:R-:W-:Y:S02]  /*ceb0*/  FMUL.FTZ R6, R3, R150 ;  /* 0x0000009603067220 */ /* 0x000fe40000410000 */
[C---:B------:R-:W-:Y:S02]  /*cec0*/  FMUL.FTZ R27, R0.reuse, R167 ;  /* 0x000000a7001b7220 */ /* 0x040fe40000410000 */
[C---:B------:R-:W-:Y:S02]  /*ced0*/  FMUL.FTZ R30, R0.reuse, R170 ;  /* 0x000000aa001e7220 */ /* 0x040fe40000410000 */
[C---:B------:R-:W-:Y:S01]  /*cee0*/  FMUL.FTZ R31, R0.reuse, R171 ;  /* 0x000000ab001f7220 */ /* 0x040fe20000410000 */
[----:B------:R-:W-:Y:S01]  /*cef0*/  MOV R171, R62 ;  /* 0x0000003e00ab7202 */ /* 0x000fe20000000f00 */
[----:B------:R-:W-:Y:S01]  /*cf00*/  FMUL.FTZ R42, R0, R182 ;  /* 0x000000b6002a7220 */ /* 0x000fe20000410000 */
[----:B--2---:R-:W-:Y:S01]  /*cf10*/  F2FP.PACK_AB R146, R233, R237 ;  /* 0x000000ede992723e */ /* 0x004fe200000000ff */
[--C-:B------:R-:W-:Y:S01]  /*cf20*/  FFMA.FTZ R4, R40, c[0x0][0x23c], -R208.reuse ;  /* 0x00008f0028047a23 */ /* 0x100fe200000108d0 */
[----:B------:R-:W-:Y:S01]  /*cf30*/  MOV R182, R48 ;  /* 0x0000003000b67202 */ /* 0x000fe20000000f00 */
[C---:B------:R-:W-:Y:S01]  /*cf40*/  FMUL.FTZ R40, R132.reuse, R180 ;  /* 0x000000b484287220 */ /* 0x040fe20000410000 */
[----:B------:R-:W-:Y:S01]  /*cf50*/  MOV R180, R41 ;  /* 0x0000002900b47202 */ /* 0x000fe20000000f00 */
[----:B------:R-:W1:Y:S01]  /*cf60*/  MUFU.EX2 R63, R4 ;  /* 0x00000004003f7308 */ /* 0x000e620000000800 */
[----:B------:R-:W-:Y:S02]  /*cf70*/  FMUL.FTZ R41, R132, R181 ;  /* 0x000000b584297220 */ /* 0x000fe40000410000 */
[C---:B------:R-:W-:Y:S02]  /*cf80*/  FMUL.FTZ R48, R133.reuse, R188 ;  /* 0x000000bc85307220 */ /* 0x040fe40000410000 */
[C---:B------:R-:W-:Y:S02]  /*cf90*/  FMUL.FTZ R62, R0.reuse, R202 ;  /* 0x000000ca003e7220 */ /* 0x040fe40000410000 */
[----:B------:R-:W-:Y:S02]  /*cfa0*/  IMAD.MOV.U32 R166, RZ, RZ, R65 ;  /* 0x000000ffffa67224 */ /* 0x000fe400078e0041 */
[----:B------:R-:W-:Y:S01]  /*cfb0*/  FMUL.FTZ R65, R133, R205 ;  /* 0x000000cd85417220 */ /* 0x000fe20000410000 */
[----:B------:R-:W-:Y:S01]  /*cfc0*/  MUFU.EX2 R167, R223 ;  /* 0x000000df00a77308 */ /* 0x000fe20000000800 */
[C---:B------:R-:W-:Y:S02]  /*cfd0*/  FMUL.FTZ R74, R0.reuse, R74 ;  /* 0x0000004a004a7220 */ /* 0x040fe40000410000 */
[C---:B------:R-:W-:Y:S02]  /*cfe0*/  FMUL.FTZ R75, R0.reuse, R75 ;  /* 0x0000004b004b7220 */ /* 0x040fe40000410000 */
[C---:B------:R-:W-:Y:S02]  /*cff0*/  FMUL.FTZ R78, R0.reuse, R78 ;  /* 0x0000004e004e7220 */ /* 0x040fe40000410000 */
[----:B------:R-:W-:Y:S02]  /*d000*/  FMUL.FTZ R79, R0, R79 ;  /* 0x0000004f004f7220 */ /* 0x000fe40000410000 */
[C---:B------:R-:W-:Y:S02]  /*d010*/  FMUL.FTZ R88, R132.reuse, R88 ;  /* 0x0000005884587220 */ /* 0x040fe40000410000 */
[----:B------:R-:W-:Y:S02]  /*d020*/  FMUL.FTZ R89, R132, R89 ;  /* 0x0000005984597220 */ /* 0x000fe40000410000 */
[----:B------:R-:W-:Y:S01]  /*d030*/  FMUL.FTZ R90, R0, R90 ;  /* 0x0000005a005a7220 */ /* 0x000fe20000410000 */
[----:B-1----:R-:W-:Y:S01]  /*d040*/  F2FP.PACK_AB R141, R63, R60 ;  /* 0x0000003c3f8d723e */ /* 0x002fe200000000ff */
[--C-:B------:R-:W-:Y:S01]  /*d050*/  FFMA.FTZ R4, R45, c[0x0][0x23c], -R208.reuse ;  /* 0x00008f002d047a23 */ /* 0x100fe200000108d0 */
[----:B------:R-:W-:Y:S01]  /*d060*/  MOV R45, R55 ;  /* 0x00000037002d7202 */ /* 0x000fe20000000f00 */
[C---:B------:R-:W-:Y:S01]  /*d070*/  FMUL.FTZ R60, R132.reuse, R200 ;  /* 0x000000c8843c7220 */ /* 0x040fe20000410000 */
[----:B------:R-:W-:Y:S01]  /*d080*/  LDSM.16.MT88.4 R52, [R228+0xc000] ;  /* 0x00c00000e434783b */ /* 0x000fe20000004200 */
[----:B------:R1:W-:Y:S01]  /*d090*/  MUFU.EX2 R236, R4 ;  /* 0x0000000400ec7308 */ /* 0x0003e20000000800 */
[----:B------:R-:W-:Y:S01]  /*d0a0*/  MOV R170, R63 ;  /* 0x0000003f00aa7202 */ /* 0x000fe20000000f00 */
[----:B------:R-:W-:Y:S02]  /*d0b0*/  IMAD.MOV.U32 R158, RZ, RZ, R45 ;  /* 0x000000ffff9e7224 */ /* 0x000fe400078e002d */
        /* <DEDUP_REMOVED lines=9> */
[----:B------:R-:W-:Y:S02]  /*d150*/  FMUL.FTZ R102, R3, R102 ;  /* 0x0000006603667220 */ /* 0x000fe40000410000 */
[--C-:B-1----:R-:W-:Y:S02]  /*d160*/  FFMA.FTZ R4, R39, c[0x0][0x23c], -R208.reuse ;  /* 0x00008f0027047a23 */ /* 0x102fe400000108d0 */
[----:B------:R-:W-:Y:S02]  /*d170*/  FMUL.FTZ R103, R3, R103 ;  /* 0x0000006703677220 */ /* 0x000fe40000410000 */
[----:B------:R1:W2:Y:S01]  /*d180*/  MUFU.EX2 R232, R4 ;  /* 0x0000000400e87308 */ /* 0x0002a20000000800 */
[C---:B------:R-:W-:Y:S02]  /*d190*/  FMUL.FTZ R104, R132.reuse, R104 ;  /* 0x0000006884687220 */ /* 0x040fe40000410000 */
[----:B------:R-:W-:Y:S02]  /*d1a0*/  FMUL.FTZ R105, R132, R105 ;  /* 0x0000006984697220 */ /* 0x000fe40000410000 */
[C---:B------:R-:W-:Y:S02]  /*d1b0*/  FMUL.FTZ R106, R0.reuse, R106 ;  /* 0x0000006a006a7220 */ /* 0x040fe40000410000 */
[----:B------:R-:W-:Y:S02]  /*d1c0*/  FMUL.FTZ R107, R0, R107 ;  /* 0x0000006b006b7220 */ /* 0x000fe40000410000 */
[----:B------:R-:W-:Y:S02]  /*d1d0*/  FFMA.FTZ R152, R216, c[0x0][0x23c], -R139 ;  /* 0x00008f00d8987a23 */ /* 0x000fe4000001088b */
[C---:B------:R-:W-:Y:S02]  /*d1e0*/  FMUL.FTZ R108, R132.reuse, R108 ;  /* 0x0000006c846c7220 */ /* 0x040fe40000410000 */
[----:B------:R3:W-:Y:S01]  /*d1f0*/  MUFU.EX2 R181, R152 ;  /* 0x0000009800b57308 */ /* 0x0007e20000000800 */
[----:B------:R-:W-:Y:S02]  /*d200*/  FMUL.FTZ R109, R132, R109 ;  /* 0x0000006d846d7220 */ /* 0x000fe40000410000 */
[C---:B------:R-:W-:Y:S02]  /*d210*/  FMUL.FTZ R110, R0.reuse, R110 ;  /* 0x0000006e006e7220 */ /* 0x040fe40000410000 */
[----:B------:R-:W-:Y:S02]  /*d220*/  FMUL.FTZ R111, R0, R111 ;  /* 0x0000006f006f7220 */ /* 0x000fe40000410000 */
[C---:B------:R-:W-:Y:S02]  /*d230*/  FMUL.FTZ R112, R133.reuse, R112 ;  /* 0x0000007085707220 */ /* 0x040fe40000410000 */
[----:B------:R-:W-:Y:S02]  /*d240*/  FMUL.FTZ R113, R133, R113 ;  /* 0x0000007185717220 */ /* 0x000fe40000410000 */
[----:B-1----:R-:W-:Y:S01]  /*d250*/  FFMA.FTZ R4, R22, c[0x0][0x23c], -R209 ;  /* 0x00008f0016047a23 */ /* 0x002fe200000108d1 */
[----:B--2---:R-:W-:Y:S01]  /*d260*/  F2FP.PACK_AB R143, R232, R236 ;  /* 0x000000ece88f723e */ /* 0x004fe200000000ff */
[----:B------:R-:W1:Y:S01]  /*d270*/  LDSM.16.MT88.4 R20, [R225+0xc000] ;  /* 0x00c00000e114783b */ /* 0x000e620000004200 */
[C---:B------:R-:W-:Y:S01]  /*d280*/  FMUL.FTZ R114, R3.reuse, R114 ;  /* 0x0000007203727220 */ /* 0x040fe20000410000 */
[----:B------:R2:W-:Y:S01]  /*d290*/  MUFU.EX2 R66, R4 ;  /* 0x0000000400427308 */ /* 0x0005e20000000800 */
[----:B------:R-:W-:Y:S02]  /*d2a0*/  FMUL.FTZ R115, R3, R115 ;  /* 0x0000007303737220 */ /* 0x000fe40000410000 */
[--C-:B------:R-:W-:Y:S02]  /*d2b0*/  FFMA.FTZ R219, R219, c[0x0][0x23c], -R139.reuse ;  /* 0x00008f00dbdb7a23 */ /* 0x100fe4000001088b */
[C---:B------:R-:W-:Y:S02]  /*d2c0*/  FMUL.FTZ R120, R132.reuse, R120 ;  /* 0x0000007884787220 */ /* 0x040fe40000410000 */
[----:B------:R-:W-:Y:S02]  /*d2d0*/  FMUL.FTZ R121, R132, R121 ;  /* 0x0000007984797220 */ /* 0x000fe40000410000 */
[----:B---3--:R-:W-:Y:S02]  /*d2e0*/  FFMA.FTZ R152, R215, c[0x0][0x23c], -R139 ;  /* 0x00008f00d7987a23 */ /* 0x008fe4000001088b */
[C---:B------:R-:W-:Y:S02]  /*d2f0*/  FMUL.FTZ R122, R0.reuse, R122 ;  /* 0x0000007a007a7220 */ /* 0x040fe40000410000 */
[----:B------:R-:W-:Y:S02]  /*d300*/  FMUL.FTZ R123, R0, R123 ;  /* 0x0000007b007b7220 */ /* 0x000fe40000410000 */
[C---:B------:R-:W-:Y:S02]  /*d310*/  FMUL.FTZ R124, R132.reuse, R124 ;  /* 0x0000007c847c7220 */ /* 0x040fe40000410000 */
[----:B------:R-:W-:Y:S02]  /*d320*/  FMUL.FTZ R125, R132, R125 ;  /* 0x0000007d847d7220 */ /* 0x000fe40000410000 */
[C---:B------:R-:W-:Y:S02]  /*d330*/  FMUL.FTZ R126, R0.reuse, R126 ;  /* 0x0000007e007e7220 */ /* 0x040fe40000410000 */
[----:B------:R-:W-:Y:S02]  /*d340*/  FMUL.FTZ R127, R0, R127 ;  /* 0x0000007f007f7220 */ /* 0x000fe40000410000 */
[C---:B------:R-:W-:Y:S02]  /*d350*/  FMUL.FTZ R116, R133.reuse, R116 ;  /* 0x0000007485747220 */ /* 0x040fe40000410000 */
[--C-:B--2---:R-:W-:Y:S02]  /*d360*/  FFMA.FTZ R4, R24, c[0x0][0x23c], -R209.reuse ;  /* 0x00008f0018047a23 */ /* 0x104fe400000108d1 */
[----:B------:R-:W-:Y:S01]  /*d370*/  FMUL.FTZ R24, R132, R164 ;  /* 0x000000a484187220 */ /* 0x000fe20000410000 */
[----:B------:R-:W-:Y:S01]  /*d380*/  MOV R164, R58 ;  /* 0x0000003a00a47202 */ /* 0x000fe20000000f00 */
[----:B------:R2:W3:Y:S01]  /*d390*/  MUFU.EX2 R239, R4 ;  /* 0x0000000400ef7308 */ /* 0x0004e20000000800 */
[----:B------:R-:W-:Y:S02]  /*d3a0*/  FMUL.FTZ R58, R0, R198 ;  /* 0x000000c6003a7220 */ /* 0x000fe40000410000 */
[----:B------:R-:W-:Y:S02]  /*d3b0*/  FMUL.FTZ R117, R133, R117 ;  /* 0x0000007585757220 */ /* 0x000fe40000410000 */
[C---:B------:R-:W-:Y:S02]  /*d3c0*/  FMUL.FTZ R118, R3.reuse, R118 ;  /* 0x0000007603767220 */ /* 0x040fe40000410000 */
[----:B------:R-:W-:Y:S02]  /*d3d0*/  FMUL.FTZ R119, R3, R119 ;  /* 0x0000007703777220 */ /* 0x000fe40000410000 */
[C---:B------:R-:W-:Y:S02]  /*d3e0*/  FMUL.FTZ R128, R133.reuse, R128 ;  /* 0x0000008085807220 */ /* 0x040fe40000410000 */
[----:B------:R-:W-:Y:S02]  /*d3f0*/  FMUL.FTZ R129, R133, R129 ;  /* 0x0000008185817220 */ /* 0x000fe40000410000 */
[C---:B------:R-:W-:Y:S02]  /*d400*/  FMUL.FTZ R130, R3.reuse, R130 ;  /* 0x0000008203827220 */ /* 0x040fe40000410000 */
[----:B------:R-:W-:Y:S02]  /*d410*/  FMUL.FTZ R131, R3, R131 ;  /* 0x0000008303837220 */ /* 0x000fe40000410000 */
[--C-:B------:R-:W-:Y:S02]  /*d420*/  FFMA.FTZ R138, R138, c[0x0][0x23c], -R209.reuse ;  /* 0x00008f008a8a7a23 */ /* 0x100fe400000108d1 */
[----:B--2---:R-:W-:Y:S01]  /*d430*/  FFMA.FTZ R4, R46, c[0x0][0x23c], -R209 ;  /* 0x00008f002e047a23 */ /* 0x004fe200000108d1 */
[----:B------:R-:W-:Y:S01]  /*d440*/  MOV R46, R220 ;  /* 0x000000dc002e7202 */ /* 0x000fe20000000f00 */
[----:B------:R-:W-:Y:S01]  /*d450*/  FFMA.FTZ R220, R43, c[0x0][0x23c], -R5 ;  /* 0x00008f002bdc7a23 */ /* 0x000fe20000010805 */
[----:B------:R-:W-:Y:S01]  /*d460*/  MOV R43, R142 ;  /* 0x0000008e002b7202 */ /* 0x000fe20000000f00 */
[----:B------:R2:W-:Y:S01]  /*d470*/  MUFU.EX2 R235, R4 ;  /* 0x0000000400eb7308 */ /* 0x0005e20000000800 */
[----:B------:R-:W-:Y:S01]  /*d480*/  FMUL.FTZ R5, R133, R149 ;  /* 0x0000009585057220 */ /* 0x000fe20000410000 */
[----:B------:R-:W-:Y:S02]  /*d490*/  F2FP.PACK_AB R142, R234, R238 ;  /* 0x000000eeea8e723e */ /* 0x000fe400000000ff */
[----:B---3--:R-:W-:Y:S02]  /*d4a0*/  F2FP.PACK_AB R145, R239, R66 ;  /* 0x00000042ef91723e */ /* 0x008fe400000000ff */
[----:B------:R-:W-:Y:S01]  /*d4b0*/  MOV R155, R43 ;  /* 0x0000002b009b7202 */ /* 0x000fe20000000f00 */
[C---:B------:R-:W-:Y:S01]  /*d4c0*/  FMUL.FTZ R43, R0.reuse, R183 ;  /* 0x000000b7002b7220 */ /* 0x040fe20000410000 */
[----:B------:R-:W-:Y:S01]  /*d4d0*/  MOV R157, R46 ;  /* 0x0000002e009d7202 */ /* 0x000fe20000000f00 */
[----:B------:R-:W-:Y:S01]  /*d4e0*/  FMUL.FTZ R46, R0, R186 ;  /* 0x000000ba002e7220 */ /* 0x000fe20000410000 */
[----:B------:R-:W-:Y:S02]  /*d4f0*/  MUFU.EX2 R230, R220 ;  /* 0x000000dc00e67308 */ /* 0x000fe40000000800 */
[----:B------:R-:W-:Y:S02]  /*d500*/  MOV R196, R157 ;  /* 0x0000009d00c47202 */ /* 0x000fe40000000f00 */
[----:B------:R-:W-:Y:S05]  /*d510*/  MOV R157, R154 ;  /* 0x0000009a009d7202 */ /* 0x000fea0000000f00 */
[--C-:B------:R-:W-:Y:S02]  /*d520*/  FFMA.FTZ R157, R157, c[0x0][0x23c], -R208.reuse ;  /* 0x00008f009d9d7a23 */ /* 0x100fe400000108d0 */
[----:B--2---:R-:W-:Y:S02]  /*d530*/  FFMA.FTZ R4, R36, c[0x0][0x23c], -R209 ;  /* 0x00008f0024047a23 */ /* 0x004fe400000108d1 */
[----:B------:R-:W2:Y:S02]  /*d540*/  LDSM.16.MT88.4 R36, [R226+0xc000] ;  /* 0x00c00000e224783b */ /* 0x000ea40000004200 */
[----:B------:R3:W4:Y:S02]  /*d550*/  MUFU.EX2 R231, R4 ;  /* 0x0000000400e77308 */ /* 0x0007240000000800 */
[----:B---3--:R-:W-:Y:S01]  /*d560*/  FMUL.FTZ R4, R133, R148 ;  /* 0x0000009485047220 */ /* 0x008fe20000410000 */
[----:B----4-:R-:W-:Y:S03]  /*d570*/  F2FP.PACK_AB R147, R231, R235 ;  /* 0x000000ebe793723e */ /* 0x010fe600000000ff */
[----:B------:R-:W3:Y:S03]  /*d580*/  LDSM.16.MT88.4 R148, [R227+0xc000] ;  /* 0x00c00000e394783b */ /* 0x000ee60000004200 */
[-C--:B-1----:R-:W-:Y:S08]  /*d590*/  HMMA.16816.F32 R4, R140, R20.reuse, R4 ;  /* 0x000000148c04723c */ /* 0x082ff00000001804 */
[C---:B------:R-:W-:Y:S07]  /*d5a0*/  HMMA.16816.F32 R8, R144.reuse, R20, R8 ;  /* 0x000000149008723c */ /* 0x040fee0000001808 */
[----:B------:R-:W-:Y:S01]  /*d5b0*/  FMUL.FTZ R20, R133, R160 ;  /* 0x000000a085147220 */ /* 0x000fe20000410000 */
[-C--:B------:R-:W-:Y:S01]  /*d5c0*/  HMMA.16816.F32 R12, R144, R22.reuse, R12 ;  /* 0x00000016900c723c */ /* 0x080fe2000000180c */
[----:B------:R-:W-:Y:S03]  /*d5d0*/  MOV R160, R67 ;  /* 0x0000004300a07202 */ /* 0x000fe60000000f00 */
[----:B------:R-:W-:Y:S01]  /*d5e0*/  FMUL.FTZ R67, R3, R207 ;  /* 0x000000cf03437220 */ /* 0x000fe20000410000 */
[----:B------:R-:W-:Y:S01]  /*d5f0*/  MOV R191, R160 ;  /* 0x000000a000bf7202 */ /* 0x000fe20000000f00 */
[----:B------:R-:W-:Y:S02]  /*d600*/  FFMA.FTZ R160, R245, c[0x0][0x23c], -R139 ;  /* 0x00008f00f5a07a23 */ /* 0x000fe4000001088b */
[C---:B------:R-:W-:Y:S01]  /*d610*/  HMMA.16816.F32 R16, R140.reuse, R22, R16 ;  /* 0x000000168c10723c */ /* 0x040fe20000001810 */
[----:B------:R-:W-:Y:S01]  /*d620*/  FMUL.FTZ R21, R133, R161 ;  /* 0x000000a185157220 */ /* 0x000fe20000410000 */
[----:B------:R-:W-:Y:S02]  /*d630*/  MUFU.EX2 R203, R160 ;  /* 0x000000a000cb7308 */ /* 0x000fe40000000800 */
[----:B------:R-:W-:Y:S03]  /*d640*/  MOV R161, R229 ;  /* 0x000000e500a17202 */ /* 0x000fe60000000f00 */
[C---:B------:R-:W-:Y:S01]  /*d650*/  FMUL.FTZ R22, R3.reuse, R162 ;  /* 0x000000a203167220 */ /* 0x040fe20000410000 */
[----:B------:R-:W-:Y:S01]  /*d660*/  MOV R162, R66 ;  /* 0x0000004200a27202 */ /* 0x000fe20000000f00 */
[C---:B------:R-:W-:Y:S03]  /*d670*/  FMUL.FTZ R23, R3.reuse, R163 ;  /* 0x000000a303177220 */ /* 0x040fe60000410000 */
[----:B------:R-:W-:Y:S01]  /*d680*/  FMUL.FTZ R66, R3, R206 ;  /* 0x000000ce03427220 */ /* 0x000fe20000410000 */
[----:B------:R-:W-:Y:S01]  /*d690*/  MOV R163, R59 ;  /* 0x0000003b00a37202 */ /* 0x000fe20000000f00 */
[----:B------:R-:W-:Y:S01]  /*d6a0*/  LDSM.16.MT88.4 R204, [R227+0xd800] ;  /* 0x00d80000e3cc783b */ /* 0x000fe20000004200 */
[C---:B------:R-:W-:Y:S01]  /*d6b0*/  FMUL.FTZ R59, R0.reuse, R199 ;  /* 0x000000c7003b7220 */ /* 0x040fe20000410000 */
[-C--:B--2---:R-:W-:Y:S08]  /*d6c0*/  HMMA.16816.F32 R20, R140, R36.reuse, R20 ;  /* 0x000000248c14723c */ /* 0x084ff00000001814 */
[C---:B------:R-:W-:Y:S07]  /*d6d0*/  HMMA.16816.F32 R24, R144.reuse, R36, R24 ;  /* 0x000000249018723c */ /* 0x040fee0000001818 */
[C---:B------:R-:W-:Y:S01]  /*d6e0*/  FMUL.FTZ R36, R133.reuse, R176 ;  /* 0x000000b085247220 */ /* 0x040fe20000410000 */
[-C--:B------:R-:W-:Y:S01]  /*d6f0*/  HMMA.16816.F32 R28, R144, R38.reuse, R28 ;  /* 0x00000026901c723c */ /* 0x080fe2000000181c */
[----:B------:R-:W-:Y:S02]  /*d700*/  FMUL.FTZ R37, R133, R177 ;  /* 0x000000b185257220 */ /* 0x000fe40000410000 */
[----:B------:R1:W-:Y:S01]  /*d710*/  MUFU.EX2 R177, R152 ;  /* 0x0000009800b17308 */ /* 0x0003e20000000800 */
[----:B------:R-:W-:Y:S01]  /*d720*/  MOV R176, R47 ;  /* 0x0000002f00b07202 */ /* 0x000fe20000000f00 */
[----:B------:R-:W-:Y:S03]  /*d730*/  FMUL.FTZ R47, R0, R187 ;  /* 0x000000bb002f7220 */ /* 0x000fe60000410000 */
[C---:B------:R-:W-:Y:S07]  /*d740*/  HMMA.16816.F32 R32, R140.reuse, R38, R32 ;  /* 0x000000268c20723c */ /* 0x040fee0000001820 */
[C---:B------:R-:W-:Y:S02]  /*d750*/  FMUL.FTZ R38, R3.reuse, R178 ;  /* 0x000000b203267220 */ /* 0x040fe40000410000 */
[C---:B------:R-:W-:Y:S01]  /*d760*/  FMUL.FTZ R39, R3.reuse, R179 ;  /* 0x000000b303277220 */ /* 0x040fe20000410000 */
[----:B------:R2:W-:Y:S02]  /*d770*/  MUFU.EX2 R178, R248 ;  /* 0x000000f800b27308 */ /* 0x0005e40000000800 */
[----:B------:R-:W-:Y:S01]  /*d780*/  MOV R179, R50 ;  /* 0x0000003200b37202 */ /* 0x000fe20000000f00 */
[----:B------:R-:W-:Y:S03]  /*d790*/  FMUL.FTZ R50, R3, R190 ;  /* 0x000000be03327220 */ /* 0x000fe60000410000 */
[-C--:B------:R-:W-:Y:S01]  /*d7a0*/  HMMA.16816.F32 R36, R140, R52.reuse, R36 ;  /* 0x000000348c24723c */ /* 0x080fe20000001824 */
[----:B-1----:R-:W-:Y:S01]  /*d7b0*/  FFMA.FTZ R152, R182, c[0x0][0x23c], -R208 ;  /* 0x00008f00b6987a23 */ /* 0x002fe200000108d0 */
[----:B------:R-:W-:Y:S01]  /*d7c0*/  MOV R182, R179 ;  /* 0x000000b300b67202 */ /* 0x000fe20000000f00 */
[----:B------:R-:W-:Y:S01]  /*d7d0*/  IMAD.MOV.U32 R179, RZ, RZ, R176 ;  /* 0x000000ffffb37224 */ /* 0x000fe200078e00b0 */
[----:B------:R-:W-:Y:S04]  /*d7e0*/  MOV R176, R175 ;  /* 0x000000af00b07202 */ /* 0x000fe80000000f00 */
[C---:B------:R-:W-:Y:S01]  /*d7f0*/  HMMA.16816.F32 R40, R144.reuse, R52, R40 ;  /* 0x000000349028723c */ /* 0x040fe20000001828 */
[----:B------:R-:W-:Y:S03]  /*d800*/  MOV R175, R174 ;  /* 0x000000ae00af7202 */ /* 0x000fe60000000f00 */
[----:B------:R-:W-:Y:S02]  /*d810*/  MOV R190, R179 ;  /* 0x000000b300be7202 */ /* 0x000fe40000000f00 */
[----:B------:R-:W-:Y:S01]  /*d820*/  MOV R174, R173 ;  /* 0x000000ad00ae7202 */ /* 0x000fe20000000f00 */
[C---:B------:R-:W-:Y:S01]  /*d830*/  FMUL.FTZ R52, R133.reuse, R192 ;  /* 0x000000c085347220 */ /* 0x040fe20000410000 */
[-C--:B------:R-:W-:Y:S01]  /*d840*/  HMMA.16816.F32 R44, R144, R54.reuse, R44 ;  /* 0x00000036902c723c */ /* 0x080fe2000000182c */
[----:B------:R-:W-:Y:S02]  /*d850*/  FMUL.FTZ R53, R133, R193 ;  /* 0x000000c185357220 */ /* 0x000fe40000410000 */
[----:B------:R-:W4:Y:S01]  /*d860*/  LDL.LU R193, [R1+0x2c] ;  /* 0x00002c0001c17983 */ /* 0x000f220000300800 */
[----:B------:R-:W-:Y:S02]  /*d870*/  MOV R173, R172 ;  /* 0x000000ac00ad7202 */ /* 0x000fe40000000f00 */
[----:B------:R-:W-:Y:S01]  /*d880*/  MOV R172, R171 ;  /* 0x000000ab00ac7202 */ /* 0x000fe20000000f00 */
[----:B------:R-:W4:Y:S01]  /*d890*/  LDL.LU R192, [R1+0x30] ;  /* 0x0000300001c07983 */ /* 0x000f220000300800 */
[C---:B------:R-:W-:Y:S01]  /*d8a0*/  HMMA.16816.F32 R48, R140.reuse, R54, R48 ;  /* 0x000000368c30723c */ /* 0x040fe20000001830 */
[----:B------:R-:W-:Y:S03]  /*d8b0*/  MOV R171, R170 ;  /* 0x000000aa00ab7202 */ /* 0x000fe60000000f00 */
[----:B------:R-:W-:Y:S01]  /*d8c0*/  IMAD.MOV.U32 R170, RZ, RZ, R168 ;  /* 0x000000ffffaa7224 */ /* 0x000fe200078e00a8 */
[----:B------:R-:W-:Y:S01]  /*d8d0*/  MOV R168, R166 ;  /* 0x000000a600a87202 */ /* 0x000fe20000000f00 */
[----:B------:R-:W-:Y:S01]  /*d8e0*/  IMAD.MOV.U32 R183, RZ, RZ, R173 ;  /* 0x000000ffffb77224 */ /* 0x000fe200078e00ad */
[----:B------:R-:W-:Y:S01]  /*d8f0*/  MOV R166, R164 ;  /* 0x000000a400a67202 */ /* 0x000fe20000000f00 */
[C---:B------:R-:W-:Y:S01]  /*d900*/  FMUL.FTZ R54, R3.reuse, R194 ;  /* 0x000000c203367220 */ /* 0x040fe20000410000 */
[----:B------:R1:W-:Y:S03]  /*d910*/  MUFU.EX2 R164, R152 ;  /* 0x0000009800a47308 */ /* 0x0003e60000000800 */
[----:B------:R-:W-:Y:S01]  /*d920*/  FMUL.FTZ R55, R3, R195 ;  /* 0x000000c303377220 */ /* 0x000fe20000410000 */
[----:B------:R-:W-:Y:S01]  /*d930*/  MOV R173, R170 ;  /* 0x000000aa00ad7202 */ /* 0x000fe20000000f00 */
[----:B------:R-:W-:Y:S01]  /*d940*/  IMAD.MOV.U32 R170, RZ, RZ, R162 ;  /* 0x000000ffffaa7224 */ /* 0x000fe200078e00a2 */
[----:B------:R-:W-:Y:S01]  /*d950*/  MOV R189, R176 ;  /* 0x000000b000bd7202 */ /* 0x000fe20000000f00 */
[--C-:B------:R-:W-:Y:S01]  /*d960*/  FFMA.FTZ R162, R246, c[0x0][0x23c], -R139.reuse ;  /* 0x00008f00f6a27a23 */ /* 0x100fe2000001088b */
[----:B------:R-:W-:Y:S02]  /*d970*/  MOV R195, R158 ;  /* 0x0000009e00c37202 */ /* 0x000fe40000000f00 */
[-C--:B---3--:R-:W-:Y:S01]  /*d980*/  HMMA.16816.F32 R52, R140, R148.reuse, R52 ;  /* 0x000000948c34723c */ /* 0x088fe20000001834 */
[----:B------:R-:W-:Y:S01]  /*d990*/  MOV R158, R153 ;  /* 0x00000099009e7202 */ /* 0x000fe20000000f00 */
[----:B------:R-:W-:Y:S01]  /*d9a0*/  MUFU.EX2 R202, R183 ;  /* 0x000000b700ca7308 */ /* 0x000fe20000000800 */
[----:B------:R-:W-:Y:S01]  /*d9b0*/  MOV R186, R174 ;  /* 0x000000ae00ba7202 */ /* 0x000fe20000000f00 */
[--C-:B--2---:R-:W-:Y:S01]  /*d9c0*/  FFMA.FTZ R248, R195, c[0x0][0x23c], -R208.reuse ;  /* 0x00008f00c3f87a23 */ /* 0x104fe200000108d0 */
[----:B------:R-:W-:Y:S01]  /*d9d0*/  MOV R174, R168 ;  /* 0x000000a800ae7202 */ /* 0x000fe20000000f00 */
[--C-:B------:R-:W-:Y:S01]  /*d9e0*/  FFMA.FTZ R158, R158, c[0x0][0x23c], -R208.reuse ;  /* 0x00008f009e9e7a23 */ /* 0x100fe200000108d0 */
[----:B------:R-:W-:Y:S01]  /*d9f0*/  MOV R168, R161 ;  /* 0x000000a100a87202 */ /* 0x000fe20000000f00 */
[C---:B------:R-:W-:Y:S01]  /*da00*/  HMMA.16816.F32 R56, R144.reuse, R148, R56 ;  /* 0x000000949038723c */ /* 0x040fe20000001838 */
[--C-:B------:R-:W-:Y:S03]  /*da10*/  FFMA.FTZ R161, R244, c[0x0][0x23c], -R139.reuse ;  /* 0x00008f00f4a17a23 */ /* 0x100fe6000001088b */
[----:B------:R-:W-:Y:S01]  /*da20*/  MOV R195, R191 ;  /* 0x000000bf00c37202 */ /* 0x000fe20000000f00 */
[----:B------:R-:W-:Y:S01]  /*da30*/  MUFU.EX2 R199, R161 ;  /* 0x000000a100c77308 */ /* 0x000fe20000000800 */
[----:B------:R-:W-:Y:S01]  /*da40*/  MOV R191, R186 ;  /* 0x000000ba00bf7202 */ /* 0x000fe20000000f00 */
[--C-:B-1----:R-:W-:Y:S01]  /*da50*/  FFMA.FTZ R152, R224, c[0x0][0x23c], -R208.reuse ;  /* 0x00008f00e0987a23 */ /* 0x102fe200000108d0 */
[-C--:B------:R-:W-:Y:S01]  /*da60*/  HMMA.16816.F32 R60, R144, R150.reuse, R60 ;  /* 0x00000096903c723c */ /* 0x080fe2000000183c */
[----:B------:R-:W-:Y:S03]  /*da70*/  MOV R188, R175 ;  /* 0x000000af00bc7202 */ /* 0x000fe60000000f00 */
[----:B------:R-:W-:Y:S01]  /*da80*/  MOV R175, R166 ;  /* 0x000000a600af7202 */ /* 0x000fe20000000f00 */
[----:B------:R-:W-:Y:S01]  /*da90*/  FFMA.FTZ R166, R251, c[0x0][0x23c], -R139 ;  /* 0x00008f00fba67a23 */ /* 0x000fe2000001088b */
[----:B------:R-:W-:Y:S01]  /*daa0*/  MOV R194, R159 ;  /* 0x0000009f00c27202 */ /* 0x000fe20000000f00 */
[----:B------:R1:W2:Y:S01]  /*dab0*/  MUFU.EX2 R224, R152 ;  /* 0x0000009800e07308 */ /* 0x0002a20000000800 */
[C---:B------:R-:W-:Y:S01]  /*dac0*/  HMMA.16816.F32 R64, R140.reuse, R150, R64 ;  /* 0x000000968c40723c */ /* 0x040fe20000001840 */
[----:B------:R-:W3:Y:S03]  /*dad0*/  LDSM.16.MT88.4 R148, [R225+0xe000] ;  /* 0x00e00000e194783b */ /* 0x000ee60000004200 */
[----:B------:R-:W-:Y:S01]  /*dae0*/  IMAD.MOV.U32 R186, RZ, RZ, R175 ;  /* 0x000000ffffba7224 */ /* 0x000fe200078e00af */
[----:B------:R-:W-:Y:S01]  /*daf0*/  MOV R159, R156 ;  /* 0x0000009c009f7202 */ /* 0x000fe20000000f00 */
[----:B------:R-:W-:Y:S02]  /*db00*/  IMAD.MOV.U32 R156, RZ, RZ, R155 ;  /* 0x000000ffff9c7224 */ /* 0x000fe400078e009b */
[--C-:B------:R-:W-:Y:S01]  /*db10*/  FFMA.FTZ R251, R196, c[0x0][0x23c], -R208.reuse ;  /* 0x00008f00c4fb7a23 */ /* 0x100fe200000108d0 */
[----:B------:R-:W-:Y:S03]  /*db20*/  MUFU.EX2 R198, R188 ;  /* 0x000000bc00c67308 */ /* 0x000fe60000000800 */
[--C-:B------:R-:W-:Y:S02]  /*db30*/  FFMA.FTZ R156, R156, c[0x0][0x23c], -R208.reuse ;  /* 0x00008f009c9c7a23 */ /* 0x100fe400000108d0 */
[--C-:B------:R-:W-:Y:S02]  /*db40*/  FFMA.FTZ R159, R159, c[0x0][0x23c], -R208.reuse ;  /* 0x00008f009f9f7a23 */ /* 0x100fe400000108d0 */
[----:B------:R-:W-:Y:S03]  /*db50*/  FFMA.FTZ R244, R186, c[0x0][0x23c], -R209 ;  /* 0x00008f00baf47a23 */ /* 0x000fe600000108d1 */
[----:B------:R-:W-:Y:S01]  /*db60*/  MUFU.EX2 R196, R158 ;  /* 0x0000009e00c47308 */ /* 0x000fe20000000800 */
[--C-:B-1----:R-:W-:Y:S09]  /*db70*/  FFMA.FTZ R152, R180, c[0x0][0x23c], -R208.reuse ;  /* 0x00008f00b4987a23 */ /* 0x102ff200000108d0 */
[----:B------:R-:W-:Y:S10]  /*db80*/  MUFU.EX2 R200, R156 ;  /* 0x0000009c00c87308 */ /* 0x000ff40000000800 */
[----:B------:R-:W-:Y:S01]  /*db90*/  MUFU.EX2 R186, R241 ;  /* 0x000000f100ba7308 */ /* 0x000fe20000000800 */
[-C--:B---3--:R-:W-:Y:S08]  /*dba0*/  HMMA.16816.F32 R68, R140, R148.reuse, R68 ;  /* 0x000000948c44723c */ /* 0x088ff00000001844 */
[C---:B------:R-:W-:Y:S01]  /*dbb0*/  HMMA.16816.F32 R72, R144.reuse, R148, R72 ;  /* 0x000000949048723c */ /* 0x040fe20000001848 */
[----:B------:R1:W-:Y:S07]  /*dbc0*/  MUFU.EX2 R180, R152 ;  /* 0x0000009800b47308 */ /* 0x0003ee0000000800 */
[-C--:B------:R-:W-:Y:S03]  /*dbd0*/  HMMA.16816.F32 R76, R144, R150.reuse, R76 ;  /* 0x00000096904c723c */ /* 0x080fe6000000184c */
[----:B------:R-:W-:Y:S05]  /*dbe0*/  MUFU.EX2 R251, R251 ;  /* 0x000000fb00fb7308 */ /* 0x000fea0000000800 */
[C---:B------:R-:W-:Y:S01]  /*dbf0*/  HMMA.16816.F32 R80, R140.reuse, R150, R80 ;  /* 0x000000968c50723c */ /* 0x040fe20000001850 */
[----:B------:R-:W3:Y:S04]  /*dc00*/  LDSM.16.MT88.4 R148, [R226+0xe000] ;  /* 0x00e00000e294783b */ /* 0x000ee80000004200 */
[----:B------:R-:W-:Y:S01]  /*dc10*/  MUFU.EX2 R248, R248 ;  /* 0x000000f800f87308 */ /* 0x000fe20000000800 */
[--C-:B-1----:R-:W-:Y:S01]  /*dc20*/  FFMA.FTZ R152, R182, c[0x0][0x23c], -R208.reuse ;  /* 0x00008f00b6987a23 */ /* 0x102fe200000108d0 */
[----:B------:R-:W-:Y:S02]  /*dc30*/  MOV R182, R172 ;  /* 0x000000ac00b67202 */ /* 0x000fe40000000f00 */
[----:B------:R-:W-:Y:S06]  /*dc40*/  MOV R172, R171 ;  /* 0x000000ab00ac7202 */ /* 0x000fec0000000f00 */
[----:B------:R1:W1:Y:S01]  /*dc50*/  MUFU.EX2 R184, R152 ;  /* 0x0000009800b87308 */ /* 0x0002620000000800 */
[----:B------:R-:W-:Y:S01]  /*dc60*/  MOV R171, R163 ;  /* 0x000000a300ab7202 */ /* 0x000fe20000000f00 */
[----:B------:R-:W-:Y:S01]  /*dc70*/  FFMA.FTZ R163, R247, c[0x0][0x23c], -R139 ;  /* 0x00008f00f7a37a23 */ /* 0x000fe2000001088b */
[----:B------:R-:W-:Y:S01]  /*dc80*/  MOV R188, R182 ;  /* 0x000000b600bc7202 */ /* 0x000fe20000000f00 */
[--C-:B------:R-:W-:Y:S01]  /*dc90*/  FFMA.FTZ R247, R194, c[0x0][0x23c], -R208.reuse ;  /* 0x00008f00c2f77a23 */ /* 0x100fe200000108d0 */
[----:B------:R-:W-:Y:S01]  /*dca0*/  MOV R194, R189 ;  /* 0x000000bd00c27202 */ /* 0x000fe20000000f00 */
[----:B------:R-:W-:Y:S01]  /*dcb0*/  FFMA.FTZ R208, R218, c[0x0][0x23c], -R208 ;  /* 0x00008f00dad07a23 */ /* 0x000fe200000108d0 */
[----:B------:R-:W-:Y:S02]  /*dcc0*/  MOV R183, R171 ;  /* 0x000000ab00b77202 */ /* 0x000fe40000000f00 */
[----:B------:R-:W-:Y:S01]  /*dcd0*/  MOV R182, R170 ;  /* 0x000000aa00b67202 */ /* 0x000fe20000000f00 */
[----:B------:R-:W-:Y:S02]  /*dce0*/  MUFU.EX2 R171, R157 ;  /* 0x0000009d00ab7308 */ /* 0x000fe40000000800 */
[--C-:B------:R-:W-:Y:S08]  /*dcf0*/  FFMA.FTZ R245, R183, c[0x0][0x23c], -R209.reuse ;  /* 0x00008f00b7f57a23 */ /* 0x100ff000000108d1 */
[----:B------:R2:W-:Y:S01]  /*dd00*/  MUFU.EX2 R189, R159 ;  /* 0x0000009f00bd7308 */ /* 0x0005e20000000800 */
[----:B-1----:R-:W-:Y:S01]  /*dd10*/  FFMA.FTZ R152, R252, c[0x0][0x23c], -R209 ;  /* 0x00008f00fc987a23 */ /* 0x002fe200000108d1 */
[-C--:B---3--:R-:W-:Y:S08]  /*dd20*/  HMMA.16816.F32 R84, R140, R148.reuse, R84 ;  /* 0x000000948c54723c */ /* 0x088ff00000001854 */
[----:B------:R1:W-:Y:S01]  /*dd30*/  MUFU.EX2 R185, R152 ;  /* 0x0000009800b97308 */ /* 0x0003e20000000800 */
[C---:B------:R-:W-:Y:S09]  /*dd40*/  HMMA.16816.F32 R88, R144.reuse, R148, R88 ;  /* 0x000000949058723c */ /* 0x040ff20000001858 */
[----:B------:R-:W-:Y:S01]  /*dd50*/  MUFU.EX2 R170, R162 ;  /* 0x000000a200aa7308 */ /* 0x000fe20000000800 */
[-C--:B------:R-:W-:Y:S01]  /*dd60*/  HMMA.16816.F32 R92, R144, R150.reuse, R92 ;  /* 0x00000096905c723c */ /* 0x080fe2000000185c */
[----:B--2---:R-:W-:Y:S07]  /*dd70*/  LDSM.16.MT88.4 R156, [R226+0xd000] ;  /* 0x00d00000e29c783b */ /* 0x004fee0000004200 */
[C---:B------:R-:W-:Y:S01]  /*dd80*/  HMMA.16816.F32 R96, R140.reuse, R150, R96 ;  /* 0x000000968c60723c */ /* 0x040fe20000001860 */
[----:B------:R-:W-:Y:S01]  /*dd90*/  MUFU.EX2 R252, R242 ;  /* 0x000000f200fc7308 */ /* 0x000fe20000000800 */
[----:B------:R-:W2:Y:S08]  /*dda0*/  LDSM.16.MT88.4 R148, [R228+0xe000] ;  /* 0x00e00000e494783b */ /* 0x000eb00000004200 */
[----:B-1----:R-:W-:Y:S01]  /*ddb0*/  LDSM.16.MT88.4 R152, [R226+0xc800] ;  /* 0x00c80000e298783b */ /* 0x002fe20000004200 */
[----:B------:R-:W-:Y:S10]  /*ddc0*/  MUFU.EX2 R183, R219 ;  /* 0x000000db00b77308 */ /* 0x000ff40000000800 */
[----:B------:R-:W-:Y:S10]  /*ddd0*/  MUFU.EX2 R246, R208 ;  /* 0x000000d000f67308 */ /* 0x000ff40000000800 */
[----:B------:R-:W-:Y:S10]  /*dde0*/  MUFU.EX2 R247, R247 ;  /* 0x000000f700f77308 */ /* 0x000ff40000000800 */
[----:B------:R-:W-:Y:S01]  /*ddf0*/  MUFU.EX2 R245, R245 ;  /* 0x000000f500f57308 */ /* 0x000fe20000000800 */
[-C--:B--2---:R-:W-:Y:S08]  /*de00*/  HMMA.16816.F32 R100, R140, R148.reuse, R100 ;  /* 0x000000948c64723c */ /* 0x084ff00000001864 */
[C---:B------:R-:W-:Y:S01]  /*de10*/  HMMA.16816.F32 R104, R144.reuse, R148, R104 ;  /* 0x000000949068723c */ /* 0x040fe20000001868 */
[----:B------:R-:W-:Y:S06]  /*de20*/  MUFU.EX2 R244, R244 ;  /* 0x000000f400f47308 */ /* 0x000fec0000000800 */
[--C-:B------:R-:W-:Y:S01]  /*de30*/  FFMA.FTZ R148, R214, c[0x0][0x23c], -R139.reuse ;  /* 0x00008f00d6947a23 */ /* 0x100fe2000001088b */
[-C--:B------:R-:W-:Y:S03]  /*de40*/  HMMA.16816.F32 R108, R144, R150.reuse, R108 ;  /* 0x00000096906c723c */ /* 0x080fe6000000186c */
[----:B------:R1:W-:Y:S05]  /*de50*/  MUFU.EX2 R165, R148 ;  /* 0x0000009400a57308 */ /* 0x0003ea0000000800 */
[C---:B------:R-:W-:Y:S01]  /*de60*/  HMMA.16816.F32 R112, R140.reuse, R150, R112 ;  /* 0x000000968c70723c */ /* 0x040fe20000001870 */
[----:B-1----:R-:W-:Y:S04]  /*de70*/  FFMA.FTZ R148, R213, c[0x0][0x23c], -R139 ;  /* 0x00008f00d5947a23 */ /* 0x002fe8000001088b */
[----:B------:R1:W-:Y:S02]  /*de80*/  MUFU.EX2 R229, R148 ;  /* 0x0000009400e57308 */ /* 0x0003e40000000800 */
[----:B-1----:R-:W1:Y:S01]  /*de90*/  LDSM.16.MT88.4 R148, [R227+0xe000] ;  /* 0x00e00000e394783b */ /* 0x002e620000004200 */
[----:B----4-:R-:W-:Y:S07]  /*dea0*/  FFMA.FTZ R133, R133, R193, R211 ;  /* 0x000000c185857223 */ /* 0x010fee00000100d3 */
[----:B------:R2:W-:Y:S01]  /*deb0*/  MUFU.EX2 R193, R163 ;  /* 0x000000a300c17308 */ /* 0x0005e20000000800 */
[----:B------:R-:W-:Y:S02]  /*dec0*/  FFMA.FTZ R210, R132, R192, R210 ;  /* 0x000000c084d27223 */ /* 0x000fe400000100d2 */
[--C-:B------:R-:W-:Y:S07]  /*ded0*/  FFMA.FTZ R132, R168, c[0x0][0x23c], -R209.reuse ;  /* 0x00008f00a8847a23 */ /* 0x100fee00000108d1 */
[----:B------:R3:W-:Y:S10]  /*dee0*/  MUFU.EX2 R192, R190 ;  /* 0x000000be00c07308 */ /* 0x0007f40000000800 */
[----:B------:R4:W-:Y:S01]  /*def0*/  MUFU.EX2 R168, R132 ;  /* 0x0000008400a87308 */ /* 0x0009e20000000800 */
[----:B--2---:R-:W-:Y:S01]  /*df00*/  LDSM.16.MT88.4 R160, [R228+0xd000] ;  /* 0x00d00000e4a0783b */ /* 0x004fe20000004200 */
[-C--:B-1----:R-:W-:Y:S07]  /*df10*/  HMMA.16816.F32 R116, R140, R148.reuse, R116 ;  /* 0x000000948c74723c */ /* 0x082fee0000001874 */
[----:B---3--:R-:W2:Y:S01]  /*df20*/  LDL.LU R190, [R1+0x34] ;  /* 0x0000340001be7983 */ /* 0x008ea20000300800 */
[C---:B------:R-:W-:Y:S03]  /*df30*/  HMMA.16816.F32 R120, R144.reuse, R148, R120 ;  /* 0x000000949078723c */ /* 0x040fe60000001878 */
[----:B------:R-:W3:Y:S04]  /*df40*/  LDL.LU R175, [R1+0x38] ;  /* 0x0000380001af7983 */ /* 0x000ee80000300800 */
[--C-:B------:R-:W-:Y:S01]  /*df50*/  FFMA.FTZ R148, R249, c[0x0][0x23c], -R209.reuse ;  /* 0x00008f00f9947a23 */ /* 0x100fe200000108d1 */
[-C--:B------:R-:W-:Y:S01]  /*df60*/  HMMA.16816.F32 R124, R144, R150.reuse, R124 ;  /* 0x00000096907c723c */ /* 0x080fe2000000187c */
[----:B------:R-:W1:Y:S01]  /*df70*/  LDSM.16.MT88.4 R144, [R225+0xc800] ;  /* 0x00c80000e190783b */ /* 0x000e620000004200 */
[----:B------:R1:W-:Y:S02]  /*df80*/  MUFU.EX2 R249, R243 ;  /* 0x000000f300f97308 */ /* 0x0003e40000000800 */
[--C-:B----4-:R-:W-:Y:S04]  /*df90*/  FFMA.FTZ R132, R195, c[0x0][0x23c], -R209.reuse ;  /* 0x00008f00c3847a23 */ /* 0x110fe800000108d1 */
[----:B------:R-:W-:Y:S04]  /*dfa0*/  HMMA.16816.F32 R128, R140, R150, R128 ;  /* 0x000000968c80723c */ /* 0x000fe80000001880 */
[----:B------:R4:W1:Y:S03]  /*dfb0*/  MUFU.EX2 R187, R148 ;  /* 0x0000009400bb7308 */ /* 0x0008660000000800 */
[----:B------:R-:W-:Y:S02]  /*dfc0*/  F2FP.PACK_AB R140, R230, R222 ;  /* 0x000000dee68c723e */ /* 0x000fe400000000ff */
[----:B------:R-:W-:Y:S03]  /*dfd0*/  F2FP.PACK_AB R141, R224, R164 ;  /* 0x000000a4e08d723e */ /* 0x000fe600000000ff */
[----:B------:R-:W-:Y:S02]  /*dfe0*/  F2FP.PACK_AB R142, R178, R167 ;  /* 0x000000a7b28e723e */ /* 0x000fe400000000ff */
[----:B------:R-:W-:Y:S01]  /*dff0*/  F2FP.PACK_AB R143, R184, R180 ;  /* 0x000000b4b88f723e */ /* 0x000fe200000000ff */
[----:B------:R1:W-:Y:S01]  /*e000*/  MUFU.EX2 R197, R132 ;  /* 0x0000008400c57308 */ /* 0x0003e20000000800 */
[----:B------:R-:W-:Y:S01]  /*e010*/  F2FP.PACK_AB R150, R177, R181 ;  /* 0x000000b5b196723e */ /* 0x000fe200000000ff */
[----:B-1----:R1:W5:Y:S04]  /*e020*/  LDL.LU R243, [R1+0xb0] ;  /* 0x0000b00001f37983 */ /* 0x0023680000300800 */
[----:B------:R1:W5:Y:S04]  /*e030*/  LDL.LU R242, [R1+0xac] ;  /* 0x0000ac0001f27983 */ /* 0x0003680000300800 */
[----:B------:R1:W5:Y:S01]  /*e040*/  LDL.LU R241, [R1+0xa8] ;  /* 0x0000a80001f17983 */ /* 0x0003620000300800 */
[----:B----4-:R-:W-:Y:S01]  /*e050*/  FFMA.FTZ R148, R250, c[0x0][0x23c], -R209 ;  /* 0x00008f00fa947a23 */ /* 0x010fe200000108d1 */
[----:B------:R-:W-:Y:S01]  /*e060*/  F2FP.PACK_AB R149, R187, R185 ;  /* 0x000000b9bb95723e */ /* 0x000fe200000000ff */
[--C-:B------:R-:W-:Y:S02]  /*e070*/  FFMA.FTZ R250, R221, c[0x0][0x23c], -R139.reuse ;  /* 0x00008f00ddfa7a23 */ /* 0x100fe4000001088b */
[----:B------:R4:W-:Y:S01]  /*e080*/  MUFU.EX2 R179, R148 ;  /* 0x0000009400b37308 */ /* 0x0009e20000000800 */
[-C--:B------:R-:W-:Y:S01]  /*e090*/  HMMA.16816.F32 R4, R140, R144.reuse, R4 ;  /* 0x000000908c04723c */ /* 0x080fe20000001804 */
[----:B------:R-:W-:Y:S02]  /*e0a0*/  FFMA.FTZ R139, R217, c[0x0][0x23c], -R139 ;  /* 0x00008f00d98b7a23 */ /* 0x000fe4000001088b */
[----:B------:R-:W-:Y:S01]  /*e0b0*/  LDSM.16.MT88.4 R216, [R226+0xf800] ;  /* 0x00f80000e2d8783b */ /* 0x000fe20000004200 */
[--C-:B------:R-:W-:Y:S05]  /*e0c0*/  FFMA.FTZ R132, R194, c[0x0][0x23c], -R209.reuse ;  /* 0x00008f00c2847a23 */ /* 0x100fea00000108d1 */
[----:B------:R1:W-:Y:S10]  /*e0d0*/  MUFU.EX2 R194, R240 ;  /* 0x000000f000c27308 */ /* 0x0003f40000000800 */
[----:B------:R-:W-:Y:S01]  /*e0e0*/  MUFU.EX2 R201, R132 ;  /* 0x0000008400c97308 */ /* 0x000fe20000000800 */
[----:B----4-:R-:W-:Y:S02]  /*e0f0*/  FFMA.FTZ R148, R212, c[0x0][0x23c], -R209 ;  /* 0x00008f00d4947a23 */ /* 0x010fe400000108d1 */
[----:B------:R-:W-:Y:S07]  /*e100*/  LDSM.16.MT88.4 R212, [R225+0xf800] ;  /* 0x00f80000e1d4783b */ /* 0x000fee0000004200 */
[----:B------:R4:W4:Y:S01]  /*e110*/  MUFU.EX2 R176, R148 ;  /* 0x0000009400b07308 */ /* 0x0009220000000800 */
[----:B-1----:R1:W5:Y:S09]  /*e120*/  LDL.LU R240, [R1+0xa4] ;  /* 0x0000a40001f07983 */ /* 0x0023720000300800 */
[----:B------:R-:W-:Y:S10]  /*e130*/  MUFU.EX2 R195, R139 ;  /* 0x0000008b00c37308 */ /* 0x000ff40000000800 */
[----:B------:R-:W-:Y:S01]  /*e140*/  MUFU.EX2 R139, R138 ;  /* 0x0000008a008b7308 */ /* 0x000fe20000000800 */
[----:B----4-:R-:W-:Y:S02]  /*e150*/  F2FP.PACK_AB R148, R229, R165 ;  /* 0x000000a5e594723e */ /* 0x010fe400000000ff */
[----:B------:R-:W-:Y:S07]  /*e160*/  F2FP.PACK_AB R151, R176, R179 ;  /* 0x000000b3b097723e */ /* 0x000fee00000000ff */
[----:B------:R-:W4:Y:S01]  /*e170*/  MUFU.EX2 R250, R250 ;  /* 0x000000fa00fa7308 */ /* 0x000f220000000800 */
[C---:B------:R-:W-:Y:S08]  /*e180*/  HMMA.16816.F32 R8, R148.reuse, R144, R8 ;  /* 0x000000909408723c */ /* 0x040ff00000001808 */
[-C--:B------:R-:W-:Y:S08]  /*e190*/  HMMA.16816.F32 R12, R148, R146.reuse, R12 ;  /* 0x00000092940c723c */ /* 0x080ff0000000180c */
[C---:B------:R-:W-:Y:S01]  /*e1a0*/  HMMA.16816.F32 R16, R140.reuse, R146, R16 ;  /* 0x000000928c10723c */ /* 0x040fe20000001810 */
[----:B------:R-:W1:Y:S03]  /*e1b0*/  LDSM.16.MT88.4 R144, [R228+0xc800] ;  /* 0x00c80000e490783b */ /* 0x000e660000004200 */
[----:B----4-:R-:W-:Y:S04]  /*e1c0*/  F2FP.PACK_AB R208, R183, R250 ;  /* 0x000000fab7d0723e */ /* 0x010fe800000000ff */
[-C--:B------:R-:W-:Y:S08]  /*e1d0*/  HMMA.16816.F32 R20, R140, R152.reuse, R20 ;  /* 0x000000988c14723c */ /* 0x080ff00000001814 */
        /* <DEDUP_REMOVED lines=23> */
[----:B------:R-:W4:Y:S03]  /*e350*/  LDSM.16.MT88.4 R152, [R227+0xe800] ;  /* 0x00e80000e398783b */ /* 0x000f260000004200 */
[----:B--2---:R-:W-:Y:S04]  /*e360*/  FFMA.FTZ R132, R3, R190, R191 ;  /* 0x000000be03847223 */ /* 0x004fe800000100bf */
[-C--:B-1----:R-:W-:Y:S01]  /*e370*/  HMMA.16816.F32 R100, R140, R144.reuse, R100 ;  /* 0x000000908c64723c */ /* 0x082fe20000001864 */
[----:B---3--:R-:W-:Y:S03]  /*e380*/  FFMA.FTZ R0, R0, R175, R182 ;  /* 0x000000af00007223 */ /* 0x008fe600000100b6 */
[----:B------:R-:W-:Y:S01]  /*e390*/  FADD.FTZ R132, R172, R132 ;  /* 0x00000084ac847221 */ /* 0x000fe20000010000 */
[----:B------:R-:W-:Y:S01]  /*e3a0*/  MUFU.EX2 R182, R166 ;  /* 0x000000a600b67308 */ /* 0x000fe20000000800 */
[----:B------:R-:W-:Y:S02]  /*e3b0*/  FADD.FTZ R0, R239, R0 ;  /* 0x00000000ef007221 */ /* 0x000fe40000010000 */
[C---:B------:R-:W-:Y:S01]  /*e3c0*/  HMMA.16816.F32 R104, R148.reuse, R144, R104 ;  /* 0x000000909468723c */ /* 0x040fe20000001868 */
[----:B------:R1:W5:Y:S03]  /*e3d0*/  LDL.LU R239, [R1+0xa0] ;  /* 0x0000a00001ef7983 */ /* 0x0003660000300800 */
[--C-:B------:R-:W-:Y:S02]  /*e3e0*/  FFMA.FTZ R3, R188, c[0x0][0x23c], -R209.reuse ;  /* 0x00008f00bc037a23 */ /* 0x100fe400000108d1 */
[----:B------:R-:W-:Y:S02]  /*e3f0*/  FFMA.FTZ R209, R2, c[0x0][0x23c], -R209 ;  /* 0x00008f0002d17a23 */ /* 0x000fe400000108d1 */
[-C--:B------:R-:W-:Y:S01]  /*e400*/  HMMA.16816.F32 R108, R148, R146.reuse, R108 ;  /* 0x00000092946c723c */ /* 0x080fe2000000186c */
[----:B------:R2:W3:Y:S03]  /*e410*/  MUFU.EX2 R188, R3 ;  /* 0x0000000300bc7308 */ /* 0x0004e60000000800 */
[----:B------:R-:W-:Y:S02]  /*e420*/  FADD.FTZ R2, R174, R133 ;  /* 0x00000085ae027221 */ /* 0x000fe40000010000 */
[----:B------:R-:W-:Y:S02]  /*e430*/  FADD.FTZ R133, R236, R132 ;  /* 0x00000084ec857221 */ /* 0x000fe40000010000 */
[C---:B------:R-:W-:Y:S01]  /*e440*/  HMMA.16816.F32 R112, R140.reuse, R146, R112 ;  /* 0x000000928c70723c */ /* 0x040fe20000001870 */
[----:B------:R-:W1:Y:S02]  /*e450*/  LDSM.16.MT88.4 R144, [R225+0xd000] ;  /* 0x00d00000e190783b */ /* 0x000e640000004200 */
[----:B------:R3:W1:Y:S01]  /*e460*/  MUFU.EX2 R138, R209 ;  /* 0x000000d1008a7308 */ /* 0x0006620000000800 */
[----:B------:R-:W-:Y:S02]  /*e470*/  FADD.FTZ R2, R238, R2 ;  /* 0x00000002ee027221 */ /* 0x000fe40000010000 */
[----:B------:R-:W-:Y:S02]  /*e480*/  FADD.FTZ R132, R235, R0 ;  /* 0x00000000eb847221 */ /* 0x000fe40000010000 */
[-C--:B----4-:R-:W-:Y:S01]  /*e490*/  HMMA.16816.F32 R116, R140, R152.reuse, R116 ;  /* 0x000000988c74723c */ /* 0x090fe20000001874 */
[----:B------:R4:W5:Y:S03]  /*e4a0*/  LDL.LU R238, [R1+0x9c] ;  /* 0x00009c0001ee7983 */ /* 0x0009660000300800 */
[----:B------:R-:W-:Y:S02]  /*e4b0*/  FADD.FTZ R2, R234, R2 ;  /* 0x00000002ea027221 */ /* 0x000fe40000010000 */
[----:B------:R-:W-:Y:S02]  /*e4c0*/  FADD.FTZ R133, R232, R133 ;  /* 0x00000085e8857221 */ /* 0x000fe40000010000 */
[C---:B------:R-:W-:Y:S01]  /*e4d0*/  HMMA.16816.F32 R120, R148.reuse, R152, R120 ;  /* 0x000000989478723c */ /* 0x040fe20000001878 */
[----:B--2---:R-:W-:Y:S02]  /*e4e0*/  FADD.FTZ R3, R173, R210 ;  /* 0x000000d2ad037221 */ /* 0x004fe40000010000 */
[----:B------:R-:W-:Y:S01]  /*e4f0*/  LDSM.16.MT88.4 R172, [R226+0xd800] ;  /* 0x00d80000e2ac783b */ /* 0x000fe20000004200 */
[----:B---3--:R-:W-:Y:S01]  /*e500*/  MOV R166, R188 ;  /* 0x000000bc00a67202 */ /* 0x008fe20000000f00 */
[----:B------:R-:W-:Y:S01]  /*e510*/  FADD.FTZ R2, R222, R2 ;  /* 0x00000002de027221 */ /* 0x000fe20000010000 */
[----:B------:R-:W-:Y:S01]  /*e520*/  F2FP.PACK_AB R210, R195, R182 ;  /* 0x000000b6c3d2723e */ /* 0x000fe200000000ff */
[----:B------:R-:W-:Y:S01]  /*e530*/  FADD.FTZ R3, R237, R3 ;  /* 0x00000003ed037221 */ /* 0x000fe20000010000 */
[-C--:B------:R-:W-:Y:S01]  /*e540*/  HMMA.16816.F32 R124, R148, R154.reuse, R124 ;  /* 0x0000009a947c723c */ /* 0x080fe2000000187c */
[----:B------:R-:W-:Y:S02]  /*e550*/  FADD.FTZ R132, R231, R132 ;  /* 0x00000084e7847221 */ /* 0x000fe40000010000 */
[----:B------:R-:W-:Y:S01]  /*e560*/  LDSM.16.MT88.4 R220, [R228+0xf800] ;  /* 0x00f80000e4dc783b */ /* 0x000fe20000004200 */
[----:B------:R-:W-:Y:S01]  /*e570*/  FADD.FTZ R0, R233, R3 ;  /* 0x00000003e9007221 */ /* 0x000fe20000010000 */
[----:B------:R-:W-:Y:S01]  /*e580*/  F2FP.PACK_AB R209, R245, R244 ;  /* 0x000000f4f5d1723e */ /* 0x000fe200000000ff */
[----:B------:R-:W-:Y:S01]  /*e590*/  FADD.FTZ R2, R230, R2 ;  /* 0x00000002e6027221 */ /* 0x000fe20000010000 */
[----:B------:R-:W-:Y:S01]  /*e5a0*/  F2FP.PACK_AB R151, R188, R201 ;  /* 0x000000c9bc97723e */ /* 0x000fe200000000ff */
[----:B------:R-:W-:Y:S01]  /*e5b0*/  HMMA.16816.F32 R128, R140, R154, R128 ;  /* 0x0000009a8c80723c */ /* 0x000fe20000001880 */
[----:B------:R-:W-:Y:S02]  /*e5c0*/  F2FP.PACK_AB R148, R170, R193 ;  /* 0x000000c1aa94723e */ /* 0x000fe400000000ff */
[----:B------:R-:W2:Y:S01]  /*e5d0*/  LDSM.16.MT88.4 R152, [R227+0xd000] ;  /* 0x00d00000e398783b */ /* 0x000ea20000004200 */
[----:B------:R-:W-:Y:S01]  /*e5e0*/  F2FP.PACK_AB R150, R203, R199 ;  /* 0x000000c7cb96723e */ /* 0x000fe200000000ff */
[----:B------:R-:W-:Y:S01]  /*e5f0*/  FADD.FTZ R3, R165, R0 ;  /* 0x00000000a5037221 */ /* 0x000fe20000010000 */
[----:B------:R-:W-:Y:S01]  /*e600*/  F2FP.PACK_AB R149, R197, R168 ;  /* 0x000000a8c595723e */ /* 0x000fe200000000ff */
[----:B------:R-:W-:Y:S01]  /*e610*/  FADD.FTZ R133, R164, R133 ;  /* 0x00000085a4857221 */ /* 0x000fe20000010000 */
[----:B------:R-:W-:Y:S01]  /*e620*/  F2FP.PACK_AB R143, R189, R200 ;  /* 0x000000c8bd8f723e */ /* 0x000fe200000000ff */
[----:B------:R-:W-:Y:S02]  /*e630*/  FADD.FTZ R3, R229, R3 ;  /* 0x00000003e5037221 */ /* 0x000fe40000010000 */
[----:B------:R4:W5:Y:S01]  /*e640*/  LDL.LU R237, [R1+0x98] ;  /* 0x0000980001ed7983 */ /* 0x0009620000300800 */
[----:B------:R-:W-:Y:S02]  /*e650*/  F2FP.PACK_AB R140, R169, R192 ;  /* 0x000000c0a98c723e */ /* 0x000fe400000000ff */
[----:B------:R-:W-:Y:S01]  /*e660*/  F2FP.PACK_AB R142, R202, R198 ;  /* 0x000000c6ca8e723e */ /* 0x000fe200000000ff */
[----:B------:R4:W5:Y:S01]  /*e670*/  LDL.LU R236, [R1+0x94] ;  /* 0x0000940001ec7983 */ /* 0x0009620000300800 */
[----:B------:R-:W-:Y:S02]  /*e680*/  F2FP.PACK_AB R141, R171, R196 ;  /* 0x000000c4ab8d723e */ /* 0x000fe400000000ff */
[----:B-1----:R-:W-:Y:S01]  /*e690*/  F2FP.PACK_AB R211, R138, R139 ;  /* 0x0000008b8ad3723e */ /* 0x002fe200000000ff */
[----:B------:R4:W5:Y:S01]  /*e6a0*/  LDL.LU R235, [R1+0x90] ;  /* 0x0000900001eb7983 */ /* 0x0009620000300800 */
[----:B------:R-:W-:Y:S03]  /*e6b0*/  MOV R0, R185 ;  /* 0x000000b900007202 */ /* 0x000fe60000000f00 */
[-C--:B------:R-:W-:Y:S01]  /*e6c0*/  HMMA.16816.F32 R4, R140, R144.reuse, R4 ;  /* 0x000000908c04723c */ /* 0x080fe20000001804 */
[----:B------:R4:W5:Y:S01]  /*e6d0*/  LDL.LU R234, [R1+0x8c] ;  /* 0x00008c0001ea7983 */ /* 0x0009620000300800 */
[----:B------:R-:W-:Y:S01]  /*e6e0*/  FADD.FTZ R0, R0, R132 ;  /* 0x0000008400007221 */ /* 0x000fe20000010000 */
[----:B------:R-:W-:Y:S02]  /*e6f0*/  MOV R132, R137 ;  /* 0x0000008900847202 */ /* 0x000fe40000000f00 */
[----:B------:R4:W5:Y:S03]  /*e700*/  LDL.LU R233, [R1+0x88] ;  /* 0x0000880001e97983 */ /* 0x0009660000300800 */
[C---:B------:R-:W-:Y:S01]  /*e710*/  HMMA.16816.F32 R8, R148.reuse, R144, R8 ;  /* 0x000000909408723c */ /* 0x040fe20000001808 */
[----:B------:R4:W5:Y:S04]  /*e720*/  LDL.LU R232, [R1+0x84] ;  /* 0x0000840001e87983 */ /* 0x0009680000300800 */
[----:B------:R4:W5:Y:S03]  /*e730*/  LDL.LU R231, [R1+0x80] ;  /* 0x0000800001e77983 */ /* 0x0009660000300800 */
[-C--:B------:R-:W-:Y:S01]  /*e740*/  HMMA.16816.F32 R12, R148, R146.reuse, R12 ;  /* 0x00000092940c723c */ /* 0x080fe2000000180c */
[----:B------:R4:W5:Y:S04]  /*e750*/  LDL.LU R230, [R1+0x7c] ;  /* 0x00007c0001e67983 */ /* 0x0009680000300800 */
[----:B------:R4:W5:Y:S03]  /*e760*/  LDL.LU R229, [R1+0x78] ;  /* 0x0000780001e57983 */ /* 0x0009660000300800 */
        /* <DEDUP_REMOVED lines=11> */
[----:B------:R-:W3:Y:S07]  /*e820*/  LDSM.16.MT88.4 R160, [R228+0xf000] ;  /* 0x00f00000e4a0783b */ /* 0x000eee0000004200 */
        /* <DEDUP_REMOVED lines=8> */
[C---:B------:R-:W-:Y:S08]  /*e8b0*/  HMMA.16816.F32 R80, R140.reuse, R146, R80 ;  /* 0x000000928c50723c */ /* 0x040ff00000001850 */
[-C--:B---3--:R-:W-:Y:S08]  /*e8c0*/  HMMA.16816.F32 R84, R140, R156.reuse, R84 ;  /* 0x0000009c8c54723c */ /* 0x088ff00000001854 */
[C---:B------:R-:W-:Y:S08]  /*e8d0*/  HMMA.16816.F32 R88, R148.reuse, R156, R88 ;  /* 0x0000009c9458723c */ /* 0x040ff00000001858 */
[-C--:B------:R-:W-:Y:S08]  /*e8e0*/  HMMA.16816.F32 R92, R148, R158.reuse, R92 ;  /* 0x0000009e945c723c */ /* 0x080ff0000000185c */
[C---:B------:R-:W-:Y:S01]  /*e8f0*/  HMMA.16816.F32 R96, R140.reuse, R158, R96 ;  /* 0x0000009e8c60723c */ /* 0x040fe20000001860 */
[----:B------:R-:W1:Y:S07]  /*e900*/  LDSM.16.MT88.4 R156, [R225+0xd800] ;  /* 0x00d80000e19c783b */ /* 0x000e6e0000004200 */
[-C--:B------:R-:W-:Y:S08]  /*e910*/  HMMA.16816.F32 R100, R140, R160.reuse, R100 ;  /* 0x000000a08c64723c */ /* 0x080ff00000001864 */
[C---:B------:R-:W-:Y:S07]  /*e920*/  HMMA.16816.F32 R104, R148.reuse, R160, R104 ;  /* 0x000000a09468723c */ /* 0x040fee0000001868 */
[----:B------:R-:W-:Y:S01]  /*e930*/  MOV R161, R189 ;  /* 0x000000bd00a17202 */ /* 0x000fe20000000f00 */
[-C--:B------:R-:W-:Y:S01]  /*e940*/  HMMA.16816.F32 R108, R148, R162.reuse, R108 ;  /* 0x000000a2946c723c */ /* 0x080fe2000000186c */
[----:B------:R-:W3:Y:S07]  /*e950*/  LDSM.16.MT88.4 R188, [R228+0xd800] ;  /* 0x00d80000e4bc783b */ /* 0x000eee0000004200 */
[C---:B------:R-:W-:Y:S08]  /*e960*/  HMMA.16816.F32 R112, R140.reuse, R162, R112 ;  /* 0x000000a28c70723c */ /* 0x040ff00000001870 */
[-C--:B--2---:R-:W-:Y:S08]  /*e970*/  HMMA.16816.F32 R116, R140, R152.reuse, R116 ;  /* 0x000000988c74723c */ /* 0x084ff00000001874 */
        /* <DEDUP_REMOVED lines=8> */
[----:B------:R-:W1:Y:S07]  /*ea00*/  LDSM.16.MT88.4 R4, [R227+0xf800] ;  /* 0x00f80000e304783b */ /* 0x000e6e0000004200 */
[C---:B------:R-:W-:Y:S07]  /*ea10*/  HMMA.16816.F32 R144, R208.reuse, R156, R8 ;  /* 0x0000009cd090723c */ /* 0x040fee0000001808 */
[----:B------:R-:W-:Y:S01]  /*ea20*/  MOV R8, R161 ;  /* 0x000000a100087202 */ /* 0x000fe20000000f00 */
[-C--:B------:R-:W-:Y:S01]  /*ea30*/  HMMA.16816.F32 R152, R208, R158.reuse, R12 ;  /* 0x0000009ed098723c */ /* 0x080fe2000000180c */
[----:B------:R-:W-:Y:S03]  /*ea40*/  MOV R11, R195 ;  /* 0x000000c3000b7202 */ /* 0x000fe60000000f00 */
[----:B------:R-:W-:Y:S01]  /*ea50*/  MOV R9, R184 ;  /* 0x000000b800097202 */ /* 0x000fe20000000f00 */
[----:B------:R-:W-:Y:S02]  /*ea60*/  IMAD.MOV.U32 R10, RZ, RZ, R167 ;  /* 0x000000ffff0a7224 */ /* 0x000fe400078e00a7 */
[----:B------:R-:W-:Y:S01]  /*ea70*/  IMAD.MOV.U32 R15, RZ, RZ, R194 ;  /* 0x000000ffff0f7224 */ /* 0x000fe200078e00c2 */
[C---:B------:R-:W-:Y:S01]  /*ea80*/  HMMA.16816.F32 R156, R140.reuse, R158, R16 ;  /* 0x0000009e8c9c723c */ /* 0x040fe20000001810 */
[----:B------:R-:W-:Y:S03]  /*ea90*/  MOV R14, R182 ;  /* 0x000000b6000e7202 */ /* 0x000fe60000000f00 */
[----:B------:R-:W-:Y:S01]  /*eaa0*/  MOV R13, R186 ;  /* 0x000000ba000d7202 */ /* 0x000fe20000000f00 */
[----:B------:R-:W-:Y:S02]  /*eab0*/  IMAD.MOV.U32 R12, RZ, RZ, R183 ;  /* 0x000000ffff0c7224 */ /* 0x000fe400078e00b7 */
[----:B------:R-:W-:Y:S01]  /*eac0*/  IMAD.MOV.U32 R18, RZ, RZ, R203 ;  /* 0x000000ffff127224 */ /* 0x000fe200078e00cb */
[-C--:B------:R-:W-:Y:S01]  /*ead0*/  HMMA.16816.F32 R160, R140, R172.reuse, R20 ;  /* 0x000000ac8ca0723c */ /* 0x080fe20000001814 */
[----:B------:R-:W-:Y:S03]  /*eae0*/  MOV R19, R166 ;  /* 0x000000a600137202 */ /* 0x000fe60000000f00 */
[----:B------:R-:W-:Y:S01]  /*eaf0*/  MOV R17, R202 ;  /* 0x000000ca00117202 */ /* 0x000fe20000000f00 */
[----:B------:R-:W-:Y:S01]  /*eb00*/  FADD.FTZ R10, R10, R2 ;  /* 0x000000020a0a7221 */ /* 0x000fe20000010000 */
[----:B------:R-:W-:Y:S02]  /*eb10*/  MOV R16, R201 ;  /* 0x000000c900107202 */ /* 0x000fe40000000f00 */
[C---:B------:R-:W-:Y:S01]  /*eb20*/  HMMA.16816.F32 R164, R208.reuse, R172, R24 ;  /* 0x000000acd0a4723c */ /* 0x040fe20000001818 */
[----:B------:R-:W-:Y:S03]  /*eb30*/  MOV R23, R200 ;  /* 0x000000c800177202 */ /* 0x000fe60000000f00 */
[----:B------:R-:W-:Y:S02]  /*eb40*/  MOV R22, R199 ;  /* 0x000000c700167202 */ /* 0x000fe40000000f00 */
[----:B------:R-:W-:Y:S02]  /*eb50*/  MOV R20, R197 ;  /* 0x000000c500147202 */ /* 0x000fe40000000f00 */
[----:B------:R-:W-:Y:S04]  /*eb60*/  MOV R27, R171 ;  /* 0x000000ab001b7202 */ /* 0x000fe80000000f00 */
[----:B------:R-:W-:Y:S02]  /*eb70*/  MOV R24, R168 ;  /* 0x000000a800187202 */ /* 0x000fe40000000f00 */
[----:B------:R-:W-:Y:S02]  /*eb80*/  MOV R26, R170 ;  /* 0x000000aa001a7202 */ /* 0x000fe40000000f00 */
[----:B------:R-:W-:Y:S02]  /*eb90*/  MOV R25, R169 ;  /* 0x000000a900197202 */ /* 0x000fe40000000f00 */
[-C--:B------:R-:W-:Y:S01]  /*eba0*/  HMMA.16816.F32 R168, R208, R174.reuse, R28 ;  /* 0x000000aed0a8723c */ /* 0x080fe2000000181c */
[----:B------:R-:W-:Y:S06]  /*ebb0*/  MOV R21, R198 ;  /* 0x000000c600157202 */ /* 0x000fec0000000f00 */
[----:B------:R-:W-:Y:S01]  /*ebc0*/  MOV R31, R196 ;  /* 0x000000c4001f7202 */ /* 0x000fe20000000f00 */
        /* <DEDUP_REMOVED lines=8> */
[-C--:B---3--:R-:W-:Y:S01]  /*ec50*/  HMMA.16816.F32 R176, R140, R188.reuse, R36 ;  /* 0x000000bc8cb0723c */ /* 0x088fe20000001824 */
[----:B------:R-:W-:Y:S06]  /*ec60*/  FADD.FTZ R10, R33, R10 ;  /* 0x0000000a210a7221 */ /* 0x000fec0000010000 */
[----:B------:R-:W-:Y:S01]  /*ec70*/  MOV R37, R28 ;  /* 0x0000001c00257202 */ /* 0x000fe20000000f00 */
[----:B------:R-:W-:Y:S01]  /*ec80*/  IMAD.MOV.U32 R39, RZ, RZ, R180 ;  /* 0x000000ffff277224 */ /* 0x000fe200078e00b4 */
[----:B------:R-:W-:Y:S03]  /*ec90*/  MOV R28, R29 ;  /* 0x0000001d001c7202 */ /* 0x000fe60000000f00 */
[----:B------:R-:W-:Y:S01]  /*eca0*/  MOV R29, R30 ;  /* 0x0000001e001d7202 */ /* 0x000fe20000000f00 */
[----:B------:R-:W-:Y:S01]  /*ecb0*/  FADD.FTZ R0, R37, R0 ;  /* 0x0000000025007221 */ /* 0x000fe20000010000 */
[----:B------:R-:W-:Y:S02]  /*ecc0*/  MOV R30, R31 ;  /* 0x0000001f001e7202 */ /* 0x000fe40000000f00 */
[----:B------:R-:W-:Y:S01]  /*ecd0*/  MOV R31, R24 ;  /* 0x00000018001f7202 */ /* 0x000fe20000000f00 */
[----:B------:R-:W-:Y:S01]  /*ece0*/  FADD.FTZ R0, R32, R0 ;  /* 0x0000000020007221 */ /* 0x000fe20000010000 */
[----:B------:R-:W-:Y:S01]  /*ecf0*/  MOV R24, R25 ;  /* 0x0000001900187202 */ /* 0x000fe20000000f00 */
[----:B------:R-:W-:Y:S01]  /*ed00*/  IMAD.MOV.U32 R25, RZ, RZ, R26 ;  /* 0x000000ffff197224 */ /* 0x000fe200078e001a */
        /* <DEDUP_REMOVED lines=8> */
[----:B------:R-:W-:Y:S01]  /*ed90*/  MOV R18, R8 ;  /* 0x0000000800127202 */ /* 0x000fe20000000f00 */
[----:B------:R-:W-:Y:S01]  /*eda0*/  FADD.FTZ R8, R224, R133 ;  /* 0x00000085e0087221 */ /* 0x000fe20000010000 */
[----:B------:R-:W-:Y:S01]  /*edb0*/  MOV R38, R181 ;  /* 0x000000b500267202 */ /* 0x000fe20000000f00 */
[----:B------:R4:W5:Y:S01]  /*edc0*/  LDL.LU R224, [R1+0x74] ;  /* 0x0000740001e07983 */ /* 0x0009620000300800 */
[C---:B------:R-:W-:Y:S03]  /*edd0*/  HMMA.16816.F32 R180, R208.reuse, R188, R40 ;  /* 0x000000bcd0b4723c */ /* 0x040fe60000001828 */
[----:B------:R-:W-:Y:S02]  /*ede0*/  FADD.FTZ R2, R38, R3 ;  /* 0x0000000326027221 */ /* 0x000fe40000010000 */
[----:B------:R-:W-:Y:S02]  /*edf0*/  FADD.FTZ R3, R39, R8 ;  /* 0x0000000827037221 */ /* 0x000fe40000010000 */
        /* <DEDUP_REMOVED lines=19> */
[----:B------:R-:W-:Y:S04]  /*ef30*/  FADD.FTZ R3, R20, R3 ;  /* 0x0000000314037221 */ /* 0x000fe80000010000 */
[C---:B------:R-:W-:Y:S01]  /*ef40*/  HMMA.16816.F32 R204, R140.reuse, R206, R64 ;  /* 0x000000ce8ccc723c */ /* 0x040fe20000001840 */
[----:B------:R-:W-:Y:S04]  /*ef50*/  FADD.FTZ R3, R16, R3 ;  /* 0x0000000310037221 */ /* 0x000fe80000010000 */
[----:B------:R-:W-:Y:S03]  /*ef60*/  FADD.FTZ R3, R249, R3 ;  /* 0x00000003f9037221 */ /* 0x000fe60000010000 */
[-C--:B------:R-:W-:Y:S01]  /*ef70*/  HMMA.16816.F32 R68, R140, R212.reuse, R68 ;  /* 0x000000d48c44723c */ /* 0x080fe20000001844 */
[----:B------:R-:W-:Y:S07]  /*ef80*/  FADD.FTZ R8, R252, R3 ;  /* 0x00000003fc087221 */ /* 0x000fee0000010000 */
        /* <DEDUP_REMOVED lines=11> */
[-C--:B-1----:R-:W-:Y:S08]  /*f040*/  HMMA.16816.F32 R116, R140, R4.reuse, R116 ;  /* 0x000000048c74723c */ /* 0x082ff00000001874 */
        /* <DEDUP_REMOVED lines=8> */
[----:B------:R-:W-:Y:S02]  /*f0d0*/  FADD.FTZ R4, R244, R0 ;  /* 0x00000000f4047221 */ /* 0x000fe40000010000 */
[----:B------:R-:W-:Y:S02]  /*f0e0*/  FADD.FTZ R0, R12, R5 ;  /* 0x000000050c007221 */ /* 0x000fe40000010000 */
[----:B------:R-:W-:Y:S01]  /*f0f0*/  FADD.FTZ R5, R13, R8 ;  /* 0x000000080d057221 */ /* 0x000fe20000010000 */
[----:B------:R-:W-:Y:S01]  /*f100*/  MOV R141, R134 ;  /* 0x00000086008d7202 */ /* 0x000fe20000000f00 */
[----:B------:R-:W-:Y:S03]  /*f110*/  FADD.FTZ R2, R248, R2 ;  /* 0x00000002f8027221 */ /* 0x000fe60000010000 */
[----:B------:R-:W-:Y:S01]  /*f120*/  FADD.FTZ R5, R15, R5 ;  /* 0x000000050f057221 */ /* 0x000fe20000010000 */
[----:B------:R-:W-:Y:S01]  /*f130*/  MOV R140, R135 ;  /* 0x00000087008c7202 */ /* 0x000fe20000000f00 */
        /* <DEDUP_REMOVED lines=12> */
[----:B----45:R-:W-:-:S05]  /*f200*/  @P4 BRA `(.L_x_374) ;  /* 0xffffa64000004947 */ /* 0x030fca000383ffff */
.L_x_373:
[----:B----4-:R-:W2:Y:S04]  /*f210*/  LDL.LU R2, [R1+0x2c] ;  /* 0x00002c0001027983 */ /* 0x010ea80000300800 */
[----:B------:R-:W3:Y:S04]  /*f220*/  LDL.LU R8, [R1+0x34] ;  /* 0x0000340001087983 */ /* 0x000ee80000300800 */
[----:B------:R-:W4:Y:S04]  /*f230*/  LDL.LU R7, [R1+0x30] ;  /* 0x0000300001077983 */ /* 0x000f280000300800 */
        /* <DEDUP_REMOVED lines=33> */
[----:B---3--:R-:W-:Y:S01]  /*f450*/  FMUL.FTZ R49, R0, R85 ;  /* 0x0000005500317220 */ /* 0x008fe20000410000 */
[----:B------:R-:W-:Y:S01]  /*f460*/  MOV R2, 0x3f800000 ;  /* 0x3f80000000027802 */ /* 0x000fe20000000f00 */
[----:B------:R-:W1:Y:S01]  /*f470*/  S2R R85, SR_TID.X ;  /* 0x0000000000557919 */ /* 0x000e620000002100 */
[----:B------:R-:W-:Y:S01]  /*f480*/  FSETP.NE.FTZ.AND P0, PT, R138, RZ, PT ;  /* 0x000000ff8a00720b */ /* 0x000fe20003f15000 */
[C---:B------:R-:W-:Y:S02]  /*f490*/  FMUL.FTZ R148, R0.reuse, R148 ;  /* 0x0000009400947220 */ /* 0x040fe40000410000 */
[C---:B------:R-:W-:Y:S02]  /*f4a0*/  FMUL.FTZ R6, R0.reuse, R149 ;  /* 0x0000009500067220 */ /* 0x040fe40000410000 */
[C---:B------:R-:W-:Y:S02]  /*f4b0*/  FMUL.FTZ R156, R0.reuse, R156 ;  /* 0x0000009c009c7220 */ /* 0x040fe40000410000 */
[----:B------:R-:W-:Y:S01]  /*f4c0*/  FMUL.FTZ R4, R0, R157 ;  /* 0x0000009d00047220 */ /* 0x000fe20000410000 */
[----:B------:R-:W-:Y:S01]  /*f4d0*/  F2FP.PACK_AB R6, R6, R148 ;  /* 0x000000940606723e */ /* 0x000fe200000000ff */
[----:B------:R-:W2:Y:S01]  /*f4e0*/  @P3 MUFU.RCP R2, R139 ;  /* 0x0000008b00023308 */ /* 0x000ea20000001000 */
        /* <DEDUP_REMOVED lines=20> */
[----:B-1----:R-:W-:Y:S01]  /*f630*/  SHF.R.S32.HI R69, RZ, 0x1f, R85 ;  /* 0x0000001fff457819 */ /* 0x002fe20000011455 */
[C---:B------:R-:W-:Y:S01]  /*f640*/  FMUL.FTZ R80, R0.reuse, R80 ;  /* 0x0000005000507220 */ /* 0x040fe20000410000 */
[----:B------:R-:W-:Y:S01]  /*f650*/  F2FP.PACK_AB R61, R61, R204 ;  /* 0x000000cc3d3d723e */ /* 0x000fe200000000ff */
[C---:B------:R-:W-:Y:S01]  /*f660*/  FMUL.FTZ R53, R0.reuse, R81 ;  /* 0x0000005100357220 */ /* 0x040fe20000410000 */
[----:B------:R-:W-:Y:S01]  /*f670*/  LEA.HI R25, R69, R85, RZ, 0x2 ;  /* 0x0000005545197211 */ /* 0x000fe200078f10ff */
[C---:B------:R-:W-:Y:S01]  /*f680*/  FMUL.FTZ R84, R0.reuse, R84 ;  /* 0x0000005400547220 */ /* 0x040fe20000410000 */
[----:B------:R-:W-:Y:S01]  /*f690*/  F2FP.PACK_AB R57, R57, R27 ;  /* 0x0000001b3939723e */ /* 0x000fe200000000ff */
[C---:B------:R-:W-:Y:S01]  /*f6a0*/  FMUL.FTZ R96, R0.reuse, R96 ;  /* 0x0000006000607220 */ /* 0x040fe20000410000 */
[----:B------:R-:W-:Y:S01]  /*f6b0*/  F2FP.PACK_AB R53, R53, R80 ;  /* 0x000000503535723e */ /* 0x000fe200000000ff */
[C---:B------:R-:W-:Y:S01]  /*f6c0*/  FMUL.FTZ R45, R0.reuse, R97 ;  /* 0x00000061002d7220 */ /* 0x040fe20000410000 */
[----:B------:R-:W-:Y:S01]  /*f6d0*/  F2FP.PACK_AB R49, R49, R84 ;  /* 0x000000543131723e */ /* 0x000fe200000000ff */
[C---:B------:R-:W-:Y:S01]  /*f6e0*/  FMUL.FTZ R100, R0.reuse, R100 ;  /* 0x0000006400647220 */ /* 0x040fe20000410000 */
[----:B------:R-:W-:Y:S01]  /*f6f0*/  LEA.HI R84, R69, R85, RZ, 0x5 ;  /* 0x0000005545547211 */ /* 0x000fe200078f28ff */
        /* <DEDUP_REMOVED lines=112> */
[C---:B------:R-:W-:Y:S01]  /*fe00*/  FMUL.FTZ R8, R0.reuse, R146 ;  /* 0x0000009200087220 */ /* 0x040fe20000410000 */
[----:B------:R-:W-:Y:S01]  /*fe10*/  LEA.HI R3, R3, R2, RZ, 0x3 ;  /* 0x0000000203037211 */ /* 0x000fe200078f18ff */
[----:B------:R-:W-:-:S02]  /*fe20*/  FMUL.FTZ R155, R0, R155 ;  /* 0x0000009b009b7220 */ /* 0x000fc40000410000 */
[C---:B------:R-:W-:Y:S01]  /*fe30*/  FMUL.FTZ R13, R0.reuse, R154 ;  /* 0x0000009a000d7220 */ /* 0x040fe20000410000 */
[----:B------:R-:W-:Y:S01]  /*fe40*/  LOP3.LUT R3, R3, 0xfffffff8, RZ, 0xc0, !PT ;  /* 0xfffffff803037812 */ /* 0x000fe200078ec0ff */
[C---:B------:R-:W-:Y:S01]  /*fe50*/  FMUL.FTZ R167, R0.reuse, R167 ;  /* 0x000000a700a77220 */ /* 0x040fe20000410000 */
[----:B------:R-:W-:Y:S01]  /*fe60*/  F2FP.PACK_AB R8, R147, R8 ;  /* 0x000000089308723e */ /* 0x000fe200000000ff */
[----:B------:R-:W-:Y:S01]  /*fe70*/  FMUL.FTZ R17, R0, R166 ;  /* 0x000000a600117220 */ /* 0x000fe20000410000 */
[----:B------:R-:W-:Y:S01]  /*fe80*/  IADD3 R3, R2, -R3, RZ ;  /* 0x8000000302037210 */ /* 0x000fe20007ffe0ff */
[C---:B------:R-:W-:Y:S01]  /*fe90*/  FMUL.FTZ R171, R0.reuse, R171 ;  /* 0x000000ab00ab7220 */ /* 0x040fe20000410000 */
[----:B------:R-:W-:Y:S01]  /*fea0*/  F2FP.PACK_AB R13, R155, R13 ;  /* 0x0000000d9b0d723e */ /* 0x000fe200000000ff */
[C---:B------:R-:W-:Y:S01]  /*feb0*/  FMUL.FTZ R23, R0.reuse, R170 ;  /* 0x000000aa00177220 */ /* 0x040fe20000410000 */
        /* <DEDUP_REMOVED lines=59> */
[----:B------:R4:W-:Y:S04]  /*10270*/  STS [R0+0x2000], R9 ;  /* 0x0020000900007388 */ /* 0x0009e80000000800 */
        /* <DEDUP_REMOVED lines=9> */
[-C--:B------:R-:W-:Y:S02]  /*10310*/  IADD3 R3, R3, R2.reuse, RZ ;  /* 0x0000000203037210 */ /* 0x080fe40007ffe0ff */
[-C--:B---3--:R-:W-:Y:S01]  /*10320*/  IADD3 R7, R0, R5.reuse, RZ ;  /* 0x0000000500077210 */ /* 0x088fe20007ffe0ff */
[----:B------:R2:W-:Y:S01]  /*10330*/  STS [R4], R12 ;  /* 0x0000000c04007388 */ /* 0x0005e20000000800 */
[----:B------:R-:W-:Y:S01]  /*10340*/  IADD3 R6, R4, R5, RZ ;  /* 0x0000000504067210 */ /* 0x000fe20007ffe0ff */
[----:B------:R-:W-:Y:S01]  /*10350*/  ULDC.64 UR4, c[0x0][0x1e0] ;  /* 0x0000780000047ab9 */ /* 0x000fe20000000a00 */
[----:B----4-:R-:W-:Y:S01]  /*10360*/  MOV R9, 0x7f800000 ;  /* 0x7f80000000097802 */ /* 0x010fe20000000f00 */
[----:B------:R-:W-:Y:S01]  /*10370*/  STS [R4+0x400], R11 ;  /* 0x0004000b04007388 */ /* 0x000fe20000000800 */
[----:B------:R-:W-:Y:S01]  /*10380*/  @!UP0 UIMAD UR12, UR12, UR4, URZ ;  /* 0x000000040c0c82a4 */ /* 0x000fe2000f8e023f */
[----:B------:R-:W-:-:S02]  /*10390*/  IADD3 R8, R5, R2, RZ ;  /* 0x0000000205087210 */ /* 0x000fc40007ffe0ff */
[----:B------:R-:W-:Y:S01]  /*103a0*/  STS [R3], R15 ;  /* 0x0000000f03007388 */ /* 0x000fe20000000800 */
[----:B------:R-:W-:Y:S01]  /*103b0*/  IADD3 R5, R3, R5, RZ ;  /* 0x0000000503057210 */ /* 0x000fe20007ffe0ff */
[----:B------:R-:W-:Y:S02]  /*103c0*/  @!UP0 UIMAD.WIDE.U32 UR22, UR6, UR4, URZ ;  /* 0x00000004061682a5 */ /* 0x000fe4000f8e003f */
[----:B------:R3:W-:Y:S01]  /*103d0*/  STS [R3+0x400], R14 ;  /* 0x0004000e03007388 */ /* 0x0007e20000000800 */
        /* <DEDUP_REMOVED lines=14> */
[----:B------:R-:W-:Y:S02]  /*104c0*/  @UP1 ULDC UR13, c[0x0][0x210] ;  /* 0x00008400000d1ab9 */ /* 0x000fe40000000800 */
[----:B------:R-:W-:Y:S01]  /*104d0*/  ULDC UR5, c[0x0][0x234] ;  /* 0x00008d0000057ab9 */ /* 0x000fe20000000800 */
[----:B------:R-:W-:Y:S01]  /*104e0*/  STS [R7], R22 ;  /* 0x0000001607007388 */ /* 0x000fe20000000800 */
[----:B------:R-:W-:-:S02]  /*104f0*/  @UP1 UIMAD UR13, UR13, UR9, URZ ;  /* 0x000000090d0d12a4 */ /* 0x000fc4000f8e023f */
[----:B------:R-:W-:Y:S01]  /*10500*/  @!UP1 USEL UR13, UR9, UR5, !UP2 ;  /* 0x00000005090d9287 */ /* 0x000fe2000d000000 */
[----:B------:R-:W-:Y:S01]  /*10510*/  STS [R7+0x400], R21 ;  /* 0x0004001507007388 */ /* 0x000fe20000000800 */
[----:B------:R-:W-:Y:S01]  /*10520*/  ULDC UR4, c[0x0][0x1c0] ;  /* 0x0000700000047ab9 */ /* 0x000fe20000000800 */
[----:B---3--:R-:W-:Y:S01]  /*10530*/  MOV R14, 0x7f800000 ;  /* 0x7f800000000e7802 */ /* 0x008fe20000000f00 */
        /* <DEDUP_REMOVED lines=52> */
[----:B------:R3:W-:Y:S04]  /*10880*/  STS [R7+0x4000], R41 ;  /* 0x0040002907007388 */ /* 0x0007e80000000800 */
[----:B------:R3:W-:Y:S01]  /*10890*/  STS [R7+0x4400], R40 ;  /* 0x0044002807007388 */ /* 0x0007e20000000800 */
[----:B--2---:R-:W-:-:S03]  /*108a0*/  @P3 FMUL.FTZ R2, R2, 0.69314718246459960938 ;  /* 0x3f31721802023820 */ /* 0x004fc60000410000 */
[----:B------:R2:W-:Y:S01]  /*108b0*/  STS [R8+0x4000], R37 ;  /* 0x0040002508007388 */ /* 0x0005e20000000800 */
[----:B------:R-:W-:-:S03]  /*108c0*/  @P3 FFMA.FTZ R9, R136, c[0x0][0x238], R2 ;  /* 0x00008e0088093a23 */ /* 0x000fc60000010002 */
[----:B------:R2:W-:Y:S01]  /*108d0*/  STS [R8+0x4400], R36 ;  /* 0x0044002408007388 */ /* 0x0005e20000000800 */
[----:B-1----:R-:W1:Y:S01]  /*108e0*/  @P5 MUFU.LG2 R4, R133 ;  /* 0x0000008500045308 */ /* 0x002e620000000c00 */
[----:B----4-:R-:W-:Y:S02]  /*108f0*/  @P0 FMUL.FTZ R0, R0, 0.69314718246459960938 ;  /* 0x3f31721800000820 */ /* 0x010fe40000410000 */
[----:B------:R2:W-:Y:S02]  /*10900*/  STS [R7+0x6000], R39 ;  /* 0x0060002707007388 */ /* 0x0005e40000000800 */
[----:B------:R-:W-:Y:S02]  /*10910*/  @P0 FFMA.FTZ R12, R134, c[0x0][0x238], R0 ;  /* 0x00008e00860c0a23 */ /* 0x000fe40000010000 */
[----:B------:R2:W-:Y:S01]  /*10920*/  STS [R7+0x6400], R38 ;  /* 0x0064002607007388 */ /* 0x0005e20000000800 */
[----:B---3--:R-:W3:Y:S03]  /*10930*/  @P4 MUFU.LG2 R3, R132 ;  /* 0x0000008400034308 */ /* 0x008ee60000000c00 */
[----:B------:R2:W-:Y:S04]  /*10940*/  STS [R8+0x6000], R35 ;  /* 0x0060002308007388 */ /* 0x0005e80000000800 */
[----:B------:R2:W-:Y:S01]  /*10950*/  STS [R8+0x6400], R34 ;  /* 0x0064002208007388 */ /* 0x0005e20000000800 */
[----:B-1----:R-:W-:-:S03]  /*10960*/  @P5 FMUL.FTZ R4, R4, 0.69314718246459960938 ;  /* 0x3f31721804045820 */ /* 0x002fc60000410000 */
[----:B------:R2:W-:Y:S01]  /*10970*/  STS [R6+0x4000], R33 ;  /* 0x0040002106007388 */ /* 0x0005e20000000800 */
[----:B------:R-:W-:-:S03]  /*10980*/  @P5 FFMA.FTZ R13, R137, c[0x0][0x238], R4 ;  /* 0x00008e00890d5a23 */ /* 0x000fc60000010004 */
[----:B------:R2:W-:Y:S01]  /*10990*/  STS [R6+0x4400], R32 ;  /* 0x0044002006007388 */ /* 0x0005e20000000800 */
[----:B---3--:R-:W-:-:S03]  /*109a0*/  @P4 FMUL.FTZ R3, R3, 0.69314718246459960938 ;  /* 0x3f31721803034820 */ /* 0x008fc60000410000 */
[----:B------:R2:W-:Y:S01]  /*109b0*/  STS [R5+0x4000], R29 ;  /* 0x0040001d05007388 */ /* 0x0005e20000000800 */
[----:B------:R-:W-:-:S03]  /*109c0*/  @P4 FFMA.FTZ R14, R135, c[0x0][0x238], R3 ;  /* 0x00008e00870e4a23 */ /* 0x000fc60000010003 */
[----:B------:R2:W-:Y:S04]  /*109d0*/  STS [R5+0x4400], R28 ;  /* 0x0044001c05007388 */ /* 0x0005e80000000800 */
[----:B------:R2:W-:Y:S04]  /*109e0*/  STS [R6+0x6000], R31 ;  /* 0x0060001f06007388 */ /* 0x0005e80000000800 */
[----:B------:R2:W-:Y:S04]  /*109f0*/  STS [R6+0x6400], R30 ;  /* 0x0064001e06007388 */ /* 0x0005e80000000800 */
[----:B------:R2:W-:Y:S04]  /*10a00*/  STS [R5+0x6000], R27 ;  /* 0x0060001b05007388 */ /* 0x0005e80000000800 */
[----:B------:R2:W-:Y:S04]  /*10a10*/  STS [R5+0x6400], R68 ;  /* 0x0064004405007388 */ /* 0x0005e80000000800 */
[----:B------:R-:W-:Y:S06]  /*10a20*/  BAR.SYNC.DEFER_BLOCKING 0x0 ;  /* 0x0000000000007b1d */ /* 0x000fec0000010000 */
[----:B-----5:R2:W1:Y:S04]  /*10a30*/  LDS.128 R20, [R243] ;  /* 0x00000000f3147984 */ /* 0x0204680000000c00 */
        /* <DEDUP_REMOVED lines=19> */
[----:B------:R-:W-:-:S05]  /*10b70*/  LOP3.LUT R0, R0, 0xffffffc, RZ, 0xc0, !PT ;  /* 0x0ffffffc00007812 */ /* 0x000fca00078ec0ff */
[----:B------:R-:W-:-:S04]  /*10b80*/  IMAD.IADD R0, R25, 0x1, -R0 ;  /* 0x0000000119007824 */ /* 0x000fc800078e0a00 */
[----:B---3--:R-:W-:-:S05]  /*10b90*/  IMAD R0, R0, 0x10, R140 ;  /* 0x0000001000007824 */ /* 0x008fca00078e028c */
[C---:B------:R-:W-:Y:S02]  /*10ba0*/  ISETP.GE.AND P6, PT, R0.reuse, UR15, PT ;  /* 0x0000000f00007c0c */ /* 0x040fe4000bfc6270 */
[C---:B------:R-:W-:Y:S02]  /*10bb0*/  IADD3 R2, R0.reuse, 0x8, RZ ;  /* 0x0000000800027810 */ /* 0x040fe40007ffe0ff */
[----:B--2---:R-:W-:Y:S02]  /*10bc0*/  IADD3 R5, R0, 0x40, RZ ;  /* 0x0000004000057810 */ /* 0x004fe40007ffe0ff */
        /* <DEDUP_REMOVED lines=28> */
.L_x_378:
[----:B---34-:R-:W-:Y:S05]  /*10d90*/  BSYNC B0 ;  /* 0x0000000000007941 */ /* 0x018fea0003800000 */
.L_x_377:
[----:B--2---:R-:W2:Y:S04]  /*10da0*/  LDL.64 R14, [R1+0x40] ;  /* 0x00004000010e7983 */ /* 0x004ea80000100a00 */
[----:B------:R3:W5:Y:S04]  /*10db0*/  LDL.64 R24, [R1+0x48] ;  /* 0x0000480001187983 */ /* 0x0007680000100a00 */
[----:B------:R3:W5:Y:S04]  /*10dc0*/  LDL R12, [R1+0x50] ;  /* 0x00005000010c7983 */ /* 0x0007680000100800 */
[----:B------:R-:W4:Y:S04]  /*10dd0*/  S2R R4, SR_TID.X ;  /* 0x0000000000047919 */ /* 0x000f280000002100 */
[----:B------:R-:W1:Y:S01]  /*10de0*/  S2R R10, SR_CTAID.Z ;  /* 0x00000000000a7919 */ /* 0x000e620000002700 */
[----:B------:R-:W-:-:S02]  /*10df0*/  USHF.R.S32.HI UR6, URZ, 0x1f, UR11 ;  /* 0x0000001f3f067899 */ /* 0x000fc4000801140b */
[----:B------:R-:W-:Y:S02]  /*10e00*/  ULDC.64 UR4, c[0x0][0x1f0] ;  /* 0x00007c0000047ab9 */ /* 0x000fe40000000a00 */
[----:B------:R-:W-:Y:S01]  /*10e10*/  UIMAD UR4, UR6, UR4, URZ ;  /* 0x00000004060472a4 */ /* 0x000fe2000f8e023f */
[----:B----4-:R-:W-:-:S04]  /*10e20*/  SHF.R.S32.HI R0, RZ, 0x1f, R4 ;  /* 0x0000001fff007819 */ /* 0x010fc80000011404 */
        /* <DEDUP_REMOVED lines=8> */
[----:B-1----:R-:W-:-:S05]  /*10eb0*/  IMAD.WIDE.U32 R10, R10, c[0x0][0x1f0], R2 ;  /* 0x00007c000a0a7a25 */ /* 0x002fca00078e0002 */
[----:B------:R-:W-:-:S05]  /*10ec0*/  IADD3 R9, R11, UR4, RZ ;  /* 0x000000040b097c10 */ /* 0x000fca000fffe0ff */
[----:B------:R-:W-:Y:S05]  /*10ed0*/  @P0 BRA `(.L_x_380) ;  /* 0x000000b000000947 */ /* 0x000fea0003800000 */
[----:B---3-5:R-:W-:Y:S01]  /*10ee0*/  IMAD R0, R25, c[0x0][0x1e8], RZ ;  /* 0x00007a0019007a24 */ /* 0x028fe200078e02ff */
        /* <DEDUP_REMOVED lines=10> */
.L_x_380:
[----:B---3--:R-:W-:Y:S05]  /*10f90*/  BSYNC B0 ;  /* 0x0000000000007941 */ /* 0x008fea0003800000 */
.L_x_379:
        /* <DEDUP_REMOVED lines=18> */
.L_x_382:
[----:B------:R-:W-:Y:S05]  /*110c0*/  BSYNC B0 ;  /* 0x0000000000007941 */ /* 0x000fea0003800000 */
.L_x_381:
        /* <DEDUP_REMOVED lines=18> */
.L_x_384:
[----:B------:R-:W-:Y:S05]  /*111f0*/  BSYNC B0 ;  /* 0x0000000000007941 */ /* 0x000fea0003800000 */
.L_x_383:
        /* <DEDUP_REMOVED lines=18> */
.L_x_386:
[----:B------:R-:W-:Y:S05]  /*11320*/  BSYNC B0 ;  /* 0x0000000000007941 */ /* 0x000fea0003800000 */
.L_x_385:
        /* <DEDUP_REMOVED lines=18> */
.L_x_388:
[----:B------:R-:W-:Y:S05]  /*11450*/  BSYNC B0 ;  /* 0x0000000000007941 */ /* 0x000fea0003800000 */
.L_x_387:
        /* <DEDUP_REMOVED lines=18> */
.L_x_390:
[----:B------:R-:W-:Y:S05]  /*11580*/  BSYNC B0 ;  /* 0x0000000000007941 */ /* 0x000fea0003800000 */
.L_x_389:
        /* <DEDUP_REMOVED lines=18> */
.L_x_392:
[----:B------:R-:W-:Y:S05]  /*116b0*/  BSYNC B0 ;  /* 0x0000000000007941 */ /* 0x000fea0003800000 */
.L_x_391:
        /* <DEDUP_REMOVED lines=19> */
.L_x_335:
        /* <DEDUP_REMOVED lines=74> */
.L_x_394:
[----:B------:R-:W-:Y:S05]  /*11c90*/  BSYNC B0 ;  /* 0x0000000000007941 */ /* 0x000fea0003800000 */
.L_x_393:
        /* <DEDUP_REMOVED lines=18> */
.L_x_396:
[----:B------:R-:W-:Y:S05]  /*11dc0*/  BSYNC B0 ;  /* 0x0000000000007941 */ /* 0x000fea0003800000 */
.L_x_395:
        /* <DEDUP_REMOVED lines=18> */
.L_x_398:
[----:B------:R-:W-:Y:S05]  /*11ef0*/  BSYNC B0 ;  /* 0x0000000000007941 */ /* 0x000fea0003800000 */
.L_x_397:
        /* <DEDUP_REMOVED lines=18> */
.L_x_400:
[----:B------:R-:W-:Y:S05]  /*12020*/  BSYNC B0 ;  /* 0x0000000000007941 */ /* 0x000fea0003800000 */
.L_x_399:
        /* <DEDUP_REMOVED lines=18> */
.L_x_402:
[----:B------:R-:W-:Y:S05]  /*12150*/  BSYNC B0 ;  /* 0x0000000000007941 */ /* 0x000fea0003800000 */
.L_x_401:
        /* <DEDUP_REMOVED lines=18> */
.L_x_404:
[----:B------:R-:W-:Y:S05]  /*12280*/  BSYNC B0 ;  /* 0x0000000000007941 */ /* 0x000fea0003800000 */
.L_x_403:
        /* <DEDUP_REMOVED lines=18> */
.L_x_406:
[----:B------:R-:W-:Y:S05]  /*123b0*/  BSYNC B0 ;  /* 0x0000000000007941 */ /* 0x000fea0003800000 */
.L_x_405:
        /* <DEDUP_REMOVED lines=18> */
.L_x_408:
[----:B------:R-:W-:Y:S05]  /*124e0*/  BSYNC B0 ;  /* 0x0000000000007941 */ /* 0x000fea0003800000 */
.L_x_407:
        /* <DEDUP_REMOVED lines=67> */
.L_x_409:
        /* <DEDUP_REMOVED lines=14> */
.L_x_2379:


//--------------------- .text._ZN5flash16flash_fwd_kernelI23Flash_fwd_kernel_traitsILi128ELi128ELi64ELi4ELb0ELb0EN7cutlass6half_tE19Flash_kernel_traitsILi128ELi128ELi64ELi4ES3_EELb0ELb0ELb1ELb0ELb0ELb1ELb0ELb0EEEvNS_16Flash_fwd_paramsE --------------------------
	.section	.text._ZN5flash16flash_fwd_kernelI23Flash_fwd_kernel_traitsILi128ELi128ELi64ELi4ELb0ELb0EN7cutlass6half_tE19Flash_kernel_traitsILi128ELi128ELi64ELi4ES3_EELb0ELb0ELb1ELb0ELb0ELb1ELb0ELb0EEEvNS_16Flash_fwd_paramsE,"ax",@progbits
	.sectioninfo	@"SHI_REGISTERS=255"
	.align	128
        .global         _ZN5flash16flash_fwd_kernelI23Flash_fwd_kernel_traitsILi128ELi128ELi64ELi4ELb0ELb0EN7cutlass6half_tE19Flash_kernel_traitsILi128ELi128ELi64ELi4ES3_EELb0ELb0ELb1ELb0ELb0ELb1ELb0ELb0EEEvNS_16Flash_fwd_paramsE
        .type           _ZN5flash16flash_fwd_kernelI23Flash_fwd_kernel_traitsILi128ELi128ELi64ELi4ELb0ELb0EN7cutlass6half_tE19Flash_kernel_traitsILi128ELi128ELi64ELi4ES3_EELb0ELb0ELb1ELb0ELb0ELb1ELb0ELb0EEEvNS_16Flash_fwd_paramsE,@function
        .size           _ZN5flash16flash_fwd_kernelI23Flash_fwd_kernel_traitsILi128ELi128ELi64ELi4ELb0ELb0EN7cutlass6half_tE19Flash_kernel_traitsILi128ELi128ELi64ELi4ES3_EELb0ELb0ELb1ELb0ELb0ELb1ELb0ELb0EEEvNS_16Flash_fwd_paramsE,(.L_x_2380 - _ZN5flash16flash_fwd_kernelI23Flash_fwd_kernel_traitsILi128ELi128ELi64ELi4ELb0ELb0EN7cutlass6half_tE19Flash_kernel_traitsILi128ELi128ELi64ELi4ES3_EELb0ELb0ELb1ELb0ELb0ELb1ELb0ELb0EEEvNS_16Flash_fwd_paramsE)
        .other          _ZN5flash16flash_fwd_kernelI23Flash_fwd_kernel_traitsILi128ELi128ELi64ELi4ELb0ELb0EN7cutlass6half_tE19Flash_kernel_traitsILi128ELi128ELi64ELi4ES3_EELb0ELb0ELb1ELb0ELb0ELb1ELb0ELb0EEEvNS_16Flash_fwd_paramsE,@"STO_CUDA_ENTRY STV_DEFAULT"
_ZN5flash16flash_fwd_kernelI23Flash_fwd_kernel_traitsILi128ELi128ELi64ELi4ELb0ELb0EN7cutlass6half_tE19Flash_kernel_traitsILi128ELi128ELi64ELi4ES3_EELb0ELb0ELb1ELb0ELb0ELb1ELb0ELb0EEEvNS_16Flash_fwd_paramsE:
.text._ZN5flash16flash_fwd_kernelI23Flash_fwd_kernel_traitsILi128ELi128ELi64ELi4ELb0ELb0EN7cutlass6half_tE19Flash_kernel_traitsILi128ELi128ELi64ELi4ES3_EELb0ELb0ELb1ELb0ELb0ELb1ELb0ELb0EEEvNS_16Flash_fwd_paramsE:
        /* <DEDUP_REMOVED lines=56> */
.L_x_410:
[----:B------:R-:W-:Y:S02]  /*0380*/  ULDC UR6, c[0x0][0x218] ;  /* 0x0000860000067ab9 */ /* 0x000fe40000000800 */
.L_x_411:
        /* <DEDUP_REMOVED lines=21> */
[----:B------:R-:W-:Y:S01]  /*04e0*/  UIADD3 UR6, UR14, UR13, -UR16 ;  /* 0x0000000d0e067290 */ /* 0x000fe2000fffe810 */
[----:B------:R-:W1:Y:S01]  /*04f0*/  S2R R140, SR_TID.X ;  /* 0x00000000008c7919 */ /* 0x000e620000002100 */
[----:B------:R-:W-:Y:S02]  /*0500*/  UIADD3 UR7, UR14, 0x3f, URZ ;  /* 0x0000003f0e077890 */ /* 0x000fe4000fffe03f */
[----:B------:R-:W-:Y:S02]  /*0510*/  ULDC UR8, c[0x0][0x2e4] ;  /* 0x0000b90000087ab9 */ /* 0x000fe40000000800 */
[----:B------:R-:W-:Y:S02]  /*0520*/  UIADD3 UR5, -UR16, 0xbf, UR13 ;  /* 0x000000bf10057890 */ /* 0x000fe4000fffe10d */
[----:B------:R-:W-:Y:S02]  /*0530*/  ULDC UR4, c[0x0][0x2e8] ;  /* 0x0000ba0000047ab9 */ /* 0x000fe40000000800 */
[----:B------:R-:W-:-:S02]  /*0540*/  UIADD3 UR8, UR6, -UR8, URZ ;  /* 0x8000000806087290 */ /* 0x000fc4000fffe03f */
[----:B------:R-:W-:Y:S02]  /*0550*/  USHF.R.S32.HI UR6, URZ, 0x1f, UR7 ;  /* 0x0000001f3f067899 */ /* 0x000fe40008011407 */
[----:B------:R-:W-:Y:S02]  /*0560*/  UIADD3 UR4, UR5, UR4, UR14 ;  /* 0x0000000405047290 */ /* 0x000fe4000fffe00e */
[----:B------:R-:W-:Y:S02]  /*0570*/  ULEA.HI UR7, UR6, UR7, URZ, 0x6 ;  /* 0x0000000706077291 */ /* 0x000fe4000f8f303f */
[----:B------:R-:W-:Y:S02]  /*0580*/  USHF.R.S32.HI UR5, URZ, 0x1f, UR8 ;  /* 0x0000001f3f057899 */ /* 0x000fe40008011408 */
[----:B------:R-:W-:Y:S02]  /*0590*/  USHF.R.S32.HI UR6, URZ, 0x1f, UR4 ;  /* 0x0000001f3f067899 */ /* 0x000fe40008011404 */
[----:B------:R-:W-:-:S02]  /*05a0*/  ULEA.HI UR5, UR5, UR8, URZ, 0x6 ;  /* 0x0000000805057291 */ /* 0x000fc4000f8f303f */
[----:B------:R-:W-:Y:S02]  /*05b0*/  ULEA.HI UR6, UR6, UR4, URZ, 0x6 ;  /* 0x0000000406067291 */ /* 0x000fe4000f8f303f */
[----:B------:R-:W-:Y:S02]  /*05c0*/  USHF.R.S32.HI UR7, URZ, 0x6, UR7 ;  /* 0x000000063f077899 */ /* 0x000fe40008011407 */
[----:B------:R-:W-:Y:S02]  /*05d0*/  USHF.R.S32.HI UR5, URZ, 0x6, UR5 ;  /* 0x000000063f057899 */ /* 0x000fe40008011405 */
[----:B------:R-:W-:Y:S02]  /*05e0*/  USHF.R.S32.HI UR8, URZ, 0x6, UR6 ;  /* 0x000000063f087899 */ /* 0x000fe40008011406 */
[----:B------:R-:W-:Y:S02]  /*05f0*/  UISETP.LT.AND UP1, UPT, URZ, UR5, UPT ;  /* 0x000000053f00728c */ /* 0x000fe4000bf21270 */
[----:B------:R-:W-:-:S02]  /*0600*/  UISETP.LT.AND UP0, UPT, UR7, UR8, UPT ;  /* 0x000000080700728c */ /* 0x000fc4000bf01270 */
[----:B------:R-:W-:Y:S02]  /*0610*/  USEL UR9, URZ, UR5, !UP1 ;  /* 0x000000053f097287 */ /* 0x000fe4000c800000 */
[----:B------:R-:W-:-:S04]  /*0620*/  USEL UR8, UR7, UR8, UP0 ;  /* 0x0000000807087287 */ /* 0x000fc80008000000 */
[----:B------:R-:W-:-:S06]  /*0630*/  UISETP.GT.AND UP0, UPT, UR8, UR9, UPT ;  /* 0x000000090800728c */ /* 0x000fcc000bf04270 */
[----:B------:R-:W-:-:S13]  /*0640*/  PLOP3.LUT P0, PT, PT, PT, UP0, 0x80, 0x0 ;  /* 0x000000000000781c */ /* 0x000fda0003f0f008 */
[----:B------:R-:W-:Y:S05]  /*0650*/  @P0 BRA `(.L_x_412) ;  /* 0x0000102000000947 */ /* 0x000fea0003800000 */
[----:B-1----:R-:W-:Y:S01]  /*0660*/  UISETP.NE.AND UP0, UPT, UR10, -0x1, UPT ;  /* 0xffffffff0a00788c */ /* 0x002fe2000bf05270 */
[----:B------:R-:W-:Y:S01]  /*0670*/  SHF.R.S32.HI R8, RZ, 0x1f, R140 ;  /* 0x0000001fff087819 */ /* 0x000fe2000001148c */
[----:B------:R-:W-:Y:S01]  /*0680*/  ULDC.64 UR4, c[0x0][0x1e0] ;  /* 0x0000780000047ab9 */ /* 0x000fe20000000a00 */
[----:B------:R-:W1:Y:S01]  /*0690*/  S2R R12, SR_CTAID.Z ;  /* 0x00000000000c7919 */ /* 0x000e620000002700 */
[----:B------:R-:W-:Y:S01]  /*06a0*/  USHF.R.S32.HI UR15, URZ, 0x1f, UR12 ;  /* 0x0000001f3f0f7899 */ /* 0x000fe2000801140c */
[----:B------:R-:W-:Y:S01]  /*06b0*/  LEA.HI R8, R8, R140, RZ, 0x3 ;  /* 0x0000008c08087211 */ /* 0x000fe200078f18ff */
[----:B------:R-:W-:Y:S01]  /*06c0*/  ULDC.64 UR6, c[0x0][0x1e8] ;  /* 0x00007a0000067ab9 */ /* 0x000fe20000000a00 */
[----:B------:R-:W2:Y:S01]  /*06d0*/  S2R R6, SR_CTAID.X ;  /* 0x0000000000067919 */ /* 0x000ea20000002500 */
[----:B------:R-:W-:Y:S01]  /*06e0*/  ULDC UR9, c[0x0][0x214] ;  /* 0x0000850000097ab9 */ /* 0x000fe20000000800 */
[----:B------:R-:W-:Y:S01]  /*06f0*/  LOP3.LUT R0, R8, 0x1ffffff8, RZ, 0xc0, !PT ;  /* 0x1ffffff808007812 */ /* 0x000fe200078ec0ff */
[----:B------:R-:W-:Y:S01]  /*0700*/  ULDC UR8, c[0x0][0x234] ;  /* 0x00008d0000087ab9 */ /* 0x000fe20000000800 */
[----:B------:R-:W-:Y:S01]  /*0710*/  SHF.R.S32.HI R8, RZ, 0x3, R8 ;  /* 0x00000003ff087819 */ /* 0x000fe20000011408 */
[----:B------:R-:W-:Y:S01]  /*0720*/  @!UP0 USHF.R.S32.HI UR14, URZ, 0x1f, UR11 ;  /* 0x0000001f3f0e8899 */ /* 0x000fe2000801140b */
[----:B------:R-:W-:Y:S01]  /*0730*/  BSSY B0, `(.L_x_413) ;  /* 0x000003a000007945 */ /* 0x000fe20003800000 */
[----:B------:R-:W-:Y:S01]  /*0740*/  @!UP0 UIMAD.WIDE.U32 UR20, UR11, UR4, URZ ;  /* 0x000000040b1482a5 */ /* 0x000fe2000f8e003f */
[----:B------:R-:W-:Y:S01]  /*0750*/  IMAD.IADD R0, R140, 0x1, -R0 ;  /* 0x000000018c007824 */ /* 0x000fe200078e0a00 */
[----:B------:R-:W-:Y:S01]  /*0760*/  @!UP0 UIMAD UR14, UR14, UR4, URZ ;  /* 0x000000040e0e82a4 */ /* 0x000fe2000f8e023f */
[----:B------:R-:W-:Y:S01]  /*0770*/  SHF.R.S32.HI R9, RZ, 0x1f, R8 ;  /* 0x0000001fff097819 */ /* 0x000fe20000011408 */
[----:B------:R-:W-:Y:S01]  /*0780*/  @UP0 UIMAD.WIDE.U32 UR22, UR10, UR6, URZ ;  /* 0x000000060a1602a5 */ /* 0x000fe2000f8e003f */
[----:B------:R-:W-:Y:S01]  /*0790*/  IMAD.SHL.U32 R0, R0, 0x8, RZ ;  /* 0x0000000800007824 */ /* 0x000fe200078e00ff */
[----:B------:R-:W-:-:S02]  /*07a0*/  ULDC.U8 UR4, c[0x0][0x329] ;  /* 0x0000ca4000047ab9 */ /* 0x000fc40000000000 */
[----:B------:R-:W-:Y:S02]  /*07b0*/  @!UP0 UIMAD UR14, UR11, UR5, UR14 ;  /* 0x000000050b0e82a4 */ /* 0x000fe4000f8e020e */
[----:B------:R-:W-:Y:S02]  /*07c0*/  UISETP.NE.AND UP1, UPT, UR4, URZ, UPT ;  /* 0x0000003f0400728c */ /* 0x000fe4000bf25270 */
[----:B------:R-:W-:Y:S02]  /*07d0*/  ULDC.U8 UR5, c[0x0][0x328] ;  /* 0x0000ca0000057ab9 */ /* 0x000fe40000000000 */
[----:B------:R-:W-:Y:S02]  /*07e0*/  UISETP.NE.AND UP2, UPT, UR5, URZ, UPT ;  /* 0x0000003f0500728c */ /* 0x000fe4000bf45270 */
[----:B------:R-:W-:Y:S01]  /*07f0*/  ULDC UR6, c[0x0][0x1c0] ;  /* 0x0000700000067ab9 */ /* 0x000fe20000000800 */
[----:B--2---:R-:W-:Y:S01]  /*0800*/  IMAD.WIDE R6, R6, 0x80, R8 ;  /* 0x0000008006067825 */ /* 0x004fe200078e0208 */
[----:B------:R-:W-:-:S02]  /*0810*/  UISETP.NE.OR UP3, UPT, UR4, URZ, !UP2 ;  /* 0x0000003f0400728c */ /* 0x000fc4000d765670 */
[----:B------:R-:W-:Y:S02]  /*0820*/  @UP0 UIMAD UR7, UR10, UR7, UR23 ;  /* 0x000000070a0702a4 */ /* 0x000fe4000f8e0217 */
[----:B------:R-:W-:Y:S02]  /*0830*/  ULDC.64 UR4, c[0x0][0x1f0] ;  /* 0x00007c0000047ab9 */ /* 0x000fe40000000a00 */
[----:B------:R-:W-:Y:S02]  /*0840*/  UIMAD UR15, UR15, UR4, URZ ;  /* 0x000000040f0f72a4 */ /* 0x000fe4000f8e023f */
[----:B------:R-:W-:Y:S02]  /*0850*/  @UP1 UMOV UR17, 0x1 ;  /* 0x0000000100111882 */ /* 0x000fe40000000000 */
[----:B------:R-:W-:Y:S02]  /*0860*/  @UP1 ULDC UR4, c[0x0][0x210] ;  /* 0x0000840000041ab9 */ /* 0x000fe40000000800 */
[----:B------:R-:W-:-:S02]  /*0870*/  @UP1 UIMAD UR4, UR4, UR9, URZ ;  /* 0x00000009040412a4 */ /* 0x000fc4000f8e023f */
[----:B------:R-:W-:Y:S02]  /*0880*/  @!UP1 USEL UR4, UR9, UR8, !UP2 ;  /* 0x0000000809049287 */ /* 0x000fe4000d000000 */
[----:B------:R-:W-:Y:S02]  /*0890*/  @!UP0 UMOV UR22, UR20 ;  /* 0x0000001400168c82 */ /* 0x000fe40008000000 */
[----:B------:R-:W-:Y:S01]  /*08a0*/  @!UP1 UIMAD UR17, UR4, UR6, URZ ;  /* 0x00000006041192a4 */ /* 0x000fe2000f8e023f */
[----:B------:R-:W-:Y:S01]  /*08b0*/  IADD3 R2, P0, R0, UR22, RZ ;  /* 0x0000001600027c10 */ /* 0x000fe2000ff1e0ff */
[----:B------:R-:W-:Y:S02]  /*08c0*/  @!UP0 UIADD3 UR7, UR21, UR14, URZ ;  /* 0x0000000e15078290 */ /* 0x000fe4000fffe03f */
[----:B------:R-:W-:Y:S02]  /*08d0*/  UIADD3 UR16, -UR13, UR16, URZ ;  /* 0x000000100d107290 */ /* 0x000fe4000fffe13f */
[----:B------:R-:W-:-:S02]  /*08e0*/  @!UP3 UIMAD UR20, UR11, UR9, URZ ;  /* 0x000000090b14b2a4 */ /* 0x000fc4000f8e023f */
[----:B------:R-:W-:Y:S01]  /*08f0*/  UIMAD UR17, UR11, UR17, URZ ;  /* 0x000000110b1172a4 */ /* 0x000fe2000f8e023f */
[----:B------:R-:W-:Y:S01]  /*0900*/  LEA.HI.X.SX32 R3, R0, UR7, 0x1, P0 ;  /* 0x0000000700037c11 */ /* 0x000fe200080f0eff */
[----:B------:R-:W-:Y:S01]  /*0910*/  @!UP3 USEL UR20, UR20, UR10, !UP0 ;  /* 0x0000000a1414b287 */ /* 0x000fe2000c000000 */
[----:B------:R-:W-:Y:S01]  /*0920*/  ISETP.GE.AND P0, PT, R8, UR16, PT ;  /* 0x0000001008007c0c */ /* 0x000fe2000bf06270 */
[----:B------:R-:W-:Y:S02]  /*0930*/  @UP1 ULDC UR23, c[0x0][0x210] ;  /* 0x0000840000171ab9 */ /* 0x000fe40000000800 */
[----:B------:R-:W-:Y:S01]  /*0940*/  USEL UR17, UR17, URZ, UP3 ;  /* 0x0000003f11117287 */ /* 0x000fe20009800000 */
[----:B-1----:R-:W-:Y:S01]  /*0950*/  IMAD.WIDE.U32 R12, R12, c[0x0][0x1f0], R2 ;  /* 0x00007c000c0c7a25 */ /* 0x002fe200078e0002 */
[----:B------:R-:W-:Y:S02]  /*0960*/  @!UP1 UMOV UR23, 0x1 ;  /* 0x0000000100179882 */ /* 0x000fe40000000000 */
        /* <DEDUP_REMOVED lines=22> */
.L_x_414:
[----:B------:R-:W-:Y:S05]  /*0ad0*/  BSYNC B0 ;  /* 0x0000000000007941 */ /* 0x000fea0003800000 */
.L_x_413:
        /* <DEDUP_REMOVED lines=16> */
.L_x_416:
[----:B------:R-:W-:Y:S05]  /*0be0*/  BSYNC B0 ;  /* 0x0000000000007941 */ /* 0x000fea0003800000 */
.L_x_415:
        /* <DEDUP_REMOVED lines=16> */
.L_x_418:
[----:B------:R-:W-:Y:S05]  /*0cf0*/  BSYNC B0 ;  /* 0x0000000000007941 */ /* 0x000fea0003800000 */
.L_x_417:
        /* <DEDUP_REMOVED lines=16> */
.L_x_420:
[----:B------:R-:W-:Y:S05]  /*0e00*/  BSYNC B0 ;  /* 0x0000000000007941 */ /* 0x000fea0003800000 */
.L_x_419:
        /* <DEDUP_REMOVED lines=16> */
.L_x_422:
[----:B------:R-:W-:Y:S05]  /*0f10*/  BSYNC B0 ;  /* 0x0000000000007941 */ /* 0x000fea0003800000 */
.L_x_421:
        /* <DEDUP_REMOVED lines=16> */
.L_x_424:
[----:B------:R-:W-:Y:S05]  /*1020*/  BSYNC B0 ;  /* 0x0000000000007941 */ /* 0x000fea0003800000 */
.L_x_423:
        /* <DEDUP_REMOVED lines=16> */
.L_x_426:
[----:B------:R-:W-:Y:S05]  /*1130*/  BSYNC B0 ;  /* 0x0000000000007941 */ /* 0x000fea0003800000 */
.L_x_425:
        /* <DEDUP_REMOVED lines=16> */
.L_x_428:
[----:B------:R-:W-:Y:S05]  /*1240*/  BSYNC B0 ;  /* 0x0000000000007941 */ /* 0x000fea0003800000 */
.L_x_427:
        /* <DEDUP_REMOVED lines=67> */
.L_x_412:
[----:B-1----:R-:W-:Y:S02]  /*1680*/  UISETP.NE.AND UP0, UPT, UR10, -0x1, UPT ;  /* 0xffffffff0a00788c */ /* 0x002fe4000bf05270 */
        /* <DEDUP_REMOVED lines=31> */
.L_x_429:
        /* <DEDUP_REMOVED lines=46> */
.L_x_430:
[----:B------:R-:W1:Y:S01]  /*1b60*/  S2R R4, SR_CTAID.X ;  /* 0x0000000000047919 */ /* 0x000e620000002500 */
[----:B------:R-:W-:Y:S01]  /*1b70*/  SHF.R.S32.HI R29, RZ, 0x1f, R140 ;  /* 0x0000001fff1d7819 */ /* 0x000fe2000001148c */
[----:B------:R-:W-:Y:S02]  /*1b80*/  UIADD3 UR11, -UR13, UR16, URZ ;  /* 0x000000100d0b7290 */ /* 0x000fe4000fffe13f */
[----:B------:R-:W2:Y:S01]  /*1b90*/  S2R R7, SR_CTAID.Z ;  /* 0x0000000000077919 */ /* 0x000ea20000002700 */
[CC--:B------:R-:W-:Y:S01]  /*1ba0*/  LEA.HI R2, R29.reuse, R140.reuse, RZ, 0x3 ;  /* 0x0000008c1d027211 */ /* 0x0c0fe200078f18ff */
[----:B------:R-:W-:Y:S01]  /*1bb0*/  ULDC.64 UR4, c[0x0][0x1a8] ;  /* 0x00006a0000047ab9 */ /* 0x000fe20000000a00 */
[----:B------:R-:W-:Y:S01]  /*1bc0*/  LEA.HI R139, R29, R140, RZ, 0x5 ;  /* 0x0000008c1d8b7211 */ /* 0x000fe200078f28ff */
[----:B------:R-:W-:Y:S01]  /*1bd0*/  UIMAD UR4, UR20, UR4, URZ ;  /* 0x00000004140472a4 */ /* 0x000fe2000f8e023f */
[----:B------:R-:W-:Y:S02]  /*1be0*/  LOP3.LUT R0, R2, 0xfffffff8, RZ, 0xc0, !PT ;  /* 0xfffffff802007812 */ /* 0x000fe400078ec0ff */
[----:B------:R-:W-:Y:S01]  /*1bf0*/  SHF.R.S32.HI R2, RZ, 0x3, R2 ;  /* 0x00000003ff027819 */ /* 0x000fe20000011402 */
[----:B------:R-:W-:Y:S01]  /*1c00*/  UIMAD UR4, UR12, UR5, UR4 ;  /* 0x000000050c0472a4 */ /* 0x000fe2000f8e0204 */
[----:B------:R-:W-:Y:S01]  /*1c10*/  SHF.R.S32.HI R138, RZ, 0x5, R139 ;  /* 0x00000005ff8a7819 */ /* 0x000fe2000001148b */
[----:B------:R-:W-:Y:S01]  /*1c20*/  IMAD.IADD R28, R140, 0x1, -R0 ;  /* 0x000000018c1c7824 */ /* 0x000fe200078e0a00 */
[C---:B------:R-:W-:Y:S01]  /*1c30*/  IADD3 R26, R2.reuse, 0x10, RZ ;  /* 0x00000010021a7810 */ /* 0x040fe20007ffe0ff */
[----:B------:R-:W-:Y:S01]  /*1c40*/  IMAD.SHL.U32 R0, R2, 0x40, RZ ;  /* 0x0000004002007824 */ /* 0x000fe200078e00ff */
[----:B------:R-:W-:Y:S01]  /*1c50*/  SHF.R.S32.HI R3, RZ, 0x1f, R2 ;  /* 0x0000001fff037819 */ /* 0x000fe20000011402 */
[----:B------:R-:W-:Y:S01]  /*1c60*/  IMAD.SHL.U32 R32, R28, 0x8, RZ ;  /* 0x000000081c207824 */ /* 0x000fe200078e00ff */
[----:B------:R-:W-:Y:S01]  /*1c70*/  ISETP.GE.AND P0, PT, R26, UR11, PT ;  /* 0x0000000b1a007c0c */ /* 0x000fe2000bf06270 */
[----:B------:R-:W-:Y:S01]  /*1c80*/  UMOV UR12, 0x6 ;  /* 0x00000006000c7882 */ /* 0x000fe20000000000 */
[----:B------:R-:W-:-:S02]  /*1c90*/  IADD3 R27, R2, 0x20, RZ ;  /* 0x00000020021b7810 */ /* 0x000fc40007ffe0ff */
[----:B------:R-:W-:Y:S01]  /*1ca0*/  LOP3.LUT R0, R0, 0x1c0, RZ, 0xc0, !PT ;  /* 0x000001c000007812 */ /* 0x000fe200078ec0ff */
[----:B-1----:R-:W-:Y:S01]  /*1cb0*/  IMAD.WIDE R24, R4, 0x80, R2 ;  /* 0x0000008004187825 */ /* 0x002fe200078e0202 */
[----:B------:R-:W-:Y:S02]  /*1cc0*/  SHF.R.S32.HI R33, RZ, 0x1f, R32 ;  /* 0x0000001fff217819 */ /* 0x000fe40000011420 */
[----:B------:R-:W-:Y:S02]  /*1cd0*/  IADD3 R4, P1, R32, UR6, RZ ;  /* 0x0000000620047c10 */ /* 0x000fe4000ff3e0ff */
[----:B------:R-:W-:Y:S01]  /*1ce0*/  ISETP.GE.AND P6, PT, R27, UR11, PT ;  /* 0x0000000b1b007c0c */ /* 0x000fe2000bfc6270 */
[----:B------:R-:W-:Y:S01]  /*1cf0*/  STL.64 [R1+0x50], R24 ;  /* 0x0000501801007387 */ /* 0x000fe20000100a00 */
[----:B------:R-:W-:Y:S02]  /*1d00*/  SHF.R.U32.HI R6, RZ, 0x3, R0 ;  /* 0x00000003ff067819 */ /* 0x000fe40000011600 */
[----:B------:R-:W-:Y:S01]  /*1d10*/  IADD3.X R5, R33, UR17, RZ, P1, !PT ;  /* 0x0000001121057c10 */ /* 0x000fe20008ffe4ff */
[----:B------:R-:W-:Y:S01]  /*1d20*/  STL.64 [R1+0x70], R32 ;  /* 0x0000702001007387 */ /* 0x000fe20000100a00 */
[----:B------:R-:W-:-:S02]  /*1d30*/  LOP3.LUT R0, R0, 0x38, R32, 0xf8, !PT ;  /* 0x0000003800007812 */ /* 0x000fc400078ef820 */
[----:B------:R-:W-:Y:S01]  /*1d40*/  IADD3 R9, R2, 0x40, RZ ;  /* 0x0000004002097810 */ /* 0x000fe20007ffe0ff */
[----:B--2---:R-:W-:Y:S01]  /*1d50*/  IMAD.WIDE.U32 R4, R7, c[0x0][0x1a8], R4 ;  /* 0x00006a0007047a25 */ /* 0x004fe200078e0004 */
[----:B------:R-:W-:Y:S02]  /*1d60*/  LOP3.LUT R8, R0, R6, RZ, 0x3c, !PT ;  /* 0x0000000600087212 */ /* 0x000fe400078e3cff */
[----:B------:R-:W-:Y:S02]  /*1d70*/  LEA.HI R7, R29, R140, RZ, 0x6 ;  /* 0x0000008c1d077211 */ /* 0x000fe400078f30ff */
[----:B------:R-:W-:Y:S02]  /*1d80*/  @!P0 IADD3 R0, P1, R24, 0x10, RZ ;  /* 0x0000001018008810 */ /* 0x000fe40007f3e0ff */
[----:B------:R-:W-:Y:S01]  /*1d90*/  ISETP.GE.AND P3, PT, R2, UR11, PT ;  /* 0x0000000b02007c0c */ /* 0x000fe2000bf66270 */
[----:B------:R-:W-:Y:S01]  /*1da0*/  IMAD.SHL.U32 R7, R7, 0x8, RZ ;  /* 0x0000000807077824 */ /* 0x000fe200078e00ff */
[----:B------:R-:W-:Y:S01]  /*1db0*/  ISETP.GE.AND P4, PT, R9, UR11, PT ;  /* 0x0000000b09007c0c */ /* 0x000fe2000bf86270 */
[----:B------:R-:W-:Y:S01]  /*1dc0*/  @!P0 IMAD.X R6, RZ, RZ, R25, P1 ;  /* 0x000000ffff068224 */ /* 0x000fe200008e0619 */
[----:B------:R-:W-:-:S02]  /*1dd0*/  @!P6 IADD3 R12, P1, R24, 0x20, RZ ;  /* 0x00000020180ce810 */ /* 0x000fc40007f3e0ff */
[----:B------:R-:W-:Y:S01]  /*1de0*/  IADD3 R30, R2, 0x30, RZ ;  /* 0x00000030021e7810 */ /* 0x000fe20007ffe0ff */
[----:B------:R-:W-:Y:S01]  /*1df0*/  @!P0 IMAD R6, R6, c[0x0][0x190], RZ ;  /* 0x0000640006068a24 */ /* 0x000fe200078e02ff */
[----:B------:R-:W-:Y:S02]  /*1e00*/  IADD3 R5, R5, UR4, RZ ;  /* 0x0000000405057c10 */ /* 0x000fe4000fffe0ff */
[----:B------:R-:W-:Y:S01]  /*1e10*/  LOP3.LUT R233, R8, 0xfffffe00, R7, 0xf8, !PT ;  /* 0xfffffe0008e97812 */ /* 0x000fe200078ef807 */
[----:B------:R-:W-:Y:S01]  /*1e20*/  @!P6 IMAD.X R7, RZ, RZ, R25, P1 ;  /* 0x000000ffff07e224 */ /* 0x000fe200008e0619 */
[----:B------:R-:W-:Y:S01]  /*1e30*/  ISETP.GE.AND P5, PT, R30, UR11, PT ;  /* 0x0000000b1e007c0c */ /* 0x000fe2000bfa6270 */
[C---:B------:R-:W-:Y:S01]  /*1e40*/  @!P0 IMAD R20, R0.reuse, c[0x0][0x194], R6 ;  /* 0x0000650000148a24 */ /* 0x040fe200078e0206 */
[----:B------:R-:W-:Y:S01]  /*1e50*/  STL [R1+0x68], R30 ;  /* 0x0000681e01007387 */ /* 0x000fe20000100800 */
[----:B------:R-:W-:Y:S01]  /*1e60*/  @!P0 IMAD.WIDE.U32 R16, R0, c[0x0][0x190], R4 ;  /* 0x0000640000108a25 */ /* 0x000fe200078e0004 */
[----:B------:R-:W-:-:S02]  /*1e70*/  @!P4 IADD3 R11, P1, R24, 0x40, RZ ;  /* 0x00000040180bc810 */ /* 0x000fc40007f3e0ff */
[----:B------:R1:W-:Y:S01]  /*1e80*/  STL [R1+0x94], R9 ;  /* 0x0000940901007387 */ /* 0x0003e20000100800 */
[----:B------:R-:W-:Y:S01]  /*1e90*/  @!P3 IMAD R0, R25, c[0x0][0x190], RZ ;  /* 0x000064001900ba24 */ /* 0x000fe200078e02ff */
[C---:B------:R-:W-:Y:S01]  /*1ea0*/  IADD3 R34, R2.reuse, 0x50, RZ ;  /* 0x0000005002227810 */ /* 0x040fe20007ffe0ff */
[----:B------:R-:W-:Y:S01]  /*1eb0*/  @!P6 IMAD R6, R7, c[0x0][0x190], RZ ;  /* 0x000064000706ea24 */ /* 0x000fe200078e02ff */
[----:B------:R-:W-:Y:S01]  /*1ec0*/  IADD3 R31, R2, 0x60, RZ ;  /* 0x00000060021f7810 */ /* 0x000fe20007ffe0ff */
[C---:B------:R-:W-:Y:S02]  /*1ed0*/  @!P3 IMAD R10, R24.reuse, c[0x0][0x194], R0 ;  /* 0x00006500180aba24 */ /* 0x040fe400078e0200 */
[----:B------:R-:W-:Y:S01]  /*1ee0*/  @!P4 IMAD.X R0, RZ, RZ, R25, P1 ;  /* 0x000000ffff00c224 */ /* 0x000fe200008e0619 */
[----:B------:R-:W-:Y:S01]  /*1ef0*/  @!P5 IADD3 R8, P2, R24, 0x30, RZ ;  /* 0x000000301808d810 */ /* 0x000fe20007f5e0ff */
[----:B------:R-:W-:Y:S01]  /*1f00*/  @!P6 IMAD R18, R12, c[0x0][0x194], R6 ;  /* 0x000065000c12ea24 */ /* 0x000fe200078e0206 */
[----:B------:R-:W-:Y:S01]  /*1f10*/  STL [R1+0x88], R34 ;  /* 0x0000882201007387 */ /* 0x000fe20000100800 */
[----:B------:R-:W-:-:S03]  /*1f20*/  @!P3 IMAD.WIDE.U32 R6, R24, c[0x0][0x190], R4 ;  /* 0x000064001806ba25 */ /* 0x000fc600078e0004 */
[----:B------:R-:W-:Y:S01]  /*1f30*/  STL [R1+0x8c], R31 ;  /* 0x00008c1f01007387 */ /* 0x000fe20000100800 */
[----:B------:R-:W-:Y:S01]  /*1f40*/  @!P4 IMAD R19, R0, c[0x0][0x190], RZ ;  /* 0x000064000013ca24 */ /* 0x000fe200078e02ff */
[C---:B------:R-:W-:Y:S01]  /*1f50*/  @!P3 LEA R14, P1, R6.reuse, c[0x0][0x160], 0x1 ;  /* 0x00005800060eba11 */ /* 0x040fe200078208ff */
[----:B------:R-:W-:Y:S02]  /*1f60*/  @!P3 IMAD.IADD R0, R7, 0x1, R10 ;  /* 0x000000010700b824 */ /* 0x000fe400078e020a */
[----:B------:R-:W-:Y:S02]  /*1f70*/  IMAD.SHL.U32 R233, R233, 0x2, RZ ;  /* 0x00000002e9e97824 */ /* 0x000fe400078e00ff */
[----:B------:R-:W-:Y:S01]  /*1f80*/  @!P4 IMAD.MOV.U32 R7, RZ, RZ, R5 ;  /* 0x000000ffff07c224 */ /* 0x000fe200078e0005 */
[----:B------:R-:W-:Y:S01]  /*1f90*/  @!P3 LEA.HI.X R15, R6, c[0x0][0x164], R0, 0x1, P1 ;  /* 0x00005900060fba11 */ /* 0x000fe200008f0c00 */
[----:B------:R-:W-:Y:S02]  /*1fa0*/  @!P4 IMAD.MOV.U32 R6, RZ, RZ, R4 ;  /* 0x000000ffff06c224 */ /* 0x000fe400078e0004 */
[----:B-1----:R-:W-:Y:S01]  /*1fb0*/  @!P5 IMAD.X R9, RZ, RZ, R25, P2 ;  /* 0x000000ffff09d224 */ /* 0x002fe200010e0619 */
[----:B------:R-:W-:Y:S01]  /*1fc0*/  @!P0 LEA R10, P2, R16, c[0x0][0x160], 0x1 ;  /* 0x00005800100a8a11 */ /* 0x000fe200078408ff */
[----:B------:R-:W-:Y:S01]  /*1fd0*/  @!P0 IMAD.IADD R0, R17, 0x1, R20 ;  /* 0x0000000111008824 */ /* 0x000fe200078e0214 */
[----:B------:R-:W-:Y:S01]  /*1fe0*/  @!PT LDS RZ, [RZ] ;  /* 0x00000000fffff984 */ /* 0x000fe20000000800 */
[----:B------:R-:W-:Y:S01]  /*1ff0*/  @!PT LDS RZ, [RZ] ;  /* 0x00000000fffff984 */ /* 0x000fe20000000800 */
[----:B------:R-:W-:Y:S01]  /*2000*/  @!PT LDS RZ, [RZ] ;  /* 0x00000000fffff984 */ /* 0x000fe20000000800 */
[----:B------:R1:W-:Y:S01]  /*2010*/  @!P3 LDGSTS.E.BYPASS.LTC128B.128 [R233], [R14.64] ;  /* 0x000000000ee9bfae */ /* 0x0003e2000b901d52 */
[----:B------:R-:W-:-:S03]  /*2020*/  @!P6 IMAD.WIDE.U32 R12, R12, c[0x0][0x190], R4 ;  /* 0x000064000c0cea25 */ /* 0x000fc600078e0004 */
[----:B------:R1:W-:Y:S01]  /*2030*/  @!P3 LDGSTS.E.BYPASS.LTC128B.128 [R233+0x4000], [R14.64+0x80] ;  /* 0x040000800ee9bfae */ /* 0x0003e2000b901d52 */
[----:B------:R-:W-:Y:S01]  /*2040*/  @!P5 IMAD R9, R9, c[0x0][0x190], RZ ;  /* 0x000064000909da24 */ /* 0x000fe200078e02ff */
[----:B------:R-:W-:Y:S01]  /*2050*/  ISETP.GE.AND P3, PT, R34, UR11, PT ;  /* 0x0000000b22007c0c */ /* 0x000fe2000bf66270 */
[C---:B------:R-:W-:Y:S01]  /*2060*/  @!P4 IMAD R19, R11.reuse, c[0x0][0x194], R19 ;  /* 0x000065000b13ca24 */ /* 0x040fe200078e0213 */
[----:B------:R-:W-:Y:S01]  /*2070*/  @!P6 LEA R20, P1, R12, c[0x0][0x160], 0x1 ;  /* 0x000058000c14ea11 */ /* 0x000fe200078208ff */
[----:B------:R-:W-:Y:S01]  /*2080*/  @!P4 IMAD.WIDE.U32 R6, R11, c[0x0][0x190], R6 ;  /* 0x000064000b06ca25 */ /* 0x000fe200078e0006 */
[----:B------:R-:W-:Y:S02]  /*2090*/  @!P0 LEA.HI.X R11, R16, c[0x0][0x164], R0, 0x1, P2 ;  /* 0x00005900100b8a11 */ /* 0x000fe400010f0c00 */
[----:B------:R-:W-:Y:S01]  /*20a0*/  ISETP.GE.AND P2, PT, R31, UR11, PT ;  /* 0x0000000b1f007c0c */ /* 0x000fe2000bf46270 */
[C---:B------:R-:W-:Y:S02]  /*20b0*/  @!P5 IMAD R23, R8.reuse, c[0x0][0x194], R9 ;  /* 0x000065000817da24 */ /* 0x040fe400078e0209 */
[----:B------:R-:W-:Y:S01]  /*20c0*/  @!P6 IMAD.IADD R13, R13, 0x1, R18 ;  /* 0x000000010d0de824 */ /* 0x000fe200078e0212 */
[----:B------:R2:W-:Y:S01]  /*20d0*/  @!P0 LDGSTS.E.BYPASS.LTC128B.128 [R233+0x800], [R10.64] ;  /* 0x008000000ae98fae */ /* 0x0005e2000b901d52 */
[----:B------:R-:W-:-:S03]  /*20e0*/  @!P5 IMAD.WIDE.U32 R8, R8, c[0x0][0x190], R4 ;  /* 0x000064000808da25 */ /* 0x000fc600078e0004 */
[----:B------:R-:W-:Y:S01]  /*20f0*/  @!P6 LEA.HI.X R21, R12, c[0x0][0x164], R13, 0x1, P1 ;  /* 0x000059000c15ea11 */ /* 0x000fe200008f0c0d */
[----:B------:R-:W-:Y:S01]  /*2100*/  @!P5 IMAD.IADD R0, R9, 0x1, R23 ;  /* 0x000000010900d824 */ /* 0x000fe200078e0217 */
[----:B------:R2:W-:Y:S01]  /*2110*/  @!P0 LDGSTS.E.BYPASS.LTC128B.128 [R233+0x4800], [R10.64+0x80] ;  /* 0x048000800ae98fae */ /* 0x0005e2000b901d52 */
[----:B------:R-:W-:Y:S01]  /*2120*/  @!P5 LEA R18, P1, R8, c[0x0][0x160], 0x1 ;  /* 0x000058000812da11 */ /* 0x000fe200078208ff */
[----:B------:R-:W-:Y:S01]  /*2130*/  @!P4 IMAD.IADD R7, R7, 0x1, R19 ;  /* 0x000000010707c824 */ /* 0x000fe200078e0213 */
[----:B------:R-:W-:Y:S01]  /*2140*/  @!P4 LEA R16, P0, R6, c[0x0][0x160], 0x1 ;  /* 0x000058000610ca11 */ /* 0x000fe200078008ff */
[----:B------:R3:W-:Y:S01]  /*2150*/  @!P6 LDGSTS.E.BYPASS.LTC128B.128 [R233+0x1000], [R20.64] ;  /* 0x0100000014e9efae */ /* 0x0007e2000b901d52 */
[----:B------:R-:W-:Y:S01]  /*2160*/  @!P5 LEA.HI.X R19, R8, c[0x0][0x164], R0, 0x1, P1 ;  /* 0x000059000813da11 */ /* 0x000fe200008f0c00 */
[----:B------:R-:W-:Y:S01]  /*2170*/  IMAD R8, R3, c[0x0][0x198], RZ ;  /* 0x0000660003087a24 */ /* 0x000fe200078e02ff */
[----:B------:R-:W-:Y:S01]  /*2180*/  @!P4 LEA.HI.X R17, R6, c[0x0][0x164], R7, 0x1, P0 ;  /* 0x000059000611ca11 */ /* 0x000fe200000f0c07 */
[----:B------:R-:W-:Y:S01]  /*2190*/  IMAD.WIDE.U32 R6, R2, c[0x0][0x198], R32 ;  /* 0x0000660002067a25 */ /* 0x000fe200078e0020 */
[----:B------:R-:W-:Y:S01]  /*21a0*/  @!P3 IADD3 R0, P0, R24, 0x50, RZ ;  /* 0x000000501800b810 */ /* 0x000fe20007f1e0ff */
[----:B------:R3:W-:Y:S02]  /*21b0*/  @!P6 LDGSTS.E.BYPASS.LTC128B.128 [R233+0x5000], [R20.64+0x80] ;  /* 0x0500008014e9efae */ /* 0x0007e4000b901d52 */
[----:B------:R-:W-:-:S02]  /*21c0*/  IMAD R8, R2, c[0x0][0x19c], R8 ;  /* 0x0000670002087a24 */ /* 0x000fc400078e0208 */
[----:B------:R-:W-:Y:S01]  /*21d0*/  @!P3 IMAD.X R9, RZ, RZ, R25, P0 ;  /* 0x000000ffff09b224 */ /* 0x000fe200000e0619 */
[----:B------:R4:W-:Y:S01]  /*21e0*/  @!P5 LDGSTS.E.BYPASS.LTC128B.128 [R233+0x1800], [R18.64] ;  /* 0x0180000012e9dfae */ /* 0x0009e2000b901d52 */
[----:B------:R-:W-:-:S03]  /*21f0*/  IMAD R3, R3, c[0x0][0x1a0], RZ ;  /* 0x0000680003037a24 */ /* 0x000fc600078e02ff */
[----:B------:R4:W-:Y:S04]  /*2200*/  @!P5 LDGSTS.E.BYPASS.LTC128B.128 [R233+0x5800], [R18.64+0x80] ;  /* 0x0580008012e9dfae */ /* 0x0009e8000b901d52 */
[----:B------:R5:W-:Y:S01]  /*2210*/  @!P4 LDGSTS.E.BYPASS.LTC128B.128 [R233+0x2000], [R16.64] ;  /* 0x0200000010e9cfae */ /* 0x000be2000b901d52 */
[----:B--2---:R-:W-:-:S03]  /*2220*/  IADD3 R10, R2, 0x70, RZ ;  /* 0x00000070020a7810 */ /* 0x004fc60007ffe0ff */
[----:B------:R5:W-:Y:S01]  /*2230*/  @!P4 LDGSTS.E.BYPASS.LTC128B.128 [R233+0x6000], [R16.64+0x80] ;  /* 0x0600008010e9cfae */ /* 0x000be2000b901d52 */
[----:B------:R-:W-:-:S03]  /*2240*/  ISETP.GE.AND P1, PT, R10, UR11, PT ;  /* 0x0000000b0a007c0c */ /* 0x000fc6000bf26270 */
[----:B------:R2:W-:Y:S02]  /*2250*/  STL [R1+0x90], R10 ;  /* 0x0000900a01007387 */ /* 0x0005e40000100800 */
[----:B--2---:R-:W-:-:S05]  /*2260*/  @!P2 IADD3 R10, P0, R24, 0x60, RZ ;  /* 0x00000060180aa810 */ /* 0x004fca0007f1e0ff */
[----:B------:R-:W-:-:S03]  /*2270*/  @!P2 IMAD.X R11, RZ, RZ, R25, P0 ;  /* 0x000000ffff0ba224 */ /* 0x000fc600000e0619 */
[----:B------:R-:W-:Y:S01]  /*2280*/  @!P1 IADD3 R12, P0, R24, 0x70, RZ ;  /* 0x00000070180c9810 */ /* 0x000fe20007f1e0ff */
[----:B------:R-:W-:Y:S02]  /*2290*/  @!P3 IMAD R24, R9, c[0x0][0x190], RZ ;  /* 0x000064000918ba24 */ /* 0x000fe400078e02ff */
[----:B------:R-:W-:Y:S02]  /*22a0*/  @!P2 IMAD R11, R11, c[0x0][0x190], RZ ;  /* 0x000064000b0baa24 */ /* 0x000fe400078e02ff */
[----:B------:R-:W-:Y:S01]  /*22b0*/  @!P1 IMAD.X R13, RZ, RZ, R25, P0 ;  /* 0x000000ffff0d9224 */ /* 0x000fe200000e0619 */
[----:B-1----:R-:W-:Y:S01]  /*22c0*/  IADD3 R14, P0, R6, UR22, RZ ;  /* 0x00000016060e7c10 */ /* 0x002fe2000ff1e0ff */
[----:B------:R-:W-:Y:S01]  /*22d0*/  @!P3 IMAD.MOV.U32 R6, RZ, RZ, R4 ;  /* 0x000000ffff06b224 */ /* 0x000fe200078e0004 */
[----:B------:R-:W-:Y:S01]  /*22e0*/  SHF.R.S32.HI R25, RZ, 0x1f, R22 ;  /* 0x0000001fff197819 */ /* 0x000fe20000011416 */
[C---:B------:R-:W-:Y:S01]  /*22f0*/  @!P3 IMAD R24, R0.reuse, c[0x0][0x194], R24 ;  /* 0x000065000018ba24 */ /* 0x040fe200078e0218 */
[----:B------:R-:W-:Y:S01]  /*2300*/  IADD3.X R15, R7, UR7, R8, P0, !PT ;  /* 0x00000007070f7c10 */ /* 0x000fe200087fe408 */
[----:B------:R-:W-:Y:S01]  /*2310*/  @!P3 IMAD.MOV.U32 R7, RZ, RZ, R5 ;  /* 0x000000ffff07b224 */ /* 0x000fe200078e0005 */
[----:B------:R-:W-:Y:S01]  /*2320*/  UIADD3 UR22, UR8, -0x1, URZ ;  /* 0xffffffff08167890 */ /* 0x000fe2000fffe03f */
[----:B------:R-:W-:Y:S01]  /*2330*/  @!P1 IMAD.MOV.U32 R8, RZ, RZ, R4 ;  /* 0x000000ffff089224 */ /* 0x000fe200078e0004 */
[----:B------:R-:W-:Y:S01]  /*2340*/  ULDC.64 UR6, c[0x0][0x198] ;  /* 0x0000660000067ab9 */ /* 0x000fe20000000a00 */
[----:B------:R-:W-:Y:S01]  /*2350*/  @!P3 IMAD.WIDE.U32 R6, R0, c[0x0][0x190], R6 ;  /* 0x000064000006ba25 */ /* 0x000fe200078e0006 */
[----:B------:R-:W-:-:S02]  /*2360*/  UIMAD UR17, UR22, -0x40, UR14 ;  /* 0xffffffc0161178a4 */ /* 0x000fc4000f8e020e */
[----:B------:R-:W-:Y:S01]  /*2370*/  USHF.L.U32 UR25, UR6, 0x6, URZ ;  /* 0x0000000606197899 */ /* 0x000fe2000800063f */
[----:B------:R-:W-:Y:S01]  /*2380*/  @!P1 IMAD R0, R13, c[0x0][0x190], RZ ;  /* 0x000064000d009a24 */ /* 0x000fe200078e02ff */
[----:B------:R-:W-:Y:S01]  /*2390*/  USHF.L.U64.HI UR23, UR6, UR12, UR7 ;  /* 0x0000000c06177299 */ /* 0x000fe20008010207 */
[----:B------:R-:W-:Y:S01]  /*23a0*/  @!P1 IMAD.MOV.U32 R9, RZ, RZ, R5 ;  /* 0x000000ffff099224 */ /* 0x000fe200078e0005 */
[----:B------:R-:W-:Y:S01]  /*23b0*/  USHF.R.S32.HI UR20, URZ, 0x1f, UR22 ;  /* 0x0000001f3f147899 */ /* 0x000fe20008011416 */
[----:B------:R-:W-:Y:S01]  /*23c0*/  @!P1 IMAD R23, R12, c[0x0][0x194], R0 ;  /* 0x000065000c179a24 */ /* 0x000fe200078e0200 */
[----:B------:R-:W-:Y:S01]  /*23d0*/  UIMAD UR4, UR23, UR22, URZ ;  /* 0x00000016170472a4 */ /* 0x000fe2000f8e023f */
[----:B------:R-:W-:Y:S01]  /*23e0*/  IMAD R0, R25, c[0x0][0x1b0], RZ ;  /* 0x00006c0019007a24 */ /* 0x000fe200078e02ff */
[----:B------:R-:W-:Y:S01]  /*23f0*/  ISETP.GE.AND P4, PT, R2, UR17, PT ;  /* 0x0000001102007c0c */ /* 0x000fe2000bf86270 */
[C---:B------:R-:W-:Y:S01]  /*2400*/  @!P2 IMAD R11, R10.reuse, c[0x0][0x194], R11 ;  /* 0x000065000a0baa24 */ /* 0x040fe200078e020b */
[----:B------:R-:W-:Y:S01]  /*2410*/  UIMAD UR4, UR20, UR25, UR4 ;  /* 0x00000019140472a4 */ /* 0x000fe2000f8e0204 */
[----:B------:R-:W-:Y:S01]  /*2420*/  @!P2 IMAD.WIDE.U32 R4, R10, c[0x0][0x190], R4 ;  /* 0x000064000a04aa25 */ /* 0x000fe200078e0004 */
[----:B------:R-:W-:Y:S01]  /*2430*/  @!P3 LEA R10, P0, R6, c[0x0][0x160], 0x1 ;  /* 0x00005800060aba11 */ /* 0x000fe200078008ff */
[----:B------:R-:W-:Y:S01]  /*2440*/  UIMAD.WIDE.U32 UR26, UR6, 0x20, URZ ;  /* 0x00000020061a78a5 */ /* 0x000fe2000f8e003f */
[----:B------:R-:W-:Y:S01]  /*2450*/  ISETP.GE.AND P5, PT, R26, UR17, PT ;  /* 0x000000111a007c0c */ /* 0x000fe2000bfa6270 */
[----:B------:R-:W-:-:S02]  /*2460*/  @!P3 IMAD.IADD R7, R7, 0x1, R24 ;  /* 0x000000010707b824 */ /* 0x000fc400078e0218 */
[----:B---3--:R-:W-:Y:S02]  /*2470*/  IMAD R20, R22, c[0x0][0x1b4], R0 ;  /* 0x00006d0016147a24 */ /* 0x008fe400078e0200 */
[----:B------:R-:W-:Y:S01]  /*2480*/  @!P2 IMAD.IADD R0, R5, 0x1, R11 ;  /* 0x000000010500a824 */ /* 0x000fe200078e020b */
[----:B------:R-:W-:Y:S01]  /*2490*/  @!P3 LEA.HI.X R11, R6, c[0x0][0x164], R7, 0x1, P0 ;  /* 0x00005900060bba11 */ /* 0x000fe200000f0c07 */
[----:B------:R-:W-:Y:S01]  /*24a0*/  @!P1 IMAD.WIDE.U32 R12, R12, c[0x0][0x190], R8 ;  /* 0x000064000c0c9a25 */ /* 0x000fe200078e0008 */
[----:B------:R-:W-:Y:S02]  /*24b0*/  ISETP.GE.AND P0, PT, R26, UR17, PT ;  /* 0x000000111a007c0c */ /* 0x000fe4000bf06270 */
[----:B------:R-:W-:Y:S01]  /*24c0*/  @!P2 LEA R8, P6, R4, c[0x0][0x160], 0x1 ;  /* 0x000058000408aa11 */ /* 0x000fe200078c08ff */
[----:B------:R-:W-:Y:S01]  /*24d0*/  IMAD.WIDE.U32 R34, R22, c[0x0][0x1b0], R14 ;  /* 0x00006c0016227a25 */ /* 0x000fe200078e000e */
[----:B------:R1:W-:Y:S02]  /*24e0*/  @!P3 LDGSTS.E.BYPASS.LTC128B.128 [R233+0x2800], [R10.64] ;  /* 0x028000000ae9bfae */ /* 0x0003e4000b901d52 */
[----:B------:R-:W-:Y:S01]  /*24f0*/  @!P2 LEA.HI.X R9, R4, c[0x0][0x164], R0, 0x1, P6 ;  /* 0x000059000409aa11 */ /* 0x000fe200030f0c00 */
[----:B------:R-:W-:Y:S01]  /*2500*/  IMAD.IADD R165, R35, 0x1, R20 ;  /* 0x0000000123a57824 */ /* 0x000fe200078e0214 */
[----:B------:R-:W-:Y:S01]  /*2510*/  @!P1 LEA R6, P6, R12, c[0x0][0x160], 0x1 ;  /* 0x000058000c069a11 */ /* 0x000fe200078c08ff */
[----:B------:R-:W-:Y:S01]  /*2520*/  IMAD.U32 R163, RZ, RZ, UR25 ;  /* 0x00000019ffa37e24 */ /* 0x000fe2000f8e00ff */
[----:B------:R1:W-:Y:S01]  /*2530*/  @!P3 LDGSTS.E.BYPASS.LTC128B.128 [R233+0x6800], [R10.64+0x80] ;  /* 0x068000800ae9bfae */ /* 0x0003e2000b901d52 */
[----:B------:R-:W-:Y:S01]  /*2540*/  IMAD.MOV.U32 R164, RZ, RZ, R34 ;  /* 0x000000ffffa47224 */ /* 0x000fe200078e0022 */
[----:B------:R-:W-:Y:S01]  /*2550*/  ISETP.GE.AND P3, PT, R27, UR17, PT ;  /* 0x000000111b007c0c */ /* 0x000fe2000bf66270 */
[----:B------:R-:W-:Y:S01]  /*2560*/  @!P1 IMAD.IADD R0, R13, 0x1, R23 ;  /* 0x000000010d009824 */ /* 0x000fe200078e0217 */
[----:B------:R2:W-:Y:S01]  /*2570*/  @!P2 LDGSTS.E.BYPASS.LTC128B.128 [R233+0x3000], [R8.64] ;  /* 0x0300000008e9afae */ /* 0x0005e2000b901d52 */
[----:B------:R-:W-:-:S03]  /*2580*/  IMAD.WIDE.U32 R4, R163, UR22, R164 ;  /* 0x00000016a3047c25 */ /* 0x000fc6000f8e00a4 */
[----:B------:R-:W-:Y:S01]  /*2590*/  @!P1 LEA.HI.X R7, R12, c[0x0][0x164], R0, 0x1, P6 ;  /* 0x000059000c079a11 */ /* 0x000fe200030f0c00 */
[----:B------:R-:W-:Y:S01]  /*25a0*/  IMAD.U32 R14, RZ, RZ, UR6 ;  /* 0x00000006ff0e7e24 */ /* 0x000fe2000f8e00ff */
[----:B------:R-:W-:Y:S01]  /*25b0*/  IADD3 R5, R5, UR4, RZ ;  /* 0x0000000405057c10 */ /* 0x000fe2000fffe0ff */
[----:B------:R-:W-:Y:S01]  /*25c0*/  IMAD.U32 R12, RZ, RZ, UR6 ;  /* 0x00000006ff0c7e24 */ /* 0x000fe2000f8e00ff */
[----:B------:R-:W-:Y:S01]  /*25d0*/  USHF.L.U32 UR4, UR7, 0x5, URZ ;  /* 0x0000000507047899 */ /* 0x000fe2000800063f */
[----:B------:R-:W-:Y:S01]  /*25e0*/  IMAD.U32 R13, RZ, RZ, UR7 ;  /* 0x00000007ff0d7e24 */ /* 0x000fe2000f8e00ff */
[----:B------:R-:W-:Y:S01]  /*25f0*/  @!P0 LEA R0, P6, R14, R4, 0x4 ;  /* 0x000000040e008211 */ /* 0x000fe200078c20ff */
[----:B------:R2:W-:Y:S01]  /*2600*/  @!P2 LDGSTS.E.BYPASS.LTC128B.128 [R233+0x7000], [R8.64+0x80] ;  /* 0x0700008008e9afae */ /* 0x0005e2000b901d52 */
[----:B------:R-:W-:Y:S01]  /*2610*/  ISETP.GE.AND P2, PT, R30, UR17, PT ;  /* 0x000000111e007c0c */ /* 0x000fe2000bf46270 */
[----:B------:R-:W-:Y:S01]  /*2620*/  IMAD R15, R2, c[0x0][0x1a4], R3 ;  /* 0x00006900020f7a24 */ /* 0x000fe200078e0203 */
[----:B------:R-:W-:Y:S01]  /*2630*/  @!P0 LEA.HI.X R13, R12, R5, R13, 0x4, P6 ;  /* 0x000000050c0d8211 */ /* 0x000fe200030f240d */
[----:B------:R3:W-:Y:S01]  /*2640*/  @!P1 LDGSTS.E.BYPASS.LTC128B.128 [R233+0x3800], [R6.64] ;  /* 0x0380000006e99fae */ /* 0x0007e2000b901d52 */
[----:B------:R-:W-:-:S03]  /*2650*/  @!P0 LEA R12, P6, R0, c[0x0][0x168], 0x1 ;  /* 0x00005a00000c8a11 */ /* 0x000fc600078c08ff */
[----:B------:R3:W-:Y:S01]  /*2660*/  @!P1 LDGSTS.E.BYPASS.LTC128B.128 [R233+0x7800], [R6.64+0x80] ;  /* 0x0780008006e99fae */ /* 0x0007e2000b901d52 */
[----:B------:R-:W-:Y:S02]  /*2670*/  @!P0 LEA.HI.X R13, R0, c[0x0][0x16c], R13, 0x1, P6 ;  /* 0x00005b00000d8a11 */ /* 0x000fe400030f0c0d */
[----:B------:R-:W-:Y:S01]  /*2680*/  @!P3 IADD3 R0, P1, R4, UR26, RZ ;  /* 0x0000001a0400bc10 */ /* 0x000fe2000ff3e0ff */
[----:B------:R-:W-:Y:S01]  /*2690*/  STL.64 [R1+0x60], R34 ;  /* 0x0000602201007387 */ /* 0x000fe20000100a00 */
[----:B-1----:R-:W-:Y:S01]  /*26a0*/  LEA.HI R11, R29, R140, RZ, 0x4 ;  /* 0x0000008c1d0b7211 */ /* 0x002fe200078f20ff */
[----:B------:R-:W-:Y:S02]  /*26b0*/  VOTEU.ALL UP0, P2 ;  /* 0x00000000003f7886 */ /* 0x000fe40001000000 */
[----:B------:R-:W-:Y:S01]  /*26c0*/  STL.64 [R1+0x58], R164 ;  /* 0x000058a401007387 */ /* 0x000fe20000100a00 */
[----:B------:R-:W-:-:S04]  /*26d0*/  SHF.R.S32.HI R14, RZ, 0x4, R11 ;  /* 0x00000004ff0e7819 */ /* 0x000fc8000001140b */
[----:B------:R-:W-:-:S04]  /*26e0*/  LEA.HI R10, R11, R14, RZ, 0x1 ;  /* 0x0000000e0b0a7211 */ /* 0x000fc800078f08ff */
[----:B------:R-:W-:-:S05]  /*26f0*/  LOP3.LUT R10, R10, 0xfffffffe, RZ, 0xc0, !PT ;  /* 0xfffffffe0a0a7812 */ /* 0x000fca00078ec0ff */
[----:B-----5:R-:W-:Y:S02]  /*2700*/  IMAD.IADD R16, R14, 0x1, -R10 ;  /* 0x000000010e107824 */ /* 0x020fe400078e0a0a */
[----:B------:R-:W-:Y:S02]  /*2710*/  IMAD.SHL.U32 R10, R28, 0x40, RZ ;  /* 0x000000401c0a7824 */ /* 0x000fe400078e00ff */
[----:B------:R-:W-:Y:S01]  /*2720*/  IMAD.U32 R14, RZ, RZ, UR6 ;  /* 0x00000006ff0e7e24 */ /* 0x000fe2000f8e00ff */
[----:B---3--:R-:W-:Y:S01]  /*2730*/  @!P4 LEA R6, P6, R4, c[0x0][0x168], 0x1 ;  /* 0x00005a000406ca11 */ /* 0x008fe200078c08ff */
[----:B------:R-:W-:Y:S01]  /*2740*/  IMAD.U32 R7, RZ, RZ, UR4 ;  /* 0x00000004ff077e24 */ /* 0x000fe2000f8e00ff */
[----:B------:R-:W-:Y:S01]  /*2750*/  LOP3.LUT R10, R10, 0x1c0, RZ, 0xc0, !PT ;  /* 0x000001c00a0a7812 */ /* 0x000fe200078ec0ff */
[----:B------:R-:W-:Y:S02]  /*2760*/  @!UP0 UIMAD UR4, UR7, 0x30, URZ ;  /* 0x00000030070488a4 */ /* 0x000fe4000f8e023f */
[----:B------:R-:W-:Y:S01]  /*2770*/  UISETP.GT.AND UP0, UPT, UR22, UR9, UPT ;  /* 0x000000091600728c */ /* 0x000fe2000bf04270 */
[----:B--2---:R-:W-:-:S02]  /*2780*/  @!P3 IADD3.X R9, R5, UR27, R7, P1, !PT ;  /* 0x0000001b0509bc10 */ /* 0x004fc40008ffe407 */
[----:B------:R-:W-:Y:S02]  /*2790*/  @!P4 LEA.HI.X R7, R4, c[0x0][0x16c], R5, 0x1, P6 ;  /* 0x00005b000407ca11 */ /* 0x000fe400030f0c05 */
[C---:B------:R-:W-:Y:S02]  /*27a0*/  @!P3 LEA R8, P6, R0.reuse, c[0x0][0x168], 0x1 ;  /* 0x00005a000008ba11 */ /* 0x040fe400078c08ff */
[----:B------:R-:W-:Y:S01]  /*27b0*/  ISETP.GE.AND P1, PT, R27, UR17, PT ;  /* 0x000000111b007c0c */ /* 0x000fe2000bf26270 */
[----:B------:R1:W-:Y:S01]  /*27c0*/  @!P4 LDGSTS.E.BYPASS.LTC128B.128 [R233+0x8000], [R6.64] ;  /* 0x0800000006e9cfae */ /* 0x0003e2000b901d52 */
[----:B------:R-:W-:Y:S02]  /*27d0*/  @!P3 LEA.HI.X R9, R0, c[0x0][0x16c], R9, 0x1, P6 ;  /* 0x00005b000009ba11 */ /* 0x000fe400030f0c09 */
[----:B------:R-:W-:Y:S01]  /*27e0*/  LOP3.LUT R0, R11, 0xfffffff0, RZ, 0xc0, !PT ;  /* 0xfffffff00b007812 */ /* 0x000fe200078ec0ff */
[----:B------:R1:W-:Y:S01]  /*27f0*/  @!P4 LDGSTS.E.BYPASS.LTC128B.128 [R233+0xa000], [R6.64+0x80] ;  /* 0x0a00008006e9cfae */ /* 0x0003e2000b901d52 */
[C---:B------:R-:W-:Y:S01]  /*2800*/  IMAD.SHL.U32 R11, R2.reuse, 0x8, RZ ;  /* 0x00000008020b7824 */ /* 0x040fe200078e00ff */
[----:B------:R-:W-:-:S02]  /*2810*/  ISETP.GE.AND P4, PT, R2, UR17, PT ;  /* 0x0000001102007c0c */ /* 0x000fc4000bf86270 */
[----:B------:R-:W-:Y:S01]  /*2820*/  IMAD.IADD R0, R140, 0x1, -R0 ;  /* 0x000000018c007824 */ /* 0x000fe200078e0a00 */
[----:B------:R2:W-:Y:S01]  /*2830*/  @!P0 LDGSTS.E.BYPASS.LTC128B.128 [R233+0x8800], [R12.64] ;  /* 0x088000000ce98fae */ /* 0x0005e2000b901d52 */
[----:B------:R-:W-:Y:S02]  /*2840*/  LOP3.LUT R11, R10, 0x8, R11, 0xf8, !PT ;  /* 0x000000080a0b7812 */ /* 0x000fe400078ef80b */
[----:B------:R-:W-:Y:S01]  /*2850*/  SHF.R.U32.HI R10, RZ, 0x3, R10 ;  /* 0x00000003ff0a7819 */ /* 0x000fe2000001160a */
[----:B------:R2:W-:Y:S01]  /*2860*/  @!P0 LDGSTS.E.BYPASS.LTC128B.128 [R233+0xa800], [R12.64+0x80] ;  /* 0x0a8000800ce98fae */ /* 0x0005e2000b901d52 */
[----:B------:R-:W-:Y:S02]  /*2870*/  SHF.R.S32.HI R17, RZ, 0x1f, R0 ;  /* 0x0000001fff117819 */ /* 0x000fe40000011400 */
[----:B------:R-:W-:Y:S01]  /*2880*/  LOP3.LUT R11, R11, R10, RZ, 0x3c, !PT ;  /* 0x0000000a0b0b7212 */ /* 0x000fe200078e3cff */
[----:B------:R3:W-:Y:S01]  /*2890*/  @!P3 LDGSTS.E.BYPASS.LTC128B.128 [R233+0x9000], [R8.64] ;  /* 0x0900000008e9bfae */ /* 0x0007e2000b901d52 */
[----:B------:R-:W-:-:S02]  /*28a0*/  LEA.HI R17, R17, R0, RZ, 0x3 ;  /* 0x0000000011117211 */ /* 0x000fc400078f18ff */
[----:B------:R-:W-:Y:S01]  /*28b0*/  ISETP.GE.AND P0, PT, R30, UR17, PT ;  /* 0x000000111e007c0c */ /* 0x000fe2000bf06270 */
[----:B------:R3:W-:Y:S01]  /*28c0*/  @!P3 LDGSTS.E.BYPASS.LTC128B.128 [R233+0xb000], [R8.64+0x80] ;  /* 0x0b00008008e9bfae */ /* 0x0007e2000b901d52 */
[----:B------:R-:W-:Y:S02]  /*28d0*/  ULDC UR17, c[0x0][0x2e4] ;  /* 0x0000b90000117ab9 */ /* 0x000fe40000000800 */
[----:B------:R-:W-:Y:S01]  /*28e0*/  UIADD3 UR17, UR14, -UR17, -UR16 ;  /* 0x800000110e117290 */ /* 0x000fe2000fffe810 */
[----:B-1----:R-:W-:-:S04]  /*28f0*/  IMAD.WIDE.U32 R6, R2, c[0x0][0x1a0], R32 ;  /* 0x0000680002067a25 */ /* 0x002fc800078e0020 */
[----:B------:R-:W-:Y:S01]  /*2900*/  @!P2 IMAD.WIDE.U32 R2, R14, 0x30, R4 ;  /* 0x000000300e02a825 */ /* 0x000fe200078e0004 */
[----:B------:R-:W-:Y:S02]  /*2910*/  LOP3.LUT R5, R17, 0xfffffff8, RZ, 0xc0, !PT ;  /* 0xfffffff811057812 */ /* 0x000fe400078ec0ff */
[----:B------:R-:W-:Y:S01]  /*2920*/  IADD3 R4, P6, R6, UR24, RZ ;  /* 0x0000001806047c10 */ /* 0x000fe2000ffde0ff */
[----:B------:R-:W-:Y:S02]  /*2930*/  IMAD R6, R25, c[0x0][0x1b8], RZ ;  /* 0x00006e0019067a24 */ /* 0x000fe400078e02ff */
[----:B----4-:R-:W-:Y:S01]  /*2940*/  IMAD.IADD R18, R0, 0x1, -R5 ;  /* 0x0000000100127824 */ /* 0x010fe200078e0a05 */
[----:B------:R-:W-:Y:S01]  /*2950*/  IADD3.X R5, R7, UR21, R15, P6, !PT ;  /* 0x0000001507057c10 */ /* 0x000fe2000b7fe40f */
[----:B------:R-:W-:Y:S01]  /*2960*/  IMAD R10, R22, c[0x0][0x1bc], R6 ;  /* 0x00006f00160a7a24 */ /* 0x000fe200078e0206 */
[----:B------:R-:W-:Y:S01]  /*2970*/  @!P2 IADD3 R0, R3, UR4, RZ ;  /* 0x000000040300ac10 */ /* 0x000fe2000fffe0ff */
[----:B------:R-:W-:Y:S01]  /*2980*/  ULDC.64 UR4, c[0x0][0x1a0] ;  /* 0x0000680000047ab9 */ /* 0x000fe20000000a00 */
[----:B------:R-:W-:Y:S01]  /*2990*/  @!P2 LEA R6, P6, R2, c[0x0][0x168], 0x1 ;  /* 0x00005a000206aa11 */ /* 0x000fe200078c08ff */
[----:B------:R-:W-:Y:S01]  /*29a0*/  USHF.L.U64.HI UR12, UR4, UR12, UR5 ;  /* 0x0000000c040c7299 */ /* 0x000fe20008010205 */
[----:B------:R-:W-:Y:S01]  /*29b0*/  IMAD.WIDE.U32 R26, R22, c[0x0][0x1b8], R4 ;  /* 0x00006e00161a7a25 */ /* 0x000fe200078e0004 */
[----:B------:R-:W-:Y:S01]  /*29c0*/  USHF.L.U32 UR15, UR4, 0x6, URZ ;  /* 0x00000006040f7899 */ /* 0x000fe2000800063f */
[----:B------:R-:W-:Y:S01]  /*29d0*/  @!P2 LEA.HI.X R7, R2, c[0x0][0x16c], R0, 0x1, P6 ;  /* 0x00005b000207aa11 */ /* 0x000fe200030f0c00 */
[----:B------:R-:W-:Y:S01]  /*29e0*/  UIMAD UR5, UR12, UR22, URZ ;  /* 0x000000160c0572a4 */ /* 0x000fe2000f8e023f */
[----:B------:R-:W-:Y:S01]  /*29f0*/  IMAD.U32 R2, RZ, RZ, UR22 ;  /* 0x00000016ff027e24 */ /* 0x000fe2000f8e00ff */
[----:B------:R-:W-:Y:S01]  /*2a00*/  STL.64 [R1+0x80], R26 ;  /* 0x0000801a01007387 */ /* 0x000fe20000100a00 */
[----:B------:R-:W-:Y:S01]  /*2a10*/  IMAD.IADD R21, R27, 0x1, R10 ;  /* 0x000000011b157824 */ /* 0x000fe200078e020a */
[----:B------:R-:W-:Y:S01]  /*2a20*/  UIMAD UR5, UR20, UR15, UR5 ;  /* 0x0000000f140572a4 */ /* 0x000fe2000f8e0205 */
[----:B------:R-:W-:Y:S01]  /*2a30*/  IMAD.MOV.U32 R20, RZ, RZ, R26 ;  /* 0x000000ffff147224 */ /* 0x000fe200078e001a */
[----:B------:R1:W-:Y:S01]  /*2a40*/  @!P2 LDGSTS.E.BYPASS.LTC128B.128 [R233+0x9800], [R6.64] ;  /* 0x0980000006e9afae */ /* 0x0003e2000b901d52 */
[----:B------:R-:W-:Y:S01]  /*2a50*/  UIMAD.WIDE.U32 UR20, UR4, 0x20, URZ ;  /* 0x00000020041478a5 */ /* 0x000fe2000f8e003f */
[----:B------:R-:W-:-:S02]  /*2a60*/  IMAD.U32 R4, RZ, RZ, UR4 ;  /* 0x00000004ff047e24 */ /* 0x000fc4000f8e00ff */
[----:B------:R1:W-:Y:S01]  /*2a70*/  @!P2 LDGSTS.E.BYPASS.LTC128B.128 [R233+0xb800], [R6.64+0x80] ;  /* 0x0b80008006e9afae */ /* 0x0003e2000b901d52 */
[----:B------:R-:W-:-:S03]  /*2a80*/  IMAD.WIDE.U32 R2, R2, UR15, R20 ;  /* 0x0000000f02027c25 */ /* 0x000fc6000f8e0014 */
[----:B------:R-:W0:Y:S01]  /*2a90*/  LDGDEPBAR ;  /* 0x00000000000079af */ /* 0x000e220000000000 */
[----:B--2---:R-:W-:Y:S01]  /*2aa0*/  IMAD.MOV.U32 R12, RZ, RZ, c[0x0][0x1a4] ;  /* 0x00006900ff0c7624 */ /* 0x004fe200078e00ff */
[----:B------:R-:W-:Y:S01]  /*2ab0*/  IADD3 R3, R3, UR5, RZ ;  /* 0x0000000503037c10 */ /* 0x000fe2000fffe0ff */
[----:B------:R-:W-:Y:S01]  /*2ac0*/  IMAD.SHL.U32 R10, R16, 0x8, RZ ;  /* 0x00000008100a7824 */ /* 0x000fe200078e00ff */
[----:B---3--:R-:W-:Y:S01]  /*2ad0*/  @!P4 LEA R8, P6, R2, c[0x0][0x170], 0x1 ;  /* 0x00005c000208ca11 */ /* 0x008fe200078c08ff */
[----:B------:R-:W-:Y:S01]  /*2ae0*/  IMAD.SHL.U32 R14, R12, 0x20, RZ ;  /* 0x000000200c0e7824 */ /* 0x000fe200078e00ff */
[----:B------:R-:W-:Y:S01]  /*2af0*/  @!P1 IADD3 R13, P2, R2, UR20, RZ ;  /* 0x00000014020d9c10 */ /* 0x000fe2000ff5e0ff */
[----:B------:R-:W-:Y:S01]  /*2b00*/  @!P0 IMAD.WIDE.U32 R4, R4, 0x30, R2 ;  /* 0x0000003004048825 */ /* 0x000fe200078e0002 */
[----:B------:R-:W-:Y:S01]  /*2b10*/  @!P4 LEA.HI.X R9, R2, c[0x0][0x174], R3, 0x1, P6 ;  /* 0x00005d000209ca11 */ /* 0x000fe200030f0c03 */
[----:B------:R-:W-:Y:S01]  /*2b20*/  STL.64 [R1+0x78], R20 ;  /* 0x0000781401007387 */ /* 0x000fe20000100a00 */
[----:B------:R-:W-:Y:S01]  /*2b30*/  UIADD3 UR20, UR14, 0x1, -UR16 ;  /* 0x000000010e147890 */ /* 0x000fe2000fffe810 */
[----:B------:R-:W-:Y:S01]  /*2b40*/  IMAD R0, R16, 0x200, R11 ;  /* 0x0000020010007824 */ /* 0x000fe200078e020b */
[----:B------:R-:W-:-:S02]  /*2b50*/  ULDC UR5, c[0x0][0x2e8] ;  /* 0x0000ba0000057ab9 */ /* 0x000fc40000000800 */
[----:B------:R-:W-:Y:S01]  /*2b60*/  UIADD3 UR5, UR20, UR5, URZ ;  /* 0x0000000514057290 */ /* 0x000fe2000fffe03f */
[----:B------:R-:W-:-:S05]  /*2b70*/  IMAD.SHL.U32 R212, R0, 0x2, RZ ;  /* 0x0000000200d47824 */ /* 0x000fca00078e00ff */
[C---:B------:R-:W-:Y:S02]  /*2b80*/  IADD3 R0, R212.reuse, 0x8000, RZ ;  /* 0x00008000d4007810 */ /* 0x040fe40007ffe0ff */
[----:B------:R-:W-:Y:S01]  /*2b90*/  IADD3 R223, R212, 0x8020, RZ ;  /* 0x00008020d4df7810 */ /* 0x000fe20007ffe0ff */
[----:B-1----:R-:W-:Y:S01]  /*2ba0*/  IMAD.U32 R7, RZ, RZ, UR4 ;  /* 0x00000004ff077e24 */ /* 0x002fe2000f8e00ff */
[----:B------:R-:W-:-:S04]  /*2bb0*/  DEPBAR.LE SB0, 0x0 ;  /* 0x000080000000791a */ /* 0x000fc80000000000 */
[----:B------:R-:W-:Y:S01]  /*2bc0*/  BAR.SYNC.DEFER_BLOCKING 0x0 ;  /* 0x0000000000007b1d */ /* 0x000fe20000010000 */
[----:B------:R-:W-:Y:S01]  /*2bd0*/  @!P5 LEA R7, P3, R7, R2, 0x4 ;  /* 0x000000020707d211 */ /* 0x000fe200078620ff */
[----:B------:R-:W-:Y:S02]  /*2be0*/  IMAD.SHL.U32 R2, R18, 0x40, RZ ;  /* 0x0000004012027824 */ /* 0x000fe400078e00ff */
[----:B------:R-:W-:-:S03]  /*2bf0*/  IMAD.U32 R6, RZ, RZ, UR4 ;  /* 0x00000004ff067e24 */ /* 0x000fc6000f8e00ff */
[----:B------:R-:W-:Y:S02]  /*2c00*/  LOP3.LUT R2, R2, 0x1c0, RZ, 0xc0, !PT ;  /* 0x000001c002027812 */ /* 0x000fe400078ec0ff */
[----:B------:R-:W-:Y:S01]  /*2c10*/  @!P5 LEA.HI.X R6, R6, R3, R12, 0x4, P3 ;  /* 0x000000030606d211 */ /* 0x000fe200018f240c */
[----:B------:R-:W-:Y:S01]  /*2c20*/  @!P0 IMAD R12, R12, 0x30, RZ ;  /* 0x000000300c0c8824 */ /* 0x000fe200078e02ff */
[----:B------:R-:W-:Y:S02]  /*2c30*/  LOP3.LUT R11, R2, 0x8, R10, 0xf8, !PT ;  /* 0x00000008020b7812 */ /* 0x000fe400078ef80a */
[----:B------:R-:W-:Y:S01]  /*2c40*/  SHF.R.U32.HI R10, RZ, 0x3, R2 ;  /* 0x00000003ff0a7819 */ /* 0x000fe20000011602 */
[----:B------:R-:W-:Y:S01]  /*2c50*/  @!P0 IMAD.IADD R5, R5, 0x1, R12 ;  /* 0x0000000105058824 */ /* 0x000fe200078e020c */
[----:B------:R-:W-:Y:S01]  /*2c60*/  @!P5 LEA R2, P3, R7, c[0x0][0x170], 0x1 ;  /* 0x00005c000702da11 */ /* 0x000fe200078608ff */
[----:B------:R-:W-:Y:S01]  /*2c70*/  IMAD.SHL.U32 R12, R17, 0x40, RZ ;  /* 0x00000040110c7824 */ /* 0x000fe200078e00ff */
[----:B------:R-:W-:-:S02]  /*2c80*/  LOP3.LUT R137, R11, R10, RZ, 0x3c, !PT ;  /* 0x0000000a0b897212 */ /* 0x000fc400078e3cff */
[----:B------:R-:W-:Y:S02]  /*2c90*/  @!P1 IADD3.X R11, R3, UR21, R14, P2, !PT ;  /* 0x00000015030b9c10 */ /* 0x000fe400097fe40e */
[----:B------:R-:W-:Y:S02]  /*2ca0*/  @!P5 LEA.HI.X R3, R7, c[0x0][0x174], R6, 0x1, P3 ;  /* 0x00005d000703da11 */ /* 0x000fe400018f0c06 */
[C---:B------:R-:W-:Y:S01]  /*2cb0*/  @!P1 LEA R6, P3, R13.reuse, c[0x0][0x170], 0x1 ;  /* 0x00005c000d069a11 */ /* 0x040fe200078608ff */
[----:B------:R-:W-:Y:S01]  /*2cc0*/  @P4 STS.128 [R233+0xc000], RZ ;  /* 0x00c000ffe9004388 */ /* 0x000fe20000000c00 */
[----:B------:R-:W-:Y:S02]  /*2cd0*/  @!P0 LEA R10, P2, R4, c[0x0][0x170], 0x1 ;  /* 0x00005c00040a8a11 */ /* 0x000fe400078408ff */
[----:B------:R-:W-:Y:S01]  /*2ce0*/  LOP3.LUT R136, R12, 0xfffffe00, RZ, 0xc0, !PT ;  /* 0xfffffe000c887812 */ /* 0x000fe200078ec0ff */
[----:B------:R-:W-:Y:S01]  /*2cf0*/  @P4 STS.128 [R233+0xe000], RZ ;  /* 0x00e000ffe9004388 */ /* 0x000fe20000000c00 */
[----:B------:R-:W-:-:S02]  /*2d00*/  @!P1 LEA.HI.X R7, R13, c[0x0][0x174], R11, 0x1, P3 ;  /* 0x00005d000d079a11 */ /* 0x000fc400018f0c0b */
[----:B------:R-:W-:Y:S01]  /*2d10*/  @!P0 LEA.HI.X R11, R4, c[0x0][0x174], R5, 0x1, P2 ;  /* 0x00005d00040b8a11 */ /* 0x000fe200010f0c05 */
[----:B------:R-:W-:Y:S01]  /*2d20*/  @!PT LDS RZ, [RZ] ;  /* 0x00000000fffff984 */ /* 0x000fe20000000800 */
[----:B------:R-:W-:Y:S01]  /*2d30*/  @!PT LDS RZ, [RZ] ;  /* 0x00000000fffff984 */ /* 0x000fe20000000800 */
[----:B------:R-:W-:Y:S01]  /*2d40*/  @!PT LDS RZ, [RZ] ;  /* 0x00000000fffff984 */ /* 0x000fe20000000800 */
[----:B------:R1:W-:Y:S01]  /*2d50*/  @!P4 LDGSTS.E.BYPASS.LTC128B.128 [R233+0xc000], [R8.64] ;  /* 0x0c00000008e9cfae */ /* 0x0003e2000b901d52 */
[----:B------:R-:W-:-:S03]  /*2d60*/  IMAD R4, R138, 0x400, R136 ;  /* 0x000004008a047824 */ /* 0x000fc600078e0288 */
        /* <DEDUP_REMOVED lines=16> */
[----:B------:R-:W-:Y:S04]  /*2e70*/  @P0 STS.128 [R233+0xd800], RZ ;  /* 0x00d800ffe9000388 */ /* 0x000fe80000000c00 */
[----:B------:R-:W-:Y:S01]  /*2e80*/  @P0 STS.128 [R233+0xf800], RZ ;  /* 0x00f800ffe9000388 */ /* 0x000fe20000000c00 */
[----:B--2---:R-:W-:-:S03]  /*2e90*/  IMAD.IADD R2, R137, 0x1, R4 ;  /* 0x0000000189027824 */ /* 0x004fc600078e0204 */
[----:B------:R-:W-:Y:S01]  /*2ea0*/  @!PT LDS RZ, [RZ] ;  /* 0x00000000fffff984 */ /* 0x000fe20000000800 */
[----:B------:R-:W-:Y:S01]  /*2eb0*/  @!PT LDS RZ, [RZ] ;  /* 0x00000000fffff984 */ /* 0x000fe20000000800 */
[----:B------:R-:W-:Y:S01]  /*2ec0*/  @!PT LDS RZ, [RZ] ;  /* 0x00000000fffff984 */ /* 0x000fe20000000800 */
[----:B------:R1:W-:Y:S01]  /*2ed0*/  @!P0 LDGSTS.E.BYPASS.LTC128B.128 [R233+0xd800], [R10.64] ;  /* 0x0d8000000ae98fae */ /* 0x0003e2000b901d52 */
[----:B------:R-:W-:Y:S02]  /*2ee0*/  IMAD.MOV.U32 R3, RZ, RZ, 0x10 ;  /* 0x00000010ff037424 */ /* 0x000fe400078e00ff */
[----:B------:R-:W-:Y:S01]  /*2ef0*/  IMAD.SHL.U32 R219, R2, 0x2, RZ ;  /* 0x0000000202db7824 */ /* 0x000fe200078e00ff */
[----:B------:R1:W-:Y:S01]  /*2f00*/  @!P0 LDGSTS.E.BYPASS.LTC128B.128 [R233+0xf800], [R10.64+0x80] ;  /* 0x0f8000800ae98fae */ /* 0x0003e2000b901d52 */
[----:B------:R-:W-:Y:S01]  /*2f10*/  IMAD.MOV.U32 R2, RZ, RZ, 0x20 ;  /* 0x00000020ff027424 */ /* 0x000fe200078e00ff */
[----:B------:R-:W-:Y:S02]  /*2f20*/  SEL R3, R3, 0xfffffff0, !P1 ;  /* 0xfffffff003037807 */ /* 0x000fe40004800000 */
[----:B------:R-:W-:Y:S02]  /*2f30*/  LDSM.16.M88.4 R32, [R212+0x8800] ;  /* 0x00880000d420783b */ /* 0x000fe40000000200 */
[----:B------:R-:W-:Y:S01]  /*2f40*/  SEL R2, R2, 0xffffffe0, !P2 ;  /* 0xffffffe002027807 */ /* 0x000fe20005000000 */
[----:B------:R-:W-:Y:S01]  /*2f50*/  IMAD R220, R3, 0x2, R219 ;  /* 0x0000000203dc7824 */ /* 0x000fe200078e02db */
[----:B------:R-:W-:Y:S01]  /*2f60*/  LDSM.16.M88.4 R40, [R212+0x9000] ;  /* 0x00900000d428783b */ /* 0x000fe20000000200 */
[----:B------:R-:W-:-:S02]  /*2f70*/  R2P PR, R28, 0x6 ;  /* 0x000000061c007804 */ /* 0x000fc40000000000 */
[C---:B------:R-:W-:Y:S01]  /*2f80*/  IMAD R222, R2.reuse, 0x2, R219 ;  /* 0x0000000202de7824 */ /* 0x040fe200078e02db */
[----:B---3--:R-:W2:Y:S01]  /*2f90*/  LDSM.16.M88.4 R4, [R219+0x2000] ;  /* 0x00200000db04783b */ /* 0x008ea20000000200 */
[----:B------:R-:W-:-:S03]  /*2fa0*/  IMAD R221, R2, 0x2, R220 ;  /* 0x0000000202dd7824 */ /* 0x000fc600078e02dc */
[----:B------:R-:W-:Y:S04]  /*2fb0*/  LDSM.16.M88.4 R44, [R212+0x9800] ;  /* 0x00980000d42c783b */ /* 0x000fe80000000200 */
[----:B------:R-:W-:Y:S02]  /*2fc0*/  LDSM.16.M88.4 R12, [R219] ;  /* 0x00000000db0c783b */ /* 0x000fe40000000200 */
[----:B------:R-:W-:Y:S01]  /*2fd0*/  @P1 IADD3 R223, R0, -0x20, RZ ;  /* 0xffffffe000df1810 */ /* 0x000fe20007ffe0ff */
[----:B------:R-:W-:Y:S01]  /*2fe0*/  IMAD.MOV.U32 R0, RZ, RZ, 0x40 ;  /* 0x00000040ff007424 */ /* 0x000fe200078e00ff */
[----:B------:R-:W-:Y:S02]  /*2ff0*/  LDSM.16.M88.4 R16, [R222+0x2000] ;  /* 0x00200000de10783b */ /* 0x000fe40000000200 */
[----:B------:R-:W-:-:S02]  /*3000*/  IADD3 R230, R223, 0x800, RZ ;  /* 0x00000800dfe67810 */ /* 0x000fc40007ffe0ff */
[----:B-1----:R-:W1:Y:S01]  /*3010*/  LDSM.16.M88.4 R8, [R212+0x8000] ;  /* 0x00800000d408783b */ /* 0x002e620000000200 */
[----:B------:R-:W-:Y:S02]  /*3020*/  SEL R0, R0, 0xffffffc0, !P2 ;  /* 0xffffffc000007807 */ /* 0x000fe40005000000 */
[C---:B------:R-:W-:Y:S01]  /*3030*/  IADD3 R229, R223.reuse, 0x1000, RZ ;  /* 0x00001000dfe57810 */ /* 0x040fe20007ffe0ff */
[----:B------:R-:W-:Y:S01]  /*3040*/  LDSM.16.M88.4 R28, [R223+0x1000] ;  /* 0x00100000df1c783b */ /* 0x000fe20000000200 */
[C---:B------:R-:W-:Y:S01]  /*3050*/  IADD3 R228, R223.reuse, 0x1800, RZ ;  /* 0x00001800dfe47810 */ /* 0x040fe20007ffe0ff */
[----:B------:R-:W-:Y:S01]  /*3060*/  IMAD.IADD R218, R212, 0x1, R0 ;  /* 0x00000001d4da7824 */ /* 0x000fe200078e0200 */
[----:B------:R-:W-:Y:S01]  /*3070*/  IADD3 R227, R223, 0x2000, RZ ;  /* 0x00002000dfe37810 */ /* 0x000fe20007ffe0ff */
[----:B------:R-:W-:Y:S01]  /*3080*/  LDSM.16.M88.4 R36, [R223] ;  /* 0x00000000df24783b */ /* 0x000fe20000000200 */
[----:B------:R-:W-:Y:S01]  /*3090*/  IMAD.IADD R217, R0, 0x1, R223 ;  /* 0x0000000100d97824 */ /* 0x000fe200078e02df */
[----:B------:R-:W-:-:S02]  /*30a0*/  LOP3.LUT R0, R139, 0xffffffe0, RZ, 0xc0, !PT ;  /* 0xffffffe08b007812 */ /* 0x000fc400078ec0ff */
[----:B------:R-:W-:Y:S01]  /*30b0*/  LDSM.16.M88.4 R20, [R223+0x800] ;  /* 0x00080000df14783b */ /* 0x000fe20000000200 */
[C---:B------:R-:W-:Y:S02]  /*30c0*/  IADD3 R226, R223.reuse, 0x2800, RZ ;  /* 0x00002800dfe27810 */ /* 0x040fe40007ffe0ff */
[C---:B------:R-:W-:Y:S01]  /*30d0*/  IMAD.IADD R0, R140.reuse, 0x1, -R0 ;  /* 0x000000018c007824 */ /* 0x040fe200078e0a00 */
[----:B------:R-:W-:Y:S01]  /*30e0*/  LDSM.16.M88.4 R24, [R223+0x1800] ;  /* 0x00180000df18783b */ /* 0x000fe20000000200 */
[----:B------:R-:W-:Y:S01]  /*30f0*/  IMAD.SHL.U32 R140, R140, 0x2, RZ ;  /* 0x000000028c8c7824 */ /* 0x000fe200078e00ff */
[C---:B------:R-:W-:Y:S02]  /*3100*/  IADD3 R225, R223.reuse, 0x3000, RZ ;  /* 0x00003000dfe17810 */ /* 0x040fe40007ffe0ff */
[----:B------:R-:W-:Y:S01]  /*3110*/  LDSM.16.M88.4 R96, [R218+0x9000] ;  /* 0x00900000da60783b */ /* 0x000fe20000000200 */
[----:B------:R-:W-:Y:S02]  /*3120*/  IADD3 R224, R223, 0x3800, RZ ;  /* 0x00003800dfe07810 */ /* 0x000fe40007ffe0ff */
[----:B------:R-:W-:Y:S01]  /*3130*/  LOP3.LUT R142, R140, 0x6, RZ, 0xc0, !PT ;  /* 0x000000068c8e7812 */ /* 0x000fe200078ec0ff */
[C---:B--2---:R-:W-:Y:S01]  /*3140*/  HMMA.16816.F32 R52, R4.reuse, R32, RZ ;  /* 0x000000200434723c */ /* 0x044fe200000018ff */
[----:B------:R-:W-:Y:S04]  /*3150*/  LDSM.16.M88.4 R60, [R218+0x8000] ;  /* 0x00800000da3c783b */ /* 0x000fe80000000200 */
[----:B------:R-:W-:Y:S03]  /*3160*/  LDSM.16.M88.4 R116, [R218+0x9800] ;  /* 0x00980000da74783b */ /* 0x000fe60000000200 */
[C---:B------:R-:W-:Y:S01]  /*3170*/  HMMA.16816.F32 R56, R4.reuse, R40, RZ ;  /* 0x000000280438723c */ /* 0x040fe200000018ff */
[----:B------:R-:W-:Y:S04]  /*3180*/  LDSM.16.M88.4 R80, [R218+0x8800] ;  /* 0x00880000da50783b */ /* 0x000fe80000000200 */
[----:B------:R-:W0:Y:S03]  /*3190*/  LDGDEPBAR ;  /* 0x00000000000079af */ /* 0x000e260000000000 */
[C---:B-1----:R-:W-:Y:S08]  /*31a0*/  HMMA.16816.F32 R48, R4.reuse, R8, RZ ;  /* 0x000000080430723c */ /* 0x042ff000000018ff */
[C---:B------:R-:W-:Y:S08]  /*31b0*/  HMMA.16816.F32 R68, R4.reuse, R10, RZ ;  /* 0x0000000a0444723c */ /* 0x040ff000000018ff */
[C---:B------:R-:W-:Y:S08]  /*31c0*/  HMMA.16816.F32 R64, R4.reuse, R44, RZ ;  /* 0x0000002c0440723c */ /* 0x040ff000000018ff */
[C---:B------:R-:W-:Y:S08]  /*31d0*/  HMMA.16816.F32 R72, R4.reuse, R34, RZ ;  /* 0x000000220448723c */ /* 0x040ff000000018ff */
[C---:B------:R-:W-:Y:S08]  /*31e0*/  HMMA.16816.F32 R100, R4.reuse, R42, RZ ;  /* 0x0000002a0464723c */ /* 0x040ff000000018ff */
[----:B------:R-:W-:Y:S01]  /*31f0*/  HMMA.16816.F32 R84, R4, R46, RZ ;  /* 0x0000002e0454723c */ /* 0x000fe200000018ff */
[----:B------:R-:W1:Y:S07]  /*3200*/  LDSM.16.M88.4 R4, [R220+0x2000] ;  /* 0x00200000dc04783b */ /* 0x000e6e0000000200 */
[C---:B------:R-:W-:Y:S08]  /*3210*/  HMMA.16816.F32 R124, R12.reuse, R8, RZ ;  /* 0x000000080c7c723c */ /* 0x040ff000000018ff */
[C---:B------:R-:W-:Y:S01]  /*3220*/  HMMA.16816.F32 R120, R12.reuse, R10, RZ ;  /* 0x0000000a0c78723c */ /* 0x040fe200000018ff */
[----:B------:R-:W2:Y:S07]  /*3230*/  LDSM.16.M88.4 R8, [R220] ;  /* 0x00000000dc08783b */ /* 0x000eae0000000200 */
[C---:B------:R-:W-:Y:S08]  /*3240*/  HMMA.16816.F32 R88, R12.reuse, R40, RZ ;  /* 0x000000280c58723c */ /* 0x040ff000000018ff */
[C---:B------:R-:W-:Y:S08]  /*3250*/  HMMA.16816.F32 R76, R12.reuse, R44, RZ ;  /* 0x0000002c0c4c723c */ /* 0x040ff000000018ff */
[C---:B------:R-:W-:Y:S08]  /*3260*/  HMMA.16816.F32 R104, R12.reuse, R32, RZ ;  /* 0x000000200c68723c */ /* 0x040ff000000018ff */
[C---:B------:R-:W-:Y:S08]  /*3270*/  HMMA.16816.F32 R92, R12.reuse, R34, RZ ;  /* 0x000000220c5c723c */ /* 0x040ff000000018ff */
[C---:B------:R-:W-:Y:S08]  /*3280*/  HMMA.16816.F32 R112, R12.reuse, R42, RZ ;  /* 0x0000002a0c70723c */ /* 0x040ff000000018ff */
[----:B------:R-:W-:Y:S08]  /*3290*/  HMMA.16816.F32 R108, R12, R46, RZ ;  /* 0x0000002e0c6c723c */ /* 0x000ff000000018ff */
[C---:B-1----:R-:W-:Y:S08]  /*32a0*/  HMMA.16816.F32 R32, R4.reuse, R28, R56 ;  /* 0x0000001c0420723c */ /* 0x042ff00000001838 */
[C---:B------:R-:W-:Y:S08]  /*32b0*/  HMMA.16816.F32 R44, R4.reuse, R36, R48 ;  /* 0x00000024042c723c */ /* 0x040ff00000001830 */
[C---:B------:R-:W-:Y:S08]  /*32c0*/  HMMA.16816.F32 R40, R4.reuse, R20, R52 ;  /* 0x000000140428723c */ /* 0x040ff00000001834 */
[C---:B------:R-:W-:Y:S08]  /*32d0*/  HMMA.16816.F32 R12, R4.reuse, R24, R64 ;  /* 0x00000018040c723c */ /* 0x040ff00000001840 */
[C---:B------:R-:W-:Y:S08]  /*32e0*/  HMMA.16816.F32 R48, R4.reuse, R38, R68 ;  /* 0x000000260430723c */ /* 0x040ff00000001844 */
[C---:B------:R-:W-:Y:S08]  /*32f0*/  HMMA.16816.F32 R52, R4.reuse, R22, R72 ;  /* 0x000000160434723c */ /* 0x040ff00000001848 */
[C---:B------:R-:W-:Y:S08]  /*3300*/  HMMA.16816.F32 R56, R4.reuse, R30, R100 ;  /* 0x0000001e0438723c */ /* 0x040ff00000001864 */
[----:B------:R-:W-:Y:S01]  /*3310*/  HMMA.16816.F32 R64, R4, R26, R84 ;  /* 0x0000001a0440723c */ /* 0x000fe20000001854 */
[----:B------:R-:W1:Y:S07]  /*3320*/  LDSM.16.M88.4 R4, [R222] ;  /* 0x00000000de04783b */ /* 0x000e6e0000000200 */
[C---:B--2---:R-:W-:Y:S08]  /*3330*/  HMMA.16816.F32 R68, R8.reuse, R36, R124 ;  /* 0x000000240844723c */ /* 0x044ff0000000187c */
[C---:B------:R-:W-:Y:S08]  /*3340*/  HMMA.16816.F32 R124, R8.reuse, R28, R88 ;  /* 0x0000001c087c723c */ /* 0x040ff00000001858 */
[C---:B------:R-:W-:Y:S08]  /*3350*/  HMMA.16816.F32 R128, R8.reuse, R24, R76 ;  /* 0x000000180880723c */ /* 0x040ff0000000184c */
[C---:B------:R-:W-:Y:S08]  /*3360*/  HMMA.16816.F32 R104, R8.reuse, R20, R104 ;  /* 0x000000140868723c */ /* 0x040ff00000001868 */
[C---:B------:R-:W-:Y:S08]  /*3370*/  HMMA.16816.F32 R72, R8.reuse, R38, R120 ;  /* 0x000000260848723c */ /* 0x040ff00000001878 */
[C---:B------:R-:W-:Y:S01]  /*3380*/  HMMA.16816.F32 R76, R8.reuse, R22, R92 ;  /* 0x00000016084c723c */ /* 0x040fe2000000185c */
[----:B------:R-:W-:Y:S07]  /*3390*/  LDSM.16.M88.4 R20, [R217+0x1800] ;  /* 0x00180000d914783b */ /* 0x000fee0000000200 */
[C---:B------:R-:W-:Y:S01]  /*33a0*/  HMMA.16816.F32 R84, R8.reuse, R30, R112 ;  /* 0x0000001e0854723c */ /* 0x040fe20000001870 */
[----:B------:R-:W-:Y:S07]  /*33b0*/  LDSM.16.M88.4 R28, [R217] ;  /* 0x00000000d91c783b */ /* 0x000fee0000000200 */
[----:B------:R-:W-:Y:S01]  /*33c0*/  HMMA.16816.F32 R88, R8, R26, R108 ;  /* 0x0000001a0858723c */ /* 0x000fe2000000186c */
[----:B------:R-:W2:Y:S04]  /*33d0*/  LDSM.16.M88.4 R8, [R221+0x2000] ;  /* 0x00200000dd08783b */ /* 0x000ea80000000200 */
[----:B------:R-:W3:Y:S03]  /*33e0*/  LDSM.16.M88.4 R24, [R217+0x1000] ;  /* 0x00100000d918783b */ /* 0x000ee60000000200 */
[C---:B------:R-:W-:Y:S01]  /*33f0*/  HMMA.16816.F32 R120, R16.reuse, R96, R32 ;  /* 0x000000601078723c */ /* 0x040fe20000001820 */
[----:B------:R-:W4:Y:S07]  /*3400*/  LDSM.16.M88.4 R32, [R217+0x800] ;  /* 0x00080000d920783b */ /* 0x000f2e0000000200 */
        /* <DEDUP_REMOVED lines=9> */
[----:B------:R-:W5:Y:S07]  /*34a0*/  LDSM.16.M88.4 R16, [R221] ;  /* 0x00000000dd10783b */ /* 0x000f6e0000000200 */
        /* <DEDUP_REMOVED lines=8> */
[----:B------:R-:W1:Y:S07]  /*3530*/  LDSM.16.M88.4 R4, [R219+0x6000] ;  /* 0x00600000db04783b */ /* 0x000e6e0000000200 */
[C---:B--2---:R-:W-:Y:S01]  /*3540*/  HMMA.16816.F32 R104, R8.reuse, R30, R48 ;  /* 0x0000001e0868723c */ /* 0x044fe20000001830 */
[----:B------:R-:W2:Y:S07]  /*3550*/  LDSM.16.M88.4 R48, [R212+0xb800] ;  /* 0x00b80000d430783b */ /* 0x000eae0000000200 */
[C---:B---3--:R-:W-:Y:S08]  /*3560*/  HMMA.16816.F32 R128, R8.reuse, R24, R120 ;  /* 0x000000180880723c */ /* 0x048ff00000001878 */
[C---:B------:R-:W-:Y:S01]  /*3570*/  HMMA.16816.F32 R120, R8.reuse, R22, R12 ;  /* 0x000000160878723c */ /* 0x040fe2000000180c */
[----:B------:R-:W3:Y:S07]  /*3580*/  LDSM.16.M88.4 R12, [R219+0x4000] ;  /* 0x00400000db0c783b */ /* 0x000eee0000000200 */
[C---:B----4-:R-:W-:Y:S01]  /*3590*/  HMMA.16816.F32 R112, R8.reuse, R34, R44 ;  /* 0x000000220870723c */ /* 0x050fe2000000182c */
[----:B------:R-:W4:Y:S07]  /*35a0*/  LDSM.16.M88.4 R44, [R212+0xa800] ;  /* 0x00a80000d42c783b */ /* 0x000f2e0000000200 */
[C---:B------:R-:W-:Y:S01]  /*35b0*/  HMMA.16816.F32 R124, R8.reuse, R26, R36 ;  /* 0x0000001a087c723c */ /* 0x040fe20000001824 */
[----:B------:R-:W-:Y:S07]  /*35c0*/  LDSM.16.M88.4 R36, [R223+0x2000] ;  /* 0x00200000df24783b */ /* 0x000fee0000000200 */
[C---:B------:R-:W-:Y:S08]  /*35d0*/  HMMA.16816.F32 R116, R8.reuse, R32, R108 ;  /* 0x000000200874723c */ /* 0x040ff0000000186c */
[C---:B------:R-:W-:Y:S08]  /*35e0*/  HMMA.16816.F32 R96, R8.reuse, R28, R100 ;  /* 0x0000001c0860723c */ /* 0x040ff00000001864 */
[----:B------:R-:W-:Y:S08]  /*35f0*/  HMMA.16816.F32 R132, R8, R20, R132 ;  /* 0x000000140884723c */ /* 0x000ff00000001884 */
[C---:B-----5:R-:W-:Y:S08]  /*3600*/  HMMA.16816.F32 R108, R16.reuse, R28, R56 ;  /* 0x0000001c106c723c */ /* 0x060ff00000001838 */
[C---:B------:R-:W-:Y:S08]  /*3610*/  HMMA.16816.F32 R8, R16.reuse, R34, R64 ;  /* 0x000000221008723c */ /* 0x040ff00000001840 */
[C---:B------:R-:W-:Y:S01]  /*3620*/  HMMA.16816.F32 R100, R16.reuse, R30, R72 ;  /* 0x0000001e1064723c */ /* 0x040fe20000001848 */
[----:B------:R-:W-:Y:S07]  /*3630*/  LDSM.16.M88.4 R28, [R223+0x3000] ;  /* 0x00300000df1c783b */ /* 0x000fee0000000200 */
[C---:B------:R-:W-:Y:S08]  /*3640*/  HMMA.16816.F32 R64, R16.reuse, R20, R92 ;  /* 0x000000141040723c */ /* 0x040ff0000000185c */
[C---:B------:R-:W-:Y:S01]  /*3650*/  HMMA.16816.F32 R80, R16.reuse, R32, R68 ;  /* 0x000000201050723c */ /* 0x040fe20000001844 */
[----:B------:R-:W-:Y:S07]  /*3660*/  LDSM.16.M88.4 R32, [R223+0x2800] ;  /* 0x00280000df20783b */ /* 0x000fee0000000200 */
[C---:B------:R-:W-:Y:S08]  /*3670*/  HMMA.16816.F32 R76, R16.reuse, R24, R60 ;  /* 0x00000018104c723c */ /* 0x040ff0000000183c */
[C---:B------:R-:W-:Y:S01]  /*3680*/  HMMA.16816.F32 R72, R16.reuse, R26, R84 ;  /* 0x0000001a1048723c */ /* 0x040fe20000001854 */
[----:B------:R-:W-:Y:S07]  /*3690*/  LDSM.16.M88.4 R24, [R223+0x3800] ;  /* 0x00380000df18783b */ /* 0x000fee0000000200 */
[----:B------:R-:W-:Y:S01]  /*36a0*/  HMMA.16816.F32 R20, R16, R22, R88 ;  /* 0x000000161014723c */ /* 0x000fe20000001858 */
[----:B------:R-:W5:Y:S07]  /*36b0*/  LDSM.16.M88.4 R16, [R220+0x6000] ;  /* 0x00600000dc10783b */ /* 0x000f6e0000000200 */
[C---:B-1----:R-:W-:Y:S08]  /*36c0*/  HMMA.16816.F32 R56, R4.reuse, R42, R104 ;  /* 0x0000002a0438723c */ /* 0x042ff00000001868 */
[C---:B------:R-:W-:Y:S08]  /*36d0*/  HMMA.16816.F32 R104, R4.reuse, R54, R124 ;  /* 0x000000360468723c */ /* 0x040ff0000000187c */
[----:B--2---:R-:W-:Y:S08]  /*36e0*/  HMMA.16816.F32 R124, R4, R50, R120 ;  /* 0x00000032047c723c */ /* 0x004ff00000001878 */
[C---:B---3--:R-:W-:Y:S08]  /*36f0*/  HMMA.16816.F32 R120, R12.reuse, R40, R108 ;  /* 0x000000280c78723c */ /* 0x048ff0000000186c */
[----:B----4-:R-:W-:Y:S01]  /*3700*/  HMMA.16816.F32 R108, R12, R46, R8 ;  /* 0x0000002e0c6c723c */ /* 0x010fe20000001808 */
[----:B------:R-:W1:Y:S07]  /*3710*/  LDSM.16.M88.4 R8, [R220+0x4000] ;  /* 0x00400000dc08783b */ /* 0x000e6e0000000200 */
[C---:B------:R-:W-:Y:S08]  /*3720*/  HMMA.16816.F32 R60, R4.reuse, R40, R96 ;  /* 0x00000028043c723c */ /* 0x040ff00000001860 */
        /* <DEDUP_REMOVED lines=10> */
[C---:B------:R-:W-:Y:S08]  /*37d0*/  HMMA.16816.F32 R96, R12.reuse, R54, R72 ;  /* 0x000000360c60723c */ /* 0x040ff00000001848 */
[C---:B------:R-:W-:Y:S08]  /*37e0*/  HMMA.16816.F32 R88, R12.reuse, R48, R64 ;  /* 0x000000300c58723c */ /* 0x040ff00000001840 */
[----:B------:R-:W-:Y:S01]  /*37f0*/  HMMA.16816.F32 R12, R12, R50, R20 ;  /* 0x000000320c0c723c */ /* 0x000fe20000001814 */
[----:B------:R-:W2:Y:S07]  /*3800*/  LDSM.16.M88.4 R20, [R222+0x4000] ;  /* 0x00400000de14783b */ /* 0x000eae0000000200 */
[C---:B-----5:R-:W-:Y:S08]  /*3810*/  HMMA.16816.F32 R76, R16.reuse, R36, R60 ;  /* 0x00000024104c723c */ /* 0x060ff0000000183c */
        /* <DEDUP_REMOVED lines=8> */
[----:B------:R-:W-:Y:S08]  /*38a0*/  HMMA.16816.F32 R48, R16, R26, R124 ;  /* 0x0000001a1030723c */ /* 0x000ff0000000187c */
[C---:B-1----:R-:W-:Y:S08]  /*38b0*/  HMMA.16816.F32 R16, R8.reuse, R36, R120 ;  /* 0x000000240810723c */ /* 0x042ff00000001878 */
[C---:B------:R-:W-:Y:S08]  /*38c0*/  HMMA.16816.F32 R120, R8.reuse, R24, R88 ;  /* 0x000000180878723c */ /* 0x040ff00000001858 */
[----:B------:R-:W-:Y:S01]  /*38d0*/  HMMA.16816.F32 R124, R8, R26, R12 ;  /* 0x0000001a087c723c */ /* 0x000fe2000000180c */
[----:B------:R-:W-:Y:S04]  /*38e0*/  LDSM.16.M88.4 R24, [R217+0x2000] ;  /* 0x00200000d918783b */ /* 0x000fe80000000200 */
[----:B------:R-:W1:Y:S03]  /*38f0*/  LDSM.16.M88.4 R12, [R221+0x4000] ;  /* 0x00400000dd0c783b */ /* 0x000e660000000200 */
[----:B--2---:R-:W-:Y:S08]  /*3900*/  HMMA.16816.F32 R16, R20, R40, R16 ;  /* 0x000000281410723c */ /* 0x004ff00000001810 */
        /* <DEDUP_REMOVED lines=8> */
[C---:B---3--:R-:W-:Y:S08]  /*3990*/  HMMA.16816.F32 R88, R4.reuse, R84, R60 ;  /* 0x000000540458723c */ /* 0x048ff0000000183c */
[C---:B------:R-:W-:Y:S08]  /*39a0*/  HMMA.16816.F32 R96, R4.reuse, R86, R56 ;  /* 0x000000560460723c */ /* 0x040ff00000001838 */
[C---:B----4-:R-:W-:Y:S08]  /*39b0*/  HMMA.16816.F32 R116, R4.reuse, R92, R52 ;  /* 0x0000005c0474723c */ /* 0x050ff00000001834 */
[----:B------:R-:W-:Y:S07]  /*39c0*/  HMMA.16816.F32 R112, R4, R94, R48 ;  /* 0x0000005e0470723c */ /* 0x000fee0000001830 */
[----:B------:R-:W-:Y:S01]  /*39d0*/  SHF.R.S32.HI R4, RZ, 0x1f, R0 ;  /* 0x0000001fff047819 */ /* 0x000fe20000011400 */
[----:B------:R-:W-:Y:S01]  /*39e0*/  HMMA.16816.F32 R108, R8, R34, R108 ;  /* 0x00000022086c723c */ /* 0x000fe2000000186c */
[----:B------:R-:W2:Y:S01]  /*39f0*/  LDSM.16.M88.4 R8, [R221+0x6000] ;  /* 0x00600000dd08783b */ /* 0x000ea20000000200 */
[----:B------:R-:W-:-:S02]  /*3a00*/  LEA R5, R138, UR13, 0x4 ;  /* 0x0000000d8a057c11 */ /* 0x000fc4000f8e20ff */
[----:B------:R-:W-:Y:S01]  /*3a10*/  LEA.HI R0, R4, R0, RZ, 0x2 ;  /* 0x0000000004007211 */ /* 0x000fe200078f10ff */
[----:B------:R-:W-:-:S03]  /*3a20*/  IMAD.U32 R4, RZ, RZ, UR22 ;  /* 0x00000016ff047e24 */ /* 0x000fc6000f8e00ff */
[----:B------:R-:W-:Y:S01]  /*3a30*/  SHF.R.S32.HI R141, RZ, 0x2, R0 ;  /* 0x00000002ff8d7819 */ /* 0x000fe20000011400 */
[----:B-1----:R-:W-:Y:S01]  /*3a40*/  HMMA.16816.F32 R32, R12, R24, R16 ;  /* 0x000000180c20723c */ /* 0x002fe20000001810 */
[----:B------:R-:W-:Y:S02]  /*3a50*/  IMAD R4, R4, 0x40, R142 ;  /* 0x0000004004047824 */ /* 0x000fe400078e028e */
[----:B------:R-:W-:Y:S01]  /*3a60*/  IMAD.IADD R0, R136, 0x1, R137 ;  /* 0x0000000188007824 */ /* 0x000fe200078e0289 */
[----:B------:R-:W-:Y:S01]  /*3a70*/  STL [R1+0x98], R141 ;  /* 0x0000988d01007387 */ /* 0x000fe20000100800 */
[----:B------:R-:W-:Y:S01]  /*3a80*/  IMAD.IADD R5, R141, 0x1, R5 ;  /* 0x000000018d057824 */ /* 0x000fe200078e0205 */
[----:B------:R-:W-:Y:S02]  /*3a90*/  IADD3 R6, R4, 0x1, RZ ;  /* 0x0000000104067810 */ /* 0x000fe40007ffe0ff */
[----:B------:R-:W-:Y:S02]  /*3aa0*/  HMMA.16816.F32 R48, R20, R42, R36 ;  /* 0x0000002a1430723c */ /* 0x000fe40000001824 */
[----:B------:R-:W-:-:S02]  /*3ab0*/  IADD3 R17, R5, UR17, RZ ;  /* 0x0000001105117c10 */ /* 0x000fc4000fffe0ff */
[C---:B------:R-:W-:Y:S02]  /*3ac0*/  IADD3 R18, R5.reuse, UR5, RZ ;  /* 0x0000000505127c10 */ /* 0x040fe4000fffe0ff */
[C---:B------:R-:W-:Y:S02]  /*3ad0*/  IADD3 R16, R5.reuse, 0x8, RZ ;  /* 0x0000000805107810 */ /* 0x040fe40007ffe0ff */
[C---:B------:R-:W-:Y:S01]  /*3ae0*/  IADD3 R7, R5.reuse, 0x40, RZ ;  /* 0x0000004005077810 */ /* 0x040fe20007ffe0ff */
[----:B------:R-:W-:Y:S01]  /*3af0*/  HMMA.16816.F32 R52, R20, R44, R72 ;  /* 0x0000002c1434723c */ /* 0x000fe20000001848 */
[----:B------:R-:W-:Y:S02]  /*3b00*/  IADD3 R5, R5, 0x48, RZ ;  /* 0x0000004805057810 */ /* 0x000fe40007ffe0ff */
[----:B------:R-:W-:Y:S02]  /*3b10*/  IMNMX R236, RZ, R17, !PT ;  /* 0x00000011ffec7217 */ /* 0x000fe40007800200 */
[----:B------:R-:W-:-:S02]  /*3b20*/  IMNMX R240, R18, UR14, PT ;  /* 0x0000000e12f07c17 */ /* 0x000fc4000b800200 */
[C---:B------:R-:W-:Y:S01]  /*3b30*/  IADD3 R17, R16.reuse, UR17, RZ ;  /* 0x0000001110117c10 */ /* 0x040fe2000fffe0ff */
[----:B------:R-:W-:Y:S01]  /*3b40*/  HMMA.16816.F32 R44, R20, R46, R108 ;  /* 0x0000002e142c723c */ /* 0x000fe2000000186c */
[----:B------:R-:W-:Y:S02]  /*3b50*/  IADD3 R16, R16, UR5, RZ ;  /* 0x0000000510107c10 */ /* 0x000fe4000fffe0ff */
[----:B------:R-:W-:Y:S02]  /*3b60*/  IADD3 R18, R7, UR17, RZ ;  /* 0x0000001107127c10 */ /* 0x000fe4000fffe0ff */
[----:B------:R-:W-:Y:S02]  /*3b70*/  IADD3 R19, R5, UR17, RZ ;  /* 0x0000001105137c10 */ /* 0x000fe4000fffe0ff */
[----:B------:R-:W-:Y:S01]  /*3b80*/  IMNMX R235, RZ, R17, !PT ;  /* 0x00000011ffeb7217 */ /* 0x000fe20007800200 */
[----:B--2---:R-:W-:Y:S01]  /*3b90*/  HMMA.16816.F32 R36, R8, R24, R28 ;  /* 0x000000180824723c */ /* 0x004fe2000000181c */
[----:B------:R-:W-:-:S02]  /*3ba0*/  IMNMX R239, R16, UR14, PT ;  /* 0x0000000e10ef7c17 */ /* 0x000fc4000b800200 */
[----:B------:R-:W-:Y:S02]  /*3bb0*/  IMNMX R234, RZ, R18, !PT ;  /* 0x00000012ffea7217 */ /* 0x000fe40007800200 */
[----:B------:R-:W-:Y:S02]  /*3bc0*/  IMNMX R232, RZ, R19, !PT ;  /* 0x00000013ffe87217 */ /* 0x000fe40007800200 */
[----:B------:R-:W1:Y:S01]  /*3bd0*/  LDSM.16.M88.4 R16, [R217+0x2800] ;  /* 0x00280000d910783b */ /* 0x000e620000000200 */
[----:B------:R-:W-:Y:S01]  /*3be0*/  IADD3 R7, R7, UR5, RZ ;  /* 0x0000000507077c10 */ /* 0x000fe2000fffe0ff */
[----:B------:R-:W-:Y:S01]  /*3bf0*/  HMMA.16816.F32 R28, R12, R26, R48 ;  /* 0x0000001a0c1c723c */ /* 0x000fe20000001830 */
[----:B------:R-:W-:Y:S02]  /*3c00*/  ISETP.GE.AND P6, PT, R4, R240, PT ;  /* 0x000000f00400720c */ /* 0x000fe40003fc6270 */
[----:B------:R-:W-:Y:S02]  /*3c10*/  IMNMX R238, R7, UR14, PT ;  /* 0x0000000e07ee7c17 */ /* 0x000fe4000b800200 */
[----:B------:R-:W-:-:S02]  /*3c20*/  IADD3 R5, R5, UR5, RZ ;  /* 0x0000000505057c10 */ /* 0x000fc4000fffe0ff */
[C---:B------:R-:W-:Y:S01]  /*3c30*/  ISETP.GE.AND P1, PT, R4.reuse, R239, PT ;  /* 0x000000ef0400720c */ /* 0x040fe20003f26270 */
[----:B------:R-:W-:Y:S01]  /*3c40*/  HMMA.16816.F32 R40, R8, R26, R80 ;  /* 0x0000001a0828723c */ /* 0x000fe20000001850 */
[C---:B------:R-:W-:Y:S01]  /*3c50*/  ISETP.GE.AND P2, PT, R4.reuse, R238, PT ;  /* 0x000000ee0400720c */ /* 0x040fe20003f46270 */
[----:B------:R-:W2:Y:S01]  /*3c60*/  LDSM.16.M88.4 R24, [R217+0x3000] ;  /* 0x00300000d918783b */ /* 0x000ea20000000200 */
[C---:B------:R-:W-:Y:S02]  /*3c70*/  ISETP.LT.OR P6, PT, R4.reuse, R236, P6 ;  /* 0x000000ec0400720c */ /* 0x040fe400037c1670 */
[----:B------:R-:W-:Y:S02]  /*3c80*/  IMNMX R237, R5, UR14, PT ;  /* 0x0000000e05ed7c17 */ /* 0x000fe4000b800200 */
[C---:B------:R-:W-:Y:S02]  /*3c90*/  ISETP.LT.OR P1, PT, R4.reuse, R235, P1 ;  /* 0x000000eb0400720c */ /* 0x040fe40000f21670 */
[----:B------:R-:W-:-:S02]  /*3ca0*/  ISETP.LT.OR P2, PT, R4, R234, P2 ;  /* 0x000000ea0400720c */ /* 0x000fc40001741670 */
[----:B------:R-:W-:Y:S02]  /*3cb0*/  IADD3 R5, R4, 0x8, RZ ;  /* 0x0000000804057810 */ /* 0x000fe40007ffe0ff */
[C---:B------:R-:W-:Y:S02]  /*3cc0*/  ISETP.GE.AND P5, PT, R6.reuse, R240, PT ;  /* 0x000000f00600720c */ /* 0x040fe40003fa6270 */
[----:B------:R-:W-:Y:S02]  /*3cd0*/  ISETP.GE.AND P4, PT, R6, R239, PT ;  /* 0x000000ef0600720c */ /* 0x000fe40003f86270 */
[----:B------:R-:W-:Y:S02]  /*3ce0*/  FSEL R60, R32, -INF , !P6 ;  /* 0xff800000203c7808 */ /* 0x000fe40007000000 */
[C---:B------:R-:W-:Y:S02]  /*3cf0*/  ISETP.GE.AND P3, PT, R6.reuse, R238, PT ;  /* 0x000000ee0600720c */ /* 0x040fe40003f66270 */
[----:B------:R-:W-:-:S02]  /*3d00*/  ISETP.GE.AND P0, PT, R6, R237, PT ;  /* 0x000000ed0600720c */ /* 0x000fc40003f06270 */
[----:B------:R-:W-:Y:S02]  /*3d10*/  ISETP.GE.AND P6, PT, R4, R237, PT ;  /* 0x000000ed0400720c */ /* 0x000fe40003fc6270 */
[----:B------:R-:W-:Y:S02]  /*3d20*/  FSEL R73, R34, -INF , !P1 ;  /* 0xff80000022497808 */ /* 0x000fe40004800000 */
[----:B------:R-:W-:Y:S02]  /*3d30*/  FSEL R75, R36, -INF , !P2 ;  /* 0xff800000244b7808 */ /* 0x000fe40005000000 */
[C---:B------:R-:W-:Y:S01]  /*3d40*/  ISETP.GE.AND P1, PT, R5.reuse, R240, PT ;  /* 0x000000f00500720c */ /* 0x040fe20003f26270 */
[----:B-1----:R-:W-:Y:S01]  /*3d50*/  HMMA.16816.F32 R48, R12, R16, R52 ;  /* 0x000000100c30723c */ /* 0x002fe20000001834 */
[----:B------:R-:W-:Y:S02]  /*3d60*/  ISETP.GE.AND P2, PT, R5, R239, PT ;  /* 0x000000ef0500720c */ /* 0x000fe40003f46270 */
[----:B------:R-:W-:-:S02]  /*3d70*/  ISETP.LT.OR P5, PT, R6, R236, P5 ;  /* 0x000000ec0600720c */ /* 0x000fc40002fa1670 */
[CC--:B------:R-:W-:Y:S02]  /*3d80*/  ISETP.LT.OR P4, PT, R6.reuse, R235.reuse, P4 ;  /* 0x000000eb0600720c */ /* 0x0c0fe40002781670 */
[C---:B------:R-:W-:Y:S01]  /*3d90*/  ISETP.LT.OR P3, PT, R6.reuse, R234, P3 ;  /* 0x000000ea0600720c */ /* 0x040fe20001f61670 */
[----:B------:R-:W-:Y:S01]  /*3da0*/  HMMA.16816.F32 R52, R12, R18, R44 ;  /* 0x000000120c34723c */ /* 0x000fe2000000182c */
[-C--:B------:R-:W-:Y:S02]  /*3db0*/  ISETP.LT.OR P0, PT, R6, R232.reuse, P0 ;  /* 0x000000e80600720c */ /* 0x080fe40000701670 */
[C---:B------:R-:W-:Y:S02]  /*3dc0*/  ISETP.LT.OR P6, PT, R4.reuse, R232, P6 ;  /* 0x000000e80400720c */ /* 0x040fe400037c1670 */
[C---:B------:R-:W-:Y:S02]  /*3dd0*/  ISETP.LT.OR P1, PT, R5.reuse, R236, P1 ;  /* 0x000000ec0500720c */ /* 0x040fe40000f21670 */
[----:B------:R-:W-:Y:S01]  /*3de0*/  ISETP.LT.OR P2, PT, R5, R235, P2 ;  /* 0x000000eb0500720c */ /* 0x000fe20001741670 */
[----:B------:R-:W-:Y:S01]  /*3df0*/  HMMA.16816.F32 R44, R20, R86, R104 ;  /* 0x00000056142c723c */ /* 0x000fe20000001868 */
[----:B------:R-:W-:-:S02]  /*3e00*/  IADD3 R6, R4, 0x9, RZ ;  /* 0x0000000904067810 */ /* 0x000fc40007ffe0ff */
[----:B------:R-:W-:Y:S02]  /*3e10*/  FSEL R57, R33, -INF , !P5 ;  /* 0xff80000021397808 */ /* 0x000fe40006800000 */
[----:B------:R-:W-:Y:S02]  /*3e20*/  FSEL R67, R35, -INF , !P4 ;  /* 0xff80000023437808 */ /* 0x000fe40006000000 */
[----:B------:R-:W-:Y:S01]  /*3e30*/  FSEL R81, R38, -INF , !P6 ;  /* 0xff80000026517808 */ /* 0x000fe20007000000 */
[----:B------:R-:W-:Y:S01]  /*3e40*/  HMMA.16816.F32 R32, R8, R16, R68 ;  /* 0x000000100820723c */ /* 0x000fe20000001844 */
[----:B------:R-:W-:Y:S02]  /*3e50*/  FSEL R74, R37, -INF , !P3 ;  /* 0xff800000254a7808 */ /* 0x000fe40005800000 */
[----:B------:R-:W-:Y:S02]  /*3e60*/  FSEL R80, R39, -INF , !P0 ;  /* 0xff80000027507808 */ /* 0x000fe40004000000 */
[----:B------:R-:W-:-:S02]  /*3e70*/  ISETP.GE.AND P6, PT, R5, R238, PT ;  /* 0x000000ee0500720c */ /* 0x000fc40003fc6270 */
[CC--:B------:R-:W-:Y:S01]  /*3e80*/  ISETP.GE.AND P3, PT, R5.reuse, R237.reuse, PT ;  /* 0x000000ed0500720c */ /* 0x0c0fe20003f66270 */
[----:B------:R-:W-:Y:S01]  /*3e90*/  HMMA.16816.F32 R36, R20, R84, R100 ;  /* 0x000000541424723c */ /* 0x000fe20000001864 */
[----:B------:R-:W-:Y:S02]  /*3ea0*/  FSEL R59, R28, -INF , !P1 ;  /* 0xff8000001c3b7808 */ /* 0x000fe40004800000 */
[----:B------:R-:W-:Y:S02]  /*3eb0*/  FSEL R72, R30, -INF , !P2 ;  /* 0xff8000001e487808 */ /* 0x000fe40005000000 */
[C---:B------:R-:W-:Y:S02]  /*3ec0*/  ISETP.GE.AND P1, PT, R6.reuse, R238, PT ;  /* 0x000000ee0600720c */ /* 0x040fe40003f26270 */
[----:B------:R-:W-:Y:S01]  /*3ed0*/  ISETP.GE.AND P2, PT, R6, R237, PT ;  /* 0x000000ed0600720c */ /* 0x000fe20003f46270 */
[----:B--2---:R-:W-:Y:S01]  /*3ee0*/  HMMA.16816.F32 R44, R12, R26, R44 ;  /* 0x0000001a0c2c723c */ /* 0x004fe2000000182c */
[----:B------:R-:W-:-:S02]  /*3ef0*/  ISETP.LT.OR P6, PT, R5, R234, P6 ;  /* 0x000000ea0500720c */ /* 0x000fc400037c1670 */
[----:B------:R-:W-:Y:S02]  /*3f00*/  ISETP.LT.OR P3, PT, R5, R232, P3 ;  /* 0x000000e80500720c */ /* 0x000fe40001f61670 */
[----:B------:R-:W-:Y:S02]  /*3f10*/  IADD3 R5, R4, 0x10, RZ ;  /* 0x0000001004057810 */ /* 0x000fe40007ffe0ff */
[C---:B------:R-:W-:Y:S02]  /*3f20*/  ISETP.LT.OR P1, PT, R6.reuse, R234, P1 ;  /* 0x000000ea0600720c */ /* 0x040fe40000f21670 */
[C---:B------:R-:W-:Y:S02]  /*3f30*/  ISETP.LT.OR P2, PT, R6.reuse, R232, P2 ;  /* 0x000000e80600720c */ /* 0x040fe40001741670 */
[-C--:B------:R-:W-:Y:S02]  /*3f40*/  ISETP.GE.AND P5, PT, R6, R240.reuse, PT ;  /* 0x000000f00600720c */ /* 0x080fe40003fa6270 */
[----:B------:R-:W-:-:S02]  /*3f50*/  ISETP.GE.AND P0, PT, R5, R240, PT ;  /* 0x000000f00500720c */ /* 0x000fc40003f06270 */
[----:B------:R-:W-:Y:S01]  /*3f60*/  ISETP.GE.AND P4, PT, R6, R239, PT ;  /* 0x000000ef0600720c */ /* 0x000fe20003f86270 */
[----:B------:R-:W-:Y:S01]  /*3f70*/  HMMA.16816.F32 R36, R12, R24, R36 ;  /* 0x000000180c24723c */ /* 0x000fe20000001824 */
[----:B------:R-:W-:Y:S02]  /*3f80*/  FSEL R69, R40, -INF , !P6 ;  /* 0xff80000028457808 */ /* 0x000fe40007000000 */
[----:B------:R-:W-:Y:S02]  /*3f90*/  FSEL R71, R42, -INF , !P3 ;  /* 0xff8000002a477808 */ /* 0x000fe40005800000 */
[----:B------:R-:W-:Y:S02]  /*3fa0*/  FSEL R68, R41, -INF , !P1 ;  /* 0xff80000029447808 */ /* 0x000fe40004800000 */
[----:B------:R-:W-:Y:S02]  /*3fb0*/  FSEL R70, R43, -INF , !P2 ;  /* 0xff8000002b467808 */ /* 0x000fe40005000000 */
[----:B------:R-:W-:Y:S01]  /*3fc0*/  HMMA.16816.F32 R40, R8, R18, R76 ;  /* 0x000000120828723c */ /* 0x000fe2000000184c */
[----:B------:R-:W1:Y:S01]  /*3fd0*/  LDSM.16.M88.4 R16, [R217+0x3800] ;  /* 0x00380000d910783b */ /* 0x000e620000000200 */
[----:B------:R-:W-:Y:S01]  /*3fe0*/  ISETP.LT.OR P5, PT, R6, R236, P5 ;  /* 0x000000ec0600720c */ /* 0x000fe20002fa1670 */
[----:B------:R-:W-:-:S04]  /*3ff0*/  DEPBAR.LE SB0, 0x0 ;  /* 0x000080000000791a */ /* 0x000fc80000000000 */
[----:B------:R-:W-:Y:S01]  /*4000*/  BAR.SYNC.DEFER_BLOCKING 0x0 ;  /* 0x0000000000007b1d */ /* 0x000fe20000010000 */
[----:B------:R-:W-:Y:S02]  /*4010*/  ISETP.LT.OR P4, PT, R6, R235, P4 ;  /* 0x000000eb0600720c */ /* 0x000fe40002781670 */
[C---:B------:R-:W-:Y:S02]  /*4020*/  ISETP.LT.OR P0, PT, R5.reuse, R236, P0 ;  /* 0x000000ec0500720c */ /* 0x040fe40000701670 */
[----:B------:R-:W-:Y:S02]  /*4030*/  IADD3 R6, R4, 0x11, RZ ;  /* 0x0000001104067810 */ /* 0x000fe40007ffe0ff */
[C---:B------:R-:W-:Y:S02]  /*4040*/  ISETP.GE.AND P6, PT, R5.reuse, R239, PT ;  /* 0x000000ef0500720c */ /* 0x040fe40003fc6270 */
[C---:B------:R-:W-:Y:S02]  /*4050*/  ISETP.GE.AND P3, PT, R5.reuse, R238, PT ;  /* 0x000000ee0500720c */ /* 0x040fe40003f66270 */
[----:B------:R-:W-:-:S02]  /*4060*/  ISETP.GE.AND P1, PT, R5, R237, PT ;  /* 0x000000ed0500720c */ /* 0x000fc40003f26270 */
[----:B------:R-:W-:Y:S02]  /*4070*/  FSEL R63, R31, -INF , !P4 ;  /* 0xff8000001f3f7808 */ /* 0x000fe40006000000 */
[----:B------:R-:W-:Y:S02]  /*4080*/  FSEL R56, R48, -INF , !P0 ;  /* 0xff80000030387808 */ /* 0x000fe40004000000 */
[C---:B------:R-:W-:Y:S02]  /*4090*/  ISETP.GE.AND P4, PT, R6.reuse, R238, PT ;  /* 0x000000ee0600720c */ /* 0x040fe40003f86270 */
[----:B------:R-:W-:Y:S02]  /*40a0*/  ISETP.GE.AND P0, PT, R6, R237, PT ;  /* 0x000000ed0600720c */ /* 0x000fe40003f06270 */
[C---:B------:R-:W-:Y:S02]  /*40b0*/  ISETP.LT.OR P6, PT, R5.reuse, R235, P6 ;  /* 0x000000eb0500720c */ /* 0x040fe400037c1670 */
[----:B------:R-:W-:-:S02]  /*40c0*/  ISETP.LT.OR P3, PT, R5, R234, P3 ;  /* 0x000000ea0500720c */ /* 0x000fc40001f61670 */
[----:B------:R-:W-:Y:S02]  /*40d0*/  ISETP.LT.OR P1, PT, R5, R232, P1 ;  /* 0x000000e80500720c */ /* 0x000fe40000f21670 */
[----:B------:R-:W-:Y:S02]  /*40e0*/  IADD3 R5, R4, 0x18, RZ ;  /* 0x0000001804057810 */ /* 0x000fe40007ffe0ff */
[C---:B------:R-:W-:Y:S02]  /*40f0*/  ISETP.GE.AND P2, PT, R6.reuse, R240, PT ;  /* 0x000000f00600720c */ /* 0x040fe40003f46270 */
[C---:B------:R-:W-:Y:S02]  /*4100*/  ISETP.LT.OR P4, PT, R6.reuse, R234, P4 ;  /* 0x000000ea0600720c */ /* 0x040fe40002781670 */
[----:B------:R-:W-:Y:S02]  /*4110*/  ISETP.LT.OR P0, PT, R6, R232, P0 ;  /* 0x000000e80600720c */ /* 0x000fe40000701670 */
[----:B------:R-:W-:-:S02]  /*4120*/  FSEL R58, R29, -INF , !P5 ;  /* 0xff8000001d3a7808 */ /* 0x000fc40006800000 */
[----:B------:R-:W-:Y:S01]  /*4130*/  FSEL R62, R50, -INF , !P6 ;  /* 0xff800000323e7808 */ /* 0x000fe20007000000 */
[----:B------:R-:W-:Y:S01]  /*4140*/  HMMA.16816.F32 R28, R8, R24, R88 ;  /* 0x00000018081c723c */ /* 0x000fe20000001858 */
[----:B------:R-:W-:Y:S02]  /*4150*/  FSEL R65, R32, -INF , !P3 ;  /* 0xff80000020417808 */ /* 0x000fe40005800000 */
[CC--:B------:R-:W-:Y:S02]  /*4160*/  ISETP.GE.AND P5, PT, R6.reuse, R239.reuse, PT ;  /* 0x000000ef0600720c */ /* 0x0c0fe40003fa6270 */
[C---:B------:R-:W-:Y:S02]  /*4170*/  ISETP.GE.AND P6, PT, R5.reuse, R240, PT ;  /* 0x000000f00500720c */ /* 0x040fe40003fc6270 */
[----:B------:R-:W-:Y:S02]  /*4180*/  ISETP.GE.AND P3, PT, R5, R239, PT ;  /* 0x000000ef0500720c */ /* 0x000fe40003f66270 */
[----:B------:R-:W-:-:S02]  /*4190*/  ISETP.LT.OR P2, PT, R6, R236, P2 ;  /* 0x000000ec0600720c */ /* 0x000fc40001741670 */
[----:B------:R-:W-:Y:S02]  /*41a0*/  FSEL R77, R34, -INF , !P1 ;  /* 0xff800000224d7808 */ /* 0x000fe40004800000 */
[----:B------:R-:W-:Y:S02]  /*41b0*/  FSEL R64, R33, -INF , !P4 ;  /* 0xff80000021407808 */ /* 0x000fe40006000000 */
[----:B------:R-:W-:Y:S02]  /*41c0*/  FSEL R79, R35, -INF , !P0 ;  /* 0xff800000234f7808 */ /* 0x000fe40004000000 */
[----:B------:R-:W-:Y:S01]  /*41d0*/  HMMA.16816.F32 R32, R20, R92, R120 ;  /* 0x0000005c1420723c */ /* 0x000fe20000001878 */
[-C--:B------:R-:W-:Y:S02]  /*41e0*/  ISETP.LT.OR P5, PT, R6, R235.reuse, P5 ;  /* 0x000000eb0600720c */ /* 0x080fe40002fa1670 */
[C---:B------:R-:W-:Y:S02]  /*41f0*/  ISETP.LT.OR P6, PT, R5.reuse, R236, P6 ;  /* 0x000000ec0500720c */ /* 0x040fe400037c1670 */
[----:B------:R-:W-:-:S02]  /*4200*/  ISETP.LT.OR P3, PT, R5, R235, P3 ;  /* 0x000000eb0500720c */ /* 0x000fc40001f61670 */
[----:B------:R-:W-:Y:S02]  /*4210*/  IADD3 R6, R4, 0x19, RZ ;  /* 0x0000001904067810 */ /* 0x000fe40007ffe0ff */
[----:B------:R-:W-:Y:S02]  /*4220*/  FSEL R50, R49, -INF , !P2 ;  /* 0xff80000031327808 */ /* 0x000fe40005000000 */
[C---:B------:R-:W-:Y:S02]  /*4230*/  ISETP.GE.AND P1, PT, R5.reuse, R238, PT ;  /* 0x000000ee0500720c */ /* 0x040fe40003f26270 */
[----:B------:R-:W-:Y:S02]  /*4240*/  ISETP.GE.AND P2, PT, R5, R237, PT ;  /* 0x000000ed0500720c */ /* 0x000fe40003f46270 */
[----:B------:R-:W-:Y:S02]  /*4250*/  FSEL R49, R52, -INF , !P6 ;  /* 0xff80000034317808 */ /* 0x000fe40007000000 */
[----:B------:R-:W-:-:S02]  /*4260*/  FSEL R54, R54, -INF , !P3 ;  /* 0xff80000036367808 */ /* 0x000fc40005800000 */
[C---:B------:R-:W-:Y:S02]  /*4270*/  ISETP.GE.AND P6, PT, R6.reuse, R238, PT ;  /* 0x000000ee0600720c */ /* 0x040fe40003fc6270 */
[----:B------:R-:W-:Y:S02]  /*4280*/  ISETP.GE.AND P3, PT, R6, R237, PT ;  /* 0x000000ed0600720c */ /* 0x000fe40003f66270 */
[C---:B------:R-:W-:Y:S01]  /*4290*/  ISETP.LT.OR P1, PT, R5.reuse, R234, P1 ;  /* 0x000000ea0500720c */ /* 0x040fe20000f21670 */
[----:B-1----:R-:W-:Y:S01]  /*42a0*/  HMMA.16816.F32 R32, R12, R16, R32 ;  /* 0x000000100c20723c */ /* 0x002fe20000001820 */
[----:B------:R-:W-:Y:S02]  /*42b0*/  ISETP.LT.OR P2, PT, R5, R232, P2 ;  /* 0x000000e80500720c */ /* 0x000fe40001741670 */
[----:B------:R-:W-:Y:S02]  /*42c0*/  IADD3 R5, R4, 0x20, RZ ;  /* 0x0000002004057810 */ /* 0x000fe40007ffe0ff */
[----:B------:R-:W-:-:S02]  /*42d0*/  ISETP.LT.OR P6, PT, R6, R234, P6 ;  /* 0x000000ea0600720c */ /* 0x000fc400037c1670 */
[C---:B------:R-:W-:Y:S02]  /*42e0*/  ISETP.LT.OR P3, PT, R6.reuse, R232, P3 ;  /* 0x000000e80600720c */ /* 0x040fe40001f61670 */
[----:B------:R-:W-:Y:S02]  /*42f0*/  FSEL R61, R51, -INF , !P5 ;  /* 0xff800000333d7808 */ /* 0x000fe40006800000 */
[CC--:B------:R-:W-:Y:S02]  /*4300*/  ISETP.GE.AND P5, PT, R6.reuse, R240.reuse, PT ;  /* 0x000000f00600720c */ /* 0x0c0fe40003fa6270 */
[----:B------:R-:W-:Y:S02]  /*4310*/  ISETP.GE.AND P0, PT, R5, R240, PT ;  /* 0x000000f00500720c */ /* 0x000fe40003f06270 */
[----:B------:R-:W-:Y:S02]  /*4320*/  ISETP.GE.AND P4, PT, R6, R239, PT ;  /* 0x000000ef0600720c */ /* 0x000fe40003f86270 */
[----:B------:R-:W-:-:S02]  /*4330*/  FSEL R52, R40, -INF , !P1 ;  /* 0xff80000028347808 */ /* 0x000fc40004800000 */
[----:B------:R-:W-:Y:S02]  /*4340*/  FSEL R76, R42, -INF , !P2 ;  /* 0xff8000002a4c7808 */ /* 0x000fe40005000000 */
[----:B------:R-:W-:Y:S02]  /*4350*/  FSEL R66, R41, -INF , !P6 ;  /* 0xff80000029427808 */ /* 0x000fe40007000000 */
[----:B------:R-:W-:Y:S02]  /*4360*/  FSEL R78, R43, -INF , !P3 ;  /* 0xff8000002b4e7808 */ /* 0x000fe40005800000 */
[----:B------:R-:W-:Y:S01]  /*4370*/  HMMA.16816.F32 R40, R8, R26, R96 ;  /* 0x0000001a0828723c */ /* 0x000fe20000001860 */
[CC--:B------:R-:W-:Y:S02]  /*4380*/  ISETP.LT.OR P5, PT, R6.reuse, R236.reuse, P5 ;  /* 0x000000ec0600720c */ /* 0x0c0fe40002fa1670 */
[----:B------:R-:W-:Y:S02]  /*4390*/  ISETP.LT.OR P4, PT, R6, R235, P4 ;  /* 0x000000eb0600720c */ /* 0x000fe40002781670 */
[----:B------:R-:W-:-:S02]  /*43a0*/  ISETP.LT.OR P0, PT, R5, R236, P0 ;  /* 0x000000ec0500720c */ /* 0x000fc40000701670 */
[----:B------:R-:W-:Y:S01]  /*43b0*/  IADD3 R6, R4, 0x21, RZ ;  /* 0x0000002104067810 */ /* 0x000fe20007ffe0ff */
[----:B------:R-:W-:Y:S01]  /*43c0*/  HMMA.16816.F32 R24, R20, R94, R124 ;  /* 0x0000005e1418723c */ /* 0x000fe2000000187c */
[----:B------:R-:W-:Y:S02]  /*43d0*/  FSEL R48, R53, -INF , !P5 ;  /* 0xff80000035307808 */ /* 0x000fe40006800000 */
[----:B------:R-:W-:Y:S02]  /*43e0*/  FSEL R51, R55, -INF , !P4 ;  /* 0xff80000037337808 */ /* 0x000fe40006000000 */
[----:B------:R-:W-:Y:S02]  /*43f0*/  FSEL R160, R36, -INF , !P0 ;  /* 0xff80000024a07808 */ /* 0x000fe40004000000 */
[C---:B------:R-:W-:Y:S01]  /*4400*/  ISETP.GE.AND P1, PT, R5.reuse, R239, PT ;  /* 0x000000ef0500720c */ /* 0x040fe20003f26270 */
[----:B------:R-:W-:Y:S01]  /*4410*/  HMMA.16816.F32 R20, R8, R16, R116 ;  /* 0x000000100814723c */ /* 0x000fe20000001874 */
[----:B------:R-:W-:-:S02]  /*4420*/  ISETP.GE.AND P2, PT, R5, R238, PT ;  /* 0x000000ee0500720c */ /* 0x000fc40003f46270 */
[C---:B------:R-:W-:Y:S02]  /*4430*/  ISETP.GE.AND P6, PT, R5.reuse, R237, PT ;  /* 0x000000ed0500720c */ /* 0x040fe40003fc6270 */
[C---:B------:R-:W-:Y:S02]  /*4440*/  ISETP.GE.AND P4, PT, R6.reuse, R240, PT ;  /* 0x000000f00600720c */ /* 0x040fe40003f86270 */
[C---:B------:R-:W-:Y:S01]  /*4450*/  ISETP.GE.AND P5, PT, R6.reuse, R239, PT ;  /* 0x000000ef0600720c */ /* 0x040fe20003fa6270 */
[----:B------:R-:W-:Y:S01]  /*4460*/  HMMA.16816.F32 R8, R8, R18, R112 ;  /* 0x000000120808723c */ /* 0x000fe20000001870 */
[C---:B------:R-:W-:Y:S02]  /*4470*/  ISETP.GE.AND P3, PT, R6.reuse, R238, PT ;  /* 0x000000ee0600720c */ /* 0x040fe40003f66270 */
[----:B------:R-:W-:Y:S02]  /*4480*/  ISETP.GE.AND P0, PT, R6, R237, PT ;  /* 0x000000ed0600720c */ /* 0x000fe40003f06270 */
[----:B------:R-:W-:-:S02]  /*4490*/  ISETP.LT.OR P1, PT, R5, R235, P1 ;  /* 0x000000eb0500720c */ /* 0x000fc40000f21670 */
[C---:B------:R-:W-:Y:S01]  /*44a0*/  ISETP.LT.OR P2, PT, R5.reuse, R234, P2 ;  /* 0x000000ea0500720c */ /* 0x040fe20001741670 */
[----:B------:R-:W-:Y:S01]  /*44b0*/  HMMA.16816.F32 R12, R12, R18, R24 ;  /* 0x000000120c0c723c */ /* 0x000fe20000001818 */
[----:B------:R-:W-:Y:S02]  /*44c0*/  ISETP.LT.OR P6, PT, R5, R232, P6 ;  /* 0x000000e80500720c */ /* 0x000fe400037c1670 */
[C---:B------:R-:W-:Y:S02]  /*44d0*/  ISETP.LT.OR P4, PT, R6.reuse, R236, P4 ;  /* 0x000000ec0600720c */ /* 0x040fe40002781670 */
[C---:B------:R-:W-:Y:S02]  /*44e0*/  ISETP.LT.OR P5, PT, R6.reuse, R235, P5 ;  /* 0x000000eb0600720c */ /* 0x040fe40002fa1670 */
[C---:B------:R-:W-:Y:S02]  /*44f0*/  ISETP.LT.OR P3, PT, R6.reuse, R234, P3 ;  /* 0x000000ea0600720c */ /* 0x040fe40001f61670 */
[----:B------:R-:W-:-:S02]  /*4500*/  ISETP.LT.OR P0, PT, R6, R232, P0 ;  /* 0x000000e80600720c */ /* 0x000fc40000701670 */
[C---:B------:R-:W-:Y:S02]  /*4510*/  IADD3 R5, R4.reuse, 0x28, RZ ;  /* 0x0000002804057810 */ /* 0x040fe40007ffe0ff */
[----:B------:R-:W-:Y:S02]  /*4520*/  IADD3 R6, R4, 0x29, RZ ;  /* 0x0000002904067810 */ /* 0x000fe40007ffe0ff */
[----:B------:R-:W-:Y:S02]  /*4530*/  FSEL R158, R38, -INF , !P1 ;  /* 0xff800000269e7808 */ /* 0x000fe40004800000 */
[----:B------:R-:W-:Y:S02]  /*4540*/  FSEL R159, R28, -INF , !P2 ;  /* 0xff8000001c9f7808 */ /* 0x000fe40005000000 */
[----:B------:R-:W-:Y:S02]  /*4550*/  FSEL R162, R30, -INF , !P6 ;  /* 0xff8000001ea27808 */ /* 0x000fe40007000000 */
[----:B------:R-:W-:-:S02]  /*4560*/  FSEL R157, R37, -INF , !P4 ;  /* 0xff800000259d7808 */ /* 0x000fc40006000000 */
[----:B------:R-:W-:Y:S02]  /*4570*/  FSEL R161, R31, -INF , !P0 ;  /* 0xff8000001fa17808 */ /* 0x000fe40004000000 */
[C---:B------:R-:W-:Y:S02]  /*4580*/  ISETP.GE.AND P1, PT, R5.reuse, R240, PT ;  /* 0x000000f00500720c */ /* 0x040fe40003f26270 */
[C---:B------:R-:W-:Y:S02]  /*4590*/  ISETP.GE.AND P2, PT, R5.reuse, R239, PT ;  /* 0x000000ef0500720c */ /* 0x040fe40003f46270 */
[CC--:B------:R-:W-:Y:S02]  /*45a0*/  ISETP.GE.AND P6, PT, R5.reuse, R238.reuse, PT ;  /* 0x000000ee0500720c */ /* 0x0c0fe40003fc6270 */
[----:B------:R-:W-:Y:S02]  /*45b0*/  ISETP.GE.AND P4, PT, R5, R237, PT ;  /* 0x000000ed0500720c */ /* 0x000fe40003f86270 */
[----:B------:R-:W-:-:S02]  /*45c0*/  ISETP.GE.AND P0, PT, R6, R238, PT ;  /* 0x000000ee0600720c */ /* 0x000fc40003f06270 */
[C---:B------:R-:W-:Y:S02]  /*45d0*/  ISETP.LT.OR P1, PT, R5.reuse, R236, P1 ;  /* 0x000000ec0500720c */ /* 0x040fe40000f21670 */
[C---:B------:R-:W-:Y:S02]  /*45e0*/  ISETP.LT.OR P2, PT, R5.reuse, R235, P2 ;  /* 0x000000eb0500720c */ /* 0x040fe40001741670 */
[C---:B------:R-:W-:Y:S02]  /*45f0*/  ISETP.LT.OR P6, PT, R5.reuse, R234, P6 ;  /* 0x000000ea0500720c */ /* 0x040fe400037c1670 */
[----:B------:R-:W-:Y:S02]  /*4600*/  ISETP.LT.OR P4, PT, R5, R232, P4 ;  /* 0x000000e80500720c */ /* 0x000fe40002781670 */
[----:B------:R-:W-:Y:S02]  /*4610*/  ISETP.LT.OR P0, PT, R6, R234, P0 ;  /* 0x000000ea0600720c */ /* 0x000fe40000701670 */
[----:B------:R-:W-:-:S02]  /*4620*/  IADD3 R5, R4, 0x30, RZ ;  /* 0x0000003004057810 */ /* 0x000fc40007ffe0ff */
[----:B------:R-:W-:Y:S02]  /*4630*/  FSEL R154, R39, -INF , !P5 ;  /* 0xff800000279a7808 */ /* 0x000fe40006800000 */
[----:B------:R-:W-:Y:S02]  /*4640*/  FSEL R155, R29, -INF , !P3 ;  /* 0xff8000001d9b7808 */ /* 0x000fe40005800000 */
[----:B------:R-:W-:Y:S02]  /*4650*/  FSEL R151, R44, -INF , !P1 ;  /* 0xff8000002c977808 */ /* 0x000fe40004800000 */
[----:B------:R-:W-:Y:S02]  /*4660*/  FSEL R149, R46, -INF , !P2 ;  /* 0xff8000002e957808 */ /* 0x000fe40005000000 */
[----:B------:R-:W-:Y:S02]  /*4670*/  FSEL R150, R40, -INF , !P6 ;  /* 0xff80000028967808 */ /* 0x000fe40007000000 */
[----:B------:R-:W-:-:S02]  /*4680*/  FSEL R156, R42, -INF , !P4 ;  /* 0xff8000002a9c7808 */ /* 0x000fc40006000000 */
[----:B------:R-:W-:Y:S02]  /*4690*/  FSEL R152, R41, -INF , !P0 ;  /* 0xff80000029987808 */ /* 0x000fe40004000000 */
[CC--:B------:R-:W-:Y:S02]  /*46a0*/  ISETP.GE.AND P5, PT, R6.reuse, R240.reuse, PT ;  /* 0x000000f00600720c */ /* 0x0c0fe40003fa6270 */
[C---:B------:R-:W-:Y:S02]  /*46b0*/  ISETP.GE.AND P3, PT, R6.reuse, R239, PT ;  /* 0x000000ef0600720c */ /* 0x040fe40003f66270 */
[----:B------:R-:W-:Y:S02]  /*46c0*/  ISETP.GE.AND P1, PT, R6, R237, PT ;  /* 0x000000ed0600720c */ /* 0x000fe40003f26270 */
[C---:B------:R-:W-:Y:S02]  /*46d0*/  ISETP.GE.AND P2, PT, R5.reuse, R240, PT ;  /* 0x000000f00500720c */ /* 0x040fe40003f46270 */
[----:B------:R-:W-:-:S02]  /*46e0*/  ISETP.GE.AND P6, PT, R5, R239, PT ;  /* 0x000000ef0500720c */ /* 0x000fc40003fc6270 */
[C---:B------:R-:W-:Y:S02]  /*46f0*/  ISETP.GE.AND P4, PT, R5.reuse, R238, PT ;  /* 0x000000ee0500720c */ /* 0x040fe40003f86270 */
[C---:B------:R-:W-:Y:S02]  /*4700*/  ISETP.GE.AND P0, PT, R5.reuse, R237, PT ;  /* 0x000000ed0500720c */ /* 0x040fe40003f06270 */
[C---:B------:R-:W-:Y:S02]  /*4710*/  ISETP.LT.OR P5, PT, R6.reuse, R236, P5 ;  /* 0x000000ec0600720c */ /* 0x040fe40002fa1670 */
[C---:B------:R-:W-:Y:S02]  /*4720*/  ISETP.LT.OR P3, PT, R6.reuse, R235, P3 ;  /* 0x000000eb0600720c */ /* 0x040fe40001f61670 */
[----:B------:R-:W-:Y:S02]  /*4730*/  ISETP.LT.OR P1, PT, R6, R232, P1 ;  /* 0x000000e80600720c */ /* 0x000fe40000f21670 */
[----:B------:R-:W-:-:S02]  /*4740*/  ISETP.LT.OR P2, PT, R5, R236, P2 ;  /* 0x000000ec0500720c */ /* 0x000fc40001741670 */
[C---:B------:R-:W-:Y:S02]  /*4750*/  ISETP.LT.OR P6, PT, R5.reuse, R235, P6 ;  /* 0x000000eb0500720c */ /* 0x040fe400037c1670 */
[C---:B------:R-:W-:Y:S02]  /*4760*/  ISETP.LT.OR P4, PT, R5.reuse, R234, P4 ;  /* 0x000000ea0500720c */ /* 0x040fe40002781670 */
[----:B------:R-:W-:Y:S02]  /*4770*/  ISETP.LT.OR P0, PT, R5, R232, P0 ;  /* 0x000000e80500720c */ /* 0x000fe40000701670 */
[----:B------:R-:W-:Y:S02]  /*4780*/  IADD3 R5, R4, 0x31, RZ ;  /* 0x0000003104057810 */ /* 0x000fe40007ffe0ff */
[----:B------:R-:W-:Y:S02]  /*4790*/  FSEL R153, R43, -INF , !P1 ;  /* 0xff8000002b997808 */ /* 0x000fe40004800000 */
[----:B------:R-:W-:-:S02]  /*47a0*/  FSEL R141, R45, -INF , !P5 ;  /* 0xff8000002d8d7808 */ /* 0x000fc40006800000 */
[----:B------:R-:W-:Y:S02]  /*47b0*/  FSEL R143, R47, -INF , !P3 ;  /* 0xff8000002f8f7808 */ /* 0x000fe40005800000 */
[----:B------:R-:W-:Y:S02]  /*47c0*/  FSEL R145, R32, -INF , !P2 ;  /* 0xff80000020917808 */ /* 0x000fe40005000000 */
[C---:B------:R-:W-:Y:S02]  /*47d0*/  ISETP.GE.AND P1, PT, R5.reuse, R240, PT ;  /* 0x000000f00500720c */ /* 0x040fe40003f26270 */
[C---:B------:R-:W-:Y:S02]  /*47e0*/  ISETP.GE.AND P5, PT, R5.reuse, R239, PT ;  /* 0x000000ef0500720c */ /* 0x040fe40003fa6270 */
[C---:B------:R-:W-:Y:S02]  /*47f0*/  ISETP.GE.AND P3, PT, R5.reuse, R238, PT ;  /* 0x000000ee0500720c */ /* 0x040fe40003f66270 */
[----:B------:R-:W-:-:S02]  /*4800*/  ISETP.GE.AND P2, PT, R5, R237, PT ;  /* 0x000000ed0500720c */ /* 0x000fc40003f46270 */
[C---:B------:R-:W-:Y:S02]  /*4810*/  ISETP.LT.OR P1, PT, R5.reuse, R236, P1 ;  /* 0x000000ec0500720c */ /* 0x040fe40000f21670 */
[C---:B------:R-:W-:Y:S02]  /*4820*/  ISETP.LT.OR P5, PT, R5.reuse, R235, P5 ;  /* 0x000000eb0500720c */ /* 0x040fe40002fa1670 */
[C---:B------:R-:W-:Y:S02]  /*4830*/  ISETP.LT.OR P3, PT, R5.reuse, R234, P3 ;  /* 0x000000ea0500720c */ /* 0x040fe40001f61670 */
[----:B------:R-:W-:Y:S02]  /*4840*/  ISETP.LT.OR P2, PT, R5, R232, P2 ;  /* 0x000000e80500720c */ /* 0x000fe40001741670 */
[----:B------:R-:W-:Y:S02]  /*4850*/  IADD3 R5, R4, 0x38, RZ ;  /* 0x0000003804057810 */ /* 0x000fe40007ffe0ff */
[----:B------:R-:W-:-:S02]  /*4860*/  FSEL R148, R22, -INF , !P0 ;  /* 0xff80000016947808 */ /* 0x000fc40004000000 */
[C---:B------:R-:W-:Y:S02]  /*4870*/  ISETP.GE.AND P0, PT, R5.reuse, R238, PT ;  /* 0x000000ee0500720c */ /* 0x040fe40003f06270 */
[----:B------:R-:W-:Y:S02]  /*4880*/  IADD3 R4, R4, 0x39, RZ ;  /* 0x0000003904047810 */ /* 0x000fe40007ffe0ff */
[----:B------:R-:W-:Y:S02]  /*4890*/  ISETP.LT.OR P0, PT, R5, R234, P0 ;  /* 0x000000ea0500720c */ /* 0x000fe40000701670 */
[----:B------:R-:W-:Y:S02]  /*48a0*/  FSEL R139, R34, -INF , !P6 ;  /* 0xff800000228b7808 */ /* 0x000fe40007000000 */
[----:B------:R-:W-:Y:S02]  /*48b0*/  FSEL R138, R8, -INF , !P0 ;  /* 0xff800000088a7808 */ /* 0x000fe40004000000 */
[----:B------:R-:W-:-:S02]  /*48c0*/  ISETP.GE.AND P0, PT, R4, R237, PT ;  /* 0x000000ed0400720c */ /* 0x000fc40003f06270 */
[----:B------:R-:W-:Y:S02]  /*48d0*/  FSEL R142, R20, -INF , !P4 ;  /* 0xff800000148e7808 */ /* 0x000fe40006000000 */
[----:B------:R-:W-:Y:S02]  /*48e0*/  ISETP.LT.OR P0, PT, R4, R232, P0 ;  /* 0x000000e80400720c */ /* 0x000fe40000701670 */
[----:B------:R-:W-:Y:S02]  /*48f0*/  FSEL R131, R33, -INF , !P1 ;  /* 0xff80000021837808 */ /* 0x000fe40004800000 */
[----:B------:R-:W-:Y:S02]  /*4900*/  FSEL R144, R11, -INF , !P0 ;  /* 0xff8000000b907808 */ /* 0x000fe40004000000 */
[----:B------:R-:W-:Y:S02]  /*4910*/  PLOP3.LUT P0, PT, PT, PT, UP0, 0x80, 0x0 ;  /* 0x000000000000781c */ /* 0x000fe40003f0f008 */
[----:B------:R-:W-:-:S02]  /*4920*/  FSEL R136, R35, -INF , !P5 ;  /* 0xff80000023887808 */ /* 0x000fc40006800000 */
[----:B------:R-:W-:Y:S02]  /*4930*/  FSEL R140, R21, -INF , !P3 ;  /* 0xff800000158c7808 */ /* 0x000fe40005800000 */
[----:B------:R-:W-:Y:S02]  /*4940*/  FSEL R147, R23, -INF , !P2 ;  /* 0xff80000017937808 */ /* 0x000fe40005000000 */
[CC--:B------:R-:W-:Y:S02]  /*4950*/  ISETP.GE.AND P6, PT, R5.reuse, R240.reuse, PT ;  /* 0x000000f00500720c */ /* 0x0c0fe40003fc6270 */
[C---:B------:R-:W-:Y:S02]  /*4960*/  ISETP.GE.AND P4, PT, R5.reuse, R239, PT ;  /* 0x000000ef0500720c */ /* 0x040fe40003f86270 */
[----:B------:R-:W-:Y:S02]  /*4970*/  ISETP.GE.AND P1, PT, R5, R237, PT ;  /* 0x000000ed0500720c */ /* 0x000fe40003f26270 */
        /* <DEDUP_REMOVED lines=8> */
[----:B------:R-:W-:Y:S02]  /*4a00*/  ISETP.LT.OR P2, PT, R4, R234, P2 ;  /* 0x000000ea0400720c */ /* 0x000fe40001741670 */
[----:B------:R-:W-:Y:S02]  /*4a10*/  FSEL R146, R10, -INF , !P1 ;  /* 0xff8000000a927808 */ /* 0x000fe40004800000 */
[----:B------:R-:W-:Y:S02]  /*4a20*/  FSEL R137, R9, -INF , !P2 ;  /* 0xff80000009897808 */ /* 0x000fe40005000000 */
[----:B------:R-:W-:Y:S02]  /*4a30*/  FSEL R128, R12, -INF , !P6 ;  /* 0xff8000000c807808 */ /* 0x000fe40007000000 */
[----:B------:R-:W-:-:S02]  /*4a40*/  FSEL R130, R14, -INF , !P4 ;  /* 0xff8000000e827808 */ /* 0x000fc40006000000 */
[----:B------:R-:W-:Y:S02]  /*4a50*/  FSEL R23, R13, -INF , !P5 ;  /* 0xff8000000d177808 */ /* 0x000fe40006800000 */
[----:B------:R-:W-:Y:S01]  /*4a60*/  FSEL R129, R15, -INF , !P3 ;  /* 0xff8000000f817808 */ /* 0x000fe20005800000 */
[----:B------:R-:W-:Y:S05]  /*4a70*/  @!P0 BRA `(.L_x_431) ;  /* 0x000001c000008947 */ /* 0x000fea0003800000 */
[----:B------:R-:W-:-:S04]  /*4a80*/  UIADD3 UR13, UR8, -0x2, URZ ;  /* 0xfffffffe080d7890 */ /* 0x000fc8000fffe03f */
[----:B------:R-:W-:Y:S02]  /*4a90*/  USHF.R.S32.HI UR5, URZ, 0x1f, UR13 ;  /* 0x0000001f3f057899 */ /* 0x000fe4000801140d */
[----:B------:R-:W-:Y:S01]  /*4aa0*/  UIMAD UR23, UR23, UR13, URZ ;  /* 0x0000000d171772a4 */ /* 0x000fe2000f8e023f */
[----:B------:R-:W-:Y:S01]  /*4ab0*/  IMAD.WIDE.U32 R4, R163, UR13, R164 ;  /* 0x0000000da3047c25 */ /* 0x000fe2000f8e00a4 */
[----:B------:R-:W-:Y:S02]  /*4ac0*/  USHF.L.U32 UR13, UR6, 0x5, URZ ;  /* 0x00000005060d7899 */ /* 0x000fe4000800063f */
[----:B------:R-:W-:Y:S02]  /*4ad0*/  UIMAD UR5, UR5, UR25, UR23 ;  /* 0x00000019050572a4 */ /* 0x000fe4000f8e0217 */
[----:B------:R-:W-:-:S04]  /*4ae0*/  LEA R8, P2, R4, c[0x0][0x168], 0x1 ;  /* 0x00005a0004087a11 */ /* 0x000fc800078408ff */
[----:B------:R-:W-:Y:S01]  /*4af0*/  IADD3 R5, R5, UR5, RZ ;  /* 0x0000000505057c10 */ /* 0x000fe2000fffe0ff */
[----:B------:R-:W-:Y:S01]  /*4b00*/  USHF.L.U64.HI UR5, UR6, 0x5, UR7 ;  /* 0x0000000506057899 */ /* 0x000fe20008010207 */
        /* <DEDUP_REMOVED lines=8> */
[----:B------:R-:W-:-:S02]  /*4b90*/  IADD3 R10, P1, R4, UR13, RZ ;  /* 0x0000000d040a7c10 */ /* 0x000fc4000ff3e0ff */
        /* <DEDUP_REMOVED lines=10> */
.L_x_431:
[----:B------:R-:W-:Y:S01]  /*4c40*/  FMNMX.FTZ R135, R60, R57, !PT ;  /* 0x000000393c877209 */ /* 0x000fe20007810000 */
[----:B------:R-:W-:Y:S01]  /*4c50*/  STL [R1+0xa8], R219 ;  /* 0x0000a8db01007387 */ /* 0x000fe20000100800 */
[----:B-1----:R-:W-:-:S02]  /*4c60*/  FMNMX.FTZ R4, R73, R67, !PT ;  /* 0x0000004349047209 */ /* 0x002fc40007810000 */
        /* <DEDUP_REMOVED lines=24> */
[----:B------:R-:W-:Y:S02]  /*4df0*/  SHF.L.U32 R213, R0, 0x1, RZ ;  /* 0x0000000100d57819 */ /* 0x000fe400000006ff */
[----:B------:R-:W-:Y:S02]  /*4e00*/  FMNMX.FTZ R135, R131, R135, !PT ;  /* 0x0000008783877209 */ /* 0x000fe40007810000 */
[----:B------:R-:W-:Y:S01]  /*4e10*/  LEA R216, R2, R213, 0x1 ;  /* 0x000000d502d87211 */ /* 0x000fe200078e08ff */
[----:B------:R-:W-:Y:S01]  /*4e20*/  IMAD R214, R3, 0x2, R213 ;  /* 0x0000000203d67824 */ /* 0x000fe200078e02d5 */
[----:B------:R-:W-:Y:S01]  /*4e30*/  FMNMX.FTZ R135, R128, R135, !PT ;  /* 0x0000008780877209 */ /* 0x000fe20007810000 */
[----:B------:R-:W-:Y:S02]  /*4e40*/  LDSM.16.MT88.4 R44, [R213+0xc800] ;  /* 0x00c80000d52c783b */ /* 0x000fe40000004200 */
[----:B------:R-:W-:Y:S01]  /*4e50*/  IMAD R215, R2, 0x2, R214 ;  /* 0x0000000202d77824 */ /* 0x000fe200078e02d6 */
[----:B------:R-:W-:Y:S01]  /*4e60*/  FMNMX.FTZ R135, R23, R135, !PT ;  /* 0x0000008717877209 */ /* 0x000fe20007810000 */
[----:B------:R-:W-:Y:S04]  /*4e70*/  LDSM.16.MT88.4 R24, [R214+0xc000] ;  /* 0x00c00000d618783b */ /* 0x000fe80000004200 */
[----:B------:R-:W1:Y:S04]  /*4e80*/  SHFL.BFLY PT, R5, R135, 0x2, 0x1f ;  /* 0x0c401f0087057f89 */ /* 0x000e6800000e0000 */
[----:B------:R-:W-:Y:S04]  /*4e90*/  LDSM.16.MT88.4 R32, [R216+0xc000] ;  /* 0x00c00000d820783b */ /* 0x000fe80000004200 */
[----:B------:R-:W-:Y:S04]  /*4ea0*/  LDSM.16.MT88.4 R84, [R215+0xe000] ;  /* 0x00e00000d754783b */ /* 0x000fe80000004200 */
[----:B------:R-:W-:Y:S01]  /*4eb0*/  LDSM.16.MT88.4 R40, [R214+0xc800] ;  /* 0x00c80000d628783b */ /* 0x000fe20000004200 */
[----:B-1----:R-:W-:-:S02]  /*4ec0*/  FMNMX.FTZ R135, R135, R5, !PT ;  /* 0x0000000587877209 */ /* 0x002fc40007810000 */
[----:B------:R-:W-:Y:S02]  /*4ed0*/  FMNMX.FTZ R5, R139, R4, !PT ;  /* 0x000000048b057209 */ /* 0x000fe40007810000 */
[----:B------:R-:W-:Y:S01]  /*4ee0*/  FMNMX.FTZ R4, R75, R74, !PT ;  /* 0x0000004a4b047209 */ /* 0x000fe20007810000 */
[----:B------:R-:W1:Y:S01]  /*4ef0*/  SHFL.BFLY PT, R6, R135, 0x1, 0x1f ;  /* 0x0c201f0087067f89 */ /* 0x000e6200000e0000 */
[----:B------:R-:W-:Y:S02]  /*4f00*/  FMNMX.FTZ R5, R136, R5, !PT ;  /* 0x0000000588057209 */ /* 0x000fe40007810000 */
[----:B------:R-:W-:Y:S02]  /*4f10*/  FMNMX.FTZ R4, R69, R4, !PT ;  /* 0x0000000445047209 */ /* 0x000fe40007810000 */
[----:B------:R-:W-:Y:S02]  /*4f20*/  FMNMX.FTZ R134, R130, R5, !PT ;  /* 0x0000000582867209 */ /* 0x000fe40007810000 */
[----:B------:R-:W-:-:S02]  /*4f30*/  FMNMX.FTZ R4, R68, R4, !PT ;  /* 0x0000000444047209 */ /* 0x000fc40007810000 */
[----:B------:R-:W-:Y:S02]  /*4f40*/  FMNMX.FTZ R134, R129, R134, !PT ;  /* 0x0000008681867209 */ /* 0x000fe40007810000 */
[----:B------:R-:W-:-:S03]  /*4f50*/  FMNMX.FTZ R4, R65, R4, !PT ;  /* 0x0000000441047209 */ /* 0x000fc60007810000 */
[----:B------:R-:W2:Y:S01]  /*4f60*/  SHFL.BFLY PT, R7, R134, 0x2, 0x1f ;  /* 0x0c401f0086077f89 */ /* 0x000ea200000e0000 */
        /* <DEDUP_REMOVED lines=10> */
[----:B--2---:R-:W-:Y:S01]  /*5010*/  FMNMX.FTZ R134, R134, R7, !PT ;  /* 0x0000000786867209 */ /* 0x004fe20007810000 */
[--C-:B------:R-:W-:Y:S01]  /*5020*/  FFMA.FTZ R4, R60, c[0x0][0x23c], -R22.reuse ;  /* 0x00008f003c047a23 */ /* 0x100fe20000010816 */
[----:B------:R-:W-:Y:S01]  /*5030*/  FMNMX.FTZ R133, R152, R5, !PT ;  /* 0x0000000598857209 */ /* 0x000fe20007810000 */
[--C-:B------:R-:W-:Y:S02]  /*5040*/  FFMA.FTZ R5, R59, c[0x0][0x23c], -R22.reuse ;  /* 0x00008f003b057a23 */ /* 0x100fe40000010816 */
[----:B------:R1:W-:Y:S01]  /*5050*/  MUFU.EX2 R201, R4 ;  /* 0x0000000400c97308 */ /* 0x0003e20000000800 */
[----:B------:R-:W-:Y:S01]  /*5060*/  FMNMX.FTZ R133, R142, R133, !PT ;  /* 0x000000858e857209 */ /* 0x000fe20007810000 */
[----:B------:R-:W2:Y:S01]  /*5070*/  SHFL.BFLY PT, R7, R134, 0x1, 0x1f ;  /* 0x0c201f0086077f89 */ /* 0x000ea200000e0000 */
[----:B------:R-:W-:-:S02]  /*5080*/  FFMA.FTZ R6, R57, c[0x0][0x23c], -R22 ;  /* 0x00008f0039067a23 */ /* 0x000fc40000010816 */
[----:B------:R-:W-:-:S03]  /*5090*/  FMNMX.FTZ R133, R140, R133, !PT ;  /* 0x000000858c857209 */ /* 0x000fc60007810000 */
[----:B------:R3:W-:Y:S01]  /*50a0*/  MUFU.EX2 R191, R5 ;  /* 0x0000000500bf7308 */ /* 0x0007e20000000800 */
[----:B------:R-:W-:-:S04]  /*50b0*/  FMNMX.FTZ R133, R138, R133, !PT ;  /* 0x000000858a857209 */ /* 0x000fc80007810000 */
[----:B------:R-:W-:Y:S02]  /*50c0*/  FMNMX.FTZ R133, R137, R133, !PT ;  /* 0x0000008589857209 */ /* 0x000fe40007810000 */
[----:B-1----:R-:W-:Y:S01]  /*50d0*/  FMNMX.FTZ R4, R81, R80, !PT ;  /* 0x0000005051047209 */ /* 0x002fe20007810000 */
[----:B------:R1:W4:Y:S03]  /*50e0*/  MUFU.EX2 R200, R6 ;  /* 0x0000000600c87308 */ /* 0x0003260000000800 */
[----:B------:R-:W-:-:S04]  /*50f0*/  FMNMX.FTZ R4, R71, R4, !PT ;  /* 0x0000000447047209 */ /* 0x000fc80007810000 */
[----:B------:R-:W-:Y:S01]  /*5100*/  FMNMX.FTZ R4, R70, R4, !PT ;  /* 0x0000000446047209 */ /* 0x000fe20007810000 */
[----:B---3--:R-:W-:Y:S01]  /*5110*/  FFMA.FTZ R5, R58, c[0x0][0x23c], -R22 ;  /* 0x00008f003a057a23 */ /* 0x008fe20000010816 */
[----:B--2---:R-:W-:Y:S02]  /*5120*/  FMNMX.FTZ R134, R134, R7, !PT ;  /* 0x0000000786867209 */ /* 0x004fe40007810000 */
[----:B------:R-:W-:Y:S01]  /*5130*/  FMNMX.FTZ R4, R77, R4, !PT ;  /* 0x000000044d047209 */ /* 0x000fe20007810000 */
[----:B------:R2:W3:Y:S01]  /*5140*/  MUFU.EX2 R95, R5 ;  /* 0x00000005005f7308 */ /* 0x0004e20000000800 */
[C---:B------:R-:W-:Y:S01]  /*5150*/  FSETP.NEU.FTZ.AND P1, PT, R134.reuse, -INF , PT ;  /* 0xff8000008600780b */ /* 0x040fe20003f3d000 */
[----:B------:R-:W-:Y:S01]  /*5160*/  FMUL.FTZ R21, R134, c[0x0][0x23c] ;  /* 0x00008f0086157a20 */ /* 0x000fe20000410000 */
[----:B------:R-:W-:Y:S01]  /*5170*/  FMNMX.FTZ R4, R79, R4, !PT ;  /* 0x000000044f047209 */ /* 0x000fe20007810000 */
[----:B-1----:R-:W1:Y:S01]  /*5180*/  SHFL.BFLY PT, R6, R133, 0x2, 0x1f ;  /* 0x0c401f0085067f89 */ /* 0x002e6200000e0000 */
[----:B----4-:R-:W-:-:S02]  /*5190*/  F2FP.PACK_AB R16, R200, R201 ;  /* 0x000000c9c810723e */ /* 0x010fc400000000ff */
[----:B------:R-:W-:Y:S02]  /*51a0*/  FMNMX.FTZ R4, R76, R4, !PT ;  /* 0x000000044c047209 */ /* 0x000fe40007810000 */
[----:B------:R-:W-:Y:S02]  /*51b0*/  FSEL R21, R21, RZ, P1 ;  /* 0x000000ff15157208 */ /* 0x000fe40000800000 */
[----:B--2---:R-:W-:Y:S01]  /*51c0*/  FMNMX.FTZ R5, R78, R4, !PT ;  /* 0x000000044e057209 */ /* 0x004fe20007810000 */
[----:B------:R-:W-:Y:S01]  /*51d0*/  FFMA.FTZ R4, R56, c[0x0][0x23c], -R22 ;  /* 0x00008f0038047a23 */ /* 0x000fe20000010816 */
[----:B---3--:R-:W-:Y:S01]  /*51e0*/  F2FP.PACK_AB R18, R95, R191 ;  /* 0x000000bf5f12723e */ /* 0x008fe200000000ff */
[----:B------:R-:W-:Y:S01]  /*51f0*/  LDSM.16.MT88.4 R56, [R215+0xc000] ;  /* 0x00c00000d738783b */ /* 0x000fe20000004200 */
[----:B------:R-:W-:Y:S01]  /*5200*/  FMNMX.FTZ R5, R162, R5, !PT ;  /* 0x00000005a2057209 */ /* 0x000fe20007810000 */
[----:B------:R2:W-:Y:S03]  /*5210*/  MUFU.EX2 R9, R4 ;  /* 0x0000000400097308 */ /* 0x0005e60000000800 */
[----:B------:R-:W-:-:S04]  /*5220*/  FMNMX.FTZ R5, R161, R5, !PT ;  /* 0x00000005a1057209 */ /* 0x000fc80007810000 */
[----:B------:R-:W-:Y:S02]  /*5230*/  FMNMX.FTZ R5, R156, R5, !PT ;  /* 0x000000059c057209 */ /* 0x000fe40007810000 */
[----:B-1----:R-:W-:Y:S02]  /*5240*/  FMNMX.FTZ R133, R133, R6, !PT ;  /* 0x0000000685857209 */ /* 0x002fe40007810000 */
[----:B------:R-:W-:-:S04]  /*5250*/  FMNMX.FTZ R5, R153, R5, !PT ;  /* 0x0000000599057209 */ /* 0x000fc80007810000 */
[----:B------:R-:W-:Y:S01]  /*5260*/  FMNMX.FTZ R5, R148, R5, !PT ;  /* 0x0000000594057209 */ /* 0x000fe20007810000 */
[----:B--2---:R-:W-:-:S03]  /*5270*/  FFMA.FTZ R4, R50, c[0x0][0x23c], -R22 ;  /* 0x00008f0032047a23 */ /* 0x004fc60000010816 */
[----:B------:R-:W-:Y:S01]  /*5280*/  FMNMX.FTZ R5, R147, R5, !PT ;  /* 0x0000000593057209 */ /* 0x000fe20007810000 */
[----:B------:R1:W-:Y:S03]  /*5290*/  MUFU.EX2 R92, R4 ;  /* 0x00000004005c7308 */ /* 0x0003e60000000800 */
[----:B------:R-:W-:Y:S02]  /*52a0*/  FMNMX.FTZ R132, R146, R5, !PT ;  /* 0x0000000592847209 */ /* 0x000fe40007810000 */
[----:B------:R-:W2:Y:S02]  /*52b0*/  SHFL.BFLY PT, R5, R133, 0x1, 0x1f ;  /* 0x0c201f0085057f89 */ /* 0x000ea400000e0000 */
[----:B------:R-:W-:-:S05]  /*52c0*/  FMNMX.FTZ R132, R144, R132, !PT ;  /* 0x0000008490847209 */ /* 0x000fca0007810000 */
[----:B------:R-:W3:Y:S01]  /*52d0*/  SHFL.BFLY PT, R6, R132, 0x2, 0x1f ;  /* 0x0c401f0084067f89 */ /* 0x000ee200000e0000 */
[----:B-1----:R-:W-:-:S04]  /*52e0*/  FFMA.FTZ R4, R49, c[0x0][0x23c], -R22 ;  /* 0x00008f0031047a23 */ /* 0x002fc80000010816 */
[----:B------:R1:W-:Y:S01]  /*52f0*/  MUFU.EX2 R242, R4 ;  /* 0x0000000400f27308 */ /* 0x0003e20000000800 */
[----:B--2---:R-:W-:-:S04]  /*5300*/  FMNMX.FTZ R133, R133, R5, !PT ;  /* 0x0000000585857209 */ /* 0x004fc80007810000 */
[C---:B------:R-:W-:Y:S01]  /*5310*/  FSETP.NEU.FTZ.AND P1, PT, R133.reuse, -INF , PT ;  /* 0xff8000008500780b */ /* 0x040fe20003f3d000 */
[----:B------:R-:W-:Y:S02]  /*5320*/  FMUL.FTZ R20, R133, c[0x0][0x23c] ;  /* 0x00008f0085147a20 */ /* 0x000fe40000410000 */
[----:B-1----:R-:W-:Y:S01]  /*5330*/  FFMA.FTZ R4, R48, c[0x0][0x23c], -R22 ;  /* 0x00008f0030047a23 */ /* 0x002fe20000010816 */
[----:B---3--:R-:W-:Y:S02]  /*5340*/  FMNMX.FTZ R132, R132, R6, !PT ;  /* 0x0000000684847209 */ /* 0x008fe40007810000 */
[----:B------:R-:W-:Y:S01]  /*5350*/  FSEL R20, R20, RZ, P1 ;  /* 0x000000ff14147208 */ /* 0x000fe20000800000 */
[----:B------:R1:W-:Y:S02]  /*5360*/  MUFU.EX2 R252, R4 ;  /* 0x0000000400fc7308 */ /* 0x0003e40000000800 */
[----:B------:R-:W2:Y:S01]  /*5370*/  SHFL.BFLY PT, R5, R132, 0x1, 0x1f ;  /* 0x0c201f0084057f89 */ /* 0x000ea200000e0000 */
[----:B-1----:R-:W-:-:S05]  /*5380*/  FFMA.FTZ R4, R73, c[0x0][0x23c], -R21 ;  /* 0x00008f0049047a23 */ /* 0x002fca0000010815 */
[----:B------:R1:W-:Y:S01]  /*5390*/  MUFU.EX2 R189, R4 ;  /* 0x0000000400bd7308 */ /* 0x0003e20000000800 */
[----:B--2---:R-:W-:Y:S01]  /*53a0*/  FMNMX.FTZ R132, R132, R5, !PT ;  /* 0x0000000584847209 */ /* 0x004fe20007810000 */
[----:B------:R-:W-:-:S03]  /*53b0*/  FFMA.FTZ R5, R65, c[0x0][0x23c], -R20 ;  /* 0x00008f0041057a23 */ /* 0x000fc60000010814 */
[----:B------:R-:W-:-:S03]  /*53c0*/  FSETP.NEU.FTZ.AND P1, PT, R132, -INF , PT ;  /* 0xff8000008400780b */ /* 0x000fc60003f3d000 */
[----:B------:R-:W-:Y:S01]  /*53d0*/  MUFU.EX2 R217, R5 ;  /* 0x0000000500d97308 */ /* 0x000fe20000000800 */
[----:B-1----:R-:W-:-:S07]  /*53e0*/  FFMA.FTZ R4, R67, c[0x0][0x23c], -R21 ;  /* 0x00008f0043047a23 */ /* 0x002fce0000010815 */
        /* <DEDUP_REMOVED lines=9> */
[C---:B------:R-:W-:Y:S08]  /*5480*/  HMMA.16816.F32 R28, R16.reuse, R32, RZ ;  /* 0x00000020101c723c */ /* 0x040ff000000018ff */
[----:B------:R-:W-:Y:S01]  /*5490*/  HMMA.16816.F32 R124, R16, R56, RZ ;  /* 0x00000038107c723c */ /* 0x000fe200000018ff */
[----:B-1----:R-:W-:-:S02]  /*54a0*/  FFMA.FTZ R4, R61, c[0x0][0x23c], -R21 ;  /* 0x00008f003d047a23 */ /* 0x002fc40000010815 */
[----:B------:R-:W1:Y:S02]  /*54b0*/  LDSM.16.MT88.4 R60, [R213+0xe000] ;  /* 0x00e00000d53c783b */ /* 0x000e640000004200 */
[----:B------:R2:W-:Y:S02]  /*54c0*/  MUFU.EX2 R202, R4 ;  /* 0x0000000400ca7308 */ /* 0x0005e40000000800 */
[----:B--2---:R-:W-:-:S06]  /*54d0*/  FFMA.FTZ R4, R54, c[0x0][0x23c], -R21 ;  /* 0x00008f0036047a23 */ /* 0x004fcc0000010815 */
[----:B------:R2:W-:Y:S02]  /*54e0*/  MUFU.EX2 R10, R4 ;  /* 0x00000004000a7308 */ /* 0x0005e40000000800 */
[----:B--2---:R-:W-:Y:S02]  /*54f0*/  FFMA.FTZ R4, R51, c[0x0][0x23c], -R21 ;  /* 0x00008f0033047a23 */ /* 0x004fe40000010815 */
[----:B------:R-:W2:Y:S01]  /*5500*/  LDSM.16.MT88.4 R48, [R213+0xc000] ;  /* 0x00c00000d530783b */ /* 0x000ea20000004200 */
[----:B-1----:R-:W-:Y:S03]  /*5510*/  HMMA.16816.F32 R116, R16, R60, RZ ;  /* 0x0000003c1074723c */ /* 0x002fe600000018ff */
[----:B------:R1:W-:Y:S02]  /*5520*/  MUFU.EX2 R97, R4 ;  /* 0x0000000400617308 */ /* 0x0003e40000000800 */
[----:B-1----:R-:W-:-:S06]  /*5530*/  FFMA.FTZ R4, R75, c[0x0][0x23c], -R20 ;  /* 0x00008f004b047a23 */ /* 0x002fcc0000010814 */
[----:B------:R1:W-:Y:S02]  /*5540*/  MUFU.EX2 R182, R4 ;  /* 0x0000000400b67308 */ /* 0x0003e40000000800 */
[--C-:B-1----:R-:W-:Y:S02]  /*5550*/  FFMA.FTZ R4, R74, c[0x0][0x23c], -R20.reuse ;  /* 0x00008f004a047a23 */ /* 0x102fe40000010814 */
[----:B------:R-:W1:Y:S04]  /*5560*/  LDSM.16.MT88.4 R72, [R216+0xc800] ;  /* 0x00c80000d848783b */ /* 0x000e680000004200 */
[----:B------:R3:W4:Y:S02]  /*5570*/  MUFU.EX2 R181, R4 ;  /* 0x0000000400b57308 */ /* 0x0007240000000800 */
[----:B---3--:R-:W-:Y:S01]  /*5580*/  FFMA.FTZ R4, R69, c[0x0][0x23c], -R20 ;  /* 0x00008f0045047a23 */ /* 0x008fe20000010814 */
[----:B----4-:R-:W-:-:S05]  /*5590*/  F2FP.PACK_AB R12, R181, R182 ;  /* 0x000000b6b50c723e */ /* 0x010fca00000000ff */
[----:B------:R3:W-:Y:S02]  /*55a0*/  MUFU.EX2 R183, R4 ;  /* 0x0000000400b77308 */ /* 0x0007e40000000800 */
[----:B---3--:R-:W-:-:S06]  /*55b0*/  FFMA.FTZ R4, R68, c[0x0][0x23c], -R20 ;  /* 0x00008f0044047a23 */ /* 0x008fcc0000010814 */
[----:B------:R3:W4:Y:S02]  /*55c0*/  MUFU.EX2 R241, R4 ;  /* 0x0000000400f17308 */ /* 0x0007240000000800 */
[----:B---3--:R-:W-:Y:S01]  /*55d0*/  FMUL.FTZ R4, R132, c[0x0][0x23c] ;  /* 0x00008f0084047a20 */ /* 0x008fe20000410000 */
[----:B----4-:R-:W-:-:S04]  /*55e0*/  F2FP.PACK_AB R14, R241, R183 ;  /* 0x000000b7f10e723e */ /* 0x010fc800000000ff */
[----:B------:R-:W-:Y:S01]  /*55f0*/  FSEL R0, R4, RZ, P1 ;  /* 0x000000ff04007208 */ /* 0x000fe20000800000 */
[----:B------:R-:W-:-:S04]  /*5600*/  FFMA.FTZ R4, R64, c[0x0][0x23c], -R20 ;  /* 0x00008f0040047a23 */ /* 0x000fc80000010814 */
[----:B------:R3:W-:Y:S01]  /*5610*/  MUFU.EX2 R94, R4 ;  /* 0x00000004005e7308 */ /* 0x0007e20000000800 */
[----:B------:R-:W-:-:S07]  /*5620*/  FFMA.FTZ R3, R71, c[0x0][0x23c], -R0 ;  /* 0x00008f0047037a23 */ /* 0x000fce0000010800 */
[----:B------:R4:W1:Y:S01]  /*5630*/  MUFU.EX2 R93, R3 ;  /* 0x00000003005d7308 */ /* 0x0008620000000800 */
[----:B---3--:R-:W-:-:S07]  /*5640*/  FFMA.FTZ R4, R81, c[0x0][0x23c], -R0 ;  /* 0x00008f0051047a23 */ /* 0x008fce0000010800 */
[----:B------:R3:W-:Y:S01]  /*5650*/  MUFU.EX2 R180, R4 ;  /* 0x0000000400b47308 */ /* 0x0007e20000000800 */
[--C-:B----4-:R-:W-:Y:S01]  /*5660*/  FFMA.FTZ R3, R70, c[0x0][0x23c], -R0.reuse ;  /* 0x00008f0046037a23 */ /* 0x110fe20000010800 */
[-C--:B-1----:R-:W-:Y:S01]  /*5670*/  MOV R2, R93.reuse ;  /* 0x0000005d00027202 */ /* 0x082fe20000000f00 */
[C---:B--2---:R-:W-:Y:S05]  /*5680*/  HMMA.16816.F32 R68, R16.reuse, R48, RZ ;  /* 0x000000301044723c */ /* 0x044fea00000018ff */
[----:B------:R1:W2:Y:S01]  /*5690*/  MUFU.EX2 R8, R3 ;  /* 0x0000000300087308 */ /* 0x0002a20000000800 */
[----:B---3--:R-:W-:Y:S02]  /*56a0*/  FFMA.FTZ R4, R80, c[0x0][0x23c], -R0 ;  /* 0x00008f0050047a23 */ /* 0x008fe40000010800 */
[----:B------:R-:W3:Y:S05]  /*56b0*/  LDSM.16.MT88.4 R80, [R214+0xe000] ;  /* 0x00e00000d650783b */ /* 0x000eea0000004200 */
[----:B------:R-:W4:Y:S01]  /*56c0*/  MUFU.EX2 R163, R4 ;  /* 0x0000000400a37308 */ /* 0x000f220000000800 */
[----:B-1----:R-:W-:Y:S01]  /*56d0*/  FFMA.FTZ R3, R52, c[0x0][0x23c], -R20 ;  /* 0x00008f0034037a23 */ /* 0x002fe20000010814 */
[----:B--2---:R-:W-:Y:S01]  /*56e0*/  F2FP.PACK_AB R15, R8, R93 ;  /* 0x0000005d080f723e */ /* 0x004fe200000000ff */
[----:B------:R-:W-:Y:S05]  /*56f0*/  HMMA.16816.F32 R52, R16, R24, RZ ;  /* 0x000000181034723c */ /* 0x000fea00000018ff */
[----:B------:R1:W-:Y:S01]  /*5700*/  MUFU.EX2 R219, R3 ;  /* 0x0000000300db7308 */ /* 0x0003e20000000800 */
[----:B----4-:R-:W-:-:S07]  /*5710*/  F2FP.PACK_AB R13, R163, R180 ;  /* 0x000000b4a30d723e */ /* 0x010fce00000000ff */
[----:B------:R-:W-:Y:S01]  /*5720*/  HMMA.16816.F32 R36, R12, R24, RZ ;  /* 0x000000180c24723c */ /* 0x000fe200000018ff */
[----:B-1----:R-:W-:-:S04]  /*5730*/  FFMA.FTZ R3, R66, c[0x0][0x23c], -R20 ;  /* 0x00008f0042037a23 */ /* 0x002fc80000010814 */
[----:B------:R1:W2:Y:S02]  /*5740*/  MUFU.EX2 R243, R3 ;  /* 0x0000000300f37308 */ /* 0x0002a40000000800 */
[----:B------:R-:W-:Y:S01]  /*5750*/  IMAD.MOV.U32 R25, RZ, RZ, R8 ;  /* 0x000000ffff197224 */ /* 0x000fe200078e0008 */
[C---:B------:R-:W-:Y:S07]  /*5760*/  HMMA.16816.F32 R64, R12.reuse, R48, RZ ;  /* 0x000000300c40723c */ /* 0x040fee00000018ff */
[----:B------:R-:W-:Y:S01]  /*5770*/  IMAD.MOV.U32 R48, RZ, RZ, R10 ;  /* 0x000000ffff307224 */ /* 0x000fe200078e000a */
[----:B------:R-:W-:Y:S01]  /*5780*/  HMMA.16816.F32 R88, R12, R32, RZ ;  /* 0x000000200c58723c */ /* 0x000fe200000018ff */
[----:B------:R-:W-:-:S02]  /*5790*/  MOV R49, R9 ;  /* 0x0000000900317202 */ /* 0x000fc40000000f00 */
[----:B------:R-:W-:Y:S01]  /*57a0*/  F2FP.PACK_AB R9, R202, R212 ;  /* 0x000000d4ca09723e */ /* 0x000fe200000000ff */
[----:B-1----:R-:W-:Y:S01]  /*57b0*/  FFMA.FTZ R3, R77, c[0x0][0x23c], -R0 ;  /* 0x00008f004d037a23 */ /* 0x002fe20000010800 */
[----:B--2---:R-:W-:Y:S02]  /*57c0*/  F2FP.PACK_AB R6, R243, R219 ;  /* 0x000000dbf306723e */ /* 0x004fe400000000ff */
[----:B------:R-:W-:Y:S01]  /*57d0*/  F2FP.PACK_AB R8, R92, R49 ;  /* 0x000000315c08723e */ /* 0x000fe200000000ff */
[----:B------:R1:W-:Y:S01]  /*57e0*/  MUFU.EX2 R218, R3 ;  /* 0x0000000300da7308 */ /* 0x0003e20000000800 */
[----:B------:R-:W-:Y:S01]  /*57f0*/  F2FP.PACK_AB R10, R252, R242 ;  /* 0x000000f2fc0a723e */ /* 0x000fe200000000ff */
[----:B------:R-:W-:Y:S01]  /*5800*/  HMMA.16816.F32 R112, R12, R60, RZ ;  /* 0x0000003c0c70723c */ /* 0x000fe200000018ff */
[----:B------:R-:W-:-:S07]  /*5810*/  F2FP.PACK_AB R11, R97, R48 ;  /* 0x00000030610b723e */ /* 0x000fce00000000ff */
[----:B------:R-:W-:Y:S01]  /*5820*/  HMMA.16816.F32 R164, R8, R40, R52 ;  /* 0x0000002808a4723c */ /* 0x000fe20000001834 */
[----:B------:R-:W2:Y:S01]  /*5830*/  LDSM.16.MT88.4 R52, [R214+0xe800] ;  /* 0x00e80000d634783b */ /* 0x000ea20000004200 */
[----:B-1----:R-:W-:-:S06]  /*5840*/  FFMA.FTZ R3, R79, c[0x0][0x23c], -R0 ;  /* 0x00008f004f037a23 */ /* 0x002fcc0000010800 */
[C---:B------:R-:W-:Y:S01]  /*5850*/  HMMA.16816.F32 R196, R8.reuse, R72, R28 ;  /* 0x0000004808c4723c */ /* 0x040fe2000000181c */
[----:B------:R-:W1:Y:S01]  /*5860*/  LDSM.16.MT88.4 R28, [R213+0xe800] ;  /* 0x00e80000d51c783b */ /* 0x000e620000004200 */
[----:B------:R4:W-:Y:S06]  /*5870*/  MUFU.EX2 R4, R3 ;  /* 0x0000000300047308 */ /* 0x0009ec0000000800 */
[----:B------:R-:W-:Y:S01]  /*5880*/  HMMA.16816.F32 R168, R8, R44, R68 ;  /* 0x0000002c08a8723c */ /* 0x000fe20000001844 */
[----:B------:R-:W-:Y:S07]  /*5890*/  LDSM.16.MT88.4 R68, [R216+0xe800] ;  /* 0x00e80000d844783b */ /* 0x000fee0000004200 */
[----:B---3--:R-:W-:Y:S01]  /*58a0*/  HMMA.16816.F32 R108, R16, R80, RZ ;  /* 0x00000050106c723c */ /* 0x008fe200000018ff */
[----:B----4-:R-:W-:-:S04]  /*58b0*/  FFMA.FTZ R3, R76, c[0x0][0x23c], -R0 ;  /* 0x00008f004c037a23 */ /* 0x010fc80000010800 */
[----:B------:R3:W4:Y:S03]  /*58c0*/  MUFU.EX2 R24, R3 ;  /* 0x0000000300187308 */ /* 0x0007260000000800 */
[C---:B------:R-:W-:Y:S08]  /*58d0*/  HMMA.16816.F32 R120, R12.reuse, R56, RZ ;  /* 0x000000380c78723c */ /* 0x040ff000000018ff */
[----:B------:R-:W-:Y:S01]  /*58e0*/  HMMA.16816.F32 R104, R12, R80, RZ ;  /* 0x000000500c68723c */ /* 0x000fe200000018ff */
[----:B---3--:R-:W-:-:S02]  /*58f0*/  FFMA.FTZ R3, R78, c[0x0][0x23c], -R0 ;  /* 0x00008f004e037a23 */ /* 0x008fc40000010800 */
[----:B------:R-:W3:Y:S05]  /*5900*/  LDSM.16.MT88.4 R76, [R216+0xe000] ;  /* 0x00e00000d84c783b */ /* 0x000eea0000004200 */
[----:B--2---:R-:W-:Y:S01]  /*5910*/  HMMA.16816.F32 R248, R8, R52, R108 ;  /* 0x0000003408f8723c */ /* 0x004fe2000000186c */
[----:B------:R2:W2:Y:S01]  /*5920*/  MUFU.EX2 R231, R3 ;  /* 0x0000000300e77308 */ /* 0x0004a20000000800 */
[----:B------:R-:W-:Y:S02]  /*5930*/  IMAD.MOV.U32 R81, RZ, RZ, R48 ;  /* 0x000000ffff517224 */ /* 0x000fe400078e0030 */
[----:B----4-:R-:W-:-:S04]  /*5940*/  IMAD.MOV.U32 R57, RZ, RZ, R24 ;  /* 0x000000ffff397224 */ /* 0x010fc800078e0018 */
[----:B-1----:R-:W-:Y:S01]  /*5950*/  HMMA.16816.F32 R204, R8, R28, R116 ;  /* 0x0000001c08cc723c */ /* 0x002fe20000001874 */
[----:B--2---:R-:W-:Y:S02]  /*5960*/  MOV R3, R4 ;  /* 0x0000000400037202 */ /* 0x004fe40000000f00 */
[----:B------:R-:W-:Y:S02]  /*5970*/  F2FP.PACK_AB R4, R94, R217 ;  /* 0x000000d95e04723e */ /* 0x000fe400000000ff */
[----:B------:R-:W-:Y:S02]  /*5980*/  F2FP.PACK_AB R5, R3, R218 ;  /* 0x000000da0305723e */ /* 0x000fe400000000ff */
[----:B------:R-:W-:-:S07]  /*5990*/  F2FP.PACK_AB R7, R231, R24 ;  /* 0x00000018e707723e */ /* 0x000fce00000000ff */
[C---:B------:R-:W-:Y:S01]  /*59a0*/  HMMA.16816.F32 R172, R4.reuse, R44, R64 ;  /* 0x0000002c04ac723c */ /* 0x040fe20000001840 */
[----:B------:R-:W1:Y:S06]  /*59b0*/  LDSM.16.MT88.4 R64, [R215+0xe800] ;  /* 0x00e80000d740783b */ /* 0x000e6c0000004200 */
[----:B------:R-:W-:Y:S01]  /*59c0*/  MOV R44, R95 ;  /* 0x0000005f002c7202 */ /* 0x000fe20000000f00 */
[----:B------:R-:W-:Y:S01]  /*59d0*/  HMMA.16816.F32 R184, R4, R72, R88 ;  /* 0x0000004804b8723c */ /* 0x000fe20000001858 */
[----:B------:R-:W-:-:S06]  /*59e0*/  IMAD.MOV.U32 R45, RZ, RZ, R94 ;  /* 0x000000ffff2d7224 */ /* 0x000fcc00078e005e */
[----:B------:R-:W-:Y:S01]  /*59f0*/  IMAD.MOV.U32 R73, RZ, RZ, R92 ;  /* 0x000000ffff497224 */ /* 0x000fe200078e005c */
[----:B------:R-:W-:Y:S04]  /*5a00*/  HMMA.16816.F32 R88, R12, R84, RZ ;  /* 0x000000540c58723c */ /* 0x000fe800000018ff */
[----:B------:R-:W-:-:S04]  /*5a10*/  MOV R80, R73 ;  /* 0x0000004900507202 */ /* 0x000fc80000000f00 */
[----:B------:R-:W-:Y:S01]  /*5a20*/  HMMA.16816.F32 R176, R4, R40, R36 ;  /* 0x0000002804b0723c */ /* 0x000fe20000001824 */
[----:B------:R-:W2:Y:S06]  /*5a30*/  LDSM.16.MT88.4 R36, [R215+0xc800] ;  /* 0x00c80000d724783b */ /* 0x000eac0000004200 */
[----:B------:R-:W-:Y:S01]  /*5a40*/  MOV R40, R97 ;  /* 0x0000006100287202 */ /* 0x000fe20000000f00 */
[----:B------:R-:W-:Y:S01]  /*5a50*/  IMAD.MOV.U32 R41, RZ, RZ, R96 ;  /* 0x000000ffff297224 */ /* 0x000fe200078e0060 */
[----:B---3--:R-:W-:Y:S08]  /*5a60*/  HMMA.16816.F32 R100, R16, R76, RZ ;  /* 0x0000004c1064723c */ /* 0x008ff000000018ff */
[----:B-1----:R-:W-:Y:S08]  /*5a70*/  HMMA.16816.F32 R88, R4, R64, R88 ;  /* 0x000000400458723c */ /* 0x002ff00000001858 */
[----:B------:R-:W-:Y:S08]  /*5a80*/  HMMA.16816.F32 R96, R12, R76, RZ ;  /* 0x0000004c0c60723c */ /* 0x000ff000000018ff */
[----:B------:R-:W-:Y:S08]  /*5a90*/  HMMA.16816.F32 R92, R16, R84, RZ ;  /* 0x00000054105c723c */ /* 0x000ff000000018ff */
[----:B------:R-:W-:Y:S01]  /*5aa0*/  MOV R84, R88 ;  /* 0x0000005800547202 */ /* 0x000fe20000000f00 */
[----:B------:R-:W-:Y:S01]  /*5ab0*/  IMAD.MOV.U32 R77, RZ, RZ, R89 ;  /* 0x000000ffff4d7224 */ /* 0x000fe200078e0059 */
[----:B------:R-:W-:Y:S01]  /*5ac0*/  MOV R76, R90 ;  /* 0x0000005a004c7202 */ /* 0x000fe20000000f00 */
[----:B------:R-:W-:Y:S01]  /*5ad0*/  IMAD.MOV.U32 R61, RZ, RZ, R91 ;  /* 0x000000ffff3d7224 */ /* 0x000fe200078e005b */
[----:B------:R-:W-:Y:S08]  /*5ae0*/  HMMA.16816.F32 R100, R8, R68, R100 ;  /* 0x000000440864723c */ /* 0x000ff00000001864 */
[----:B------:R-:W-:Y:S08]  /*5af0*/  HMMA.16816.F32 R88, R12, R62, RZ ;  /* 0x0000003e0c58723c */ /* 0x000ff000000018ff */
[----:B------:R-:W-:Y:S08]  /*5b00*/  HMMA.16816.F32 R96, R4, R68, R96 ;  /* 0x000000440460723c */ /* 0x000ff00000001860 */
[----:B------:R-:W-:Y:S01]  /*5b10*/  HMMA.16816.F32 R92, R8, R64, R92 ;  /* 0x00000040085c723c */ /* 0x000fe2000000185c */
[----:B------:R-:W-:-:S05]  /*5b20*/  MOV R56, R102 ;  /* 0x0000006600387202 */ /* 0x000fca0000000f00 */
[----:B------:R-:W-:Y:S01]  /*5b30*/  IMAD.MOV.U32 R68, RZ, RZ, R56 ;  /* 0x000000ffff447224 */ /* 0x000fe200078e0038 */
[----:B------:R-:W-:Y:S01]  /*5b40*/  MOV R56, R49 ;  /* 0x0000003100387202 */ /* 0x000fe20000000f00 */
[----:B------:R-:W-:Y:S08]  /*5b50*/  HMMA.16816.F32 R108, R4, R30, R88 ;  /* 0x0000001e046c723c */ /* 0x000ff00000001858 */
[----:B------:R-:W-:Y:S01]  /*5b60*/  HMMA.16816.F32 R88, R12, R82, RZ ;  /* 0x000000520c58723c */ /* 0x000fe200000018ff */
[----:B------:R-:W-:Y:S01]  /*5b70*/  MOV R33, R98 ;  /* 0x0000006200217202 */ /* 0x000fe20000000f00 */
[----:B------:R-:W-:-:S06]  /*5b80*/  IMAD.MOV.U32 R32, RZ, RZ, R97 ;  /* 0x000000ffff207224 */ /* 0x000fcc00078e0061 */
[----:B--2---:R-:W-:Y:S01]  /*5b90*/  HMMA.16816.F32 R192, R8, R36, R124 ;  /* 0x0000002408c0723c */ /* 0x004fe2000000187c */
[----:B------:R-:W-:Y:S01]  /*5ba0*/  IMAD.MOV.U32 R203, RZ, RZ, R94 ;  /* 0x000000ffffcb7224 */ /* 0x000fe200078e005e */
[----:B------:R-:W-:Y:S01]  /*5bb0*/  MOV R85, R95 ;  /* 0x0000005f00557202 */ /* 0x000fe20000000f00 */
[----:B------:R-:W-:-:S05]  /*5bc0*/  IMAD.MOV.U32 R60, RZ, RZ, R92 ;  /* 0x000000ffff3c7224 */ /* 0x000fca00078e005c */
[C---:B------:R-:W-:Y:S07]  /*5bd0*/  HMMA.16816.F32 R120, R4.reuse, R36, R120 ;  /* 0x000000240478723c */ /* 0x040fee0000001878 */
[----:B------:R-:W-:Y:S01]  /*5be0*/  IMAD.MOV.U32 R37, RZ, RZ, R103 ;  /* 0x000000ffff257224 */ /* 0x000fe200078e0067 */
[----:B------:R-:W-:Y:S01]  /*5bf0*/  HMMA.16816.F32 R208, R4, R28, R112 ;  /* 0x0000001c04d0723c */ /* 0x000fe20000001870 */
[----:B------:R-:W-:-:S03]  /*5c00*/  MOV R36, R93 ;  /* 0x0000005d00247202 */ /* 0x000fc60000000f00 */
[----:B------:R-:W-:Y:S02]  /*5c10*/  MOV R69, R37 ;  /* 0x0000002500457202 */ /* 0x000fe40000000f00 */
[----:B------:R-:W-:Y:S01]  /*5c20*/  MOV R37, R25 ;  /* 0x0000001900257202 */ /* 0x000fe20000000f00 */
[----:B------:R-:W-:Y:S01]  /*5c30*/  IMAD.MOV.U32 R28, RZ, RZ, R96 ;  /* 0x000000ffff1c7224 */ /* 0x000fe200078e0060 */
[----:B------:R-:W-:Y:S01]  /*5c40*/  HMMA.16816.F32 R244, R4, R52, R104 ;  /* 0x0000003404f4723c */ /* 0x000fe20000001868 */
[----:B------:R-:W-:-:S06]  /*5c50*/  MOV R29, R99 ;  /* 0x00000063001d7202 */ /* 0x000fcc0000000f00 */
[----:B------:R-:W-:Y:S01]  /*5c60*/  MOV R53, R100 ;  /* 0x0000006400357202 */ /* 0x000fe20000000f00 */
[----:B------:R-:W-:Y:S01]  /*5c70*/  IMAD.MOV.U32 R52, RZ, RZ, R101 ;  /* 0x000000ffff347224 */ /* 0x000fe200078e0065 */
[----:B------:R-:W-:Y:S08]  /*5c80*/  HMMA.16816.F32 R112, R4, R54, R88 ;  /* 0x000000360470723c */ /* 0x000ff00000001858 */
        /* <DEDUP_REMOVED lines=9> */
[C---:B------:R-:W-:Y:S08]  /*5d20*/  HMMA.16816.F32 R92, R4.reuse, R38, R92 ;  /* 0x00000026045c723c */ /* 0x040ff0000000185c */
[C---:B------:R-:W-:Y:S08]  /*5d30*/  HMMA.16816.F32 R116, R4.reuse, R70, R88 ;  /* 0x000000460474723c */ /* 0x040ff00000001858 */
[----:B------:R-:W-:Y:S07]  /*5d40*/  HMMA.16816.F32 R124, R4, R66, R12 ;  /* 0x00000042047c723c */ /* 0x000fee000000180c */
[----:B------:R-:W-:Y:S01]  /*5d50*/  IMAD.MOV.U32 R14, RZ, RZ, R44 ;  /* 0x000000ffff0e7224 */ /* 0x000fe200078e002c */
[----:B------:R-:W-:Y:S01]  /*5d60*/  HMMA.16816.F32 R48, R16, R50, RZ ;  /* 0x000000321030723c */ /* 0x000fe200000018ff */
[----:B------:R-:W-:Y:S01]  /*5d70*/  MOV R13, R45 ;  /* 0x0000002d000d7202 */ /* 0x000fe20000000f00 */
[----:B------:R-:W-:Y:S01]  /*5d80*/  IMAD.MOV.U32 R12, RZ, RZ, R2 ;  /* 0x000000ffff0c7224 */ /* 0x000fe200078e0002 */
[----:B------:R-:W-:Y:S01]  /*5d90*/  MOV R15, R41 ;  /* 0x00000029000f7202 */ /* 0x000fe20000000f00 */
[----:B------:R-:W-:-:S04]  /*5da0*/  FFMA.FTZ R2, R160, c[0x0][0x23c], -R22 ;  /* 0x00008f00a0027a23 */ /* 0x000fc80000010816 */
[C---:B------:R-:W-:Y:S01]  /*5db0*/  HMMA.16816.F32 R4, R16.reuse, R58, RZ ;  /* 0x0000003a1004723c */ /* 0x040fe200000018ff */
[----:B------:R1:W-:Y:S07]  /*5dc0*/  MUFU.EX2 R59, R2 ;  /* 0x00000002003b7308 */ /* 0x0003ee0000000800 */
[----:B------:R-:W-:Y:S08]  /*5dd0*/  HMMA.16816.F32 R24, R16, R26, RZ ;  /* 0x0000001a1018723c */ /* 0x000ff000000018ff */
[----:B------:R-:W-:Y:S01]  /*5de0*/  HMMA.16816.F32 R48, R8, R46, R48 ;  /* 0x0000002e0830723c */ /* 0x000fe20000001830 */
[----:B-1----:R-:W-:-:S07]  /*5df0*/  FFMA.FTZ R2, R157, c[0x0][0x23c], -R22 ;  /* 0x00008f009d027a23 */ /* 0x002fce0000010816 */
[----:B------:R-:W-:Y:S08]  /*5e00*/  HMMA.16816.F32 R44, R8, R38, R4 ;  /* 0x00000026082c723c */ /* 0x000ff00000001804 */
[----:B------:R-:W-:Y:S08]  /*5e10*/  HMMA.16816.F32 R4, R16, R62, RZ ;  /* 0x0000003e1004723c */ /* 0x000ff000000018ff */
[----:B------:R-:W-:Y:S07]  /*5e20*/  HMMA.16816.F32 R88, R8, R42, R24 ;  /* 0x0000002a0858723c */ /* 0x000fee0000001818 */
[----:B------:R-:W-:Y:S01]  /*5e30*/  IMAD.MOV.U32 R27, RZ, RZ, R33 ;  /* 0x000000ffff1b7224 */ /* 0x000fe200078e0021 */
[----:B------:R-:W-:Y:S01]  /*5e40*/  MOV R26, R32 ;  /* 0x00000020001a7202 */ /* 0x000fe20000000f00 */
[----:B------:R-:W-:Y:S01]  /*5e50*/  IMAD.MOV.U32 R24, RZ, RZ, R40 ;  /* 0x000000ffff187224 */ /* 0x000fe200078e0028 */
[----:B------:R-:W-:Y:S01]  /*5e60*/  HMMA.16816.F32 R32, R16, R34, RZ ;  /* 0x000000221020723c */ /* 0x000fe200000018ff */
[----:B------:R-:W-:Y:S01]  /*5e70*/  MOV R25, R243 ;  /* 0x000000f300197202 */ /* 0x000fe20000000f00 */
[----:B------:R-:W-:Y:S01]  /*5e80*/  IMAD.MOV.U32 R58, RZ, RZ, R27 ;  /* 0x000000ffff3a7224 */ /* 0x000fe200078e001b */
[----:B------:R-:W-:Y:S01]  /*5e90*/  MOV R39, R26 ;  /* 0x0000001a00277202 */ /* 0x000fe20000000f00 */
[----:B------:R-:W-:-:S02]  /*5ea0*/  FFMA.FTZ R26, R130, c[0x0][0x23c], -R21 ;  /* 0x00008f00821a7a23 */ /* 0x000fc40000010815 */
[----:B------:R-:W-:Y:S02]  /*5eb0*/  FFMA.FTZ R27, R136, c[0x0][0x23c], -R21 ;  /* 0x00008f00881b7a23 */ /* 0x000fe40000010815 */
[----:B------:R-:W-:Y:S07]  /*5ec0*/  HMMA.16816.F32 R40, R8, R30, R4 ;  /* 0x0000001e0828723c */ /* 0x000fee0000001804 */
[--C-:B------:R-:W-:Y:S01]  /*5ed0*/  FFMA.FTZ R31, R131, c[0x0][0x23c], -R22.reuse ;  /* 0x00008f00831f7a23 */ /* 0x100fe20000010816 */
[----:B------:R-:W-:Y:S01]  /*5ee0*/  HMMA.16816.F32 R4, R16, R82, RZ ;  /* 0x000000521004723c */ /* 0x000fe200000018ff */
[----:B------:R1:W2:Y:S01]  /*5ef0*/  MUFU.EX2 R82, R2 ;  /* 0x0000000200527308 */ /* 0x0002a20000000800 */
[----:B------:R-:W-:-:S02]  /*5f00*/  FFMA.FTZ R30, R128, c[0x0][0x23c], -R22 ;  /* 0x00008f00801e7a23 */ /* 0x000fc40000010816 */
[----:B------:R-:W-:-:S04]  /*5f10*/  IMAD.MOV.U32 R128, RZ, RZ, R37 ;  /* 0x000000ffff807224 */ /* 0x000fc800078e0025 */
[----:B------:R-:W-:Y:S01]  /*5f20*/  HMMA.16816.F32 R72, R8, R74, R32 ;  /* 0x0000004a0848723c */ /* 0x000fe20000001820 */
[----:B------:R-:W-:-:S06]  /*5f30*/  IMAD.MOV.U32 R136, RZ, RZ, R128 ;  /* 0x000000ffff887224 */ /* 0x000fcc00078e0080 */
        /* <DEDUP_REMOVED lines=9> */
[----:B------:R-:W-:Y:S01]  /*5fd0*/  HMMA.16816.F32 R52, R8, R54, R4 ;  /* 0x000000360834723c */ /* 0x000fe20000001804 */
[----:B--2---:R-:W-:Y:S01]  /*5fe0*/  IMAD.MOV.U32 R130, RZ, RZ, R82 ;  /* 0x000000ffff827224 */ /* 0x004fe200078e0052 */
[----:B------:R-:W-:Y:S01]  /*5ff0*/  MOV R82, R83 ;  /* 0x0000005300527202 */ /* 0x000fe20000000f00 */
[----:B------:R-:W-:Y:S01]  /*6000*/  IMAD.MOV.U32 R62, RZ, RZ, R33 ;  /* 0x000000ffff3e7224 */ /* 0x000fe200078e0021 */
[----:B------:R-:W-:Y:S01]  /*6010*/  MOV R34, R80 ;  /* 0x0000005000227202 */ /* 0x000fe20000000f00 */
[----:B------:R-:W-:Y:S01]  /*6020*/  IMAD.MOV.U32 R33, RZ, RZ, R28 ;  /* 0x000000ffff217224 */ /* 0x000fe200078e001c */
[----:B------:R-:W-:Y:S01]  /*6030*/  MOV R80, R252 ;  /* 0x000000fc00507202 */ /* 0x000fe20000000f00 */
[----:B------:R-:W-:Y:S01]  /*6040*/  IMAD.MOV.U32 R83, RZ, RZ, R62 ;  /* 0x000000ffff537224 */ /* 0x000fe200078e003e */
[----:B------:R-:W-:Y:S01]  /*6050*/  HMMA.16816.F32 R4, R16, R78, RZ ;  /* 0x0000004e1004723c */ /* 0x000fe200000018ff */
[----:B------:R-:W-:Y:S01]  /*6060*/  MOV R62, R63 ;  /* 0x0000003f003e7202 */ /* 0x000fe20000000f00 */
[----:B------:R-:W-:Y:S01]  /*6070*/  IMAD.MOV.U32 R63, RZ, RZ, R38 ;  /* 0x000000ffff3f7224 */ /* 0x000fe200078e0026 */
[----:B------:R-:W-:Y:S01]  /*6080*/  MOV R38, R39 ;  /* 0x0000002700267202 */ /* 0x000fe20000000f00 */
[----:B------:R-:W-:-:S02]  /*6090*/  IMAD.MOV.U32 R39, RZ, RZ, R58 ;  /* 0x000000ffff277224 */ /* 0x000fc400078e003a */
[----:B------:R-:W-:Y:S02]  /*60a0*/  FFMA.FTZ R32, R145, c[0x0][0x23c], -R22 ;  /* 0x00008f0091207a23 */ /* 0x000fe40000010816 */
[----:B------:R-:W-:Y:S01]  /*60b0*/  HMMA.16816.F32 R16, R16, R86, RZ ;  /* 0x000000561010723c */ /* 0x000fe200000018ff */
[----:B------:R-:W-:Y:S01]  /*60c0*/  FFMA.FTZ R28, R139, c[0x0][0x23c], -R21 ;  /* 0x00008f008b1c7a23 */ /* 0x000fe20000010815 */
[----:B------:R-:W-:Y:S11]  /*60d0*/  MOV R139, R56 ;  /* 0x00000038008b7202 */ /* 0x000ff60000000f00 */
[----:B------:R-:W-:Y:S03]  /*60e0*/  @!UPT UIADD3 URZ, URZ, URZ, URZ ;  /* 0x0000003f3f3ff290 */ /* 0x000fe6000fffe03f */
[C---:B------:R-:W-:Y:S07]  /*60f0*/  HMMA.16816.F32 R68, R8.reuse, R70, R4 ;  /* 0x000000460844723c */ /* 0x040fee0000001804 */
[----:B------:R-:W-:Y:S01]  /*6100*/  MOV R5, R39 ;  /* 0x0000002700057202 */ /* 0x000fe20000000f00 */
[----:B------:R-:W-:Y:S01]  /*6110*/  HMMA.16816.F32 R64, R8, R66, R16 ;  /* 0x000000420840723c */ /* 0x000fe20000001810 */
[----:B------:R1:W-:Y:S01]  /*6120*/  MUFU.EX2 R19, R2 ;  /* 0x0000000200137308 */ /* 0x0003e20000000800 */
[----:B------:R-:W-:-:S05]  /*6130*/  MOV R39, R13 ;  /* 0x0000000d00277202 */ /* 0x000fca0000000f00 */
[----:B------:R-:W-:Y:S02]  /*6140*/  IMAD.MOV.U32 R151, RZ, RZ, R39 ;  /* 0x000000ffff977224 */ /* 0x000fe400078e0027 */
[----:B-1----:R-:W-:Y:S01]  /*6150*/  FFMA.FTZ R2, R141, c[0x0][0x23c], -R22 ;  /* 0x00008f008d027a23 */ /* 0x002fe20000010816 */
[----:B------:R-:W-:-:S03]  /*6160*/  MOV R141, R231 ;  /* 0x000000e7008d7202 */ /* 0x000fc60000000f00 */
[----:B------:R1:W-:Y:S02]  /*6170*/  MUFU.EX2 R78, R2 ;  /* 0x00000002004e7308 */ /* 0x0003e40000000800 */
[----:B-1----:R-:W-:-:S06]  /*6180*/  FFMA.FTZ R2, R158, c[0x0][0x23c], -R21 ;  /* 0x00008f009e027a23 */ /* 0x002fcc0000010815 */
[----:B------:R1:W2:Y:S02]  /*6190*/  MUFU.EX2 R79, R2 ;  /* 0x00000002004f7308 */ /* 0x0002a40000000800 */
[----:B-1----:R-:W-:-:S06]  /*61a0*/  FFMA.FTZ R2, R154, c[0x0][0x23c], -R21 ;  /* 0x00008f009a027a23 */ /* 0x002fcc0000010815 */
[----:B------:R1:W-:Y:S02]  /*61b0*/  MUFU.EX2 R87, R2 ;  /* 0x0000000200577308 */ /* 0x0003e40000000800 */
[----:B-1----:R-:W-:-:S06]  /*61c0*/  FFMA.FTZ R2, R149, c[0x0][0x23c], -R21 ;  /* 0x00008f0095027a23 */ /* 0x002fcc0000010815 */
[----:B------:R1:W3:Y:S02]  /*61d0*/  MUFU.EX2 R243, R2 ;  /* 0x0000000200f37308 */ /* 0x0002e40000000800 */
[----:B-1----:R-:W-:Y:S02]  /*61e0*/  FFMA.FTZ R2, R143, c[0x0][0x23c], -R21 ;  /* 0x00008f008f027a23 */ /* 0x002fe40000010815 */
[----:B------:R-:W-:Y:S01]  /*61f0*/  IMAD.MOV.U32 R143, RZ, RZ, R59 ;  /* 0x000000ffff8f7224 */ /* 0x000fe200078e003b */
[----:B------:R-:W-:-:S03]  /*6200*/  MOV R59, R29 ;  /* 0x0000001d003b7202 */ /* 0x000fc60000000f00 */
[----:B------:R1:W4:Y:S01]  /*6210*/  MUFU.EX2 R218, R2 ;  /* 0x0000000200da7308 */ /* 0x0003220000000800 */
[----:B------:R-:W-:Y:S01]  /*6220*/  FFMA.FTZ R29, R23, c[0x0][0x23c], -R22 ;  /* 0x00008f00171d7a23 */ /* 0x000fe20000010816 */
[----:B------:R-:W-:Y:S01]  /*6230*/  MOV R58, R59 ;  /* 0x0000003b003a7202 */ /* 0x000fe20000000f00 */
[----:B------:R-:W-:Y:S01]  /*6240*/  IMAD.MOV.U32 R59, RZ, RZ, R33 ;  /* 0x000000ffff3b7224 */ /* 0x000fe200078e0021 */
[----:B------:R-:W-:Y:S01]  /*6250*/  MOV R33, R34 ;  /* 0x0000002200217202 */ /* 0x000fe20000000f00 */
[----:B------:R-:W-:Y:S02]  /*6260*/  FFMA.FTZ R22, R140, c[0x0][0x23c], -R20 ;  /* 0x00008f008c167a23 */ /* 0x000fe40000010814 */
[----:B------:R-:W-:Y:S01]  /*6270*/  IMAD.MOV.U32 R86, RZ, RZ, R58 ;  /* 0x000000ffff567224 */ /* 0x000fe200078e003a */
[----:B------:R-:W-:Y:S01]  /*6280*/  MOV R6, R59 ;  /* 0x0000003b00067202 */ /* 0x000fe20000000f00 */
[----:B------:R-:W-:Y:S01]  /*6290*/  IMAD.MOV.U32 R34, RZ, RZ, R35 ;  /* 0x000000ffff227224 */ /* 0x000fe200078e0023 */
[----:B------:R-:W-:Y:S01]  /*62a0*/  MOV R59, R15 ;  /* 0x0000000f003b7202 */ /* 0x000fe20000000f00 */
[----:B------:R-:W-:Y:S01]  /*62b0*/  IMAD.MOV.U32 R58, RZ, RZ, R14 ;  /* 0x000000ffff3a7224 */ /* 0x000fe200078e000e */
[----:B------:R-:W-:Y:S01]  /*62c0*/  MOV R35, R24 ;  /* 0x0000001800237202 */ /* 0x000fe20000000f00 */
[--C-:B------:R-:W-:Y:S01]  /*62d0*/  FFMA.FTZ R23, R142, c[0x0][0x23c], -R20.reuse ;  /* 0x00008f008e177a23 */ /* 0x100fe20000010814 */
[----:B--2---:R-:W-:Y:S01]  /*62e0*/  MOV R142, R79 ;  /* 0x0000004f008e7202 */ /* 0x004fe20000000f00 */
[----:B-1----:R-:W-:Y:S01]  /*62f0*/  FFMA.FTZ R2, R159, c[0x0][0x23c], -R20 ;  /* 0x00008f009f027a23 */ /* 0x002fe20000010814 */
[----:B------:R-:W-:Y:S01]  /*6300*/  MOV R17, R6 ;  /* 0x0000000600117202 */ /* 0x000fe20000000f00 */
[----:B---3--:R-:W-:Y:S01]  /*6310*/  IMAD.MOV.U32 R159, RZ, RZ, R243 ;  /* 0x000000ffff9f7224 */ /* 0x008fe200078e00f3 */
[----:B------:R-:W-:Y:S01]  /*6320*/  MOV R154, R58 ;  /* 0x0000003a009a7202 */ /* 0x000fe20000000f00 */
[----:B------:R1:W2:Y:S01]  /*6330*/  MUFU.EX2 R4, R2 ;  /* 0x0000000200047308 */ /* 0x0002a20000000800 */
[----:B------:R-:W-:-:S02]  /*6340*/  IMAD.MOV.U32 R79, RZ, RZ, R83 ;  /* 0x000000ffff4f7224 */ /* 0x000fc400078e0053 */
[----:B------:R-:W-:Y:S01]  /*6350*/  IMAD.MOV.U32 R83, RZ, RZ, R35 ;  /* 0x000000ffff537224 */ /* 0x000fe200078e0023 */
[----:B----4-:R-:W-:Y:S01]  /*6360*/  F2FP.PACK_AB R11, R218, R159 ;  /* 0x0000009fda0b723e */ /* 0x010fe200000000ff */
[----:B------:R-:W-:Y:S02]  /*6370*/  IMAD.MOV.U32 R35, RZ, RZ, R241 ;  /* 0x000000ffff237224 */ /* 0x000fe400078e00f1 */
[----:B------:R-:W-:Y:S02]  /*6380*/  IMAD.MOV.U32 R7, RZ, RZ, R33 ;  /* 0x000000ffff077224 */ /* 0x000fe400078e0021 */
[----:B------:R-:W-:Y:S01]  /*6390*/  IMAD.MOV.U32 R33, RZ, RZ, R3 ;  /* 0x000000ffff217224 */ /* 0x000fe200078e0003 */
[----:B------:R-:W-:Y:S01]  /*63a0*/  MOV R131, R35 ;  /* 0x0000002300837202 */ /* 0x000fe20000000f00 */
[----:B------:R-:W-:Y:S02]  /*63b0*/  FFMA.FTZ R3, R156, c[0x0][0x23c], -R0 ;  /* 0x00008f009c037a23 */ /* 0x000fe40000010800 */
[----:B------:R-:W-:-:S02]  /*63c0*/  IMAD.MOV.U32 R149, RZ, RZ, R59 ;  /* 0x000000ffff957224 */ /* 0x000fc400078e003b */
[----:B------:R-:W-:Y:S01]  /*63d0*/  MUFU.EX2 R231, R3 ;  /* 0x0000000300e77308 */ /* 0x000fe20000000800 */
[----:B-1----:R-:W-:Y:S01]  /*63e0*/  FFMA.FTZ R2, R155, c[0x0][0x23c], -R20 ;  /* 0x00008f009b027a23 */ /* 0x002fe20000010814 */
[----:B------:R-:W-:Y:S01]  /*63f0*/  MOV R155, R33 ;  /* 0x00000021009b7202 */ /* 0x000fe20000000f00 */
[----:B--2---:R-:W-:Y:S02]  /*6400*/  IMAD.MOV.U32 R140, RZ, RZ, R4 ;  /* 0x000000ffff8c7224 */ /* 0x004fe400078e0004 */
[----:B------:R-:W-:Y:S01]  /*6410*/  IMAD.MOV.U32 R4, RZ, RZ, R38 ;  /* 0x000000ffff047224 */ /* 0x000fe200078e0026 */
[----:B------:R-:W-:Y:S01]  /*6420*/  MOV R128, R155 ;  /* 0x0000009b00807202 */ /* 0x000fe20000000f00 */
[----:B------:R-:W-:Y:S01]  /*6430*/  IMAD.MOV.U32 R38, RZ, RZ, R12 ;  /* 0x000000ffff267224 */ /* 0x000fe200078e000c */
[----:B------:R1:W2:Y:S01]  /*6440*/  MUFU.EX2 R8, R2 ;  /* 0x0000000200087308 */ /* 0x0002a20000000800 */
[----:B------:R-:W3:Y:S01]  /*6450*/  LDSM.16.MT88.4 R12, [R213+0xd000] ;  /* 0x00d00000d50c783b */ /* 0x000ee20000004200 */
[----:B------:R-:W-:Y:S01]  /*6460*/  FFMA.FTZ R24, R129, c[0x0][0x23c], -R21 ;  /* 0x00008f0081187a23 */ /* 0x000fe20000010815 */
[----:B------:R-:W-:Y:S01]  /*6470*/  MOV R18, R4 ;  /* 0x0000000400127202 */ /* 0x000fe20000000f00 */
[----:B------:R-:W-:Y:S01]  /*6480*/  IMAD.MOV.U32 R129, RZ, RZ, R87 ;  /* 0x000000ffff817224 */ /* 0x000fe200078e0057 */
[----:B------:R-:W-:Y:S01]  /*6490*/  MOV R87, R63 ;  /* 0x0000003f00577202 */ /* 0x000fe20000000f00 */
[----:B------:R-:W-:Y:S01]  /*64a0*/  FADD.FTZ R4, R189, R188 ;  /* 0x000000bcbd047221 */ /* 0x000fe20000010000 */
[----:B------:R-:W-:Y:S01]  /*64b0*/  MOV R63, R25 ;  /* 0x00000019003f7202 */ /* 0x000fe20000000f00 */
[----:B------:R-:W-:Y:S01]  /*64c0*/  FFMA.FTZ R25, R148, c[0x0][0x23c], -R0 ;  /* 0x00008f0094197a23 */ /* 0x000fe20000010800 */
[----:B------:R-:W-:Y:S01]  /*64d0*/  F2FP.PACK_AB R9, R129, R142 ;  /* 0x0000008e8109723e */ /* 0x000fe200000000ff */
[----:B------:R-:W-:Y:S01]  /*64e0*/  IMAD.MOV.U32 R148, RZ, RZ, R19 ;  /* 0x000000ffff947224 */ /* 0x000fe200078e0013 */
[----:B------:R-:W-:Y:S01]  /*64f0*/  MOV R158, R38 ;  /* 0x00000026009e7202 */ /* 0x000fe20000000f00 */
[----:B------:R-:W-:-:S02]  /*6500*/  IMAD.MOV.U32 R19, RZ, RZ, R5 ;  /* 0x000000ffff137224 */ /* 0x000fc400078e0005 */
[----:B------:R-:W-:Y:S02]  /*6510*/  IMAD.MOV.U32 R16, RZ, RZ, R7 ;  /* 0x000000ffff107224 */ /* 0x000fe400078e0007 */
[----:B-1----:R-:W-:Y:S01]  /*6520*/  FFMA.FTZ R2, R150, c[0x0][0x23c], -R20 ;  /* 0x00008f0096027a23 */ /* 0x002fe20000010814 */
[----:B------:R-:W-:Y:S01]  /*6530*/  MOV R150, R78 ;  /* 0x0000004e00967202 */ /* 0x000fe20000000f00 */
[----:B------:R-:W-:Y:S01]  /*6540*/  FADD.FTZ R3, R182, R181 ;  /* 0x000000b5b6037221 */ /* 0x000fe20000010000 */
[----:B------:R-:W-:Y:S01]  /*6550*/  MOV R78, R82 ;  /* 0x00000052004e7202 */ /* 0x000fe20000000f00 */
[----:B------:R1:W-:Y:S01]  /*6560*/  MUFU.EX2 R252, R2 ;  /* 0x0000000200fc7308 */ /* 0x0003e20000000800 */
[----:B------:R-:W-:Y:S01]  /*6570*/  MOV R82, R34 ;  /* 0x0000002200527202 */ /* 0x000fe20000000f00 */
[----:B------:R-:W-:Y:S01]  /*6580*/  FADD.FTZ R58, R180, R163 ;  /* 0x000000a3b43a7221 */ /* 0x000fe20000010000 */
[----:B------:R-:W-:Y:S01]  /*6590*/  MOV R34, R242 ;  /* 0x000000f200227202 */ /* 0x000fe20000000f00 */
[----:B------:R-:W-:Y:S01]  /*65a0*/  FADD.FTZ R56, R183, R3 ;  /* 0x00000003b7387221 */ /* 0x000fe20000010000 */
[----:B--2---:R-:W-:Y:S01]  /*65b0*/  MOV R156, R8 ;  /* 0x00000008009c7202 */ /* 0x004fe20000000f00 */
[----:B------:R-:W-:Y:S01]  /*65c0*/  FFMA.FTZ R33, R147, c[0x0][0x23c], -R0 ;  /* 0x00008f0093217a23 */ /* 0x000fe20000010800 */
[----:B------:R-:W-:Y:S01]  /*65d0*/  F2FP.PACK_AB R8, R130, R143 ;  /* 0x0000008f8208723e */ /* 0x000fe200000000ff */
[----:B------:R-:W-:Y:S01]  /*65e0*/  IMAD.MOV.U32 R145, RZ, RZ, R34 ;  /* 0x000000ffff917224 */ /* 0x000fe200078e0022 */
[----:B------:R-:W-:Y:S01]  /*65f0*/  F2FP.PACK_AB R10, R150, R148 ;  /* 0x00000094960a723e */ /* 0x000fe200000000ff */
[----:B------:R-:W-:Y:S01]  /*6600*/  FFMA.FTZ R34, R146, c[0x0][0x23c], -R0 ;  /* 0x00008f0092227a23 */ /* 0x000fe20000010800 */
[----:B------:R-:W-:Y:S01]  /*6610*/  MOV R157, R82 ;  /* 0x00000052009d7202 */ /* 0x000fe20000000f00 */
[----:B------:R-:W-:-:S02]  /*6620*/  IMAD.MOV.U32 R82, RZ, RZ, R63 ;  /* 0x000000ffff527224 */ /* 0x000fc400078e003f */
[----:B------:R-:W-:Y:S02]  /*6630*/  IMAD.MOV.U32 R63, RZ, RZ, R36 ;  /* 0x000000ffff3f7224 */ /* 0x000fe400078e0024 */
[----:B-1----:R-:W-:Y:S01]  /*6640*/  FFMA.FTZ R2, R152, c[0x0][0x23c], -R20 ;  /* 0x00008f0098027a23 */ /* 0x002fe20000010814 */
[----:B------:R-:W-:Y:S01]  /*6650*/  MOV R152, R81 ;  /* 0x0000005100987202 */ /* 0x000fe20000000f00 */
[----:B------:R-:W-:Y:S02]  /*6660*/  IMAD.MOV.U32 R81, RZ, RZ, R57 ;  /* 0x000000ffff517224 */ /* 0x000fe400078e0039 */
[----:B------:R1:W2:Y:S01]  /*6670*/  MUFU.EX2 R243, R2 ;  /* 0x0000000200f37308 */ /* 0x0002a20000000800 */
[----:B------:R-:W-:Y:S01]  /*6680*/  FADD.FTZ R57, R190, R4 ;  /* 0x00000004be397221 */ /* 0x000fe20000010000 */
[----:B------:R-:W-:Y:S01]  /*6690*/  F2FP.PACK_AB R4, R156, R140 ;  /* 0x0000008c9c04723e */ /* 0x000fe200000000ff */
[----:B---3--:R-:W-:Y:S01]  /*66a0*/  HMMA.16816.F32 R168, R8, R12, R168 ;  /* 0x0000000c08a8723c */ /* 0x008fe200000018a8 */
[----:B------:R-:W-:-:S02]  /*66b0*/  FFMA.FTZ R35, R144, c[0x0][0x23c], -R0 ;  /* 0x00008f0090237a23 */ /* 0x000fc40000010800 */
[--C-:B------:R-:W-:Y:S01]  /*66c0*/  FFMA.FTZ R21, R138, c[0x0][0x23c], -R20.reuse ;  /* 0x00008f008a157a23 */ /* 0x100fe20000010814 */
[----:B------:R-:W-:Y:S01]  /*66d0*/  MOV R138, R139 ;  /* 0x0000008b008a7202 */ /* 0x000fe20000000f00 */
[----:B------:R-:W-:Y:S01]  /*66e0*/  FFMA.FTZ R20, R137, c[0x0][0x23c], -R20 ;  /* 0x00008f0089147a23 */ /* 0x000fe20000010814 */
[----:B------:R-:W-:Y:S01]  /*66f0*/  MOV R139, R131 ;  /* 0x00000083008b7202 */ /* 0x000fe20000000f00 */
[----:B------:R-:W-:Y:S01]  /*6700*/  IMAD.MOV.U32 R131, RZ, RZ, R145 ;  /* 0x000000ffff837224 */ /* 0x000fe200078e0091 */
[----:B------:R-:W-:Y:S01]  /*6710*/  HMMA.16816.F32 R36, R8, R14, R48 ;  /* 0x0000000e0824723c */ /* 0x000fe20000001830 */
[----:B------:R-:W-:Y:S01]  /*6720*/  IMAD.MOV.U32 R145, RZ, RZ, R149 ;  /* 0x000000ffff917224 */ /* 0x000fe200078e0095 */
[----:B------:R-:W-:Y:S01]  /*6730*/  MOV R149, R154 ;  /* 0x0000009a00957202 */ /* 0x000fe20000000f00 */
[--C-:B-1----:R-:W-:Y:S01]  /*6740*/  FFMA.FTZ R2, R162, c[0x0][0x23c], -R0.reuse ;  /* 0x00008f00a2027a23 */ /* 0x102fe20000010800 */
[----:B--2---:R-:W-:Y:S02]  /*6750*/  F2FP.PACK_AB R6, R243, R252 ;  /* 0x000000fcf306723e */ /* 0x004fe400000000ff */
[----:B------:R-:W-:Y:S01]  /*6760*/  MOV R3, R145 ;  /* 0x0000009100037202 */ /* 0x000fe20000000f00 */
[----:B------:R1:W-:Y:S02]  /*6770*/  MUFU.EX2 R241, R2 ;  /* 0x0000000200f17308 */ /* 0x0003e40000000800 */
[----:B-1----:R-:W-:-:S06]  /*6780*/  FFMA.FTZ R2, R161, c[0x0][0x23c], -R0 ;  /* 0x00008f00a1027a23 */ /* 0x002fcc0000010800 */
[----:B------:R1:W2:Y:S02]  /*6790*/  MUFU.EX2 R242, R2 ;  /* 0x0000000200f27308 */ /* 0x0002a40000000800 */
[----:B-1----:R-:W-:Y:S01]  /*67a0*/  FFMA.FTZ R2, R153, c[0x0][0x23c], -R0 ;  /* 0x00008f0099027a23 */ /* 0x002fe20000010800 */
[----:B--2---:R-:W-:Y:S01]  /*67b0*/  F2FP.PACK_AB R5, R242, R241 ;  /* 0x000000f1f205723e */ /* 0x004fe200000000ff */
[----:B------:R-:W-:-:S04]  /*67c0*/  FADD.FTZ R0, R201, R200 ;  /* 0x000000c8c9007221 */ /* 0x000fc80000010000 */
[----:B------:R-:W1:Y:S01]  /*67d0*/  MUFU.EX2 R59, R2 ;  /* 0x00000002003b7308 */ /* 0x000e620000000800 */
[----:B------:R-:W-:Y:S01]  /*67e0*/  FADD.FTZ R0, R191, R0 ;  /* 0x00000000bf007221 */ /* 0x000fe20000010000 */
[----:B-1----:R-:W-:Y:S02]  /*67f0*/  F2FP.PACK_AB R7, R59, R231 ;  /* 0x000000e73b07723e */ /* 0x002fe400000000ff */
[----:B------:R-:W-:Y:S01]  /*6800*/  MOV R2, R158 ;  /* 0x0000009e00027202 */ /* 0x000fe20000000f00 */
[----:B------:R-:W-:-:S04]  /*6810*/  IMAD.MOV.U32 R158, RZ, RZ, R16 ;  /* 0x000000ffff9e7224 */ /* 0x000fc800078e0010 */
[C---:B------:R-:W-:Y:S08]  /*6820*/  HMMA.16816.F32 R172, R4.reuse, R12, R172 ;  /* 0x0000000c04ac723c */ /* 0x040ff000000018ac */
[----:B------:R-:W-:Y:S01]  /*6830*/  HMMA.16816.F32 R180, R4, R14, R104 ;  /* 0x0000000e04b4723c */ /* 0x000fe20000001868 */
[----:B------:R-:W1:Y:S06]  /*6840*/  LDSM.16.MT88.4 R12, [R214+0xd000] ;  /* 0x00d00000d60c783b */ /* 0x000e6c0000004200 */
[----:B------:R-:W-:Y:S01]  /*6850*/  MOV R107, R86 ;  /* 0x00000056006b7202 */ /* 0x000fe20000000f00 */
[----:B------:R-:W-:Y:S01]  /*6860*/  IMAD.MOV.U32 R106, RZ, RZ, R19 ;  /* 0x000000ffff6a7224 */ /* 0x000fe200078e0013 */
[----:B------:R-:W-:-:S02]  /*6870*/  MOV R104, R17 ;  /* 0x0000001100687202 */ /* 0x000fc40000000f00 */
[----:B------:R-:W-:Y:S02]  /*6880*/  MOV R105, R18 ;  /* 0x0000001200697202 */ /* 0x000fe40000000f00 */
[----:B------:R-:W2:Y:S01]  /*6890*/  LDSM.16.MT88.4 R16, [R216+0xf000] ;  /* 0x00f00000d810783b */ /* 0x000ea20000004200 */
[-C--:B-1----:R-:W-:Y:S07]  /*68a0*/  HMMA.16816.F32 R160, R8, R12.reuse, R164 ;  /* 0x0000000c08a0723c */ /* 0x082fee00000018a4 */
[----:B------:R-:W-:Y:S01]  /*68b0*/  IMAD.MOV.U32 R164, RZ, RZ, R152 ;  /* 0x000000ffffa47224 */ /* 0x000fe200078e0098 */
[----:B------:R-:W-:Y:S01]  /*68c0*/  HMMA.16816.F32 R176, R4, R12, R176 ;  /* 0x0000000c04b0723c */ /* 0x000fe200000018b0 */
[----:B------:R-:W-:Y:S01]  /*68d0*/  IMAD.MOV.U32 R165, RZ, RZ, R149 ;  /* 0x000000ffffa57224 */ /* 0x000fe200078e0095 */
[----:B------:R-:W-:Y:S01]  /*68e0*/  MOV R149, R157 ;  /* 0x0000009d00957202 */ /* 0x000fe20000000f00 */
[----:B------:R-:W-:Y:S01]  /*68f0*/  IMAD.MOV.U32 R166, RZ, RZ, R139 ;  /* 0x000000ffffa67224 */ /* 0x000fe200078e008b */
[----:B------:R-:W-:Y:S01]  /*6900*/  MOV R167, R136 ;  /* 0x0000008800a77202 */ /* 0x000fe20000000f00 */
[----:B------:R-:W-:-:S03]  /*6910*/  IMAD.MOV.U32 R157, RZ, RZ, R202 ;  /* 0x000000ffff9d7224 */ /* 0x000fc600078e00ca */
[-C--:B------:R-:W-:Y:S07]  /*6920*/  HMMA.16816.F32 R188, R4, R14.reuse, R100 ;  /* 0x0000000e04bc723c */ /* 0x080fee0000001864 */
[----:B------:R-:W-:Y:S01]  /*6930*/  IMAD.MOV.U32 R101, RZ, RZ, R78 ;  /* 0x000000ffff657224 */ /* 0x000fe200078e004e */
[----:B------:R-:W-:Y:S01]  /*6940*/  HMMA.16816.F32 R48, R8, R14, R88 ;  /* 0x0000000e0830723c */ /* 0x000fe20000001858 */
[----:B------:R-:W1:Y:S01]  /*6950*/  LDSM.16.MT88.4 R12, [R216+0xd000] ;  /* 0x00d00000d80c783b */ /* 0x000e620000004200 */
[----:B------:R-:W-:-:S02]  /*6960*/  MOV R102, R79 ;  /* 0x0000004f00667202 */ /* 0x000fc40000000f00 */
[----:B------:R-:W-:Y:S02]  /*6970*/  MOV R103, R62 ;  /* 0x0000003e00677202 */ /* 0x000fe40000000f00 */
[----:B------:R-:W-:Y:S01]  /*6980*/  MOV R100, R87 ;  /* 0x0000005700647202 */ /* 0x000fe20000000f00 */
[----:B------:R-:W-:Y:S01]  /*6990*/  FADD.FTZ R2, R2, R58 ;  /* 0x0000003a02027221 */ /* 0x000fe20000010000 */
[----:B--2---:R-:W-:Y:S08]  /*69a0*/  HMMA.16816.F32 R104, R4, R16, R104 ;  /* 0x000000100468723c */ /* 0x004ff00000001868 */
[-C--:B-1----:R-:W-:Y:S08]  /*69b0*/  HMMA.16816.F32 R152, R8, R12.reuse, R196 ;  /* 0x0000000c0898723c */ /* 0x082ff000000018c4 */
[C---:B------:R-:W-:Y:S08]  /*69c0*/  HMMA.16816.F32 R184, R4.reuse, R12, R184 ;  /* 0x0000000c04b8723c */ /* 0x040ff000000018b8 */
[-C--:B------:R-:W-:Y:S07]  /*69d0*/  HMMA.16816.F32 R196, R4, R14.reuse, R96 ;  /* 0x0000000e04c4723c */ /* 0x080fee0000001860 */
[----:B------:R-:W-:Y:S01]  /*69e0*/  IMAD.MOV.U32 R99, RZ, RZ, R138 ;  /* 0x000000ffff637224 */ /* 0x000fe200078e008a */
[----:B------:R-:W-:Y:S01]  /*69f0*/  HMMA.16816.F32 R72, R8, R14, R72 ;  /* 0x0000000e0848723c */ /* 0x000fe20000001848 */
[----:B------:R-:W1:Y:S01]  /*6a00*/  LDSM.16.MT88.4 R12, [R215+0xd000] ;  /* 0x00d00000d70c783b */ /* 0x000e620000004200 */
[----:B------:R-:W-:Y:S01]  /*6a10*/  MOV R97, R203 ;  /* 0x000000cb00617202 */ /* 0x000fe20000000f00 */
[----:B------:R-:W-:Y:S01]  /*6a20*/  IMAD.MOV.U32 R96, RZ, RZ, R63 ;  /* 0x000000ffff607224 */ /* 0x000fe200078e003f */
[----:B------:R-:W-:-:S04]  /*6a30*/  MOV R98, R85 ;  /* 0x0000005500627202 */ /* 0x000fc80000000f00 */
[-C--:B-1----:R-:W-:Y:S08]  /*6a40*/  HMMA.16816.F32 R144, R8, R12.reuse, R192 ;  /* 0x0000000c0890723c */ /* 0x082ff000000018c0 */
[C---:B------:R-:W-:Y:S07]  /*6a50*/  HMMA.16816.F32 R192, R4.reuse, R12, R120 ;  /* 0x0000000c04c0723c */ /* 0x040fee0000001878 */
[----:B------:R-:W-:Y:S01]  /*6a60*/  MOV R121, R77 ;  /* 0x0000004d00797202 */ /* 0x000fe20000000f00 */
[----:B------:R-:W-:Y:S01]  /*6a70*/  HMMA.16816.F32 R200, R4, R14, R92 ;  /* 0x0000000e04c8723c */ /* 0x000fe2000000185c */
[----:B------:R-:W-:Y:S01]  /*6a80*/  IMAD.MOV.U32 R122, RZ, RZ, R76 ;  /* 0x000000ffff7a7224 */ /* 0x000fe200078e004c */
[----:B------:R-:W-:-:S02]  /*6a90*/  MOV R123, R61 ;  /* 0x0000003d007b7202 */ /* 0x000fc40000000f00 */
[----:B------:R-:W-:-:S04]  /*6aa0*/  MOV R120, R84 ;  /* 0x0000005400787202 */ /* 0x000fc80000000f00 */
[----:B------:R-:W-:Y:S01]  /*6ab0*/  HMMA.16816.F32 R136, R8, R14, R44 ;  /* 0x0000000e0888723c */ /* 0x000fe2000000182c */
[----:B------:R-:W1:Y:S07]  /*6ac0*/  LDSM.16.MT88.4 R12, [R213+0xf000] ;  /* 0x00f00000d50c783b */ /* 0x000e6e0000004200 */
[-C--:B-1----:R-:W-:Y:S07]  /*6ad0*/  HMMA.16816.F32 R44, R4, R12.reuse, R208 ;  /* 0x0000000c042c723c */ /* 0x082fee00000018d0 */
[----:B------:R-:W-:Y:S01]  /*6ae0*/  MOV R211, R60 ;  /* 0x0000003c00d37202 */ /* 0x000fe20000000f00 */
[----:B------:R-:W-:Y:S08]  /*6af0*/  HMMA.16816.F32 R204, R8, R12, R204 ;  /* 0x0000000c08cc723c */ /* 0x000ff000000018cc */
[-C--:B------:R-:W-:Y:S08]  /*6b00*/  HMMA.16816.F32 R76, R4, R14.reuse, R108 ;  /* 0x0000000e044c723c */ /* 0x080ff0000000186c */
[C---:B------:R-:W-:Y:S01]  /*6b10*/  HMMA.16816.F32 R60, R8.reuse, R14, R40 ;  /* 0x0000000e083c723c */ /* 0x040fe20000001828 */
[----:B------:R-:W1:Y:S07]  /*6b20*/  LDSM.16.MT88.4 R12, [R214+0xf000] ;  /* 0x00f00000d60c783b */ /* 0x000e6e0000004200 */
[-C--:B-1----:R-:W-:Y:S07]  /*6b30*/  HMMA.16816.F32 R84, R8, R12.reuse, R248 ;  /* 0x0000000c0854723c */ /* 0x082fee00000018f8 */
[----:B------:R-:W-:Y:S01]  /*6b40*/  IMAD.MOV.U32 R248, RZ, RZ, R211 ;  /* 0x000000fffff87224 */ /* 0x000fe200078e00d3 */
[----:B------:R-:W-:Y:S01]  /*6b50*/  HMMA.16816.F32 R88, R4, R12, R244 ;  /* 0x0000000c0458723c */ /* 0x000fe200000018f4 */
[----:B------:R-:W-:Y:S01]  /*6b60*/  MOV R211, R99 ;  /* 0x0000006300d37202 */ /* 0x000fe20000000f00 */
[----:B------:R-:W-:Y:S01]  /*6b70*/  IMAD.MOV.U32 R251, RZ, RZ, R98 ;  /* 0x000000fffffb7224 */ /* 0x000fe200078e0062 */
[----:B------:R-:W-:-:S02]  /*6b80*/  MOV R249, R96 ;  /* 0x0000006000f97202 */ /* 0x000fc40000000f00 */
[----:B------:R-:W-:Y:S01]  /*6b90*/  MOV R250, R97 ;  /* 0x0000006100fa7202 */ /* 0x000fe20000000f00 */
[----:B------:R-:W-:Y:S01]  /*6ba0*/  IMAD.MOV.U32 R97, RZ, RZ, R219 ;  /* 0x000000ffff617224 */ /* 0x000fe200078e00db */
[----:B------:R-:W-:Y:S01]  /*6bb0*/  MOV R96, R164 ;  /* 0x000000a400607202 */ /* 0x000fe20000000f00 */
        /* <DEDUP_REMOVED lines=12> */
[----:B------:R-:W-:Y:S01]  /*6c80*/  FADD.FTZ R0, R165, R0 ;  /* 0x00000000a5007221 */ /* 0x000fe20000010000 */
[----:B------:R-:W-:Y:S01]  /*6c90*/  MOV R96, R97 ;  /* 0x0000006100607202 */ /* 0x000fe20000000f00 */
[----:B------:R-:W-:Y:S01]  /*6ca0*/  IMAD.MOV.U32 R97, RZ, RZ, R98 ;  /* 0x000000ffff617224 */ /* 0x000fe200078e0062 */
        /* <DEDUP_REMOVED lines=13> */
[----:B------:R-:W-:Y:S01]  /*6d80*/  FADD.FTZ R0, R158, R0 ;  /* 0x000000009e007221 */ /* 0x000fe20000010000 */
[----:B------:R-:W-:Y:S01]  /*6d90*/  MOV R247, R142 ;  /* 0x0000008e00f77202 */ /* 0x000fe20000000f00 */
[----:B------:R-:W-:Y:S01]  /*6da0*/  LDSM.16.MT88.4 R112, [R216+0xf800] ;  /* 0x00f80000d870783b */ /* 0x000fe20000004200 */
[----:B------:R-:W-:-:S02]  /*6db0*/  MOV R245, R141 ;  /* 0x0000008d00f57202 */ /* 0x000fc40000000f00 */
[----:B------:R-:W-:Y:S01]  /*6dc0*/  MOV R244, R82 ;  /* 0x0000005200f47202 */ /* 0x000fe20000000f00 */
[----:B------:R-:W-:Y:S01]  /*6dd0*/  MUFU.EX2 R32, R32 ;  /* 0x0000002000207308 */ /* 0x000fe20000000800 */
[----:B------:R2:W5:Y:S01]  /*6de0*/  LDL.LU R219, [R1+0xa8] ;  /* 0x0000a80001db7983 */ /* 0x0005620000300800 */
[C---:B-1----:R-:W-:Y:S06]  /*6df0*/  HMMA.16816.F32 R120, R4.reuse, R12, R120 ;  /* 0x0000000c0478723c */ /* 0x042fec0000001878 */
[----:B------:R-:W-:Y:S01]  /*6e00*/  MUFU.EX2 R31, R31 ;  /* 0x0000001f001f7308 */ /* 0x000fe20000000800 */
[----:B------:R2:W5:Y:S04]  /*6e10*/  LDL.LU R218, [R1+0xa4] ;  /* 0x0000a40001da7983 */ /* 0x0005680000300800 */
[----:B------:R2:W5:Y:S01]  /*6e20*/  LDL.LU R217, [R1+0xa0] ;  /* 0x0000a00001d97983 */ /* 0x0005620000300800 */
[----:B------:R-:W-:Y:S02]  /*6e30*/  HMMA.16816.F32 R40, R4, R14, R124 ;  /* 0x0000000e0428723c */ /* 0x000fe4000000187c */
[----:B------:R-:W-:Y:S01]  /*6e40*/  MUFU.EX2 R30, R30 ;  /* 0x0000001e001e7308 */ /* 0x000fe20000000800 */
[----:B------:R2:W5:Y:S04]  /*6e50*/  LDL.LU R212, [R1+0x9c] ;  /* 0x00009c0001d47983 */ /* 0x0005680000300800 */
[----:B------:R-:W-:Y:S01]  /*6e60*/  FADD.FTZ R5, R166, R56 ;  /* 0x00000038a6057221 */ /* 0x000fe20000010000 */
[----:B------:R-:W-:Y:S01]  /*6e70*/  HMMA.16816.F32 R116, R8, R12, R248 ;  /* 0x0000000c0874723c */ /* 0x000fe200000018f8 */
[----:B------:R-:W-:Y:S01]  /*6e80*/  FADD.FTZ R4, R167, R2 ;  /* 0x00000002a7047221 */ /* 0x000fe20000010000 */
[----:B------:R-:W1:Y:S01]  /*6e90*/  MUFU.EX2 R29, R29 ;  /* 0x0000001d001d7308 */ /* 0x000e620000000800 */
[----:B------:R-:W-:Y:S01]  /*6ea0*/  FADD.FTZ R2, R159, R5 ;  /* 0x000000059f027221 */ /* 0x000fe20000010000 */
[----:B------:R-:W-:Y:S01]  /*6eb0*/  LDSM.16.MT88.4 R164, [R213+0xd800] ;  /* 0x00d80000d5a4783b */ /* 0x000fe20000004200 */
[----:B------:R-:W-:-:S02]  /*6ec0*/  FADD.FTZ R4, R149, R4 ;  /* 0x0000000495047221 */ /* 0x000fc40000010000 */
[----:B------:R-:W-:Y:S01]  /*6ed0*/  IMAD.MOV.U32 R251, RZ, RZ, R211 ;  /* 0x000000fffffb7224 */ /* 0x000fe200078e00d3 */
[----:B------:R-:W-:Y:S01]  /*6ee0*/  MOV R211, R97 ;  /* 0x0000006100d37202 */ /* 0x000fe20000000f00 */
[----:B------:R-:W-:Y:S01]  /*6ef0*/  IMAD.MOV.U32 R97, RZ, RZ, R156 ;  /* 0x000000ffff617224 */ /* 0x000fe200078e009c */
[C---:B------:R-:W-:Y:S01]  /*6f00*/  HMMA.16816.F32 R16, R8.reuse, R18, R68 ;  /* 0x000000120810723c */ /* 0x040fe20000001844 */
[----:B------:R-:W-:Y:S01]  /*6f10*/  FADD.FTZ R2, R151, R2 ;  /* 0x0000000297027221 */ /* 0x000fe20000010000 */
[----:B------:R-:W-:Y:S01]  /*6f20*/  MOV R250, R98 ;  /* 0x0000006200fa7202 */ /* 0x000fe20000000f00 */
[----:B------:R-:W3:Y:S01]  /*6f30*/  LDSM.16.MT88.4 R148, [R216+0xd800] ;  /* 0x00d80000d894783b */ /* 0x000ee20000004200 */
[----:B------:R-:W-:Y:S01]  /*6f40*/  IMAD.MOV.U32 R249, RZ, RZ, R99 ;  /* 0x000000fffff97224 */ /* 0x000fe200078e0063 */
[----:B------:R-:W-:Y:S01]  /*6f50*/  MOV R248, R140 ;  /* 0x0000008c00f87202 */ /* 0x000fe20000000f00 */
[----:B------:R-:W-:Y:S01]  /*6f60*/  IMAD.MOV.U32 R13, RZ, RZ, R83 ;  /* 0x000000ffff0d7224 */ /* 0x000fe200078e0053 */
[----:B------:R-:W-:Y:S01]  /*6f70*/  MOV R12, R80 ;  /* 0x00000050000c7202 */ /* 0x000fe20000000f00 */
[----:B------:R-:W-:Y:S01]  /*6f80*/  HMMA.16816.F32 R64, R8, R14, R64 ;  /* 0x0000000e0840723c */ /* 0x000fe20000001840 */
[----:B------:R-:W4:Y:S01]  /*6f90*/  LDSM.16.MT88.4 R156, [R214+0xd800] ;  /* 0x00d80000d69c783b */ /* 0x000f220000004200 */
[----:B------:R-:W-:Y:S01]  /*6fa0*/  MUFU.EX2 R28, R28 ;  /* 0x0000001c001c7308 */ /* 0x000fe20000000800 */
[----:B-1----:R-:W-:-:S02]  /*6fb0*/  F2FP.PACK_AB R130, R29, R30 ;  /* 0x0000001e1d82723e */ /* 0x002fc400000000ff */
[----:B------:R-:W1:Y:S02]  /*6fc0*/  LDSM.16.MT88.4 R140, [R215+0xd800] ;  /* 0x00d80000d78c783b */ /* 0x000e640000004200 */
[----:B------:R-:W-:Y:S01]  /*6fd0*/  FADD.FTZ R9, R251, R3 ;  /* 0x00000003fb097221 */ /* 0x000fe20000010000 */
[----:B------:R-:W-:Y:S01]  /*6fe0*/  MOV R251, R97 ;  /* 0x0000006100fb7202 */ /* 0x000fe20000000f00 */
[----:B------:R-:W-:Y:S01]  /*6ff0*/  FADD.FTZ R8, R208, R2 ;  /* 0x00000002d0087221 */ /* 0x000fe20000010000 */
[----:B------:R-:W-:Y:S01]  /*7000*/  MOV R15, R81 ;  /* 0x00000051000f7202 */ /* 0x000fe20000000f00 */
[----:B------:R-:W-:Y:S01]  /*7010*/  FADD.FTZ R10, R128, R4 ;  /* 0x00000004800a7221 */ /* 0x000fe20000010000 */
[----:B------:R-:W1:Y:S01]  /*7020*/  LDSM.16.MT88.4 R80, [R213+0xf800] ;  /* 0x00f80000d550783b */ /* 0x000e620000004200 */
[----:B------:R-:W-:Y:S01]  /*7030*/  IMAD.MOV.U32 R208, RZ, RZ, R96 ;  /* 0x000000ffffd07224 */ /* 0x000fe200078e0060 */
[----:B------:R-:W2:Y:S01]  /*7040*/  MUFU.EX2 R27, R27 ;  /* 0x0000001b001b7308 */ /* 0x000ea20000000800 */
[----:B------:R-:W-:Y:S01]  /*7050*/  FADD.FTZ R11, R131, R0 ;  /* 0x00000000830b7221 */ /* 0x000fe20000010000 */
[----:B------:R-:W1:Y:S01]  /*7060*/  LDSM.16.MT88.4 R96, [R214+0xf800] ;  /* 0x00f80000d660783b */ /* 0x000e620000004200 */
[----:B------:R-:W-:Y:S01]  /*7070*/  F2FP.PACK_AB R128, R31, R32 ;  /* 0x000000201f80723e */ /* 0x000fe200000000ff */
[----:B------:R-:W-:-:S02]  /*7080*/  FADD.FTZ R0, R15, R10 ;  /* 0x0000000a0f007221 */ /* 0x000fc40000010000 */
[----:B------:R-:W1:Y:S01]  /*7090*/  LDSM.16.MT88.4 R4, [R215+0xf800] ;  /* 0x00f80000d704783b */ /* 0x000e620000004200 */
[----:B------:R-:W-:Y:S01]  /*70a0*/  FADD.FTZ R3, R12, R11 ;  /* 0x0000000b0c037221 */ /* 0x000fe20000010000 */
[----:B------:R-:W-:Y:S01]  /*70b0*/  MUFU.EX2 R26, R26 ;  /* 0x0000001a001a7308 */ /* 0x000fe20000000800 */
[----:B------:R-:W-:-:S04]  /*70c0*/  FADD.FTZ R2, R13, R9 ;  /* 0x000000090d027221 */ /* 0x000fc80000010000 */
[----:B------:R-:W-:-:S03]  /*70d0*/  FADD.FTZ R2, R247, R2 ;  /* 0x00000002f7027221 */ /* 0x000fc60000010000 */
[----:B------:R-:W3:Y:S01]  /*70e0*/  MUFU.EX2 R24, R24 ;  /* 0x0000001800187308 */ /* 0x000ee20000000800 */
[----:B--2---:R-:W-:-:S07]  /*70f0*/  F2FP.PACK_AB R129, R27, R28 ;  /* 0x0000001c1b81723e */ /* 0x004fce00000000ff */
[----:B------:R-:W-:Y:S08]  /*7100*/  MUFU.EX2 R23, R23 ;  /* 0x0000001700177308 */ /* 0x000ff00000000800 */
[----:B------:R-:W2:Y:S01]  /*7110*/  MUFU.EX2 R22, R22 ;  /* 0x0000001600167308 */ /* 0x000ea20000000800 */
[----:B---3--:R-:W-:-:S07]  /*7120*/  F2FP.PACK_AB R131, R24, R26 ;  /* 0x0000001a1883723e */ /* 0x008fce00000000ff */
[----:B------:R-:W-:Y:S01]  /*7130*/  MUFU.EX2 R21, R21 ;  /* 0x0000001500157308 */ /* 0x000fe20000000800 */
[C---:B------:R-:W-:Y:S07]  /*7140*/  HMMA.16816.F32 R152, R128.reuse, R148, R152 ;  /* 0x000000948098723c */ /* 0x040fee0000001898 */
[----:B------:R-:W3:Y:S01]  /*7150*/  MUFU.EX2 R20, R20 ;  /* 0x0000001400147308 */ /* 0x000ee20000000800 */
[----:B--2---:R-:W-:Y:S01]  /*7160*/  F2FP.PACK_AB R124, R22, R23 ;  /* 0x00000017167c723e */ /* 0x004fe200000000ff */
[C---:B------:R-:W-:Y:S06]  /*7170*/  HMMA.16816.F32 R168, R128.reuse, R164, R168 ;  /* 0x000000a480a8723c */ /* 0x040fec00000018a8 */
[----:B------:R-:W-:Y:S02]  /*7180*/  MUFU.EX2 R25, R25 ;  /* 0x0000001900197308 */ /* 0x000fe40000000800 */
[C---:B----4-:R-:W-:Y:S06]  /*7190*/  HMMA.16816.F32 R160, R128.reuse, R156, R160 ;  /* 0x0000009c80a0723c */ /* 0x050fec00000018a0 */
[----:B------:R-:W2:Y:S01]  /*71a0*/  MUFU.EX2 R33, R33 ;  /* 0x0000002100217308 */ /* 0x000ea20000000800 */
[----:B---3--:R-:W-:Y:S01]  /*71b0*/  F2FP.PACK_AB R126, R20, R21 ;  /* 0x00000015147e723e */ /* 0x008fe200000000ff */
[C---:B-1----:R-:W-:Y:S06]  /*71c0*/  HMMA.16816.F32 R144, R128.reuse, R140, R144 ;  /* 0x0000008c8090723c */ /* 0x042fec0000001890 */
[----:B------:R-:W-:Y:S02]  /*71d0*/  MUFU.EX2 R34, R34 ;  /* 0x0000002200227308 */ /* 0x000fe40000000800 */
[C---:B------:R-:W-:Y:S06]  /*71e0*/  HMMA.16816.F32 R68, R128.reuse, R80, R204 ;  /* 0x000000508044723c */ /* 0x040fec00000018cc */
[----:B------:R-:W1:Y:S01]  /*71f0*/  MUFU.EX2 R35, R35 ;  /* 0x0000002300237308 */ /* 0x000e620000000800 */
[----:B--2---:R-:W-:Y:S01]  /*7200*/  F2FP.PACK_AB R125, R33, R25 ;  /* 0x00000019217d723e */ /* 0x004fe200000000ff */
[C---:B------:R-:W-:Y:S08]  /*7210*/  HMMA.16816.F32 R84, R128.reuse, R96, R84 ;  /* 0x000000608054723c */ /* 0x040ff00000001854 */
[----:B------:R-:W-:Y:S01]  /*7220*/  HMMA.16816.F32 R100, R128, R112, R100 ;  /* 0x000000708064723c */ /* 0x000fe20000001864 */
[----:B-1----:R-:W-:-:S07]  /*7230*/  F2FP.PACK_AB R127, R35, R34 ;  /* 0x00000022237f723e */ /* 0x002fce00000000ff */
[----:B------:R-:W-:Y:S08]  /*7240*/  HMMA.16816.F32 R116, R128, R4, R116 ;  /* 0x000000048074723c */ /* 0x000ff00000001874 */
[C---:B------:R-:W-:Y:S08]  /*7250*/  HMMA.16816.F32 R184, R124.reuse, R148, R184 ;  /* 0x000000947cb8723c */ /* 0x040ff000000018b8 */
[-C--:B------:R-:W-:Y:S08]  /*7260*/  HMMA.16816.F32 R196, R124, R150.reuse, R196 ;  /* 0x000000967cc4723c */ /* 0x080ff000000018c4 */
        /* <DEDUP_REMOVED lines=14> */
[----:B------:R-:W-:Y:S01]  /*7350*/  FADD.FTZ R5, R244, R8 ;  /* 0x00000008f4057221 */ /* 0x000fe20000010000 */
[----:B------:R-:W-:Y:S01]  /*7360*/  HMMA.16816.F32 R164, R128, R166, R36 ;  /* 0x000000a680a4723c */ /* 0x000fe20000001824 */
[----:B------:R-:W-:-:S02]  /*7370*/  FADD.FTZ R4, R245, R0 ;  /* 0x00000000f5047221 */ /* 0x000fc40000010000 */
[----:B------:R-:W-:-:S05]  /*7380*/  FADD.FTZ R0, R248, R5 ;  /* 0x00000005f8007221 */ /* 0x000fca0000010000 */
        /* <DEDUP_REMOVED lines=42> */
[----:B------:R-:W2:Y:S01]  /*7630*/  LDL.64 R210, [R1+0x78] ;  /* 0x0000780001d27983 */ /* 0x000ea20000100a00 */
[----:B------:R-:W-:Y:S01]  /*7640*/  UIADD3 UR22, UR8, -0x2, URZ ;  /* 0xfffffffe08167890 */ /* 0x000fe2000fffe03f */
[----:B------:R-:W-:-:S04]  /*7650*/  DEPBAR.LE SB0, 0x0 ;  /* 0x000080000000791a */ /* 0x000fc80000000000 */
[----:B------:R-:W-:Y:S01]  /*7660*/  USHF.R.S32.HI UR5, URZ, 0x1f, UR22 ;  /* 0x0000001f3f057899 */ /* 0x000fe20008011416 */
[----:B------:R-:W-:Y:S01]  /*7670*/  IMAD.U32 R2, RZ, RZ, UR22 ;  /* 0x00000016ff027e24 */ /* 0x000fe2000f8e00ff */
[----:B------:R-:W-:Y:S01]  /*7680*/  UIMAD UR13, UR12, UR22, URZ ;  /* 0x000000160c0d72a4 */ /* 0x000fe2000f8e023f */
[----:B------:R-:W-:Y:S01]  /*7690*/  IMAD.U32 R0, RZ, RZ, UR4 ;  /* 0x00000004ff007e24 */ /* 0x000fe2000f8e00ff */
[----:B------:R-:W-:Y:S02]  /*76a0*/  UISETP.GT.AND UP0, UPT, UR22, UR9, UPT ;  /* 0x000000091600728c */ /* 0x000fe4000bf04270 */
[----:B------:R-:W-:Y:S02]  /*76b0*/  UIMAD UR5, UR5, UR15, UR13 ;  /* 0x0000000f050572a4 */ /* 0x000fe4000f8e020d */
[----:B------:R-:W-:Y:S01]  /*76c0*/  USHF.L.U32 UR13, UR4, 0x5, URZ ;  /* 0x00000005040d7899 */ /* 0x000fe2000800063f */
[----:B------:R-:W-:Y:S01]  /*76d0*/  BAR.SYNC.DEFER_BLOCKING 0x0 ;  /* 0x0000000000007b1d */ /* 0x000fe20000010000 */
[----:B--2---:R-:W-:-:S04]  /*76e0*/  IMAD.WIDE.U32 R2, R2, UR15, R210 ;  /* 0x0000000f02027c25 */ /* 0x004fc8000f8e00d2 */
[----:B------:R-:W-:Y:S01]  /*76f0*/  IMAD.MOV.U32 R211, RZ, RZ, c[0x0][0x1a4] ;  /* 0x00006900ffd37624 */ /* 0x000fe200078e00ff */
[----:B------:R-:W-:Y:S02]  /*7700*/  IADD3 R3, R3, UR5, RZ ;  /* 0x0000000503037c10 */ /* 0x000fe4000fffe0ff */
[----:B------:R-:W-:Y:S02]  /*7710*/  LEA R6, P0, R2, c[0x0][0x170], 0x1 ;  /* 0x00005c0002067a11 */ /* 0x000fe400078008ff */
[----:B------:R-:W-:Y:S02]  /*7720*/  SHF.L.U64.HI R0, R0, 0x5, R211 ;  /* 0x0000000500007819 */ /* 0x000fe400000102d3 */
[----:B------:R-:W-:Y:S02]  /*7730*/  LEA.HI.X R7, R2, c[0x0][0x174], R3, 0x1, P0 ;  /* 0x00005d0002077a11 */ /* 0x000fe400000f0c03 */
[----:B------:R-:W-:-:S03]  /*7740*/  IADD3 R4, P0, R6, UR13, RZ ;  /* 0x0000000d06047c10 */ /* 0x000fc6000ff1e0ff */
[----:B------:R-:W-:Y:S01]  /*7750*/  @!PT LDS RZ, [RZ] ;  /* 0x00000000fffff984 */ /* 0x000fe20000000800 */
[----:B------:R-:W-:Y:S01]  /*7760*/  @!PT LDS RZ, [RZ] ;  /* 0x00000000fffff984 */ /* 0x000fe20000000800 */
[----:B------:R-:W-:Y:S01]  /*7770*/  @!PT LDS RZ, [RZ] ;  /* 0x00000000fffff984 */ /* 0x000fe20000000800 */
[----:B------:R2:W-:Y:S02]  /*7780*/  LDGSTS.E.BYPASS.LTC128B.128 [R233+0xc000], [R6.64] ;  /* 0x0c00000006e97fae */ /* 0x0005e4000b901d52 */
[----:B------:R-:W-:Y:S01]  /*7790*/  IMAD.X R5, R0, 0x1, R7, P0 ;  /* 0x0000000100057824 */ /* 0x000fe200000e0607 */
[----:B------:R-:W-:Y:S01]  /*77a0*/  IADD3 R2, P0, R4, UR13, RZ ;  /* 0x0000000d04027c10 */ /* 0x000fe2000ff1e0ff */
[----:B------:R2:W-:Y:S04]  /*77b0*/  LDGSTS.E.BYPASS.LTC128B.128 [R233+0xe000], [R6.64+0x80] ;  /* 0x0e00008006e97fae */ /* 0x0005e8000b901d52 */
[--C-:B------:R-:W-:Y:S01]  /*77c0*/  IMAD.X R3, R5, 0x1, R0.reuse, P0 ;  /* 0x0000000105037824 */ /* 0x100fe200000e0600 */
[----:B------:R-:W-:Y:S01]  /*77d0*/  IADD3 R8, P0, R2, UR13, RZ ;  /* 0x0000000d02087c10 */ /* 0x000fe2000ff1e0ff */
[----:B------:R2:W-:Y:S04]  /*77e0*/  LDGSTS.E.BYPASS.LTC128B.128 [R233+0xc800], [R4.64] ;  /* 0x0c80000004e97fae */ /* 0x0005e8000b901d52 */
[----:B------:R-:W-:Y:S01]  /*77f0*/  IMAD.X R9, R3, 0x1, R0, P0 ;  /* 0x0000000103097824 */ /* 0x000fe200000e0600 */
[----:B------:R2:W-:Y:S04]  /*7800*/  LDGSTS.E.BYPASS.LTC128B.128 [R233+0xe800], [R4.64+0x80] ;  /* 0x0e80008004e97fae */ /* 0x0005e8000b901d52 */
[----:B------:R3:W-:Y:S04]  /*7810*/  LDGSTS.E.BYPASS.LTC128B.128 [R233+0xd000], [R2.64] ;  /* 0x0d00000002e97fae */ /* 0x0007e8000b901d52 */
[----:B------:R3:W-:Y:S04]  /*7820*/  LDGSTS.E.BYPASS.LTC128B.128 [R233+0xf000], [R2.64+0x80] ;  /* 0x0f00008002e97fae */ /* 0x0007e8000b901d52 */
[----:B------:R4:W-:Y:S04]  /*7830*/  LDGSTS.E.BYPASS.LTC128B.128 [R233+0xd800], [R8.64] ;  /* 0x0d80000008e97fae */ /* 0x0009e8000b901d52 */
[----:B------:R4:W-:Y:S04]  /*7840*/  LDGSTS.E.BYPASS.LTC128B.128 [R233+0xf800], [R8.64+0x80] ;  /* 0x0f80008008e97fae */ /* 0x0009e8000b901d52 */
[----:B-----5:R-:W-:Y:S04]  /*7850*/  LDSM.16.M88.4 R12, [R219+0x2000] ;  /* 0x00200000db0c783b */ /* 0x020fe80000000200 */
[----:B------:R-:W1:Y:S04]  /*7860*/  LDSM.16.M88.4 R40, [R212+0x9000] ;  /* 0x00900000d428783b */ /* 0x000e680000000200 */
[----:B------:R-:W3:Y:S04]  /*7870*/  LDSM.16.M88.4 R36, [R212+0x9800] ;  /* 0x00980000d424783b */ /* 0x000ee80000000200 */
[----:B------:R-:W-:Y:S04]  /*7880*/  LDSM.16.M88.4 R16, [R219] ;  /* 0x00000000db10783b */ /* 0x000fe80000000200 */
[----:B------:R-:W3:Y:S04]  /*7890*/  LDSM.16.M88.4 R48, [R212+0x8000] ;  /* 0x00800000d430783b */ /* 0x000ee80000000200 */
[----:B--2---:R-:W-:Y:S04]  /*78a0*/  LDSM.16.M88.4 R4, [R220+0x2000] ;  /* 0x00200000dc04783b */ /* 0x004fe80000000200 */
[----:B------:R-:W2:Y:S04]  /*78b0*/  LDSM.16.M88.4 R24, [R229] ;  /* 0x00000000e518783b */ /* 0x000ea80000000200 */
[----:B------:R-:W2:Y:S04]  /*78c0*/  LDSM.16.M88.4 R20, [R228] ;  /* 0x00000000e414783b */ /* 0x000ea80000000200 */
[----:B------:R-:W2:Y:S04]  /*78d0*/  LDSM.16.M88.4 R44, [R212+0x8800] ;  /* 0x00880000d42c783b */ /* 0x000ea80000000200 */
[----:B----4-:R-:W-:Y:S04]  /*78e0*/  LDSM.16.M88.4 R8, [R220] ;  /* 0x00000000dc08783b */ /* 0x010fe80000000200 */
[----:B------:R-:W4:Y:S01]  /*78f0*/  LDSM.16.M88.4 R32, [R223] ;  /* 0x00000000df20783b */ /* 0x000f220000000200 */
[C---:B-1----:R-:W-:Y:S03]  /*7900*/  HMMA.16816.F32 R60, R12.reuse, R40, RZ ;  /* 0x000000280c3c723c */ /* 0x042fe600000018ff */
[----:B------:R-:W1:Y:S04]  /*7910*/  LDSM.16.M88.4 R28, [R230] ;  /* 0x00000000e61c783b */ /* 0x000e680000000200 */
[----:B------:R-:W0:Y:S01]  /*7920*/  LDGDEPBAR ;  /* 0x00000000000079af */ /* 0x000e220000000000 */
[----:B---3--:R-:W-:Y:S08]  /*7930*/  HMMA.16816.F32 R52, R12, R36, RZ ;  /* 0x000000240c34723c */ /* 0x008ff000000018ff */
[-C--:B------:R-:W-:Y:S08]  /*7940*/  HMMA.16816.F32 R244, R16, R48.reuse, RZ ;  /* 0x0000003010f4723c */ /* 0x080ff000000018ff */
[----:B------:R-:W-:Y:S08]  /*7950*/  HMMA.16816.F32 R208, R12, R48, RZ ;  /* 0x000000300cd0723c */ /* 0x000ff000000018ff */
[----:B------:R-:W-:Y:S08]  /*7960*/  HMMA.16816.F32 R64, R16, R40, RZ ;  /* 0x000000281040723c */ /* 0x000ff000000018ff */
[C---:B--2---:R-:W-:Y:S08]  /*7970*/  HMMA.16816.F32 R60, R4.reuse, R24, R60 ;  /* 0x00000018043c723c */ /* 0x044ff0000000183c */
[----:B------:R-:W-:Y:S08]  /*7980*/  HMMA.16816.F32 R52, R4, R20, R52 ;  /* 0x000000140434723c */ /* 0x000ff00000001834 */
[C---:B------:R-:W-:Y:S08]  /*7990*/  HMMA.16816.F32 R56, R16.reuse, R36, RZ ;  /* 0x000000241038723c */ /* 0x040ff000000018ff */
[----:B------:R-:W-:Y:S01]  /*79a0*/  HMMA.16816.F32 R204, R16, R44, RZ ;  /* 0x0000002c10cc723c */ /* 0x000fe200000018ff */
[----:B------:R-:W-:-:S07]  /*79b0*/  IMAD.MOV.U32 R243, RZ, RZ, R60 ;  /* 0x000000fffff37224 */ /* 0x000fce00078e003c */
[----:B------:R-:W-:Y:S01]  /*79c0*/  HMMA.16816.F32 R136, R12, R44, RZ ;  /* 0x0000002c0c88723c */ /* 0x000fe200000018ff */
[----:B------:R-:W-:Y:S02]  /*79d0*/  IMAD.MOV.U32 R49, RZ, RZ, R52 ;  /* 0x000000ffff317224 */ /* 0x000fe400078e0034 */
[----:B------:R-:W-:-:S04]  /*79e0*/  IMAD.MOV.U32 R48, RZ, RZ, R53 ;  /* 0x000000ffff307224 */ /* 0x000fc800078e0035 */
[----:B------:R-:W-:Y:S01]  /*79f0*/  IMAD.MOV.U32 R45, RZ, RZ, R54 ;  /* 0x000000ffff2d7224 */ /* 0x000fe200078e0036 */
[----:B----4-:R-:W-:Y:S01]  /*7a00*/  HMMA.16816.F32 R244, R8, R32, R244 ;  /* 0x0000002008f4723c */ /* 0x010fe200000018f4 */
[----:B------:R-:W-:-:S07]  /*7a10*/  IMAD.MOV.U32 R44, RZ, RZ, R55 ;  /* 0x000000ffff2c7224 */ /* 0x000fce00078e0037 */
[----:B------:R-:W-:Y:S07]  /*7a20*/  HMMA.16816.F32 R208, R4, R32, R208 ;  /* 0x0000002004d0723c */ /* 0x000fee00000018d0 */
[----:B------:R-:W-:Y:S01]  /*7a30*/  IMAD.MOV.U32 R33, RZ, RZ, R61 ;  /* 0x000000ffff217224 */ /* 0x000fe200078e003d */
[----:B------:R-:W-:Y:S07]  /*7a40*/  HMMA.16816.F32 R64, R8, R24, R64 ;  /* 0x000000180840723c */ /* 0x000fee0000001840 */
[----:B------:R-:W-:Y:S01]  /*7a50*/  IMAD.MOV.U32 R25, RZ, RZ, R62 ;  /* 0x000000ffff197224 */ /* 0x000fe200078e003e */
[----:B------:R-:W-:Y:S01]  /*7a60*/  HMMA.16816.F32 R52, R12, R42, RZ ;  /* 0x0000002a0c34723c */ /* 0x000fe200000018ff */
[----:B------:R-:W-:-:S07]  /*7a70*/  IMAD.MOV.U32 R24, RZ, RZ, R63 ;  /* 0x000000ffff187224 */ /* 0x000fce00078e003f */
[C---:B------:R-:W-:Y:S08]  /*7a80*/  HMMA.16816.F32 R60, R8.reuse, R20, R56 ;  /* 0x00000014083c723c */ /* 0x040ff00000001838 */
[----:B-1----:R-:W-:Y:S01]  /*7a90*/  HMMA.16816.F32 R248, R8, R28, R204 ;  /* 0x0000001c08f8723c */ /* 0x002fe200000018cc */
[----:B------:R-:W-:Y:S02]  /*7aa0*/  IMAD.MOV.U32 R32, RZ, RZ, R64 ;  /* 0x000000ffff207224 */ /* 0x000fe400078e0040 */
[----:B------:R-:W-:-:S05]  /*7ab0*/  IMAD.MOV.U32 R3, RZ, RZ, R65 ;  /* 0x000000ffff037224 */ /* 0x000fca00078e0041 */
[C---:B------:R-:W-:Y:S08]  /*7ac0*/  HMMA.16816.F32 R204, R4.reuse, R28, R136 ;  /* 0x0000001c04cc723c */ /* 0x040ff00000001888 */
[----:B------:R-:W-:Y:S01]  /*7ad0*/  IMAD.MOV.U32 R57, RZ, RZ, R60 ;  /* 0x000000ffff397224 */ /* 0x000fe200078e003c */
[----:B------:R-:W-:Y:S01]  /*7ae0*/  HMMA.16816.F32 R136, R4, R26, R52 ;  /* 0x0000001a0488723c */ /* 0x000fe20000001834 */
[----:B------:R-:W-:-:S02]  /*7af0*/  IMAD.MOV.U32 R56, RZ, RZ, R61 ;  /* 0x000000ffff387224 */ /* 0x000fc400078e003d */
[----:B------:R-:W-:Y:S02]  /*7b00*/  IMAD.MOV.U32 R37, RZ, RZ, R62 ;  /* 0x000000ffff257224 */ /* 0x000fe400078e003e */
[----:B------:R-:W-:Y:S02]  /*7b10*/  IMAD.MOV.U32 R36, RZ, RZ, R63 ;  /* 0x000000ffff247224 */ /* 0x000fe400078e003f */
[----:B------:R-:W-:Y:S01]  /*7b20*/  IMAD.MOV.U32 R54, RZ, RZ, R49 ;  /* 0x000000ffff367224 */ /* 0x000fe200078e0031 */
[----:B------:R-:W-:Y:S01]  /*7b30*/  HMMA.16816.F32 R60, R12, R50, RZ ;  /* 0x000000320c3c723c */ /* 0x000fe200000018ff */
[----:B------:R-:W-:Y:S02]  /*7b40*/  IMAD.MOV.U32 R55, RZ, RZ, R48 ;  /* 0x000000ffff377224 */ /* 0x000fe400078e0030 */
[----:B------:R-:W-:Y:S02]  /*7b50*/  IMAD.MOV.U32 R20, RZ, RZ, R57 ;  /* 0x000000ffff147224 */ /* 0x000fe400078e0039 */
[----:B------:R-:W-:-:S02]  /*7b60*/  IMAD.MOV.U32 R21, RZ, RZ, R56 ;  /* 0x000000ffff157224 */ /* 0x000fc400078e0038 */
[----:B------:R-:W-:Y:S01]  /*7b70*/  IMAD.MOV.U32 R2, RZ, RZ, R249 ;  /* 0x000000ffff027224 */ /* 0x000fe200078e00f9 */
[----:B------:R-:W-:Y:S01]  /*7b80*/  HMMA.16816.F32 R48, R16, R50, RZ ;  /* 0x000000321030723c */ /* 0x000fe200000018ff */
[----:B------:R-:W-:Y:S02]  /*7b90*/  IMAD.MOV.U32 R0, RZ, RZ, R248 ;  /* 0x000000ffff007224 */ /* 0x000fe400078e00f8 */
[----:B------:R-:W-:Y:S02]  /*7ba0*/  IMAD.MOV.U32 R41, RZ, RZ, R250 ;  /* 0x000000ffff297224 */ /* 0x000fe400078e00fa */
[----:B------:R-:W-:Y:S02]  /*7bb0*/  IMAD.MOV.U32 R40, RZ, RZ, R251 ;  /* 0x000000ffff287224 */ /* 0x000fe400078e00fb */
[----:B------:R-:W-:Y:S01]  /*7bc0*/  IMAD.MOV.U32 R29, RZ, RZ, R2 ;  /* 0x000000ffff1d7224 */ /* 0x000fe200078e0002 */
[----:B------:R-:W-:Y:S01]  /*7bd0*/  HMMA.16816.F32 R56, R12, R46, RZ ;  /* 0x0000002e0c38723c */ /* 0x000fe200000018ff */
[----:B------:R-:W-:-:S02]  /*7be0*/  IMAD.MOV.U32 R28, RZ, RZ, R0 ;  /* 0x000000ffff1c7224 */ /* 0x000fc400078e0000 */
[----:B------:R-:W-:Y:S02]  /*7bf0*/  IMAD.MOV.U32 R2, RZ, RZ, R66 ;  /* 0x000000ffff027224 */ /* 0x000fe400078e0042 */
[----:B------:R-:W-:-:S03]  /*7c00*/  IMAD.MOV.U32 R0, RZ, RZ, R67 ;  /* 0x000000ffff007224 */ /* 0x000fc600078e0043 */
[-C--:B------:R-:W-:Y:S08]  /*7c10*/  HMMA.16816.F32 R60, R4, R34.reuse, R60 ;  /* 0x00000022043c723c */ /* 0x080ff0000000183c */
[----:B------:R-:W-:Y:S07]  /*7c20*/  HMMA.16816.F32 R48, R8, R34, R48 ;  /* 0x000000220830723c */ /* 0x000fee0000001830 */
[----:B------:R-:W-:Y:S01]  /*7c30*/  IMAD.MOV.U32 R34, RZ, RZ, R45 ;  /* 0x000000ffff227224 */ /* 0x000fe200078e002d */
[----:B------:R-:W-:Y:S01]  /*7c40*/  HMMA.16816.F32 R64, R4, R30, R56 ;  /* 0x0000001e0440723c */ /* 0x000fe20000001838 */
[----:B------:R-:W-:-:S07]  /*7c50*/  IMAD.MOV.U32 R35, RZ, RZ, R44 ;  /* 0x000000ffff237224 */ /* 0x000fce00078e002c */
[----:B------:R-:W-:Y:S08]  /*7c60*/  HMMA.16816.F32 R44, R16, R46, RZ ;  /* 0x0000002e102c723c */ /* 0x000ff000000018ff */
[----:B------:R-:W-:Y:S11]  /*7c70*/  HMMA.16816.F32 R12, R12, R38, RZ ;  /* 0x000000260c0c723c */ /* 0x000ff600000018ff */
[----:B------:R-:W-:Y:S05]  /*7c80*/  @!UPT UIADD3 URZ, URZ, URZ, URZ ;  /* 0x0000003f3f3ff290 */ /* 0x000fea000fffe03f */
[----:B------:R-:W-:Y:S07]  /*7c90*/  HMMA.16816.F32 R56, R8, R30, R44 ;  /* 0x0000001e0838723c */ /* 0x000fee000000182c */
[----:B------:R-:W-:Y:S01]  /*7ca0*/  IMAD.MOV.U32 R30, RZ, RZ, R41 ;  /* 0x000000ffff1e7224 */ /* 0x000fe200078e0029 */
[----:B------:R-:W-:Y:S01]  /*7cb0*/  HMMA.16816.F32 R248, R4, R22, R12 ;  /* 0x0000001604f8723c */ /* 0x000fe2000000180c */
[----:B------:R-:W-:Y:S01]  /*7cc0*/  IMAD.MOV.U32 R31, RZ, RZ, R40 ;  /* 0x000000ffff1f7224 */ /* 0x000fe200078e0028 */
[----:B------:R-:W-:Y:S01]  /*7cd0*/  LDSM.16.M88.4 R4, [R222+0x2000] ;  /* 0x00200000de04783b */ /* 0x000fe20000000200 */
[----:B------:R-:W-:-:S02]  /*7ce0*/  IMAD.MOV.U32 R46, RZ, RZ, R54 ;  /* 0x000000ffff2e7224 */ /* 0x000fc400078e0036 */
[----:B------:R-:W-:Y:S01]  /*7cf0*/  IMAD.MOV.U32 R47, RZ, RZ, R55 ;  /* 0x000000ffff2f7224 */ /* 0x000fe200078e0037 */
[----:B------:R-:W1:Y:S02]  /*7d00*/  LDSM.16.M88.4 R12, [R218+0x8000] ;  /* 0x00800000da0c783b */ /* 0x000e640000000200 */
[C---:B------:R-:W-:Y:S08]  /*7d10*/  HMMA.16816.F32 R40, R16.reuse, R42, RZ ;  /* 0x0000002a1028723c */ /* 0x040ff000000018ff */
[----:B------:R-:W-:Y:S11]  /*7d20*/  HMMA.16816.F32 R16, R16, R38, RZ ;  /* 0x000000261010723c */ /* 0x000ff600000018ff */
[----:B------:R-:W-:Y:S05]  /*7d30*/  @!UPT UIADD3 URZ, URZ, URZ, URZ ;  /* 0x0000003f3f3ff290 */ /* 0x000fea000fffe03f */
[C---:B------:R-:W-:Y:S08]  /*7d40*/  HMMA.16816.F32 R40, R8.reuse, R26, R40 ;  /* 0x0000001a0828723c */ /* 0x040ff00000001828 */
[----:B------:R-:W-:Y:S01]  /*7d50*/  HMMA.16816.F32 R16, R8, R22, R16 ;  /* 0x000000160810723c */ /* 0x000fe20000001810 */
[----:B------:R-:W2:Y:S07]  /*7d60*/  LDSM.16.M88.4 R8, [R222] ;  /* 0x00000000de08783b */ /* 0x000eae0000000200 */
[----:B-1----:R-:W-:Y:S07]  /*7d70*/  HMMA.16816.F32 R52, R4, R12, R208 ;  /* 0x0000000c0434723c */ /* 0x002fee00000018d0 */
[----:B------:R-:W-:-:S02]  /*7d80*/  IMAD.MOV.U32 R208, RZ, RZ, R46 ;  /* 0x000000ffffd07224 */ /* 0x000fc400078e002e */
[----:B------:R-:W-:Y:S02]  /*7d90*/  IMAD.MOV.U32 R209, RZ, RZ, R47 ;  /* 0x000000ffffd17224 */ /* 0x000fe400078e002f */
[----:B------:R-:W-:Y:S02]  /*7da0*/  IMAD.MOV.U32 R210, RZ, RZ, R34 ;  /* 0x000000ffffd27224 */ /* 0x000fe400078e0022 */
[----:B------:R-:W-:Y:S01]  /*7db0*/  IMAD.MOV.U32 R211, RZ, RZ, R35 ;  /* 0x000000ffffd37224 */ /* 0x000fe200078e0023 */
[----:B--2---:R-:W-:Y:S07]  /*7dc0*/  HMMA.16816.F32 R44, R8, R12, R244 ;  /* 0x0000000c082c723c */ /* 0x004fee00000018f4 */
[----:B------:R-:W-:-:S02]  /*7dd0*/  IMAD.MOV.U32 R244, RZ, RZ, R20 ;  /* 0x000000fffff47224 */ /* 0x000fc400078e0014 */
[----:B------:R-:W-:Y:S02]  /*7de0*/  IMAD.MOV.U32 R245, RZ, RZ, R21 ;  /* 0x000000fffff57224 */ /* 0x000fe400078e0015 */
[----:B------:R-:W-:Y:S01]  /*7df0*/  IMAD.MOV.U32 R246, RZ, RZ, R37 ;  /* 0x000000fffff67224 */ /* 0x000fe200078e0025 */
[----:B------:R-:W-:Y:S01]  /*7e00*/  HMMA.16816.F32 R20, R8, R14, R48 ;  /* 0x0000000e0814723c */ /* 0x000fe20000001830 */
[----:B------:R-:W-:-:S07]  /*7e10*/  IMAD.MOV.U32 R247, RZ, RZ, R36 ;  /* 0x000000fffff77224 */ /* 0x000fce00078e0024 */
[----:B------:R-:W-:Y:S01]  /*7e20*/  HMMA.16816.F32 R36, R4, R14, R60 ;  /* 0x0000000e0424723c */ /* 0x000fe2000000183c */
[----:B------:R-:W1:Y:S06]  /*7e30*/  LDSM.16.M88.4 R12, [R218+0x8800] ;  /* 0x00880000da0c783b */ /* 0x000e6c0000000200 */
[----:B------:R-:W-:Y:S02]  /*7e40*/  IMAD.MOV.U32 R62, RZ, RZ, R25 ;  /* 0x000000ffff3e7224 */ /* 0x000fe400078e0019 */
[----:B------:R-:W-:Y:S02]  /*7e50*/  IMAD.MOV.U32 R63, RZ, RZ, R24 ;  /* 0x000000ffff3f7224 */ /* 0x000fe400078e0018 */
[----:B------:R-:W-:-:S02]  /*7e60*/  IMAD.MOV.U32 R61, RZ, RZ, R33 ;  /* 0x000000ffff3d7224 */ /* 0x000fc400078e0021 */
[----:B------:R-:W-:Y:S01]  /*7e70*/  IMAD.MOV.U32 R60, RZ, RZ, R243 ;  /* 0x000000ffff3c7224 */ /* 0x000fe200078e00f3 */
[-C--:B-1----:R-:W-:Y:S08]  /*7e80*/  HMMA.16816.F32 R24, R8, R12.reuse, R28 ;  /* 0x0000000c0818723c */ /* 0x082ff0000000181c */
[----:B------:R-:W-:Y:S07]  /*7e90*/  HMMA.16816.F32 R28, R4, R12, R204 ;  /* 0x0000000c041c723c */ /* 0x000fee00000018cc */
[----:B------:R-:W-:Y:S01]  /*7ea0*/  IMAD.MOV.U32 R204, RZ, RZ, R32 ;  /* 0x000000ffffcc7224 */ /* 0x000fe200078e0020 */
[----:B------:R-:W-:Y:S01]  /*7eb0*/  HMMA.16816.F32 R48, R8, R14, R56 ;  /* 0x0000000e0830723c */ /* 0x000fe20000001838 */
[----:B------:R-:W-:-:S02]  /*7ec0*/  IMAD.MOV.U32 R205, RZ, RZ, R3 ;  /* 0x000000ffffcd7224 */ /* 0x000fc400078e0003 */
[----:B------:R-:W-:Y:S02]  /*7ed0*/  IMAD.MOV.U32 R206, RZ, RZ, R2 ;  /* 0x000000ffffce7224 */ /* 0x000fe400078e0002 */
[----:B------:R-:W-:-:S03]  /*7ee0*/  IMAD.MOV.U32 R207, RZ, RZ, R0 ;  /* 0x000000ffffcf7224 */ /* 0x000fc600078e0000 */
[----:B------:R-:W-:Y:S01]  /*7ef0*/  HMMA.16816.F32 R32, R4, R14, R64 ;  /* 0x0000000e0420723c */ /* 0x000fe20000001840 */
[----:B------:R-:W1:Y:S07]  /*7f00*/  LDSM.16.M88.4 R12, [R218+0x9000] ;  /* 0x00900000da0c783b */ /* 0x000e6e0000000200 */
[-C--:B-1----:R-:W-:Y:S08]  /*7f10*/  HMMA.16816.F32 R56, R8, R12.reuse, R204 ;  /* 0x0000000c0838723c */ /* 0x082ff000000018cc */
[C---:B------:R-:W-:Y:S08]  /*7f20*/  HMMA.16816.F32 R60, R4.reuse, R12, R60 ;  /* 0x0000000c043c723c */ /* 0x040ff0000000183c */
[-C--:B------:R-:W-:Y:S08]  /*7f30*/  HMMA.16816.F32 R64, R4, R14.reuse, R136 ;  /* 0x0000000e0440723c */ /* 0x080ff00000001888 */
[----:B------:R-:W-:Y:S01]  /*7f40*/  HMMA.16816.F32 R40, R8, R14, R40 ;  /* 0x0000000e0828723c */ /* 0x000fe20000001828 */
[----:B------:R-:W1:Y:S07]  /*7f50*/  LDSM.16.M88.4 R12, [R218+0x9800] ;  /* 0x00980000da0c783b */ /* 0x000e6e0000000200 */
[-C--:B-1----:R-:W-:Y:S08]  /*7f60*/  HMMA.16816.F32 R136, R4, R12.reuse, R208 ;  /* 0x0000000c0488723c */ /* 0x082ff000000018d0 */
[----:B------:R-:W-:Y:S08]  /*7f70*/  HMMA.16816.F32 R204, R8, R12, R244 ;  /* 0x0000000c08cc723c */ /* 0x000ff000000018f4 */
[----:B------:R-:W-:Y:S01]  /*7f80*/  HMMA.16816.F32 R248, R4, R14, R248 ;  /* 0x0000000e04f8723c */ /* 0x000fe200000018f8 */
[----:B------:R-:W-:Y:S07]  /*7f90*/  LDSM.16.M88.4 R4, [R221+0x2000] ;  /* 0x00200000dd04783b */ /* 0x000fee0000000200 */
[----:B------:R-:W-:-:S02]  /*7fa0*/  IMAD.MOV.U32 R211, RZ, RZ, R136 ;  /* 0x000000ffffd37224 */ /* 0x000fc400078e0088 */
[----:B------:R-:W-:Y:S02]  /*7fb0*/  IMAD.MOV.U32 R210, RZ, RZ, R137 ;  /* 0x000000ffffd27224 */ /* 0x000fe400078e0089 */
[----:B------:R-:W-:Y:S02]  /*7fc0*/  IMAD.MOV.U32 R209, RZ, RZ, R138 ;  /* 0x000000ffffd17224 */ /* 0x000fe400078e008a */
[----:B------:R-:W-:Y:S02]  /*7fd0*/  IMAD.MOV.U32 R208, RZ, RZ, R139 ;  /* 0x000000ffffd07224 */ /* 0x000fe400078e008b */
[----:B------:R-:W-:Y:S01]  /*7fe0*/  HMMA.16816.F32 R136, R8, R14, R16 ;  /* 0x0000000e0888723c */ /* 0x000fe20000001810 */
[----:B------:R-:W1:Y:S04]  /*7ff0*/  LDSM.16.M88.4 R12, [R217] ;  /* 0x00000000d90c783b */ /* 0x000e680000000200 */
[----:B------:R-:W2:Y:S03]  /*8000*/  LDSM.16.M88.4 R8, [R221] ;  /* 0x00000000dd08783b */ /* 0x000ea60000000200 */
[C---:B-1----:R-:W-:Y:S08]  /*8010*/  HMMA.16816.F32 R52, R4.reuse, R12, R52 ;  /* 0x0000000c0434723c */ /* 0x042ff00000001834 */
[----:B------:R-:W-:Y:S11]  /*8020*/  HMMA.16816.F32 R244, R4, R14, R36 ;  /* 0x0000000e04f4723c */ /* 0x000ff60000001824 */
[----:B------:R-:W-:Y:S05]  /*8030*/  @!UPT UIADD3 URZ, URZ, URZ, URZ ;  /* 0x0000003f3f3ff290 */ /* 0x000fea000fffe03f */
[----:B------:R-:W-:Y:S02]  /*8040*/  IMAD.MOV.U32 R243, RZ, RZ, R52 ;  /* 0x000000fffff37224 */ /* 0x000fe400078e0034 */
[----:B------:R-:W-:Y:S02]  /*8050*/  IMAD.MOV.U32 R3, RZ, RZ, R53 ;  /* 0x000000ffff037224 */ /* 0x000fe400078e0035 */
[----:B------:R-:W-:Y:S02]  /*8060*/  IMAD.MOV.U32 R2, RZ, RZ, R54 ;  /* 0x000000ffff027224 */ /* 0x000fe400078e0036 */
[----:B------:R-:W-:Y:S02]  /*8070*/  IMAD.MOV.U32 R0, RZ, RZ, R55 ;  /* 0x000000ffff007224 */ /* 0x000fe400078e0037 */
[----:B------:R-:W-:Y:S02]  /*8080*/  IMAD.MOV.U32 R52, RZ, RZ, R211 ;  /* 0x000000ffff347224 */ /* 0x000fe400078e00d3 */
[----:B------:R-:W-:-:S02]  /*8090*/  IMAD.MOV.U32 R53, RZ, RZ, R210 ;  /* 0x000000ffff357224 */ /* 0x000fc400078e00d2 */
[----:B------:R-:W-:Y:S02]  /*80a0*/  IMAD.MOV.U32 R54, RZ, RZ, R209 ;  /* 0x000000ffff367224 */ /* 0x000fe400078e00d1 */
[----:B------:R-:W-:Y:S02]  /*80b0*/  IMAD.MOV.U32 R55, RZ, RZ, R208 ;  /* 0x000000ffff377224 */ /* 0x000fe400078e00d0 */
[C---:B--2---:R-:W-:Y:S08]  /*80c0*/  HMMA.16816.F32 R208, R8.reuse, R12, R44 ;  /* 0x0000000c08d0723c */ /* 0x044ff0000000182c */
[C---:B------:R-:W-:Y:S01]  /*80d0*/  HMMA.16816.F32 R44, R8.reuse, R14, R20 ;  /* 0x0000000e082c723c */ /* 0x040fe20000001814 */
[----:B------:R-:W1:Y:S07]  /*80e0*/  LDSM.16.M88.4 R12, [R217+0x800] ;  /* 0x00080000d90c783b */ /* 0x000e6e0000000200 */
[-C--:B-1----:R-:W-:Y:S08]  /*80f0*/  HMMA.16816.F32 R16, R8, R12.reuse, R24 ;  /* 0x0000000c0810723c */ /* 0x082ff00000001818 */
[C---:B------:R-:W-:Y:S08]  /*8100*/  HMMA.16816.F32 R28, R4.reuse, R12, R28 ;  /* 0x0000000c041c723c */ /* 0x040ff0000000181c */
[----:B------:R-:W-:Y:S08]  /*8110*/  HMMA.16816.F32 R24, R4, R14, R32 ;  /* 0x0000000e0418723c */ /* 0x000ff00000001820 */
[----:B------:R-:W-:-:S02]  /*8120*/  IMAD.MOV.U32 R23, RZ, RZ, R16 ;  /* 0x000000ffff177224 */ /* 0x000fc400078e0010 */
[----:B------:R-:W-:Y:S02]  /*8130*/  IMAD.MOV.U32 R22, RZ, RZ, R17 ;  /* 0x000000ffff167224 */ /* 0x000fe400078e0011 */
[----:B------:R-:W-:Y:S02]  /*8140*/  IMAD.MOV.U32 R21, RZ, RZ, R18 ;  /* 0x000000ffff157224 */ /* 0x000fe400078e0012 */
[----:B------:R-:W-:Y:S02]  /*8150*/  IMAD.MOV.U32 R20, RZ, RZ, R19 ;  /* 0x000000ffff147224 */ /* 0x000fe400078e0013 */
[----:B------:R-:W-:Y:S01]  /*8160*/  HMMA.16816.F32 R16, R8, R14, R48 ;  /* 0x0000000e0810723c */ /* 0x000fe20000001830 */
[----:B------:R-:W1:Y:S06]  /*8170*/  LDSM.16.M88.4 R12, [R217+0x1000] ;  /* 0x00100000d90c783b */ /* 0x000e6c0000000200 */
[----:B------:R-:W-:-:S02]  /*8180*/  IMAD.MOV.U32 R48, RZ, RZ, R23 ;  /* 0x000000ffff307224 */ /* 0x000fc400078e0017 */
[----:B------:R-:W-:Y:S02]  /*8190*/  IMAD.MOV.U32 R49, RZ, RZ, R22 ;  /* 0x000000ffff317224 */ /* 0x000fe400078e0016 */
[----:B------:R-:W-:Y:S02]  /*81a0*/  IMAD.MOV.U32 R50, RZ, RZ, R21 ;  /* 0x000000ffff327224 */ /* 0x000fe400078e0015 */
[----:B------:R-:W-:Y:S01]  /*81b0*/  IMAD.MOV.U32 R51, RZ, RZ, R20 ;  /* 0x000000ffff337224 */ /* 0x000fe200078e0014 */
[-C--:B-1----:R-:W-:Y:S08]  /*81c0*/  HMMA.16816.F32 R32, R8, R12.reuse, R56 ;  /* 0x0000000c0820723c */ /* 0x082ff00000001838 */
[C---:B------:R-:W-:Y:S08]  /*81d0*/  HMMA.16816.F32 R20, R4.reuse, R12, R60 ;  /* 0x0000000c0414723c */ /* 0x040ff0000000183c */
[-C--:B------:R-:W-:Y:S07]  /*81e0*/  HMMA.16816.F32 R36, R4, R14.reuse, R64 ;  /* 0x0000000e0424723c */ /* 0x080fee0000001840 */
[----:B------:R-:W-:Y:S01]  /*81f0*/  IMAD.MOV.U32 R64, RZ, RZ, R48 ;  /* 0x000000ffff407224 */ /* 0x000fe200078e0030 */
[----:B------:R-:W-:Y:S01]  /*8200*/  HMMA.16816.F32 R40, R8, R14, R40 ;  /* 0x0000000e0828723c */ /* 0x000fe20000001828 */
[----:B------:R-:W1:Y:S01]  /*8210*/  LDSM.16.M88.4 R12, [R217+0x1800] ;  /* 0x00180000d90c783b */ /* 0x000e620000000200 */
[----:B------:R-:W-:-:S02]  /*8220*/  IMAD.MOV.U32 R65, RZ, RZ, R49 ;  /* 0x000000ffff417224 */ /* 0x000fc400078e0031 */
[----:B------:R-:W-:Y:S02]  /*8230*/  IMAD.MOV.U32 R66, RZ, RZ, R50 ;  /* 0x000000ffff427224 */ /* 0x000fe400078e0032 */
[----:B------:R-:W-:Y:S02]  /*8240*/  IMAD.MOV.U32 R67, RZ, RZ, R51 ;  /* 0x000000ffff437224 */ /* 0x000fe400078e0033 */
[-C--:B-1----:R-:W-:Y:S08]  /*8250*/  HMMA.16816.F32 R56, R4, R12.reuse, R52 ;  /* 0x0000000c0438723c */ /* 0x082ff00000001834 */
[----:B------:R-:W-:Y:S07]  /*8260*/  HMMA.16816.F32 R60, R8, R12, R204 ;  /* 0x0000000c083c723c */ /* 0x000fee00000018cc */
[----:B------:R-:W-:Y:S01]  /*8270*/  IMAD.MOV.U32 R204, RZ, RZ, R243 ;  /* 0x000000ffffcc7224 */ /* 0x000fe200078e00f3 */
[----:B------:R-:W-:Y:S01]  /*8280*/  HMMA.16816.F32 R52, R4, R14, R248 ;  /* 0x0000000e0434723c */ /* 0x000fe200000018f8 */
[----:B------:R-:W-:Y:S01]  /*8290*/  LDSM.16.M88.4 R4, [R219+0x6000] ;  /* 0x00600000db04783b */ /* 0x000fe20000000200 */
[----:B------:R-:W-:-:S02]  /*82a0*/  IMAD.MOV.U32 R205, RZ, RZ, R3 ;  /* 0x000000ffffcd7224 */ /* 0x000fc400078e0003 */
[----:B------:R-:W-:Y:S02]  /*82b0*/  IMAD.MOV.U32 R206, RZ, RZ, R2 ;  /* 0x000000ffffce7224 */ /* 0x000fe400078e0002 */
[----:B------:R-:W-:Y:S02]  /*82c0*/  IMAD.MOV.U32 R207, RZ, RZ, R0 ;  /* 0x000000ffffcf7224 */ /* 0x000fe400078e0000 */
[----:B------:R-:W-:Y:S01]  /*82d0*/  HMMA.16816.F32 R48, R8, R14, R136 ;  /* 0x0000000e0830723c */ /* 0x000fe20000001888 */
[----:B------:R-:W1:Y:S04]  /*82e0*/  LDSM.16.M88.4 R12, [R212+0xa000] ;  /* 0x00a00000d40c783b */ /* 0x000e680000000200 */
[----:B------:R-:W2:Y:S03]  /*82f0*/  LDSM.16.M88.4 R8, [R219+0x4000] ;  /* 0x00400000db08783b */ /* 0x000ea60000000200 */
[-C--:B-1----:R-:W-:Y:S08]  /*8300*/  HMMA.16816.F32 R204, R4, R12.reuse, R204 ;  /* 0x0000000c04cc723c */ /* 0x082ff000000018cc */
[----:B--2---:R-:W-:Y:S08]  /*8310*/  HMMA.16816.F32 R208, R8, R12, R208 ;  /* 0x0000000c08d0723c */ /* 0x004ff000000018d0 */
[----:B------:R-:W-:Y:S08]  /*8320*/  HMMA.16816.F32 R244, R4, R14, R244 ;  /* 0x0000000e04f4723c */ /* 0x000ff000000018f4 */
[----:B------:R-:W-:-:S02]  /*8330*/  IMAD.MOV.U32 R251, RZ, RZ, R204 ;  /* 0x000000fffffb7224 */ /* 0x000fc400078e00cc */
[----:B------:R-:W-:Y:S02]  /*8340*/  IMAD.MOV.U32 R250, RZ, RZ, R205 ;  /* 0x000000fffffa7224 */ /* 0x000fe400078e00cd */
[----:B------:R-:W-:Y:S02]  /*8350*/  IMAD.MOV.U32 R249, RZ, RZ, R206 ;  /* 0x000000fffff97224 */ /* 0x000fe400078e00ce */
[----:B------:R-:W-:Y:S02]  /*8360*/  IMAD.MOV.U32 R248, RZ, RZ, R207 ;  /* 0x000000fffff87224 */ /* 0x000fe400078e00cf */
[C---:B------:R-:W-:Y:S01]  /*8370*/  HMMA.16816.F32 R204, R8.reuse, R14, R44 ;  /* 0x0000000e08cc723c */ /* 0x040fe2000000182c */
[----:B------:R-:W1:Y:S07]  /*8380*/  LDSM.16.M88.4 R12, [R212+0xa800] ;  /* 0x00a80000d40c783b */ /* 0x000e6e0000000200 */
[-C--:B-1----:R-:W-:Y:S08]  /*8390*/  HMMA.16816.F32 R64, R8, R12.reuse, R64 ;  /* 0x0000000c0840723c */ /* 0x082ff00000001840 */
[----:B------:R-:W-:Y:S08]  /*83a0*/  HMMA.16816.F32 R136, R4, R12, R28 ;  /* 0x0000000c0488723c */ /* 0x000ff0000000181c */
        /* <DEDUP_REMOVED lines=9> */
[-C--:B------:R-:W-:Y:S08]  /*8440*/  HMMA.16816.F32 R24, R4, R14.reuse, R36 ;  /* 0x0000000e0418723c */ /* 0x080ff00000001824 */
[----:B------:R-:W-:Y:S01]  /*8450*/  HMMA.16816.F32 R20, R8, R14, R40 ;  /* 0x0000000e0814723c */ /* 0x000fe20000001828 */
[----:B------:R-:W1:Y:S06]  /*8460*/  LDSM.16.M88.4 R12, [R212+0xb800] ;  /* 0x00b80000d40c783b */ /* 0x000e6c0000000200 */
[----:B------:R-:W-:-:S02]  /*8470*/  IMAD.MOV.U32 R40, RZ, RZ, R251 ;  /* 0x000000ffff287224 */ /* 0x000fc400078e00fb */
[----:B------:R-:W-:Y:S02]  /*8480*/  IMAD.MOV.U32 R19, RZ, RZ, R32 ;  /* 0x000000ffff137224 */ /* 0x000fe400078e0020 */
[----:B------:R-:W-:Y:S02]  /*8490*/  IMAD.MOV.U32 R18, RZ, RZ, R33 ;  /* 0x000000ffff127224 */ /* 0x000fe400078e0021 */
[----:B------:R-:W-:Y:S02]  /*84a0*/  IMAD.MOV.U32 R17, RZ, RZ, R34 ;  /* 0x000000ffff117224 */ /* 0x000fe400078e0022 */
[----:B------:R-:W-:Y:S02]  /*84b0*/  IMAD.MOV.U32 R16, RZ, RZ, R35 ;  /* 0x000000ffff107224 */ /* 0x000fe400078e0023 */
[----:B------:R-:W-:Y:S02]  /*84c0*/  IMAD.MOV.U32 R41, RZ, RZ, R250 ;  /* 0x000000ffff297224 */ /* 0x000fe400078e00fa */
[----:B------:R-:W-:-:S02]  /*84d0*/  IMAD.MOV.U32 R42, RZ, RZ, R249 ;  /* 0x000000ffff2a7224 */ /* 0x000fc400078e00f9 */
[----:B------:R-:W-:Y:S02]  /*84e0*/  IMAD.MOV.U32 R43, RZ, RZ, R248 ;  /* 0x000000ffff2b7224 */ /* 0x000fe400078e00f8 */
[-C--:B-1----:R-:W-:Y:S07]  /*84f0*/  HMMA.16816.F32 R248, R8, R12.reuse, R60 ;  /* 0x0000000c08f8723c */ /* 0x082fee000000183c */
[----:B------:R-:W-:Y:S01]  /*8500*/  IMAD.MOV.U32 R60, RZ, RZ, R19 ;  /* 0x000000ffff3c7224 */ /* 0x000fe200078e0013 */
[----:B------:R-:W-:Y:S01]  /*8510*/  HMMA.16816.F32 R36, R4, R12, R56 ;  /* 0x0000000c0424723c */ /* 0x000fe20000001838 */
[----:B------:R-:W-:-:S02]  /*8520*/  IMAD.MOV.U32 R61, RZ, RZ, R18 ;  /* 0x000000ffff3d7224 */ /* 0x000fc400078e0012 */
[----:B------:R-:W-:Y:S02]  /*8530*/  IMAD.MOV.U32 R62, RZ, RZ, R17 ;  /* 0x000000ffff3e7224 */ /* 0x000fe400078e0011 */
[----:B------:R-:W-:Y:S02]  /*8540*/  IMAD.MOV.U32 R63, RZ, RZ, R16 ;  /* 0x000000ffff3f7224 */ /* 0x000fe400078e0010 */
[----:B------:R-:W-:Y:S01]  /*8550*/  IMAD.MOV.U32 R57, RZ, RZ, R3 ;  /* 0x000000ffff397224 */ /* 0x000fe200078e0003 */
[----:B------:R-:W-:Y:S01]  /*8560*/  HMMA.16816.F32 R32, R4, R14, R52 ;  /* 0x0000000e0420723c */ /* 0x000fe20000001834 */
[----:B------:R-:W-:Y:S01]  /*8570*/  LDSM.16.M88.4 R4, [R220+0x6000] ;  /* 0x00600000dc04783b */ /* 0x000fe20000000200 */
[----:B------:R-:W-:Y:S02]  /*8580*/  IMAD.MOV.U32 R58, RZ, RZ, R2 ;  /* 0x000000ffff3a7224 */ /* 0x000fe400078e0002 */
[----:B------:R-:W-:Y:S02]  /*8590*/  IMAD.MOV.U32 R59, RZ, RZ, R0 ;  /* 0x000000ffff3b7224 */ /* 0x000fe400078e0000 */
[----:B------:R-:W-:-:S02]  /*85a0*/  IMAD.MOV.U32 R56, RZ, RZ, R243 ;  /* 0x000000ffff387224 */ /* 0x000fc400078e00f3 */
[----:B------:R-:W-:Y:S01]  /*85b0*/  HMMA.16816.F32 R16, R8, R14, R48 ;  /* 0x0000000e0810723c */ /* 0x000fe20000001830 */
[----:B------:R-:W1:Y:S04]  /*85c0*/  LDSM.16.M88.4 R12, [R227] ;  /* 0x00000000e30c783b */ /* 0x000e680000000200 */
[----:B------:R-:W2:Y:S03]  /*85d0*/  LDSM.16.M88.4 R8, [R220+0x4000] ;  /* 0x00400000dc08783b */ /* 0x000ea60000000200 */
[C---:B-1----:R-:W-:Y:S08]  /*85e0*/  HMMA.16816.F32 R40, R4.reuse, R12, R40 ;  /* 0x0000000c0428723c */ /* 0x042ff00000001828 */
[-C--:B------:R-:W-:Y:S08]  /*85f0*/  HMMA.16816.F32 R244, R4, R14.reuse, R244 ;  /* 0x0000000e04f4723c */ /* 0x080ff000000018f4 */
[----:B--2---:R-:W-:Y:S08]  /*8600*/  HMMA.16816.F32 R204, R8, R14, R204 ;  /* 0x0000000e08cc723c */ /* 0x004ff000000018cc */
[----:B------:R-:W-:-:S02]  /*8610*/  IMAD.MOV.U32 R48, RZ, RZ, R40 ;  /* 0x000000ffff307224 */ /* 0x000fc400078e0028 */
[----:B------:R-:W-:Y:S02]  /*8620*/  IMAD.MOV.U32 R3, RZ, RZ, R41 ;  /* 0x000000ffff037224 */ /* 0x000fe400078e0029 */
[----:B------:R-:W-:Y:S02]  /*8630*/  IMAD.MOV.U32 R2, RZ, RZ, R42 ;  /* 0x000000ffff027224 */ /* 0x000fe400078e002a */
[----:B------:R-:W-:Y:S02]  /*8640*/  IMAD.MOV.U32 R0, RZ, RZ, R43 ;  /* 0x000000ffff007224 */ /* 0x000fe400078e002b */
[----:B------:R-:W-:Y:S01]  /*8650*/  HMMA.16816.F32 R40, R8, R12, R208 ;  /* 0x0000000c0828723c */ /* 0x000fe200000018d0 */
[----:B------:R-:W1:Y:S06]  /*8660*/  LDSM.16.M88.4 R12, [R226] ;  /* 0x00000000e20c783b */ /* 0x000e6c0000000200 */
[----:B------:R-:W-:-:S02]  /*8670*/  IMAD.MOV.U32 R208, RZ, RZ, R48 ;  /* 0x000000ffffd07224 */ /* 0x000fc400078e0030 */
[----:B------:R-:W-:Y:S02]  /*8680*/  IMAD.MOV.U32 R209, RZ, RZ, R3 ;  /* 0x000000ffffd17224 */ /* 0x000fe400078e0003 */
[----:B------:R-:W-:Y:S02]  /*8690*/  IMAD.MOV.U32 R210, RZ, RZ, R2 ;  /* 0x000000ffffd27224 */ /* 0x000fe400078e0002 */
[----:B------:R-:W-:Y:S01]  /*86a0*/  IMAD.MOV.U32 R211, RZ, RZ, R0 ;  /* 0x000000ffffd37224 */ /* 0x000fe200078e0000 */
[-C--:B-1----:R-:W-:Y:S08]  /*86b0*/  HMMA.16816.F32 R48, R8, R12.reuse, R56 ;  /* 0x0000000c0830723c */ /* 0x082ff00000001838 */
[C---:B------:R-:W-:Y:S08]  /*86c0*/  HMMA.16816.F32 R136, R4.reuse, R12, R136 ;  /* 0x0000000c0488723c */ /* 0x040ff00000001888 */
[-C--:B------:R-:W-:Y:S08]  /*86d0*/  HMMA.16816.F32 R64, R4, R14.reuse, R64 ;  /* 0x0000000e0440723c */ /* 0x080ff00000001840 */
[----:B------:R-:W-:Y:S01]  /*86e0*/  HMMA.16816.F32 R56, R8, R14, R44 ;  /* 0x0000000e0838723c */ /* 0x000fe2000000182c */
[----:B------:R-:W1:Y:S01]  /*86f0*/  LDSM.16.M88.4 R12, [R225] ;  /* 0x00000000e10c783b */ /* 0x000e620000000200 */
[----:B------:R-:W-:-:S02]  /*8700*/  IMAD.MOV.U32 R243, RZ, RZ, R48 ;  /* 0x000000fffff37224 */ /* 0x000fc400078e0030 */
[----:B------:R-:W-:Y:S02]  /*8710*/  IMAD.MOV.U32 R3, RZ, RZ, R49 ;  /* 0x000000ffff037224 */ /* 0x000fe400078e0031 */
[----:B------:R-:W-:Y:S02]  /*8720*/  IMAD.MOV.U32 R2, RZ, RZ, R50 ;  /* 0x000000ffff027224 */ /* 0x000fe400078e0032 */
[----:B------:R-:W-:Y:S02]  /*8730*/  IMAD.MOV.U32 R0, RZ, RZ, R51 ;  /* 0x000000ffff007224 */ /* 0x000fe400078e0033 */
[----:B-1----:R-:W-:Y:S08]  /*8740*/  HMMA.16816.F32 R48, R4, R14, R24 ;  /* 0x0000000e0430723c */ /* 0x002ff00000001818 */
[-C--:B------:R-:W-:Y:S08]  /*8750*/  HMMA.16816.F32 R60, R8, R12.reuse, R60 ;  /* 0x0000000c083c723c */ /* 0x080ff0000000183c */
[----:B------:R-:W-:Y:S08]  /*8760*/  HMMA.16816.F32 R52, R4, R12, R28 ;  /* 0x0000000c0434723c */ /* 0x000ff0000000181c */
[C---:B------:R-:W-:Y:S01]  /*8770*/  HMMA.16816.F32 R24, R8.reuse, R14, R20 ;  /* 0x0000000e0818723c */ /* 0x040fe20000001814 */
[----:B------:R-:W1:Y:S07]  /*8780*/  LDSM.16.M88.4 R12, [R224] ;  /* 0x00000000e00c783b */ /* 0x000e6e0000000200 */
[-C--:B-1----:R-:W-:Y:S07]  /*8790*/  HMMA.16816.F32 R44, R8, R12.reuse, R248 ;  /* 0x0000000c082c723c */ /* 0x082fee00000018f8 */
[----:B------:R-:W-:Y:S01]  /*87a0*/  IMAD.MOV.U32 R248, RZ, RZ, R243 ;  /* 0x000000fffff87224 */ /* 0x000fe200078e00f3 */
[----:B------:R-:W-:Y:S01]  /*87b0*/  HMMA.16816.F32 R28, R4, R12, R36 ;  /* 0x0000000c041c723c */ /* 0x000fe20000001824 */
[----:B------:R-:W-:-:S02]  /*87c0*/  IMAD.MOV.U32 R249, RZ, RZ, R3 ;  /* 0x000000fffff97224 */ /* 0x000fc400078e0003 */
[----:B------:R-:W-:Y:S02]  /*87d0*/  IMAD.MOV.U32 R250, RZ, RZ, R2 ;  /* 0x000000fffffa7224 */ /* 0x000fe400078e0002 */
[----:B------:R-:W-:-:S03]  /*87e0*/  IMAD.MOV.U32 R251, RZ, RZ, R0 ;  /* 0x000000fffffb7224 */ /* 0x000fc600078e0000 */
[-C--:B------:R-:W-:Y:S01]  /*87f0*/  HMMA.16816.F32 R20, R4, R14.reuse, R32 ;  /* 0x0000000e0414723c */ /* 0x080fe20000001820 */
[----:B------:R-:W-:Y:S07]  /*8800*/  LDSM.16.M88.4 R4, [R222+0x6000] ;  /* 0x00600000de04783b */ /* 0x000fee0000000200 */
        /* <DEDUP_REMOVED lines=10> */
[----:B------:R-:W-:Y:S01]  /*88b0*/  HMMA.16816.F32 R208, R8, R14, R204 ;  /* 0x0000000e08d0723c */ /* 0x000fe200000018cc */
        /* <DEDUP_REMOVED lines=12> */
[----:B------:R-:W-:Y:S01]  /*8980*/  HMMA.16816.F32 R248, R4, R14, R64 ;  /* 0x0000000e04f8723c */ /* 0x000fe20000001840 */
[----:B------:R-:W1:Y:S01]  /*8990*/  LDSM.16.M88.4 R12, [R218+0xb000] ;  /* 0x00b00000da0c783b */ /* 0x000e620000000200 */
[----:B------:R-:W-:Y:S02]  /*89a0*/  IMAD.MOV.U32 R34, RZ, RZ, R136 ;  /* 0x000000ffff227224 */ /* 0x000fe400078e0088 */
[----:B------:R-:W-:Y:S02]  /*89b0*/  IMAD.MOV.U32 R33, RZ, RZ, R137 ;  /* 0x000000ffff217224 */ /* 0x000fe400078e0089 */
[----:B------:R-:W-:Y:S02]  /*89c0*/  IMAD.MOV.U32 R56, RZ, RZ, R34 ;  /* 0x000000ffff387224 */ /* 0x000fe400078e0022 */
[----:B------:R-:W-:-:S02]  /*89d0*/  IMAD.MOV.U32 R64, RZ, RZ, R38 ;  /* 0x000000ffff407224 */ /* 0x000fc400078e0026 */
[----:B------:R-:W-:Y:S02]  /*89e0*/  IMAD.MOV.U32 R65, RZ, RZ, R37 ;  /* 0x000000ffff417224 */ /* 0x000fe400078e0025 */
[----:B------:R-:W-:Y:S02]  /*89f0*/  IMAD.MOV.U32 R66, RZ, RZ, R36 ;  /* 0x000000ffff427224 */ /* 0x000fe400078e0024 */
[----:B------:R-:W-:Y:S02]  /*8a00*/  IMAD.MOV.U32 R67, RZ, RZ, R35 ;  /* 0x000000ffff437224 */ /* 0x000fe400078e0023 */
[----:B------:R-:W-:Y:S01]  /*8a10*/  IMAD.MOV.U32 R57, RZ, RZ, R33 ;  /* 0x000000ffff397224 */ /* 0x000fe200078e0021 */
[-C--:B-1----:R-:W-:Y:S08]  /*8a20*/  HMMA.16816.F32 R136, R8, R12.reuse, R60 ;  /* 0x0000000c0888723c */ /* 0x082ff0000000183c */
[C---:B------:R-:W-:Y:S07]  /*8a30*/  HMMA.16816.F32 R60, R4.reuse, R12, R52 ;  /* 0x0000000c043c723c */ /* 0x040fee0000001834 */
[----:B------:R-:W-:Y:S01]  /*8a40*/  IMAD.MOV.U32 R52, RZ, RZ, R32 ;  /* 0x000000ffff347224 */ /* 0x000fe200078e0020 */
[----:B------:R-:W-:Y:S01]  /*8a50*/  HMMA.16816.F32 R48, R4, R14, R48 ;  /* 0x0000000e0430723c */ /* 0x000fe20000001830 */
[----:B------:R-:W-:-:S02]  /*8a60*/  IMAD.MOV.U32 R53, RZ, RZ, R3 ;  /* 0x000000ffff357224 */ /* 0x000fc400078e0003 */
[----:B------:R-:W-:Y:S02]  /*8a70*/  IMAD.MOV.U32 R54, RZ, RZ, R2 ;  /* 0x000000ffff367224 */ /* 0x000fe400078e0002 */
[----:B------:R-:W-:-:S03]  /*8a80*/  IMAD.MOV.U32 R55, RZ, RZ, R0 ;  /* 0x000000ffff377224 */ /* 0x000fc600078e0000 */
[C---:B------:R-:W-:Y:S01]  /*8a90*/  HMMA.16816.F32 R36, R8.reuse, R14, R24 ;  /* 0x0000000e0824723c */ /* 0x040fe20000001818 */
[----:B------:R-:W1:Y:S07]  /*8aa0*/  LDSM.16.M88.4 R12, [R218+0xb800] ;  /* 0x00b80000da0c783b */ /* 0x000e6e0000000200 */
[-C--:B-1----:R-:W-:Y:S08]  /*8ab0*/  HMMA.16816.F32 R44, R8, R12.reuse, R44 ;  /* 0x0000000c082c723c */ /* 0x082ff0000000182c */
[C---:B------:R-:W-:Y:S08]  /*8ac0*/  HMMA.16816.F32 R32, R4.reuse, R12, R28 ;  /* 0x0000000c0420723c */ /* 0x040ff0000000181c */
[-C--:B------:R-:W-:Y:S01]  /*8ad0*/  HMMA.16816.F32 R24, R4, R14.reuse, R20 ;  /* 0x0000000e0418723c */ /* 0x080fe20000001814 */
[----:B------:R-:W-:Y:S07]  /*8ae0*/  LDSM.16.M88.4 R4, [R221+0x6000] ;  /* 0x00600000dd04783b */ /* 0x000fee0000000200 */
[----:B------:R-:W-:Y:S01]  /*8af0*/  HMMA.16816.F32 R16, R8, R14, R16 ;  /* 0x0000000e0810723c */ /* 0x000fe20000001810 */
[----:B------:R-:W1:Y:S04]  /*8b00*/  LDSM.16.M88.4 R12, [R217+0x2000] ;  /* 0x00200000d90c783b */ /* 0x000e680000000200 */
[----:B------:R-:W2:Y:S03]  /*8b10*/  LDSM.16.M88.4 R8, [R221+0x4000] ;  /* 0x00400000dd08783b */ /* 0x000ea60000000200 */
[-C--:B-1----:R-:W-:Y:S08]  /*8b20*/  HMMA.16816.F32 R20, R4, R12.reuse, R64 ;  /* 0x0000000c0414723c */ /* 0x082ff00000001840 */
[----:B--2---:R-:W-:Y:S08]  /*8b30*/  HMMA.16816.F32 R40, R8, R12, R40 ;  /* 0x0000000c0828723c */ /* 0x004ff00000001828 */
[-C--:B------:R-:W-:Y:S08]  /*8b40*/  HMMA.16816.F32 R64, R4, R14.reuse, R244 ;  /* 0x0000000e0440723c */ /* 0x080ff000000018f4 */
[C---:B------:R-:W-:Y:S01]  /*8b50*/  HMMA.16816.F32 R28, R8.reuse, R14, R208 ;  /* 0x0000000e081c723c */ /* 0x040fe200000018d0 */
[----:B------:R-:W1:Y:S07]  /*8b60*/  LDSM.16.M88.4 R12, [R217+0x2800] ;  /* 0x00280000d90c783b */ /* 0x000e6e0000000200 */
[-C--:B-1----:R-:W-:Y:S08]  /*8b70*/  HMMA.16816.F32 R52, R8, R12.reuse, R52 ;  /* 0x0000000c0834723c */ /* 0x082ff00000001834 */
[C---:B------:R-:W-:Y:S08]  /*8b80*/  HMMA.16816.F32 R56, R4.reuse, R12, R56 ;  /* 0x0000000c0438723c */ /* 0x040ff00000001838 */
[-C--:B------:R-:W-:Y:S08]  /*8b90*/  HMMA.16816.F32 R244, R4, R14.reuse, R248 ;  /* 0x0000000e04f4723c */ /* 0x080ff000000018f8 */
[----:B------:R-:W-:Y:S01]  /*8ba0*/  HMMA.16816.F32 R204, R8, R14, R204 ;  /* 0x0000000e08cc723c */ /* 0x000fe200000018cc */
[----:B------:R-:W1:Y:S11]  /*8bb0*/  LDSM.16.M88.4 R12, [R217+0x3000] ;  /* 0x00300000d90c783b */ /* 0x000e760000000200 */
[----:B------:R-:W-:Y:S04]  /*8bc0*/  @!UPT UIADD3 URZ, URZ, URZ, URZ ;  /* 0x0000003f3f3ff290 */ /* 0x000fe8000fffe03f */
[----:B------:R-:W-:Y:S02]  /*8bd0*/  IMAD.MOV.U32 R208, RZ, RZ, R247 ;  /* 0x000000ffffd07224 */ /* 0x000fe400078e00f7 */
[----:B------:R-:W-:Y:S02]  /*8be0*/  IMAD.MOV.U32 R3, RZ, RZ, R246 ;  /* 0x000000ffff037224 */ /* 0x000fe400078e00f6 */
[----:B------:R-:W-:Y:S02]  /*8bf0*/  IMAD.MOV.U32 R0, RZ, RZ, R245 ;  /* 0x000000ffff007224 */ /* 0x000fe400078e00f5 */
[----:B------:R-:W-:Y:S01]  /*8c00*/  IMAD.MOV.U32 R2, RZ, RZ, R244 ;  /* 0x000000ffff027224 */ /* 0x000fe200078e00f4 */
[C---:B-1----:R-:W-:Y:S08]  /*8c10*/  HMMA.16816.F32 R60, R4.reuse, R12, R60 ;  /* 0x0000000c043c723c */ /* 0x042ff0000000183c */
[----:B------:R-:W-:Y:S08]  /*8c20*/  HMMA.16816.F32 R48, R4, R14, R48 ;  /* 0x0000000e0430723c */ /* 0x000ff00000001830 */
[C---:B------:R-:W-:Y:S07]  /*8c30*/  HMMA.16816.F32 R244, R8.reuse, R12, R136 ;  /* 0x0000000c08f4723c */ /* 0x040fee0000001888 */
[----:B------:R-:W-:Y:S01]  /*8c40*/  IMAD.MOV.U32 R136, RZ, RZ, R208 ;  /* 0x000000ffff887224 */ /* 0x000fe200078e00d0 */
[----:B------:R-:W-:Y:S01]  /*8c50*/  HMMA.16816.F32 R248, R8, R14, R36 ;  /* 0x0000000e08f8723c */ /* 0x000fe20000001824 */
[----:B------:R-:W-:-:S02]  /*8c60*/  IMAD.MOV.U32 R12, RZ, RZ, R63 ;  /* 0x000000ffff0c7224 */ /* 0x000fc400078e003f */
[----:B------:R-:W-:Y:S02]  /*8c70*/  IMAD.MOV.U32 R63, RZ, RZ, R0 ;  /* 0x000000ffff3f7224 */ /* 0x000fe400078e0000 */
[----:B------:R-:W-:Y:S02]  /*8c80*/  IMAD.MOV.U32 R138, RZ, RZ, R61 ;  /* 0x000000ffff8a7224 */ /* 0x000fe400078e003d */
[----:B------:R-:W-:Y:S02]  /*8c90*/  IMAD.MOV.U32 R38, RZ, RZ, R12 ;  /* 0x000000ffff267224 */ /* 0x000fe400078e000c */
[----:B------:R-:W-:Y:S02]  /*8ca0*/  IMAD.MOV.U32 R13, RZ, RZ, R50 ;  /* 0x000000ffff0d7224 */ /* 0x000fe400078e0032 */
[----:B------:R-:W-:Y:S02]  /*8cb0*/  IMAD.MOV.U32 R0, RZ, RZ, R48 ;  /* 0x000000ffff007224 */ /* 0x000fe400078e0030 */
[----:B------:R-:W-:-:S02]  /*8cc0*/  IMAD.MOV.U32 R37, RZ, RZ, R13 ;  /* 0x000000ffff257224 */ /* 0x000fc400078e000d */
[----:B------:R-:W1:Y:S01]  /*8cd0*/  LDSM.16.M88.4 R12, [R217+0x3800] ;  /* 0x00380000d90c783b */ /* 0x000e620000000200 */
[----:B------:R-:W-:Y:S01]  /*8ce0*/  IMAD.MOV.U32 R137, RZ, RZ, R244 ;  /* 0x000000ffff897224 */ /* 0x000fe200078e00f4 */
[----:B------:R-:W-:-:S04]  /*8cf0*/  DEPBAR.LE SB0, 0x0 ;  /* 0x000080000000791a */ /* 0x000fc80000000000 */
        /* <DEDUP_REMOVED lines=20> */
[----:B------:R-:W-:-:S02]  /*8e40*/  IMAD.MOV.U32 R36, RZ, RZ, R44 ;  /* 0x000000ffff247224 */ /* 0x000fc400078e002c */
[----:B------:R-:W1:Y:S01]  /*8e50*/  S2R R44, SR_TID.X ;  /* 0x00000000002c7919 */ /* 0x000e620000002100 */
[----:B------:R-:W-:Y:S02]  /*8e60*/  IMAD.MOV.U32 R137, RZ, RZ, R47 ;  /* 0x000000ffff897224 */ /* 0x000fe400078e002f */
[----:B------:R-:W-:Y:S02]  /*8e70*/  IMAD.MOV.U32 R47, RZ, RZ, R0 ;  /* 0x000000ffff2f7224 */ /* 0x000fe400078e0000 */
[----:B------:R-:W-:Y:S02]  /*8e80*/  IMAD.U32 R0, RZ, RZ, UR22 ;  /* 0x00000016ff007e24 */ /* 0x000fe4000f8e00ff */
        /* <DEDUP_REMOVED lines=9> */
[----:B-1----:R-:W-:Y:S02]  /*8f20*/  IMAD.SHL.U32 R44, R44, 0x2, RZ ;  /* 0x000000022c2c7824 */ /* 0x002fe400078e00ff */
[----:B------:R-:W-:Y:S02]  /*8f30*/  IMAD.MOV.U32 R139, RZ, RZ, R32 ;  /* 0x000000ffff8b7224 */ /* 0x000fe400078e0020 */
[----:B------:R-:W-:Y:S01]  /*8f40*/  IMAD.MOV.U32 R32, RZ, RZ, R47 ;  /* 0x000000ffff207224 */ /* 0x000fe200078e002f */
[----:B------:R-:W-:Y:S01]  /*8f50*/  LOP3.LUT R44, R44, 0x6, RZ, 0xc0, !PT ;  /* 0x000000062c2c7812 */ /* 0x000fe200078ec0ff */
[----:B------:R-:W-:Y:S02]  /*8f60*/  IMAD.MOV.U32 R14, RZ, RZ, R48 ;  /* 0x000000ffff0e7224 */ /* 0x000fe400078e0030 */
[----:B------:R-:W-:Y:S02]  /*8f70*/  IMAD.MOV.U32 R15, RZ, RZ, R49 ;  /* 0x000000ffff0f7224 */ /* 0x000fe400078e0031 */
[----:B------:R-:W-:-:S02]  /*8f80*/  IMAD R0, R0, 0x40, R44 ;  /* 0x0000004000007824 */ /* 0x000fc400078e022c */
[----:B------:R-:W-:Y:S02]  /*8f90*/  IMAD.MOV.U32 R243, RZ, RZ, R46 ;  /* 0x000000fffff37224 */ /* 0x000fe400078e002e */
[----:B------:R-:W-:Y:S01]  /*8fa0*/  IMAD.MOV.U32 R46, RZ, RZ, R3 ;  /* 0x000000ffff2e7224 */ /* 0x000fe200078e0003 */
[C---:B------:R-:W-:Y:S01]  /*8fb0*/  ISETP.GE.AND P3, PT, R0.reuse, R240, PT ;  /* 0x000000f00000720c */ /* 0x040fe20003f66270 */
[----:B------:R-:W-:Y:S01]  /*8fc0*/  IMAD.MOV.U32 R13, RZ, RZ, R34 ;  /* 0x000000ffff0d7224 */ /* 0x000fe200078e0022 */
[C---:B------:R-:W-:Y:S01]  /*8fd0*/  IADD3 R2, R0.reuse, 0x1, RZ ;  /* 0x0000000100027810 */ /* 0x040fe20007ffe0ff */
[----:B------:R-:W-:Y:S01]  /*8fe0*/  IMAD.MOV.U32 R12, RZ, RZ, R33 ;  /* 0x000000ffff0c7224 */ /* 0x000fe200078e0021 */
[C---:B------:R-:W-:Y:S01]  /*8ff0*/  ISETP.LT.OR P3, PT, R0.reuse, R236, P3 ;  /* 0x000000ec0000720c */ /* 0x040fe20001f61670 */
[----:B------:R-:W-:Y:S01]  /*9000*/  IMAD.MOV.U32 R24, RZ, RZ, R46 ;  /* 0x000000ffff187224 */ /* 0x000fe200078e002e */
[-C--:B------:R-:W-:Y:S01]  /*9010*/  ISETP.GE.AND P2, PT, R0, R239.reuse, PT ;  /* 0x000000ef0000720c */ /* 0x080fe20003f46270 */
[----:B------:R-:W-:Y:S01]  /*9020*/  IMAD.MOV.U32 R6, RZ, RZ, R45 ;  /* 0x000000ffff067224 */ /* 0x000fe200078e002d */
[----:B------:R-:W-:Y:S01]  /*9030*/  FSEL R27, R40, -INF , !P3 ;  /* 0xff800000281b7808 */ /* 0x000fe20005800000 */
[----:B------:R-:W-:Y:S01]  /*9040*/  IMAD.MOV.U32 R7, RZ, RZ, R36 ;  /* 0x000000ffff077224 */ /* 0x000fe200078e0024 */
[C---:B------:R-:W-:Y:S01]  /*9050*/  ISETP.GE.AND P6, PT, R2.reuse, R240, PT ;  /* 0x000000f00200720c */ /* 0x040fe20003fc6270 */
[----:B------:R-:W-:Y:S01]  /*9060*/  IMAD.MOV.U32 R11, RZ, RZ, R39 ;  /* 0x000000ffff0b7224 */ /* 0x000fe200078e0027 */
[C---:B------:R-:W-:Y:S01]  /*9070*/  ISETP.GE.AND P5, PT, R2.reuse, R239, PT ;  /* 0x000000ef0200720c */ /* 0x040fe20003fa6270 */
[----:B------:R-:W-:Y:S01]  /*9080*/  IMAD.MOV.U32 R36, RZ, RZ, R63 ;  /* 0x000000ffff247224 */ /* 0x000fe200078e003f */
[CC--:B------:R-:W-:Y:S01]  /*9090*/  ISETP.GE.AND P1, PT, R2.reuse, R238.reuse, PT ;  /* 0x000000ee0200720c */ /* 0x0c0fe20003f26270 */
[----:B------:R-:W-:Y:S01]  /*90a0*/  IMAD.MOV.U32 R3, RZ, RZ, R35 ;  /* 0x000000ffff037224 */ /* 0x000fe200078e0023 */
[-C--:B------:R-:W-:Y:S01]  /*90b0*/  ISETP.GE.AND P0, PT, R2, R237.reuse, PT ;  /* 0x000000ed0200720c */ /* 0x080fe20003f06270 */
[----:B------:R-:W-:Y:S01]  /*90c0*/  IMAD.MOV.U32 R18, RZ, RZ, R19 ;  /* 0x000000ffff127224 */ /* 0x000fe200078e0013 */
[C---:B------:R-:W-:Y:S01]  /*90d0*/  ISETP.GE.AND P4, PT, R0.reuse, R238, PT ;  /* 0x000000ee0000720c */ /* 0x040fe20003f86270 */
[----:B------:R-:W-:Y:S01]  /*90e0*/  IMAD.MOV.U32 R19, RZ, RZ, R4 ;  /* 0x000000ffff137224 */ /* 0x000fe200078e0004 */
[C---:B------:R-:W-:Y:S01]  /*90f0*/  ISETP.GE.AND P3, PT, R0.reuse, R237, PT ;  /* 0x000000ed0000720c */ /* 0x040fe20003f66270 */
[----:B------:R-:W-:Y:S01]  /*9100*/  IMAD.MOV.U32 R4, RZ, RZ, R5 ;  /* 0x000000ffff047224 */ /* 0x000fe200078e0005 */
[-C--:B------:R-:W-:Y:S01]  /*9110*/  ISETP.LT.OR P2, PT, R0, R235.reuse, P2 ;  /* 0x000000eb0000720c */ /* 0x080fe20001741670 */
[----:B------:R-:W-:Y:S01]  /*9120*/  IMAD.MOV.U32 R5, RZ, RZ, R6 ;  /* 0x000000ffff057224 */ /* 0x000fe200078e0006 */
[C---:B------:R-:W-:Y:S01]  /*9130*/  ISETP.LT.OR P6, PT, R2.reuse, R236, P6 ;  /* 0x000000ec0200720c */ /* 0x040fe200037c1670 */
[----:B------:R-:W-:Y:S01]  /*9140*/  IMAD.MOV.U32 R6, RZ, RZ, R24 ;  /* 0x000000ffff067224 */ /* 0x000fe200078e0018 */
[C---:B------:R-:W-:Y:S01]  /*9150*/  ISETP.LT.OR P5, PT, R2.reuse, R235, P5 ;  /* 0x000000eb0200720c */ /* 0x040fe20002fa1670 */
[----:B------:R-:W-:Y:S01]  /*9160*/  IMAD.MOV.U32 R24, RZ, RZ, R32 ;  /* 0x000000ffff187224 */ /* 0x000fe200078e0020 */
[----:B------:R-:W-:Y:S01]  /*9170*/  BAR.SYNC.DEFER_BLOCKING 0x0 ;  /* 0x0000000000007b1d */ /* 0x000fe20000010000 */
[----:B------:R-:W-:-:S02]  /*9180*/  ISETP.LT.OR P1, PT, R2, R234, P1 ;  /* 0x000000ea0200720c */ /* 0x000fc40000f21670 */
[----:B------:R-:W-:Y:S02]  /*9190*/  ISETP.LT.OR P0, PT, R2, R232, P0 ;  /* 0x000000e80200720c */ /* 0x000fe40000701670 */
[C---:B------:R-:W-:Y:S02]  /*91a0*/  ISETP.LT.OR P4, PT, R0.reuse, R234, P4 ;  /* 0x000000ea0000720c */ /* 0x040fe40002781670 */
[C---:B------:R-:W-:Y:S02]  /*91b0*/  ISETP.LT.OR P3, PT, R0.reuse, R232, P3 ;  /* 0x000000e80000720c */ /* 0x040fe40001f61670 */
        /* <DEDUP_REMOVED lines=15> */
[----:B------:R-:W-:Y:S02]  /*92b0*/  FSEL R41, R41, -INF , !P6 ;  /* 0xff80000029297808 */ /* 0x000fe40007000000 */
[----:B------:R-:W-:Y:S02]  /*92c0*/  FSEL R50, R43, -INF , !P5 ;  /* 0xff8000002b327808 */ /* 0x000fe40006800000 */
[----:B------:R-:W-:Y:S02]  /*92d0*/  FSEL R40, R28, -INF , !P2 ;  /* 0xff8000001c287808 */ /* 0x000fe40005000000 */
[C---:B------:R-:W-:Y:S02]  /*92e0*/  ISETP.GE.AND P6, PT, R2.reuse, R240, PT ;  /* 0x000000f00200720c */ /* 0x040fe40003fc6270 */
[C---:B------:R-:W-:Y:S02]  /*92f0*/  ISETP.GE.AND P5, PT, R2.reuse, R239, PT ;  /* 0x000000ef0200720c */ /* 0x040fe40003fa6270 */
[----:B------:R-:W-:-:S02]  /*9300*/  ISETP.GE.AND P0, PT, R2, R238, PT ;  /* 0x000000ee0200720c */ /* 0x000fc40003f06270 */
[C---:B------:R-:W-:Y:S02]  /*9310*/  ISETP.GE.AND P2, PT, R2.reuse, R237, PT ;  /* 0x000000ed0200720c */ /* 0x040fe40003f46270 */
[C---:B------:R-:W-:Y:S02]  /*9320*/  ISETP.LT.OR P6, PT, R2.reuse, R236, P6 ;  /* 0x000000ec0200720c */ /* 0x040fe400037c1670 */
[C---:B------:R-:W-:Y:S02]  /*9330*/  ISETP.LT.OR P5, PT, R2.reuse, R235, P5 ;  /* 0x000000eb0200720c */ /* 0x040fe40002fa1670 */
[C---:B------:R-:W-:Y:S02]  /*9340*/  ISETP.LT.OR P0, PT, R2.reuse, R234, P0 ;  /* 0x000000ea0200720c */ /* 0x040fe40000701670 */
[----:B------:R-:W-:Y:S02]  /*9350*/  ISETP.LT.OR P2, PT, R2, R232, P2 ;  /* 0x000000e80200720c */ /* 0x000fe40001741670 */
[----:B------:R-:W-:-:S02]  /*9360*/  IADD3 R2, R0, 0x10, RZ ;  /* 0x0000001000027810 */ /* 0x000fc40007ffe0ff */
[----:B------:R-:W-:Y:S02]  /*9370*/  FSEL R47, R30, -INF , !P4 ;  /* 0xff8000001e2f7808 */ /* 0x000fe40006000000 */
[----:B------:R-:W-:Y:S02]  /*9380*/  FSEL R49, R64, -INF , !P3 ;  /* 0xff80000040317808 */ /* 0x000fe40005800000 */
[----:B------:R-:W-:Y:S02]  /*9390*/  FSEL R66, R66, -INF , !P1 ;  /* 0xff80000042427808 */ /* 0x000fe40004800000 */
[----:B------:R-:W-:Y:S02]  /*93a0*/  FSEL R48, R65, -INF , !P0 ;  /* 0xff80000041307808 */ /* 0x000fe40004000000 */
[C---:B------:R-:W-:Y:S02]  /*93b0*/  ISETP.GE.AND P4, PT, R2.reuse, R240, PT ;  /* 0x000000f00200720c */ /* 0x040fe40003f86270 */
[----:B------:R-:W-:-:S02]  /*93c0*/  ISETP.GE.AND P3, PT, R2, R239, PT ;  /* 0x000000ef0200720c */ /* 0x000fc40003f66270 */
[C---:B------:R-:W-:Y:S02]  /*93d0*/  ISETP.GE.AND P1, PT, R2.reuse, R238, PT ;  /* 0x000000ee0200720c */ /* 0x040fe40003f26270 */
[C---:B------:R-:W-:Y:S02]  /*93e0*/  ISETP.GE.AND P0, PT, R2.reuse, R237, PT ;  /* 0x000000ed0200720c */ /* 0x040fe40003f06270 */
[C---:B------:R-:W-:Y:S02]  /*93f0*/  ISETP.LT.OR P4, PT, R2.reuse, R236, P4 ;  /* 0x000000ec0200720c */ /* 0x040fe40002781670 */
[C---:B------:R-:W-:Y:S02]  /*9400*/  ISETP.LT.OR P3, PT, R2.reuse, R235, P3 ;  /* 0x000000eb0200720c */ /* 0x040fe40001f61670 */
[C---:B------:R-:W-:Y:S02]  /*9410*/  ISETP.LT.OR P1, PT, R2.reuse, R234, P1 ;  /* 0x000000ea0200720c */ /* 0x040fe40000f21670 */
[----:B------:R-:W-:-:S02]  /*9420*/  ISETP.LT.OR P0, PT, R2, R232, P0 ;  /* 0x000000e80200720c */ /* 0x000fc40000701670 */
[----:B------:R-:W-:Y:S02]  /*9430*/  IADD3 R2, R0, 0x11, RZ ;  /* 0x0000001100027810 */ /* 0x000fe40007ffe0ff */
[----:B------:R-:W-:Y:S02]  /*9440*/  FSEL R65, R67, -INF , !P2 ;  /* 0xff80000043417808 */ /* 0x000fe40005000000 */
[----:B------:R-:W-:Y:S02]  /*9450*/  FSEL R34, R29, -INF , !P6 ;  /* 0xff8000001d227808 */ /* 0x000fe40007000000 */
[----:B------:R-:W-:Y:S02]  /*9460*/  FSEL R46, R31, -INF , !P5 ;  /* 0xff8000001f2e7808 */ /* 0x000fe40006800000 */
[----:B------:R-:W-:Y:S02]  /*9470*/  FSEL R33, R52, -INF , !P4 ;  /* 0xff80000034217808 */ /* 0x000fe40006000000 */
[----:B------:R-:W-:-:S02]  /*9480*/  ISETP.GE.AND P2, PT, R2, R240, PT ;  /* 0x000000f00200720c */ /* 0x000fc40003f46270 */
[C---:B------:R-:W-:Y:S02]  /*9490*/  ISETP.GE.AND P6, PT, R2.reuse, R239, PT ;  /* 0x000000ef0200720c */ /* 0x040fe40003fc6270 */
[C---:B------:R-:W-:Y:S02]  /*94a0*/  ISETP.GE.AND P5, PT, R2.reuse, R238, PT ;  /* 0x000000ee0200720c */ /* 0x040fe40003fa6270 */
[C---:B------:R-:W-:Y:S02]  /*94b0*/  ISETP.GE.AND P4, PT, R2.reuse, R237, PT ;  /* 0x000000ed0200720c */ /* 0x040fe40003f86270 */
[C---:B------:R-:W-:Y:S02]  /*94c0*/  ISETP.LT.OR P2, PT, R2.reuse, R236, P2 ;  /* 0x000000ec0200720c */ /* 0x040fe40001741670 */
[C---:B------:R-:W-:Y:S02]  /*94d0*/  ISETP.LT.OR P6, PT, R2.reuse, R235, P6 ;  /* 0x000000eb0200720c */ /* 0x040fe400037c1670 */
[----:B------:R-:W-:-:S02]  /*94e0*/  ISETP.LT.OR P5, PT, R2, R234, P5 ;  /* 0x000000ea0200720c */ /* 0x000fc40002fa1670 */
[----:B------:R-:W-:Y:S02]  /*94f0*/  ISETP.LT.OR P4, PT, R2, R232, P4 ;  /* 0x000000e80200720c */ /* 0x000fe40002781670 */
[----:B------:R-:W-:Y:S02]  /*9500*/  IADD3 R2, R0, 0x18, RZ ;  /* 0x0000001800027810 */ /* 0x000fe40007ffe0ff */
[----:B------:R-:W-:Y:S02]  /*9510*/  FSEL R44, R54, -INF , !P3 ;  /* 0xff800000362c7808 */ /* 0x000fe40005800000 */
[----:B------:R-:W-:Y:S02]  /*9520*/  FSEL R45, R56, -INF , !P1 ;  /* 0xff800000382d7808 */ /* 0x000fe40004800000 */
[----:B------:R-:W-:Y:S02]  /*9530*/  FSEL R64, R58, -INF , !P0 ;  /* 0xff8000003a407808 */ /* 0x000fe40004000000 */
[----:B------:R-:W-:-:S02]  /*9540*/  FSEL R30, R53, -INF , !P2 ;  /* 0xff800000351e7808 */ /* 0x000fc40005000000 */
[C---:B------:R-:W-:Y:S02]  /*9550*/  ISETP.GE.AND P3, PT, R2.reuse, R240, PT ;  /* 0x000000f00200720c */ /* 0x040fe40003f66270 */
[C---:B------:R-:W-:Y:S02]  /*9560*/  ISETP.GE.AND P1, PT, R2.reuse, R239, PT ;  /* 0x000000ef0200720c */ /* 0x040fe40003f26270 */
[C---:B------:R-:W-:Y:S02]  /*9570*/  ISETP.GE.AND P0, PT, R2.reuse, R238, PT ;  /* 0x000000ee0200720c */ /* 0x040fe40003f06270 */
[C---:B------:R-:W-:Y:S02]  /*9580*/  ISETP.GE.AND P2, PT, R2.reuse, R237, PT ;  /* 0x000000ed0200720c */ /* 0x040fe40003f46270 */
[C---:B------:R-:W-:Y:S02]  /*9590*/  ISETP.LT.OR P3, PT, R2.reuse, R236, P3 ;  /* 0x000000ec0200720c */ /* 0x040fe40001f61670 */
[----:B------:R-:W-:-:S02]  /*95a0*/  ISETP.LT.OR P1, PT, R2, R235, P1 ;  /* 0x000000eb0200720c */ /* 0x000fc40000f21670 */
[C---:B------:R-:W-:Y:S02]  /*95b0*/  ISETP.LT.OR P0, PT, R2.reuse, R234, P0 ;  /* 0x000000ea0200720c */ /* 0x040fe40000701670 */
[----:B------:R-:W-:Y:S02]  /*95c0*/  ISETP.LT.OR P2, PT, R2, R232, P2 ;  /* 0x000000e80200720c */ /* 0x000fe40001741670 */
[----:B------:R-:W-:Y:S02]  /*95d0*/  IADD3 R2, R0, 0x19, RZ ;  /* 0x0000001900027810 */ /* 0x000fe40007ffe0ff */
[----:B------:R-:W-:Y:S02]  /*95e0*/  FSEL R39, R55, -INF , !P6 ;  /* 0xff80000037277808 */ /* 0x000fe40007000000 */
[----:B------:R-:W-:Y:S02]  /*95f0*/  FSEL R43, R57, -INF , !P5 ;  /* 0xff800000392b7808 */ /* 0x000fe40006800000 */
[----:B------:R-:W-:-:S02]  /*9600*/  FSEL R63, R59, -INF , !P4 ;  /* 0xff8000003b3f7808 */ /* 0x000fc40006000000 */
[----:B------:R-:W-:Y:S02]  /*9610*/  FSEL R26, R204, -INF , !P3 ;  /* 0xff800000cc1a7808 */ /* 0x000fe40005800000 */
[C---:B------:R-:W-:Y:S02]  /*9620*/  ISETP.GE.AND P5, PT, R2.reuse, R240, PT ;  /* 0x000000f00200720c */ /* 0x040fe40003fa6270 */
[C---:B------:R-:W-:Y:S02]  /*9630*/  ISETP.GE.AND P4, PT, R2.reuse, R239, PT ;  /* 0x000000ef0200720c */ /* 0x040fe40003f86270 */
[C---:B------:R-:W-:Y:S02]  /*9640*/  ISETP.GE.AND P6, PT, R2.reuse, R238, PT ;  /* 0x000000ee0200720c */ /* 0x040fe40003fc6270 */
[C---:B------:R-:W-:Y:S02]  /*9650*/  ISETP.GE.AND P3, PT, R2.reuse, R237, PT ;  /* 0x000000ed0200720c */ /* 0x040fe40003f66270 */
        /* <DEDUP_REMOVED lines=84> */
[----:B------:R-:W-:-:S02]  /*9ba0*/  ISETP.GE.AND P0, PT, R2, R237, PT ;  /* 0x000000ed0200720c */ /* 0x000fc40003f06270 */
[----:B------:R-:W-:Y:S02]  /*9bb0*/  FSEL R55, R13, -INF , !P1 ;  /* 0xff8000000d377808 */ /* 0x000fe40004800000 */
[C---:B------:R-:W-:Y:S02]  /*9bc0*/  ISETP.LT.OR P0, PT, R2.reuse, R232, P0 ;  /* 0x000000e80200720c */ /* 0x040fe40000701670 */
[----:B------:R-:W-:Y:S02]  /*9bd0*/  ISETP.GE.AND P1, PT, R2, R238, PT ;  /* 0x000000ee0200720c */ /* 0x000fe40003f26270 */
[----:B------:R-:W-:Y:S02]  /*9be0*/  FSEL R53, R246, -INF , !P0 ;  /* 0xff800000f6357808 */ /* 0x000fe40004000000 */
[----:B------:R-:W-:Y:S02]  /*9bf0*/  PLOP3.LUT P0, PT, PT, PT, UP0, 0x80, 0x0 ;  /* 0x000000000000781c */ /* 0x000fe40003f0f008 */
[----:B------:R-:W-:-:S02]  /*9c00*/  ISETP.LT.OR P1, PT, R2, R234, P1 ;  /* 0x000000ea0200720c */ /* 0x000fc40000f21670 */
[----:B------:R-:W-:Y:S02]  /*9c10*/  IADD3 R0, R0, 0x39, RZ ;  /* 0x0000003900007810 */ /* 0x000fe40007ffe0ff */
[----:B------:R-:W-:Y:S02]  /*9c20*/  FSEL R15, R12, -INF , !P3 ;  /* 0xff8000000c0f7808 */ /* 0x000fe40005800000 */
[----:B------:R-:W-:Y:S02]  /*9c30*/  FSEL R16, R243, -INF , !P6 ;  /* 0xff800000f3107808 */ /* 0x000fe40007000000 */
[----:B------:R-:W-:Y:S02]  /*9c40*/  FSEL R18, R139, -INF , !P4 ;  /* 0xff8000008b127808 */ /* 0x000fe40006000000 */
[----:B------:R-:W-:Y:S02]  /*9c50*/  FSEL R13, R137, -INF , !P5 ;  /* 0xff800000890d7808 */ /* 0x000fe40006800000 */
[----:B------:R-:W-:-:S02]  /*9c60*/  FSEL R54, R3, -INF , !P2 ;  /* 0xff80000003367808 */ /* 0x000fc40005000000 */
[----:B------:R-:W-:Y:S02]  /*9c70*/  FSEL R12, R244, -INF , !P1 ;  /* 0xff800000f40c7808 */ /* 0x000fe40004800000 */
[CC--:B------:R-:W-:Y:S02]  /*9c80*/  ISETP.GE.AND P6, PT, R2.reuse, R240.reuse, PT ;  /* 0x000000f00200720c */ /* 0x0c0fe40003fc6270 */
[-C--:B------:R-:W-:Y:S02]  /*9c90*/  ISETP.GE.AND P4, PT, R2, R239.reuse, PT ;  /* 0x000000ef0200720c */ /* 0x080fe40003f86270 */
[C---:B------:R-:W-:Y:S02]  /*9ca0*/  ISETP.GE.AND P5, PT, R0.reuse, R240, PT ;  /* 0x000000f00000720c */ /* 0x040fe40003fa6270 */
[C---:B------:R-:W-:Y:S02]  /*9cb0*/  ISETP.GE.AND P3, PT, R0.reuse, R239, PT ;  /* 0x000000ef0000720c */ /* 0x040fe40003f66270 */
[----:B------:R-:W-:-:S02]  /*9cc0*/  ISETP.GE.AND P2, PT, R0, R238, PT ;  /* 0x000000ee0000720c */ /* 0x000fc40003f46270 */
[----:B------:R-:W-:Y:S02]  /*9cd0*/  ISETP.GE.AND P1, PT, R0, R237, PT ;  /* 0x000000ed0000720c */ /* 0x000fe40003f26270 */
[CC--:B------:R-:W-:Y:S02]  /*9ce0*/  ISETP.LT.OR P6, PT, R2.reuse, R236.reuse, P6 ;  /* 0x000000ec0200720c */ /* 0x0c0fe400037c1670 */
[-C--:B------:R-:W-:Y:S02]  /*9cf0*/  ISETP.LT.OR P4, PT, R2, R235.reuse, P4 ;  /* 0x000000eb0200720c */ /* 0x080fe40002781670 */
[C---:B------:R-:W-:Y:S02]  /*9d00*/  ISETP.LT.OR P5, PT, R0.reuse, R236, P5 ;  /* 0x000000ec0000720c */ /* 0x040fe40002fa1670 */
[C---:B------:R-:W-:Y:S02]  /*9d10*/  ISETP.LT.OR P3, PT, R0.reuse, R235, P3 ;  /* 0x000000eb0000720c */ /* 0x040fe40001f61670 */
[----:B------:R-:W-:-:S02]  /*9d20*/  ISETP.LT.OR P2, PT, R0, R234, P2 ;  /* 0x000000ea0000720c */ /* 0x000fc40001741670 */
[----:B------:R-:W-:Y:S02]  /*9d30*/  ISETP.LT.OR P1, PT, R0, R232, P1 ;  /* 0x000000e80000720c */ /* 0x000fe40000f21670 */
[----:B------:R-:W-:Y:S02]  /*9d40*/  FSEL R11, R245, -INF , !P2 ;  /* 0xff800000f50b7808 */ /* 0x000fe40005000000 */
[----:B------:R-:W-:Y:S02]  /*9d50*/  FSEL R52, R247, -INF , !P1 ;  /* 0xff800000f7347808 */ /* 0x000fe40004800000 */
[----:B------:R-:W-:Y:S02]  /*9d60*/  FSEL R5, R208, -INF , !P6 ;  /* 0xff800000d0057808 */ /* 0x000fe40007000000 */
[----:B------:R-:W-:Y:S02]  /*9d70*/  FSEL R8, R210, -INF , !P4 ;  /* 0xff800000d2087808 */ /* 0x000fe40006000000 */
[----:B------:R-:W-:-:S02]  /*9d80*/  FSEL R4, R209, -INF , !P5 ;  /* 0xff800000d1047808 */ /* 0x000fc40006800000 */
[----:B------:R-:W-:Y:S01]  /*9d90*/  FSEL R7, R211, -INF , !P3 ;  /* 0xff800000d3077808 */ /* 0x000fe20005800000 */
[----:B------:R-:W-:Y:S05]  /*9da0*/  @!P0 BRA `(.L_x_433) ;  /* 0x0000024000008947 */ /* 0x000fea0003800000 */
[----:B------:R-:W2:Y:S04]  /*9db0*/  LDL.64 R204, [R1+0x60] ;  /* 0x0000600001cc7983 */ /* 0x000ea80000100a00 */
[----:B------:R-:W3:Y:S01]  /*9dc0*/  LDL.64 R138, [R1+0x58] ;  /* 0x00005800018a7983 */ /* 0x000ee20000100a00 */
[----:B------:R-:W-:Y:S02]  /*9dd0*/  UIADD3 UR14, UR8, -0x3, URZ ;  /* 0xfffffffd080e7890 */ /* 0x000fe4000fffe03f */
[----:B------:R-:W-:Y:S02]  /*9de0*/  ULDC.64 UR4, c[0x0][0x198] ;  /* 0x0000660000047ab9 */ /* 0x000fe40000000a00 */
[----:B------:R-:W-:-:S02]  /*9df0*/  USHF.R.S32.HI UR13, URZ, 0x1f, UR14 ;  /* 0x0000001f3f0d7899 */ /* 0x000fc4000801140e */
[----:B------:R-:W-:Y:S02]  /*9e00*/  UIMAD.WIDE.U32 UR16, UR14, UR4, URZ ;  /* 0x000000040e1072a5 */ /* 0x000fe4000f8e003f */
[----:B------:R-:W-:Y:S02]  /*9e10*/  UIMAD UR13, UR13, UR4, URZ ;  /* 0x000000040d0d72a4 */ /* 0x000fe4000f8e023f */
[----:B------:R-:W-:Y:S02]  /*9e20*/  USHF.L.U32 UR4, UR6, 0x5, URZ ;  /* 0x0000000506047899 */ /* 0x000fe4000800063f */
[----:B------:R-:W-:Y:S01]  /*9e30*/  UIMAD UR5, UR14, UR5, UR13 ;  /* 0x000000050e0572a4 */ /* 0x000fe2000f8e020d */
[----:B------:R-:W-:Y:S02]  /*9e40*/  IMAD.U32 R0, RZ, RZ, UR16 ;  /* 0x00000010ff007e24 */ /* 0x000fe4000f8e00ff */
[----:B------:R-:W-:Y:S01]  /*9e50*/  IMAD.U32 R3, RZ, RZ, UR16 ;  /* 0x00000010ff037e24 */ /* 0x000fe2000f8e00ff */
[----:B------:R-:W-:-:S06]  /*9e60*/  UIADD3 UR5, UR17, UR5, URZ ;  /* 0x0000000511057290 */ /* 0x000fcc000fffe03f */
[----:B------:R-:W-:Y:S01]  /*9e70*/  IMAD.U32 R2, RZ, RZ, UR5 ;  /* 0x00000005ff027e24 */ /* 0x000fe2000f8e00ff */
[----:B------:R-:W-:Y:S01]  /*9e80*/  USHF.L.U64.HI UR5, UR6, 0x5, UR7 ;  /* 0x0000000506057899 */ /* 0x000fe20008010207 */
[----:B--2---:R-:W-:-:S04]  /*9e90*/  LEA R0, P1, R0, R204, 0x6 ;  /* 0x000000cc00007211 */ /* 0x004fc800078230ff */
[----:B---3--:R-:W-:Y:S02]  /*9ea0*/  LEA.HI.X R3, R3, R139, R2, 0x6, P1 ;  /* 0x0000008b03037211 */ /* 0x008fe400008f3402 */
[----:B------:R-:W-:-:S04]  /*9eb0*/  LEA R2, P1, R0, c[0x0][0x168], 0x1 ;  /* 0x00005a0000027a11 */ /* 0x000fc800078208ff */
[----:B------:R-:W-:-:S05]  /*9ec0*/  LEA.HI.X R3, R0, c[0x0][0x16c], R3, 0x1, P1 ;  /* 0x00005b0000037a11 */ /* 0x000fca00008f0c03 */
[----:B------:R-:W-:Y:S01]  /*9ed0*/  @!PT LDS RZ, [RZ] ;  /* 0x00000000fffff984 */ /* 0x000fe20000000800 */
[----:B------:R-:W-:Y:S01]  /*9ee0*/  @!PT LDS RZ, [RZ] ;  /* 0x00000000fffff984 */ /* 0x000fe20000000800 */
[----:B------:R-:W-:Y:S01]  /*9ef0*/  @!PT LDS RZ, [RZ] ;  /* 0x00000000fffff984 */ /* 0x000fe20000000800 */
[----:B------:R1:W-:Y:S04]  /*9f00*/  LDGSTS.E.BYPASS.LTC128B.128 [R233+0x8000], [R2.64] ;  /* 0x0800000002e97fae */ /* 0x0003e8000b901d52 */
[----:B------:R1:W-:Y:S02]  /*9f10*/  LDGSTS.E.BYPASS.LTC128B.128 [R233+0xa000], [R2.64+0x80] ;  /* 0x0a00008002e97fae */ /* 0x0003e4000b901d52 */
[----:B-1----:R-:W-:-:S04]  /*9f20*/  IADD3 R2, P1, R2, UR4, RZ ;  /* 0x0000000402027c10 */ /* 0x002fc8000ff3e0ff */
[----:B------:R-:W-:-:S05]  /*9f30*/  IADD3.X R3, R3, UR5, RZ, P1, !PT ;  /* 0x0000000503037c10 */ /* 0x000fca0008ffe4ff */
        /* <DEDUP_REMOVED lines=9> */
[----:B------:R1:W-:Y:S04]  /*9fd0*/  LDGSTS.E.BYPASS.LTC128B.128 [R233+0xb800], [R2.64+0x80] ;  /* 0x0b80008002e97fae */ /* 0x0003e8000b901d52 */
[----:B------:R-:W0:Y:S02]  /*9fe0*/  LDGDEPBAR ;  /* 0x00000000000079af */ /* 0x000e240000000000 */
.L_x_433:
        /* <DEDUP_REMOVED lines=20> */
[----:B------:R-:W-:-:S02]  /*a130*/  MOV R210, R242 ;  /* 0x000000f200d27202 */ /* 0x000fc40000000f00 */
[----:B------:R-:W-:Y:S01]  /*a140*/  FMNMX.FTZ R0, R21, R0, !PT ;  /* 0x0000000015007209 */ /* 0x000fe20007810000 */
[----:B------:R-:W-:Y:S01]  /*a150*/  STL [R1+0xa4], R218 ;  /* 0x0000a4da01007387 */ /* 0x000fe20000100800 */
[----:B------:R-:W-:Y:S02]  /*a160*/  MOV R211, R241 ;  /* 0x000000f100d37202 */ /* 0x000fe40000000f00 */
[----:B------:R-:W-:Y:S01]  /*a170*/  FMNMX.FTZ R0, R20, R0, !PT ;  /* 0x0000000014007209 */ /* 0x000fe20007810000 */
[----:B------:R-:W-:Y:S01]  /*a180*/  STL [R1+0xa0], R217 ;  /* 0x0000a0d901007387 */ /* 0x000fe20000100800 */
[----:B------:R-:W-:Y:S02]  /*a190*/  MOV R207, R231 ;  /* 0x000000e700cf7202 */ /* 0x000fe40000000f00 */
[----:B------:R-:W-:Y:S01]  /*a1a0*/  FMNMX.FTZ R0, R17, R0, !PT ;  /* 0x0000000011007209 */ /* 0x000fe20007810000 */
[----:B------:R-:W-:Y:S03]  /*a1b0*/  STL [R1+0x9c], R212 ;  /* 0x00009cd401007387 */ /* 0x000fe60000100800 */
[----:B------:R-:W-:-:S04]  /*a1c0*/  FMNMX.FTZ R0, R14, R0, !PT ;  /* 0x000000000e007209 */ /* 0x000fc80007810000 */
[----:B------:R-:W-:-:S04]  /*a1d0*/  FMNMX.FTZ R0, R10, R0, !PT ;  /* 0x000000000a007209 */ /* 0x000fc80007810000 */
[----:B------:R-:W-:-:S04]  /*a1e0*/  FMNMX.FTZ R0, R9, R0, !PT ;  /* 0x0000000009007209 */ /* 0x000fc80007810000 */
[----:B------:R-:W-:-:S04]  /*a1f0*/  FMNMX.FTZ R0, R6, R0, !PT ;  /* 0x0000000006007209 */ /* 0x000fc80007810000 */
[----:B------:R-:W-:-:S04]  /*a200*/  FMNMX.FTZ R0, R5, R0, !PT ;  /* 0x0000000005007209 */ /* 0x000fc80007810000 */
        /* <DEDUP_REMOVED lines=17> */
[----:B-1----:R-:W-:Y:S02]  /*a320*/  FMNMX.FTZ R218, R0, R67, !PT ;  /* 0x0000004300da7209 */ /* 0x002fe40007810000 */
[----:B------:R-:W-:Y:S02]  /*a330*/  FMNMX.FTZ R0, R38, R2, !PT ;  /* 0x0000000226007209 */ /* 0x000fe40007810000 */
[----:B------:R-:W-:-:S02]  /*a340*/  FMNMX.FTZ R3, R13, R3, !PT ;  /* 0x000000030d037209 */ /* 0x000fc40007810000 */
[----:B------:R-:W-:Y:S01]  /*a350*/  FMNMX.FTZ R2, R36, R0, !PT ;  /* 0x0000000024027209 */ /* 0x000fe20007810000 */
[C---:B------:R-:W-:Y:S01]  /*a360*/  FMUL.FTZ R0, R218.reuse, c[0x0][0x23c] ;  /* 0x00008f00da007a20 */ /* 0x040fe20000410000 */
[----:B------:R-:W-:Y:S02]  /*a370*/  FSETP.NEU.FTZ.AND P3, PT, R218, -INF , PT ;  /* 0xff800000da00780b */ /* 0x000fe40003f7d000 */
[----:B------:R-:W-:Y:S02]  /*a380*/  FMNMX.FTZ R2, R31, R2, !PT ;  /* 0x000000021f027209 */ /* 0x000fe40007810000 */
[----:B------:R-:W-:Y:S02]  /*a390*/  FMNMX.FTZ R3, R8, R3, !PT ;  /* 0x0000000308037209 */ /* 0x000fe40007810000 */
[----:B------:R-:W-:Y:S02]  /*a3a0*/  FSEL R0, R0, RZ, P3 ;  /* 0x000000ff00007208 */ /* 0x000fe40001800000 */
[----:B------:R-:W-:-:S02]  /*a3b0*/  FMNMX.FTZ R2, R28, R2, !PT ;  /* 0x000000021c027209 */ /* 0x000fc40007810000 */
[----:B------:R-:W-:Y:S01]  /*a3c0*/  FMNMX.FTZ R3, R7, R3, !PT ;  /* 0x0000000307037209 */ /* 0x000fe20007810000 */
[--C-:B------:R-:W-:Y:S01]  /*a3d0*/  FFMA.FTZ R250, R30, c[0x0][0x23c], -R0.reuse ;  /* 0x00008f001efa7a23 */ /* 0x100fe20000010800 */
[----:B------:R-:W-:Y:S01]  /*a3e0*/  MOV R67, R211 ;  /* 0x000000d300437202 */ /* 0x000fe20000000f00 */
[--C-:B------:R-:W-:Y:S02]  /*a3f0*/  FFMA.FTZ R30, R20, c[0x0][0x23c], -R0.reuse ;  /* 0x00008f00141e7a23 */ /* 0x100fe40000010800 */
[--C-:B------:R-:W-:Y:S02]  /*a400*/  FFMA.FTZ R224, R14, c[0x0][0x23c], -R0.reuse ;  /* 0x00008f000ee07a23 */ /* 0x100fe40000010800 */
[--C-:B------:R-:W-:Y:S02]  /*a410*/  FFMA.FTZ R27, R27, c[0x0][0x23c], -R0.reuse ;  /* 0x00008f001b1b7a23 */ /* 0x100fe40000010800 */
[--C-:B------:R-:W-:Y:S02]  /*a420*/  FFMA.FTZ R41, R41, c[0x0][0x23c], -R0.reuse ;  /* 0x00008f0029297a23 */ /* 0x100fe40000010800 */
[----:B------:R-:W-:-:S02]  /*a430*/  FFMA.FTZ R40, R40, c[0x0][0x23c], -R0 ;  /* 0x00008f0028287a23 */ /* 0x000fc40000010800 */
[--C-:B------:R-:W-:Y:S01]  /*a440*/  FFMA.FTZ R206, R34, c[0x0][0x23c], -R0.reuse ;  /* 0x00008f0022ce7a23 */ /* 0x100fe20000010800 */
[----:B------:R-:W-:Y:S01]  /*a450*/  MOV R34, R207 ;  /* 0x000000cf00227202 */ /* 0x000fe20000000f00 */
[--C-:B------:R-:W-:Y:S01]  /*a460*/  FFMA.FTZ R251, R33, c[0x0][0x23c], -R0.reuse ;  /* 0x00008f0021fb7a23 */ /* 0x100fe20000010800 */
[----:B------:R-:W-:Y:S01]  /*a470*/  MUFU.EX2 R41, R41 ;  /* 0x0000002900297308 */ /* 0x000fe20000000800 */
[--C-:B------:R-:W-:Y:S02]  /*a480*/  FFMA.FTZ R249, R26, c[0x0][0x23c], -R0.reuse ;  /* 0x00008f001af97a23 */ /* 0x100fe40000010800 */
[--C-:B------:R-:W-:Y:S02]  /*a490*/  FFMA.FTZ R248, R21, c[0x0][0x23c], -R0.reuse ;  /* 0x00008f0015f87a23 */ /* 0x100fe40000010800 */
[--C-:B------:R-:W-:Y:S02]  /*a4a0*/  FFMA.FTZ R225, R17, c[0x0][0x23c], -R0.reuse ;  /* 0x00008f0011e17a23 */ /* 0x100fe40000010800 */
[--C-:B------:R-:W-:Y:S01]  /*a4b0*/  FFMA.FTZ R223, R10, c[0x0][0x23c], -R0.reuse ;  /* 0x00008f000adf7a23 */ /* 0x100fe20000010800 */
[----:B------:R-:W-:Y:S01]  /*a4c0*/  MUFU.EX2 R40, R40 ;  /* 0x0000002800287308 */ /* 0x000fe20000000800 */
[----:B------:R-:W-:-:S02]  /*a4d0*/  FFMA.FTZ R209, R9, c[0x0][0x23c], -R0 ;  /* 0x00008f0009d17a23 */ /* 0x000fc40000010800 */
[--C-:B------:R-:W-:Y:S02]  /*a4e0*/  FFMA.FTZ R14, R6, c[0x0][0x23c], -R0.reuse ;  /* 0x00008f00060e7a23 */ /* 0x100fe40000010800 */
[--C-:B------:R-:W-:Y:S02]  /*a4f0*/  FFMA.FTZ R208, R5, c[0x0][0x23c], -R0.reuse ;  /* 0x00008f0005d07a23 */ /* 0x100fe40000010800 */
[----:B------:R-:W-:Y:S01]  /*a500*/  FFMA.FTZ R20, R4, c[0x0][0x23c], -R0 ;  /* 0x00008f0004147a23 */ /* 0x000fe20000010800 */
[----:B------:R-:W-:Y:S01]  /*a510*/  FMNMX.FTZ R0, R24, R2, !PT ;  /* 0x0000000218007209 */ /* 0x000fe20007810000 */
[----:B------:R-:W-:Y:S01]  /*a520*/  IMAD.MOV.U32 R21, RZ, RZ, R210 ;  /* 0x000000ffff157224 */ /* 0x000fe200078e00d2 */
[----:B------:R-:W1:Y:S01]  /*a530*/  SHFL.BFLY PT, R2, R3, 0x2, 0x1f ;  /* 0x0c401f0003027f89 */ /* 0x000e6200000e0000 */
[----:B------:R-:W-:Y:S01]  /*a540*/  IMAD.MOV.U32 R207, RZ, RZ, R252 ;  /* 0x000000ffffcf7224 */ /* 0x000fe200078e00fc */
[----:B------:R-:W-:Y:S01]  /*a550*/  FMNMX.FTZ R0, R23, R0, !PT ;  /* 0x0000000017007209 */ /* 0x000fe20007810000 */
[----:B------:R-:W-:Y:S03]  /*a560*/  MUFU.EX2 R206, R206 ;  /* 0x000000ce00ce7308 */ /* 0x000fe60000000800 */
[----:B------:R-:W-:-:S04]  /*a570*/  FMNMX.FTZ R0, R18, R0, !PT ;  /* 0x0000000012007209 */ /* 0x000fc80007810000 */
[----:B------:R-:W-:-:S04]  /*a580*/  FMNMX.FTZ R0, R15, R0, !PT ;  /* 0x000000000f007209 */ /* 0x000fc80007810000 */
[----:B------:R-:W-:-:S04]  /*a590*/  FMNMX.FTZ R0, R12, R0, !PT ;  /* 0x000000000c007209 */ /* 0x000fc80007810000 */
[----:B------:R-:W-:Y:S02]  /*a5a0*/  FMNMX.FTZ R0, R11, R0, !PT ;  /* 0x000000000b007209 */ /* 0x000fe40007810000 */
[----:B-1----:R-:W-:-:S03]  /*a5b0*/  FMNMX.FTZ R3, R3, R2, !PT ;  /* 0x0000000203037209 */ /* 0x002fc60007810000 */
[----:B------:R-:W1:Y:S04]  /*a5c0*/  SHFL.BFLY PT, R2, R0, 0x2, 0x1f ;  /* 0x0c401f0000027f89 */ /* 0x000e6800000e0000 */
[----:B------:R-:W2:Y:S01]  /*a5d0*/  SHFL.BFLY PT, R4, R3, 0x1, 0x1f ;  /* 0x0c201f0003047f89 */ /* 0x000ea200000e0000 */
[----:B-1----:R-:W-:Y:S02]  /*a5e0*/  FMNMX.FTZ R2, R0, R2, !PT ;  /* 0x0000000200027209 */ /* 0x002fe40007810000 */
[----:B--2---:R-:W-:-:S03]  /*a5f0*/  FMNMX.FTZ R138, R3, R4, !PT ;  /* 0x00000004038a7209 */ /* 0x004fc60007810000 */
[----:B------:R-:W1:Y:S01]  /*a600*/  SHFL.BFLY PT, R3, R2, 0x1, 0x1f ;  /* 0x0c201f0002037f89 */ /* 0x000e6200000e0000 */
[C---:B------:R-:W-:Y:S01]  /*a610*/  FSETP.NEU.FTZ.AND P2, PT, R138.reuse, -INF , PT ;  /* 0xff8000008a00780b */ /* 0x040fe20003f5d000 */
[----:B------:R-:W-:Y:S02]  /*a620*/  FMUL.FTZ R0, R138, c[0x0][0x23c] ;  /* 0x00008f008a007a20 */ /* 0x000fe40000410000 */
[----:B------:R2:W-:Y:S03]  /*a630*/  STL [R1+0x34], R138 ;  /* 0x0000348a01007387 */ /* 0x0005e60000100800 */
[----:B------:R-:W-:-:S05]  /*a640*/  FSEL R0, R0, RZ, P2 ;  /* 0x000000ff00007208 */ /* 0x000fca0001000000 */
[--C-:B------:R-:W-:Y:S02]  /*a650*/  FFMA.FTZ R204, R47, c[0x0][0x23c], -R0.reuse ;  /* 0x00008f002fcc7a23 */ /* 0x100fe40000010800 */
[--C-:B------:R-:W-:Y:S02]  /*a660*/  FFMA.FTZ R247, R44, c[0x0][0x23c], -R0.reuse ;  /* 0x00008f002cf77a23 */ /* 0x100fe40000010800 */
[--C-:B------:R-:W-:Y:S02]  /*a670*/  FFMA.FTZ R246, R39, c[0x0][0x23c], -R0.reuse ;  /* 0x00008f0027f67a23 */ /* 0x100fe40000010800 */
[--C-:B------:R-:W-:Y:S01]  /*a680*/  FFMA.FTZ R244, R32, c[0x0][0x23c], -R0.reuse ;  /* 0x00008f0020f47a23 */ /* 0x100fe20000010800 */
[----:B------:R-:W-:Y:S01]  /*a690*/  MUFU.EX2 R204, R204 ;  /* 0x000000cc00cc7308 */ /* 0x000fe20000000800 */
[--C-:B------:R-:W-:Y:S02]  /*a6a0*/  FFMA.FTZ R222, R29, c[0x0][0x23c], -R0.reuse ;  /* 0x00008f001dde7a23 */ /* 0x100fe40000010800 */
[--C-:B------:R-:W-:Y:S01]  /*a6b0*/  FFMA.FTZ R221, R25, c[0x0][0x23c], -R0.reuse ;  /* 0x00008f0019dd7a23 */ /* 0x100fe20000010800 */
[----:B-1----:R-:W-:Y:S01]  /*a6c0*/  FMNMX.FTZ R137, R2, R3, !PT ;  /* 0x0000000302897209 */ /* 0x002fe20007810000 */
[--C-:B------:R-:W-:Y:S01]  /*a6d0*/  FFMA.FTZ R6, R37, c[0x0][0x23c], -R0.reuse ;  /* 0x00008f0025067a23 */ /* 0x100fe20000010800 */
[----:B------:R-:W-:Y:S01]  /*a6e0*/  MOV R37, R138 ;  /* 0x0000008a00257202 */ /* 0x000fe20000000f00 */
[----:B------:R-:W-:Y:S01]  /*a6f0*/  FFMA.FTZ R205, R50, c[0x0][0x23c], -R0 ;  /* 0x00008f0032cd7a23 */ /* 0x000fe20000010800 */
[----:B------:R-:W-:Y:S01]  /*a700*/  MOV R50, R209 ;  /* 0x000000d100327202 */ /* 0x000fe20000000f00 */
[----:B------:R-:W-:-:S02]  /*a710*/  IMAD.MOV.U32 R47, RZ, RZ, R137 ;  /* 0x000000ffff2f7224 */ /* 0x000fc400078e0089 */
[--C-:B------:R-:W-:Y:S01]  /*a720*/  FFMA.FTZ R139, R46, c[0x0][0x23c], -R0.reuse ;  /* 0x00008f002e8b7a23 */ /* 0x100fe20000010800 */
[----:B------:R-:W-:Y:S01]  /*a730*/  MOV R46, R208 ;  /* 0x000000d0002e7202 */ /* 0x000fe20000000f00 */
[--C-:B------:R-:W-:Y:S01]  /*a740*/  FFMA.FTZ R245, R35, c[0x0][0x23c], -R0.reuse ;  /* 0x00008f0023f57a23 */ /* 0x100fe20000010800 */
[----:B------:R-:W-:Y:S01]  /*a750*/  FSETP.NEU.FTZ.AND P1, PT, R47, -INF , PT ;  /* 0xff8000002f00780b */ /* 0x000fe20003f3d000 */
[--C-:B------:R-:W-:Y:S01]  /*a760*/  FFMA.FTZ R220, R22, c[0x0][0x23c], -R0.reuse ;  /* 0x00008f0016dc7a23 */ /* 0x100fe20000010800 */
[----:B------:R-:W-:Y:S01]  /*a770*/  MUFU.EX2 R205, R205 ;  /* 0x000000cd00cd7308 */ /* 0x000fe20000000800 */
[--C-:B------:R-:W-:Y:S02]  /*a780*/  FFMA.FTZ R25, R19, c[0x0][0x23c], -R0.reuse ;  /* 0x00008f0013197a23 */ /* 0x100fe40000010800 */
[--C-:B------:R-:W-:Y:S02]  /*a790*/  FFMA.FTZ R44, R16, c[0x0][0x23c], -R0.reuse ;  /* 0x00008f00102c7a23 */ /* 0x100fe40000010800 */
[----:B------:R-:W-:-:S02]  /*a7a0*/  FFMA.FTZ R39, R13, c[0x0][0x23c], -R0 ;  /* 0x00008f000d277a23 */ /* 0x000fc40000010800 */
[--C-:B------:R-:W-:Y:S01]  /*a7b0*/  FFMA.FTZ R29, R8, c[0x0][0x23c], -R0.reuse ;  /* 0x00008f00081d7a23 */ /* 0x100fe20000010800 */
[----:B------:R-:W-:Y:S01]  /*a7c0*/  MUFU.EX2 R245, R245 ;  /* 0x000000f500f57308 */ /* 0x000fe20000000800 */
[----:B------:R-:W-:Y:S02]  /*a7d0*/  FFMA.FTZ R32, R7, c[0x0][0x23c], -R0 ;  /* 0x00008f0007207a23 */ /* 0x000fe40000010800 */
[----:B------:R-:W-:-:S05]  /*a7e0*/  FMUL.FTZ R0, R47, c[0x0][0x23c] ;  /* 0x00008f002f007a20 */ /* 0x000fca0000410000 */
[----:B------:R-:W-:-:S05]  /*a7f0*/  FSEL R0, R0, RZ, P1 ;  /* 0x000000ff00007208 */ /* 0x000fca0000800000 */
[--C-:B------:R-:W-:Y:S01]  /*a800*/  FFMA.FTZ R219, R31, c[0x0][0x23c], -R0.reuse ;  /* 0x00008f001fdb7a23 */ /* 0x100fe20000010800 */
[----:B------:R-:W-:Y:S01]  /*a810*/  MOV R31, R218 ;  /* 0x000000da001f7202 */ /* 0x000fe20000000f00 */
[--C-:B------:R-:W-:Y:S02]  /*a820*/  FFMA.FTZ R218, R24, c[0x0][0x23c], -R0.reuse ;  /* 0x00008f0018da7a23 */ /* 0x100fe40000010800 */
[--C-:B------:R-:W-:Y:S01]  /*a830*/  FFMA.FTZ R5, R42, c[0x0][0x23c], -R0.reuse ;  /* 0x00008f002a057a23 */ /* 0x100fe20000010800 */
[----:B------:R-:W-:Y:S01]  /*a840*/  MOV R42, R50 ;  /* 0x00000032002a7202 */ /* 0x000fe20000000f00 */
[--C-:B--2---:R-:W-:Y:S02]  /*a850*/  FFMA.FTZ R138, R51, c[0x0][0x23c], -R0.reuse ;  /* 0x00008f00338a7a23 */ /* 0x104fe40000010800 */
[--C-:B------:R-:W-:Y:S02]  /*a860*/  FFMA.FTZ R137, R49, c[0x0][0x23c], -R0.reuse ;  /* 0x00008f0031897a23 */ /* 0x100fe40000010800 */
[----:B------:R-:W-:-:S02]  /*a870*/  FFMA.FTZ R10, R48, c[0x0][0x23c], -R0 ;  /* 0x00008f00300a7a23 */ /* 0x000fc40000010800 */
[--C-:B------:R-:W-:Y:S01]  /*a880*/  FFMA.FTZ R243, R45, c[0x0][0x23c], -R0.reuse ;  /* 0x00008f002df37a23 */ /* 0x100fe20000010800 */
[----:B------:R-:W-:Y:S01]  /*a890*/  MOV R45, R20 ;  /* 0x00000014002d7202 */ /* 0x000fe20000000f00 */
[--C-:B------:R-:W-:Y:S02]  /*a8a0*/  FFMA.FTZ R242, R43, c[0x0][0x23c], -R0.reuse ;  /* 0x00008f002bf27a23 */ /* 0x100fe40000010800 */
[--C-:B------:R-:W-:Y:S02]  /*a8b0*/  FFMA.FTZ R241, R38, c[0x0][0x23c], -R0.reuse ;  /* 0x00008f0026f17a23 */ /* 0x100fe40000010800 */
[--C-:B------:R-:W-:Y:S01]  /*a8c0*/  FFMA.FTZ R231, R36, c[0x0][0x23c], -R0.reuse ;  /* 0x00008f0024e77a23 */ /* 0x100fe20000010800 */
[----:B------:R-:W-:Y:S01]  /*a8d0*/  MUFU.EX2 R243, R243 ;  /* 0x000000f300f37308 */ /* 0x000fe20000000800 */
[--C-:B------:R-:W-:Y:S02]  /*a8e0*/  FFMA.FTZ R28, R28, c[0x0][0x23c], -R0.reuse ;  /* 0x00008f001c1c7a23 */ /* 0x100fe40000010800 */
[----:B------:R-:W-:-:S02]  /*a8f0*/  FFMA.FTZ R217, R23, c[0x0][0x23c], -R0 ;  /* 0x00008f0017d97a23 */ /* 0x000fc40000010800 */
[--C-:B------:R-:W-:Y:S02]  /*a900*/  FFMA.FTZ R24, R18, c[0x0][0x23c], -R0.reuse ;  /* 0x00008f0012187a23 */ /* 0x100fe40000010800 */
[--C-:B------:R-:W-:Y:S02]  /*a910*/  FFMA.FTZ R15, R15, c[0x0][0x23c], -R0.reuse ;  /* 0x00008f000f0f7a23 */ /* 0x100fe40000010800 */
[--C-:B------:R-:W-:Y:S02]  /*a920*/  FFMA.FTZ R212, R12, c[0x0][0x23c], -R0.reuse ;  /* 0x00008f000cd47a23 */ /* 0x100fe40000010800 */
[----:B------:R-:W-:Y:S01]  /*a930*/  FFMA.FTZ R26, R11, c[0x0][0x23c], -R0 ;  /* 0x00008f000b1a7a23 */ /* 0x000fe20000010800 */
[----:B------:R-:W-:Y:S01]  /*a940*/  FSEL R0, R31, RZ, P3 ;  /* 0x000000ff1f007208 */ /* 0x000fe20001800000 */
[----:B------:R-:W-:Y:S01]  /*a950*/  IMAD.MOV.U32 R12, RZ, RZ, R21 ;  /* 0x000000ffff0c7224 */ /* 0x000fe200078e0015 */
[----:B------:R-:W-:Y:S03]  /*a960*/  MUFU.EX2 R11, R6 ;  /* 0x00000006000b7308 */ /* 0x000fe60000000800 */
[----:B------:R-:W-:Y:S01]  /*a970*/  FADD.FTZ R4, R135, -R0 ;  /* 0x8000000087047221 */ /* 0x000fe20000010000 */
[----:B------:R-:W-:-:S04]  /*a980*/  FSEL R0, R37, RZ, P2 ;  /* 0x000000ff25007208 */ /* 0x000fc80001000000 */
[----:B------:R-:W-:Y:S01]  /*a990*/  MUFU.EX2 R6, R5 ;  /* 0x0000000500067308 */ /* 0x000fe20000000800 */
[----:B------:R-:W-:Y:S01]  /*a9a0*/  FADD.FTZ R3, R134, -R0 ;  /* 0x8000000086037221 */ /* 0x000fe20000010000 */
[----:B------:R-:W-:-:S03]  /*a9b0*/  FMNMX.FTZ R0, R132, R60, !PT ;  /* 0x0000003c84007209 */ /* 0x000fc60007810000 */
[----:B------:R-:W-:Y:S01]  /*a9c0*/  FMUL.FTZ R3, R3, c[0x0][0x23c] ;  /* 0x00008f0003037a20 */ /* 0x000fe20000410000 */
[----:B------:R-:W-:Y:S02]  /*a9d0*/  FMNMX.FTZ R0, R136, R0, !PT ;  /* 0x0000000088007209 */ /* 0x000fe40007810000 */
[----:B------:R1:W-:Y:S02]  /*a9e0*/  MUFU.EX2 R134, R27 ;  /* 0x0000001b00867308 */ /* 0x0003e40000000800 */
[----:B------:R-:W-:-:S04]  /*a9f0*/  FMNMX.FTZ R0, R66, R0, !PT ;  /* 0x0000000042007209 */ /* 0x000fc80007810000 */
[----:B------:R-:W-:-:S04]  /*aa00*/  FMNMX.FTZ R0, R65, R0, !PT ;  /* 0x0000000041007209 */ /* 0x000fc80007810000 */
[----:B------:R-:W-:-:S04]  /*aa10*/  FMNMX.FTZ R0, R64, R0, !PT ;  /* 0x0000000040007209 */ /* 0x000fc80007810000 */
[----:B------:R-:W-:Y:S02]  /*aa20*/  FMNMX.FTZ R0, R63, R0, !PT ;  /* 0x000000003f007209 */ /* 0x000fe40007810000 */
[----:B-1----:R-:W-:Y:S02]  /*aa30*/  MOV R27, R67 ;  /* 0x00000043001b7202 */ /* 0x002fe40000000f00 */
[----:B------:R-:W-:-:S04]  /*aa40*/  FMNMX.FTZ R0, R62, R0, !PT ;  /* 0x000000003e007209 */ /* 0x000fc80007810000 */
        /* <DEDUP_REMOVED lines=8> */
[----:B------:R-:W-:-:S05]  /*aad0*/  FMNMX.FTZ R0, R52, R0, !PT ;  /* 0x0000000034007209 */ /* 0x000fca0007810000 */
[----:B------:R-:W1:Y:S02]  /*aae0*/  SHFL.BFLY PT, R2, R0, 0x2, 0x1f ;  /* 0x0c401f0000027f89 */ /* 0x000e6400000e0000 */
[----:B-1----:R-:W-:-:S05]  /*aaf0*/  FMNMX.FTZ R0, R0, R2, !PT ;  /* 0x0000000200007209 */ /* 0x002fca0007810000 */
[----:B------:R-:W1:Y:S02]  /*ab00*/  SHFL.BFLY PT, R2, R0, 0x1, 0x1f ;  /* 0x0c201f0000027f89 */ /* 0x000e6400000e0000 */
[----:B-1----:R-:W-:Y:S01]  /*ab10*/  FMNMX.FTZ R19, R0, R2, !PT ;  /* 0x0000000200137209 */ /* 0x002fe20007810000 */
[----:B------:R-:W-:-:S03]  /*ab20*/  FMUL.FTZ R2, R4, c[0x0][0x23c] ;  /* 0x00008f0004027a20 */ /* 0x000fc60000410000 */
[C---:B------:R-:W-:Y:S01]  /*ab30*/  FSETP.NEU.FTZ.AND P2, PT, R19.reuse, -INF , PT ;  /* 0xff8000001300780b */ /* 0x040fe20003f5d000 */
[----:B------:R-:W-:Y:S01]  /*ab40*/  FMUL.FTZ R0, R19, c[0x0][0x23c] ;  /* 0x00008f0013007a20 */ /* 0x000fe20000410000 */
[----:B------:R1:W-:Y:S01]  /*ab50*/  STL [R1+0x30], R19 ;  /* 0x0000301301007387 */ /* 0x0003e20000100800 */
[----:B------:R-:W2:Y:S03]  /*ab60*/  MUFU.EX2 R2, R2 ;  /* 0x0000000200027308 */ /* 0x000ea60000000800 */
[----:B------:R-:W-:-:S05]  /*ab70*/  FSEL R0, R0, RZ, P2 ;  /* 0x000000ff00007208 */ /* 0x000fca0001000000 */
[--C-:B------:R-:W-:Y:S02]  /*ab80*/  FFMA.FTZ R7, R65, c[0x0][0x23c], -R0.reuse ;  /* 0x00008f0041077a23 */ /* 0x100fe40000010800 */
[--C-:B------:R-:W-:Y:S02]  /*ab90*/  FFMA.FTZ R210, R64, c[0x0][0x23c], -R0.reuse ;  /* 0x00008f0040d27a23 */ /* 0x100fe40000010800 */
[--C-:B------:R-:W-:Y:S02]  /*aba0*/  FFMA.FTZ R43, R53, c[0x0][0x23c], -R0.reuse ;  /* 0x00008f00352b7a23 */ /* 0x100fe40000010800 */
[----:B------:R-:W-:Y:S02]  /*abb0*/  FFMA.FTZ R33, R52, c[0x0][0x23c], -R0 ;  /* 0x00008f0034217a23 */ /* 0x000fe40000010800 */
[-C--:B--2---:R-:W-:Y:S01]  /*abc0*/  FMUL.FTZ R64, R148, R2.reuse ;  /* 0x0000000294407220 */ /* 0x084fe20000410000 */
[----:B------:R-:W-:Y:S01]  /*abd0*/  MUFU.EX2 R210, R210 ;  /* 0x000000d200d27308 */ /* 0x000fe20000000800 */
[----:B------:R-:W-:-:S02]  /*abe0*/  FMUL.FTZ R65, R149, R2 ;  /* 0x0000000295417220 */ /* 0x000fc40000410000 */
[-C--:B------:R-:W-:Y:S02]  /*abf0*/  FMUL.FTZ R52, R140, R2.reuse ;  /* 0x000000028c347220 */ /* 0x080fe40000410000 */
[-C--:B------:R-:W-:Y:S02]  /*ac00*/  FMUL.FTZ R53, R141, R2.reuse ;  /* 0x000000028d357220 */ /* 0x080fe40000410000 */
[-C--:B------:R-:W-:Y:S02]  /*ac10*/  FFMA.FTZ R207, R207, R2.reuse, R134 ;  /* 0x00000002cfcf7223 */ /* 0x080fe40000010086 */
[-C--:B------:R-:W-:Y:S02]  /*ac20*/  FMUL.FTZ R168, R168, R2.reuse ;  /* 0x00000002a8a87220 */ /* 0x080fe40000410000 */
[-C--:B------:R-:W-:Y:S02]  /*ac30*/  FMUL.FTZ R169, R169, R2.reuse ;  /* 0x00000002a9a97220 */ /* 0x080fe40000410000 */
[-C--:B------:R-:W-:Y:S01]  /*ac40*/  FMUL.FTZ R16, R164, R2.reuse ;  /* 0x00000002a4107220 */ /* 0x080fe20000410000 */
[----:B------:R-:W-:Y:S01]  /*ac50*/  MOV R164, R31 ;  /* 0x0000001f00a47202 */ /* 0x000fe20000000f00 */
[----:B------:R-:W-:-:S02]  /*ac60*/  FMUL.FTZ R17, R165, R2 ;  /* 0x00000002a5117220 */ /* 0x000fc40000410000 */
[-C--:B------:R-:W-:Y:S02]  /*ac70*/  FMUL.FTZ R160, R160, R2.reuse ;  /* 0x00000002a0a07220 */ /* 0x080fe40000410000 */
[-C--:B------:R-:W-:Y:S02]  /*ac80*/  FMUL.FTZ R161, R161, R2.reuse ;  /* 0x00000002a1a17220 */ /* 0x080fe40000410000 */
[-C--:B------:R-:W-:Y:S02]  /*ac90*/  FMUL.FTZ R156, R156, R2.reuse ;  /* 0x000000029c9c7220 */ /* 0x080fe40000410000 */
[-C--:B------:R-:W-:Y:S02]  /*aca0*/  FMUL.FTZ R157, R157, R2.reuse ;  /* 0x000000029d9d7220 */ /* 0x080fe40000410000 */
[-C--:B------:R-:W-:Y:S02]  /*acb0*/  FMUL.FTZ R152, R152, R2.reuse ;  /* 0x0000000298987220 */ /* 0x080fe40000410000 */
[----:B------:R-:W-:-:S02]  /*acc0*/  FMUL.FTZ R153, R153, R2 ;  /* 0x0000000299997220 */ /* 0x000fc40000410000 */
[-C--:B------:R-:W-:Y:S02]  /*acd0*/  FMUL.FTZ R144, R144, R2.reuse ;  /* 0x0000000290907220 */ /* 0x080fe40000410000 */
[-C--:B------:R-:W-:Y:S02]  /*ace0*/  FMUL.FTZ R145, R145, R2.reuse ;  /* 0x0000000291917220 */ /* 0x080fe40000410000 */
[-C--:B------:R-:W-:Y:S02]  /*acf0*/  FMUL.FTZ R48, R68, R2.reuse ;  /* 0x0000000244307220 */ /* 0x080fe40000410000 */
[-C--:B------:R-:W-:Y:S01]  /*ad00*/  FMUL.FTZ R49, R69, R2.reuse ;  /* 0x0000000245317220 */ /* 0x080fe20000410000 */
[----:B------:R-:W-:Y:S01]  /*ad10*/  MOV R69, R19 ;  /* 0x0000001300457202 */ /* 0x000fe20000000f00 */
        /* <DEDUP_REMOVED lines=11> */
[----:B------:R-:W-:Y:S01]  /*add0*/  FMUL.FTZ R140, R116, R2 ;  /* 0x00000002748c7220 */ /* 0x000fe20000410000 */
[----:B------:R-:W-:Y:S01]  /*ade0*/  MOV R116, R40 ;  /* 0x0000002800747202 */ /* 0x000fe20000000f00 */
[-C--:B------:R-:W-:Y:S01]  /*adf0*/  FMUL.FTZ R141, R117, R2.reuse ;  /* 0x00000002758d7220 */ /* 0x080fe20000410000 */
[----:B------:R-:W-:Y:S01]  /*ae00*/  MOV R117, R41 ;  /* 0x0000002900757202 */ /* 0x000fe20000000f00 */
[-C--:B------:R-:W-:Y:S02]  /*ae10*/  FMUL.FTZ R148, R128, R2.reuse ;  /* 0x0000000280947220 */ /* 0x080fe40000410000 */
[----:B------:R-:W-:Y:S01]  /*ae20*/  FMUL.FTZ R149, R129, R2 ;  /* 0x0000000281957220 */ /* 0x000fe20000410000 */
[----:B------:R-:W-:Y:S01]  /*ae30*/  FSEL R2, R47, RZ, P1 ;  /* 0x000000ff2f027208 */ /* 0x000fe20000800000 */
[----:B------:R-:W-:-:S02]  /*ae40*/  FFMA.FTZ R4, R60, c[0x0][0x23c], -R0 ;  /* 0x00008f003c047a23 */ /* 0x000fc40000010800 */
[--C-:B------:R-:W-:Y:S01]  /*ae50*/  FFMA.FTZ R9, R136, c[0x0][0x23c], -R0.reuse ;  /* 0x00008f0088097a23 */ /* 0x100fe20000010800 */
[----:B------:R-:W-:Y:S01]  /*ae60*/  MOV R136, R25 ;  /* 0x0000001900887202 */ /* 0x000fe20000000f00 */
[--C-:B------:R-:W-:Y:S02]  /*ae70*/  FFMA.FTZ R8, R66, c[0x0][0x23c], -R0.reuse ;  /* 0x00008f0042087a23 */ /* 0x100fe40000010800 */
[--C-:B------:R-:W-:Y:S02]  /*ae80*/  FFMA.FTZ R209, R63, c[0x0][0x23c], -R0.reuse ;  /* 0x00008f003fd17a23 */ /* 0x100fe40000010800 */
[--C-:B------:R-:W-:Y:S02]  /*ae90*/  FFMA.FTZ R208, R62, c[0x0][0x23c], -R0.reuse ;  /* 0x00008f003ed07a23 */ /* 0x100fe40000010800 */
[--C-:B------:R-:W-:Y:S02]  /*aea0*/  FFMA.FTZ R211, R61, c[0x0][0x23c], -R0.reuse ;  /* 0x00008f003dd37a23 */ /* 0x100fe40000010800 */
[----:B------:R-:W-:-:S02]  /*aeb0*/  FFMA.FTZ R252, R59, c[0x0][0x23c], -R0 ;  /* 0x00008f003bfc7a23 */ /* 0x000fc40000010800 */
[--C-:B------:R-:W-:Y:S02]  /*aec0*/  FFMA.FTZ R13, R58, c[0x0][0x23c], -R0.reuse ;  /* 0x00008f003a0d7a23 */ /* 0x100fe40000010800 */
[--C-:B------:R-:W-:Y:S02]  /*aed0*/  FFMA.FTZ R36, R57, c[0x0][0x23c], -R0.reuse ;  /* 0x00008f0039247a23 */ /* 0x100fe40000010800 */
[--C-:B------:R-:W-:Y:S02]  /*aee0*/  FFMA.FTZ R38, R56, c[0x0][0x23c], -R0.reuse ;  /* 0x00008f0038267a23 */ /* 0x100fe40000010800 */
[--C-:B------:R-:W-:Y:S01]  /*aef0*/  FFMA.FTZ R135, R55, c[0x0][0x23c], -R0.reuse ;  /* 0x00008f0037877a23 */ /* 0x100fe20000010800 */
[----:B------:R-:W-:Y:S01]  /*af00*/  MOV R165, R36 ;  /* 0x0000002400a57202 */ /* 0x000fe20000000f00 */
[----:B------:R-:W-:Y:S01]  /*af10*/  FFMA.FTZ R35, R54, c[0x0][0x23c], -R0 ;  /* 0x00008f0036237a23 */ /* 0x000fe20000010800 */
[----:B------:R-:W-:Y:S01]  /*af20*/  MOV R68, R38 ;  /* 0x0000002600447202 */ /* 0x000fe20000000f00 */
[----:B------:R2:W3:Y:S01]  /*af30*/  MUFU.EX2 R0, R3 ;  /* 0x0000000300007308 */ /* 0x0004e20000000800 */
[----:B------:R-:W-:-:S02]  /*af40*/  IMAD.MOV.U32 R80, RZ, RZ, R43 ;  /* 0x000000ffff507224 */ /* 0x000fc400078e002b */
[----:B--2---:R-:W-:Y:S01]  /*af50*/  FADD.FTZ R3, R133, -R2 ;  /* 0x8000000285037221 */ /* 0x004fe20000010000 */
[----:B------:R-:W-:Y:S01]  /*af60*/  FSEL R2, R69, RZ, P2 ;  /* 0x000000ff45027208 */ /* 0x000fe20001000000 */
[----:B---3--:R-:W-:Y:S01]  /*af70*/  FMUL.FTZ R66, R150, R0 ;  /* 0x0000000096427220 */ /* 0x008fe20000410000 */
[----:B------:R-:W-:Y:S01]  /*af80*/  MOV R133, R32 ;  /* 0x0000002000857202 */ /* 0x000fe20000000f00 */
[----:B------:R-:W-:Y:S02]  /*af90*/  FMUL.FTZ R3, R3, c[0x0][0x23c] ;  /* 0x00008f0003037a20 */ /* 0x000fe40000410000 */
[----:B------:R-:W-:Y:S02]  /*afa0*/  FADD.FTZ R2, R132, -R2 ;  /* 0x8000000284027221 */ /* 0x000fe40000010000 */
[----:B------:R-:W-:Y:S02]  /*afb0*/  FMUL.FTZ R54, R142, R0 ;  /* 0x000000008e367220 */ /* 0x000fe40000410000 */
[----:B------:R-:W-:-:S02]  /*afc0*/  FMUL.FTZ R5, R2, c[0x0][0x23c] ;  /* 0x00008f0002057a20 */ /* 0x000fc40000410000 */
[----:B------:R-:W2:Y:S01]  /*afd0*/  MUFU.EX2 R2, R3 ;  /* 0x0000000300027308 */ /* 0x000ea20000000800 */
        /* <DEDUP_REMOVED lines=8> */
[----:B------:R-:W-:Y:S02]  /*b060*/  IMAD.MOV.U32 R132, RZ, RZ, R29 ;  /* 0x000000ffff847224 */ /* 0x000fe400078e001d */
[----:B------:R-:W-:Y:S02]  /*b070*/  IMAD.MOV.U32 R82, RZ, RZ, R44 ;  /* 0x000000ffff527224 */ /* 0x000fe400078e002c */
[----:B--2---:R-:W-:Y:S02]  /*b080*/  FFMA.FTZ R128, R12, R2, R6 ;  /* 0x000000020c807223 */ /* 0x004fe40000010006 */
[----:B------:R-:W-:Y:S02]  /*b090*/  IMAD.MOV.U32 R12, RZ, RZ, R24 ;  /* 0x000000ffff0c7224 */ /* 0x000fe400078e0018 */
[----:B------:R-:W-:Y:S02]  /*b0a0*/  IMAD.MOV.U32 R119, RZ, RZ, R28 ;  /* 0x000000ffff777224 */ /* 0x000fe400078e001c */
[----:B------:R-:W-:-:S02]  /*b0b0*/  FMUL.FTZ R170, R170, R0 ;  /* 0x00000000aaaa7220 */ /* 0x000fc40000410000 */
[-C--:B------:R-:W-:Y:S02]  /*b0c0*/  FMUL.FTZ R171, R171, R0.reuse ;  /* 0x00000000abab7220 */ /* 0x080fe40000410000 */
[----:B------:R-:W-:Y:S01]  /*b0d0*/  FMUL.FTZ R18, R166, R0 ;  /* 0x00000000a6127220 */ /* 0x000fe20000410000 */
[----:B------:R-:W-:Y:S01]  /*b0e0*/  MOV R166, R42 ;  /* 0x0000002a00a67202 */ /* 0x000fe20000000f00 */
[-C--:B-1----:R-:W-:Y:S01]  /*b0f0*/  FMUL.FTZ R19, R167, R0.reuse ;  /* 0x00000000a7137220 */ /* 0x082fe20000410000 */
[----:B------:R-:W-:Y:S01]  /*b100*/  MOV R167, R47 ;  /* 0x0000002f00a77202 */ /* 0x000fe20000000f00 */
[-C--:B------:R-:W-:Y:S02]  /*b110*/  FMUL.FTZ R162, R162, R0.reuse ;  /* 0x00000000a2a27220 */ /* 0x080fe40000410000 */
[-C--:B------:R-:W-:Y:S02]  /*b120*/  FMUL.FTZ R163, R163, R0.reuse ;  /* 0x00000000a3a37220 */ /* 0x080fe40000410000 */
[----:B------:R-:W-:-:S02]  /*b130*/  FMUL.FTZ R158, R158, R0 ;  /* 0x000000009e9e7220 */ /* 0x000fc40000410000 */
[-C--:B------:R-:W-:Y:S02]  /*b140*/  FMUL.FTZ R159, R159, R0.reuse ;  /* 0x000000009f9f7220 */ /* 0x080fe40000410000 */
[-C--:B------:R-:W-:Y:S02]  /*b150*/  FMUL.FTZ R154, R154, R0.reuse ;  /* 0x000000009a9a7220 */ /* 0x080fe40000410000 */
[-C--:B------:R-:W-:Y:S02]  /*b160*/  FMUL.FTZ R155, R155, R0.reuse ;  /* 0x000000009b9b7220 */ /* 0x080fe40000410000 */
[-C--:B------:R-:W-:Y:S02]  /*b170*/  FMUL.FTZ R146, R146, R0.reuse ;  /* 0x0000000092927220 */ /* 0x080fe40000410000 */
[-C--:B------:R-:W-:Y:S02]  /*b180*/  FMUL.FTZ R147, R147, R0.reuse ;  /* 0x0000000093937220 */ /* 0x080fe40000410000 */
[-C--:B------:R-:W-:Y:S01]  /*b190*/  FMUL.FTZ R50, R70, R0.reuse ;  /* 0x0000000046327220 */ /* 0x080fe20000410000 */
[----:B------:R-:W-:Y:S01]  /*b1a0*/  MOV R70, R35 ;  /* 0x0000002300467202 */ /* 0x000fe20000000f00 */
[-C--:B------:R-:W-:Y:S01]  /*b1b0*/  FMUL.FTZ R51, R71, R0.reuse ;  /* 0x0000000047337220 */ /* 0x080fe20000410000 */
[----:B------:R-:W-:Y:S01]  /*b1c0*/  MOV R71, R39 ;  /* 0x0000002700477202 */ /* 0x000fe20000000f00 */
[----:B------:R-:W-:Y:S01]  /*b1d0*/  FMUL.FTZ R23, R83, R0 ;  /* 0x0000000053177220 */ /* 0x000fe20000410000 */
        /* <DEDUP_REMOVED lines=11> */
[----:B------:R-:W-:Y:S02]  /*b290*/  FFMA.FTZ R129, R27, R0, R11 ;  /* 0x000000001b817223 */ /* 0x000fe4000001000b */
[-C--:B------:R-:W-:Y:S01]  /*b2a0*/  FMUL.FTZ R172, R172, R2.reuse ;  /* 0x00000002acac7220 */ /* 0x080fe20000410000 */
[----:B------:R1:W2:Y:S01]  /*b2b0*/  MUFU.EX2 R0, R5 ;  /* 0x0000000500007308 */ /* 0x0002a20000000800 */
[-C--:B------:R-:W-:Y:S02]  /*b2c0*/  FMUL.FTZ R173, R173, R2.reuse ;  /* 0x00000002adad7220 */ /* 0x080fe40000410000 */
[----:B------:R-:W-:-:S02]  /*b2d0*/  FMUL.FTZ R180, R180, R2 ;  /* 0x00000002b4b47220 */ /* 0x000fc40000410000 */
[-C--:B------:R-:W-:Y:S02]  /*b2e0*/  FMUL.FTZ R181, R181, R2.reuse ;  /* 0x00000002b5b57220 */ /* 0x080fe40000410000 */
[-C--:B------:R-:W-:Y:S02]  /*b2f0*/  FMUL.FTZ R176, R176, R2.reuse ;  /* 0x00000002b0b07220 */ /* 0x080fe40000410000 */
[-C--:B------:R-:W-:Y:S02]  /*b300*/  FMUL.FTZ R177, R177, R2.reuse ;  /* 0x00000002b1b17220 */ /* 0x080fe40000410000 */
[-C--:B------:R-:W-:Y:S02]  /*b310*/  FMUL.FTZ R188, R188, R2.reuse ;  /* 0x00000002bcbc7220 */ /* 0x080fe40000410000 */
[-C--:B------:R-:W-:Y:S02]  /*b320*/  FMUL.FTZ R189, R189, R2.reuse ;  /* 0x00000002bdbd7220 */ /* 0x080fe40000410000 */
[----:B------:R-:W-:Y:S01]  /*b330*/  FMUL.FTZ R184, R184, R2 ;  /* 0x00000002b8b87220 */ /* 0x000fe20000410000 */
[----:B-1----:R-:W-:Y:S01]  /*b340*/  MOV R5, R26 ;  /* 0x0000001a00057202 */ /* 0x002fe20000000f00 */
[----:B------:R-:W-:-:S02]  /*b350*/  FMUL.FTZ R185, R185, R2 ;  /* 0x00000002b9b97220 */ /* 0x000fc40000410000 */
[-C--:B------:R-:W-:Y:S02]  /*b360*/  FMUL.FTZ R196, R196, R2.reuse ;  /* 0x00000002c4c47220 */ /* 0x080fe40000410000 */
[-C--:B------:R-:W-:Y:S02]  /*b370*/  FMUL.FTZ R197, R197, R2.reuse ;  /* 0x00000002c5c57220 */ /* 0x080fe40000410000 */
[-C--:B------:R-:W-:Y:S02]  /*b380*/  FMUL.FTZ R192, R192, R2.reuse ;  /* 0x00000002c0c07220 */ /* 0x080fe40000410000 */
[-C--:B------:R-:W-:Y:S02]  /*b390*/  FMUL.FTZ R193, R193, R2.reuse ;  /* 0x00000002c1c17220 */ /* 0x080fe40000410000 */
[-C--:B------:R-:W-:Y:S02]  /*b3a0*/  FMUL.FTZ R200, R200, R2.reuse ;  /* 0x00000002c8c87220 */ /* 0x080fe40000410000 */
[----:B------:R-:W-:-:S02]  /*b3b0*/  FMUL.FTZ R201, R201, R2 ;  /* 0x00000002c9c97220 */ /* 0x000fc40000410000 */
[----:B------:R-:W-:Y:S01]  /*b3c0*/  FMUL.FTZ R40, R72, R2 ;  /* 0x0000000248287220 */ /* 0x000fe20000410000 */
[----:B------:R-:W-:Y:S01]  /*b3d0*/  MOV R72, R12 ;  /* 0x0000000c00487202 */ /* 0x000fe20000000f00 */
[-C--:B------:R-:W-:Y:S02]  /*b3e0*/  FMUL.FTZ R41, R73, R2.reuse ;  /* 0x0000000249297220 */ /* 0x080fe40000410000 */
[-C--:B------:R-:W-:Y:S02]  /*b3f0*/  FMUL.FTZ R36, R76, R2.reuse ;  /* 0x000000024c247220 */ /* 0x080fe40000410000 */
[-C--:B------:R-:W-:Y:S02]  /*b400*/  FMUL.FTZ R37, R77, R2.reuse ;  /* 0x000000024d257220 */ /* 0x080fe40000410000 */
[-C--:B------:R-:W-:Y:S02]  /*b410*/  FMUL.FTZ R60, R88, R2.reuse ;  /* 0x00000002583c7220 */ /* 0x080fe40000410000 */
[-C--:B------:R-:W-:Y:S01]  /*b420*/  FMUL.FTZ R61, R89, R2.reuse ;  /* 0x00000002593d7220 */ /* 0x080fe20000410000 */
[----:B------:R1:W-:Y:S01]  /*b430*/  MUFU.EX2 R88, R9 ;  /* 0x0000000900587308 */ /* 0x0003e20000000800 */
[----:B------:R-:W-:Y:S01]  /*b440*/  FMUL.FTZ R56, R92, R2 ;  /* 0x000000025c387220 */ /* 0x000fe20000410000 */
[----:B------:R-:W-:Y:S01]  /*b450*/  MOV R92, R82 ;  /* 0x00000052005c7202 */ /* 0x000fe20000000f00 */
[-C--:B------:R-:W-:Y:S01]  /*b460*/  FMUL.FTZ R57, R93, R2.reuse ;  /* 0x000000025d397220 */ /* 0x080fe20000410000 */
[----:B------:R-:W-:Y:S01]  /*b470*/  MOV R93, R71 ;  /* 0x00000047005d7202 */ /* 0x000fe20000000f00 */
[----:B------:R-:W-:Y:S01]  /*b480*/  FMUL.FTZ R32, R104, R2 ;  /* 0x0000000268207220 */ /* 0x000fe20000410000 */
[----:B------:R-:W-:Y:S01]  /*b490*/  MOV R104, R80 ;  /* 0x0000005000687202 */ /* 0x000fe20000000f00 */
[-C--:B------:R-:W-:Y:S01]  /*b4a0*/  FMUL.FTZ R33, R105, R2.reuse ;  /* 0x0000000269217220 */ /* 0x080fe20000410000 */
[----:B------:R-:W-:Y:S01]  /*b4b0*/  MOV R105, R13 ;  /* 0x0000000d00697202 */ /* 0x000fe20000000f00 */
[-C--:B------:R-:W-:Y:S01]  /*b4c0*/  FMUL.FTZ R28, R108, R2.reuse ;  /* 0x000000026c1c7220 */ /* 0x080fe20000410000 */
[----:B------:R-:W-:Y:S01]  /*b4d0*/  MOV R108, R15 ;  /* 0x0000000f006c7202 */ /* 0x000fe20000000f00 */
[-C--:B------:R-:W-:Y:S01]  /*b4e0*/  FMUL.FTZ R29, R109, R2.reuse ;  /* 0x000000026d1d7220 */ /* 0x080fe20000410000 */
[----:B------:R-:W3:Y:S01]  /*b4f0*/  MUFU.EX2 R89, R138 ;  /* 0x0000008a00597308 */ /* 0x000ee20000000800 */
[----:B------:R-:W-:-:S02]  /*b500*/  FMUL.FTZ R44, R120, R2 ;  /* 0x00000002782c7220 */ /* 0x000fc40000410000 */
[-C--:B------:R-:W-:Y:S01]  /*b510*/  FMUL.FTZ R45, R121, R2.reuse ;  /* 0x00000002792d7220 */ /* 0x080fe20000410000 */
[----:B-1----:R-:W-:Y:S01]  /*b520*/  F2FP.PACK_AB R9, R205, R11 ;  /* 0x0000000bcd09723e */ /* 0x002fe200000000ff */
[-C--:B------:R-:W-:Y:S01]  /*b530*/  FMUL.FTZ R24, R124, R2.reuse ;  /* 0x000000027c187220 */ /* 0x080fe20000410000 */
[----:B------:R-:W-:Y:S01]  /*b540*/  MOV R124, R5 ;  /* 0x00000005007c7202 */ /* 0x000fe20000000f00 */
[----:B------:R-:W-:Y:S01]  /*b550*/  FMUL.FTZ R25, R125, R2 ;  /* 0x000000027d197220 */ /* 0x000fe20000410000 */
[----:B------:R-:W-:Y:S01]  /*b560*/  MOV R125, R119 ;  /* 0x00000077007d7202 */ /* 0x000fe20000000f00 */
[----:B------:R3:W1:Y:S01]  /*b570*/  MUFU.EX2 R2, R4 ;  /* 0x0000000400027308 */ /* 0x0006620000000800 */
[----:B------:R-:W-:Y:S01]  /*b580*/  IMAD.MOV.U32 R73, RZ, RZ, R14 ;  /* 0x000000ffff497224 */ /* 0x000fe200078e000e */
[----:B------:R-:W-:Y:S01]  /*b590*/  MOV R119, R81 ;  /* 0x0000005100777202 */ /* 0x000fe20000000f00 */
[----:B------:R-:W4:Y:S01]  /*b5a0*/  LDSM.16.MT88.4 R12, [R213+0xc000] ;  /* 0x00c00000d50c783b */ /* 0x000f220000004200 */
[----:B------:R-:W-:-:S02]  /*b5b0*/  IMAD.MOV.U32 R3, RZ, RZ, R34 ;  /* 0x000000ffff037224 */ /* 0x000fc400078e0022 */
[-C--:B--2---:R-:W-:Y:S02]  /*b5c0*/  FMUL.FTZ R174, R174, R0.reuse ;  /* 0x00000000aeae7220 */ /* 0x084fe40000410000 */
[-C--:B------:R-:W-:Y:S02]  /*b5d0*/  FMUL.FTZ R175, R175, R0.reuse ;  /* 0x00000000afaf7220 */ /* 0x080fe40000410000 */
[-C--:B------:R-:W-:Y:S02]  /*b5e0*/  FMUL.FTZ R182, R182, R0.reuse ;  /* 0x00000000b6b67220 */ /* 0x080fe40000410000 */
[-C--:B------:R-:W-:Y:S02]  /*b5f0*/  FMUL.FTZ R183, R183, R0.reuse ;  /* 0x00000000b7b77220 */ /* 0x080fe40000410000 */
[-C--:B------:R-:W-:Y:S02]  /*b600*/  FMUL.FTZ R178, R178, R0.reuse ;  /* 0x00000000b2b27220 */ /* 0x080fe40000410000 */
[----:B------:R-:W-:Y:S01]  /*b610*/  FMUL.FTZ R179, R179, R0 ;  /* 0x00000000b3b37220 */ /* 0x000fe20000410000 */
[----:B---3--:R-:W-:Y:S01]  /*b620*/  F2FP.PACK_AB R4, R89, R6 ;  /* 0x000000065904723e */ /* 0x008fe200000000ff */
[----:B------:R-:W-:Y:S01]  /*b630*/  FMUL.FTZ R190, R190, R0 ;  /* 0x00000000bebe7220 */ /* 0x000fe20000410000 */
[----:B-1----:R-:W-:Y:S01]  /*b640*/  F2FP.PACK_AB R5, R88, R2 ;  /* 0x000000025805723e */ /* 0x002fe200000000ff */
        /* <DEDUP_REMOVED lines=14> */
[-C--:B------:R-:W-:Y:S01]  /*b730*/  FMUL.FTZ R63, R91, R0.reuse ;  /* 0x000000005b3f7220 */ /* 0x080fe20000410000 */
[----:B------:R1:W2:Y:S01]  /*b740*/  MUFU.EX2 R90, R8 ;  /* 0x00000008005a7308 */ /* 0x0002a20000000800 */
[-C--:B------:R-:W-:Y:S02]  /*b750*/  FMUL.FTZ R58, R94, R0.reuse ;  /* 0x000000005e3a7220 */ /* 0x080fe40000410000 */
[-C--:B------:R-:W-:Y:S02]  /*b760*/  FMUL.FTZ R59, R95, R0.reuse ;  /* 0x000000005f3b7220 */ /* 0x080fe40000410000 */
[-C--:B------:R-:W-:Y:S02]  /*b770*/  FMUL.FTZ R34, R106, R0.reuse ;  /* 0x000000006a227220 */ /* 0x080fe40000410000 */
[-C--:B------:R-:W-:Y:S01]  /*b780*/  FMUL.FTZ R35, R107, R0.reuse ;  /* 0x000000006b237220 */ /* 0x080fe20000410000 */
[----:B------:R-:W-:Y:S01]  /*b790*/  MUFU.EX2 R91, R137 ;  /* 0x00000089005b7308 */ /* 0x000fe20000000800 */
[----:B------:R-:W-:-:S02]  /*b7a0*/  FMUL.FTZ R30, R110, R0 ;  /* 0x000000006e1e7220 */ /* 0x000fc40000410000 */
[-C--:B------:R-:W-:Y:S02]  /*b7b0*/  FMUL.FTZ R31, R111, R0.reuse ;  /* 0x000000006f1f7220 */ /* 0x080fe40000410000 */
[-C--:B------:R-:W-:Y:S02]  /*b7c0*/  FMUL.FTZ R46, R122, R0.reuse ;  /* 0x000000007a2e7220 */ /* 0x080fe40000410000 */
[----:B------:R-:W-:Y:S01]  /*b7d0*/  FMUL.FTZ R47, R123, R0 ;  /* 0x000000007b2f7220 */ /* 0x000fe20000410000 */
[----:B-1----:R-:W-:Y:S01]  /*b7e0*/  F2FP.PACK_AB R8, R117, R134 ;  /* 0x000000867508723e */ /* 0x002fe200000000ff */
[----:B------:R-:W-:Y:S01]  /*b7f0*/  FMUL.FTZ R26, R126, R0 ;  /* 0x000000007e1a7220 */ /* 0x000fe20000410000 */
[----:B------:R-:W-:Y:S01]  /*b800*/  MOV R126, R118 ;  /* 0x00000076007e7202 */ /* 0x000fe20000000f00 */
[-C--:B------:R-:W-:Y:S01]  /*b810*/  FMUL.FTZ R27, R127, R0.reuse ;  /* 0x000000007f1b7220 */ /* 0x080fe20000410000 */
[----:B------:R-:W-:Y:S01]  /*b820*/  MUFU.EX2 R95, R241 ;  /* 0x000000f1005f7308 */ /* 0x000fe20000000800 */
[----:B------:R-:W-:Y:S01]  /*b830*/  FFMA.FTZ R3, R3, R0, R2 ;  /* 0x0000000003037223 */ /* 0x000fe20000010002 */
[----:B------:R-:W-:Y:S01]  /*b840*/  MOV R0, R70 ;  /* 0x0000004600007202 */ /* 0x000fe20000000f00 */
[----:B------:R-:W-:Y:S01]  /*b850*/  IMAD.MOV.U32 R118, RZ, RZ, R166 ;  /* 0x000000ffff767224 */ /* 0x000fe200078e00a6 */
[----:B------:R-:W-:Y:S01]  /*b860*/  MOV R70, R165 ;  /* 0x000000a500467202 */ /* 0x000fe20000000f00 */
[----:B------:R-:W-:Y:S01]  /*b870*/  IMAD.MOV.U32 R71, RZ, RZ, R164 ;  /* 0x000000ffff477224 */ /* 0x000fe200078e00a4 */
[----:B------:R-:W-:Y:S01]  /*b880*/  MOV R2, R117 ;  /* 0x0000007500027202 */ /* 0x000fe20000000f00 */
[----:B------:R-:W-:Y:S01]  /*b890*/  IMAD.MOV.U32 R127, RZ, RZ, R83 ;  /* 0x000000ffff7f7224 */ /* 0x000fe200078e0053 */
[----:B------:R-:W1:Y:S01]  /*b8a0*/  MUFU.EX2 R166, R139 ;  /* 0x0000008b00a67308 */ /* 0x000e620000000800 */
[----:B------:R-:W-:Y:S01]  /*b8b0*/  FADD.FTZ R3, R88, R3 ;  /* 0x0000000358037221 */ /* 0x000fe20000010000 */
[----:B------:R-:W-:Y:S01]  /*b8c0*/  MOV R88, R245 ;  /* 0x000000f500587202 */ /* 0x000fe20000000f00 */
[----:B------:R-:W-:Y:S01]  /*b8d0*/  FADD.FTZ R2, R2, R207 ;  /* 0x000000cf02027221 */ /* 0x000fe20000010000 */
[----:B------:R-:W-:Y:S01]  /*b8e0*/  MOV R245, R125 ;  /* 0x0000007d00f57202 */ /* 0x000fe20000000f00 */
[----:B--2---:R-:W-:-:S03]  /*b8f0*/  FADD.FTZ R3, R90, R3 ;  /* 0x000000035a037221 */ /* 0x004fc60000010000 */
[----:B------:R2:W3:Y:S08]  /*b900*/  MUFU.EX2 R165, R10 ;  /* 0x0000000a00a57308 */ /* 0x0004f00000000800 */
[----:B------:R-:W4:Y:S01]  /*b910*/  MUFU.EX2 R164, R7 ;  /* 0x0000000700a47308 */ /* 0x000f220000000800 */
[----:B-1----:R-:W-:Y:S02]  /*b920*/  F2FP.PACK_AB R11, R166, R204 ;  /* 0x000000cca60b723e */ /* 0x002fe400000000ff */
[----:B--2---:R-:W-:-:S05]  /*b930*/  F2FP.PACK_AB R10, R206, R116 ;  /* 0x00000074ce0a723e */ /* 0x004fca00000000ff */
[----:B------:R-:W1:Y:S01]  /*b940*/  MUFU.EX2 R94, R248 ;  /* 0x000000f8005e7308 */ /* 0x000e620000000800 */
[----:B---3--:R-:W-:Y:S01]  /*b950*/  F2FP.PACK_AB R6, R165, R91 ;  /* 0x0000005ba506723e */ /* 0x008fe200000000ff */
[----:B----4-:R-:W-:Y:S01]  /*b960*/  HMMA.16816.F32 R168, R8, R12, R168 ;  /* 0x0000000c08a8723c */ /* 0x010fe200000018a8 */
[----:B------:R-:W-:-:S07]  /*b970*/  F2FP.PACK_AB R7, R164, R90 ;  /* 0x0000005aa407723e */ /* 0x000fce00000000ff */
[----:B------:R-:W-:Y:S01]  /*b980*/  HMMA.16816.F32 R172, R4, R12, R172 ;  /* 0x0000000c04ac723c */ /* 0x000fe200000018ac */
[----:B-1----:R-:W-:-:S07]  /*b990*/  IMAD.MOV.U32 R90, RZ, RZ, R94 ;  /* 0x000000ffff5a7224 */ /* 0x002fce00078e005e */
[-C--:B------:R-:W-:Y:S08]  /*b9a0*/  HMMA.16816.F32 R180, R4, R14.reuse, R180 ;  /* 0x0000000e04b4723c */ /* 0x080ff000000018b4 */
[C---:B------:R-:W-:Y:S01]  /*b9b0*/  HMMA.16816.F32 R16, R8.reuse, R14, R16 ;  /* 0x0000000e0810723c */ /* 0x040fe20000001810 */
[----:B------:R-:W1:Y:S07]  /*b9c0*/  LDSM.16.MT88.4 R12, [R214+0xc000] ;  /* 0x00c00000d60c783b */ /* 0x000e6e0000004200 */
[-C--:B-1----:R-:W-:Y:S01]  /*b9d0*/  HMMA.16816.F32 R80, R8, R12.reuse, R160 ;  /* 0x0000000c0850723c */ /* 0x082fe200000018a0 */
[----:B------:R-:W-:Y:S06]  /*b9e0*/  MUFU.EX2 R163, R244 ;  /* 0x000000f400a37308 */ /* 0x000fec0000000800 */
[----:B------:R-:W-:Y:S01]  /*b9f0*/  MOV R161, R73 ;  /* 0x0000004900a17202 */ /* 0x000fe20000000f00 */
[C---:B------:R-:W-:Y:S01]  /*ba00*/  HMMA.16816.F32 R176, R4.reuse, R12, R176 ;  /* 0x0000000c04b0723c */ /* 0x040fe200000018b0 */
[----:B------:R-:W-:Y:S01]  /*ba10*/  IMAD.MOV.U32 R160, RZ, RZ, R72 ;  /* 0x000000ffffa07224 */ /* 0x000fe200078e0048 */
[----:B------:R-:W-:Y:S06]  /*ba20*/  MUFU.EX2 R244, R242 ;  /* 0x000000f200f47308 */ /* 0x000fec0000000800 */
[-C--:B------:R-:W-:Y:S02]  /*ba30*/  HMMA.16816.F32 R188, R4, R14.reuse, R188 ;  /* 0x0000000e04bc723c */ /* 0x080fe400000018bc */
[----:B------:R-:W-:Y:S06]  /*ba40*/  MUFU.EX2 R162, R231 ;  /* 0x000000e700a27308 */ /* 0x000fec0000000800 */
[----:B------:R-:W-:Y:S01]  /*ba50*/  HMMA.16816.F32 R76, R8, R14, R156 ;  /* 0x0000000e084c723c */ /* 0x000fe2000000189c */
[----:B------:R-:W1:Y:S01]  /*ba60*/  LDSM.16.MT88.4 R12, [R216+0xc000] ;  /* 0x00c00000d80c783b */ /* 0x000e620000004200 */
[----:B------:R-:W-:Y:S05]  /*ba70*/  MUFU.EX2 R158, R247 ;  /* 0x000000f7009e7308 */ /* 0x000fea0000000800 */
[----:B------:R-:W-:-:S02]  /*ba80*/  MOV R159, R108 ;  /* 0x0000006c009f7202 */ /* 0x000fc40000000f00 */
[----:B------:R-:W-:Y:S01]  /*ba90*/  MOV R156, R105 ;  /* 0x00000069009c7202 */ /* 0x000fe20000000f00 */
[----:B------:R-:W-:Y:S08]  /*baa0*/  MUFU.EX2 R157, R251 ;  /* 0x000000fb009d7308 */ /* 0x000ff00000000800 */
[----:B------:R-:W-:Y:S01]  /*bab0*/  MUFU.EX2 R247, R246 ;  /* 0x000000f600f77308 */ /* 0x000fe20000000800 */
[-C--:B-1----:R-:W-:Y:S07]  /*bac0*/  HMMA.16816.F32 R72, R8, R12.reuse, R152 ;  /* 0x0000000c0848723c */ /* 0x082fee0000001898 */
[----:B------:R-:W-:Y:S01]  /*bad0*/  MOV R155, R71 ;  /* 0x00000047009b7202 */ /* 0x000fe20000000f00 */
[----:B------:R-:W-:Y:S01]  /*bae0*/  HMMA.16816.F32 R184, R4, R12, R184 ;  /* 0x0000000c04b8723c */ /* 0x000fe200000018b8 */
[----:B------:R-:W-:Y:S01]  /*baf0*/  MOV R154, R70 ;  /* 0x00000046009a7202 */ /* 0x000fe20000000f00 */
[----:B------:R-:W-:Y:S01]  /*bb00*/  IMAD.MOV.U32 R152, RZ, RZ, R68 ;  /* 0x000000ffff987224 */ /* 0x000fe200078e0044 */
[----:B------:R-:W-:-:S05]  /*bb10*/  MOV R153, R69 ;  /* 0x0000004500997202 */ /* 0x000fca0000000f00 */
[-C--:B------:R-:W-:Y:S08]  /*bb20*/  HMMA.16816.F32 R196, R4, R14.reuse, R196 ;  /* 0x0000000e04c4723c */ /* 0x080ff000000018c4 */
[C---:B------:R-:W-:Y:S01]  /*bb30*/  HMMA.16816.F32 R64, R8.reuse, R14, R64 ;  /* 0x0000000e0840723c */ /* 0x040fe20000001840 */
[----:B------:R-:W1:Y:S07]  /*bb40*/  LDSM.16.MT88.4 R12, [R215+0xc000] ;  /* 0x00c00000d70c783b */ /* 0x000e6e0000004200 */
[-C--:B-1----:R-:W-:Y:S07]  /*bb50*/  HMMA.16816.F32 R68, R8, R12.reuse, R144 ;  /* 0x0000000c0844723c */ /* 0x082fee0000001890 */
[----:B------:R-:W-:Y:S01]  /*bb60*/  IMAD.MOV.U32 R144, RZ, RZ, R136 ;  /* 0x000000ffff907224 */ /* 0x000fe200078e0088 */
[----:B------:R-:W-:Y:S01]  /*bb70*/  HMMA.16816.F32 R192, R4, R12, R192 ;  /* 0x0000000c04c0723c */ /* 0x000fe200000018c0 */
[----:B------:R-:W-:-:S02]  /*bb80*/  MOV R146, R119 ;  /* 0x0000007700927202 */ /* 0x000fc40000000f00 */
[----:B------:R-:W-:Y:S02]  /*bb90*/  MOV R145, R118 ;  /* 0x0000007600917202 */ /* 0x000fe40000000f00 */
[----:B------:R-:W-:-:S03]  /*bba0*/  MOV R147, R104 ;  /* 0x0000006800937202 */ /* 0x000fc60000000f00 */
        /* <DEDUP_REMOVED lines=8> */
[-C--:B-1----:R-:W-:Y:S01]  /*bc30*/  HMMA.16816.F32 R136, R8, R12.reuse, R84 ;  /* 0x0000000c0888723c */ /* 0x082fe20000001854 */
[----:B------:R1:W-:Y:S06]  /*bc40*/  MUFU.EX2 R86, R249 ;  /* 0x000000f900567308 */ /* 0x0003ec0000000800 */
[----:B------:R-:W-:Y:S01]  /*bc50*/  MOV R87, R132 ;  /* 0x0000008400577202 */ /* 0x000fe20000000f00 */
[C---:B------:R-:W-:Y:S01]  /*bc60*/  HMMA.16816.F32 R60, R4.reuse, R12, R60 ;  /* 0x0000000c043c723c */ /* 0x040fe2000000183c */
[----:B------:R-:W-:Y:S01]  /*bc70*/  MOV R84, R133 ;  /* 0x0000008500547202 */ /* 0x000fe20000000f00 */
[----:B------:R-:W-:Y:S06]  /*bc80*/  MUFU.EX2 R85, R209 ;  /* 0x000000d100557308 */ /* 0x000fec0000000800 */
[----:B------:R-:W-:Y:S01]  /*bc90*/  HMMA.16816.F32 R56, R4, R14, R56 ;  /* 0x0000000e0438723c */ /* 0x000fe20000001838 */
[----:B-1----:R-:W-:-:S06]  /*bca0*/  IMAD.MOV.U32 R249, RZ, RZ, R131 ;  /* 0x000000fffff97224 */ /* 0x002fcc00078e0083 */
[----:B------:R-:W-:Y:S01]  /*bcb0*/  MUFU.EX2 R249, R249 ;  /* 0x000000f900f97308 */ /* 0x000fe20000000800 */
[----:B------:R-:W-:Y:S01]  /*bcc0*/  HMMA.16816.F32 R120, R8, R14, R96 ;  /* 0x0000000e0878723c */ /* 0x000fe20000001860 */
[----:B------:R-:W1:Y:S06]  /*bcd0*/  LDSM.16.MT88.4 R12, [R216+0xe000] ;  /* 0x00e00000d80c783b */ /* 0x000e6c0000004200 */
[----:B------:R-:W-:Y:S01]  /*bce0*/  IMAD.MOV.U32 R98, RZ, RZ, R116 ;  /* 0x000000ffff627224 */ /* 0x000fe200078e0074 */
[----:B------:R-:W-:Y:S01]  /*bcf0*/  MOV R99, R135 ;  /* 0x0000008700637202 */ /* 0x000fe20000000f00 */
[----:B------:R-:W2:Y:S03]  /*bd00*/  MUFU.EX2 R96, R250 ;  /* 0x000000fa00607308 */ /* 0x000ea60000000800 */
[----:B------:R-:W-:Y:S01]  /*bd10*/  MOV R97, R98 ;  /* 0x0000006200617202 */ /* 0x000fe20000000f00 */
[----:B------:R-:W-:Y:S01]  /*bd20*/  IMAD.MOV.U32 R98, RZ, RZ, R99 ;  /* 0x000000ffff627224 */ /* 0x000fe200078e0063 */
[----:B------:R-:W-:-:S02]  /*bd30*/  MOV R99, R84 ;  /* 0x0000005400637202 */ /* 0x000fc40000000f00 */
[----:B------:R-:W-:Y:S01]  /*bd40*/  MOV R84, R87 ;  /* 0x0000005700547202 */ /* 0x000fe20000000f00 */
[----:B------:R-:W-:Y:S01]  /*bd50*/  FADD.FTZ R2, R97, R2 ;  /* 0x0000000261027221 */ /* 0x000fe20000010000 */
[----:B------:R-:W-:Y:S01]  /*bd60*/  MOV R87, R144 ;  /* 0x0000009000577202 */ /* 0x000fe20000000f00 */
[----:B------:R-:W-:Y:S01]  /*bd70*/  IMAD.MOV.U32 R144, RZ, RZ, R145 ;  /* 0x000000ffff907224 */ /* 0x000fe200078e0091 */
[----:B------:R-:W-:Y:S01]  /*bd80*/  MOV R145, R146 ;  /* 0x0000009200917202 */ /* 0x000fe20000000f00 */
[----:B------:R-:W-:Y:S01]  /*bd90*/  IMAD.MOV.U32 R248, RZ, RZ, R99 ;  /* 0x000000fffff87224 */ /* 0x000fe200078e0063 */
[----:B------:R-:W-:Y:S02]  /*bda0*/  MOV R146, R147 ;  /* 0x0000009300927202 */ /* 0x000fe40000000f00 */
[----:B------:R-:W-:Y:S01]  /*bdb0*/  MOV R147, R152 ;  /* 0x0000009800937202 */ /* 0x000fe20000000f00 */
[----:B------:R-:W-:Y:S01]  /*bdc0*/  IMAD.MOV.U32 R152, RZ, RZ, R153 ;  /* 0x000000ffff987224 */ /* 0x000fe200078e0099 */
[----:B------:R-:W-:-:S02]  /*bdd0*/  MOV R153, R154 ;  /* 0x0000009a00997202 */ /* 0x000fc40000000f00 */
[----:B------:R-:W-:Y:S02]  /*bde0*/  MOV R154, R155 ;  /* 0x0000009b009a7202 */ /* 0x000fe40000000f00 */
[----:B------:R-:W-:Y:S01]  /*bdf0*/  MOV R155, R156 ;  /* 0x0000009c009b7202 */ /* 0x000fe20000000f00 */
[----:B------:R-:W-:Y:S01]  /*be00*/  IMAD.MOV.U32 R156, RZ, RZ, R159 ;  /* 0x000000ffff9c7224 */ /* 0x000fe200078e009f */
[----:B------:R-:W-:Y:S01]  /*be10*/  MOV R159, R0 ;  /* 0x00000000009f7202 */ /* 0x000fe20000000f00 */
[----:B------:R-:W-:Y:S01]  /*be20*/  FADD.FTZ R0, R205, R129 ;  /* 0x00000081cd007221 */ /* 0x000fe20000010000 */
[----:B--2---:R-:W-:Y:S01]  /*be30*/  MOV R207, R96 ;  /* 0x0000006000cf7202 */ /* 0x004fe20000000f00 */
[----:B------:R-:W-:Y:S01]  /*be40*/  IMAD.MOV.U32 R205, RZ, RZ, R127 ;  /* 0x000000ffffcd7224 */ /* 0x000fe200078e007f */
[----:B------:R-:W-:Y:S01]  /*be50*/  MOV R209, R156 ;  /* 0x0000009c00d17202 */ /* 0x000fe20000000f00 */
[----:B------:R-:W-:Y:S01]  /*be60*/  FADD.FTZ R0, R204, R0 ;  /* 0x00000000cc007221 */ /* 0x000fe20000010000 */
[----:B------:R-:W-:Y:S01]  /*be70*/  MOV R204, R95 ;  /* 0x0000005f00cc7202 */ /* 0x000fe20000000f00 */
[----:B------:R-:W-:Y:S01]  /*be80*/  IMAD.MOV.U32 R231, RZ, RZ, R154 ;  /* 0x000000ffffe77224 */ /* 0x000fe200078e009a */
[----:B------:R-:W-:Y:S01]  /*be90*/  MOV R250, R124 ;  /* 0x0000007c00fa7202 */ /* 0x000fe20000000f00 */
[----:B-1----:R-:W-:Y:S01]  /*bea0*/  HMMA.16816.F32 R132, R8, R12, R100 ;  /* 0x0000000c0884723c */ /* 0x002fe20000001864 */
[----:B------:R-:W-:-:S02]  /*beb0*/  MOV R251, R98 ;  /* 0x0000006200fb7202 */ /* 0x000fc40000000f00 */
[----:B------:R-:W-:Y:S02]  /*bec0*/  MOV R242, R153 ;  /* 0x0000009900f27202 */ /* 0x000fe40000000f00 */
[----:B------:R-:W-:Y:S02]  /*bed0*/  MOV R241, R155 ;  /* 0x0000009b00f17202 */ /* 0x000fe40000000f00 */
[----:B------:R-:W-:Y:S01]  /*bee0*/  MOV R246, R84 ;  /* 0x0000005400f67202 */ /* 0x000fe20000000f00 */
[----:B------:R-:W-:Y:S01]  /*bef0*/  HMMA.16816.F32 R32, R4, R12, R32 ;  /* 0x0000000c0420723c */ /* 0x000fe20000001820 */
[----:B------:R-:W-:-:S07]  /*bf00*/  MOV R84, R144 ;  /* 0x0000009000547202 */ /* 0x000fce0000000f00 */
[-C--:B------:R-:W-:Y:S08]  /*bf10*/  HMMA.16816.F32 R28, R4, R14.reuse, R28 ;  /* 0x0000000e041c723c */ /* 0x080ff0000000181c */
[----:B------:R-:W-:Y:S01]  /*bf20*/  HMMA.16816.F32 R116, R8, R14, R112 ;  /* 0x0000000e0874723c */ /* 0x000fe20000001870 */
[----:B------:R-:W1:Y:S07]  /*bf30*/  LDSM.16.MT88.4 R12, [R215+0xe000] ;  /* 0x00e00000d70c783b */ /* 0x000e6e0000004200 */
[C---:B-1----:R-:W-:Y:S08]  /*bf40*/  HMMA.16816.F32 R44, R4.reuse, R12, R44 ;  /* 0x0000000c042c723c */ /* 0x042ff0000000182c */
[----:B------:R-:W-:Y:S01]  /*bf50*/  HMMA.16816.F32 R24, R4, R14, R24 ;  /* 0x0000000e0418723c */ /* 0x000fe20000001818 */
[----:B------:R1:W2:Y:S06]  /*bf60*/  MUFU.EX2 R5, R208 ;  /* 0x000000d000057308 */ /* 0x0002ac0000000800 */
[----:B------:R-:W-:Y:S01]  /*bf70*/  FADD.FTZ R4, R89, R128 ;  /* 0x0000008059047221 */ /* 0x000fe20000010000 */
[----:B------:R-:W-:Y:S01]  /*bf80*/  HMMA.16816.F32 R108, R8, R12, R140 ;  /* 0x0000000c086c723c */ /* 0x000fe2000000188c */
[----:B------:R-:W-:-:S02]  /*bf90*/  F2FP.PACK_AB R6, R162, R204 ;  /* 0x000000cca206723e */ /* 0x000fc400000000ff */
[----:B------:R-:W-:Y:S01]  /*bfa0*/  FADD.FTZ R156, R91, R4 ;  /* 0x000000045b9c7221 */ /* 0x000fe20000010000 */
[----:B------:R-:W-:Y:S02]  /*bfb0*/  F2FP.PACK_AB R4, R244, R243 ;  /* 0x000000f3f404723e */ /* 0x000fe400000000ff */
[----:B------:R-:W-:Y:S01]  /*bfc0*/  MOV R89, R126 ;  /* 0x0000007e00597202 */ /* 0x000fe20000000f00 */
[----:B------:R-:W-:Y:S01]  /*bfd0*/  IMAD.MOV.U32 R142, RZ, RZ, R146 ;  /* 0x000000ffff8e7224 */ /* 0x000fe200078e0092 */
[----:B------:R-:W-:Y:S01]  /*bfe0*/  HMMA.16816.F32 R104, R8, R14, R148 ;  /* 0x0000000e0868723c */ /* 0x000fe20000001894 */
[----:B------:R-:W3:Y:S01]  /*bff0*/  LDSM.16.MT88.4 R12, [R213+0xc800] ;  /* 0x00c80000d50c783b */ /* 0x000ee20000004200 */
[----:B-1----:R-:W-:Y:S02]  /*c000*/  MOV R208, R159 ;  /* 0x0000009f00d07202 */ /* 0x002fe40000000f00 */
[----:B------:R-:W1:Y:S01]  /*c010*/  MUFU.EX2 R159, R211 ;  /* 0x000000d3009f7308 */ /* 0x000e620000000800 */
[----:B--2---:R-:W-:-:S02]  /*c020*/  MOV R91, R5 ;  /* 0x00000005005b7202 */ /* 0x004fc40000000f00 */
[----:B------:R-:W-:Y:S02]  /*c030*/  F2FP.PACK_AB R8, R207, R157 ;  /* 0x0000009dcf08723e */ /* 0x000fe400000000ff */
[----:B------:R-:W-:Y:S02]  /*c040*/  F2FP.PACK_AB R9, R247, R158 ;  /* 0x0000009ef709723e */ /* 0x000fe400000000ff */
[----:B------:R-:W-:Y:S02]  /*c050*/  F2FP.PACK_AB R10, R94, R86 ;  /* 0x000000565e0a723e */ /* 0x000fe400000000ff */
[----:B------:R-:W-:Y:S02]  /*c060*/  F2FP.PACK_AB R11, R163, R88 ;  /* 0x00000058a30b723e */ /* 0x000fe400000000ff */
[----:B------:R-:W-:Y:S02]  /*c070*/  F2FP.PACK_AB R5, R85, R210 ;  /* 0x000000d25505723e */ /* 0x000fe400000000ff */
[----:B------:R-:W-:-:S02]  /*c080*/  MOV R140, R152 ;  /* 0x00000098008c7202 */ /* 0x000fc40000000f00 */
[----:B------:R-:W-:Y:S02]  /*c090*/  MOV R143, R145 ;  /* 0x00000091008f7202 */ /* 0x000fe40000000f00 */
[----:B-1----:R-:W-:Y:S02]  /*c0a0*/  F2FP.PACK_AB R7, R159, R91 ;  /* 0x0000005b9f07723e */ /* 0x002fe400000000ff */
[----:B------:R-:W-:Y:S02]  /*c0b0*/  MOV R211, R130 ;  /* 0x0000008200d37202 */ /* 0x000fe40000000f00 */
[----:B------:R-:W-:Y:S01]  /*c0c0*/  MOV R141, R147 ;  /* 0x00000093008d7202 */ /* 0x000fe20000000f00 */
[C---:B---3--:R-:W-:Y:S01]  /*c0d0*/  HMMA.16816.F32 R128, R8.reuse, R14, R16 ;  /* 0x0000000e0880723c */ /* 0x048fe20000001810 */
[----:B------:R-:W1:Y:S07]  /*c0e0*/  LDSM.16.MT88.4 R16, [R214+0xc800] ;  /* 0x00c80000d610783b */ /* 0x000e6e0000004200 */
[-C--:B------:R-:W-:Y:S08]  /*c0f0*/  HMMA.16816.F32 R168, R8, R12.reuse, R168 ;  /* 0x0000000c08a8723c */ /* 0x080ff000000018a8 */
[C---:B------:R-:W-:Y:S08]  /*c100*/  HMMA.16816.F32 R172, R4.reuse, R12, R172 ;  /* 0x0000000c04ac723c */ /* 0x040ff000000018ac */
[----:B------:R-:W-:Y:S01]  /*c110*/  HMMA.16816.F32 R180, R4, R14, R180 ;  /* 0x0000000e04b4723c */ /* 0x000fe200000018b4 */
[----:B------:R-:W2:Y:S07]  /*c120*/  LDSM.16.MT88.4 R12, [R216+0xc800] ;  /* 0x00c80000d80c783b */ /* 0x000eae0000004200 */
[-C--:B-1----:R-:W-:Y:S07]  /*c130*/  HMMA.16816.F32 R124, R8, R16.reuse, R80 ;  /* 0x00000010087c723c */ /* 0x082fee0000001850 */
[----:B------:R-:W-:Y:S01]  /*c140*/  MOV R82, R93 ;  /* 0x0000005d00527202 */ /* 0x000fe20000000f00 */
[----:B------:R-:W-:Y:S01]  /*c150*/  HMMA.16816.F32 R176, R4, R16, R176 ;  /* 0x0000001004b0723c */ /* 0x000fe200000018b0 */
[----:B------:R-:W-:-:S07]  /*c160*/  MOV R83, R92 ;  /* 0x0000005c00537202 */ /* 0x000fce0000000f00 */
[-C--:B------:R-:W-:Y:S08]  /*c170*/  HMMA.16816.F32 R188, R4, R18.reuse, R188 ;  /* 0x0000001204bc723c */ /* 0x080ff000000018bc */
[C---:B------:R-:W-:Y:S01]  /*c180*/  HMMA.16816.F32 R112, R8.reuse, R18, R76 ;  /* 0x000000120870723c */ /* 0x040fe2000000184c */
[----:B------:R-:W1:Y:S06]  /*c190*/  LDSM.16.MT88.4 R16, [R215+0xc800] ;  /* 0x00c80000d710783b */ /* 0x000e6c0000004200 */
[----:B------:R-:W-:Y:S01]  /*c1a0*/  IMAD.MOV.U32 R77, RZ, RZ, R208 ;  /* 0x000000ffff4d7224 */ /* 0x000fe200078e00d0 */
[----:B--2---:R-:W-:Y:S01]  /*c1b0*/  HMMA.16816.F32 R100, R8, R12, R72 ;  /* 0x0000000c0864723c */ /* 0x004fe20000001848 */
[----:B------:R-:W-:Y:S01]  /*c1c0*/  MOV R208, R231 ;  /* 0x000000e700d07202 */ /* 0x000fe20000000f00 */
[----:B------:R-:W-:Y:S01]  /*c1d0*/  IMAD.MOV.U32 R79, RZ, RZ, R140 ;  /* 0x000000ffff4f7224 */ /* 0x000fe200078e008c */
[----:B------:R-:W-:-:S02]  /*c1e0*/  MOV R76, R209 ;  /* 0x000000d1004c7202 */ /* 0x000fc40000000f00 */
[----:B------:R-:W-:Y:S02]  /*c1f0*/  MOV R231, R242 ;  /* 0x000000f200e77202 */ /* 0x000fe40000000f00 */
[----:B------:R-:W-:Y:S01]  /*c200*/  MOV R242, R141 ;  /* 0x0000008d00f27202 */ /* 0x000fe20000000f00 */
[----:B------:R-:W-:Y:S01]  /*c210*/  HMMA.16816.F32 R184, R4, R12, R184 ;  /* 0x0000000c04b8723c */ /* 0x000fe200000018b8 */
[----:B------:R-:W-:Y:S02]  /*c220*/  MOV R209, R143 ;  /* 0x0000008f00d17202 */ /* 0x000fe40000000f00 */
[----:B------:R-:W-:-:S05]  /*c230*/  MOV R78, R89 ;  /* 0x00000059004e7202 */ /* 0x000fca0000000f00 */
[-C--:B------:R-:W-:Y:S08]  /*c240*/  HMMA.16816.F32 R196, R4, R14.reuse, R196 ;  /* 0x0000000e04c4723c */ /* 0x080ff000000018c4 */
[C---:B------:R-:W-:Y:S01]  /*c250*/  HMMA.16816.F32 R96, R8.reuse, R14, R64 ;  /* 0x0000000e0860723c */ /* 0x040fe20000001840 */
[----:B------:R-:W2:Y:S06]  /*c260*/  LDSM.16.MT88.4 R12, [R213+0xe800] ;  /* 0x00e80000d50c783b */ /* 0x000eac0000004200 */
[----:B------:R-:W-:Y:S01]  /*c270*/  MOV R65, R88 ;  /* 0x0000005800417202 */ /* 0x000fe20000000f00 */
[----:B------:R-:W-:Y:S01]  /*c280*/  IMAD.MOV.U32 R64, RZ, RZ, R204 ;  /* 0x000000ffff407224 */ /* 0x000fe200078e00cc */
[----:B-1----:R-:W-:Y:S01]  /*c290*/  HMMA.16816.F32 R152, R8, R18, R52 ;  /* 0x000000120898723c */ /* 0x002fe20000001834 */
[----:B------:R-:W-:Y:S01]  /*c2a0*/  IMAD.MOV.U32 R204, RZ, RZ, R84 ;  /* 0x000000ffffcc7224 */ /* 0x000fe200078e0054 */
[----:B------:R-:W-:-:S02]  /*c2b0*/  MOV R66, R85 ;  /* 0x0000005500427202 */ /* 0x000fc40000000f00 */
[----:B------:R-:W-:-:S03]  /*c2c0*/  MOV R67, R86 ;  /* 0x0000005600437202 */ /* 0x000fc60000000f00 */
[----:B------:R-:W-:Y:S01]  /*c2d0*/  MOV R55, R211 ;  /* 0x000000d300377202 */ /* 0x000fe20000000f00 */
[----:B------:R-:W-:Y:S01]  /*c2e0*/  HMMA.16816.F32 R144, R8, R16, R68 ;  /* 0x000000100890723c */ /* 0x000fe20000001844 */
[----:B------:R-:W-:Y:S02]  /*c2f0*/  MOV R211, R205 ;  /* 0x000000cd00d37202 */ /* 0x000fe40000000f00 */
[----:B------:R-:W-:Y:S02]  /*c300*/  MOV R205, R142 ;  /* 0x0000008e00cd7202 */ /* 0x000fe40000000f00 */
[----:B------:R-:W-:-:S03]  /*c310*/  MOV R54, R87 ;  /* 0x0000005700367202 */ /* 0x000fc60000000f00 */
[C---:B------:R-:W-:Y:S08]  /*c320*/  HMMA.16816.F32 R192, R4.reuse, R16, R192 ;  /* 0x0000001004c0723c */ /* 0x040ff000000018c0 */
[C---:B------:R-:W-:Y:S01]  /*c330*/  HMMA.16816.F32 R200, R4.reuse, R18, R200 ;  /* 0x0000001204c8723c */ /* 0x040fe200000018c8 */
[----:B------:R-:W1:Y:S07]  /*c340*/  LDSM.16.MT88.4 R16, [R216+0xe800] ;  /* 0x00e80000d810783b */ /* 0x000e6e0000004200 */
[----:B--2---:R-:W-:Y:S07]  /*c350*/  HMMA.16816.F32 R92, R4, R12, R40 ;  /* 0x0000000c045c723c */ /* 0x004fee0000001828 */
[----:B------:R-:W-:Y:S01]  /*c360*/  MOV R41, R90 ;  /* 0x0000005a00297202 */ /* 0x000fe20000000f00 */
[----:B------:R-:W-:Y:S01]  /*c370*/  HMMA.16816.F32 R140, R8, R14, R20 ;  /* 0x0000000e088c723c */ /* 0x000fe20000001814 */
[----:B------:R-:W-:Y:S01]  /*c380*/  MOV R40, R91 ;  /* 0x0000005b00287202 */ /* 0x000fe20000000f00 */
[----:B------:R-:W2:Y:S01]  /*c390*/  LDSM.16.MT88.4 R20, [R214+0xe800] ;  /* 0x00e80000d614783b */ /* 0x000ea20000004200 */
[----:B------:R-:W-:Y:S01]  /*c3a0*/  IMAD.MOV.U32 R42, RZ, RZ, R83 ;  /* 0x000000ffff2a7224 */ /* 0x000fe200078e0053 */
[----:B------:R-:W-:-:S04]  /*c3b0*/  MOV R43, R82 ;  /* 0x00000052002b7202 */ /* 0x000fc80000000f00 */
[----:B------:R-:W-:Y:S08]  /*c3c0*/  HMMA.16816.F32 R148, R8, R12, R48 ;  /* 0x0000000c0894723c */ /* 0x000ff00000001830 */
[C---:B------:R-:W-:Y:S01]  /*c3d0*/  HMMA.16816.F32 R88, R4.reuse, R14, R36 ;  /* 0x0000000e0458723c */ /* 0x040fe20000001824 */
[----:B------:R-:W3:Y:S07]  /*c3e0*/  LDSM.16.MT88.4 R12, [R215+0xe800] ;  /* 0x00e80000d70c783b */ /* 0x000eee0000004200 */
[C---:B-1----:R-:W-:Y:S07]  /*c3f0*/  HMMA.16816.F32 R68, R4.reuse, R18, R28 ;  /* 0x000000120444723c */ /* 0x042fee000000181c */
[----:B------:R-:W-:Y:S01]  /*c400*/  MOV R30, R65 ;  /* 0x00000041001e7202 */ /* 0x000fe20000000f00 */
[----:B------:R-:W-:Y:S01]  /*c410*/  IMAD.MOV.U32 R31, RZ, RZ, R64 ;  /* 0x000000ffff1f7224 */ /* 0x000fe200078e0040 */
[----:B------:R-:W-:Y:S01]  /*c420*/  MOV R29, R66 ;  /* 0x00000042001d7202 */ /* 0x000fe20000000f00 */
[----:B------:R-:W-:Y:S01]  /*c430*/  HMMA.16816.F32 R72, R4, R16, R32 ;  /* 0x000000100448723c */ /* 0x000fe20000001820 */
[----:B------:R-:W-:-:S07]  /*c440*/  MOV R28, R67 ;  /* 0x00000043001c7202 */ /* 0x000fce0000000f00 */
[C---:B--2---:R-:W-:Y:S08]  /*c450*/  HMMA.16816.F32 R84, R4.reuse, R20, R60 ;  /* 0x000000140454723c */ /* 0x044ff0000000183c */
[C---:B------:R-:W-:Y:S08]  /*c460*/  HMMA.16816.F32 R80, R4.reuse, R22, R56 ;  /* 0x000000160450723c */ /* 0x040ff00000001838 */
[C---:B---3--:R-:W-:Y:S07]  /*c470*/  HMMA.16816.F32 R60, R4.reuse, R14, R24 ;  /* 0x0000000e043c723c */ /* 0x048fee0000001818 */
[----:B------:R-:W-:Y:S01]  /*c480*/  IMAD.MOV.U32 R26, RZ, RZ, R54 ;  /* 0x000000ffff1a7224 */ /* 0x000fe200078e0036 */
[----:B------:R-:W-:Y:S01]  /*c490*/  HMMA.16816.F32 R64, R4, R12, R44 ;  /* 0x0000000c0440723c */ /* 0x000fe2000000182c */
[----:B------:R-:W-:-:S03]  /*c4a0*/  MOV R27, R55 ;  /* 0x00000037001b7202 */ /* 0x000fc60000000f00 */
[----:B------:R-:W-:Y:S02]  /*c4b0*/  MOV R25, R26 ;  /* 0x0000001a00197202 */ /* 0x000fe40000000f00 */
[----:B------:R-:W-:Y:S01]  /*c4c0*/  MOV R26, R30 ;  /* 0x0000001e001a7202 */ /* 0x000fe20000000f00 */
[----:B------:R-:W-:Y:S01]  /*c4d0*/  IMAD.MOV.U32 R30, RZ, RZ, R31 ;  /* 0x000000ffff1e7224 */ /* 0x000fe200078e001f */
[----:B------:R-:W-:Y:S01]  /*c4e0*/  MOV R31, R40 ;  /* 0x00000028001f7202 */ /* 0x000fe20000000f00 */
[----:B------:R-:W-:Y:S01]  /*c4f0*/  HMMA.16816.F32 R48, R8, R16, R132 ;  /* 0x000000100830723c */ /* 0x000fe20000001884 */
[----:B------:R-:W-:Y:S02]  /*c500*/  MOV R40, R41 ;  /* 0x0000002900287202 */ /* 0x000fe40000000f00 */
[----:B------:R-:W-:Y:S01]  /*c510*/  MOV R41, R42 ;  /* 0x0000002a00297202 */ /* 0x000fe20000000f00 */
[----:B------:R-:W-:Y:S01]  /*c520*/  IMAD.MOV.U32 R42, RZ, RZ, R43 ;  /* 0x000000ffff2a7224 */ /* 0x000fe200078e002b */
[----:B------:R-:W-:-:S02]  /*c530*/  MOV R24, R25 ;  /* 0x0000001900187202 */ /* 0x000fc40000000f00 */
[----:B------:R-:W-:Y:S01]  /*c540*/  MOV R25, R30 ;  /* 0x0000001e00197202 */ /* 0x000fe20000000f00 */
[----:B------:R-:W-:Y:S01]  /*c550*/  IMAD.MOV.U32 R30, RZ, RZ, R31 ;  /* 0x000000ffff1e7224 */ /* 0x000fe200078e001f */
[----:B------:R-:W-:Y:S01]  /*c560*/  MOV R31, R40 ;  /* 0x00000028001f7202 */ /* 0x000fe20000000f00 */
[C---:B------:R-:W-:Y:S01]  /*c570*/  HMMA.16816.F32 R36, R8.reuse, R18, R116 ;  /* 0x000000120824723c */ /* 0x040fe20000001874 */
[----:B------:R-:W-:Y:S01]  /*c580*/  MOV R40, R41 ;  /* 0x0000002900287202 */ /* 0x000fe20000000f00 */
[----:B------:R-:W1:Y:S01]  /*c590*/  LDSM.16.MT88.4 R16, [R214+0xd000] ;  /* 0x00d00000d610783b */ /* 0x000e620000004200 */
[----:B------:R-:W-:Y:S01]  /*c5a0*/  MOV R41, R42 ;  /* 0x0000002a00297202 */ /* 0x000fe20000000f00 */
[----:B------:R-:W-:Y:S01]  /*c5b0*/  IMAD.MOV.U32 R42, RZ, RZ, R248 ;  /* 0x000000ffff2a7224 */ /* 0x000fe200078e00f8 */
[----:B------:R-:W-:Y:S02]  /*c5c0*/  MOV R7, R24 ;  /* 0x0000001800077202 */ /* 0x000fe40000000f00 */
[----:B------:R-:W-:Y:S01]  /*c5d0*/  MOV R24, R30 ;  /* 0x0000001e00187202 */ /* 0x000fe20000000f00 */
[----:B------:R-:W-:Y:S01]  /*c5e0*/  HMMA.16816.F32 R44, R8, R12, R108 ;  /* 0x0000000c082c723c */ /* 0x000fe2000000186c */
[----:B------:R-:W-:Y:S01]  /*c5f0*/  MOV R30, R31 ;  /* 0x0000001f001e7202 */ /* 0x000fe20000000f00 */
[----:B------:R-:W-:Y:S01]  /*c600*/  IMAD.MOV.U32 R31, RZ, RZ, R40 ;  /* 0x000000ffff1f7224 */ /* 0x000fe200078e0028 */
[----:B------:R-:W-:Y:S01]  /*c610*/  MOV R40, R41 ;  /* 0x0000002900287202 */ /* 0x000fe20000000f00 */
[----:B------:R2:W-:Y:S01]  /*c620*/  MUFU.EX2 R111, R7 ;  /* 0x00000007006f7308 */ /* 0x0005e20000000800 */
[----:B------:R-:W-:-:S02]  /*c630*/  MOV R41, R42 ;  /* 0x0000002a00297202 */ /* 0x000fc40000000f00 */
[----:B------:R-:W-:Y:S01]  /*c640*/  MOV R42, R251 ;  /* 0x000000fb002a7202 */ /* 0x000fe20000000f00 */
[----:B------:R-:W-:Y:S01]  /*c650*/  HMMA.16816.F32 R56, R8, R20, R136 ;  /* 0x000000140838723c */ /* 0x000fe20000001888 */
[----:B------:R-:W-:-:S03]  /*c660*/  MOV R43, R246 ;  /* 0x000000f6002b7202 */ /* 0x000fc60000000f00 */
[----:B------:R3:W4:Y:S04]  /*c670*/  MUFU.EX2 R108, R225 ;  /* 0x000000e1006c7308 */ /* 0x0007280000000800 */
[----:B------:R-:W-:Y:S01]  /*c680*/  HMMA.16816.F32 R52, R8, R22, R120 ;  /* 0x000000160834723c */ /* 0x000fe20000001878 */
[----:B------:R-:W1:Y:S01]  /*c690*/  LDSM.16.MT88.4 R20, [R213+0xd000] ;  /* 0x00d00000d514783b */ /* 0x000e620000004200 */
[----:B--2---:R-:W-:Y:S01]  /*c6a0*/  IMAD.MOV.U32 R7, RZ, RZ, R30 ;  /* 0x000000ffff077224 */ /* 0x004fe200078e001e */
[----:B------:R-:W-:Y:S02]  /*c6b0*/  MOV R30, R31 ;  /* 0x0000001f001e7202 */ /* 0x000fe40000000f00 */
[----:B------:R-:W-:-:S03]  /*c6c0*/  MOV R31, R40 ;  /* 0x00000028001f7202 */ /* 0x000fc60000000f00 */
[----:B------:R-:W-:Y:S01]  /*c6d0*/  HMMA.16816.F32 R32, R8, R14, R104 ;  /* 0x0000000e0820723c */ /* 0x000fe20000001868 */
[----:B------:R-:W-:Y:S01]  /*c6e0*/  MOV R40, R41 ;  /* 0x0000002900287202 */ /* 0x000fe20000000f00 */
[----:B------:R-:W-:Y:S01]  /*c6f0*/  IMAD.MOV.U32 R41, RZ, RZ, R42 ;  /* 0x000000ffff297224 */ /* 0x000fe200078e002a */
[----:B------:R-:W-:Y:S01]  /*c700*/  MOV R6, R7 ;  /* 0x0000000700067202 */ /* 0x000fe20000000f00 */
[----:B------:R2:W-:Y:S01]  /*c710*/  MUFU.EX2 R109, R224 ;  /* 0x000000e0006d7308 */ /* 0x0005e20000000800 */
[----:B------:R-:W-:Y:S01]  /*c720*/  MOV R42, R244 ;  /* 0x000000f4002a7202 */ /* 0x000fe20000000f00 */
[----:B------:R-:W1:Y:S01]  /*c730*/  LDSM.16.MT88.4 R12, [R216+0xd000] ;  /* 0x00d00000d80c783b */ /* 0x000e620000004200 */
[----:B------:R-:W-:Y:S01]  /*c740*/  MOV R7, R30 ;  /* 0x0000001e00077202 */ /* 0x000fe20000000f00 */
[----:B------:R-:W-:Y:S01]  /*c750*/  IMAD.MOV.U32 R30, RZ, RZ, R31 ;  /* 0x000000ffff1e7224 */ /* 0x000fe200078e001f */
[----:B------:R-:W-:-:S03]  /*c760*/  MOV R31, R40 ;  /* 0x00000028001f7202 */ /* 0x000fc60000000f00 */
[----:B------:R-:W-:Y:S01]  /*c770*/  MUFU.EX2 R245, R245 ;  /* 0x000000f500f57308 */ /* 0x000fe20000000800 */
[----:B------:R-:W-:-:S07]  /*c780*/  MOV R40, R41 ;  /* 0x0000002900287202 */ /* 0x000fce0000000f00 */
[----:B------:R-:W-:Y:S01]  /*c790*/  MUFU.EX2 R252, R252 ;  /* 0x000000fc00fc7308 */ /* 0x000fe20000000800 */
[----:B------:R-:W-:Y:S01]  /*c7a0*/  MOV R41, R42 ;  /* 0x0000002a00297202 */ /* 0x000fe20000000f00 */
[----:B------:R-:W-:Y:S01]  /*c7b0*/  IMAD.MOV.U32 R42, RZ, RZ, R247 ;  /* 0x000000ffff2a7224 */ /* 0x000fe200078e00f7 */
[----:B------:R-:W-:-:S05]  /*c7c0*/  MOV R5, R6 ;  /* 0x0000000600057202 */ /* 0x000fca0000000f00 */
[----:B------:R-:W-:Y:S01]  /*c7d0*/  MUFU.EX2 R241, R241 ;  /* 0x000000f100f17308 */ /* 0x000fe20000000800 */
[----:B------:R-:W-:-:S07]  /*c7e0*/  MOV R6, R7 ;  /* 0x0000000700067202 */ /* 0x000fce0000000f00 */
[----:B------:R-:W-:Y:S01]  /*c7f0*/  MUFU.EX2 R231, R231 ;  /* 0x000000e700e77308 */ /* 0x000fe20000000800 */
[----:B------:R-:W-:Y:S01]  /*c800*/  MOV R7, R30 ;  /* 0x0000001e00077202 */ /* 0x000fe20000000f00 */
[----:B------:R-:W-:Y:S01]  /*c810*/  IMAD.MOV.U32 R30, RZ, RZ, R31 ;  /* 0x000000ffff1e7224 */ /* 0x000fe200078e001f */
[----:B------:R-:W-:-:S05]  /*c820*/  MOV R31, R40 ;  /* 0x00000028001f7202 */ /* 0x000fca0000000f00 */
[----:B------:R-:W-:Y:S01]  /*c830*/  MUFU.EX2 R242, R242 ;  /* 0x000000f200f27308 */ /* 0x000fe20000000800 */
[----:B------:R-:W-:Y:S01]  /*c840*/  MOV R139, R5 ;  /* 0x00000005008b7202 */ /* 0x000fe20000000f00 */
[----:B------:R-:W-:Y:S01]  /*c850*/  IMAD.MOV.U32 R133, RZ, RZ, R77 ;  /* 0x000000ffff857224 */ /* 0x000fe200078e004d */
[----:B------:R-:W-:Y:S01]  /*c860*/  MOV R40, R41 ;  /* 0x0000002900287202 */ /* 0x000fe20000000f00 */
[----:B------:R-:W-:-:S04]  /*c870*/  FADD.FTZ R4, R165, R156 ;  /* 0x0000009ca5047221 */ /* 0x000fc80000010000 */
[----:B------:R-:W-:Y:S01]  /*c880*/  MUFU.EX2 R110, R223 ;  /* 0x000000df006e7308 */ /* 0x000fe20000000800 */
[----:B------:R-:W-:Y:S01]  /*c890*/  MOV R5, R6 ;  /* 0x0000000600057202 */ /* 0x000fe20000000f00 */
[----:B------:R-:W-:Y:S01]  /*c8a0*/  FADD.FTZ R2, R206, R2 ;  /* 0x00000002ce027221 */ /* 0x000fe20000010000 */
[----:B------:R-:W-:-:S05]  /*c8b0*/  MOV R41, R42 ;  /* 0x0000002a00297202 */ /* 0x000fca0000000f00 */
[----:B------:R-:W-:Y:S01]  /*c8c0*/  MUFU.EX2 R246, R222 ;  /* 0x000000de00f67308 */ /* 0x000fe20000000800 */
[----:B------:R-:W-:Y:S01]  /*c8d0*/  MOV R6, R7 ;  /* 0x0000000700067202 */ /* 0x000fe20000000f00 */
[----:B------:R-:W-:Y:S01]  /*c8e0*/  IMAD.MOV.U32 R42, RZ, RZ, R250 ;  /* 0x000000ffff2a7224 */ /* 0x000fe200078e00fa */
[----:B------:R-:W-:-:S05]  /*c8f0*/  MOV R132, R76 ;  /* 0x0000004c00847202 */ /* 0x000fca0000000f00 */
[----:B------:R-:W1:Y:S01]  /*c900*/  MUFU.EX2 R248, R221 ;  /* 0x000000dd00f87308 */ /* 0x000e620000000800 */
[----:B------:R-:W-:-:S07]  /*c910*/  IMAD.MOV.U32 R7, RZ, RZ, R30 ;  /* 0x000000ffff077224 */ /* 0x000fce00078e001e */
[----:B------:R-:W1:Y:S01]  /*c920*/  MUFU.EX2 R251, R220 ;  /* 0x000000dc00fb7308 */ /* 0x000e620000000800 */
[----:B------:R-:W-:Y:S01]  /*c930*/  MOV R30, R31 ;  /* 0x0000001f001e7202 */ /* 0x000fe20000000f00 */
[----:B------:R-:W-:Y:S01]  /*c940*/  FADD.FTZ R0, R166, R0 ;  /* 0x00000000a6007221 */ /* 0x000fe20000010000 */
[----:B------:R-:W-:Y:S01]  /*c950*/  MOV R31, R40 ;  /* 0x00000028001f7202 */ /* 0x000fe20000000f00 */
[----:B------:R-:W-:Y:S01]  /*c960*/  FADD.FTZ R3, R164, R3 ;  /* 0x00000003a4037221 */ /* 0x000fe20000010000 */
[----:B------:R-:W-:Y:S01]  /*c970*/  MOV R40, R41 ;  /* 0x0000002900287202 */ /* 0x000fe20000000f00 */
[----:B------:R-:W-:Y:S01]  /*c980*/  IMAD.MOV.U32 R41, RZ, RZ, R42 ;  /* 0x000000ffff297224 */ /* 0x000fe200078e002a */
[----:B------:R-:W-:Y:S01]  /*c990*/  MOV R42, R212 ;  /* 0x000000d4002a7202 */ /* 0x000fe20000000f00 */
[----:B------:R-:W-:Y:S01]  /*c9a0*/  MUFU.EX2 R244, R219 ;  /* 0x000000db00f47308 */ /* 0x000fe20000000800 */
[----:B------:R-:W-:Y:S01]  /*c9b0*/  MOV R137, R6 ;  /* 0x0000000600897202 */ /* 0x000fe20000000f00 */
[----:B---3--:R3:W5:Y:S01]  /*c9c0*/  LDL.LU R225, [R1+0xc0] ;  /* 0x0000c00001e17983 */ /* 0x0087620000300800 */
[----:B------:R-:W-:-:S02]  /*c9d0*/  MOV R6, R30 ;  /* 0x0000001e00067202 */ /* 0x000fc40000000f00 */
[----:B------:R-:W-:-:S03]  /*c9e0*/  MOV R138, R5 ;  /* 0x00000005008a7202 */ /* 0x000fc60000000f00 */
[----:B------:R-:W-:Y:S01]  /*c9f0*/  MUFU.EX2 R247, R218 ;  /* 0x000000da00f77308 */ /* 0x000fe20000000800 */
[----:B------:R-:W-:Y:S01]  /*ca00*/  MOV R30, R40 ;  /* 0x00000028001e7202 */ /* 0x000fe20000000f00 */
[----:B------:R-:W-:Y:S01]  /*ca10*/  IMAD.MOV.U32 R5, RZ, RZ, R7 ;  /* 0x000000ffff057224 */ /* 0x000fe200078e0007 */
[----:B------:R-:W-:Y:S01]  /*ca20*/  MOV R40, R42 ;  /* 0x0000002a00287202 */ /* 0x000fe20000000f00 */
[----:B--2---:R3:W5:Y:S04]  /*ca30*/  LDL.LU R224, [R1+0xbc] ;  /* 0x0000bc0001e07983 */ /* 0x0047680000300800 */
[----:B------:R-:W2:Y:S01]  /*ca40*/  MUFU.EX2 R250, R217 ;  /* 0x000000d900fa7308 */ /* 0x000ea20000000800 */
[----:B------:R-:W-:Y:S02]  /*ca50*/  MOV R7, R41 ;  /* 0x0000002900077202 */ /* 0x000fe40000000f00 */
[----:B----4-:R-:W-:-:S02]  /*ca60*/  F2FP.PACK_AB R8, R108, R249 ;  /* 0x000000f96c08723e */ /* 0x010fc400000000ff */
[----:B-1----:R-:W-:Y:S02]  /*ca70*/  F2FP.PACK_AB R9, R248, R246 ;  /* 0x000000f6f809723e */ /* 0x002fe400000000ff */
[----:B------:R-:W-:Y:S02]  /*ca80*/  F2FP.PACK_AB R10, R110, R109 ;  /* 0x0000006d6e0a723e */ /* 0x000fe400000000ff */
[----:B------:R-:W-:Y:S02]  /*ca90*/  F2FP.PACK_AB R11, R111, R251 ;  /* 0x000000fb6f0b723e */ /* 0x000fe400000000ff */
[----:B------:R-:W-:Y:S01]  /*caa0*/  MOV R117, R6 ;  /* 0x0000000600757202 */ /* 0x000fe20000000f00 */
[----:B------:R-:W-:Y:S01]  /*cab0*/  IMAD.MOV.U32 R136, RZ, RZ, R5 ;  /* 0x000000ffff887224 */ /* 0x000fe200078e0005 */
[----:B------:R-:W-:Y:S02]  /*cac0*/  MOV R119, R40 ;  /* 0x0000002800777202 */ /* 0x000fe40000000f00 */
[----:B------:R-:W-:-:S02]  /*cad0*/  MOV R123, R208 ;  /* 0x000000d0007b7202 */ /* 0x000fc40000000f00 */
[----:B------:R-:W-:Y:S02]  /*cae0*/  MOV R134, R162 ;  /* 0x000000a200867202 */ /* 0x000fe40000000f00 */
[----:B------:R-:W-:Y:S02]  /*caf0*/  MOV R120, R160 ;  /* 0x000000a000787202 */ /* 0x000fe40000000f00 */
[----:B------:R-:W-:Y:S02]  /*cb00*/  MOV R135, R163 ;  /* 0x000000a300877202 */ /* 0x000fe40000000f00 */
[----:B------:R-:W-:Y:S02]  /*cb10*/  MOV R122, R78 ;  /* 0x0000004e007a7202 */ /* 0x000fe40000000f00 */
[----:B------:R-:W-:Y:S01]  /*cb20*/  MOV R121, R79 ;  /* 0x0000004f00797202 */ /* 0x000fe20000000f00 */
[----:B------:R-:W-:Y:S01]  /*cb30*/  FADD.FTZ R42, R157, R2 ;  /* 0x000000029d2a7221 */ /* 0x000fe20000010000 */
[----:B------:R-:W-:Y:S01]  /*cb40*/  MOV R118, R7 ;  /* 0x0000000700767202 */ /* 0x000fe20000000f00 */
[----:B------:R-:W-:Y:S01]  /*cb50*/  IMAD.MOV.U32 R208, RZ, RZ, R161 ;  /* 0x000000ffffd07224 */ /* 0x000fe200078e00a1 */
[----:B------:R-:W-:Y:S01]  /*cb60*/  MUFU.EX2 R211, R211 ;  /* 0x000000d300d37308 */ /* 0x000fe20000000800 */
[----:B------:R-:W-:Y:S01]  /*cb70*/  HMMA.16816.F32 R160, R8, R16, R124 ;  /* 0x0000001008a0723c */ /* 0x000fe2000000187c */
[----:B------:R-:W-:Y:S01]  /*cb80*/  MOV R107, R118 ;  /* 0x00000076006b7202 */ /* 0x000fe20000000f00 */
[----:B------:R-:W-:Y:S01]  /*cb90*/  IMAD.MOV.U32 R116, RZ, RZ, R119 ;  /* 0x000000ffff747224 */ /* 0x000fe200078e0077 */
[----:B------:R-:W-:Y:S01]  /*cba0*/  MOV R118, R133 ;  /* 0x0000008500767202 */ /* 0x000fe20000000f00 */
[----:B------:R-:W-:Y:S01]  /*cbb0*/  IMAD.MOV.U32 R133, RZ, RZ, R136 ;  /* 0x000000ffff857224 */ /* 0x000fe200078e0088 */
[----:B------:R-:W-:Y:S01]  /*cbc0*/  MOV R119, R134 ;  /* 0x0000008600777202 */ /* 0x000fe20000000f00 */
[----:B------:R3:W5:Y:S01]  /*cbd0*/  LDL.LU R223, [R1+0xb8] ;  /* 0x0000b80001df7983 */ /* 0x0007620000300800 */
[----:B------:R-:W-:-:S02]  /*cbe0*/  MOV R125, R117 ;  /* 0x00000075007d7202 */ /* 0x000fc40000000f00 */
[----:B------:R-:W-:Y:S01]  /*cbf0*/  MOV R117, R132 ;  /* 0x0000008400757202 */ /* 0x000fe20000000f00 */
[----:B------:R-:W-:Y:S01]  /*cc00*/  FADD.FTZ R40, R243, R4 ;  /* 0x00000004f3287221 */ /* 0x000fe20000010000 */
[----:B------:R-:W-:Y:S02]  /*cc10*/  MOV R132, R135 ;  /* 0x0000008700847202 */ /* 0x000fe40000000f00 */
[----:B------:R-:W-:Y:S02]  /*cc20*/  F2FP.PACK_AB R5, R241, R252 ;  /* 0x000000fcf105723e */ /* 0x000fe400000000ff */
[----:B--2---:R-:W-:Y:S02]  /*cc30*/  F2FP.PACK_AB R6, R250, R247 ;  /* 0x000000f7fa06723e */ /* 0x004fe400000000ff */
[----:B------:R-:W-:Y:S01]  /*cc40*/  F2FP.PACK_AB R7, R242, R231 ;  /* 0x000000e7f207723e */ /* 0x000fe200000000ff */
[----:B------:R-:W-:Y:S01]  /*cc50*/  HMMA.16816.F32 R76, R8, R22, R128 ;  /* 0x00000016084c723c */ /* 0x000fe20000001880 */
[----:B------:R-:W-:-:S07]  /*cc60*/  MOV R134, R137 ;  /* 0x0000008900867202 */ /* 0x000fce0000000f00 */
[----:B------:R-:W-:Y:S01]  /*cc70*/  HMMA.16816.F32 R168, R8, R20, R168 ;  /* 0x0000001408a8723c */ /* 0x000fe200000018a8 */
[----:B------:R-:W-:Y:S01]  /*cc80*/  MOV R135, R138 ;  /* 0x0000008a00877202 */ /* 0x000fe20000000f00 */
[----:B------:R-:W-:Y:S01]  /*cc90*/  IMAD.MOV.U32 R138, RZ, RZ, R25 ;  /* 0x000000ffff8a7224 */ /* 0x000fe200078e0019 */
[----:B------:R-:W-:Y:S01]  /*cca0*/  MOV R136, R139 ;  /* 0x0000008b00887202 */ /* 0x000fe20000000f00 */
[----:B------:R-:W-:Y:S01]  /*ccb0*/  FADD.FTZ R41, R158, R0 ;  /* 0x000000009e297221 */ /* 0x000fe20000010000 */
[----:B------:R-:W-:Y:S01]  /*ccc0*/  MOV R137, R24 ;  /* 0x0000001800897202 */ /* 0x000fe20000000f00 */
[----:B------:R-:W-:Y:S01]  /*ccd0*/  FADD.FTZ R2, R210, R3 ;  /* 0x00000003d2027221 */ /* 0x000fe20000010000 */
[----:B------:R-:W-:Y:S01]  /*cce0*/  F2FP.PACK_AB R4, R245, R244 ;  /* 0x000000f4f504723e */ /* 0x000fe200000000ff */
[----:B------:R-:W-:Y:S01]  /*ccf0*/  MUFU.EX2 R208, R208 ;  /* 0x000000d000d07308 */ /* 0x000fe20000000800 */
[----:B------:R-:W-:Y:S01]  /*cd00*/  MOV R139, R26 ;  /* 0x0000001a008b7202 */ /* 0x000fe20000000f00 */
[----:B------:R3:W5:Y:S01]  /*cd10*/  LDL.LU R222, [R1+0xb4] ;  /* 0x0000b40001de7983 */ /* 0x0007620000300800 */
[----:B------:R-:W-:Y:S01]  /*cd20*/  MOV R24, R27 ;  /* 0x0000001b00187202 */ /* 0x000fe20000000f00 */
[----:B------:R-:W-:Y:S01]  /*cd30*/  IMAD.MOV.U32 R27, RZ, RZ, R204 ;  /* 0x000000ffff1b7224 */ /* 0x000fe200078e00cc */
[----:B------:R-:W-:-:S02]  /*cd40*/  MOV R25, R28 ;  /* 0x0000001c00197202 */ /* 0x000fc40000000f00 */
[----:B------:R-:W-:Y:S01]  /*cd50*/  MOV R26, R29 ;  /* 0x0000001d001a7202 */ /* 0x000fe20000000f00 */
[----:B------:R-:W-:Y:S01]  /*cd60*/  HMMA.16816.F32 R172, R4, R20, R172 ;  /* 0x0000001404ac723c */ /* 0x000fe200000018ac */
[----:B------:R-:W-:-:S07]  /*cd70*/  MOV R28, R205 ;  /* 0x000000cd001c7202 */ /* 0x000fce0000000f00 */
[----:B------:R-:W-:Y:S01]  /*cd80*/  HMMA.16816.F32 R180, R4, R22, R180 ;  /* 0x0000001604b4723c */ /* 0x000fe200000018b4 */
[----:B------:R-:W-:Y:S01]  /*cd90*/  MOV R29, R207 ;  /* 0x000000cf001d7202 */ /* 0x000fe20000000f00 */
[----:B------:R-:W1:Y:S01]  /*cda0*/  LDSM.16.MT88.4 R20, [R214+0xf000] ;  /* 0x00f00000d614783b */ /* 0x000e620000004200 */
[----:B------:R-:W-:Y:S02]  /*cdb0*/  MOV R130, R24 ;  /* 0x0000001800827202 */ /* 0x000fe40000000f00 */
[----:B------:R-:W-:Y:S01]  /*cdc0*/  MOV R129, R25 ;  /* 0x0000001900817202 */ /* 0x000fe20000000f00 */
[----:B------:R-:W-:Y:S01]  /*cdd0*/  IMAD.MOV.U32 R164, RZ, RZ, R134 ;  /* 0x000000ffffa47224 */ /* 0x000fe200078e0086 */
[----:B------:R-:W-:Y:S01]  /*cde0*/  MOV R128, R26 ;  /* 0x0000001a00807202 */ /* 0x000fe20000000f00 */
[----:B------:R-:W-:Y:S01]  /*cdf0*/  HMMA.16816.F32 R204, R8, R18, R112 ;  /* 0x0000001208cc723c */ /* 0x000fe20000001870 */
[----:B------:R-:W-:Y:S01]  /*ce00*/  MOV R156, R132 ;  /* 0x00000084009c7202 */ /* 0x000fe20000000f00 */
[----:B------:R-:W-:Y:S01]  /*ce10*/  IMAD.MOV.U32 R131, RZ, RZ, R139 ;  /* 0x000000ffff837224 */ /* 0x000fe200078e008b */
[----:B------:R-:W-:Y:S01]  /*ce20*/  MOV R165, R133 ;  /* 0x0000008500a57202 */ /* 0x000fe20000000f00 */
[----:B------:R-:W-:Y:S01]  /*ce30*/  MUFU.EX2 R209, R209 ;  /* 0x000000d100d17308 */ /* 0x000fe20000000800 */
[----:B------:R-:W-:Y:S01]  /*ce40*/  MOV R157, R135 ;  /* 0x00000087009d7202 */ /* 0x000fe20000000f00 */
[----:B------:R3:W5:Y:S01]  /*ce50*/  LDL.LU R221, [R1+0xb0] ;  /* 0x0000b00001dd7983 */ /* 0x0007620000300800 */
[----:B------:R-:W-:-:S03]  /*ce60*/  MOV R112, R27 ;  /* 0x0000001b00707202 */ /* 0x000fc60000000f00 */
[----:B------:R-:W2:Y:S01]  /*ce70*/  LDSM.16.MT88.4 R24, [R213+0xf000] ;  /* 0x00f00000d518783b */ /* 0x000ea20000004200 */
[----:B------:R-:W-:Y:S01]  /*ce80*/  MOV R158, R136 ;  /* 0x00000088009e7202 */ /* 0x000fe20000000f00 */
[C---:B------:R-:W-:Y:S01]  /*ce90*/  HMMA.16816.F32 R176, R4.reuse, R16, R176 ;  /* 0x0000001004b0723c */ /* 0x040fe200000018b0 */
[----:B------:R-:W-:Y:S01]  /*cea0*/  MOV R243, R137 ;  /* 0x0000008900f37202 */ /* 0x000fe20000000f00 */
[----:B------:R-:W-:Y:S01]  /*ceb0*/  IMAD.MOV.U32 R126, RZ, RZ, R28 ;  /* 0x000000ffff7e7224 */ /* 0x000fe200078e001c */
[----:B------:R-:W-:Y:S02]  /*cec0*/  MOV R210, R138 ;  /* 0x0000008a00d27202 */ /* 0x000fe40000000f00 */
[----:B------:R-:W-:Y:S02]  /*ced0*/  MOV R0, R29 ;  /* 0x0000001d00007202 */ /* 0x000fe40000000f00 */
[----:B------:R-:W-:Y:S01]  /*cee0*/  MOV R127, R30 ;  /* 0x0000001e007f7202 */ /* 0x000fe20000000f00 */
[----:B------:R-:W-:Y:S01]  /*cef0*/  HMMA.16816.F32 R188, R4, R18, R188 ;  /* 0x0000001204bc723c */ /* 0x000fe200000018bc */
[----:B------:R-:W-:Y:S01]  /*cf00*/  MOV R3, R31 ;  /* 0x0000001f00037202 */ /* 0x000fe20000000f00 */
[----:B------:R-:W-:Y:S04]  /*cf10*/  LDSM.16.MT88.4 R16, [R216+0xf000] ;  /* 0x00f00000d810783b */ /* 0x000fe80000004200 */
[----:B------:R-:W4:Y:S02]  /*cf20*/  LDSM.16.MT88.4 R28, [R215+0xd000] ;  /* 0x00d00000d71c783b */ /* 0x000f240000004200 */
[-C--:B------:R-:W-:Y:S08]  /*cf30*/  HMMA.16816.F32 R136, R8, R12.reuse, R100 ;  /* 0x0000000c0888723c */ /* 0x080ff00000001864 */
[C---:B------:R-:W-:Y:S08]  /*cf40*/  HMMA.16816.F32 R184, R4.reuse, R12, R184 ;  /* 0x0000000c04b8723c */ /* 0x040ff000000018b8 */
[-C--:B------:R-:W-:Y:S01]  /*cf50*/  HMMA.16816.F32 R196, R4, R14.reuse, R196 ;  /* 0x0000000e04c4723c */ /* 0x080fe200000018c4 */
[----:B------:R-:W-:Y:S01]  /*cf60*/  IMAD.MOV.U32 R113, RZ, RZ, R117 ;  /* 0x000000ffff717224 */ /* 0x000fe200078e0075 */
[----:B------:R-:W-:Y:S01]  /*cf70*/  MOV R114, R116 ;  /* 0x0000007400727202 */ /* 0x000fe20000000f00 */
[----:B------:R-:W-:Y:S01]  /*cf80*/  MUFU.EX2 R43, R43 ;  /* 0x0000002b002b7308 */ /* 0x000fe20000000800 */
[----:B------:R-:W-:Y:S01]  /*cf90*/  MOV R115, R107 ;  /* 0x0000006b00737202 */ /* 0x000fe20000000f00 */
[----:B------:R3:W5:Y:S03]  /*cfa0*/  LDL.LU R220, [R1+0xac] ;  /* 0x0000ac0001dc7983 */ /* 0x0007660000300800 */
[C---:B------:R-:W-:Y:S01]  /*cfb0*/  HMMA.16816.F32 R132, R8.reuse, R14, R96 ;  /* 0x0000000e0884723c */ /* 0x040fe20000001860 */
[----:B------:R-:W3:Y:S07]  /*cfc0*/  LDSM.16.MT88.4 R12, [R215+0xf000] ;  /* 0x00f00000d70c783b */ /* 0x000eee0000004200 */
[----:B-1----:R-:W-:Y:S01]  /*cfd0*/  HMMA.16816.F32 R52, R8, R22, R52 ;  /* 0x000000160834723c */ /* 0x002fe20000001834 */
[----:B------:R-:W-:-:S07]  /*cfe0*/  MOV R124, R118 ;  /* 0x00000076007c7202 */ /* 0x000fce0000000f00 */
[----:B--2---:R-:W-:Y:S01]  /*cff0*/  HMMA.16816.F32 R88, R4, R26, R88 ;  /* 0x0000001a0458723c */ /* 0x004fe20000001858 */
[----:B------:R-:W-:-:S07]  /*d000*/  MOV R166, R119 ;  /* 0x0000007700a67202 */ /* 0x000fce0000000f00 */
[-C--:B------:R-:W-:Y:S08]  /*d010*/  HMMA.16816.F32 R84, R4, R20.reuse, R84 ;  /* 0x000000140454723c */ /* 0x080ff00000001854 */
[----:B------:R-:W-:Y:S08]  /*d020*/  HMMA.16816.F32 R56, R8, R20, R56 ;  /* 0x000000140838723c */ /* 0x000ff00000001838 */
[----:B------:R-:W-:Y:S01]  /*d030*/  HMMA.16816.F32 R100, R4, R24, R92 ;  /* 0x000000180464723c */ /* 0x000fe2000000185c */
[----:B------:R-:W-:Y:S01]  /*d040*/  FADD.FTZ R0, R0, R42 ;  /* 0x0000002a00007221 */ /* 0x000fe20000010000 */
[----:B------:R-:W-:Y:S01]  /*d050*/  LDSM.16.MT88.4 R96, [R214+0xf800] ;  /* 0x00f80000d660783b */ /* 0x000fe20000004200 */
[----:B------:R-:W-:-:S03]  /*d060*/  FADD.FTZ R3, R3, R40 ;  /* 0x0000002803037221 */ /* 0x000fc60000010000 */
[----:B------:R1:W5:Y:S02]  /*d070*/  LDL.LU R219, [R1+0xa8] ;  /* 0x0000a80001db7983 */ /* 0x0003640000300800 */
[C---:B------:R-:W-:Y:S01]  /*d080*/  HMMA.16816.F32 R92, R4.reuse, R22, R80 ;  /* 0x00000016045c723c */ /* 0x040fe20000001850 */
[----:B------:R2:W-:Y:S01]  /*d090*/  MUFU.EX2 R23, R112 ;  /* 0x0000007000177308 */ /* 0x0005e20000000800 */
[----:B------:R-:W-:Y:S06]  /*d0a0*/  LDSM.16.MT88.4 R80, [R213+0xf800] ;  /* 0x00f80000d550783b */ /* 0x000fec0000004200 */
[C---:B----4-:R-:W-:Y:S01]  /*d0b0*/  HMMA.16816.F32 R192, R4.reuse, R28, R192 ;  /* 0x0000001c04c0723c */ /* 0x050fe200000018c0 */
[----:B------:R4:W-:Y:S07]  /*d0c0*/  MUFU.EX2 R20, R157 ;  /* 0x0000009d00147308 */ /* 0x0009ee0000000800 */
[----:B------:R-:W-:Y:S01]  /*d0d0*/  HMMA.16816.F32 R200, R4, R30, R200 ;  /* 0x0000001e04c8723c */ /* 0x000fe200000018c8 */
[----:B--2---:R-:W-:Y:S01]  /*d0e0*/  MOV R112, R113 ;  /* 0x0000007100707202 */ /* 0x004fe20000000f00 */
[----:B------:R-:W-:Y:S01]  /*d0f0*/  IMAD.MOV.U32 R113, RZ, RZ, R114 ;  /* 0x000000ffff717224 */ /* 0x000fe200078e0072 */
[----:B------:R-:W-:-:S05]  /*d100*/  MOV R114, R115 ;  /* 0x0000007300727202 */ /* 0x000fca0000000f00 */
[----:B------:R-:W-:Y:S01]  /*d110*/  HMMA.16816.F32 R104, R4, R16, R72 ;  /* 0x000000100468723c */ /* 0x000fe20000001848 */
[----:B------:R-:W-:-:S07]  /*d120*/  MOV R115, R125 ;  /* 0x0000007d00737202 */ /* 0x000fce0000000f00 */
[----:B------:R-:W-:Y:S01]  /*d130*/  HMMA.16816.F32 R68, R4, R18, R68 ;  /* 0x000000120444723c */ /* 0x000fe20000001844 */
[----:B------:R-:W-:-:S07]  /*d140*/  MOV R125, R126 ;  /* 0x0000007e007d7202 */ /* 0x000fce0000000f00 */
[----:B---3--:R-:W-:Y:S01]  /*d150*/  HMMA.16816.F32 R64, R4, R12, R64 ;  /* 0x0000000c0440723c */ /* 0x008fe20000001840 */
[----:B------:R-:W-:Y:S01]  /*d160*/  MOV R126, R127 ;  /* 0x0000007f007e7202 */ /* 0x000fe20000000f00 */
[----:B------:R-:W-:Y:S01]  /*d170*/  IMAD.MOV.U32 R127, RZ, RZ, R128 ;  /* 0x000000ffff7f7224 */ /* 0x000fe200078e0080 */
[----:B------:R-:W-:-:S05]  /*d180*/  MOV R128, R129 ;  /* 0x0000008100807202 */ /* 0x000fca0000000f00 */
[----:B------:R-:W-:Y:S01]  /*d190*/  HMMA.16816.F32 R60, R4, R14, R60 ;  /* 0x0000000e043c723c */ /* 0x000fe2000000183c */
[----:B------:R-:W-:-:S07]  /*d1a0*/  MOV R129, R130 ;  /* 0x0000008200817202 */ /* 0x000fce0000000f00 */
[----:B------:R-:W-:Y:S01]  /*d1b0*/  HMMA.16816.F32 R144, R8, R28, R144 ;  /* 0x0000001c0890723c */ /* 0x000fe20000001890 */
[----:B------:R-:W-:Y:S01]  /*d1c0*/  MOV R130, R131 ;  /* 0x0000008300827202 */ /* 0x000fe20000000f00 */
[----:B------:R-:W-:-:S06]  /*d1d0*/  FADD.FTZ R4, R126, R41 ;  /* 0x000000297e047221 */ /* 0x000fcc0000010000 */
[----:B------:R-:W-:Y:S01]  /*d1e0*/  HMMA.16816.F32 R116, R8, R24, R148 ;  /* 0x000000180874723c */ /* 0x000fe20000001894 */
[----:B------:R-:W-:-:S07]  /*d1f0*/  FADD.FTZ R4, R130, R4 ;  /* 0x0000000482047221 */ /* 0x000fce0000010000 */
[C---:B------:R-:W-:Y:S01]  /*d200*/  HMMA.16816.F32 R48, R8.reuse, R16, R48 ;  /* 0x000000100830723c */ /* 0x040fe20000001830 */
[----:B----4-:R-:W-:Y:S01]  /*d210*/  IMAD.MOV.U32 R157, RZ, RZ, R156 ;  /* 0x000000ffff9d7224 */ /* 0x010fe200078e009c */
[----:B------:R-:W-:Y:S06]  /*d220*/  MUFU.EX2 R16, R112 ;  /* 0x0000007000107308 */ /* 0x000fec0000000800 */
[C---:B------:R-:W-:Y:S08]  /*d230*/  HMMA.16816.F32 R36, R8.reuse, R18, R36 ;  /* 0x000000120824723c */ /* 0x040ff00000001824 */
[C---:B------:R-:W-:Y:S01]  /*d240*/  HMMA.16816.F32 R44, R8.reuse, R12, R44 ;  /* 0x0000000c082c723c */ /* 0x040fe2000000182c */
[----:B------:R-:W-:Y:S07]  /*d250*/  MUFU.EX2 R19, R113 ;  /* 0x0000007100137308 */ /* 0x000fee0000000800 */
[C---:B------:R-:W-:Y:S01]  /*d260*/  HMMA.16816.F32 R32, R8.reuse, R14, R32 ;  /* 0x0000000e0820723c */ /* 0x040fe20000001820 */
[----:B------:R-:W2:Y:S01]  /*d270*/  MUFU.EX2 R21, R114 ;  /* 0x0000007200157308 */ /* 0x000ea20000000800 */
[----:B------:R-:W-:Y:S01]  /*d280*/  IMAD.MOV.U32 R42, RZ, RZ, R111 ;  /* 0x000000ffff2a7224 */ /* 0x000fe200078e006f */
[----:B------:R-:W-:Y:S01]  /*d290*/  MOV R40, R109 ;  /* 0x0000006d00287202 */ /* 0x000fe20000000f00 */
[----:B------:R1:W5:Y:S04]  /*d2a0*/  LDL.LU R218, [R1+0xa4] ;  /* 0x0000a40001da7983 */ /* 0x0003680000300800 */
[----:B------:R-:W-:Y:S01]  /*d2b0*/  HMMA.16816.F32 R28, R8, R30, R152 ;  /* 0x0000001e081c723c */ /* 0x000fe20000001898 */
[----:B------:R3:W-:Y:S01]  /*d2c0*/  MUFU.EX2 R13, R115 ;  /* 0x00000073000d7308 */ /* 0x0007e20000000800 */
[----:B------:R-:W-:-:S07]  /*d2d0*/  MOV R131, R210 ;  /* 0x000000d200837202 */ /* 0x000fce0000000f00 */
[----:B------:R-:W-:Y:S01]  /*d2e0*/  MUFU.EX2 R22, R164 ;  /* 0x000000a400167308 */ /* 0x000fe20000000800 */
[----:B------:R-:W-:Y:S01]  /*d2f0*/  HMMA.16816.F32 R24, R8, R26, R140 ;  /* 0x0000001a0818723c */ /* 0x000fe2000000188c */
[----:B------:R-:W-:Y:S02]  /*d300*/  FADD.FTZ R2, R127, R2 ;  /* 0x000000027f027221 */ /* 0x000fe40000010000 */
[----:B------:R-:W-:Y:S01]  /*d310*/  FADD.FTZ R0, R128, R0 ;  /* 0x0000000080007221 */ /* 0x000fe20000010000 */
[----:B------:R-:W-:Y:S01]  /*d320*/  MOV R41, R110 ;  /* 0x0000006e00297202 */ /* 0x000fe20000000f00 */
[----:B------:R-:W-:Y:S02]  /*d330*/  LDSM.16.MT88.4 R148, [R216+0xd800] ;  /* 0x00d80000d894783b */ /* 0x000fe40000004200 */
[----:B------:R-:W-:Y:S02]  /*d340*/  FADD.FTZ R9, R157, R4 ;  /* 0x000000049d097221 */ /* 0x000fe40000010000 */
[----:B------:R-:W-:Y:S04]  /*d350*/  LDSM.16.MT88.4 R4, [R215+0xf800] ;  /* 0x00f80000d704783b */ /* 0x000fe80000004200 */
[----:B---3--:R-:W3:Y:S01]  /*d360*/  LDSM.16.MT88.4 R112, [R216+0xf800] ;  /* 0x00f80000d870783b */ /* 0x008ee20000004200 */
[----:B------:R4:W1:Y:S08]  /*d370*/  MUFU.EX2 R18, R120 ;  /* 0x0000007800127308 */ /* 0x0008700000000800 */
[----:B------:R1:W1:Y:S08]  /*d380*/  MUFU.EX2 R17, R124 ;  /* 0x0000007c00117308 */ /* 0x0002700000000800 */
[----:B------:R1:W-:Y:S01]  /*d390*/  MUFU.EX2 R12, R125 ;  /* 0x0000007d000c7308 */ /* 0x0003e20000000800 */
[----:B--2---:R-:W-:Y:S01]  /*d3a0*/  F2FP.PACK_AB R126, R21, R19 ;  /* 0x00000013157e723e */ /* 0x004fe200000000ff */
[----:B------:R2:W5:Y:S06]  /*d3b0*/  LDL.LU R217, [R1+0xa0] ;  /* 0x0000a00001d97983 */ /* 0x00056c0000300800 */
[----:B------:R-:W2:Y:S08]  /*d3c0*/  MUFU.EX2 R11, R129 ;  /* 0x00000081000b7308 */ /* 0x000eb00000000800 */
[----:B------:R-:W3:Y:S01]  /*d3d0*/  MUFU.EX2 R210, R165 ;  /* 0x000000a500d27308 */ /* 0x000ee20000000800 */
[----:B----4-:R-:W-:Y:S01]  /*d3e0*/  MOV R120, R121 ;  /* 0x0000007900787202 */ /* 0x010fe20000000f00 */
[----:B------:R-:W-:Y:S01]  /*d3f0*/  FADD.FTZ R3, R131, R3 ;  /* 0x0000000383037221 */ /* 0x000fe20000010000 */
[----:B------:R-:W-:-:S02]  /*d400*/  MOV R121, R122 ;  /* 0x0000007a00797202 */ /* 0x000fc40000000f00 */
[----:B------:R-:W-:Y:S01]  /*d410*/  MOV R156, R166 ;  /* 0x000000a6009c7202 */ /* 0x000fe20000000f00 */
[----:B------:R-:W-:Y:S01]  /*d420*/  FADD.FTZ R2, R243, R2 ;  /* 0x00000002f3027221 */ /* 0x000fe20000010000 */
[----:B-1----:R-:W-:Y:S01]  /*d430*/  F2FP.PACK_AB R124, R16, R18 ;  /* 0x00000012107c723e */ /* 0x002fe200000000ff */
[----:B------:R-:W-:Y:S01]  /*d440*/  LDSM.16.MT88.4 R140, [R215+0xd800] ;  /* 0x00d80000d78c783b */ /* 0x000fe20000004200 */
[----:B------:R-:W-:Y:S02]  /*d450*/  F2FP.PACK_AB R125, R17, R13 ;  /* 0x0000000d117d723e */ /* 0x000fe400000000ff */
[----:B--2---:R-:W-:Y:S02]  /*d460*/  F2FP.PACK_AB R127, R11, R12 ;  /* 0x0000000c0b7f723e */ /* 0x004fe400000000ff */
[----:B------:R-:W-:Y:S02]  /*d470*/  F2FP.PACK_AB R128, R208, R23 ;  /* 0x00000017d080723e */ /* 0x000fe400000000ff */
[----:B------:R-:W-:Y:S01]  /*d480*/  F2FP.PACK_AB R130, R209, R211 ;  /* 0x000000d3d182723e */ /* 0x000fe200000000ff */
[----:B------:R-:W-:Y:S01]  /*d490*/  FADD.FTZ R10, R158, R0 ;  /* 0x000000009e0a7221 */ /* 0x000fe20000010000 */
[----:B------:R-:W-:Y:S01]  /*d4a0*/  MOV R122, R167 ;  /* 0x000000a7007a7202 */ /* 0x000fe20000000f00 */
[----:B------:R1:W5:Y:S01]  /*d4b0*/  LDL.LU R212, [R1+0x9c] ;  /* 0x00009c0001d47983 */ /* 0x0003620000300800 */
[----:B------:R-:W-:Y:S01]  /*d4c0*/  F2FP.PACK_AB R129, R22, R20 ;  /* 0x000000141681723e */ /* 0x000fe200000000ff */
[----:B------:R-:W-:Y:S01]  /*d4d0*/  FADD.FTZ R0, R156, R3 ;  /* 0x000000039c007221 */ /* 0x000fe20000010000 */
[----:B---3--:R-:W-:Y:S01]  /*d4e0*/  F2FP.PACK_AB R131, R210, R43 ;  /* 0x0000002bd283723e */ /* 0x008fe200000000ff */
        /* <DEDUP_REMOVED lines=8> */
[----:B------:R-:W-:Y:S01]  /*d570*/  FADD.FTZ R2, R246, R9 ;  /* 0x00000009f6027221 */ /* 0x000fe20000010000 */
[----:B------:R-:W2:Y:S01]  /*d580*/  LDSM.16.MT88.4 R164, [R213+0xd800] ;  /* 0x00d80000d5a4783b */ /* 0x000ea20000004200 */
[----:B------:R-:W-:-:S02]  /*d590*/  FADD.FTZ R0, R244, R0 ;  /* 0x00000000f4007221 */ /* 0x000fc40000010000 */
[----:B------:R-:W-:Y:S01]  /*d5a0*/  HMMA.16816.F32 R120, R124, R4, R64 ;  /* 0x000000047c78723c */ /* 0x000fe20000001840 */
[----:B------:R-:W3:Y:S06]  /*d5b0*/  LDSM.16.MT88.4 R156, [R214+0xd800] ;  /* 0x00d80000d69c783b */ /* 0x000eec0000004200 */
[----:B------:R-:W-:Y:S01]  /*d5c0*/  MOV R66, R154 ;  /* 0x0000009a00427202 */ /* 0x000fe20000000f00 */
[----:B------:R-:W-:Y:S01]  /*d5d0*/  HMMA.16816.F32 R68, R128, R80, R116 ;  /* 0x000000508044723c */ /* 0x000fe20000001874 */
[----:B------:R-:W-:-:S07]  /*d5e0*/  MOV R67, R155 ;  /* 0x0000009b00437202 */ /* 0x000fce0000000f00 */
[----:B------:R-:W-:Y:S07]  /*d5f0*/  HMMA.16816.F32 R116, R128, R4, R44 ;  /* 0x000000048074723c */ /* 0x000fee000000182c */
[----:B------:R-:W-:Y:S01]  /*d600*/  FADD.FTZ R4, R252, R8 ;  /* 0x00000008fc047221 */ /* 0x000fe20000010000 */
[----:B------:R-:W-:Y:S01]  /*d610*/  HMMA.16816.F32 R72, R124, R80, R100 ;  /* 0x000000507c48723c */ /* 0x000fe20000001864 */
[----:B------:R-:W-:Y:S02]  /*d620*/  FADD.FTZ R5, R66, R3 ;  /* 0x0000000342057221 */ /* 0x000fe40000010000 */
[----:B------:R-:W-:-:S02]  /*d630*/  FADD.FTZ R3, R248, R2 ;  /* 0x00000002f8037221 */ /* 0x000fc40000010000 */
[----:B------:R-:W-:Y:S02]  /*d640*/  FADD.FTZ R2, R245, R0 ;  /* 0x00000000f5027221 */ /* 0x000fe40000010000 */
[----:B------:R-:W-:Y:S01]  /*d650*/  FADD.FTZ R0, R241, R4 ;  /* 0x00000004f1007221 */ /* 0x000fe20000010000 */
[----:B------:R-:W-:Y:S01]  /*d660*/  HMMA.16816.F32 R184, R124, R148, R184 ;  /* 0x000000947cb8723c */ /* 0x000fe200000018b8 */
[----:B------:R-:W-:Y:S02]  /*d670*/  FADD.FTZ R4, R40, R5 ;  /* 0x0000000528047221 */ /* 0x000fe40000010000 */
[----:B------:R-:W-:Y:S02]  /*d680*/  FADD.FTZ R3, R251, R3 ;  /* 0x00000003fb037221 */ /* 0x000fe40000010000 */
[----:B------:R-:W-:Y:S02]  /*d690*/  FADD.FTZ R2, R247, R2 ;  /* 0x00000002f7027221 */ /* 0x000fe40000010000 */
[----:B------:R-:W-:Y:S01]  /*d6a0*/  FADD.FTZ R0, R231, R0 ;  /* 0x00000000e7007221 */ /* 0x000fe20000010000 */
[----:B--2---:R-:W-:Y:S01]  /*d6b0*/  HMMA.16816.F32 R168, R128, R164, R168 ;  /* 0x000000a480a8723c */ /* 0x004fe200000018a8 */
[----:B------:R-:W-:-:S02]  /*d6c0*/  FADD.FTZ R4, R41, R4 ;  /* 0x0000000429047221 */ /* 0x000fc40000010000 */
[----:B------:R-:W-:Y:S02]  /*d6d0*/  FADD.FTZ R3, R42, R3 ;  /* 0x000000032a037221 */ /* 0x000fe40000010000 */
[----:B------:R-:W-:Y:S02]  /*d6e0*/  FADD.FTZ R2, R250, R2 ;  /* 0x00000002fa027221 */ /* 0x000fe40000010000 */
[----:B------:R-:W-:Y:S01]  /*d6f0*/  FADD.FTZ R0, R242, R0 ;  /* 0x00000000f2007221 */ /* 0x000fe20000010000 */
[----:B------:R-:W-:Y:S01]  /*d700*/  HMMA.16816.F32 R172, R124, R164, R172 ;  /* 0x000000a47cac723c */ /* 0x000fe200000018ac */
[----:B------:R-:W-:Y:S02]  /*d710*/  FADD.FTZ R4, R23, R4 ;  /* 0x0000000417047221 */ /* 0x000fe40000010000 */
[----:B------:R-:W-:Y:S02]  /*d720*/  FADD.FTZ R3, R20, R3 ;  /* 0x0000000314037221 */ /* 0x000fe40000010000 */
[----:B------:R-:W-:-:S02]  /*d730*/  FADD.FTZ R2, R18, R2 ;  /* 0x0000000212027221 */ /* 0x000fc40000010000 */
[----:B------:R-:W-:Y:S01]  /*d740*/  FADD.FTZ R0, R13, R0 ;  /* 0x000000000d007221 */ /* 0x000fe20000010000 */
[-C--:B------:R-:W-:Y:S01]  /*d750*/  HMMA.16816.F32 R180, R124, R166.reuse, R180 ;  /* 0x000000a67cb4723c */ /* 0x080fe200000018b4 */
[----:B------:R-:W-:Y:S02]  /*d760*/  FADD.FTZ R4, R208, R4 ;  /* 0x00000004d0047221 */ /* 0x000fe40000010000 */
[----:B------:R-:W-:Y:S02]  /*d770*/  FADD.FTZ R3, R22, R3 ;  /* 0x0000000316037221 */ /* 0x000fe40000010000 */
[----:B------:R-:W-:Y:S02]  /*d780*/  FADD.FTZ R2, R16, R2 ;  /* 0x0000000210027221 */ /* 0x000fe40000010000 */
[----:B------:R-:W-:Y:S01]  /*d790*/  FADD.FTZ R0, R17, R0 ;  /* 0x0000000011007221 */ /* 0x000fe20000010000 */
[----:B------:R-:W-:Y:S01]  /*d7a0*/  HMMA.16816.F32 R164, R128, R166, R76 ;  /* 0x000000a680a4723c */ /* 0x000fe2000000184c */
        /* <DEDUP_REMOVED lines=9> */
[----:B------:R1:W-:Y:S01]  /*d840*/  STL [R1+0x3c], R4 ;  /* 0x00003c0401007387 */ /* 0x0003e20000100800 */
[C---:B------:R-:W-:Y:S01]  /*d850*/  HMMA.16816.F32 R88, R124.reuse, R96, R84 ;  /* 0x000000607c58723c */ /* 0x040fe20000001854 */
[----:B------:R-:W-:Y:S02]  /*d860*/  IMAD.MOV.U32 R241, RZ, RZ, R67 ;  /* 0x000000fffff17224 */ /* 0x000fe400078e0043 */
[----:B------:R1:W-:Y:S04]  /*d870*/  STL [R1+0x38], R231 ;  /* 0x000038e701007387 */ /* 0x0003e80000100800 */
[----:B------:R1:W-:Y:S01]  /*d880*/  STL [R1+0x40], R2 ;  /* 0x0000400201007387 */ /* 0x0003e20000100800 */
[C---:B---3--:R-:W-:Y:S03]  /*d890*/  HMMA.16816.F32 R176, R124.reuse, R156, R176 ;  /* 0x0000009c7cb0723c */ /* 0x048fe600000018b0 */
[----:B------:R1:W-:Y:S05]  /*d8a0*/  STL [R1+0x44], R242 ;  /* 0x000044f201007387 */ /* 0x0003ea0000100800 */
        /* <DEDUP_REMOVED lines=12> */
[C---:B------:R-:W-:Y:S07]  /*d970*/  HMMA.16816.F32 R148, R128.reuse, R150, R132 ;  /* 0x000000968094723c */ /* 0x040fee0000001884 */
[----:B------:R-:W-:Y:S01]  /*d980*/  MOV R134, R14 ;  /* 0x0000000e00867202 */ /* 0x000fe20000000f00 */
[----:B------:R-:W-:Y:S01]  /*d990*/  HMMA.16816.F32 R140, R128, R142, R28 ;  /* 0x0000008e808c723c */ /* 0x000fe2000000181c */
[----:B------:R-:W-:-:S02]  /*d9a0*/  MOV R135, R241 ;  /* 0x000000f100877202 */ /* 0x000fc40000000f00 */
[----:B------:R-:W-:Y:S02]  /*d9b0*/  MOV R132, R15 ;  /* 0x0000000f00847202 */ /* 0x000fe40000000f00 */
[----:B------:R-:W-:-:S03]  /*d9c0*/  MOV R133, R243 ;  /* 0x000000f300857202 */ /* 0x000fc60000000f00 */
[C---:B------:R-:W-:Y:S08]  /*d9d0*/  HMMA.16816.F32 R80, R128.reuse, R82, R24 ;  /* 0x000000528050723c */ /* 0x040ff00000001818 */
[C---:B------:R-:W-:Y:S08]  /*d9e0*/  HMMA.16816.F32 R96, R128.reuse, R98, R52 ;  /* 0x000000628060723c */ /* 0x040ff00000001834 */
[----:B------:R-:W-:Y:S08]  /*d9f0*/  HMMA.16816.F32 R112, R128, R114, R36 ;  /* 0x000000728070723c */ /* 0x000ff00000001824 */
[-C--:B------:R-:W-:Y:S08]  /*da00*/  HMMA.16816.F32 R124, R124, R6.reuse, R60 ;  /* 0x000000067c7c723c */ /* 0x080ff0000000183c */
[----:B------:R-:W-:Y:S01]  /*da10*/  HMMA.16816.F32 R128, R128, R6, R32 ;  /* 0x000000068080723c */ /* 0x000fe20000001820 */
[----:B------:R-:W-:Y:S07]  /*da20*/  @!P0 BRA `(.L_x_432) ;  /* 0x0000548000008947 */ /* 0x000fee0003800000 */
[----:B-1----:R-:W2:Y:S04]  /*da30*/  LDL.64 R40, [R1+0x80] ;  /* 0x0000800001287983 */ /* 0x002ea80000100a00 */
[----:B------:R-:W3:Y:S01]  /*da40*/  LDL.64 R14, [R1+0x78] ;  /* 0x00007800010e7983 */ /* 0x000ee20000100a00 */
[----:B------:R-:W-:Y:S01]  /*da50*/  UIADD3 UR22, UR8, -0x3, URZ ;  /* 0xfffffffd08167890 */ /* 0x000fe2000fffe03f */
[----:B------:R-:W-:-:S04]  /*da60*/  DEPBAR.LE SB0, 0x0 ;  /* 0x000080000000791a */ /* 0x000fc80000000000 */
[----:B------:R-:W-:Y:S02]  /*da70*/  USHF.R.S32.HI UR13, URZ, 0x1f, UR22 ;  /* 0x0000001f3f0d7899 */ /* 0x000fe40008011416 */
[----:B------:R-:W-:Y:S02]  /*da80*/  ULDC.64 UR4, c[0x0][0x1a0] ;  /* 0x0000680000047ab9 */ /* 0x000fe40000000a00 */
[----:B------:R-:W-:Y:S02]  /*da90*/  UIMAD UR13, UR13, UR4, URZ ;  /* 0x000000040d0d72a4 */ /* 0x000fe4000f8e023f */
[----:B------:R-:W-:Y:S02]  /*daa0*/  UIMAD.WIDE.U32 UR16, UR22, UR4, URZ ;  /* 0x00000004161072a5 */ /* 0x000fe4000f8e003f */
[----:B------:R-:W-:Y:S02]  /*dab0*/  UIMAD UR13, UR22, UR5, UR13 ;  /* 0x00000005160d72a4 */ /* 0x000fe4000f8e020d */
[----:B------:R-:W-:-:S02]  /*dac0*/  UISETP.GT.AND UP0, UPT, UR22, UR9, UPT ;  /* 0x000000091600728c */ /* 0x000fc4000bf04270 */
[----:B------:R-:W-:Y:S01]  /*dad0*/  UIADD3 UR13, UR17, UR13, URZ ;  /* 0x0000000d110d7290 */ /* 0x000fe2000fffe03f */
[----:B------:R-:W-:Y:S02]  /*dae0*/  IMAD.U32 R4, RZ, RZ, UR16 ;  /* 0x00000010ff047e24 */ /* 0x000fe4000f8e00ff */
[----:B------:R-:W-:-:S03]  /*daf0*/  IMAD.U32 R5, RZ, RZ, UR17 ;  /* 0x00000011ff057e24 */ /* 0x000fc6000f8e00ff */
[----:B------:R-:W-:Y:S01]  /*db00*/  MOV R2, UR13 ;  /* 0x0000000d00027c02 */ /* 0x000fe20008000f00 */
[----:B------:R-:W-:Y:S02]  /*db10*/  USHF.L.U32 UR13, UR4, 0x5, URZ ;  /* 0x00000005040d7899 */ /* 0x000fe4000800063f */
[----:B------:R-:W-:Y:S01]  /*db20*/  USHF.L.U64.HI UR4, UR4, 0x5, UR5 ;  /* 0x0000000504047899 */ /* 0x000fe20008010205 */
[----:B------:R-:W-:Y:S01]  /*db30*/  BAR.SYNC.DEFER_BLOCKING 0x0 ;  /* 0x0000000000007b1d */ /* 0x000fe20000010000 */
[----:B--2---:R-:W-:-:S04]  /*db40*/  LEA R0, P0, R4, R40, 0x6 ;  /* 0x0000002804007211 */ /* 0x004fc800078030ff */
        /* <DEDUP_REMOVED lines=14> */
[----:B------:R1:W-:Y:S01]  /*dc30*/  LDGSTS.E.BYPASS.LTC128B.128 [R233+0xc800], [R4.64] ;  /* 0x0c80000004e97fae */ /* 0x0003e2000b901d52 */
[----:B------:R-:W-:-:S03]  /*dc40*/  PLOP3.LUT P0, PT, PT, PT, UP0, 0x80, 0x0 ;  /* 0x000000000000781c */ /* 0x000fc60003f0f008 */
[----:B------:R1:W-:Y:S04]  /*dc50*/  LDGSTS.E.BYPASS.LTC128B.128 [R233+0xe800], [R4.64+0x80] ;  /* 0x0e80008004e97fae */ /* 0x0003e8000b901d52 */
[----:B------:R2:W-:Y:S04]  /*dc60*/  LDGSTS.E.BYPASS.LTC128B.128 [R233+0xd000], [R2.64] ;  /* 0x0d00000002e97fae */ /* 0x0005e8000b901d52 */
[----:B------:R2:W-:Y:S04]  /*dc70*/  LDGSTS.E.BYPASS.LTC128B.128 [R233+0xf000], [R2.64+0x80] ;  /* 0x0f00008002e97fae */ /* 0x0005e8000b901d52 */
[----:B------:R3:W-:Y:S04]  /*dc80*/  LDGSTS.E.BYPASS.LTC128B.128 [R233+0xd800], [R8.64] ;  /* 0x0d80000008e97fae */ /* 0x0007e8000b901d52 */
[----:B------:R3:W-:Y:S04]  /*dc90*/  LDGSTS.E.BYPASS.LTC128B.128 [R233+0xf800], [R8.64+0x80] ;  /* 0x0f80008008e97fae */ /* 0x0007e8000b901d52 */
[----:B-----5:R-:W-:Y:S04]  /*dca0*/  LDSM.16.M88.4 R12, [R219+0x2000] ;  /* 0x00200000db0c783b */ /* 0x020fe80000000200 */
[----:B------:R-:W4:Y:S04]  /*dcb0*/  LDSM.16.M88.4 R40, [R212+0x9000] ;  /* 0x00900000d428783b */ /* 0x000f280000000200 */
[----:B------:R-:W2:Y:S04]  /*dcc0*/  LDSM.16.M88.4 R36, [R212+0x9800] ;  /* 0x00980000d424783b */ /* 0x000ea80000000200 */
[----:B------:R-:W-:Y:S04]  /*dcd0*/  LDSM.16.M88.4 R16, [R219] ;  /* 0x00000000db10783b */ /* 0x000fe80000000200 */
[----:B------:R-:W2:Y:S04]  /*dce0*/  LDSM.16.M88.4 R48, [R212+0x8000] ;  /* 0x00800000d430783b */ /* 0x000ea80000000200 */
[----:B------:R-:W2:Y:S04]  /*dcf0*/  LDSM.16.M88.4 R44, [R212+0x8800] ;  /* 0x00880000d42c783b */ /* 0x000ea80000000200 */
[----:B-1----:R-:W-:Y:S04]  /*dd00*/  LDSM.16.M88.4 R4, [R220+0x2000] ;  /* 0x00200000dc04783b */ /* 0x002fe80000000200 */
[----:B------:R-:W1:Y:S04]  /*dd10*/  LDSM.16.M88.4 R24, [R229] ;  /* 0x00000000e518783b */ /* 0x000e680000000200 */
[----:B------:R-:W1:Y:S04]  /*dd20*/  LDSM.16.M88.4 R20, [R228] ;  /* 0x00000000e414783b */ /* 0x000e680000000200 */
[----:B---3--:R-:W-:Y:S04]  /*dd30*/  LDSM.16.M88.4 R8, [R220] ;  /* 0x00000000dc08783b */ /* 0x008fe80000000200 */
[----:B------:R-:W3:Y:S01]  /*dd40*/  LDSM.16.M88.4 R32, [R223] ;  /* 0x00000000df20783b */ /* 0x000ee20000000200 */
[C---:B----4-:R-:W-:Y:S03]  /*dd50*/  HMMA.16816.F32 R60, R12.reuse, R40, RZ ;  /* 0x000000280c3c723c */ /* 0x050fe600000018ff */
[----:B------:R-:W4:Y:S04]  /*dd60*/  LDSM.16.M88.4 R28, [R230] ;  /* 0x00000000e61c783b */ /* 0x000f280000000200 */
[----:B------:R-:W0:Y:S01]  /*dd70*/  LDGDEPBAR ;  /* 0x00000000000079af */ /* 0x000e220000000000 */
[----:B--2---:R-:W-:Y:S08]  /*dd80*/  HMMA.16816.F32 R52, R12, R36, RZ ;  /* 0x000000240c34723c */ /* 0x004ff000000018ff */
[-C--:B------:R-:W-:Y:S08]  /*dd90*/  HMMA.16816.F32 R208, R16, R48.reuse, RZ ;  /* 0x0000003010d0723c */ /* 0x080ff000000018ff */
[----:B------:R-:W-:Y:S08]  /*dda0*/  HMMA.16816.F32 R204, R12, R48, RZ ;  /* 0x000000300ccc723c */ /* 0x000ff000000018ff */
[-C--:B------:R-:W-:Y:S08]  /*ddb0*/  HMMA.16816.F32 R136, R16, R44.reuse, RZ ;  /* 0x0000002c1088723c */ /* 0x080ff000000018ff */
[----:B------:R-:W-:Y:S08]  /*ddc0*/  HMMA.16816.F32 R132, R12, R44, RZ ;  /* 0x0000002c0c84723c */ /* 0x000ff000000018ff */
[----:B------:R-:W-:Y:S08]  /*ddd0*/  HMMA.16816.F32 R64, R16, R40, RZ ;  /* 0x000000281040723c */ /* 0x000ff000000018ff */
[----:B-1----:R-:W-:Y:S08]  /*dde0*/  HMMA.16816.F32 R60, R4, R24, R60 ;  /* 0x00000018043c723c */ /* 0x002ff0000000183c */
[----:B------:R-:W-:Y:S08]  /*ddf0*/  HMMA.16816.F32 R56, R16, R36, RZ ;  /* 0x000000241038723c */ /* 0x000ff000000018ff */
[----:B------:R-:W-:Y:S08]  /*de00*/  HMMA.16816.F32 R52, R4, R20, R52 ;  /* 0x000000140434723c */ /* 0x000ff00000001834 */
[-C--:B---3--:R-:W-:Y:S08]  /*de10*/  HMMA.16816.F32 R208, R8, R32.reuse, R208 ;  /* 0x0000002008d0723c */ /* 0x088ff000000018d0 */
[----:B------:R-:W-:Y:S07]  /*de20*/  HMMA.16816.F32 R204, R4, R32, R204 ;  /* 0x0000002004cc723c */ /* 0x000fee00000018cc */
[----:B------:R-:W-:Y:S01]  /*de30*/  IMAD.MOV.U32 R32, RZ, RZ, R60 ;  /* 0x000000ffff207224 */ /* 0x000fe200078e003c */
[----:B----4-:R-:W-:Y:S01]  /*de40*/  HMMA.16816.F32 R244, R8, R28, R136 ;  /* 0x0000001c08f4723c */ /* 0x010fe20000001888 */
[----:B------:R-:W-:-:S02]  /*de50*/  IMAD.MOV.U32 R40, RZ, RZ, R53 ;  /* 0x000000ffff287224 */ /* 0x000fc400078e0035 */
[----:B------:R-:W-:-:S05]  /*de60*/  IMAD.MOV.U32 R41, RZ, RZ, R52 ;  /* 0x000000ffff297224 */ /* 0x000fca00078e0034 */
[----:B------:R-:W-:Y:S07]  /*de70*/  HMMA.16816.F32 R132, R4, R28, R132 ;  /* 0x0000001c0484723c */ /* 0x000fee0000001884 */
[----:B------:R-:W-:Y:S01]  /*de80*/  MOV R29, R61 ;  /* 0x0000003d001d7202 */ /* 0x000fe20000000f00 */
[C---:B------:R-:W-:Y:S07]  /*de90*/  HMMA.16816.F32 R248, R8.reuse, R24, R64 ;  /* 0x0000001808f8723c */ /* 0x040fee0000001840 */
[----:B------:R-:W-:Y:S01]  /*dea0*/  IMAD.MOV.U32 R25, RZ, RZ, R62 ;  /* 0x000000ffff197224 */ /* 0x000fe200078e003e */
[----:B------:R-:W-:Y:S01]  /*deb0*/  HMMA.16816.F32 R56, R8, R20, R56 ;  /* 0x000000140838723c */ /* 0x000fe20000001838 */
[----:B------:R-:W-:-:S06]  /*dec0*/  IMAD.MOV.U32 R24, RZ, RZ, R63 ;  /* 0x000000ffff187224 */ /* 0x000fcc00078e003f */
[----:B------:R-:W-:Y:S01]  /*ded0*/  MOV R21, R54 ;  /* 0x0000003600157202 */ /* 0x000fe20000000f00 */
[----:B------:R-:W-:Y:S01]  /*dee0*/  HMMA.16816.F32 R60, R12, R50, RZ ;  /* 0x000000320c3c723c */ /* 0x000fe200000018ff */
[----:B------:R-:W-:-:S07]  /*def0*/  IMAD.MOV.U32 R20, RZ, RZ, R55 ;  /* 0x000000ffff147224 */ /* 0x000fce00078e0037 */
[----:B------:R-:W-:Y:S01]  /*df00*/  HMMA.16816.F32 R48, R16, R50, RZ ;  /* 0x000000321030723c */ /* 0x000fe200000018ff */
[----:B------:R-:W-:Y:S01]  /*df10*/  IMAD.MOV.U32 R28, RZ, RZ, R248 ;  /* 0x000000ffff1c7224 */ /* 0x000fe200078e00f8 */
[----:B------:R-:W-:Y:S01]  /*df20*/  MOV R2, R250 ;  /* 0x000000fa00027202 */ /* 0x000fe20000000f00 */
[----:B------:R-:W-:Y:S02]  /*df30*/  IMAD.MOV.U32 R3, RZ, RZ, R249 ;  /* 0x000000ffff037224 */ /* 0x000fe400078e00f9 */
[----:B------:R-:W-:-:S03]  /*df40*/  IMAD.MOV.U32 R0, RZ, RZ, R251 ;  /* 0x000000ffff007224 */ /* 0x000fc600078e00fb */
[----:B------:R-:W-:Y:S01]  /*df50*/  MOV R252, R56 ;  /* 0x0000003800fc7202 */ /* 0x000fe20000000f00 */
[----:B------:R-:W-:Y:S01]  /*df60*/  IMAD.MOV.U32 R37, RZ, RZ, R57 ;  /* 0x000000ffff257224 */ /* 0x000fe200078e0039 */
[----:B------:R-:W-:Y:S01]  /*df70*/  MOV R33, R59 ;  /* 0x0000003b00217202 */ /* 0x000fe20000000f00 */
[----:B------:R-:W-:Y:S01]  /*df80*/  IMAD.MOV.U32 R36, RZ, RZ, R58 ;  /* 0x000000ffff247224 */ /* 0x000fe200078e003a */
[----:B------:R-:W-:Y:S08]  /*df90*/  HMMA.16816.F32 R52, R12, R42, RZ ;  /* 0x0000002a0c34723c */ /* 0x000ff000000018ff */
[-C--:B------:R-:W-:Y:S08]  /*dfa0*/  HMMA.16816.F32 R60, R4, R34.reuse, R60 ;  /* 0x00000022043c723c */ /* 0x080ff0000000183c */
[----:B------:R-:W-:Y:S07]  /*dfb0*/  HMMA.16816.F32 R48, R8, R34, R48 ;  /* 0x000000220830723c */ /* 0x000fee0000001830 */
[----:B------:R-:W-:Y:S01]  /*dfc0*/  IMAD.MOV.U32 R34, RZ, RZ, R41 ;  /* 0x000000ffff227224 */ /* 0x000fe200078e0029 */
[----:B------:R-:W-:Y:S01]  /*dfd0*/  HMMA.16816.F32 R56, R12, R46, RZ ;  /* 0x0000002e0c38723c */ /* 0x000fe200000018ff */
[----:B------:R-:W-:-:S07]  /*dfe0*/  MOV R35, R40 ;  /* 0x0000002800237202 */ /* 0x000fce0000000f00 */
[C---:B------:R-:W-:Y:S08]  /*dff0*/  HMMA.16816.F32 R44, R16.reuse, R46, RZ ;  /* 0x0000002e102c723c */ /* 0x040ff000000018ff */
[----:B------:R-:W-:Y:S08]  /*e000*/  HMMA.16816.F32 R40, R16, R42, RZ ;  /* 0x0000002a1028723c */ /* 0x000ff000000018ff */
[-C--:B------:R-:W-:Y:S08]  /*e010*/  HMMA.16816.F32 R12, R12, R38.reuse, RZ ;  /* 0x000000260c0c723c */ /* 0x080ff000000018ff */
[----:B------:R-:W-:Y:S08]  /*e020*/  HMMA.16816.F32 R16, R16, R38, RZ ;  /* 0x000000261010723c */ /* 0x000ff000000018ff */
[C---:B------:R-:W-:Y:S08]  /*e030*/  HMMA.16816.F32 R64, R4.reuse, R30, R56 ;  /* 0x0000001e0440723c */ /* 0x040ff00000001838 */
[C---:B------:R-:W-:Y:S08]  /*e040*/  HMMA.16816.F32 R136, R4.reuse, R26, R52 ;  /* 0x0000001a0488723c */ /* 0x040ff00000001834 */
[----:B------:R-:W-:Y:S01]  /*e050*/  HMMA.16816.F32 R248, R4, R22, R12 ;  /* 0x0000001604f8723c */ /* 0x000fe2000000180c */
[----:B------:R-:W-:Y:S04]  /*e060*/  LDSM.16.M88.4 R4, [R222+0x2000] ;  /* 0x00200000de04783b */ /* 0x000fe80000000200 */
[----:B------:R-:W1:Y:S03]  /*e070*/  LDSM.16.M88.4 R12, [R218+0x8000] ;  /* 0x00800000da0c783b */ /* 0x000e660000000200 */
[C---:B------:R-:W-:Y:S08]  /*e080*/  HMMA.16816.F32 R56, R8.reuse, R30, R44 ;  /* 0x0000001e0838723c */ /* 0x040ff0000000182c */
[C---:B------:R-:W-:Y:S08]  /*e090*/  HMMA.16816.F32 R40, R8.reuse, R26, R40 ;  /* 0x0000001a0828723c */ /* 0x040ff00000001828 */
[----:B------:R-:W-:Y:S01]  /*e0a0*/  HMMA.16816.F32 R16, R8, R22, R16 ;  /* 0x000000160810723c */ /* 0x000fe20000001810 */
[----:B------:R-:W2:Y:S07]  /*e0b0*/  LDSM.16.M88.4 R8, [R222] ;  /* 0x00000000de08783b */ /* 0x000eae0000000200 */
[----:B-1----:R-:W-:Y:S07]  /*e0c0*/  HMMA.16816.F32 R52, R4, R12, R204 ;  /* 0x0000000c0434723c */ /* 0x002fee00000018cc */
[----:B------:R-:W-:Y:S01]  /*e0d0*/  MOV R206, R21 ;  /* 0x0000001500ce7202 */ /* 0x000fe20000000f00 */
[----:B------:R-:W-:-:S02]  /*e0e0*/  IMAD.MOV.U32 R207, RZ, RZ, R20 ;  /* 0x000000ffffcf7224 */ /* 0x000fc400078e0014 */
[----:B------:R-:W-:Y:S02]  /*e0f0*/  IMAD.MOV.U32 R204, RZ, RZ, R34 ;  /* 0x000000ffffcc7224 */ /* 0x000fe400078e0022 */
[----:B------:R-:W-:Y:S01]  /*e100*/  IMAD.MOV.U32 R205, RZ, RZ, R35 ;  /* 0x000000ffffcd7224 */ /* 0x000fe200078e0023 */
[C---:B--2---:R-:W-:Y:S07]  /*e110*/  HMMA.16816.F32 R44, R8.reuse, R12, R208 ;  /* 0x0000000c082c723c */ /* 0x044fee00000018d0 */
[----:B------:R-:W-:Y:S01]  /*e120*/  MOV R209, R37 ;  /* 0x0000002500d17202 */ /* 0x000fe20000000f00 */
[----:B------:R-:W-:Y:S01]  /*e130*/  IMAD.MOV.U32 R210, RZ, RZ, R36 ;  /* 0x000000ffffd27224 */ /* 0x000fe200078e0024 */
[----:B------:R-:W-:Y:S01]  /*e140*/  HMMA.16816.F32 R20, R8, R14, R48 ;  /* 0x0000000e0814723c */ /* 0x000fe20000001830 */
[----:B------:R-:W-:Y:S01]  /*e150*/  MOV R211, R33 ;  /* 0x0000002100d37202 */ /* 0x000fe20000000f00 */
[----:B------:R-:W-:-:S06]  /*e160*/  IMAD.MOV.U32 R208, RZ, RZ, R252 ;  /* 0x000000ffffd07224 */ /* 0x000fcc00078e00fc */
[----:B------:R-:W-:Y:S01]  /*e170*/  HMMA.16816.F32 R36, R4, R14, R60 ;  /* 0x0000000e0424723c */ /* 0x000fe2000000183c */
[----:B------:R-:W1:Y:S06]  /*e180*/  LDSM.16.M88.4 R12, [R218+0x8800] ;  /* 0x00880000da0c783b */ /* 0x000e6c0000000200 */
[----:B------:R-:W-:Y:S01]  /*e190*/  IMAD.MOV.U32 R60, RZ, RZ, R32 ;  /* 0x000000ffff3c7224 */ /* 0x000fe200078e0020 */
[----:B------:R-:W-:Y:S01]  /*e1a0*/  MOV R61, R29 ;  /* 0x0000001d003d7202 */ /* 0x000fe20000000f00 */
[----:B------:R-:W-:Y:S01]  /*e1b0*/  IMAD.MOV.U32 R62, RZ, RZ, R25 ;  /* 0x000000ffff3e7224 */ /* 0x000fe200078e0019 */
[----:B------:R-:W-:Y:S01]  /*e1c0*/  MOV R63, R24 ;  /* 0x00000018003f7202 */ /* 0x000fe20000000f00 */
[----:B-1----:R-:W-:Y:S07]  /*e1d0*/  HMMA.16816.F32 R32, R8, R12, R244 ;  /* 0x0000000c0820723c */ /* 0x002fee00000018f4 */
[----:B------:R-:W-:Y:S01]  /*e1e0*/  IMAD.MOV.U32 R244, RZ, RZ, R28 ;  /* 0x000000fffff47224 */ /* 0x000fe200078e001c */
[----:B------:R-:W-:Y:S01]  /*e1f0*/  HMMA.16816.F32 R24, R4, R14, R64 ;  /* 0x0000000e0418723c */ /* 0x000fe20000001840 */
[----:B------:R-:W-:Y:S01]  /*e200*/  MOV R245, R3 ;  /* 0x0000000300f57202 */ /* 0x000fe20000000f00 */
[----:B------:R-:W-:Y:S01]  /*e210*/  IMAD.MOV.U32 R246, RZ, RZ, R2 ;  /* 0x000000fffff67224 */ /* 0x000fe200078e0002 */
[----:B------:R-:W-:-:S05]  /*e220*/  MOV R247, R0 ;  /* 0x0000000000f77202 */ /* 0x000fca0000000f00 */
[----:B------:R-:W-:Y:S08]  /*e230*/  HMMA.16816.F32 R28, R4, R12, R132 ;  /* 0x0000000c041c723c */ /* 0x000ff00000001884 */
[C---:B------:R-:W-:Y:S01]  /*e240*/  HMMA.16816.F32 R48, R8.reuse, R14, R56 ;  /* 0x0000000e0830723c */ /* 0x040fe20000001838 */
[----:B------:R-:W1:Y:S07]  /*e250*/  LDSM.16.M88.4 R12, [R218+0x9000] ;  /* 0x00900000da0c783b */ /* 0x000e6e0000000200 */
[-C--:B-1----:R-:W-:Y:S08]  /*e260*/  HMMA.16816.F32 R56, R8, R12.reuse, R244 ;  /* 0x0000000c0838723c */ /* 0x082ff000000018f4 */
[C---:B------:R-:W-:Y:S08]  /*e270*/  HMMA.16816.F32 R60, R4.reuse, R12, R60 ;  /* 0x0000000c043c723c */ /* 0x040ff0000000183c */
[-C--:B------:R-:W-:Y:S08]  /*e280*/  HMMA.16816.F32 R136, R4, R14.reuse, R136 ;  /* 0x0000000e0488723c */ /* 0x080ff00000001888 */
[----:B------:R-:W-:Y:S01]  /*e290*/  HMMA.16816.F32 R132, R8, R14, R40 ;  /* 0x0000000e0884723c */ /* 0x000fe20000001828 */
[----:B------:R-:W1:Y:S07]  /*e2a0*/  LDSM.16.M88.4 R12, [R218+0x9800] ;  /* 0x00980000da0c783b */ /* 0x000e6e0000000200 */
[C---:B-1----:R-:W-:Y:S08]  /*e2b0*/  HMMA.16816.F32 R64, R4.reuse, R12, R204 ;  /* 0x0000000c0440723c */ /* 0x042ff000000018cc */
[----:B------:R-:W-:Y:S08]  /*e2c0*/  HMMA.16816.F32 R4, R4, R14, R248 ;  /* 0x0000000e0404723c */ /* 0x000ff000000018f8 */
[C---:B------:R-:W-:Y:S08]  /*e2d0*/  HMMA.16816.F32 R244, R8.reuse, R12, R208 ;  /* 0x0000000c08f4723c */ /* 0x040ff000000018d0 */
[----:B------:R-:W-:Y:S01]  /*e2e0*/  IMAD.MOV.U32 R40, RZ, RZ, R64 ;  /* 0x000000ffff287224 */ /* 0x000fe200078e0040 */
[----:B------:R-:W-:Y:S01]  /*e2f0*/  HMMA.16816.F32 R204, R8, R14, R16 ;  /* 0x0000000e08cc723c */ /* 0x000fe20000001810 */
[----:B------:R-:W-:Y:S01]  /*e300*/  LDSM.16.M88.4 R12, [R217] ;  /* 0x00000000d90c783b */ /* 0x000fe20000000200 */
[----:B------:R-:W-:Y:S01]  /*e310*/  MOV R3, R65 ;  /* 0x0000004100037202 */ /* 0x000fe20000000f00 */
[----:B------:R-:W-:Y:S01]  /*e320*/  IMAD.MOV.U32 R2, RZ, RZ, R66 ;  /* 0x000000ffff027224 */ /* 0x000fe200078e0042 */
[----:B------:R-:W-:Y:S01]  /*e330*/  MOV R0, R67 ;  /* 0x0000004300007202 */ /* 0x000fe20000000f00 */
[----:B------:R-:W1:Y:S02]  /*e340*/  LDSM.16.M88.4 R8, [R221] ;  /* 0x00000000dd08783b */ /* 0x000e640000000200 */
[----:B------:R-:W-:Y:S01]  /*e350*/  IMAD.MOV.U32 R64, RZ, RZ, R4 ;  /* 0x000000ffff407224 */ /* 0x000fe200078e0004 */
[----:B------:R-:W-:Y:S01]  /*e360*/  MOV R43, R5 ;  /* 0x00000005002b7202 */ /* 0x000fe20000000f00 */
[----:B------:R-:W-:Y:S01]  /*e370*/  IMAD.MOV.U32 R42, RZ, RZ, R6 ;  /* 0x000000ffff2a7224 */ /* 0x000fe200078e0006 */
[----:B------:R-:W-:-:S02]  /*e380*/  MOV R41, R7 ;  /* 0x0000000700297202 */ /* 0x000fc40000000f00 */
[----:B------:R-:W2:Y:S01]  /*e390*/  LDSM.16.M88.4 R4, [R221+0x2000] ;  /* 0x00200000dd04783b */ /* 0x000ea20000000200 */
[-C--:B-1----:R-:W-:Y:S07]  /*e3a0*/  HMMA.16816.F32 R248, R8, R12.reuse, R44 ;  /* 0x0000000c08f8723c */ /* 0x082fee000000182c */
[----:B------:R-:W-:Y:S01]  /*e3b0*/  MOV R45, R3 ;  /* 0x00000003002d7202 */ /* 0x000fe20000000f00 */
[----:B--2---:R-:W-:Y:S01]  /*e3c0*/  HMMA.16816.F32 R52, R4, R12, R52 ;  /* 0x0000000c0434723c */ /* 0x004fe20000001834 */
[----:B------:R-:W-:Y:S01]  /*e3d0*/  IMAD.MOV.U32 R46, RZ, RZ, R2 ;  /* 0x000000ffff2e7224 */ /* 0x000fe200078e0002 */
[----:B------:R-:W-:Y:S01]  /*e3e0*/  MOV R47, R0 ;  /* 0x00000000002f7202 */ /* 0x000fe20000000f00 */
[----:B------:R-:W-:-:S05]  /*e3f0*/  IMAD.MOV.U32 R44, RZ, RZ, R40 ;  /* 0x000000ffff2c7224 */ /* 0x000fca00078e0028 */
[-C--:B------:R-:W-:Y:S11]  /*e400*/  HMMA.16816.F32 R208, R4, R14.reuse, R36 ;  /* 0x0000000e04d0723c */ /* 0x080ff60000001824 */
[----:B------:R-:W-:Y:S05]  /*e410*/  @!UPT UIADD3 URZ, URZ, URZ, URZ ;  /* 0x0000003f3f3ff290 */ /* 0x000fea000fffe03f */
[----:B------:R-:W-:Y:S01]  /*e420*/  IMAD.MOV.U32 R19, RZ, RZ, R52 ;  /* 0x000000ffff137224 */ /* 0x000fe200078e0034 */
[----:B------:R-:W-:Y:S01]  /*e430*/  MOV R18, R53 ;  /* 0x0000003500127202 */ /* 0x000fe20000000f00 */
[----:B------:R-:W-:Y:S01]  /*e440*/  IMAD.MOV.U32 R52, RZ, RZ, R64 ;  /* 0x000000ffff347224 */ /* 0x000fe200078e0040 */
[----:B------:R-:W-:Y:S01]  /*e450*/  MOV R16, R55 ;  /* 0x0000003700107202 */ /* 0x000fe20000000f00 */
[----:B------:R-:W-:Y:S01]  /*e460*/  HMMA.16816.F32 R64, R8, R14, R20 ;  /* 0x0000000e0840723c */ /* 0x000fe20000001814 */
[----:B------:R-:W1:Y:S01]  /*e470*/  LDSM.16.M88.4 R12, [R217+0x800] ;  /* 0x00080000d90c783b */ /* 0x000e620000000200 */
[----:B------:R-:W-:Y:S01]  /*e480*/  IMAD.MOV.U32 R17, RZ, RZ, R54 ;  /* 0x000000ffff117224 */ /* 0x000fe200078e0036 */
[----:B------:R-:W-:Y:S01]  /*e490*/  MOV R53, R43 ;  /* 0x0000002b00357202 */ /* 0x000fe20000000f00 */
[----:B------:R-:W-:Y:S01]  /*e4a0*/  IMAD.MOV.U32 R54, RZ, RZ, R42 ;  /* 0x000000ffff367224 */ /* 0x000fe200078e002a */
[----:B------:R-:W-:-:S03]  /*e4b0*/  MOV R55, R41 ;  /* 0x0000002900377202 */ /* 0x000fc60000000f00 */
[-C--:B-1----:R-:W-:Y:S08]  /*e4c0*/  HMMA.16816.F32 R32, R8, R12.reuse, R32 ;  /* 0x0000000c0820723c */ /* 0x082ff00000001820 */
[----:B------:R-:W-:Y:S08]  /*e4d0*/  HMMA.16816.F32 R40, R4, R12, R28 ;  /* 0x0000000c0428723c */ /* 0x000ff0000000181c */
[----:B------:R-:W-:Y:S08]  /*e4e0*/  HMMA.16816.F32 R20, R8, R14, R48 ;  /* 0x0000000e0814723c */ /* 0x000ff00000001830 */
[----:B------:R-:W-:Y:S01]  /*e4f0*/  IMAD.MOV.U32 R252, RZ, RZ, R32 ;  /* 0x000000fffffc7224 */ /* 0x000fe200078e0020 */
[----:B------:R-:W-:Y:S01]  /*e500*/  MOV R3, R33 ;  /* 0x0000002100037202 */ /* 0x000fe20000000f00 */
[----:B------:R-:W-:Y:S01]  /*e510*/  IMAD.MOV.U32 R2, RZ, RZ, R34 ;  /* 0x000000ffff027224 */ /* 0x000fe200078e0022 */
[----:B------:R-:W-:-:S02]  /*e520*/  MOV R0, R35 ;  /* 0x0000002300007202 */ /* 0x000fc40000000f00 */
[C---:B------:R-:W-:Y:S01]  /*e530*/  HMMA.16816.F32 R32, R4.reuse, R14, R24 ;  /* 0x0000000e0420723c */ /* 0x040fe20000001818 */
[----:B------:R-:W1:Y:S07]  /*e540*/  LDSM.16.M88.4 R12, [R217+0x1000] ;  /* 0x00100000d90c783b */ /* 0x000e6e0000000200 */
[-C--:B-1----:R-:W-:Y:S07]  /*e550*/  HMMA.16816.F32 R28, R4, R12.reuse, R60 ;  /* 0x0000000c041c723c */ /* 0x082fee000000183c */
[----:B------:R-:W-:Y:S01]  /*e560*/  IMAD.MOV.U32 R60, RZ, RZ, R19 ;  /* 0x000000ffff3c7224 */ /* 0x000fe200078e0013 */
[----:B------:R-:W-:Y:S01]  /*e570*/  MOV R61, R18 ;  /* 0x00000012003d7202 */ /* 0x000fe20000000f00 */
[----:B------:R-:W-:Y:S01]  /*e580*/  IMAD.MOV.U32 R62, RZ, RZ, R17 ;  /* 0x000000ffff3e7224 */ /* 0x000fe200078e0011 */
[----:B------:R-:W-:Y:S01]  /*e590*/  MOV R63, R16 ;  /* 0x00000010003f7202 */ /* 0x000fe20000000f00 */
[----:B------:R-:W-:Y:S08]  /*e5a0*/  HMMA.16816.F32 R36, R8, R12, R56 ;  /* 0x0000000c0824723c */ /* 0x000ff00000001838 */
[-C--:B------:R-:W-:Y:S08]  /*e5b0*/  HMMA.16816.F32 R24, R4, R14.reuse, R136 ;  /* 0x0000000e0418723c */ /* 0x080ff00000001888 */
[----:B------:R-:W-:Y:S01]  /*e5c0*/  HMMA.16816.F32 R16, R8, R14, R132 ;  /* 0x0000000e0810723c */ /* 0x000fe20000001884 */
[----:B------:R-:W1:Y:S06]  /*e5d0*/  LDSM.16.M88.4 R12, [R217+0x1800] ;  /* 0x00180000d90c783b */ /* 0x000e6c0000000200 */
[----:B------:R-:W-:Y:S01]  /*e5e0*/  IMAD.MOV.U32 R132, RZ, RZ, R252 ;  /* 0x000000ffff847224 */ /* 0x000fe200078e00fc */
[----:B------:R-:W-:Y:S01]  /*e5f0*/  MOV R133, R3 ;  /* 0x0000000300857202 */ /* 0x000fe20000000f00 */
[----:B------:R-:W-:Y:S01]  /*e600*/  IMAD.MOV.U32 R134, RZ, RZ, R2 ;  /* 0x000000ffff867224 */ /* 0x000fe200078e0002 */
[----:B------:R-:W-:Y:S01]  /*e610*/  MOV R135, R0 ;  /* 0x0000000000877202 */ /* 0x000fe20000000f00 */
[-C--:B-1----:R-:W-:Y:S08]  /*e620*/  HMMA.16816.F32 R56, R4, R12.reuse, R44 ;  /* 0x0000000c0438723c */ /* 0x082ff0000000182c */
[----:B------:R-:W-:Y:S08]  /*e630*/  HMMA.16816.F32 R48, R8, R12, R244 ;  /* 0x0000000c0830723c */ /* 0x000ff000000018f4 */
        /* <DEDUP_REMOVED lines=8> */
[----:B------:R-:W-:Y:S01]  /*e6c0*/  IMAD.MOV.U32 R63, RZ, RZ, R136 ;  /* 0x000000ffff3f7224 */ /* 0x000fe200078e0088 */
[----:B------:R-:W-:Y:S01]  /*e6d0*/  MOV R62, R137 ;  /* 0x00000089003e7202 */ /* 0x000fe20000000f00 */
[----:B------:R-:W-:Y:S01]  /*e6e0*/  IMAD.MOV.U32 R61, RZ, RZ, R138 ;  /* 0x000000ffff3d7224 */ /* 0x000fe200078e008a */
[----:B------:R-:W-:-:S02]  /*e6f0*/  MOV R60, R139 ;  /* 0x0000008b003c7202 */ /* 0x000fc40000000f00 */
[C---:B------:R-:W-:Y:S01]  /*e700*/  HMMA.16816.F32 R136, R8.reuse, R14, R64 ;  /* 0x0000000e0888723c */ /* 0x040fe20000001840 */
[----:B------:R-:W1:Y:S07]  /*e710*/  LDSM.16.M88.4 R12, [R212+0xa800] ;  /* 0x00a80000d40c783b */ /* 0x000e6e0000000200 */
[-C--:B-1----:R-:W-:Y:S08]  /*e720*/  HMMA.16816.F32 R132, R8, R12.reuse, R132 ;  /* 0x0000000c0884723c */ /* 0x082ff00000001884 */
[----:B------:R-:W-:Y:S07]  /*e730*/  HMMA.16816.F32 R204, R4, R12, R40 ;  /* 0x0000000c04cc723c */ /* 0x000fee0000001828 */
[----:B------:R-:W-:Y:S01]  /*e740*/  IMAD.MOV.U32 R40, RZ, RZ, R63 ;  /* 0x000000ffff287224 */ /* 0x000fe200078e003f */
[----:B------:R-:W-:Y:S01]  /*e750*/  HMMA.16816.F32 R64, R8, R14, R20 ;  /* 0x0000000e0840723c */ /* 0x000fe20000001814 */
[----:B------:R-:W-:Y:S01]  /*e760*/  MOV R41, R62 ;  /* 0x0000003e00297202 */ /* 0x000fe20000000f00 */
[----:B------:R-:W-:Y:S01]  /*e770*/  IMAD.MOV.U32 R42, RZ, RZ, R61 ;  /* 0x000000ffff2a7224 */ /* 0x000fe200078e003d */
[----:B------:R-:W-:-:S05]  /*e780*/  MOV R43, R60 ;  /* 0x0000003c002b7202 */ /* 0x000fca0000000f00 */
[----:B------:R-:W-:Y:S01]  /*e790*/  IMAD.MOV.U32 R252, RZ, RZ, R132 ;  /* 0x000000fffffc7224 */ /* 0x000fe200078e0084 */
[----:B------:R-:W-:Y:S01]  /*e7a0*/  MOV R3, R133 ;  /* 0x0000008500037202 */ /* 0x000fe20000000f00 */
[----:B------:R-:W-:Y:S01]  /*e7b0*/  IMAD.MOV.U32 R2, RZ, RZ, R134 ;  /* 0x000000ffff027224 */ /* 0x000fe200078e0086 */
[----:B------:R-:W-:Y:S02]  /*e7c0*/  MOV R0, R135 ;  /* 0x0000008700007202 */ /* 0x000fe40000000f00 */
[----:B------:R-:W-:Y:S01]  /*e7d0*/  HMMA.16816.F32 R132, R4, R14, R32 ;  /* 0x0000000e0484723c */ /* 0x000fe20000001820 */
[----:B------:R-:W1:Y:S07]  /*e7e0*/  LDSM.16.M88.4 R12, [R212+0xb000] ;  /* 0x00b00000d40c783b */ /* 0x000e6e0000000200 */
[----:B-1----:R-:W-:Y:S08]  /*e7f0*/  HMMA.16816.F32 R248, R8, R12, R36 ;  /* 0x0000000c08f8723c */ /* 0x002ff00000001824 */
[C---:B------:R-:W-:Y:S08]  /*e800*/  HMMA.16816.F32 R36, R4.reuse, R14, R24 ;  /* 0x0000000e0424723c */ /* 0x040ff00000001818 */
[----:B------:R-:W-:Y:S08]  /*e810*/  HMMA.16816.F32 R60, R4, R12, R28 ;  /* 0x0000000c043c723c */ /* 0x000ff0000000181c */
[C---:B------:R-:W-:Y:S01]  /*e820*/  HMMA.16816.F32 R24, R8.reuse, R14, R16 ;  /* 0x0000000e0818723c */ /* 0x040fe20000001810 */
[----:B------:R-:W1:Y:S07]  /*e830*/  LDSM.16.M88.4 R12, [R212+0xb800] ;  /* 0x00b80000d40c783b */ /* 0x000e6e0000000200 */
[-C--:B-1----:R-:W-:Y:S08]  /*e840*/  HMMA.16816.F32 R32, R8, R12.reuse, R48 ;  /* 0x0000000c0820723c */ /* 0x082ff00000001830 */
[C---:B------:R-:W-:Y:S08]  /*e850*/  HMMA.16816.F32 R28, R4.reuse, R12, R56 ;  /* 0x0000000c041c723c */ /* 0x040ff00000001838 */
[-C--:B------:R-:W-:Y:S01]  /*e860*/  HMMA.16816.F32 R20, R4, R14.reuse, R52 ;  /* 0x0000000e0414723c */ /* 0x080fe20000001834 */
[----:B------:R-:W-:Y:S06]  /*e870*/  LDSM.16.M88.4 R4, [R220+0x6000] ;  /* 0x00600000dc04783b */ /* 0x000fec0000000200 */
[----:B------:R-:W-:Y:S01]  /*e880*/  MOV R53, R3 ;  /* 0x0000000300357202 */ /* 0x000fe20000000f00 */
[----:B------:R-:W-:Y:S01]  /*e890*/  HMMA.16816.F32 R16, R8, R14, R44 ;  /* 0x0000000e0810723c */ /* 0x000fe2000000182c */
[----:B------:R-:W1:Y:S01]  /*e8a0*/  LDSM.16.M88.4 R12, [R227] ;  /* 0x00000000e30c783b */ /* 0x000e620000000200 */
[----:B------:R-:W-:Y:S01]  /*e8b0*/  IMAD.MOV.U32 R54, RZ, RZ, R2 ;  /* 0x000000ffff367224 */ /* 0x000fe200078e0002 */
[----:B------:R-:W-:Y:S01]  /*e8c0*/  MOV R55, R0 ;  /* 0x0000000000377202 */ /* 0x000fe20000000f00 */
[----:B------:R-:W-:Y:S01]  /*e8d0*/  IMAD.MOV.U32 R52, RZ, RZ, R252 ;  /* 0x000000ffff347224 */ /* 0x000fe200078e00fc */
[----:B------:R-:W2:Y:S03]  /*e8e0*/  LDSM.16.M88.4 R8, [R220+0x4000] ;  /* 0x00400000dc08783b */ /* 0x000ea60000000200 */
[C---:B-1----:R-:W-:Y:S08]  /*e8f0*/  HMMA.16816.F32 R40, R4.reuse, R12, R40 ;  /* 0x0000000c0428723c */ /* 0x042ff00000001828 */
[-C--:B------:R-:W-:Y:S08]  /*e900*/  HMMA.16816.F32 R44, R4, R14.reuse, R208 ;  /* 0x0000000e042c723c */ /* 0x080ff000000018d0 */
[----:B--2---:R-:W-:Y:S08]  /*e910*/  HMMA.16816.F32 R48, R8, R14, R136 ;  /* 0x0000000e0830723c */ /* 0x004ff00000001888 */
[----:B------:R-:W-:Y:S01]  /*e920*/  IMAD.MOV.U32 R56, RZ, RZ, R40 ;  /* 0x000000ffff387224 */ /* 0x000fe200078e0028 */
[----:B------:R-:W-:Y:S01]  /*e930*/  MOV R3, R41 ;  /* 0x0000002900037202 */ /* 0x000fe20000000f00 */
[----:B------:R-:W-:Y:S01]  /*e940*/  IMAD.MOV.U32 R2, RZ, RZ, R42 ;  /* 0x000000ffff027224 */ /* 0x000fe200078e002a */
[----:B------:R-:W-:-:S02]  /*e950*/  MOV R0, R43 ;  /* 0x0000002b00007202 */ /* 0x000fc40000000f00 */
        /* <DEDUP_REMOVED lines=9> */
[-C--:B------:R-:W-:Y:S07]  /*e9f0*/  HMMA.16816.F32 R132, R4, R14.reuse, R36 ;  /* 0x0000000e0484723c */ /* 0x080fee0000001824 */
[----:B------:R-:W-:Y:S01]  /*ea00*/  IMAD.MOV.U32 R36, RZ, RZ, R56 ;  /* 0x000000ffff247224 */ /* 0x000fe200078e0038 */
[----:B------:R-:W-:Y:S01]  /*ea10*/  HMMA.16816.F32 R64, R8, R14, R24 ;  /* 0x0000000e0840723c */ /* 0x000fe20000001818 */
[----:B------:R-:W1:Y:S01]  /*ea20*/  LDSM.16.M88.4 R12, [R224] ;  /* 0x00000000e00c783b */ /* 0x000e620000000200 */
[----:B------:R-:W-:Y:S01]  /*ea30*/  MOV R37, R3 ;  /* 0x0000000300257202 */ /* 0x000fe20000000f00 */
[----:B------:R-:W-:Y:S01]  /*ea40*/  IMAD.MOV.U32 R38, RZ, RZ, R2 ;  /* 0x000000ffff267224 */ /* 0x000fe200078e0002 */
[----:B------:R-:W-:-:S04]  /*ea50*/  MOV R39, R0 ;  /* 0x0000000000277202 */ /* 0x000fc80000000f00 */
[-C--:B-1----:R-:W-:Y:S08]  /*ea60*/  HMMA.16816.F32 R60, R8, R12.reuse, R32 ;  /* 0x0000000c083c723c */ /* 0x082ff00000001820 */
[C---:B------:R-:W-:Y:S08]  /*ea70*/  HMMA.16816.F32 R56, R4.reuse, R12, R28 ;  /* 0x0000000c0438723c */ /* 0x040ff0000000181c */
[-C--:B------:R-:W-:Y:S01]  /*ea80*/  HMMA.16816.F32 R20, R4, R14.reuse, R20 ;  /* 0x0000000e0414723c */ /* 0x080fe20000001814 */
[----:B------:R-:W-:Y:S07]  /*ea90*/  LDSM.16.M88.4 R4, [R222+0x6000] ;  /* 0x00600000de04783b */ /* 0x000fee0000000200 */
[----:B------:R-:W-:Y:S01]  /*eaa0*/  HMMA.16816.F32 R16, R8, R14, R16 ;  /* 0x0000000e0810723c */ /* 0x000fe20000001810 */
[----:B------:R-:W1:Y:S04]  /*eab0*/  LDSM.16.M88.4 R12, [R218+0xa000] ;  /* 0x00a00000da0c783b */ /* 0x000e680000000200 */
[----:B------:R-:W2:Y:S03]  /*eac0*/  LDSM.16.M88.4 R8, [R222+0x4000] ;  /* 0x00400000de08783b */ /* 0x000ea60000000200 */
[C---:B-1----:R-:W-:Y:S08]  /*ead0*/  HMMA.16816.F32 R36, R4.reuse, R12, R36 ;  /* 0x0000000c0424723c */ /* 0x042ff00000001824 */
[----:B------:R-:W-:Y:S08]  /*eae0*/  HMMA.16816.F32 R28, R4, R14, R44 ;  /* 0x0000000e041c723c */ /* 0x000ff0000000182c */
[C---:B--2---:R-:W-:Y:S08]  /*eaf0*/  HMMA.16816.F32 R32, R8.reuse, R12, R40 ;  /* 0x0000000c0820723c */ /* 0x044ff00000001828 */
[----:B------:R-:W-:Y:S01]  /*eb00*/  IMAD.MOV.U32 R24, RZ, RZ, R36 ;  /* 0x000000ffff187224 */ /* 0x000fe200078e0024 */
[----:B------:R-:W-:Y:S01]  /*eb10*/  MOV R3, R37 ;  /* 0x0000002500037202 */ /* 0x000fe20000000f00 */
[----:B------:R-:W-:Y:S01]  /*eb20*/  IMAD.MOV.U32 R2, RZ, RZ, R38 ;  /* 0x000000ffff027224 */ /* 0x000fe200078e0026 */
[----:B------:R-:W-:Y:S01]  /*eb30*/  MOV R0, R39 ;  /* 0x0000002700007202 */ /* 0x000fe20000000f00 */
[----:B------:R-:W-:Y:S01]  /*eb40*/  IMAD.MOV.U32 R44, RZ, RZ, R24 ;  /* 0x000000ffff2c7224 */ /* 0x000fe200078e0018 */
[----:B------:R-:W-:Y:S01]  /*eb50*/  MOV R45, R3 ;  /* 0x00000003002d7202 */ /* 0x000fe20000000f00 */
[----:B------:R-:W-:Y:S01]  /*eb60*/  HMMA.16816.F32 R24, R8, R14, R48 ;  /* 0x0000000e0818723c */ /* 0x000fe20000001830 */
[----:B------:R-:W1:Y:S01]  /*eb70*/  LDSM.16.M88.4 R12, [R218+0xa800] ;  /* 0x00a80000da0c783b */ /* 0x000e620000000200 */
[----:B------:R-:W-:Y:S01]  /*eb80*/  IMAD.MOV.U32 R46, RZ, RZ, R2 ;  /* 0x000000ffff2e7224 */ /* 0x000fe200078e0002 */
[----:B------:R-:W-:-:S05]  /*eb90*/  MOV R47, R0 ;  /* 0x00000000002f7202 */ /* 0x000fca0000000f00 */
[-C--:B-1----:R-:W-:Y:S08]  /*eba0*/  HMMA.16816.F32 R52, R8, R12.reuse, R52 ;  /* 0x0000000c0834723c */ /* 0x082ff00000001834 */
[C---:B------:R-:W-:Y:S08]  /*ebb0*/  HMMA.16816.F32 R48, R4.reuse, R12, R244 ;  /* 0x0000000c0430723c */ /* 0x040ff000000018f4 */
[-C--:B------:R-:W-:Y:S08]  /*ebc0*/  HMMA.16816.F32 R40, R4, R14.reuse, R208 ;  /* 0x0000000e0428723c */ /* 0x080ff000000018d0 */
[C---:B------:R-:W-:Y:S01]  /*ebd0*/  HMMA.16816.F32 R36, R8.reuse, R14, R136 ;  /* 0x0000000e0824723c */ /* 0x040fe20000001888 */
[----:B------:R-:W1:Y:S07]  /*ebe0*/  LDSM.16.M88.4 R12, [R218+0xb000] ;  /* 0x00b00000da0c783b */ /* 0x000e6e0000000200 */
[----:B-1----:R-:W-:Y:S08]  /*ebf0*/  HMMA.16816.F32 R248, R8, R12, R248 ;  /* 0x0000000c08f8723c */ /* 0x002ff000000018f8 */
[-C--:B------:R-:W-:Y:S08]  /*ec00*/  HMMA.16816.F32 R244, R4, R14.reuse, R132 ;  /* 0x0000000e04f4723c */ /* 0x080ff00000001884 */
[----:B------:R-:W-:Y:S08]  /*ec10*/  HMMA.16816.F32 R132, R8, R14, R64 ;  /* 0x0000000e0884723c */ /* 0x000ff00000001840 */
[----:B------:R-:W-:Y:S01]  /*ec20*/  IMAD.MOV.U32 R136, RZ, RZ, R248 ;  /* 0x000000ffff887224 */ /* 0x000fe200078e00f8 */
[----:B------:R-:W-:Y:S01]  /*ec30*/  MOV R3, R249 ;  /* 0x000000f900037202 */ /* 0x000fe20000000f00 */
[----:B------:R-:W-:Y:S01]  /*ec40*/  IMAD.MOV.U32 R2, RZ, RZ, R250 ;  /* 0x000000ffff027224 */ /* 0x000fe200078e00fa */
[----:B------:R-:W-:-:S02]  /*ec50*/  MOV R0, R251 ;  /* 0x000000fb00007202 */ /* 0x000fc40000000f00 */
[----:B------:R-:W-:Y:S01]  /*ec60*/  HMMA.16816.F32 R248, R4, R12, R204 ;  /* 0x0000000c04f8723c */ /* 0x000fe200000018cc */
[----:B------:R-:W1:Y:S07]  /*ec70*/  LDSM.16.M88.4 R12, [R218+0xb800] ;  /* 0x00b80000da0c783b */ /* 0x000e6e0000000200 */
[-C--:B-1----:R-:W-:Y:S08]  /*ec80*/  HMMA.16816.F32 R208, R8, R12.reuse, R60 ;  /* 0x0000000c08d0723c */ /* 0x082ff0000000183c */
[C---:B------:R-:W-:Y:S07]  /*ec90*/  HMMA.16816.F32 R64, R4.reuse, R12, R56 ;  /* 0x0000000c0440723c */ /* 0x040fee0000001838 */
[----:B------:R-:W-:Y:S01]  /*eca0*/  IMAD.MOV.U32 R56, RZ, RZ, R136 ;  /* 0x000000ffff387224 */ /* 0x000fe200078e0088 */
[----:B------:R-:W-:Y:S01]  /*ecb0*/  HMMA.16816.F32 R20, R4, R14, R20 ;  /* 0x0000000e0414723c */ /* 0x000fe20000001814 */
[----:B------:R-:W-:Y:S01]  /*ecc0*/  LDSM.16.M88.4 R4, [R221+0x6000] ;  /* 0x00600000dd04783b */ /* 0x000fe20000000200 */
[----:B------:R-:W-:Y:S01]  /*ecd0*/  MOV R57, R3 ;  /* 0x0000000300397202 */ /* 0x000fe20000000f00 */
[----:B------:R-:W-:Y:S01]  /*ece0*/  IMAD.MOV.U32 R58, RZ, RZ, R2 ;  /* 0x000000ffff3a7224 */ /* 0x000fe200078e0002 */
[----:B------:R-:W-:-:S04]  /*ecf0*/  MOV R59, R0 ;  /* 0x00000000003b7202 */ /* 0x000fc80000000f00 */
[----:B------:R-:W-:Y:S01]  /*ed00*/  HMMA.16816.F32 R16, R8, R14, R16 ;  /* 0x0000000e0810723c */ /* 0x000fe20000001810 */
[----:B------:R-:W1:Y:S04]  /*ed10*/  LDSM.16.M88.4 R12, [R217+0x2000] ;  /* 0x00200000d90c783b */ /* 0x000e680000000200 */
[----:B------:R-:W2:Y:S03]  /*ed20*/  LDSM.16.M88.4 R8, [R221+0x4000] ;  /* 0x00400000dd08783b */ /* 0x000ea60000000200 */
[-C--:B-1----:R-:W-:Y:S08]  /*ed30*/  HMMA.16816.F32 R44, R4, R12.reuse, R44 ;  /* 0x0000000c042c723c */ /* 0x082ff0000000182c */
[----:B--2---:R-:W-:Y:S08]  /*ed40*/  HMMA.16816.F32 R32, R8, R12, R32 ;  /* 0x0000000c0820723c */ /* 0x004ff00000001820 */
[-C--:B------:R-:W-:Y:S07]  /*ed50*/  HMMA.16816.F32 R28, R4, R14.reuse, R28 ;  /* 0x0000000e041c723c */ /* 0x080fee000000181c */
[----:B------:R-:W-:Y:S04]  /*ed60*/  STL.64 [R1+0x20], R44 ;  /* 0x0000202c01007387 */ /* 0x000fe80000100a00 */
[----:B------:R1:W-:Y:S11]  /*ed70*/  STL.64 [R1+0x28], R46 ;  /* 0x0000282e01007387 */ /* 0x0003f60000100a00 */
[----:B------:R-:W-:Y:S01]  /*ed80*/  @!UPT UIADD3 URZ, URZ, URZ, URZ ;  /* 0x0000003f3f3ff290 */ /* 0x000fe2000fffe03f */
[----:B------:R-:W-:Y:S04]  /*ed90*/  STL.64 [R1+0x10], R28 ;  /* 0x0000101c01007387 */ /* 0x000fe80000100a00 */
[----:B------:R-:W-:Y:S01]  /*eda0*/  STL.64 [R1+0x18], R30 ;  /* 0x0000181e01007387 */ /* 0x000fe20000100a00 */
[----:B-1----:R-:W-:Y:S03]  /*edb0*/  HMMA.16816.F32 R44, R8, R14, R24 ;  /* 0x0000000e082c723c */ /* 0x002fe60000001818 */
[----:B------:R-:W1:Y:S05]  /*edc0*/  LDSM.16.M88.4 R12, [R217+0x2800] ;  /* 0x00280000d90c783b */ /* 0x000e6a0000000200 */
[-C--:B-1----:R-:W-:Y:S08]  /*edd0*/  HMMA.16816.F32 R60, R4, R12.reuse, R48 ;  /* 0x0000000c043c723c */ /* 0x082ff00000001830 */
[----:B------:R-:W-:Y:S08]  /*ede0*/  HMMA.16816.F32 R204, R8, R12, R52 ;  /* 0x0000000c08cc723c */ /* 0x000ff00000001834 */
[-C--:B------:R-:W-:Y:S08]  /*edf0*/  HMMA.16816.F32 R136, R4, R14.reuse, R40 ;  /* 0x0000000e0488723c */ /* 0x080ff00000001828 */
[C---:B------:R-:W-:Y:S01]  /*ee00*/  HMMA.16816.F32 R48, R8.reuse, R14, R36 ;  /* 0x0000000e0830723c */ /* 0x040fe20000001824 */
[----:B------:R-:W1:Y:S07]  /*ee10*/  LDSM.16.M88.4 R12, [R217+0x3000] ;  /* 0x00300000d90c783b */ /* 0x000e6e0000000200 */
[-C--:B-1----:R-:W-:Y:S08]  /*ee20*/  HMMA.16816.F32 R52, R8, R12.reuse, R56 ;  /* 0x0000000c0834723c */ /* 0x082ff00000001838 */
[C---:B------:R-:W-:Y:S08]  /*ee30*/  HMMA.16816.F32 R56, R4.reuse, R12, R248 ;  /* 0x0000000c0438723c */ /* 0x040ff000000018f8 */
[-C--:B------:R-:W-:Y:S08]  /*ee40*/  HMMA.16816.F32 R24, R4, R14.reuse, R244 ;  /* 0x0000000e0418723c */ /* 0x080ff000000018f4 */
[----:B------:R-:W-:Y:S01]  /*ee50*/  HMMA.16816.F32 R132, R8, R14, R132 ;  /* 0x0000000e0884723c */ /* 0x000fe20000001884 */
[----:B------:R-:W1:Y:S01]  /*ee60*/  LDSM.16.M88.4 R12, [R217+0x3800] ;  /* 0x00380000d90c783b */ /* 0x000e620000000200 */
[----:B------:R-:W-:Y:S11]  /*ee70*/  DEPBAR.LE SB0, 0x0 ;  /* 0x000080000000791a */ /* 0x000ff60000000000 */
[----:B------:R-:W-:Y:S02]  /*ee80*/  @!UPT UIADD3 URZ, URZ, URZ, URZ ;  /* 0x0000003f3f3ff290 */ /* 0x000fe4000fffe03f */
[----:B------:R2:W-:Y:S04]  /*ee90*/  STL.64 [R1], R24 ;  /* 0x0000001801007387 */ /* 0x0005e80000100a00 */
[----:B------:R2:W-:Y:S01]  /*eea0*/  STL.64 [R1+0x8], R26 ;  /* 0x0000081a01007387 */ /* 0x0005e20000100a00 */
[-C--:B-1----:R-:W-:Y:S08]  /*eeb0*/  HMMA.16816.F32 R244, R4, R12.reuse, R64 ;  /* 0x0000000c04f4723c */ /* 0x082ff00000001840 */
[----:B------:R-:W-:Y:S08]  /*eec0*/  HMMA.16816.F32 R208, R8, R12, R208 ;  /* 0x0000000c08d0723c */ /* 0x000ff000000018d0 */
[-C--:B------:R-:W-:Y:S08]  /*eed0*/  HMMA.16816.F32 R248, R4, R14.reuse, R20 ;  /* 0x0000000e04f8723c */ /* 0x080ff00000001814 */
[----:B------:R-:W-:Y:S01]  /*eee0*/  HMMA.16816.F32 R64, R8, R14, R16 ;  /* 0x0000000e0840723c */ /* 0x000fe20000001810 */
[----:B------:R-:W-:Y:S06]  /*eef0*/  BAR.SYNC.DEFER_BLOCKING 0x0 ;  /* 0x0000000000007b1d */ /* 0x000fec0000010000 */
[----:B------:R-:W-:Y:S05]  /*ef00*/  @!P0 BRA `(.L_x_434) ;  /* 0x0000024000008947 */ /* 0x000fea0003800000 */
[----:B--2---:R-:W2:Y:S04]  /*ef10*/  LDL.64 R2, [R1+0x60] ;  /* 0x0000600001027983 */ /* 0x004ea80000100a00 */
[----:B------:R-:W3:Y:S01]  /*ef20*/  LDL.64 R30, [R1+0x58] ;  /* 0x00005800011e7983 */ /* 0x000ee20000100a00 */
[----:B------:R-:W-:-:S02]  /*ef30*/  UIADD3 UR13, UR8, -0x4, URZ ;  /* 0xfffffffc080d7890 */ /* 0x000fc4000fffe03f */
[----:B------:R-:W-:Y:S02]  /*ef40*/  ULDC.64 UR4, c[0x0][0x198] ;  /* 0x0000660000047ab9 */ /* 0x000fe40000000a00 */
[----:B------:R-:W-:Y:S02]  /*ef50*/  USHF.R.S32.HI UR8, URZ, 0x1f, UR13 ;  /* 0x0000001f3f087899 */ /* 0x000fe4000801140d */
[----:B------:R-:W-:Y:S02]  /*ef60*/  UIMAD.WIDE.U32 UR16, UR13, UR4, URZ ;  /* 0x000000040d1072a5 */ /* 0x000fe4000f8e003f */
[----:B------:R-:W-:Y:S02]  /*ef70*/  UIMAD UR8, UR8, UR4, URZ ;  /* 0x00000004080872a4 */ /* 0x000fe4000f8e023f */
[----:B------:R-:W-:Y:S02]  /*ef80*/  USHF.L.U32 UR4, UR6, 0x5, URZ ;  /* 0x0000000506047899 */ /* 0x000fe4000800063f */
[----:B------:R-:W-:Y:S01]  /*ef90*/  UIMAD UR5, UR13, UR5, UR8 ;  /* 0x000000050d0572a4 */ /* 0x000fe2000f8e0208 */
[----:B------:R-:W-:-:S03]  /*efa0*/  IMAD.U32 R0, RZ, RZ, UR16 ;  /* 0x00000010ff007e24 */ /* 0x000fc6000f8e00ff */
[----:B------:R-:W-:Y:S02]  /*efb0*/  UIADD3 UR5, UR17, UR5, URZ ;  /* 0x0000000511057290 */ /* 0x000fe4000fffe03f */
[----:B--2---:R-:W-:Y:S01]  /*efc0*/  LEA R0, P0, R0, R2, 0x6 ;  /* 0x0000000200007211 */ /* 0x004fe200078030ff */
[----:B------:R-:W-:-:S03]  /*efd0*/  IMAD.U32 R3, RZ, RZ, UR16 ;  /* 0x00000010ff037e24 */ /* 0x000fc6000f8e00ff */
[----:B------:R-:W-:Y:S01]  /*efe0*/  IMAD.U32 R2, RZ, RZ, UR5 ;  /* 0x00000005ff027e24 */ /* 0x000fe2000f8e00ff */
[----:B------:R-:W-:-:S04]  /*eff0*/  USHF.L.U64.HI UR5, UR6, 0x5, UR7 ;  /* 0x0000000506057899 */ /* 0x000fc80008010207 */
        /* <DEDUP_REMOVED lines=21> */
.L_x_434:
[----:B-12---:R-:W2:Y:S04]  /*f150*/  LDL.LU R2, [R1+0x24] ;  /* 0x0000240001027983 */ /* 0x006ea80000300800 */
[----:B------:R-:W3:Y:S04]  /*f160*/  LDL.LU R0, [R1+0x2c] ;  /* 0x00002c0001007983 */ /* 0x000ee80000300800 */
[----:B------:R-:W4:Y:S04]  /*f170*/  LDL.LU R13, [R1+0x20] ;  /* 0x00002000010d7983 */ /* 0x000f280000300800 */
[----:B------:R-:W5:Y:S04]  /*f180*/  LDL.LU R12, [R1+0x28] ;  /* 0x00002800010c7983 */ /* 0x000f680000300800 */
[----:B------:R-:W5:Y:S04]  /*f190*/  LDL.LU R9, [R1+0x18] ;  /* 0x0000180001097983 */ /* 0x000f680000300800 */
[----:B------:R-:W5:Y:S04]  /*f1a0*/  LDL.LU R8, [R1+0x14] ;  /* 0x0000140001087983 */ /* 0x000f680000300800 */
[----:B------:R-:W5:Y:S04]  /*f1b0*/  LDL.LU R7, [R1+0x1c] ;  /* 0x00001c0001077983 */ /* 0x000f680000300800 */
[----:B------:R-:W5:Y:S04]  /*f1c0*/  LDL.LU R10, [R1+0x10] ;  /* 0x00001000010a7983 */ /* 0x000f680000300800 */
[----:B------:R-:W5:Y:S04]  /*f1d0*/  LDL.LU R3, [R1+0x8] ;  /* 0x0000080001037983 */ /* 0x000f680000300800 */
[----:B------:R-:W5:Y:S04]  /*f1e0*/  LDL.LU R6, [R1] ;  /* 0x0000000001067983 */ /* 0x000f680000300800 */
[----:B------:R-:W5:Y:S04]  /*f1f0*/  LDL.LU R4, [R1+0xc] ;  /* 0x00000c0001047983 */ /* 0x000f680000300800 */
[----:B------:R-:W1:Y:S04]  /*f200*/  S2R R14, SR_TID.X ;  /* 0x00000000000e7919 */ /* 0x000e680000002100 */
[----:B------:R-:W5:Y:S01]  /*f210*/  LDL.LU R5, [R1+0x4] ;  /* 0x0000040001057983 */ /* 0x000f620000300800 */
[----:B-1----:R-:W-:-:S05]  /*f220*/  IMAD.SHL.U32 R14, R14, 0x2, RZ ;  /* 0x000000020e0e7824 */ /* 0x002fca00078e00ff */
[----:B------:R-:W-:Y:S01]  /*f230*/  LOP3.LUT R14, R14, 0x6, RZ, 0xc0, !PT ;  /* 0x000000060e0e7812 */ /* 0x000fe200078ec0ff */
[----:B--2---:R-:W-:Y:S02]  /*f240*/  IMAD.MOV.U32 R11, RZ, RZ, R2 ;  /* 0x000000ffff0b7224 */ /* 0x004fe400078e0002 */
[----:B---3--:R-:W-:Y:S01]  /*f250*/  IMAD.MOV.U32 R2, RZ, RZ, R0 ;  /* 0x000000ffff027224 */ /* 0x008fe200078e0000 */
[----:B------:R-:W-:-:S05]  /*f260*/  MOV R0, UR22 ;  /* 0x0000001600007c02 */ /* 0x000fca0008000f00 */
[----:B------:R-:W-:Y:S02]  /*f270*/  IMAD R0, R0, 0x40, R14 ;  /* 0x0000004000007824 */ /* 0x000fe400078e020e */
[----:B----4-:R-:W-:Y:S02]  /*f280*/  IMAD.MOV.U32 R14, RZ, RZ, R13 ;  /* 0x000000ffff0e7224 */ /* 0x010fe400078e000d */
[----:B-----5:R-:W-:Y:S01]  /*f290*/  IMAD.MOV.U32 R13, RZ, RZ, R12 ;  /* 0x000000ffff0d7224 */ /* 0x020fe200078e000c */
[C---:B------:R-:W-:Y:S02]  /*f2a0*/  ISETP.GE.AND P3, PT, R0.reuse, R240, PT ;  /* 0x000000f00000720c */ /* 0x040fe40003f66270 */
[----:B------:R-:W-:Y:S01]  /*f2b0*/  MOV R12, R11 ;  /* 0x0000000b000c7202 */ /* 0x000fe20000000f00 */
[----:B------:R-:W-:Y:S01]  /*f2c0*/  IMAD.MOV.U32 R11, RZ, RZ, R2 ;  /* 0x000000ffff0b7224 */ /* 0x000fe200078e0002 */
[C---:B------:R-:W-:Y:S02]  /*f2d0*/  ISETP.LT.OR P3, PT, R0.reuse, R236, P3 ;  /* 0x000000ec0000720c */ /* 0x040fe40001f61670 */
[----:B------:R-:W-:-:S02]  /*f2e0*/  IADD3 R2, R0, 0x1, RZ ;  /* 0x0000000100027810 */ /* 0x000fc40007ffe0ff */
[----:B------:R-:W-:Y:S02]  /*f2f0*/  FSEL R22, R32, -INF , !P3 ;  /* 0xff80000020167808 */ /* 0x000fe40005800000 */
[C---:B------:R-:W-:Y:S02]  /*f300*/  ISETP.GE.AND P1, PT, R2.reuse, R240, PT ;  /* 0x000000f00200720c */ /* 0x040fe40003f26270 */
[C---:B------:R-:W-:Y:S02]  /*f310*/  ISETP.GE.AND P6, PT, R2.reuse, R239, PT ;  /* 0x000000ef0200720c */ /* 0x040fe40003fc6270 */
[C---:B------:R-:W-:Y:S02]  /*f320*/  ISETP.GE.AND P5, PT, R2.reuse, R238, PT ;  /* 0x000000ee0200720c */ /* 0x040fe40003fa6270 */
[----:B------:R-:W-:Y:S02]  /*f330*/  ISETP.GE.AND P4, PT, R2, R237, PT ;  /* 0x000000ed0200720c */ /* 0x000fe40003f86270 */
[----:B------:R-:W-:-:S02]  /*f340*/  ISETP.GE.AND P2, PT, R0, R239, PT ;  /* 0x000000ef0000720c */ /* 0x000fc40003f46270 */
[C---:B------:R-:W-:Y:S02]  /*f350*/  ISETP.GE.AND P0, PT, R0.reuse, R238, PT ;  /* 0x000000ee0000720c */ /* 0x040fe40003f06270 */
[----:B------:R-:W-:Y:S02]  /*f360*/  ISETP.GE.AND P3, PT, R0, R237, PT ;  /* 0x000000ed0000720c */ /* 0x000fe40003f66270 */
[C---:B------:R-:W-:Y:S02]  /*f370*/  ISETP.LT.OR P1, PT, R2.reuse, R236, P1 ;  /* 0x000000ec0200720c */ /* 0x040fe40000f21670 */
[C---:B------:R-:W-:Y:S02]  /*f380*/  ISETP.LT.OR P6, PT, R2.reuse, R235, P6 ;  /* 0x000000eb0200720c */ /* 0x040fe400037c1670 */
[C---:B------:R-:W-:Y:S02]  /*f390*/  ISETP.LT.OR P5, PT, R2.reuse, R234, P5 ;  /* 0x000000ea0200720c */ /* 0x040fe40002fa1670 */
[----:B------:R-:W-:-:S02]  /*f3a0*/  ISETP.LT.OR P4, PT, R2, R232, P4 ;  /* 0x000000e80200720c */ /* 0x000fc40002781670 */
[C---:B------:R-:W-:Y:S02]  /*f3b0*/  ISETP.LT.OR P2, PT, R0.reuse, R235, P2 ;  /* 0x000000eb0000720c */ /* 0x040fe40001741670 */
        /* <DEDUP_REMOVED lines=29> */
[----:B------:R-:W-:Y:S01]  /*f590*/  FSEL R34, R46, -INF , !P0 ;  /* 0xff8000002e227808 */ /* 0x000fe20004000000 */
[----:B------:R-:W-:Y:S01]  /*f5a0*/  IMAD.MOV.U32 R46, RZ, RZ, R243 ;  /* 0x000000ffff2e7224 */ /* 0x000fe200078e00f3 */
        /* <DEDUP_REMOVED lines=14> */
[----:B------:R-:W-:Y:S01]  /*f690*/  FSEL R43, R7, -INF , !P2 ;  /* 0xff800000072b7808 */ /* 0x000fe20005000000 */
[----:B------:R-:W-:Y:S01]  /*f6a0*/  IMAD.MOV.U32 R7, RZ, RZ, R6 ;  /* 0x000000ffff077224 */ /* 0x000fe200078e0006 */
        /* <DEDUP_REMOVED lines=23> */
[----:B------:R-:W-:Y:S01]  /*f820*/  MOV R8, R4 ;  /* 0x0000000400087202 */ /* 0x000fe20000000f00 */
[----:B------:R-:W-:Y:S01]  /*f830*/  IMAD.MOV.U32 R4, RZ, RZ, R242 ;  /* 0x000000ffff047224 */ /* 0x000fe200078e00f2 */
[----:B------:R-:W-:Y:S02]  /*f840*/  FSEL R28, R207, -INF , !P6 ;  /* 0xff800000cf1c7808 */ /* 0x000fe40007000000 */
[----:B------:R-:W-:-:S02]  /*f850*/  FSEL R242, R61, -INF , !P4 ;  /* 0xff8000003df27808 */ /* 0x000fc40006000000 */
[----:B------:R-:W-:Y:S02]  /*f860*/  FSEL R6, R63, -INF , !P0 ;  /* 0xff8000003f067808 */ /* 0x000fe40004000000 */
[----:B------:R-:W-:Y:S02]  /*f870*/  FSEL R21, R48, -INF , !P3 ;  /* 0xff80000030157808 */ /* 0x000fe40005800000 */
[C---:B------:R-:W-:Y:S01]  /*f880*/  ISETP.GE.AND P0, PT, R2.reuse, R240, PT ;  /* 0x000000f00200720c */ /* 0x040fe20003f06270 */
[----:B------:R-:W-:Y:S01]  /*f890*/  IMAD.MOV.U32 R48, RZ, RZ, R6 ;  /* 0x000000ffff307224 */ /* 0x000fe200078e0006 */
[C---:B------:R-:W-:Y:S01]  /*f8a0*/  ISETP.GE.AND P6, PT, R2.reuse, R239, PT ;  /* 0x000000ef0200720c */ /* 0x040fe20003fc6270 */
[----:B------:R-:W-:Y:S01]  /*f8b0*/  IMAD.MOV.U32 R6, RZ, RZ, R241 ;  /* 0x000000ffff067224 */ /* 0x000fe200078e00f1 */
        /* <DEDUP_REMOVED lines=21> */
[C---:B------:R-:W-:Y:S02]  /*fa10*/  ISETP.GE.AND P1, PT, R2.reuse, R237, PT ;  /* 0x000000ed0200720c */ /* 0x040fe40003f26270 */
[----:B------:R-:W-:Y:S02]  /*fa20*/  FSEL R63, R139, -INF , !P3 ;  /* 0xff8000008b3f7808 */ /* 0x000fe40005800000 */
[C---:B------:R-:W-:Y:S02]  /*fa30*/  ISETP.LT.OR P1, PT, R2.reuse, R232, P1 ;  /* 0x000000e80200720c */ /* 0x040fe40000f21670 */
[----:B------:R-:W-:Y:S02]  /*fa40*/  ISETP.GE.AND P3, PT, R2, R238, PT ;  /* 0x000000ee0200720c */ /* 0x000fe40003f66270 */
[----:B------:R-:W-:-:S02]  /*fa50*/  FSEL R136, R59, -INF , !P1 ;  /* 0xff8000003b887808 */ /* 0x000fc40004800000 */
[----:B------:R-:W2:Y:S01]  /*fa60*/  LDL.LU R59, [R1+0x34] ;  /* 0x00003400013b7983 */ /* 0x000ea20000300800 */
[----:B------:R-:W-:Y:S02]  /*fa70*/  ISETP.LT.OR P3, PT, R2, R234, P3 ;  /* 0x000000ea0200720c */ /* 0x000fe40001f61670 */
[----:B------:R-:W-:Y:S02]  /*fa80*/  MOV R10, R231 ;  /* 0x000000e7000a7202 */ /* 0x000fe40000000f00 */
[----:B------:R-:W-:Y:S02]  /*fa90*/  FSEL R207, R57, -INF , !P3 ;  /* 0xff80000039cf7808 */ /* 0x000fe40005800000 */
[----:B------:R-:W-:Y:S01]  /*faa0*/  MOV R57, R6 ;  /* 0x0000000600397202 */ /* 0x000fe20000000f00 */
[----:B------:R-:W-:Y:S01]  /*fab0*/  IMAD.MOV.U32 R6, RZ, RZ, R5 ;  /* 0x000000ffff067224 */ /* 0x000fe200078e0005 */
[----:B------:R-:W-:Y:S01]  /*fac0*/  FSEL R23, R51, -INF , !P6 ;  /* 0xff80000033177808 */ /* 0x000fe20007000000 */
[----:B------:R-:W-:Y:S01]  /*fad0*/  IMAD.MOV.U32 R5, RZ, RZ, R3 ;  /* 0x000000ffff057224 */ /* 0x000fe200078e0003 */
[----:B------:R-:W-:-:S02]  /*fae0*/  FMNMX.FTZ R3, R57, R22, !PT ;  /* 0x0000001639037209 */ /* 0x000fc40007810000 */
[----:B------:R-:W-:Y:S02]  /*faf0*/  FSEL R231, R137, -INF , !P4 ;  /* 0xff80000089e77808 */ /* 0x000fe40006000000 */
[C---:B------:R-:W-:Y:S02]  /*fb00*/  ISETP.GE.AND P6, PT, R2.reuse, R240, PT ;  /* 0x000000f00200720c */ /* 0x040fe40003fc6270 */
[C---:B------:R-:W-:Y:S02]  /*fb10*/  ISETP.GE.AND P4, PT, R2.reuse, R239, PT ;  /* 0x000000ef0200720c */ /* 0x040fe40003f86270 */
[----:B------:R-:W-:Y:S02]  /*fb20*/  FMNMX.FTZ R3, R33, R3, !PT ;  /* 0x0000000321037209 */ /* 0x000fe40007810000 */
[C---:B------:R-:W-:Y:S02]  /*fb30*/  ISETP.LT.OR P6, PT, R2.reuse, R236, P6 ;  /* 0x000000ec0200720c */ /* 0x040fe400037c1670 */
[----:B------:R-:W-:-:S02]  /*fb40*/  ISETP.LT.OR P4, PT, R2, R235, P4 ;  /* 0x000000eb0200720c */ /* 0x000fc40002781670 */
[----:B------:R-:W-:Y:S02]  /*fb50*/  IADD3 R2, R0, 0x28, RZ ;  /* 0x0000002800027810 */ /* 0x000fe40007ffe0ff */
[----:B------:R-:W-:Y:S02]  /*fb60*/  FMNMX.FTZ R3, R31, R3, !PT ;  /* 0x000000031f037209 */ /* 0x000fe40007810000 */
[----:B------:R-:W-:Y:S02]  /*fb70*/  FSEL R20, R54, -INF , !P5 ;  /* 0xff80000036147808 */ /* 0x000fe40006800000 */
[----:B------:R-:W-:Y:S02]  /*fb80*/  FSEL R241, R56, -INF , !P2 ;  /* 0xff80000038f17808 */ /* 0x000fe40005000000 */
[----:B------:R-:W-:Y:S01]  /*fb90*/  FSEL R52, R58, -INF , !P0 ;  /* 0xff8000003a347808 */ /* 0x000fe20004000000 */
[----:B------:R-:W-:Y:S01]  /*fba0*/  IMAD.MOV.U32 R137, RZ, RZ, R5 ;  /* 0x000000ffff897224 */ /* 0x000fe200078e0005 */
[----:B------:R-:W-:Y:S01]  /*fbb0*/  FSEL R14, R53, -INF , !P6 ;  /* 0xff800000350e7808 */ /* 0x000fe20007000000 */
[----:B------:R-:W-:Y:S01]  /*fbc0*/  IMAD.MOV.U32 R53, RZ, RZ, R10 ;  /* 0x000000ffff357224 */ /* 0x000fe200078e000a */
[C---:B------:R-:W-:Y:S01]  /*fbd0*/  ISETP.GE.AND P5, PT, R2.reuse, R240, PT ;  /* 0x000000f00200720c */ /* 0x040fe20003fa6270 */
[----:B------:R-:W-:Y:S01]  /*fbe0*/  IMAD.MOV.U32 R56, RZ, RZ, R8 ;  /* 0x000000ffff387224 */ /* 0x000fe200078e0008 */
[----:B------:R-:W-:-:S02]  /*fbf0*/  ISETP.GE.AND P2, PT, R2, R239, PT ;  /* 0x000000ef0200720c */ /* 0x000fc40003f46270 */
[C---:B------:R-:W-:Y:S02]  /*fc00*/  ISETP.GE.AND P0, PT, R2.reuse, R238, PT ;  /* 0x000000ee0200720c */ /* 0x040fe40003f06270 */
[C---:B------:R-:W-:Y:S02]  /*fc10*/  ISETP.GE.AND P6, PT, R2.reuse, R237, PT ;  /* 0x000000ed0200720c */ /* 0x040fe40003fc6270 */
[----:B------:R-:W-:Y:S02]  /*fc20*/  FMNMX.FTZ R3, R29, R3, !PT ;  /* 0x000000031d037209 */ /* 0x000fe40007810000 */
[C---:B------:R-:W-:Y:S02]  /*fc30*/  ISETP.LT.OR P5, PT, R2.reuse, R236, P5 ;  /* 0x000000ec0200720c */ /* 0x040fe40002fa1670 */
[C---:B------:R-:W-:Y:S02]  /*fc40*/  ISETP.LT.OR P2, PT, R2.reuse, R235, P2 ;  /* 0x000000eb0200720c */ /* 0x040fe40001741670 */
[----:B------:R-:W-:-:S02]  /*fc50*/  ISETP.LT.OR P0, PT, R2, R234, P0 ;  /* 0x000000ea0200720c */ /* 0x000fc40000701670 */
[----:B------:R-:W-:Y:S02]  /*fc60*/  ISETP.LT.OR P6, PT, R2, R232, P6 ;  /* 0x000000e80200720c */ /* 0x000fe400037c1670 */
[----:B------:R-:W-:Y:S02]  /*fc70*/  FMNMX.FTZ R3, R26, R3, !PT ;  /* 0x000000031a037209 */ /* 0x000fe40007810000 */
[----:B------:R-:W-:Y:S02]  /*fc80*/  IADD3 R2, R0, 0x29, RZ ;  /* 0x0000002900027810 */ /* 0x000fe40007ffe0ff */
[----:B------:R-:W-:Y:S01]  /*fc90*/  FSEL R18, R55, -INF , !P4 ;  /* 0xff80000037127808 */ /* 0x000fe20006000000 */
[----:B------:R-:W-:Y:S01]  /*fca0*/  IMAD.MOV.U32 R55, RZ, RZ, R9 ;  /* 0x000000ffff377224 */ /* 0x000fe200078e0009 */
[----:B------:R-:W-:Y:S02]  /*fcb0*/  FSEL R13, R132, -INF , !P5 ;  /* 0xff800000840d7808 */ /* 0x000fe40006800000 */
[----:B------:R-:W-:-:S02]  /*fcc0*/  FMNMX.FTZ R3, R24, R3, !PT ;  /* 0x0000000318037209 */ /* 0x000fc40007810000 */
[C---:B------:R-:W-:Y:S02]  /*fcd0*/  ISETP.GE.AND P4, PT, R2.reuse, R240, PT ;  /* 0x000000f00200720c */ /* 0x040fe40003f86270 */
[C---:B------:R-:W-:Y:S02]  /*fce0*/  ISETP.GE.AND P1, PT, R2.reuse, R239, PT ;  /* 0x000000ef0200720c */ /* 0x040fe40003f26270 */
[C---:B------:R-:W-:Y:S02]  /*fcf0*/  ISETP.GE.AND P3, PT, R2.reuse, R238, PT ;  /* 0x000000ee0200720c */ /* 0x040fe40003f66270 */
[C---:B------:R-:W-:Y:S02]  /*fd00*/  ISETP.GE.AND P5, PT, R2.reuse, R237, PT ;  /* 0x000000ed0200720c */ /* 0x040fe40003fa6270 */
[----:B------:R-:W-:Y:S02]  /*fd10*/  FMNMX.FTZ R3, R21, R3, !PT ;  /* 0x0000000315037209 */ /* 0x000fe40007810000 */
[----:B------:R-:W-:-:S02]  /*fd20*/  ISETP.LT.OR P4, PT, R2, R236, P4 ;  /* 0x000000ec0200720c */ /* 0x000fc40002781670 */
[C---:B------:R-:W-:Y:S02]  /*fd30*/  ISETP.LT.OR P1, PT, R2.reuse, R235, P1 ;  /* 0x000000eb0200720c */ /* 0x040fe40000f21670 */
[C---:B------:R-:W-:Y:S02]  /*fd40*/  ISETP.LT.OR P3, PT, R2.reuse, R234, P3 ;  /* 0x000000ea0200720c */ /* 0x040fe40001f61670 */
[----:B------:R-:W-:Y:S02]  /*fd50*/  ISETP.LT.OR P5, PT, R2, R232, P5 ;  /* 0x000000e80200720c */ /* 0x000fe40002fa1670 */
[----:B------:R-:W-:Y:S02]  /*fd60*/  IADD3 R2, R0, 0x30, RZ ;  /* 0x0000003000027810 */ /* 0x000fe40007ffe0ff */
[----:B------:R-:W-:Y:S02]  /*fd70*/  FMNMX.FTZ R3, R19, R3, !PT ;  /* 0x0000000313037209 */ /* 0x000fe40007810000 */
        /* <DEDUP_REMOVED lines=8> */
[----:B------:R-:W-:Y:S02]  /*fe00*/  FMNMX.FTZ R3, R17, R3, !PT ;  /* 0x0000000311037209 */ /* 0x000fe40007810000 */
[C---:B------:R-:W-:Y:S02]  /*fe10*/  ISETP.LT.OR P1, PT, R2.reuse, R236, P1 ;  /* 0x000000ec0200720c */ /* 0x040fe40000f21670 */
[C---:B------:R-:W-:Y:S02]  /*fe20*/  ISETP.LT.OR P2, PT, R2.reuse, R235, P2 ;  /* 0x000000eb0200720c */ /* 0x040fe40001741670 */
[C---:B------:R-:W-:Y:S02]  /*fe30*/  ISETP.LT.OR P0, PT, R2.reuse, R234, P0 ;  /* 0x000000ea0200720c */ /* 0x040fe40000701670 */
[----:B------:R-:W-:-:S02]  /*fe40*/  ISETP.LT.OR P4, PT, R2, R232, P4 ;  /* 0x000000e80200720c */ /* 0x000fc40002781670 */
[----:B------:R-:W-:Y:S02]  /*fe50*/  IADD3 R2, R0, 0x31, RZ ;  /* 0x0000003100027810 */ /* 0x000fe40007ffe0ff */
[----:B------:R-:W-:Y:S02]  /*fe60*/  FMNMX.FTZ R5, R14, R3, !PT ;  /* 0x000000030e057209 */ /* 0x000fe40007810000 */
[----:B------:R-:W-:Y:S02]  /*fe70*/  FSEL R205, R6, -INF , !P3 ;  /* 0xff80000006cd7808 */ /* 0x000fe40005800000 */
[----:B------:R-:W-:Y:S02]  /*fe80*/  MOV R45, R4 ;  /* 0x00000004002d7202 */ /* 0x000fe40000000f00 */
[----:B------:R-:W-:Y:S02]  /*fe90*/  ISETP.GE.AND P3, PT, R2, R240, PT ;  /* 0x000000f00200720c */ /* 0x000fe40003f66270 */
[----:B------:R-:W-:-:S02]  /*fea0*/  IADD3 R4, R0, 0x38, RZ ;  /* 0x0000003800047810 */ /* 0x000fc40007ffe0ff */
[----:B------:R-:W-:Y:S02]  /*feb0*/  IADD3 R3, R0, 0x39, RZ ;  /* 0x0000003900037810 */ /* 0x000fe40007ffe0ff */
[----:B------:R-:W-:Y:S02]  /*fec0*/  FMNMX.FTZ R0, R13, R5, !PT ;  /* 0x000000050d007209 */ /* 0x000fe40007810000 */
[----:B------:R-:W-:Y:S02]  /*fed0*/  ISETP.LT.OR P3, PT, R2, R236, P3 ;  /* 0x000000ec0200720c */ /* 0x000fe40001f61670 */
[----:B------:R-:W-:Y:S02]  /*fee0*/  FSEL R10, R208, -INF , !P1 ;  /* 0xff800000d00a7808 */ /* 0x000fe40004800000 */
[----:B------:R-:W-:Y:S02]  /*fef0*/  ISETP.GE.AND P1, PT, R4, R240, PT ;  /* 0x000000f00400720c */ /* 0x000fe40003f26270 */
[----:B------:R-:W-:-:S02]  /*ff00*/  FMNMX.FTZ R0, R11, R0, !PT ;  /* 0x000000000b007209 */ /* 0x000fc40007810000 */
[----:B------:R-:W-:Y:S02]  /*ff10*/  FSEL R9, R209, -INF , !P3 ;  /* 0xff800000d1097808 */ /* 0x000fe40005800000 */
[C---:B------:R-:W-:Y:S02]  /*ff20*/  ISETP.GE.AND P3, PT, R3.reuse, R240, PT ;  /* 0x000000f00300720c */ /* 0x040fe40003f66270 */
[----:B------:R-:W-:Y:S02]  /*ff30*/  ISETP.LT.OR P1, PT, R4, R236, P1 ;  /* 0x000000ec0400720c */ /* 0x000fe40000f21670 */
[----:B------:R-:W-:Y:S02]  /*ff40*/  FMNMX.FTZ R0, R10, R0, !PT ;  /* 0x000000000a007209 */ /* 0x000fe40007810000 */
[----:B------:R-:W-:Y:S02]  /*ff50*/  ISETP.LT.OR P3, PT, R3, R236, P3 ;  /* 0x000000ec0300720c */ /* 0x000fe40001f61670 */
[----:B------:R-:W-:-:S02]  /*ff60*/  FSEL R8, R64, -INF , !P1 ;  /* 0xff80000040087808 */ /* 0x000fc40004800000 */
[----:B------:R-:W-:Y:S02]  /*ff70*/  FMNMX.FTZ R0, R9, R0, !PT ;  /* 0x0000000009007209 */ /* 0x000fe40007810000 */
[----:B------:R-:W-:Y:S02]  /*ff80*/  FSEL R7, R65, -INF , !P3 ;  /* 0xff80000041077808 */ /* 0x000fe40005800000 */
[----:B------:R-:W-:Y:S02]  /*ff90*/  FMNMX.FTZ R0, R8, R0, !PT ;  /* 0x0000000008007209 */ /* 0x000fe40007810000 */
[----:B------:R-:W-:Y:S02]  /*ffa0*/  FSEL R204, R244, -INF , !P0 ;  /* 0xff800000f4cc7808 */ /* 0x000fe40004000000 */
[----:B------:R-:W-:Y:S02]  /*ffb0*/  ISETP.GE.AND P0, PT, R4, R239, PT ;  /* 0x000000ef0400720c */ /* 0x000fe40003f06270 */
[----:B------:R-:W-:-:S02]  /*ffc0*/  FSEL R12, R210, -INF , !P2 ;  /* 0xff800000d20c7808 */ /* 0x000fc40005000000 */
[C---:B------:R-:W-:Y:S02]  /*ffd0*/  ISETP.GE.AND P1, PT, R2.reuse, R239, PT ;  /* 0x000000ef0200720c */ /* 0x040fe40003f26270 */
[C---:B------:R-:W-:Y:S02]  /*ffe0*/  ISETP.GE.AND P2, PT, R2.reuse, R238, PT ;  /* 0x000000ee0200720c */ /* 0x040fe40003f46270 */
[----:B------:R-:W-:Y:S02]  /*fff0*/  ISETP.GE.AND P3, PT, R2, R237, PT ;  /* 0x000000ed0200720c */ /* 0x000fe40003f66270 */
[----:B------:R-:W-:Y:S02]  /*10000*/  FMNMX.FTZ R0, R7, R0, !PT ;  /* 0x0000000007007209 */ /* 0x000fe40007810000 */
[-C--:B------:R-:W-:Y:S02]  /*10010*/  ISETP.LT.OR P0, PT, R4, R235.reuse, P0 ;  /* 0x000000eb0400720c */ /* 0x080fe40000701670 */
[----:B------:R-:W-:-:S02]  /*10020*/  ISETP.LT.OR P1, PT, R2, R235, P1 ;  /* 0x000000eb0200720c */ /* 0x000fc40000f21670 */
[C---:B------:R-:W-:Y:S02]  /*10030*/  ISETP.LT.OR P2, PT, R2.reuse, R234, P2 ;  /* 0x000000ea0200720c */ /* 0x040fe40001741670 */
[----:B------:R-:W-:Y:S02]  /*10040*/  ISETP.LT.OR P3, PT, R2, R232, P3 ;  /* 0x000000e80200720c */ /* 0x000fe40001f61670 */
[----:B------:R-:W1:Y:S01]  /*10050*/  SHFL.BFLY PT, R2, R0, 0x2, 0x1f ;  /* 0x0c401f0000027f89 */ /* 0x000e6200000e0000 */
[----:B------:R-:W-:Y:S02]  /*10060*/  FSEL R5, R66, -INF , !P0 ;  /* 0xff80000042057808 */ /* 0x000fe40004000000 */
[----:B------:R-:W-:Y:S02]  /*10070*/  ISETP.GE.AND P0, PT, R3, R239, PT ;  /* 0x000000ef0300720c */ /* 0x000fe40003f06270 */
[----:B------:R-:W-:Y:S02]  /*10080*/  FSEL R6, R211, -INF , !P1 ;  /* 0xff800000d3067808 */ /* 0x000fe40004800000 */
[----:B------:R-:W-:-:S02]  /*10090*/  FSEL R139, R245, -INF , !P2 ;  /* 0xff800000f58b7808 */ /* 0x000fc40005000000 */
[C---:B------:R-:W-:Y:S02]  /*100a0*/  ISETP.GE.AND P1, PT, R4.reuse, R238, PT ;  /* 0x000000ee0400720c */ /* 0x040fe40003f26270 */
[C---:B------:R-:W-:Y:S02]  /*100b0*/  ISETP.GE.AND P2, PT, R4.reuse, R237, PT ;  /* 0x000000ed0400720c */ /* 0x040fe40003f46270 */
[----:B------:R-:W-:Y:S02]  /*100c0*/  ISETP.LT.OR P0, PT, R3, R235, P0 ;  /* 0x000000eb0300720c */ /* 0x000fe40000701670 */
[C---:B------:R-:W-:Y:S02]  /*100d0*/  ISETP.LT.OR P1, PT, R4.reuse, R234, P1 ;  /* 0x000000ea0400720c */ /* 0x040fe40000f21670 */
[----:B------:R-:W-:Y:S02]  /*100e0*/  ISETP.LT.OR P2, PT, R4, R232, P2 ;  /* 0x000000e80400720c */ /* 0x000fe40001741670 */
[----:B------:R-:W-:-:S02]  /*100f0*/  FSEL R4, R67, -INF , !P0 ;  /* 0xff80000043047808 */ /* 0x000fc40004000000 */
[----:B------:R-:W-:Y:S01]  /*10100*/  ISETP.GE.AND P0, PT, R3, R238, PT ;  /* 0x000000ee0300720c */ /* 0x000fe20003f06270 */
[----:B------:R-:W-:-:S03]  /*10110*/  IMAD.MOV.U32 R133, RZ, RZ, R52 ;  /* 0x000000ffff857224 */ /* 0x000fc600078e0034 */
[----:B------:R-:W-:Y:S01]  /*10120*/  ISETP.LT.OR P0, PT, R3, R234, P0 ;  /* 0x000000ea0300720c */ /* 0x000fe20000701670 */
[----:B------:R-:W-:Y:S02]  /*10130*/  IMAD.MOV.U32 R208, RZ, RZ, R53 ;  /* 0x000000ffffd07224 */ /* 0x000fe400078e0035 */
[----:B------:R-:W-:Y:S01]  /*10140*/  IMAD.MOV.U32 R53, RZ, RZ, R63 ;  /* 0x000000ffff357224 */ /* 0x000fe200078e003f */
[----:B------:R-:W-:Y:S01]  /*10150*/  FSEL R63, R249, -INF , !P0 ;  /* 0xff800000f93f7808 */ /* 0x000fe20004000000 */
[----:B------:R-:W-:Y:S02]  /*10160*/  IMAD.MOV.U32 R249, RZ, RZ, R133 ;  /* 0x000000fffff97224 */ /* 0x000fe400078e0085 */
[----:B------:R-:W-:Y:S02]  /*10170*/  IMAD.MOV.U32 R133, RZ, RZ, R137 ;  /* 0x000000ffff857224 */ /* 0x000fe400078e0089 */
[----:B------:R-:W3:Y:S01]  /*10180*/  LDL.LU R137, [R1+0x30] ;  /* 0x0000300001897983 */ /* 0x000ee20000300800 */
[----:B-1----:R-:W-:-:S05]  /*10190*/  FMNMX.FTZ R0, R0, R2, !PT ;  /* 0x0000000200007209 */ /* 0x002fca0007810000 */
[----:B------:R-:W1:Y:S01]  /*101a0*/  SHFL.BFLY PT, R2, R0, 0x1, 0x1f ;  /* 0x0c201f0000027f89 */ /* 0x000e6200000e0000 */
[----:B--2---:R-:W-:-:S04]  /*101b0*/  FMNMX.FTZ R134, R59, R27, !PT ;  /* 0x0000001b3b867209 */ /* 0x004fc80007810000 */
        /* <DEDUP_REMOVED lines=14> */
[----:B------:R-:W-:Y:S02]  /*102a0*/  FMNMX.FTZ R134, R4, R134, !PT ;  /* 0x0000008604867209 */ /* 0x000fe40007810000 */
[----:B-1----:R-:W-:-:S03]  /*102b0*/  FMNMX.FTZ R135, R0, R2, !PT ;  /* 0x0000000200877209 */ /* 0x002fc60007810000 */
[----:B------:R-:W1:Y:S01]  /*102c0*/  SHFL.BFLY PT, R2, R134, 0x2, 0x1f ;  /* 0x0c401f0086027f89 */ /* 0x000e6200000e0000 */
[----:B------:R-:W-:Y:S01]  /*102d0*/  FSEL R138, R248, -INF , !P1 ;  /* 0xff800000f88a7808 */ /* 0x000fe20004800000 */
[C---:B------:R-:W-:Y:S01]  /*102e0*/  FMUL.FTZ R0, R135.reuse, c[0x0][0x23c] ;  /* 0x00008f0087007a20 */ /* 0x040fe20000410000 */
[----:B------:R-:W-:-:S04]  /*102f0*/  FSETP.NEU.FTZ.AND P1, PT, R135, -INF , PT ;  /* 0xff8000008700780b */ /* 0x000fc80003f3d000 */
[----:B------:R-:W-:-:S05]  /*10300*/  FSEL R0, R0, RZ, P1 ;  /* 0x000000ff00007208 */ /* 0x000fca0000800000 */
[--C-:B------:R-:W-:Y:S02]  /*10310*/  FFMA.FTZ R22, R22, c[0x0][0x23c], -R0.reuse ;  /* 0x00008f0016167a23 */ /* 0x100fe40000010800 */
[--C-:B------:R-:W-:Y:S02]  /*10320*/  FFMA.FTZ R33, R33, c[0x0][0x23c], -R0.reuse ;  /* 0x00008f0021217a23 */ /* 0x100fe40000010800 */
[--C-:B------:R-:W-:Y:S02]  /*10330*/  FFMA.FTZ R31, R31, c[0x0][0x23c], -R0.reuse ;  /* 0x00008f001f1f7a23 */ /* 0x100fe40000010800 */
[--C-:B------:R-:W-:Y:S02]  /*10340*/  FFMA.FTZ R29, R29, c[0x0][0x23c], -R0.reuse ;  /* 0x00008f001d1d7a23 */ /* 0x100fe40000010800 */
[--C-:B------:R-:W-:Y:S01]  /*10350*/  FFMA.FTZ R26, R26, c[0x0][0x23c], -R0.reuse ;  /* 0x00008f001a1a7a23 */ /* 0x100fe20000010800 */
[----:B-1----:R-:W-:Y:S01]  /*10360*/  FMNMX.FTZ R134, R134, R2, !PT ;  /* 0x0000000286867209 */ /* 0x002fe20007810000 */
[----:B------:R-:W-:-:S02]  /*10370*/  FFMA.FTZ R24, R24, c[0x0][0x23c], -R0 ;  /* 0x00008f0018187a23 */ /* 0x000fc40000010800 */
[--C-:B------:R-:W-:Y:S02]  /*10380*/  FFMA.FTZ R51, R21, c[0x0][0x23c], -R0.reuse ;  /* 0x00008f0015337a23 */ /* 0x100fe40000010800 */
        /* <DEDUP_REMOVED lines=8> */
[----:B------:R-:W-:Y:S02]  /*10410*/  FFMA.FTZ R47, R7, c[0x0][0x23c], -R0 ;  /* 0x00008f00072f7a23 */ /* 0x000fe40000010800 */
[----:B------:R-:W1:Y:S01]  /*10420*/  SHFL.BFLY PT, R0, R134, 0x1, 0x1f ;  /* 0x0c201f0086007f89 */ /* 0x000e6200000e0000 */
[----:B------:R-:W-:Y:S02]  /*10430*/  FSEL R44, R135, RZ, P1 ;  /* 0x000000ff872c7208 */ /* 0x000fe40000800000 */
[----:B------:R-:W-:-:S04]  /*10440*/  ISETP.GE.AND P1, PT, R3, R237, PT ;  /* 0x000000ed0300720c */ /* 0x000fc80003f26270 */
[----:B------:R-:W-:Y:S02]  /*10450*/  ISETP.LT.OR P1, PT, R3, R232, P1 ;  /* 0x000000e80300720c */ /* 0x000fe40000f21670 */
[----:B-1----:R-:W-:Y:S02]  /*10460*/  FMNMX.FTZ R134, R134, R0, !PT ;  /* 0x0000000086867209 */ /* 0x002fe40007810000 */
[----:B------:R-:W-:-:S04]  /*10470*/  FMNMX.FTZ R0, R46, R36, !PT ;  /* 0x000000242e007209 */ /* 0x000fc80007810000 */
[----:B------:R-:W-:-:S04]  /*10480*/  FMNMX.FTZ R0, R37, R0, !PT ;  /* 0x0000000025007209 */ /* 0x000fc80007810000 */
[----:B------:R-:W-:Y:S01]  /*10490*/  FMNMX.FTZ R0, R39, R0, !PT ;  /* 0x0000000027007209 */ /* 0x000fe20007810000 */
[C---:B------:R-:W-:Y:S01]  /*104a0*/  FMUL.FTZ R2, R134.reuse, c[0x0][0x23c] ;  /* 0x00008f0086027a20 */ /* 0x040fe20000410000 */
[----:B------:R-:W-:Y:S02]  /*104b0*/  FSETP.NEU.FTZ.AND P0, PT, R134, -INF , PT ;  /* 0xff8000008600780b */ /* 0x000fe40003f1d000 */
[----:B------:R-:W-:-:S04]  /*104c0*/  FMNMX.FTZ R0, R40, R0, !PT ;  /* 0x0000000028007209 */ /* 0x000fc80007810000 */
[----:B------:R-:W-:Y:S02]  /*104d0*/  FMNMX.FTZ R3, R243, R0, !PT ;  /* 0x00000000f3037209 */ /* 0x000fe40007810000 */
[----:B------:R-:W-:-:S05]  /*104e0*/  FSEL R0, R2, RZ, P0 ;  /* 0x000000ff02007208 */ /* 0x000fca0000000000 */
[----:B------:R-:W-:Y:S02]  /*104f0*/  FFMA.FTZ R9, R34, c[0x0][0x23c], -R0 ;  /* 0x00008f0022097a23 */ /* 0x000fe40000010800 */
[----:B------:R-:W-:Y:S02]  /*10500*/  IMAD.MOV.U32 R34, RZ, RZ, R60 ;  /* 0x000000ffff227224 */ /* 0x000fe400078e003c */
[----:B------:R-:W2:Y:S01]  /*10510*/  LDL.LU R60, [R1+0x3c] ;  /* 0x00003c00013c7983 */ /* 0x000ea20000300800 */
[--C-:B------:R-:W-:Y:S02]  /*10520*/  FFMA.FTZ R21, R30, c[0x0][0x23c], -R0.reuse ;  /* 0x00008f001e157a23 */ /* 0x100fe40000010800 */
[----:B------:R-:W-:Y:S02]  /*10530*/  FFMA.FTZ R30, R6, c[0x0][0x23c], -R0 ;  /* 0x00008f00061e7a23 */ /* 0x000fe40000010800 */
[----:B------:R-:W-:Y:S02]  /*10540*/  IMAD.MOV.U32 R6, RZ, RZ, R61 ;  /* 0x000000ffff067224 */ /* 0x000fe400078e003d */
[----:B------:R1:W-:Y:S02]  /*10550*/  MUFU.EX2 R61, R33 ;  /* 0x00000021003d7308 */ /* 0x0003e40000000800 */
[----:B-1----:R-:W4:Y:S01]  /*10560*/  LDL.LU R33, [R1+0x40] ;  /* 0x0000400001217983 */ /* 0x002f220000300800 */
[----:B------:R-:W-:Y:S01]  /*10570*/  FADD.FTZ R7, R57, -R44 ;  /* 0x8000002c39077221 */ /* 0x000fe20000010000 */
[----:B------:R-:W-:Y:S01]  /*10580*/  FMNMX.FTZ R3, R242, R3, !PT ;  /* 0x00000003f2037209 */ /* 0x000fe20007810000 */
[----:B------:R-:W-:Y:S01]  /*10590*/  IMAD.MOV.U32 R57, RZ, RZ, R55 ;  /* 0x000000ffff397224 */ /* 0x000fe200078e0037 */
[----:B------:R-:W-:Y:S01]  /*105a0*/  MOV R132, R48 ;  /* 0x0000003000847202 */ /* 0x000fe20000000f00 */
[----:B------:R-:W-:Y:S01]  /*105b0*/  FMUL.FTZ R2, R7, c[0x0][0x23c] ;  /* 0x00008f0007027a20 */ /* 0x000fe20000410000 */
[----:B------:R-:W-:Y:S01]  /*105c0*/  FMNMX.FTZ R3, R50, R3, !PT ;  /* 0x0000000332037209 */ /* 0x000fe20007810000 */
        /* <DEDUP_REMOVED lines=10> */
[--C-:B------:R-:W-:Y:S02]  /*10670*/  FFMA.FTZ R12, R12, c[0x0][0x23c], -R0.reuse ;  /* 0x00008f000c0c7a23 */ /* 0x100fe40000010800 */
[--C-:B------:R-:W-:Y:S02]  /*10680*/  FFMA.FTZ R14, R5, c[0x0][0x23c], -R0.reuse ;  /* 0x00008f00050e7a23 */ /* 0x100fe40000010800 */
[----:B------:R-:W-:Y:S01]  /*10690*/  FFMA.FTZ R13, R4, c[0x0][0x23c], -R0 ;  /* 0x00008f00040d7a23 */ /* 0x000fe20000010800 */
[----:B---3--:R-:W-:-:S02]  /*106a0*/  FMNMX.FTZ R0, R137, R38, !PT ;  /* 0x0000002689007209 */ /* 0x008fc40007810000 */
[----:B------:R-:W-:Y:S02]  /*106b0*/  FMNMX.FTZ R3, R231, R3, !PT ;  /* 0x00000003e7037209 */ /* 0x000fe40007810000 */
[----:B------:R-:W-:Y:S02]  /*106c0*/  FMNMX.FTZ R0, R42, R0, !PT ;  /* 0x000000002a007209 */ /* 0x000fe40007810000 */
[----:B------:R-:W-:Y:S02]  /*106d0*/  FMNMX.FTZ R3, R241, R3, !PT ;  /* 0x00000003f1037209 */ /* 0x000fe40007810000 */
[----:B------:R-:W-:Y:S02]  /*106e0*/  FMNMX.FTZ R0, R41, R0, !PT ;  /* 0x0000000029007209 */ /* 0x000fe40007810000 */
[----:B------:R-:W-:Y:S01]  /*106f0*/  FMNMX.FTZ R3, R207, R3, !PT ;  /* 0x00000003cf037209 */ /* 0x000fe20007810000 */
[----:B------:R-:W1:Y:S01]  /*10700*/  MUFU.EX2 R2, R2 ;  /* 0x0000000200027308 */ /* 0x000e620000000800 */
[----:B------:R-:W-:Y:S01]  /*10710*/  FMNMX.FTZ R0, R43, R0, !PT ;  /* 0x000000002b007209 */ /* 0x000fe20007810000 */
[----:B------:R-:W-:Y:S01]  /*10720*/  IMAD.MOV.U32 R23, RZ, RZ, R132 ;  /* 0x000000ffff177224 */ /* 0x000fe200078e0084 */
[----:B------:R-:W-:-:S02]  /*10730*/  FMNMX.FTZ R3, R206, R3, !PT ;  /* 0x00000003ce037209 */ /* 0x000fc40007810000 */
[----:B------:R-:W-:-:S03]  /*10740*/  FMNMX.FTZ R0, R252, R0, !PT ;  /* 0x00000000fc007209 */ /* 0x000fc60007810000 */
[----:B------:R3:W5:Y:S01]  /*10750*/  MUFU.EX2 R8, R22 ;  /* 0x0000001600087308 */ /* 0x0007620000000800 */
[----:B------:R-:W-:Y:S02]  /*10760*/  FMNMX.FTZ R3, R205, R3, !PT ;  /* 0x00000003cd037209 */ /* 0x000fe40007810000 */
[----:B------:R-:W-:Y:S02]  /*10770*/  FMNMX.FTZ R0, R23, R0, !PT ;  /* 0x0000000017007209 */ /* 0x000fe40007810000 */
[----:B------:R-:W-:Y:S01]  /*10780*/  FMNMX.FTZ R3, R204, R3, !PT ;  /* 0x00000003cc037209 */ /* 0x000fe20007810000 */
[----:B------:R-:W-:-:S03]  /*10790*/  IMAD.MOV.U32 R244, RZ, RZ, R136 ;  /* 0x000000fffff47224 */ /* 0x000fc600078e0088 */
[----:B------:R-:W-:Y:S02]  /*107a0*/  FMNMX.FTZ R3, R139, R3, !PT ;  /* 0x000000038b037209 */ /* 0x000fe40007810000 */
[----:B---3--:R-:W-:-:S04]  /*107b0*/  MOV R22, R57 ;  /* 0x0000003900167202 */ /* 0x008fc80000000f00 */
[----:B------:R-:W-:Y:S01]  /*107c0*/  FMNMX.FTZ R0, R22, R0, !PT ;  /* 0x0000000016007209 */ /* 0x000fe20007810000 */
[----:B-1----:R-:W-:Y:S01]  /*107d0*/  FMUL.FTZ R17, R97, R2 ;  /* 0x0000000261117220 */ /* 0x002fe20000410000 */
[----:B------:R-:W-:Y:S02]  /*107e0*/  MOV R136, R45 ;  /* 0x0000002d00887202 */ /* 0x000fe40000000f00 */
[----:B------:R-:W-:Y:S01]  /*107f0*/  FMNMX.FTZ R0, R53, R0, !PT ;  /* 0x0000000035007209 */ /* 0x000fe20007810000 */
[----:B------:R-:W-:Y:S01]  /*10800*/  IMAD.MOV.U32 R132, RZ, RZ, R56 ;  /* 0x000000ffff847224 */ /* 0x000fe200078e0038 */
[----:B------:R-:W-:Y:S01]  /*10810*/  FMNMX.FTZ R3, R138, R3, !PT ;  /* 0x000000038a037209 */ /* 0x000fe20007810000 */
[-C--:B------:R-:W-:Y:S02]  /*10820*/  FMUL.FTZ R16, R96, R2.reuse ;  /* 0x0000000260107220 */ /* 0x080fe40000410000 */
[-C--:B------:R-:W-:Y:S02]  /*10830*/  FMUL.FTZ R97, R113, R2.reuse ;  /* 0x0000000271617220 */ /* 0x080fe40000410000 */
[----:B-----5:R-:W-:-:S02]  /*10840*/  FFMA.FTZ R208, R208, R2, R8 ;  /* 0x00000002d0d07223 */ /* 0x020fc40000010008 */
        /* <DEDUP_REMOVED lines=25> */
[----:B------:R-:W-:Y:S02]  /*109e0*/  IMAD.MOV.U32 R113, RZ, RZ, R244 ;  /* 0x000000ffff717224 */ /* 0x000fe400078e00f4 */
[-C--:B------:R-:W-:Y:S02]  /*109f0*/  FMUL.FTZ R116, R116, R2.reuse ;  /* 0x0000000274747220 */ /* 0x080fe40000410000 */
[-C--:B------:R-:W-:Y:S02]  /*10a00*/  FMUL.FTZ R117, R117, R2.reuse ;  /* 0x0000000275757220 */ /* 0x080fe40000410000 */
[-C--:B------:R-:W-:Y:S02]  /*10a10*/  FMUL.FTZ R128, R128, R2.reuse ;  /* 0x0000000280807220 */ /* 0x080fe40000410000 */
[----:B------:R-:W-:Y:S01]  /*10a20*/  FMUL.FTZ R129, R129, R2 ;  /* 0x0000000281817220 */ /* 0x000fe20000410000 */
[----:B------:R-:W-:-:S02]  /*10a30*/  FMNMX.FTZ R2, R249, R0, !PT ;  /* 0x00000000f9027209 */ /* 0x000fc40007810000 */
[----:B------:R-:W-:Y:S02]  /*10a40*/  FMNMX.FTZ R0, R63, R3, !PT ;  /* 0x000000033f007209 */ /* 0x000fe40007810000 */
[----:B------:R-:W-:Y:S02]  /*10a50*/  FSEL R245, R133, -INF , !P6 ;  /* 0xff80000085f57808 */ /* 0x000fe40007000000 */
[----:B------:R-:W-:Y:S01]  /*10a60*/  FMNMX.FTZ R2, R113, R2, !PT ;  /* 0x0000000271027209 */ /* 0x000fe20007810000 */
[----:B------:R-:W1:Y:S01]  /*10a70*/  SHFL.BFLY PT, R4, R0, 0x2, 0x1f ;  /* 0x0c401f0000047f89 */ /* 0x000e6200000e0000 */
[----:B------:R-:W-:Y:S02]  /*10a80*/  FSEL R84, R132, -INF , !P5 ;  /* 0xff80000084547808 */ /* 0x000fe40006800000 */
[----:B------:R-:W-:Y:S02]  /*10a90*/  FMNMX.FTZ R2, R245, R2, !PT ;  /* 0x00000002f5027209 */ /* 0x000fe40007810000 */
[----:B------:R-:W-:-:S02]  /*10aa0*/  FSEL R246, R246, -INF , !P4 ;  /* 0xff800000f6f67808 */ /* 0x000fc40006000000 */
[----:B------:R-:W-:Y:S02]  /*10ab0*/  FMNMX.FTZ R2, R84, R2, !PT ;  /* 0x0000000254027209 */ /* 0x000fe40007810000 */
[----:B------:R-:W-:Y:S02]  /*10ac0*/  FSEL R3, R250, -INF , !P2 ;  /* 0xff800000fa037808 */ /* 0x000fe40005000000 */
[----:B------:R-:W-:Y:S02]  /*10ad0*/  FSEL R247, R247, -INF , !P3 ;  /* 0xff800000f7f77808 */ /* 0x000fe40005800000 */
[----:B------:R-:W-:Y:S02]  /*10ae0*/  FMNMX.FTZ R2, R246, R2, !PT ;  /* 0x00000002f6027209 */ /* 0x000fe40007810000 */
[----:B------:R-:W-:Y:S01]  /*10af0*/  FSEL R28, R251, -INF , !P1 ;  /* 0xff800000fb1c7808 */ /* 0x000fe20004800000 */
[----:B------:R-:W-:Y:S01]  /*10b00*/  IMAD.MOV.U32 R251, RZ, RZ, R3 ;  /* 0x000000fffffb7224 */ /* 0x000fe200078e0003 */
[----:B------:R-:W-:-:S04]  /*10b10*/  FMNMX.FTZ R2, R247, R2, !PT ;  /* 0x00000002f7027209 */ /* 0x000fc80007810000 */
[----:B------:R-:W-:-:S04]  /*10b20*/  FMNMX.FTZ R3, R251, R2, !PT ;  /* 0x00000002fb037209 */ /* 0x000fc80007810000 */
[----:B------:R-:W-:Y:S02]  /*10b30*/  FMNMX.FTZ R3, R28, R3, !PT ;  /* 0x000000031c037209 */ /* 0x000fe40007810000 */
[----:B-1----:R-:W-:-:S03]  /*10b40*/  FMNMX.FTZ R2, R0, R4, !PT ;  /* 0x0000000400027209 */ /* 0x002fc60007810000 */
[----:B------:R-:W1:Y:S04]  /*10b50*/  SHFL.BFLY PT, R4, R3, 0x2, 0x1f ;  /* 0x0c401f0003047f89 */ /* 0x000e6800000e0000 */
[----:B------:R-:W3:Y:S01]  /*10b60*/  SHFL.BFLY PT, R5, R2, 0x1, 0x1f ;  /* 0x0c201f0002057f89 */ /* 0x000ee200000e0000 */
[----:B------:R-:W-:-:S05]  /*10b70*/  FSEL R0, R134, RZ, P0 ;  /* 0x000000ff86007208 */ /* 0x000fca0000000000 */
[----:B------:R-:W-:-:S04]  /*10b80*/  FADD.FTZ R0, R59, -R0 ;  /* 0x800000003b007221 */ /* 0x000fc80000010000 */
[----:B------:R-:W-:Y:S01]  /*10b90*/  FMUL.FTZ R0, R0, c[0x0][0x23c] ;  /* 0x00008f0000007a20 */ /* 0x000fe20000410000 */
[----:B------:R-:W-:Y:S01]  /*10ba0*/  MUFU.EX2 R7, R7 ;  /* 0x0000000700077308 */ /* 0x000fe20000000800 */
[----:B-1----:R-:W-:-:S07]  /*10bb0*/  FMNMX.FTZ R3, R3, R4, !PT ;  /* 0x0000000403037209 */ /* 0x002fce0007810000 */
[----:B------:R-:W1:Y:S01]  /*10bc0*/  MUFU.EX2 R0, R0 ;  /* 0x0000000000007308 */ /* 0x000e620000000800 */
[----:B---3--:R-:W-:Y:S02]  /*10bd0*/  FMNMX.FTZ R133, R2, R5, !PT ;  /* 0x0000000502857209 */ /* 0x008fe40007810000 */
[----:B------:R-:W3:Y:S01]  /*10be0*/  SHFL.BFLY PT, R2, R3, 0x1, 0x1f ;  /* 0x0c201f0003027f89 */ /* 0x000ee200000e0000 */
[----:B------:R-:W-:Y:S01]  /*10bf0*/  IMAD.MOV.U32 R32, RZ, RZ, R58 ;  /* 0x000000ffff207224 */ /* 0x000fe200078e003a */
[----:B------:R-:W-:Y:S01]  /*10c00*/  MOV R35, R47 ;  /* 0x0000002f00237202 */ /* 0x000fe20000000f00 */
[----:B------:R-:W-:Y:S01]  /*10c10*/  IMAD.MOV.U32 R140, RZ, RZ, R46 ;  /* 0x000000ffff8c7224 */ /* 0x000fe200078e002e */
[----:B------:R-:W-:Y:S01]  /*10c20*/  FSETP.NEU.FTZ.AND P0, PT, R133, -INF , PT ;  /* 0xff8000008500780b */ /* 0x000fe20003f1d000 */
[-C--:B-1----:R-:W-:Y:S02]  /*10c30*/  FMUL.FTZ R18, R98, R0.reuse ;  /* 0x0000000062127220 */ /* 0x082fe40000410000 */
        /* <DEDUP_REMOVED lines=31> */
[----:B--2---:R-:W-:Y:S02]  /*10e30*/  FFMA.FTZ R112, R60, R0, R7 ;  /* 0x000000003c707223 */ /* 0x004fe40000010007 */
[----:B------:R-:W-:Y:S01]  /*10e40*/  FMUL.FTZ R0, R133, c[0x0][0x23c] ;  /* 0x00008f0085007a20 */ /* 0x000fe20000410000 */
[----:B---3--:R-:W-:-:S04]  /*10e50*/  FMNMX.FTZ R132, R3, R2, !PT ;  /* 0x0000000203847209 */ /* 0x008fc80007810000 */
[----:B------:R-:W-:Y:S02]  /*10e60*/  FSEL R0, R0, RZ, P0 ;  /* 0x000000ff00007208 */ /* 0x000fe40000000000 */
[----:B------:R-:W-:Y:S02]  /*10e70*/  FSEL R3, R133, RZ, P0 ;  /* 0x000000ff85037208 */ /* 0x000fe40000000000 */
[----:B------:R-:W-:Y:S01]  /*10e80*/  FSETP.NEU.FTZ.AND P0, PT, R132, -INF , PT ;  /* 0xff8000008400780b */ /* 0x000fe20003f1d000 */
[----:B------:R-:W-:Y:S02]  /*10e90*/  FFMA.FTZ R2, R36, c[0x0][0x23c], -R0 ;  /* 0x00008f0024027a23 */ /* 0x000fe40000010800 */
[----:B------:R-:W-:Y:S01]  /*10ea0*/  FADD.FTZ R5, R140, -R3 ;  /* 0x800000038c057221 */ /* 0x000fe20000010000 */
[----:B------:R-:W-:Y:S01]  /*10eb0*/  FSEL R3, R132, RZ, P0 ;  /* 0x000000ff84037208 */ /* 0x000fe20000000000 */
[----:B------:R1:W-:Y:S01]  /*10ec0*/  MUFU.EX2 R4, R2 ;  /* 0x0000000200047308 */ /* 0x0003e20000000800 */
[----:B------:R-:W-:Y:S01]  /*10ed0*/  IMAD.MOV.U32 R250, RZ, RZ, R6 ;  /* 0x000000fffffa7224 */ /* 0x000fe200078e0006 */
[----:B------:R-:W-:-:S02]  /*10ee0*/  MOV R81, R27 ;  /* 0x0000001b00517202 */ /* 0x000fc40000000f00 */
[----:B------:R-:W-:Y:S02]  /*10ef0*/  FADD.FTZ R6, R137, -R3 ;  /* 0x8000000389067221 */ /* 0x000fe40000010000 */
[--C-:B------:R-:W-:Y:S02]  /*10f00*/  FFMA.FTZ R3, R39, c[0x0][0x23c], -R0.reuse ;  /* 0x00008f0027037a23 */ /* 0x100fe40000010800 */
[----:B-1----:R-:W-:-:S04]  /*10f10*/  FFMA.FTZ R2, R37, c[0x0][0x23c], -R0 ;  /* 0x00008f0025027a23 */ /* 0x002fc80000010800 */
[----:B------:R1:W-:Y:S01]  /*10f20*/  MUFU.EX2 R27, R2 ;  /* 0x00000002001b7308 */ /* 0x0003e20000000800 */
[----:B------:R-:W-:-:S07]  /*10f30*/  MOV R15, R49 ;  /* 0x00000031000f7202 */ /* 0x000fce0000000f00 */
[----:B------:R2:W-:Y:S01]  /*10f40*/  MUFU.EX2 R141, R3 ;  /* 0x00000003008d7308 */ /* 0x0005e20000000800 */
[----:B-1----:R-:W-:-:S05]  /*10f50*/  FMUL.FTZ R2, R132, c[0x0][0x23c] ;  /* 0x00008f0084027a20 */ /* 0x002fca0000410000 */
[----:B------:R-:W-:Y:S01]  /*10f60*/  FSEL R2, R2, RZ, P0 ;  /* 0x000000ff02027208 */ /* 0x000fe20000000000 */
[----:B--2---:R-:W-:Y:S02]  /*10f70*/  FFMA.FTZ R3, R40, c[0x0][0x23c], -R0 ;  /* 0x00008f0028037a23 */ /* 0x004fe40000010800 */
[----:B------:R-:W-:Y:S02]  /*10f80*/  IMAD.MOV.U32 R85, RZ, RZ, R15 ;  /* 0x000000ffff557224 */ /* 0x000fe400078e000f */
[----:B------:R1:W-:Y:S01]  /*10f90*/  MUFU.EX2 R142, R3 ;  /* 0x00000003008e7308 */ /* 0x0003e20000000800 */
[----:B------:R-:W-:Y:S01]  /*10fa0*/  IMAD.MOV.U32 R15, RZ, RZ, R248 ;  /* 0x000000ffff0f7224 */ /* 0x000fe200078e00f8 */
[----:B------:R-:W-:Y:S01]  /*10fb0*/  MOV R248, R136 ;  /* 0x0000008800f87202 */ /* 0x000fe20000000f00 */
[----:B-1----:R-:W-:-:S05]  /*10fc0*/  FFMA.FTZ R3, R38, c[0x0][0x23c], -R2 ;  /* 0x00008f0026037a23 */ /* 0x002fca0000010802 */
[----:B------:R1:W-:Y:S01]  /*10fd0*/  MUFU.EX2 R136, R3 ;  /* 0x0000000300887308 */ /* 0x0003e20000000800 */
[----:B------:R-:W-:Y:S02]  /*10fe0*/  IMAD.MOV.U32 R25, RZ, RZ, R62 ;  /* 0x000000ffff197224 */ /* 0x000fe400078e003e */
[----:B------:R-:W-:Y:S02]  /*10ff0*/  IMAD.MOV.U32 R114, RZ, RZ, R15 ;  /* 0x000000ffff727224 */ /* 0x000fe400078e000f */
[----:B-1----:R-:W-:Y:S02]  /*11000*/  FMUL.FTZ R3, R5, c[0x0][0x23c] ;  /* 0x00008f0005037a20 */ /* 0x002fe40000410000 */
[----:B------:R-:W-:-:S04]  /*11010*/  FFMA.FTZ R5, R42, c[0x0][0x23c], -R2 ;  /* 0x00008f002a057a23 */ /* 0x000fc80000010802 */
[----:B------:R1:W-:Y:S08]  /*11020*/  MUFU.EX2 R137, R5 ;  /* 0x0000000500897308 */ /* 0x0003f00000000800 */
[----:B------:R2:W-:Y:S01]  /*11030*/  MUFU.EX2 R62, R31 ;  /* 0x0000001f003e7308 */ /* 0x0005e20000000800 */
[----:B-1----:R-:W-:-:S07]  /*11040*/  FFMA.FTZ R5, R41, c[0x0][0x23c], -R2 ;  /* 0x00008f0029057a23 */ /* 0x002fce0000010802 */
[----:B------:R1:W-:Y:S08]  /*11050*/  MUFU.EX2 R244, R29 ;  /* 0x0000001d00f47308 */ /* 0x0003f00000000800 */
[----:B------:R3:W-:Y:S01]  /*11060*/  MUFU.EX2 R140, R5 ;  /* 0x00000005008c7308 */ /* 0x0007e20000000800 */
[----:B--2---:R-:W-:Y:S01]  /*11070*/  MOV R31, R14 ;  /* 0x0000000e001f7202 */ /* 0x004fe20000000f00 */
[----:B-1----:R-:W-:-:S06]  /*11080*/  IMAD.MOV.U32 R29, RZ, RZ, R13 ;  /* 0x000000ffff1d7224 */ /* 0x002fcc00078e000d */
[----:B------:R-:W4:Y:S01]  /*11090*/  MUFU.EX2 R3, R3 ;  /* 0x0000000300037308 */ /* 0x000f220000000800 */
[----:B---3--:R-:W-:Y:S02]  /*110a0*/  FFMA.FTZ R5, R43, c[0x0][0x23c], -R2 ;  /* 0x00008f002b057a23 */ /* 0x008fe40000010802 */
[----:B------:R-:W-:Y:S02]  /*110b0*/  IMAD.MOV.U32 R43, RZ, RZ, R12 ;  /* 0x000000ffff2b7224 */ /* 0x000fe400078e000c */
[----:B------:R-:W1:Y:S01]  /*110c0*/  LDSM.16.MT88.4 R12, [R213+0xc000] ;  /* 0x00c00000d50c783b */ /* 0x000e620000004200 */
[----:B------:R-:W-:Y:S02]  /*110d0*/  FMUL.FTZ R6, R6, c[0x0][0x23c] ;  /* 0x00008f0006067a20 */ /* 0x000fe40000410000 */
[----:B------:R-:W2:Y:S01]  /*110e0*/  MUFU.EX2 R49, R10 ;  /* 0x0000000a00317308 */ /* 0x000ea20000000800 */
[----:B------:R-:W-:Y:S02]  /*110f0*/  IMAD.MOV.U32 R80, RZ, RZ, R20 ;  /* 0x000000ffff507224 */ /* 0x000fe400078e0014 */
[----:B----4-:R-:W-:-:S02]  /*11100*/  FFMA.FTZ R36, R33, R3, R4 ;  /* 0x0000000321247223 */ /* 0x010fc40000010004 */
[-C--:B------:R-:W-:Y:S02]  /*11110*/  FMUL.FTZ R172, R172, R3.reuse ;  /* 0x00000003acac7220 */ /* 0x080fe40000410000 */
[-C--:B------:R-:W-:Y:S01]  /*11120*/  FMUL.FTZ R173, R173, R3.reuse ;  /* 0x00000003adad7220 */ /* 0x080fe20000410000 */
[----:B------:R2:W-:Y:S01]  /*11130*/  MUFU.EX2 R60, R9 ;  /* 0x00000009003c7308 */ /* 0x0005e20000000800 */
        /* <DEDUP_REMOVED lines=8> */
[-C--:B------:R-:W-:Y:S01]  /*111c0*/  FMUL.FTZ R185, R185, R3.reuse ;  /* 0x00000003b9b97220 */ /* 0x080fe20000410000 */
[----:B------:R-:W3:Y:S01]  /*111d0*/  MUFU.EX2 R20, R6 ;  /* 0x0000000600147308 */ /* 0x000ee20000000800 */
        /* <DEDUP_REMOVED lines=21> */
[----:B------:R-:W-:Y:S02]  /*11330*/  FMUL.FTZ R125, R125, R3 ;  /* 0x000000037d7d7220 */ /* 0x000fe40000410000 */
[----:B------:R4:W5:Y:S01]  /*11340*/  MUFU.EX2 R3, R5 ;  /* 0x0000000500037308 */ /* 0x0009620000000800 */
[----:B--2---:R-:W-:Y:S01]  /*11350*/  F2FP.PACK_AB R9, R49, R7 ;  /* 0x000000073109723e */ /* 0x004fe200000000ff */
[----:B---3--:R-:W-:Y:S01]  /*11360*/  FMUL.FTZ R174, R174, R20 ;  /* 0x00000014aeae7220 */ /* 0x008fe20000410000 */
[----:B------:R-:W-:Y:S01]  /*11370*/  F2FP.PACK_AB R8, R61, R8 ;  /* 0x000000083d08723e */ /* 0x000fe200000000ff */
[----:B------:R-:W-:Y:S01]  /*11380*/  FMUL.FTZ R175, R175, R20 ;  /* 0x00000014afaf7220 */ /* 0x000fe20000410000 */
[----:B------:R-:W-:Y:S01]  /*11390*/  F2FP.PACK_AB R4, R27, R4 ;  /* 0x000000041b04723e */ /* 0x000fe200000000ff */
[----:B------:R-:W-:Y:S01]  /*113a0*/  FMUL.FTZ R182, R182, R20 ;  /* 0x00000014b6b67220 */ /* 0x000fe20000410000 */
[----:B------:R-:W-:Y:S01]  /*113b0*/  F2FP.PACK_AB R10, R244, R62 ;  /* 0x0000003ef40a723e */ /* 0x000fe200000000ff */
[----:B------:R-:W-:Y:S01]  /*113c0*/  FMUL.FTZ R183, R183, R20 ;  /* 0x00000014b7b77220 */ /* 0x000fe20000410000 */
[----:B------:R-:W-:-:S02]  /*113d0*/  F2FP.PACK_AB R11, R143, R60 ;  /* 0x0000003c8f0b723e */ /* 0x000fc400000000ff */
[----:B------:R-:W-:Y:S02]  /*113e0*/  F2FP.PACK_AB R6, R142, R141 ;  /* 0x0000008d8e06723e */ /* 0x000fe400000000ff */
[----:B----4-:R-:W-:Y:S02]  /*113f0*/  F2FP.PACK_AB R5, R137, R136 ;  /* 0x000000888905723e */ /* 0x010fe400000000ff */
[----:B-----5:R-:W-:Y:S01]  /*11400*/  F2FP.PACK_AB R7, R3, R140 ;  /* 0x0000008c0307723e */ /* 0x020fe200000000ff */
[-C--:B-1----:R-:W-:Y:S08]  /*11410*/  HMMA.16816.F32 R168, R8, R12.reuse, R168 ;  /* 0x0000000c08a8723c */ /* 0x082ff000000018a8 */
[C---:B------:R-:W-:Y:S08]  /*11420*/  HMMA.16816.F32 R172, R4.reuse, R12, R172 ;  /* 0x0000000c04ac723c */ /* 0x040ff000000018ac */
[-C--:B------:R-:W-:Y:S08]  /*11430*/  HMMA.16816.F32 R180, R4, R14.reuse, R180 ;  /* 0x0000000e04b4723c */ /* 0x080ff000000018b4 */
[----:B------:R-:W-:Y:S01]  /*11440*/  HMMA.16816.F32 R164, R8, R14, R164 ;  /* 0x0000000e08a4723c */ /* 0x000fe200000018a4 */
[----:B------:R-:W1:Y:S01]  /*11450*/  LDSM.16.MT88.4 R12, [R214+0xc000] ;  /* 0x00c00000d60c783b */ /* 0x000e620000004200 */
[----:B------:R-:W-:-:S02]  /*11460*/  FMUL.FTZ R178, R178, R20 ;  /* 0x00000014b2b27220 */ /* 0x000fc40000410000 */
[-C--:B------:R-:W-:Y:S02]  /*11470*/  FMUL.FTZ R179, R179, R20.reuse ;  /* 0x00000014b3b37220 */ /* 0x080fe40000410000 */
[-C--:B------:R-:W-:Y:S02]  /*11480*/  FMUL.FTZ R190, R190, R20.reuse ;  /* 0x00000014bebe7220 */ /* 0x080fe40000410000 */
[-C--:B------:R-:W-:Y:S01]  /*11490*/  FMUL.FTZ R191, R191, R20.reuse ;  /* 0x00000014bfbf7220 */ /* 0x080fe20000410000 */
        /* <DEDUP_REMOVED lines=8> */
[----:B------:R-:W-:Y:S01]  /*11520*/  FMUL.FTZ R199, R199, R20 ;  /* 0x00000014c7c77220 */ /* 0x000fe20000410000 */
[----:B------:R-:W-:Y:S01]  /*11530*/  MOV R115, R80 ;  /* 0x0000005000737202 */ /* 0x000fe20000000f00 */
[----:B------:R-:W-:Y:S01]  /*11540*/  IMAD.MOV.U32 R42, RZ, RZ, R81 ;  /* 0x000000ffff2a7224 */ /* 0x000fe200078e0051 */
        /* <DEDUP_REMOVED lines=9> */
[----:B------:R-:W-:Y:S01]  /*115e0*/  MOV R40, R85 ;  /* 0x0000005500287202 */ /* 0x000fe20000000f00 */
[----:B------:R-:W-:Y:S02]  /*115f0*/  IMAD.MOV.U32 R38, RZ, RZ, R84 ;  /* 0x000000ffff267224 */ /* 0x000fe400078e0054 */
        /* <DEDUP_REMOVED lines=26> */
[----:B------:R-:W-:Y:S02]  /*117a0*/  FMUL.FTZ R111, R111, R20 ;  /* 0x000000146f6f7220 */ /* 0x000fe40000410000 */
[----:B------:R-:W-:Y:S02]  /*117b0*/  IMAD.MOV.U32 R37, RZ, RZ, R251 ;  /* 0x000000ffff257224 */ /* 0x000fe400078e00fb */
[----:B------:R-:W-:Y:S01]  /*117c0*/  IMAD.MOV.U32 R39, RZ, RZ, R250 ;  /* 0x000000ffff277224 */ /* 0x000fe200078e00fa */
[----:B------:R-:W-:Y:S01]  /*117d0*/  MOV R250, R34 ;  /* 0x0000002200fa7202 */ /* 0x000fe20000000f00 */
[----:B------:R-:W-:-:S02]  /*117e0*/  IMAD.MOV.U32 R251, RZ, RZ, R32 ;  /* 0x000000fffffb7224 */ /* 0x000fc400078e0020 */
[----:B------:R-:W-:Y:S02]  /*117f0*/  IMAD.MOV.U32 R41, RZ, RZ, R35 ;  /* 0x000000ffff297224 */ /* 0x000fe400078e0023 */
[-C--:B-1----:R-:W-:Y:S08]  /*11800*/  HMMA.16816.F32 R32, R8, R12.reuse, R100 ;  /* 0x0000000c0820723c */ /* 0x082ff00000001864 */
[C---:B------:R-:W-:Y:S08]  /*11810*/  HMMA.16816.F32 R104, R4.reuse, R12, R104 ;  /* 0x0000000c0468723c */ /* 0x040ff00000001868 */
[-C--:B------:R-:W-:Y:S08]  /*11820*/  HMMA.16816.F32 R108, R4, R14.reuse, R108 ;  /* 0x0000000e046c723c */ /* 0x080ff0000000186c */
[----:B------:R-:W-:Y:S01]  /*11830*/  HMMA.16816.F32 R96, R8, R14, R96 ;  /* 0x0000000e0860723c */ /* 0x000fe20000001860 */
[----:B------:R-:W1:Y:S01]  /*11840*/  LDSM.16.MT88.4 R12, [R215+0xe000] ;  /* 0x00e00000d70c783b */ /* 0x000e620000004200 */
[----:B------:R-:W-:-:S02]  /*11850*/  IMAD.MOV.U32 R145, RZ, RZ, R40 ;  /* 0x000000ffff917224 */ /* 0x000fc400078e0028 */
[-C--:B------:R-:W-:Y:S02]  /*11860*/  FMUL.FTZ R122, R122, R20.reuse ;  /* 0x000000147a7a7220 */ /* 0x080fe40000410000 */
[-C--:B------:R-:W-:Y:S02]  /*11870*/  FMUL.FTZ R123, R123, R20.reuse ;  /* 0x000000147b7b7220 */ /* 0x080fe40000410000 */
[-C--:B------:R-:W-:Y:S02]  /*11880*/  FMUL.FTZ R126, R126, R20.reuse ;  /* 0x000000147e7e7220 */ /* 0x080fe40000410000 */
[----:B------:R-:W-:Y:S02]  /*11890*/  FMUL.FTZ R127, R127, R20 ;  /* 0x000000147f7f7220 */ /* 0x000fe40000410000 */
[----:B------:R-:W-:Y:S02]  /*118a0*/  IMAD.MOV.U32 R144, RZ, RZ, R41 ;  /* 0x000000ffff907224 */ /* 0x000fe400078e0029 */
[----:B------:R-:W-:Y:S01]  /*118b0*/  IMAD.MOV.U32 R41, RZ, RZ, R22 ;  /* 0x000000ffff297224 */ /* 0x000fe200078e0016 */
[----:B-1----:R-:W-:Y:S07]  /*118c0*/  HMMA.16816.F32 R100, R8, R12, R116 ;  /* 0x0000000c0864723c */ /* 0x002fee0000001874 */
[----:B------:R-:W-:-:S02]  /*118d0*/  IMAD.MOV.U32 R117, RZ, RZ, R3 ;  /* 0x000000ffff757224 */ /* 0x000fc400078e0003 */
[----:B------:R-:W-:-:S04]  /*118e0*/  FFMA.FTZ R3, R243, c[0x0][0x23c], -R0 ;  /* 0x00008f00f3037a23 */ /* 0x000fc80000010800 */
[----:B------:R1:W-:Y:S01]  /*118f0*/  MUFU.EX2 R40, R3 ;  /* 0x0000000300287308 */ /* 0x0003e20000000800 */
[----:B------:R-:W-:Y:S01]  /*11900*/  MOV R119, R42 ;  /* 0x0000002a00777202 */ /* 0x000fe20000000f00 */
[----:B------:R-:W-:Y:S01]  /*11910*/  HMMA.16816.F32 R120, R4, R12, R120 ;  /* 0x0000000c0478723c */ /* 0x000fe20000001878 */
[----:B------:R-:W-:Y:S01]  /*11920*/  MOV R116, R29 ;  /* 0x0000001d00747202 */ /* 0x000fe20000000f00 */
[----:B-1----:R-:W-:-:S04]  /*11930*/  FFMA.FTZ R3, R242, c[0x0][0x23c], -R0 ;  /* 0x00008f00f2037a23 */ /* 0x002fc80000010800 */
[----:B------:R1:W-:Y:S02]  /*11940*/  MUFU.EX2 R42, R3 ;  /* 0x00000003002a7308 */ /* 0x0003e40000000800 */
[----:B------:R-:W-:Y:S07]  /*11950*/  HMMA.16816.F32 R124, R4, R14, R124 ;  /* 0x0000000e047c723c */ /* 0x000fee000000187c */
[----:B------:R-:W-:Y:S01]  /*11960*/  IMAD.MOV.U32 R7, RZ, RZ, R31 ;  /* 0x000000ffff077224 */ /* 0x000fe200078e001f */
[----:B------:R-:W-:Y:S01]  /*11970*/  MOV R5, R30 ;  /* 0x0000001e00057202 */ /* 0x000fe20000000f00 */
[----:B------:R-:W-:-:S02]  /*11980*/  IMAD.MOV.U32 R6, RZ, RZ, R28 ;  /* 0x000000ffff067224 */ /* 0x000fc400078e001c */
[----:B-1----:R-:W-:Y:S01]  /*11990*/  FFMA.FTZ R3, R50, c[0x0][0x23c], -R0 ;  /* 0x00008f0032037a23 */ /* 0x002fe20000010800 */
[----:B------:R-:W-:Y:S01]  /*119a0*/  HMMA.16816.F32 R28, R8, R14, R128 ;  /* 0x0000000e081c723c */ /* 0x000fe20000001880 */
[----:B------:R-:W1:Y:S02]  /*119b0*/  LDSM.16.MT88.4 R12, [R213+0xc800] ;  /* 0x00c80000d50c783b */ /* 0x000e640000004200 */
[----:B------:R2:W-:Y:S04]  /*119c0*/  MUFU.EX2 R50, R3 ;  /* 0x0000000300327308 */ /* 0x0005e80000000800 */
[----:B------:R-:W-:Y:S01]  /*119d0*/  MOV R130, R53 ;  /* 0x0000003500827202 */ /* 0x000fe20000000f00 */
[----:B------:R-:W-:Y:S02]  /*119e0*/  IMAD.MOV.U32 R118, RZ, RZ, R38 ;  /* 0x000000ffff767224 */ /* 0x000fe400078e0026 */
[----:B------:R-:W-:-:S02]  /*119f0*/  IMAD.MOV.U32 R131, RZ, RZ, R43 ;  /* 0x000000ffff837224 */ /* 0x000fc400078e002b */
[----:B--2---:R-:W-:-:S04]  /*11a00*/  FFMA.FTZ R3, R231, c[0x0][0x23c], -R0 ;  /* 0x00008f00e7037a23 */ /* 0x004fc80000010800 */
[----:B------:R2:W-:Y:S01]  /*11a10*/  MUFU.EX2 R53, R3 ;  /* 0x0000000300357308 */ /* 0x0005e20000000800 */
[----:B------:R-:W-:Y:S02]  /*11a20*/  IMAD.MOV.U32 R147, RZ, RZ, R25 ;  /* 0x000000ffff937224 */ /* 0x000fe400078e0019 */
[--C-:B------:R-:W-:Y:S02]  /*11a30*/  FFMA.FTZ R25, R241, c[0x0][0x23c], -R0.reuse ;  /* 0x00008f00f1197a23 */ /* 0x100fe40000010800 */
[--C-:B------:R-:W-:Y:S02]  /*11a40*/  FFMA.FTZ R150, R204, c[0x0][0x23c], -R0.reuse ;  /* 0x00008f00cc967a23 */ /* 0x100fe40000010800 */
[--C-:B------:R-:W-:Y:S01]  /*11a50*/  FFMA.FTZ R149, R139, c[0x0][0x23c], -R0.reuse ;  /* 0x00008f008b957a23 */ /* 0x100fe20000010800 */
[----:B------:R3:W-:Y:S01]  /*11a60*/  MUFU.EX2 R22, R26 ;  /* 0x0000001a00167308 */ /* 0x0007e20000000800 */
[----:B------:R-:W-:Y:S02]  /*11a70*/  FFMA.FTZ R148, R138, c[0x0][0x23c], -R0 ;  /* 0x00008f008a947a23 */ /* 0x000fe40000010800 */
[----:B--2---:R-:W-:-:S05]  /*11a80*/  FFMA.FTZ R3, R252, c[0x0][0x23c], -R2 ;  /* 0x00008f00fc037a23 */ /* 0x004fca0000010802 */
[----:B------:R2:W4:Y:S01]  /*11a90*/  MUFU.EX2 R43, R24 ;  /* 0x00000018002b7308 */ /* 0x0005220000000800 */
[----:B------:R-:W-:-:S07]  /*11aa0*/  FFMA.FTZ R151, R63, c[0x0][0x23c], -R0 ;  /* 0x00008f003f977a23 */ /* 0x000fce0000010800 */
[----:B------:R5:W-:Y:S01]  /*11ab0*/  MUFU.EX2 R38, R3 ;  /* 0x0000000300267308 */ /* 0x000be20000000800 */
[--C-:B---3--:R-:W-:Y:S02]  /*11ac0*/  FFMA.FTZ R26, R205, c[0x0][0x23c], -R0.reuse ;  /* 0x00008f00cd1a7a23 */ /* 0x108fe40000010800 */
[----:B--2---:R-:W-:Y:S02]  /*11ad0*/  FFMA.FTZ R24, R207, c[0x0][0x23c], -R0 ;  /* 0x00008f00cf187a23 */ /* 0x004fe40000010800 */
[----:B-----5:R-:W-:Y:S02]  /*11ae0*/  FFMA.FTZ R3, R23, c[0x0][0x23c], -R2 ;  /* 0x00008f0017037a23 */ /* 0x020fe40000010802 */
[----:B------:R-:W-:Y:S02]  /*11af0*/  FFMA.FTZ R23, R206, c[0x0][0x23c], -R0 ;  /* 0x00008f00ce177a23 */ /* 0x000fe40000010800 */
[----:B------:R-:W-:Y:S01]  /*11b00*/  FFMA.FTZ R0, R41, c[0x0][0x23c], -R2 ;  /* 0x00008f0029007a23 */ /* 0x000fe20000010802 */
[----:B------:R-:W-:-:S03]  /*11b10*/  MOV R146, R39 ;  /* 0x0000002700927202 */ /* 0x000fc60000000f00 */
[----:B------:R2:W-:Y:S08]  /*11b20*/  MUFU.EX2 R41, R0 ;  /* 0x0000000000297308 */ /* 0x0005f00000000800 */
[----:B------:R3:W-:Y:S01]  /*11b30*/  MUFU.EX2 R39, R3 ;  /* 0x0000000300277308 */ /* 0x0007e20000000800 */
[----:B--2---:R-:W-:-:S07]  /*11b40*/  FFMA.FTZ R0, R130, c[0x0][0x23c], -R2 ;  /* 0x00008f0082007a23 */ /* 0x004fce0000010802 */
[----:B------:R-:W-:Y:S01]  /*11b50*/  MUFU.EX2 R51, R51 ;  /* 0x0000003300337308 */ /* 0x000fe20000000800 */
[----:B---3--:R-:W-:-:S07]  /*11b60*/  FADD.FTZ R3, R49, R112 ;  /* 0x0000007031037221 */ /* 0x008fce0000010000 */
[----:B------:R-:W-:Y:S08]  /*11b70*/  MUFU.EX2 R54, R54 ;  /* 0x0000003600367308 */ /* 0x000ff00000000800 */
[----:B------:R-:W-:Y:S08]  /*11b80*/  MUFU.EX2 R21, R21 ;  /* 0x0000001500157308 */ /* 0x000ff00000000800 */
[----:B------:R-:W2:Y:S08]  /*11b90*/  MUFU.EX2 R48, R48 ;  /* 0x0000003000307308 */ /* 0x000eb00000000800 */
[----:B------:R-:W-:Y:S08]  /*11ba0*/  MUFU.EX2 R52, R52 ;  /* 0x0000003400347308 */ /* 0x000ff00000000800 */
[----:B------:R-:W3:Y:S08]  /*11bb0*/  MUFU.EX2 R55, R55 ;  /* 0x0000003700377308 */ /* 0x000ef00000000800 */
[----:B------:R-:W5:Y:S01]  /*11bc0*/  MUFU.EX2 R49, R0 ;  /* 0x0000000000317308 */ /* 0x000f620000000800 */
[----:B------:R-:W-:Y:S01]  /*11bd0*/  FADD.FTZ R4, R61, R208 ;  /* 0x000000d03d047221 */ /* 0x000fe20000010000 */
[----:B------:R-:W-:Y:S01]  /*11be0*/  MOV R243, R6 ;  /* 0x0000000600f37202 */ /* 0x000fe20000000f00 */
[----:B------:R-:W-:Y:S01]  /*11bf0*/  IMAD.MOV.U32 R252, RZ, RZ, R37 ;  /* 0x000000fffffc7224 */ /* 0x000fe200078e0025 */
[----:B----4-:R-:W-:Y:S01]  /*11c00*/  F2FP.PACK_AB R8, R43, R22 ;  /* 0x000000162b08723e */ /* 0x010fe200000000ff */
[----:B------:R-:W-:Y:S01]  /*11c10*/  IMAD.MOV.U32 R205, RZ, RZ, R5 ;  /* 0x000000ffffcd7224 */ /* 0x000fe200078e0005 */
[----:B--2---:R-:W-:Y:S01]  /*11c20*/  F2FP.PACK_AB R9, R48, R21 ;  /* 0x000000153009723e */ /* 0x004fe200000000ff */
[----:B------:R-:W-:Y:S01]  /*11c30*/  IMAD.MOV.U32 R139, RZ, RZ, R7 ;  /* 0x000000ffff8b7224 */ /* 0x000fe200078e0007 */
[----:B------:R-:W-:Y:S01]  /*11c40*/  F2FP.PACK_AB R10, R54, R51 ;  /* 0x00000033360a723e */ /* 0x000fe200000000ff */
[----:B------:R-:W-:Y:S01]  /*11c50*/  FADD.FTZ R37, R62, R4 ;  /* 0x000000043e257221 */ /* 0x000fe20000010000 */
[----:B---3--:R-:W-:-:S02]  /*11c60*/  F2FP.PACK_AB R11, R55, R52 ;  /* 0x00000034370b723e */ /* 0x008fc400000000ff */
[----:B------:R-:W-:Y:S02]  /*11c70*/  F2FP.PACK_AB R4, R42, R40 ;  /* 0x000000282a04723e */ /* 0x000fe400000000ff */
[----:B------:R-:W-:Y:S02]  /*11c80*/  F2FP.PACK_AB R6, R53, R50 ;  /* 0x000000323506723e */ /* 0x000fe400000000ff */
[----:B------:R-:W-:Y:S02]  /*11c90*/  F2FP.PACK_AB R5, R39, R38 ;  /* 0x000000262705723e */ /* 0x000fe400000000ff */
[----:B-----5:R-:W-:Y:S01]  /*11ca0*/  F2FP.PACK_AB R7, R49, R41 ;  /* 0x000000293107723e */ /* 0x020fe200000000ff */
[----:B------:R-:W-:Y:S01]  /*11cb0*/  FADD.FTZ R27, R27, R36 ;  /* 0x000000241b1b7221 */ /* 0x000fe20000010000 */
[----:B-1----:R-:W-:Y:S01]  /*11cc0*/  HMMA.16816.F32 R168, R8, R12, R168 ;  /* 0x0000000c08a8723c */ /* 0x002fe200000018a8 */
[----:B------:R-:W-:-:S07]  /*11cd0*/  FADD.FTZ R36, R60, R3 ;  /* 0x000000033c247221 */ /* 0x000fce0000010000 */
[C---:B------:R-:W-:Y:S08]  /*11ce0*/  HMMA.16816.F32 R172, R4.reuse, R12, R172 ;  /* 0x0000000c04ac723c */ /* 0x040ff000000018ac */
[-C--:B------:R-:W-:Y:S08]  /*11cf0*/  HMMA.16816.F32 R180, R4, R14.reuse, R180 ;  /* 0x0000000e04b4723c */ /* 0x080ff000000018b4 */
[C---:B------:R-:W-:Y:S01]  /*11d00*/  HMMA.16816.F32 R60, R8.reuse, R14, R164 ;  /* 0x0000000e083c723c */ /* 0x040fe200000018a4 */
[----:B------:R-:W1:Y:S07]  /*11d10*/  LDSM.16.MT88.4 R12, [R214+0xc800] ;  /* 0x00c80000d60c783b */ /* 0x000e6e0000004200 */
[-C--:B-1----:R-:W-:Y:S08]  /*11d20*/  HMMA.16816.F32 R160, R8, R12.reuse, R160 ;  /* 0x0000000c08a0723c */ /* 0x082ff000000018a0 */
[C---:B------:R-:W-:Y:S08]  /*11d30*/  HMMA.16816.F32 R176, R4.reuse, R12, R176 ;  /* 0x0000000c04b0723c */ /* 0x040ff000000018b0 */
[-C--:B------:R-:W-:Y:S08]  /*11d40*/  HMMA.16816.F32 R188, R4, R14.reuse, R188 ;  /* 0x0000000e04bc723c */ /* 0x080ff000000018bc */
[----:B------:R-:W-:Y:S01]  /*11d50*/  HMMA.16816.F32 R156, R8, R14, R156 ;  /* 0x0000000e089c723c */ /* 0x000fe2000000189c */
[----:B------:R-:W1:Y:S01]  /*11d60*/  LDSM.16.MT88.4 R12, [R216+0xc800] ;  /* 0x00c80000d80c783b */ /* 0x000e620000004200 */
[----:B------:R-:W-:-:S02]  /*11d70*/  IMAD.MOV.U32 R204, RZ, RZ, R115 ;  /* 0x000000ffffcc7224 */ /* 0x000fc400078e0073 */
[----:B------:R-:W-:Y:S02]  /*11d80*/  IMAD.MOV.U32 R231, RZ, RZ, R114 ;  /* 0x000000ffffe77224 */ /* 0x000fe400078e0072 */
[----:B------:R-:W-:Y:S02]  /*11d90*/  IMAD.MOV.U32 R166, RZ, RZ, R113 ;  /* 0x000000ffffa67224 */ /* 0x000fe400078e0071 */
[-C--:B-1----:R-:W-:Y:S08]  /*11da0*/  HMMA.16816.F32 R152, R8, R12.reuse, R152 ;  /* 0x0000000c0898723c */ /* 0x082ff00000001898 */
        /* <DEDUP_REMOVED lines=22> */
[----:B------:R-:W-:-:S03]  /*11f10*/  MOV R207, R119 ;  /* 0x0000007700cf7202 */ /* 0x000fc60000000f00 */
[C---:B-1----:R-:W-:Y:S01]  /*11f20*/  HMMA.16816.F32 R68, R8.reuse, R14, R16 ;  /* 0x0000000e0844723c */ /* 0x042fe20000001810 */
[----:B------:R-:W1:Y:S07]  /*11f30*/  LDSM.16.MT88.4 R16, [R216+0xe800] ;  /* 0x00e80000d810783b */ /* 0x000e6e0000004200 */
[-C--:B------:R-:W-:Y:S08]  /*11f40*/  HMMA.16816.F32 R116, R8, R12.reuse, R56 ;  /* 0x0000000c0874723c */ /* 0x080ff00000001838 */
[C---:B------:R-:W-:Y:S08]  /*11f50*/  HMMA.16816.F32 R88, R4.reuse, R12, R88 ;  /* 0x0000000c0458723c */ /* 0x040ff00000001858 */
[----:B------:R-:W-:Y:S01]  /*11f60*/  HMMA.16816.F32 R92, R4, R14, R92 ;  /* 0x0000000e045c723c */ /* 0x000fe2000000185c */
[----:B------:R-:W2:Y:S01]  /*11f70*/  LDSM.16.MT88.4 R12, [R215+0xe800] ;  /* 0x00e80000d70c783b */ /* 0x000ea20000004200 */
[----:B------:R-:W-:-:S04]  /*11f80*/  FFMA.FTZ R0, R0, R20, R136 ;  /* 0x0000001400007223 */ /* 0x000fc80000010088 */
[----:B------:R-:W-:Y:S02]  /*11f90*/  FADD.FTZ R0, R137, R0 ;  /* 0x0000000089007221 */ /* 0x000fe40000010000 */
[----:B------:R-:W-:Y:S01]  /*11fa0*/  FFMA.FTZ R3, R3, c[0x0][0x23c], -R2 ;  /* 0x00008f0003037a23 */ /* 0x000fe20000010802 */
[-C--:B-1----:R-:W-:Y:S03]  /*11fb0*/  HMMA.16816.F32 R64, R8, R16.reuse, R32 ;  /* 0x000000100840723c */ /* 0x082fe60000001820 */
[----:B------:R1:W-:Y:S05]  /*11fc0*/  MUFU.EX2 R136, R3 ;  /* 0x0000000300887308 */ /* 0x0003ea0000000800 */
[C---:B------:R-:W-:Y:S07]  /*11fd0*/  HMMA.16816.F32 R104, R4.reuse, R16, R104 ;  /* 0x000000100468723c */ /* 0x040fee0000001868 */
[----:B------:R-:W-:Y:S01]  /*11fe0*/  IMAD.MOV.U32 R16, RZ, RZ, R166 ;  /* 0x000000ffff107224 */ /* 0x000fe200078e00a6 */
[C---:B--2---:R-:W-:Y:S08]  /*11ff0*/  HMMA.16816.F32 R120, R4.reuse, R12, R120 ;  /* 0x0000000c0478723c */ /* 0x044ff00000001878 */
[----:B------:R-:W-:Y:S08]  /*12000*/  HMMA.16816.F32 R124, R4, R14, R124 ;  /* 0x0000000e047c723c */ /* 0x000ff0000000187c */
[C---:B------:R-:W-:Y:S08]  /*12010*/  HMMA.16816.F32 R44, R8.reuse, R12, R100 ;  /* 0x0000000c082c723c */ /* 0x040ff00000001864 */
[----:B------:R-:W-:Y:S01]  /*12020*/  HMMA.16816.F32 R32, R8, R14, R28 ;  /* 0x0000000e0820723c */ /* 0x000fe2000000181c */
[----:B------:R-:W2:Y:S01]  /*12030*/  LDSM.16.MT88.4 R12, [R213+0xd000] ;  /* 0x00d00000d50c783b */ /* 0x000ea20000004200 */
[----:B------:R-:W-:Y:S01]  /*12040*/  MOV R17, R167 ;  /* 0x000000a700117202 */ /* 0x000fe20000000f00 */
[----:B-1----:R-:W-:-:S04]  /*12050*/  FFMA.FTZ R3, R16, c[0x0][0x23c], -R2 ;  /* 0x00008f0010037a23 */ /* 0x002fc80000010802 */
[----:B------:R-:W-:Y:S02]  /*12060*/  FADD.FTZ R30, R140, R0 ;  /* 0x000000008c1e7221 */ /* 0x000fe40000010000 */
[----:B------:R-:W-:Y:S01]  /*12070*/  FFMA.FTZ R0, R245, c[0x0][0x23c], -R2 ;  /* 0x00008f00f5007a23 */ /* 0x000fe20000010802 */
[----:B------:R-:W-:Y:S01]  /*12080*/  HMMA.16816.F32 R108, R4, R18, R108 ;  /* 0x00000012046c723c */ /* 0x000fe2000000186c */
[----:B------:R-:W-:Y:S01]  /*12090*/  IMAD.MOV.U32 R164, RZ, RZ, R241 ;  /* 0x000000ffffa47224 */ /* 0x000fe200078e00f1 */
[----:B------:R1:W3:Y:S05]  /*120a0*/  MUFU.EX2 R137, R3 ;  /* 0x0000000300897308 */ /* 0x0002ea0000000800 */
[----:B------:R-:W-:-:S03]  /*120b0*/  FADD.FTZ R5, R244, R37 ;  /* 0x00000025f4057221 */ /* 0x000fc60000010000 */
[----:B------:R4:W-:Y:S01]  /*120c0*/  MUFU.EX2 R37, R0 ;  /* 0x0000000000257308 */ /* 0x0009e20000000800 */
[----:B------:R-:W-:Y:S01]  /*120d0*/  IMAD.MOV.U32 R167, RZ, RZ, R208 ;  /* 0x000000ffffa77224 */ /* 0x000fe200078e00d0 */
[----:B------:R-:W-:Y:S01]  /*120e0*/  MOV R165, R205 ;  /* 0x000000cd00a57202 */ /* 0x000fe20000000f00 */
[----:B------:R-:W-:-:S05]  /*120f0*/  IMAD.MOV.U32 R166, RZ, RZ, R139 ;  /* 0x000000ffffa67224 */ /* 0x000fca00078e008b */
[----:B------:R-:W-:Y:S01]  /*12100*/  MUFU.EX2 R241, R209 ;  /* 0x000000d100f17308 */ /* 0x000fe20000000800 */
[----:B-1----:R-:W-:Y:S02]  /*12110*/  FADD.FTZ R3, R143, R36 ;  /* 0x000000248f037221 */ /* 0x002fe40000010000 */
[----:B----4-:R-:W-:-:S05]  /*12120*/  FFMA.FTZ R0, R17, c[0x0][0x23c], -R2 ;  /* 0x00008f0011007a23 */ /* 0x010fca0000010802 */
[----:B------:R-:W-:Y:S08]  /*12130*/  MUFU.EX2 R138, R138 ;  /* 0x0000008a008a7308 */ /* 0x000ff00000000800 */
[----:B------:R-:W-:Y:S08]  /*12140*/  MUFU.EX2 R206, R206 ;  /* 0x000000ce00ce7308 */ /* 0x000ff00000000800 */
[----:B------:R-:W-:Y:S08]  /*12150*/  MUFU.EX2 R210, R210 ;  /* 0x000000d200d27308 */ /* 0x000ff00000000800 */
[----:B------:R-:W-:Y:S08]  /*12160*/  MUFU.EX2 R231, R231 ;  /* 0x000000e700e77308 */ /* 0x000ff00000000800 */
[----:B------:R-:W-:Y:S08]  /*12170*/  MUFU.EX2 R204, R204 ;  /* 0x000000cc00cc7308 */ /* 0x000ff00000000800 */
[----:B------:R-:W-:Y:S08]  /*12180*/  MUFU.EX2 R207, R207 ;  /* 0x000000cf00cf7308 */ /* 0x000ff00000000800 */
[----:B------:R-:W-:Y:S08]  /*12190*/  MUFU.EX2 R211, R211 ;  /* 0x000000d300d37308 */ /* 0x000ff00000000800 */
[----:B------:R-:W-:Y:S08]  /*121a0*/  MUFU.EX2 R139, R25 ;  /* 0x00000019008b7308 */ /* 0x000ff00000000800 */
[----:B------:R-:W1:Y:S08]  /*121b0*/  MUFU.EX2 R205, R24 ;  /* 0x0000001800cd7308 */ /* 0x000e700000000800 */
[----:B------:R-:W-:Y:S08]  /*121c0*/  MUFU.EX2 R208, R23 ;  /* 0x0000001700d07308 */ /* 0x000ff00000000800 */
[----:B------:R-:W4:Y:S08]  /*121d0*/  MUFU.EX2 R209, R26 ;  /* 0x0000001a00d17308 */ /* 0x000f300000000800 */
[----:B------:R-:W5:Y:S01]  /*121e0*/  MUFU.EX2 R36, R0 ;  /* 0x0000000000247308 */ /* 0x000f620000000800 */
[----:B------:R-:W-:Y:S01]  /*121f0*/  FADD.FTZ R4, R141, R27 ;  /* 0x0000001b8d047221 */ /* 0x000fe20000010000 */
[----:B------:R-:W-:Y:S01]  /*12200*/  HMMA.16816.F32 R56, R8, R18, R96 ;  /* 0x000000120838723c */ /* 0x000fe20000001860 */
[----:B------:R-:W-:Y:S01]  /*12210*/  FADD.FTZ R29, R22, R5 ;  /* 0x00000005161d7221 */ /* 0x000fe20000010000 */
[----:B---3--:R-:W-:Y:S01]  /*12220*/  F2FP.PACK_AB R5, R137, R136 ;  /* 0x000000888905723e */ /* 0x008fe200000000ff */
[----:B------:R-:W-:Y:S01]  /*12230*/  FADD.FTZ R31, R142, R4 ;  /* 0x000000048e1f7221 */ /* 0x000fe20000010000 */
[----:B-1----:R-:W-:Y:S01]  /*12240*/  F2FP.PACK_AB R4, R205, R139 ;  /* 0x0000008bcd04723e */ /* 0x002fe200000000ff */
[----:B------:R-:W-:Y:S01]  /*12250*/  FADD.FTZ R28, R21, R3 ;  /* 0x00000003151c7221 */ /* 0x000fe20000010000 */
[----:B----4-:R-:W-:Y:S01]  /*12260*/  F2FP.PACK_AB R6, R209, R208 ;  /* 0x000000d0d106723e */ /* 0x010fe200000000ff */
[----:B------:R-:W1:Y:S01]  /*12270*/  LDSM.16.MT88.4 R20, [R214+0xd000] ;  /* 0x00d00000d614783b */ /* 0x000e620000004200 */
[----:B------:R-:W-:-:S02]  /*12280*/  F2FP.PACK_AB R8, R206, R138 ;  /* 0x0000008ace08723e */ /* 0x000fc400000000ff */
[----:B------:R-:W-:Y:S01]  /*12290*/  F2FP.PACK_AB R9, R207, R204 ;  /* 0x000000cccf09723e */ /* 0x000fe200000000ff */
[----:B------:R-:W3:Y:S01]  /*122a0*/  LDSM.16.MT88.4 R16, [R216+0xd000] ;  /* 0x00d00000d810783b */ /* 0x000ee20000004200 */
[----:B------:R-:W-:Y:S02]  /*122b0*/  F2FP.PACK_AB R10, R231, R210 ;  /* 0x000000d2e70a723e */ /* 0x000fe400000000ff */
[----:B------:R-:W-:Y:S02]  /*122c0*/  F2FP.PACK_AB R11, R241, R211 ;  /* 0x000000d3f10b723e */ /* 0x000fe400000000ff */
[----:B-----5:R-:W-:-:S05]  /*122d0*/  F2FP.PACK_AB R7, R36, R37 ;  /* 0x000000252407723e */ /* 0x020fca00000000ff */
        /* <DEDUP_REMOVED lines=8> */
[----:B------:R-:W-:Y:S01]  /*12360*/  HMMA.16816.F32 R24, R8, R22, R156 ;  /* 0x000000160818723c */ /* 0x000fe2000000189c */
[----:B------:R-:W-:Y:S01]  /*12370*/  IMAD.MOV.U32 R103, RZ, RZ, R144 ;  /* 0x000000ffff677224 */ /* 0x000fe200078e0090 */
[----:B------:R-:W-:Y:S01]  /*12380*/  MOV R102, R145 ;  /* 0x0000009100667202 */ /* 0x000fe20000000f00 */
[----:B------:R-:W-:-:S02]  /*12390*/  IMAD.MOV.U32 R101, RZ, RZ, R146 ;  /* 0x000000ffff657224 */ /* 0x000fc400078e0092 */
[----:B------:R-:W-:Y:S01]  /*123a0*/  IMAD.MOV.U32 R140, RZ, RZ, R246 ;  /* 0x000000ffff8c7224 */ /* 0x000fe200078e00f6 */
[----:B------:R-:W-:Y:S01]  /*123b0*/  MOV R141, R247 ;  /* 0x000000f7008d7202 */ /* 0x000fe20000000f00 */
[----:B------:R-:W-:Y:S01]  /*123c0*/  IMAD.MOV.U32 R3, RZ, RZ, R147 ;  /* 0x000000ffff037224 */ /* 0x000fe200078e0093 */
[C---:B---3--:R-:W-:Y:S01]  /*123d0*/  HMMA.16816.F32 R20, R8.reuse, R18, R112 ;  /* 0x000000120814723c */ /* 0x048fe20000001870 */
[----:B------:R-:W-:Y:S07]  /*123e0*/  LDSM.16.MT88.4 R156, [R214+0xd800] ;  /* 0x00d80000d69c783b */ /* 0x000fee0000004200 */
[-C--:B------:R-:W-:Y:S08]  /*123f0*/  HMMA.16816.F32 R152, R8, R16.reuse, R152 ;  /* 0x000000100898723c */ /* 0x080ff00000001898 */
[C---:B------:R-:W-:Y:S08]  /*12400*/  HMMA.16816.F32 R184, R4.reuse, R16, R184 ;  /* 0x0000001004b8723c */ /* 0x040ff000000018b8 */
[----:B------:R-:W-:Y:S08]  /*12410*/  HMMA.16816.F32 R196, R4, R18, R196 ;  /* 0x0000001204c4723c */ /* 0x000ff000000018c4 */
[----:B--2---:R-:W-:Y:S01]  /*12420*/  HMMA.16816.F32 R16, R8, R14, R80 ;  /* 0x0000000e0810723c */ /* 0x004fe20000001850 */
[----:B------:R-:W-:Y:S01]  /*12430*/  MOV R115, R20 ;  /* 0x0000001400737202 */ /* 0x000fe20000000f00 */
[----:B------:R-:W-:Y:S01]  /*12440*/  IMAD.MOV.U32 R114, RZ, RZ, R21 ;  /* 0x000000ffff727224 */ /* 0x000fe200078e0015 */
[----:B------:R-:W-:Y:S01]  /*12450*/  MOV R112, R23 ;  /* 0x0000001700707202 */ /* 0x000fe20000000f00 */
[----:B------:R-:W-:-:S02]  /*12460*/  IMAD.MOV.U32 R113, RZ, RZ, R22 ;  /* 0x000000ffff717224 */ /* 0x000fc400078e0016 */
[----:B------:R-:W1:Y:S01]  /*12470*/  LDSM.16.MT88.4 R20, [R214+0xf000] ;  /* 0x00f00000d614783b */ /* 0x000e620000004200 */
[----:B------:R-:W-:Y:S01]  /*12480*/  IMAD.MOV.U32 R99, RZ, RZ, R24 ;  /* 0x000000ffff637224 */ /* 0x000fe200078e0018 */
[----:B------:R-:W-:Y:S01]  /*12490*/  MOV R98, R25 ;  /* 0x0000001900627202 */ /* 0x000fe20000000f00 */
[----:B------:R-:W-:Y:S01]  /*124a0*/  IMAD.MOV.U32 R97, RZ, RZ, R26 ;  /* 0x000000ffff617224 */ /* 0x000fe200078e001a */
[-C--:B------:R-:W-:Y:S01]  /*124b0*/  HMMA.16816.F32 R144, R8, R12.reuse, R84 ;  /* 0x0000000c0890723c */ /* 0x080fe20000001854 */
[----:B------:R-:W-:Y:S02]  /*124c0*/  IMAD.MOV.U32 R96, RZ, RZ, R27 ;  /* 0x000000ffff607224 */ /* 0x000fe400078e001b */
[----:B------:R-:W2:Y:S05]  /*124d0*/  LDSM.16.MT88.4 R24, [R213+0xf000] ;  /* 0x00f00000d518783b */ /* 0x000eaa0000004200 */
[C---:B------:R-:W-:Y:S06]  /*124e0*/  HMMA.16816.F32 R192, R4.reuse, R12, R192 ;  /* 0x0000000c04c0723c */ /* 0x040fec00000018c0 */
[----:B------:R-:W-:Y:S01]  /*124f0*/  IMAD.MOV.U32 R83, RZ, RZ, R16 ;  /* 0x000000ffff537224 */ /* 0x000fe200078e0010 */
[----:B------:R-:W-:Y:S01]  /*12500*/  MOV R82, R17 ;  /* 0x0000001100527202 */ /* 0x000fe20000000f00 */
[----:B------:R-:W-:Y:S01]  /*12510*/  HMMA.16816.F32 R200, R4, R14, R200 ;  /* 0x0000000e04c8723c */ /* 0x000fe200000018c8 */
[----:B------:R-:W-:Y:S01]  /*12520*/  IMAD.MOV.U32 R81, RZ, RZ, R18 ;  /* 0x000000ffff517224 */ /* 0x000fe200078e0012 */
[----:B------:R-:W-:Y:S01]  /*12530*/  LDSM.16.MT88.4 R12, [R215+0xf000] ;  /* 0x00f00000d70c783b */ /* 0x000fe20000004200 */
[----:B------:R-:W-:-:S03]  /*12540*/  IMAD.MOV.U32 R80, RZ, RZ, R19 ;  /* 0x000000ffff507224 */ /* 0x000fc600078e0013 */
[----:B------:R-:W3:Y:S01]  /*12550*/  LDSM.16.MT88.4 R16, [R216+0xf000] ;  /* 0x00f00000d810783b */ /* 0x000ee20000004200 */
[----:B------:R-:W-:Y:S01]  /*12560*/  MOV R0, R101 ;  /* 0x0000006500007202 */ /* 0x000fe20000000f00 */
[----:B------:R-:W-:Y:S02]  /*12570*/  IMAD.MOV.U32 R142, RZ, RZ, R102 ;  /* 0x000000ffff8e7224 */ /* 0x000fe400078e0066 */
[----:B------:R-:W-:Y:S01]  /*12580*/  IMAD.MOV.U32 R143, RZ, RZ, R103 ;  /* 0x000000ffff8f7224 */ /* 0x000fe200078e0067 */
[-C--:B-1----:R-:W-:Y:S08]  /*12590*/  HMMA.16816.F32 R88, R4, R20.reuse, R88 ;  /* 0x000000140458723c */ /* 0x082ff00000001858 */
[C---:B------:R-:W-:Y:S01]  /*125a0*/  HMMA.16816.F32 R116, R8.reuse, R20, R116 ;  /* 0x000000140874723c */ /* 0x040fe20000001874 */
[----:B------:R1:W-:Y:S07]  /*125b0*/  MUFU.EX2 R20, R0 ;  /* 0x0000000000147308 */ /* 0x0003ee0000000800 */
[----:B--2---:R-:W-:Y:S01]  /*125c0*/  HMMA.16816.F32 R248, R8, R24, R248 ;  /* 0x0000001808f8723c */ /* 0x004fe200000018f8 */
[----:B-1----:R-:W-:-:S07]  /*125d0*/  FFMA.FTZ R0, R140, c[0x0][0x23c], -R2 ;  /* 0x00008f008c007a23 */ /* 0x002fce0000010802 */
[C---:B------:R-:W-:Y:S08]  /*125e0*/  HMMA.16816.F32 R244, R8.reuse, R26, R128 ;  /* 0x0000001a08f4723c */ /* 0x040ff00000001880 */
[C---:B------:R-:W-:Y:S08]  /*125f0*/  HMMA.16816.F32 R100, R8.reuse, R22, R68 ;  /* 0x000000160864723c */ /* 0x040ff00000001844 */
[C---:B---3--:R-:W-:Y:S08]  /*12600*/  HMMA.16816.F32 R64, R8.reuse, R16, R64 ;  /* 0x000000100840723c */ /* 0x048ff00000001840 */
[C---:B------:R-:W-:Y:S08]  /*12610*/  HMMA.16816.F32 R56, R8.reuse, R18, R56 ;  /* 0x000000120838723c */ /* 0x040ff00000001838 */
[C---:B------:R-:W-:Y:S08]  /*12620*/  HMMA.16816.F32 R44, R8.reuse, R12, R44 ;  /* 0x0000000c082c723c */ /* 0x040ff0000000182c */
[----:B------:R-:W-:Y:S01]  /*12630*/  HMMA.16816.F32 R32, R8, R14, R32 ;  /* 0x0000000e0820723c */ /* 0x000fe20000001820 */
[----:B------:R1:W-:Y:S07]  /*12640*/  MUFU.EX2 R9, R0 ;  /* 0x0000000000097308 */ /* 0x0003ee0000000800 */
[----:B------:R-:W-:Y:S01]  /*12650*/  HMMA.16816.F32 R92, R4, R22, R92 ;  /* 0x00000016045c723c */ /* 0x000fe2000000185c */
[----:B------:R2:W-:Y:S01]  /*12660*/  MUFU.EX2 R22, R3 ;  /* 0x0000000300167308 */ /* 0x0005e20000000800 */
[----:B-1----:R-:W-:-:S06]  /*12670*/  FFMA.FTZ R0, R141, c[0x0][0x23c], -R2 ;  /* 0x00008f008d007a23 */ /* 0x002fcc0000010802 */
[----:B------:R-:W-:Y:S01]  /*12680*/  HMMA.16816.F32 R72, R4, R24, R72 ;  /* 0x000000180448723c */ /* 0x000fe20000001848 */
[----:B------:R1:W-:Y:S01]  /*12690*/  MUFU.EX2 R10, R0 ;  /* 0x00000000000a7308 */ /* 0x0003e20000000800 */
[----:B--2---:R-:W-:-:S06]  /*126a0*/  FADD.FTZ R3, R242, R30 ;  /* 0x0000001ef2037221 */ /* 0x004fcc0000010000 */
[C---:B------:R-:W-:Y:S08]  /*126b0*/  HMMA.16816.F32 R76, R4.reuse, R26, R76 ;  /* 0x0000001a044c723c */ /* 0x040ff0000000184c */
[----:B------:R-:W-:Y:S01]  /*126c0*/  HMMA.16816.F32 R104, R4, R16, R104 ;  /* 0x000000100468723c */ /* 0x000fe20000001868 */
[----:B-1----:R-:W-:-:S07]  /*126d0*/  FFMA.FTZ R0, R252, c[0x0][0x23c], -R2 ;  /* 0x00008f00fc007a23 */ /* 0x002fce0000010802 */
[C---:B------:R-:W-:Y:S01]  /*126e0*/  HMMA.16816.F32 R108, R4.reuse, R18, R108 ;  /* 0x00000012046c723c */ /* 0x040fe2000000186c */
[----:B------:R1:W-:Y:S07]  /*126f0*/  MUFU.EX2 R11, R0 ;  /* 0x00000000000b7308 */ /* 0x0003ee0000000800 */
[C---:B------:R-:W-:Y:S08]  /*12700*/  HMMA.16816.F32 R120, R4.reuse, R12, R120 ;  /* 0x0000000c0478723c */ /* 0x040ff00000001878 */
[----:B------:R-:W-:Y:S01]  /*12710*/  HMMA.16816.F32 R84, R4, R14, R124 ;  /* 0x0000000e0454723c */ /* 0x000fe2000000187c */
[----:B-1----:R-:W-:-:S06]  /*12720*/  FADD.FTZ R0, R38, R3 ;  /* 0x0000000326007221 */ /* 0x002fcc0000010000 */
[----:B------:R-:W-:Y:S02]  /*12730*/  FFMA.FTZ R6, R243, c[0x0][0x23c], -R2 ;  /* 0x00008f00f3067a23 */ /* 0x000fe40000010802 */
[----:B------:R-:W-:Y:S02]  /*12740*/  FADD.FTZ R2, R40, R31 ;  /* 0x0000001f28027221 */ /* 0x000fe40000010000 */
[----:B------:R-:W-:Y:S02]  /*12750*/  FADD.FTZ R4, R43, R29 ;  /* 0x0000001d2b047221 */ /* 0x000fe40000010000 */
[----:B------:R-:W-:Y:S02]  /*12760*/  FADD.FTZ R5, R48, R28 ;  /* 0x0000001c30057221 */ /* 0x000fe40000010000 */
[----:B------:R-:W-:Y:S02]  /*12770*/  FADD.FTZ R3, R42, R2 ;  /* 0x000000022a037221 */ /* 0x000fe40000010000 */
[----:B------:R-:W-:-:S02]  /*12780*/  FADD.FTZ R0, R39, R0 ;  /* 0x0000000027007221 */ /* 0x000fc40000010000 */
[----:B------:R-:W-:Y:S02]  /*12790*/  FADD.FTZ R2, R51, R4 ;  /* 0x0000000433027221 */ /* 0x000fe40000010000 */
[----:B------:R-:W-:Y:S01]  /*127a0*/  FADD.FTZ R5, R52, R5 ;  /* 0x0000000534057221 */ /* 0x000fe20000010000 */
[----:B------:R-:W-:Y:S01]  /*127b0*/  MUFU.EX2 R24, R142 ;  /* 0x0000008e00187308 */ /* 0x000fe20000000800 */
[----:B------:R-:W-:Y:S01]  /*127c0*/  FADD.FTZ R0, R41, R0 ;  /* 0x0000000029007221 */ /* 0x000fe20000010000 */
[----:B------:R-:W-:Y:S01]  /*127d0*/  MOV R69, R82 ;  /* 0x0000005200457202 */ /* 0x000fe20000000f00 */
[----:B------:R-:W-:Y:S01]  /*127e0*/  FADD.FTZ R26, R54, R2 ;  /* 0x00000002361a7221 */ /* 0x000fe20000010000 */
[----:B------:R-:W-:Y:S01]  /*127f0*/  MOV R28, R115 ;  /* 0x00000073001c7202 */ /* 0x000fe20000000f00 */
[----:B------:R-:W-:Y:S01]  /*12800*/  IMAD.MOV.U32 R68, RZ, RZ, R83 ;  /* 0x000000ffff447224 */ /* 0x000fe200078e0053 */
[----:B------:R-:W-:Y:S01]  /*12810*/  MOV R31, R112 ;  /* 0x00000070001f7202 */ /* 0x000fe20000000f00 */
[----:B------:R-:W-:Y:S01]  /*12820*/  IMAD.MOV.U32 R70, RZ, RZ, R81 ;  /* 0x000000ffff467224 */ /* 0x000fe200078e0051 */
[----:B------:R1:W-:Y:S01]  /*12830*/  MUFU.EX2 R25, R143 ;  /* 0x0000008f00197308 */ /* 0x0003e20000000800 */
[----:B------:R-:W-:Y:S01]  /*12840*/  IMAD.MOV.U32 R71, RZ, RZ, R80 ;  /* 0x000000ffff477224 */ /* 0x000fe200078e0050 */
[----:B------:R-:W-:Y:S01]  /*12850*/  MOV R42, R97 ;  /* 0x00000061002a7202 */ /* 0x000fe20000000f00 */
[----:B------:R-:W-:Y:S01]  /*12860*/  IMAD.MOV.U32 R29, RZ, RZ, R114 ;  /* 0x000000ffff1d7224 */ /* 0x000fe200078e0072 */
[----:B------:R-:W-:Y:S01]  /*12870*/  LDSM.16.MT88.4 R80, [R213+0xf800] ;  /* 0x00f80000d550783b */ /* 0x000fe20000004200 */
[----:B------:R-:W-:-:S02]  /*12880*/  IMAD.MOV.U32 R30, RZ, RZ, R113 ;  /* 0x000000ffff1e7224 */ /* 0x000fc400078e0071 */
[----:B------:R-:W-:Y:S01]  /*12890*/  IMAD.MOV.U32 R40, RZ, RZ, R99 ;  /* 0x000000ffff287224 */ /* 0x000fe200078e0063 */
[----:B------:R-:W-:Y:S01]  /*128a0*/  MUFU.EX2 R17, R164 ;  /* 0x000000a400117308 */ /* 0x000fe20000000800 */
[----:B------:R-:W-:Y:S01]  /*128b0*/  IMAD.MOV.U32 R41, RZ, RZ, R98 ;  /* 0x000000ffff297224 */ /* 0x000fe200078e0062 */
[----:B------:R-:W-:Y:S01]  /*128c0*/  LDSM.16.MT88.4 R112, [R216+0xf800] ;  /* 0x00f80000d870783b */ /* 0x000fe20000004200 */
[----:B------:R-:W-:Y:S02]  /*128d0*/  IMAD.MOV.U32 R43, RZ, RZ, R96 ;  /* 0x000000ffff2b7224 */ /* 0x000fe400078e0060 */
[----:B------:R-:W-:Y:S01]  /*128e0*/  FADD.FTZ R2, R55, R5 ;  /* 0x0000000537027221 */ /* 0x000fe20000010000 */
[----:B------:R-:W-:Y:S02]  /*128f0*/  LDSM.16.MT88.4 R96, [R214+0xf800] ;  /* 0x00f80000d660783b */ /* 0x000fe40000004200 */
[----:B------:R-:W-:Y:S02]  /*12900*/  MUFU.EX2 R21, R165 ;  /* 0x000000a500157308 */ /* 0x000fe40000000800 */
[----:B-1----:R-:W-:Y:S06]  /*12910*/  LDSM.16.MT88.4 R140, [R215+0xd800] ;  /* 0x00d80000d78c783b */ /* 0x002fec0000004200 */
[----:B------:R-:W-:Y:S08]  /*12920*/  MUFU.EX2 R18, R166 ;  /* 0x000000a600127308 */ /* 0x000ff00000000800 */
[----:B------:R1:W-:Y:S08]  /*12930*/  MUFU.EX2 R23, R167 ;  /* 0x000000a700177308 */ /* 0x0003f00000000800 */
[----:B------:R-:W-:Y:S08]  /*12940*/  MUFU.EX2 R12, R150 ;  /* 0x00000096000c7308 */ /* 0x000ff00000000800 */
[----:B------:R-:W2:Y:S01]  /*12950*/  MUFU.EX2 R16, R149 ;  /* 0x0000009500107308 */ /* 0x000ea20000000800 */
[----:B-1----:R-:W1:Y:S07]  /*12960*/  LDSM.16.MT88.4 R164, [R213+0xd800] ;  /* 0x00d80000d5a4783b */ /* 0x002e6e0000004200 */
[----:B------:R-:W-:Y:S08]  /*12970*/  MUFU.EX2 R19, R148 ;  /* 0x0000009400137308 */ /* 0x000ff00000000800 */
[----:B------:R3:W4:Y:S08]  /*12980*/  MUFU.EX2 R13, R151 ;  /* 0x00000097000d7308 */ /* 0x0007300000000800 */
[----:B------:R5:W1:Y:S01]  /*12990*/  MUFU.EX2 R8, R6 ;  /* 0x0000000600087308 */ /* 0x000a620000000800 */
[----:B---3--:R-:W3:Y:S04]  /*129a0*/  LDSM.16.MT88.4 R148, [R216+0xd800] ;  /* 0x00d80000d894783b */ /* 0x008ee80000004200 */
[----:B-----5:R-:W5:Y:S01]  /*129b0*/  LDSM.16.MT88.4 R4, [R215+0xf800] ;  /* 0x00f80000d704783b */ /* 0x020f620000004200 */
[----:B--2---:R-:W-:-:S02]  /*129c0*/  F2FP.PACK_AB R124, R16, R12 ;  /* 0x0000000c107c723e */ /* 0x004fc400000000ff */
[----:B----4-:R-:W-:Y:S02]  /*129d0*/  F2FP.PACK_AB R126, R13, R19 ;  /* 0x000000130d7e723e */ /* 0x010fe400000000ff */
[----:B------:R-:W-:Y:S02]  /*129e0*/  F2FP.PACK_AB R125, R10, R9 ;  /* 0x000000090a7d723e */ /* 0x000fe400000000ff */
[----:B-1----:R-:W-:Y:S01]  /*129f0*/  F2FP.PACK_AB R127, R8, R11 ;  /* 0x0000000b087f723e */ /* 0x002fe200000000ff */
[----:B------:R-:W-:Y:S01]  /*12a00*/  FADD.FTZ R3, R50, R3 ;  /* 0x0000000332037221 */ /* 0x000fe20000010000 */
[----:B------:R-:W-:Y:S02]  /*12a10*/  F2FP.PACK_AB R128, R20, R22 ;  /* 0x000000161480723e */ /* 0x000fe400000000ff */
[----:B------:R-:W-:Y:S02]  /*12a20*/  F2FP.PACK_AB R129, R21, R17 ;  /* 0x000000111581723e */ /* 0x000fe400000000ff */
[----:B------:R-:W-:-:S02]  /*12a30*/  F2FP.PACK_AB R130, R25, R24 ;  /* 0x000000181982723e */ /* 0x000fc400000000ff */
[----:B------:R-:W-:Y:S01]  /*12a40*/  F2FP.PACK_AB R131, R23, R18 ;  /* 0x000000121783723e */ /* 0x000fe200000000ff */
[----:B------:R-:W-:Y:S01]  /*12a50*/  FADD.FTZ R15, R53, R3 ;  /* 0x00000003350f7221 */ /* 0x000fe20000010000 */
[----:B------:R-:W-:Y:S01]  /*12a60*/  HMMA.16816.F32 R172, R124, R164, R172 ;  /* 0x000000a47cac723c */ /* 0x000fe200000018ac */
[----:B------:R-:W-:Y:S02]  /*12a70*/  FADD.FTZ R14, R49, R0 ;  /* 0x00000000310e7221 */ /* 0x000fe40000010000 */
[----:B------:R-:W-:Y:S02]  /*12a80*/  FADD.FTZ R3, R138, R26 ;  /* 0x0000001a8a037221 */ /* 0x000fe40000010000 */
[----:B------:R-:W-:-:S03]  /*12a90*/  FADD.FTZ R2, R204, R2 ;  /* 0x00000002cc027221 */ /* 0x000fc60000010000 */
[----:B------:R-:W-:Y:S01]  /*12aa0*/  HMMA.16816.F32 R180, R124, R166, R180 ;  /* 0x000000a67cb4723c */ /* 0x000fe200000018b4 */
[----:B------:R-:W-:-:S07]  /*12ab0*/  FADD.FTZ R0, R139, R15 ;  /* 0x0000000f8b007221 */ /* 0x000fce0000010000 */
[C---:B------:R-:W-:Y:S08]  /*12ac0*/  HMMA.16816.F32 R176, R124.reuse, R156, R176 ;  /* 0x0000009c7cb0723c */ /* 0x040ff000000018b0 */
[C---:B------:R-:W-:Y:S08]  /*12ad0*/  HMMA.16816.F32 R188, R124.reuse, R158, R188 ;  /* 0x0000009e7cbc723c */ /* 0x040ff000000018bc */
[C---:B---3--:R-:W-:Y:S08]  /*12ae0*/  HMMA.16816.F32 R184, R124.reuse, R148, R184 ;  /* 0x000000947cb8723c */ /* 0x048ff000000018b8 */
        /* <DEDUP_REMOVED lines=9> */
[C---:B-----5:R-:W-:Y:S08]  /*12b80*/  HMMA.16816.F32 R120, R124.reuse, R4, R120 ;  /* 0x000000047c78723c */ /* 0x060ff00000001878 */
[----:B------:R-:W-:Y:S08]  /*12b90*/  HMMA.16816.F32 R124, R124, R6, R84 ;  /* 0x000000067c7c723c */ /* 0x000ff00000001854 */
        /* <DEDUP_REMOVED lines=32> */
[C---:B------:R-:W-:Y:S03]  /*12da0*/  HMMA.16816.F32 R144, R128.reuse, R140, R144 ;  /* 0x0000008c8090723c */ /* 0x040fe60000001890 */
[----:B------:R1:W-:Y:S04]  /*12db0*/  STL [R1+0x3c], R3 ;  /* 0x00003c0301007387 */ /* 0x0003e80000100800 */
[----:B------:R1:W-:Y:S01]  /*12dc0*/  STL [R1+0x44], R0 ;  /* 0x0000440001007387 */ /* 0x0003e20000100800 */
[C---:B------:R-:W-:Y:S03]  /*12dd0*/  HMMA.16816.F32 R140, R128.reuse, R142, R68 ;  /* 0x0000008e808c723c */ /* 0x040fe60000001844 */
[----:B------:R1:W-:Y:S05]  /*12de0*/  STL [R1+0x40], R2 ;  /* 0x0000400201007387 */ /* 0x0003ea0000100800 */
        /* <DEDUP_REMOVED lines=12> */
.L_x_432:
[----:B-1----:R-:W-:-:S06]  /*12eb0*/  UISETP.GT.AND UP0, UPT, UR22, UR9, UPT ;  /* 0x000000091600728c */ /* 0x002fcc000bf04270 */
[----:B------:R-:W-:-:S13]  /*12ec0*/  PLOP3.LUT P0, PT, PT, PT, UP0, 0x80, 0x0 ;  /* 0x000000000000781c */ /* 0x000fda0003f0f008 */
[----:B------:R-:W-:Y:S05]  /*12ed0*/  @!P0 BRA `(.L_x_435) ;  /* 0x000050f000008947 */ /* 0x000fea0003800000 */
[----:B------:R-:W2:Y:S01]  /*12ee0*/  LDL.LU.64 R6, [R1+0x78] ;  /* 0x0000780001067983 */ /* 0x000ea20000300a00 */
[----:B------:R-:W-:Y:S01]  /*12ef0*/  MOV R136, R134 ;  /* 0x0000008600887202 */ /* 0x000fe20000000f00 */
[----:B------:R-:W-:Y:S01]  /*12f00*/  IMAD.MOV.U32 R138, RZ, RZ, R132 ;  /* 0x000000ffff8a7224 */ /* 0x000fe200078e0084 */
[----:B------:R-:W-:Y:S01]  /*12f10*/  MOV R2, R135 ;  /* 0x0000008700027202 */ /* 0x000fe20000000f00 */
[----:B------:R-:W2:Y:S01]  /*12f20*/  LDL.LU.64 R4, [R1+0x80] ;  /* 0x0000800001047983 */ /* 0x000ea20000300a00 */
[----:B------:R-:W-:Y:S01]  /*12f30*/  MOV R137, R133 ;  /* 0x0000008500897202 */ /* 0x000fe20000000f00 */
[----:B------:R-:W-:Y:S02]  /*12f40*/  ULDC.64 UR4, c[0x0][0x1a0] ;  /* 0x0000680000047ab9 */ /* 0x000fe40000000a00 */
[----:B------:R-:W-:Y:S02]  /*12f50*/  USHF.L.U64.HI UR7, UR6, 0x5, UR7 ;  /* 0x0000000506077899 */ /* 0x000fe40008010207 */
[----:B------:R-:W-:-:S02]  /*12f60*/  USHF.L.U32 UR6, UR6, 0x5, URZ ;  /* 0x0000000506067899 */ /* 0x000fc4000800063f */
[----:B------:R-:W-:Y:S02]  /*12f70*/  USHF.L.U64.HI UR8, UR4, 0x5, UR5 ;  /* 0x0000000504087899 */ /* 0x000fe40008010205 */
[----:B------:R-:W-:Y:S01]  /*12f80*/  USHF.L.U32 UR13, UR4, 0x5, URZ ;  /* 0x00000005040d7899 */ /* 0x000fe2000800063f */
[----:B--2---:R-:W-:-:S05]  /*12f90*/  IMAD.MOV.U32 R5, RZ, RZ, R7 ;  /* 0x000000ffff057224 */ /* 0x004fca00078e0007 */
[----:B------:R1:W-:Y:S01]  /*12fa0*/  STL.64 [R1+0x48], R4 ;  /* 0x0000480401007387 */ /* 0x0003e20000100a00 */
[----:B------:R-:W-:Y:S05]  /*12fb0*/  BRA `(.L_x_436) ;  /* 0x0000023000007947 */ /* 0x000fea0003800000 */
.L_x_438:
        /* <DEDUP_REMOVED lines=22> */
[----:B------:R1:W-:Y:S03]  /*13120*/  LDGSTS.E.BYPASS.LTC128B.128 [R233+0x8000], [R204.64] ;  /* 0x08000000cce97fae */ /* 0x0003e6000b901d52 */
[----:B------:R-:W-:Y:S01]  /*13130*/  IADD3.X R133, R135, UR7, RZ, P1, !PT ;  /* 0x0000000787857c10 */ /* 0x000fe20008ffe4ff */
[----:B------:R1:W-:Y:S04]  /*13140*/  LDGSTS.E.BYPASS.LTC128B.128 [R233+0xa000], [R204.64+0x80] ;  /* 0x0a000080cce97fae */ /* 0x0003e8000b901d52 */
[----:B------:R2:W-:Y:S04]  /*13150*/  LDGSTS.E.BYPASS.LTC128B.128 [R233+0x8800], [R134.64] ;  /* 0x0880000086e97fae */ /* 0x0005e8000b901d52 */
[----:B------:R2:W-:Y:S04]  /*13160*/  LDGSTS.E.BYPASS.LTC128B.128 [R233+0xa800], [R134.64+0x80] ;  /* 0x0a80008086e97fae */ /* 0x0005e8000b901d52 */
[----:B------:R2:W-:Y:S04]  /*13170*/  LDGSTS.E.BYPASS.LTC128B.128 [R233+0x9000], [R132.64] ;  /* 0x0900000084e97fae */ /* 0x0005e8000b901d52 */
[----:B------:R2:W-:Y:S01]  /*13180*/  LDGSTS.E.BYPASS.LTC128B.128 [R233+0xb000], [R132.64+0x80] ;  /* 0x0b00008084e97fae */ /* 0x0005e2000b901d52 */
[----:B-1----:R-:W-:Y:S04]  /*13190*/  IADD3 R204, P0, R132, UR6, RZ ;  /* 0x0000000684cc7c10 */ /* 0x002fe8000ff1e0ff */
[----:B------:R-:W-:Y:S05]  /*131a0*/  IADD3.X R205, R133, UR7, RZ, P0, !PT ;  /* 0x0000000785cd7c10 */ /* 0x000fea00087fe4ff */
[----:B------:R2:W-:Y:S04]  /*131b0*/  LDGSTS.E.BYPASS.LTC128B.128 [R233+0x9800], [R204.64] ;  /* 0x09800000cce97fae */ /* 0x0005e8000b901d52 */
[----:B------:R2:W-:Y:S04]  /*131c0*/  LDGSTS.E.BYPASS.LTC128B.128 [R233+0xb800], [R204.64+0x80] ;  /* 0x0b800080cce97fae */ /* 0x0005e8000b901d52 */
[----:B------:R-:W0:Y:S01]  /*131d0*/  LDGDEPBAR ;  /* 0x00000000000079af */ /* 0x000e220000000000 */
[----:B------:R-:W-:-:S05]  /*131e0*/  BRA `(.L_x_437) ;  /* 0x00000d3000007947 */ /* 0x000fca0003800000 */
.L_x_436:
[----:B------:R-:W2:Y:S01]  /*131f0*/  LDL.64 R6, [R1+0x48] ;  /* 0x0000480001067983 */ /* 0x000ea20000100a00 */
[----:B------:R-:W-:Y:S04]  /*13200*/  DEPBAR.LE SB0, 0x0 ;  /* 0x000080000000791a */ /* 0x000fe80000000000 */
[----:B------:R-:W-:Y:S01]  /*13210*/  UIADD3 UR14, UR22, -0x1, URZ ;  /* 0xffffffff160e7890 */ /* 0x000fe2000fffe03f */
[----:B------:R-:W-:Y:S03]  /*13220*/  BAR.SYNC.DEFER_BLOCKING 0x0 ;  /* 0x0000000000007b1d */ /* 0x000fe60000010000 */
[----:B------:R-:W-:Y:S02]  /*13230*/  USHF.R.S32.HI UR5, URZ, 0x1f, UR14 ;  /* 0x0000001f3f057899 */ /* 0x000fe4000801140e */
[----:B------:R-:W-:Y:S01]  /*13240*/  UIMAD UR4, UR12, UR14, URZ ;  /* 0x0000000e0c0472a4 */ /* 0x000fe2000f8e023f */
[----:B-1----:R-:W-:Y:S01]  /*13250*/  IMAD.U32 R4, RZ, RZ, UR14 ;  /* 0x0000000eff047e24 */ /* 0x002fe2000f8e00ff */
[----:B------:R-:W-:Y:S02]  /*13260*/  UISETP.GT.AND UP0, UPT, UR14, UR9, UPT ;  /* 0x000000090e00728c */ /* 0x000fe4000bf04270 */
[----:B------:R-:W-:Y:S01]  /*13270*/  UIMAD UR4, UR5, UR15, UR4 ;  /* 0x0000000f050472a4 */ /* 0x000fe2000f8e0204 */
[----:B--2---:R-:W-:Y:S05]  /*13280*/  IMAD.WIDE.U32 R4, R4, UR15, R6 ;  /* 0x0000000f04047c25 */ /* 0x004fea000f8e0006 */
[C---:B------:R-:W-:Y:S02]  /*13290*/  LEA R8, P0, R4.reuse, c[0x0][0x170], 0x1 ;  /* 0x00005c0004087a11 */ /* 0x040fe400078008ff */
[----:B------:R-:W-:Y:S04]  /*132a0*/  IADD3 R0, R5, UR4, RZ ;  /* 0x0000000405007c10 */ /* 0x000fe8000fffe0ff */
[----:B------:R-:W-:Y:S02]  /*132b0*/  LEA.HI.X R9, R4, c[0x0][0x174], R0, 0x1, P0 ;  /* 0x00005d0004097a11 */ /* 0x000fe400000f0c00 */
[----:B------:R-:W-:Y:S03]  /*132c0*/  IADD3 R6, P0, R8, UR13, RZ ;  /* 0x0000000d08067c10 */ /* 0x000fe6000ff1e0ff */
[----:B------:R-:W-:Y:S01]  /*132d0*/  @!PT LDS RZ, [RZ] ;  /* 0x00000000fffff984 */ /* 0x000fe20000000800 */
[----:B------:R-:W-:Y:S01]  /*132e0*/  @!PT LDS RZ, [RZ] ;  /* 0x00000000fffff984 */ /* 0x000fe20000000800 */
[----:B------:R-:W-:Y:S01]  /*132f0*/  @!PT LDS RZ, [RZ] ;  /* 0x00000000fffff984 */ /* 0x000fe20000000800 */
[----:B------:R1:W-:Y:S01]  /*13300*/  LDGSTS.E.BYPASS.LTC128B.128 [R233+0xc000], [R8.64] ;  /* 0x0c00000008e97fae */ /* 0x0003e2000b901d52 */
[----:B------:R-:W-:Y:S02]  /*13310*/  IADD3.X R7, R9, UR8, RZ, P0, !PT ;  /* 0x0000000809077c10 */ /* 0x000fe400087fe4ff */
[----:B------:R-:W-:Y:S03]  /*13320*/  IADD3 R4, P0, R6, UR13, RZ ;  /* 0x0000000d06047c10 */ /* 0x000fe6000ff1e0ff */
[----:B------:R1:W-:Y:S01]  /*13330*/  LDGSTS.E.BYPASS.LTC128B.128 [R233+0xe000], [R8.64+0x80] ;  /* 0x0e00008008e97fae */ /* 0x0003e2000b901d52 */
[----:B------:R-:W-:Y:S02]  /*13340*/  IADD3.X R5, R7, UR8, RZ, P0, !PT ;  /* 0x0000000807057c10 */ /* 0x000fe400087fe4ff */
[----:B------:R-:W-:Y:S03]  /*13350*/  IADD3 R10, P0, R4, UR13, RZ ;  /* 0x0000000d040a7c10 */ /* 0x000fe6000ff1e0ff */
[----:B------:R2:W-:Y:S01]  /*13360*/  LDGSTS.E.BYPASS.LTC128B.128 [R233+0xc800], [R6.64] ;  /* 0x0c80000006e97fae */ /* 0x0005e2000b901d52 */
[----:B------:R-:W-:Y:S02]  /*13370*/  IADD3.X R11, R5, UR8, RZ, P0, !PT ;  /* 0x00000008050b7c10 */ /* 0x000fe400087fe4ff */
[----:B------:R-:W-:Y:S03]  /*13380*/  PLOP3.LUT P0, PT, PT, PT, UP0, 0x80, 0x0 ;  /* 0x000000000000781c */ /* 0x000fe60003f0f008 */
[----:B------:R2:W-:Y:S06]  /*13390*/  LDGSTS.E.BYPASS.LTC128B.128 [R233+0xe800], [R6.64+0x80] ;  /* 0x0e80008006e97fae */ /* 0x0005ec000b901d52 */
[----:B------:R2:W-:Y:S06]  /*133a0*/  LDGSTS.E.BYPASS.LTC128B.128 [R233+0xd000], [R4.64] ;  /* 0x0d00000004e97fae */ /* 0x0005ec000b901d52 */
[----:B------:R2:W-:Y:S06]  /*133b0*/  LDGSTS.E.BYPASS.LTC128B.128 [R233+0xf000], [R4.64+0x80] ;  /* 0x0f00008004e97fae */ /* 0x0005ec000b901d52 */
[----:B------:R1:W-:Y:S06]  /*133c0*/  LDGSTS.E.BYPASS.LTC128B.128 [R233+0xd800], [R10.64] ;  /* 0x0d8000000ae97fae */ /* 0x0003ec000b901d52 */
[----:B------:R1:W-:Y:S06]  /*133d0*/  LDGSTS.E.BYPASS.LTC128B.128 [R233+0xf800], [R10.64+0x80] ;  /* 0x0f8000800ae97fae */ /* 0x0003ec000b901d52 */
[----:B-----5:R-:W-:Y:S06]  /*133e0*/  LDSM.16.M88.4 R64, [R219] ;  /* 0x00000000db40783b */ /* 0x020fec0000000200 */
[----:B------:R-:W2:Y:S06]  /*133f0*/  LDSM.16.M88.4 R16, [R212+0x8000] ;  /* 0x00800000d410783b */ /* 0x000eac0000000200 */
[----:B------:R-:W1:Y:S06]  /*13400*/  LDSM.16.M88.4 R60, [R219+0x2000] ;  /* 0x00200000db3c783b */ /* 0x000e6c0000000200 */
[----:B------:R-:W3:Y:S06]  /*13410*/  LDSM.16.M88.4 R32, [R212+0x8800] ;  /* 0x00880000d420783b */ /* 0x000eec0000000200 */
[----:B------:R-:W0:Y:S06]  /*13420*/  LDGDEPBAR ;  /* 0x00000000000079af */ /* 0x000e2c0000000000 */
[----:B------:R-:W4:Y:S06]  /*13430*/  LDSM.16.M88.4 R48, [R212+0x9000] ;  /* 0x00900000d430783b */ /* 0x000f2c0000000200 */
[----:B------:R-:W3:Y:S06]  /*13440*/  LDSM.16.M88.4 R132, [R212+0x9800] ;  /* 0x00980000d484783b */ /* 0x000eec0000000200 */
[----:B------:R-:W-:Y:S01]  /*13450*/  LDSM.16.M88.4 R204, [R220] ;  /* 0x00000000dccc783b */ /* 0x000fe20000000200 */
[-C--:B--2---:R-:W-:Y:S05]  /*13460*/  HMMA.16816.F32 R4, R64, R16.reuse, RZ ;  /* 0x000000104004723c */ /* 0x084fea00000018ff */
[----:B------:R-:W-:Y:S03]  /*13470*/  LDSM.16.M88.4 R208, [R220+0x2000] ;  /* 0x00200000dcd0783b */ /* 0x000fe60000000200 */
[C---:B-1----:R-:W-:Y:S08]  /*13480*/  HMMA.16816.F32 R8, R60.reuse, R16, RZ ;  /* 0x000000103c08723c */ /* 0x042ff000000018ff */
[-C--:B------:R-:W-:Y:S08]  /*13490*/  HMMA.16816.F32 R12, R60, R18.reuse, RZ ;  /* 0x000000123c0c723c */ /* 0x080ff000000018ff */
[C---:B------:R-:W-:Y:S08]  /*134a0*/  HMMA.16816.F32 R16, R64.reuse, R18, RZ ;  /* 0x000000124010723c */ /* 0x040ff000000018ff */
[-C--:B---3--:R-:W-:Y:S08]  /*134b0*/  HMMA.16816.F32 R20, R64, R32.reuse, RZ ;  /* 0x000000204014723c */ /* 0x088ff000000018ff */
[C---:B------:R-:W-:Y:S08]  /*134c0*/  HMMA.16816.F32 R24, R60.reuse, R32, RZ ;  /* 0x000000203c18723c */ /* 0x040ff000000018ff */
[-C--:B------:R-:W-:Y:S08]  /*134d0*/  HMMA.16816.F32 R28, R60, R34.reuse, RZ ;  /* 0x000000223c1c723c */ /* 0x080ff000000018ff */
[C---:B------:R-:W-:Y:S08]  /*134e0*/  HMMA.16816.F32 R32, R64.reuse, R34, RZ ;  /* 0x000000224020723c */ /* 0x040ff000000018ff */
[-C--:B----4-:R-:W-:Y:S08]  /*134f0*/  HMMA.16816.F32 R36, R64, R48.reuse, RZ ;  /* 0x000000304024723c */ /* 0x090ff000000018ff */
[C---:B------:R-:W-:Y:S08]  /*13500*/  HMMA.16816.F32 R40, R60.reuse, R48, RZ ;  /* 0x000000303c28723c */ /* 0x040ff000000018ff */
[-C--:B------:R-:W-:Y:S08]  /*13510*/  HMMA.16816.F32 R44, R60, R50.reuse, RZ ;  /* 0x000000323c2c723c */ /* 0x080ff000000018ff */
[C---:B------:R-:W-:Y:S08]  /*13520*/  HMMA.16816.F32 R48, R64.reuse, R50, RZ ;  /* 0x000000324030723c */ /* 0x040ff000000018ff */
[-C--:B------:R-:W-:Y:S08]  /*13530*/  HMMA.16816.F32 R52, R64, R132.reuse, RZ ;  /* 0x000000844034723c */ /* 0x080ff000000018ff */
[C---:B------:R-:W-:Y:S08]  /*13540*/  HMMA.16816.F32 R56, R60.reuse, R132, RZ ;  /* 0x000000843c38723c */ /* 0x040ff000000018ff */
[-C--:B------:R-:W-:Y:S08]  /*13550*/  HMMA.16816.F32 R60, R60, R134.reuse, RZ ;  /* 0x000000863c3c723c */ /* 0x080ff000000018ff */
[----:B------:R-:W-:Y:S01]  /*13560*/  HMMA.16816.F32 R64, R64, R134, RZ ;  /* 0x000000864040723c */ /* 0x000fe200000018ff */
        /* <DEDUP_REMOVED lines=21> */
[----:B------:R-:W-:Y:S06]  /*136c0*/  LDSM.16.M88.4 R132, [R222] ;  /* 0x00000000de84783b */ /* 0x000fec0000000200 */
[----:B------:R-:W1:Y:S02]  /*136d0*/  LDSM.16.M88.4 R204, [R218+0x8000] ;  /* 0x00800000dacc783b */ /* 0x000e640000000200 */
        /* <DEDUP_REMOVED lines=20> */
[----:B------:R-:W-:Y:S06]  /*13820*/  LDSM.16.M88.4 R132, [R221] ;  /* 0x00000000dd84783b */ /* 0x000fec0000000200 */
[----:B------:R-:W1:Y:S02]  /*13830*/  LDSM.16.M88.4 R204, [R217] ;  /* 0x00000000d9cc783b */ /* 0x000e640000000200 */
        /* <DEDUP_REMOVED lines=20> */
[----:B------:R-:W-:Y:S06]  /*13980*/  LDSM.16.M88.4 R132, [R219+0x4000] ;  /* 0x00400000db84783b */ /* 0x000fec0000000200 */
        /* <DEDUP_REMOVED lines=22> */
[----:B------:R-:W1:Y:S02]  /*13af0*/  LDSM.16.M88.4 R204, [R227] ;  /* 0x00000000e3cc783b */ /* 0x000e640000000200 */
        /* <DEDUP_REMOVED lines=66> */
.L_x_437:
[----:B------:R-:W1:Y:S01]  /*13f20*/  S2R R3, SR_TID.X ;  /* 0x0000000000037919 */ /* 0x000e620000002100 */
[----:B------:R-:W-:Y:S01]  /*13f30*/  IMAD.U32 R0, RZ, RZ, UR14 ;  /* 0x0000000eff007e24 */ /* 0x000fe2000f8e00ff */
[----:B------:R-:W-:Y:S01]  /*13f40*/  LOP3.LUT R231, R231, 0xffffbfff, RZ, 0xc0, !PT ;  /* 0xffffbfffe7e77812 */ /* 0x000fe200078ec0ff */
[----:B------:R-:W-:Y:S02]  /*13f50*/  UISETP.GT.AND UP0, UPT, UR14, UR9, UPT ;  /* 0x000000090e00728c */ /* 0x000fe4000bf04270 */
[----:B------:R-:W-:Y:S03]  /*13f60*/  UMOV UR22, UR14 ;  /* 0x0000000e00167c82 */ /* 0x000fe60008000000 */
[----:B------:R-:W-:Y:S04]  /*13f70*/  STL [R1+0xb4], R222 ;  /* 0x0000b4de01007387 */ /* 0x000fe80000100800 */
[----:B------:R-:W-:Y:S04]  /*13f80*/  STL [R1+0xb0], R221 ;  /* 0x0000b0dd01007387 */ /* 0x000fe80000100800 */
[----:B------:R-:W-:Y:S04]  /*13f90*/  STL [R1+0xac], R220 ;  /* 0x0000acdc01007387 */ /* 0x000fe80000100800 */
[----:B------:R-:W-:Y:S01]  /*13fa0*/  STL [R1+0xa8], R219 ;  /* 0x0000a8db01007387 */ /* 0x000fe20000100800 */
[----:B-1----:R-:W-:Y:S03]  /*13fb0*/  IMAD.SHL.U32 R3, R3, 0x2, RZ ;  /* 0x0000000203037824 */ /* 0x002fe600078e00ff */
[----:B------:R-:W-:Y:S02]  /*13fc0*/  STL [R1+0xa4], R218 ;  /* 0x0000a4da01007387 */ /* 0x000fe40000100800 */
[----:B------:R-:W-:Y:S02]  /*13fd0*/  LOP3.LUT R3, R3, 0x6, RZ, 0xc0, !PT ;  /* 0x0000000603037812 */ /* 0x000fe400078ec0ff */
[----:B------:R-:W-:Y:S03]  /*13fe0*/  STL [R1+0xa0], R217 ;  /* 0x0000a0d901007387 */ /* 0x000fe60000100800 */
[----:B------:R-:W-:Y:S01]  /*13ff0*/  IMAD R0, R0, 0x40, R3 ;  /* 0x0000004000007824 */ /* 0x000fe200078e0203 */
[----:B------:R-:W-:Y:S04]  /*14000*/  STL [R1+0x9c], R212 ;  /* 0x00009cd401007387 */ /* 0x000fe80000100800 */
[C---:B------:R-:W-:Y:S02]  /*14010*/  IADD3 R3, R0.reuse, 0x1, RZ ;  /* 0x0000000100037810 */ /* 0x040fe40007ffe0ff */
[C---:B------:R-:W-:Y:S02]  /*14020*/  ISETP.GE.AND P0, PT, R0.reuse, R235, PT ;  /* 0x000000eb0000720c */ /* 0x040fe40003f06270 */
[C---:B------:R-:W-:Y:S02]  /*14030*/  ISETP.GE.AND P5, PT, R3.reuse, R234, PT ;  /* 0x000000ea0300720c */ /* 0x040fe40003fa6270 */
[C---:B------:R-:W-:Y:S02]  /*14040*/  ISETP.GE.AND P4, PT, R3.reuse, R232, PT ;  /* 0x000000e80300720c */ /* 0x040fe40003f86270 */
[C---:B------:R-:W-:Y:S02]  /*14050*/  ISETP.GE.OR P5, PT, R3.reuse, R238, !P5 ;  /* 0x000000ee0300720c */ /* 0x040fe40006fa6670 */
[C---:B------:R-:W-:Y:S02]  /*14060*/  ISETP.GE.OR P4, PT, R3.reuse, R237, !P4 ;  /* 0x000000ed0300720c */ /* 0x040fe40006786670 */
[C---:B------:R-:W-:Y:S02]  /*14070*/  ISETP.GE.AND P3, PT, R3.reuse, R236, PT ;  /* 0x000000ec0300720c */ /* 0x040fe40003f66270 */
[C---:B------:R-:W-:Y:S02]  /*14080*/  ISETP.GE.AND P2, PT, R3.reuse, R235, PT ;  /* 0x000000eb0300720c */ /* 0x040fe40003f46270 */
[----:B------:R-:W-:Y:S02]  /*14090*/  ISETP.GE.OR P3, PT, R3, R240, !P3 ;  /* 0x000000f00300720c */ /* 0x000fe40005f66670 */
[CC--:B------:R-:W-:Y:S02]  /*140a0*/  ISETP.GE.OR P0, PT, R0.reuse, R239.reuse, !P0 ;  /* 0x000000ef0000720c */ /* 0x0c0fe40004706670 */
[C---:B--2---:R-:W-:Y:S02]  /*140b0*/  IADD3 R132, R0.reuse, 0x9, RZ ;  /* 0x0000000900847810 */ /* 0x044fe40007ffe0ff */
[----:B------:R-:W-:Y:S02]  /*140c0*/  @P5 LOP3.LUT R231, R231, 0x4000, RZ, 0xfc, !PT ;  /* 0x00004000e7e75812 */ /* 0x000fe400078efcff */
[----:B------:R-:W-:Y:S02]  /*140d0*/  FSEL R208, R5, -INF , !P3 ;  /* 0xff80000005d07808 */ /* 0x000fe40005800000 */
[C---:B------:R-:W-:Y:S02]  /*140e0*/  ISETP.GE.AND P1, PT, R0.reuse, R236, PT ;  /* 0x000000ec0000720c */ /* 0x040fe40003f26270 */
[----:B------:R-:W-:Y:S02]  /*140f0*/  ISETP.GE.OR P2, PT, R3, R239, !P2 ;  /* 0x000000ef0300720c */ /* 0x000fe40005746670 */
[C---:B------:R-:W-:Y:S02]  /*14100*/  IADD3 R3, R0.reuse, 0x8, RZ ;  /* 0x0000000800037810 */ /* 0x040fe40007ffe0ff */
[----:B------:R-:W-:Y:S02]  /*14110*/  IADD3 R5, R0, 0x10, RZ ;  /* 0x0000001000057810 */ /* 0x000fe40007ffe0ff */
[----:B------:R-:W-:Y:S02]  /*14120*/  LOP3.LUT R231, R231, 0xfffffff7, RZ, 0xc0, !PT ;  /* 0xfffffff7e7e77812 */ /* 0x000fe400078ec0ff */
[----:B------:R-:W-:Y:S02]  /*14130*/  FSEL R207, R6, -INF , !P0 ;  /* 0xff80000006cf7808 */ /* 0x000fe40004000000 */
[----:B------:R-:W-:Y:S02]  /*14140*/  ISETP.GE.OR P1, PT, R0, R240, !P1 ;  /* 0x000000f00000720c */ /* 0x000fe40004f26670 */
[-C--:B------:R-:W-:Y:S02]  /*14150*/  ISETP.GE.AND P3, PT, R132, R236.reuse, PT ;  /* 0x000000ec8400720c */ /* 0x080fe40003f66270 */
[-C--:B------:R-:W-:Y:S02]  /*14160*/  ISETP.GE.AND P0, PT, R5, R236.reuse, PT ;  /* 0x000000ec0500720c */ /* 0x080fe40003f06270 */
[----:B------:R-:W-:Y:S02]  /*14170*/  @P4 LOP3.LUT R231, R231, 0x8, RZ, 0xfc, !PT ;  /* 0x00000008e7e74812 */ /* 0x000fe400078efcff */
[C---:B------:R-:W-:Y:S02]  /*14180*/  ISETP.GE.AND P4, PT, R3.reuse, R236, PT ;  /* 0x000000ec0300720c */ /* 0x040fe40003f86270 */
[----:B------:R-:W-:Y:S02]  /*14190*/  FSEL R139, R4, -INF , !P1 ;  /* 0xff800000048b7808 */ /* 0x000fe40004800000 */
[-C--:B------:R-:W-:Y:S02]  /*141a0*/  ISETP.GE.OR P4, PT, R3, R240.reuse, !P4 ;  /* 0x000000f00300720c */ /* 0x080fe40006786670 */
[-C--:B------:R-:W-:Y:S02]  /*141b0*/  ISETP.GE.OR P3, PT, R132, R240.reuse, !P3 ;  /* 0x000000f08400720c */ /* 0x080fe40005f66670 */
[----:B------:R-:W-:Y:S02]  /*141c0*/  ISETP.GE.OR P0, PT, R5, R240, !P0 ;  /* 0x000000f00500720c */ /* 0x000fe40004706670 */
[----:B------:R-:W-:Y:S02]  /*141d0*/  IADD3 R4, R0, 0x11, RZ ;  /* 0x0000001100047810 */ /* 0x000fe40007ffe0ff */
[----:B------:R-:W-:Y:S02]  /*141e0*/  FSEL R206, R16, -INF , !P4 ;  /* 0xff80000010ce7808 */ /* 0x000fe40006000000 */
[----:B------:R-:W-:Y:S02]  /*141f0*/  FSEL R205, R17, -INF , !P3 ;  /* 0xff80000011cd7808 */ /* 0x000fe40005800000 */
[----:B------:R-:W-:Y:S02]  /*14200*/  FSEL R204, R20, -INF , !P0 ;  /* 0xff80000014cc7808 */ /* 0x000fe40004000000 */
[----:B------:R-:W-:Y:S02]  /*14210*/  FSEL R211, R7, -INF , !P2 ;  /* 0xff80000007d37808 */ /* 0x000fe40005000000 */
[CC--:B------:R-:W-:Y:S02]  /*14220*/  ISETP.GE.AND P2, PT, R3.reuse, R235.reuse, PT ;  /* 0x000000eb0300720c */ /* 0x0c0fe40003f46270 */
[C---:B------:R-:W-:Y:S02]  /*14230*/  ISETP.GE.AND P4, PT, R3.reuse, R234, PT ;  /* 0x000000ea0300720c */ /* 0x040fe40003f86270 */
[C---:B------:R-:W-:Y:S02]  /*14240*/  ISETP.GE.AND P3, PT, R3.reuse, R232, PT ;  /* 0x000000e80300720c */ /* 0x040fe40003f66270 */
[C---:B------:R-:W-:Y:S02]  /*14250*/  ISETP.GE.AND P0, PT, R4.reuse, R235, PT ;  /* 0x000000eb0400720c */ /* 0x040fe40003f06270 */
[CC--:B------:R-:W-:Y:S02]  /*14260*/  ISETP.GE.OR P2, PT, R3.reuse, R239.reuse, !P2 ;  /* 0x000000ef0300720c */ /* 0x0c0fe40005746670 */
[----:B------:R-:W-:Y:S02]  /*14270*/  ISETP.GE.OR P0, PT, R4, R239, !P0 ;  /* 0x000000ef0400720c */ /* 0x000fe40004706670 */
[C---:B------:R-:W-:Y:S02]  /*14280*/  ISETP.GE.OR P4, PT, R3.reuse, R238, !P4 ;  /* 0x000000ee0300720c */ /* 0x040fe40006786670 */
[----:B------:R-:W-:Y:S02]  /*14290*/  ISETP.GE.OR P3, PT, R3, R237, !P3 ;  /* 0x000000ed0300720c */ /* 0x000fe40005f66670 */
[C---:B------:R-:W-:Y:S02]  /*142a0*/  IADD3 R3, R0.reuse, 0x18, RZ ;  /* 0x0000001800037810 */ /* 0x040fe40007ffe0ff */
[----:B------:R-:W-:Y:S02]  /*142b0*/  FSEL R23, R23, -INF , !P0 ;  /* 0xff80000017177808 */ /* 0x000fe40004000000 */
[C---:B------:R-:W-:Y:S02]  /*142c0*/  ISETP.GE.AND P0, PT, R3.reuse, R236, PT ;  /* 0x000000ec0300720c */ /* 0x040fe40003f06270 */
[----:B------:R-:W-:Y:S02]  /*142d0*/  IADD3 R6, R0, 0x19, RZ ;  /* 0x0000001900067810 */ /* 0x000fe40007ffe0ff */
[----:B------:R-:W-:Y:S02]  /*142e0*/  ISETP.GE.OR P0, PT, R3, R240, !P0 ;  /* 0x000000f00300720c */ /* 0x000fe40004706670 */
[----:B------:R-:W-:Y:S02]  /*142f0*/  FSEL R210, R18, -INF , !P2 ;  /* 0xff80000012d27808 */ /* 0x000fe40005000000 */
[----:B------:R-:W-:Y:S02]  /*14300*/  ISETP.GE.AND P1, PT, R132, R235, PT ;  /* 0x000000eb8400720c */ /* 0x000fe40003f26270 */
[-C--:B------:R-:W-:Y:S02]  /*14310*/  ISETP.GE.AND P2, PT, R4, R236.reuse, PT ;  /* 0x000000ec0400720c */ /* 0x080fe40003f46270 */
[----:B------:R-:W-:Y:S02]  /*14320*/  FSEL R32, R32, -INF , !P0 ;  /* 0xff80000020207808 */ /* 0x000fe40004000000 */
[----:B------:R-:W-:Y:S02]  /*14330*/  ISETP.GE.AND P0, PT, R6, R236, PT ;  /* 0x000000ec0600720c */ /* 0x000fe40003f06270 */
[----:B------:R-:W-:Y:S02]  /*14340*/  ISETP.GE.OR P1, PT, R132, R239, !P1 ;  /* 0x000000ef8400720c */ /* 0x000fe40004f26670 */
[-C--:B------:R-:W-:Y:S02]  /*14350*/  ISETP.GE.OR P2, PT, R4, R240.reuse, !P2 ;  /* 0x000000f00400720c */ /* 0x080fe40005746670 */
[----:B------:R-:W-:Y:S02]  /*14360*/  ISETP.GE.OR P0, PT, R6, R240, !P0 ;  /* 0x000000f00600720c */ /* 0x000fe40004706670 */
[----:B------:R-:W-:Y:S02]  /*14370*/  LOP3.LUT R231, R231, 0xffffdfff, RZ, 0xc0, !PT ;  /* 0xffffdfffe7e77812 */ /* 0x000fe400078ec0ff */
[----:B------:R-:W-:Y:S02]  /*14380*/  FSEL R21, R21, -INF , !P2 ;  /* 0xff80000015157808 */ /* 0x000fe40005000000 */
[----:B------:R-:W-:Y:S02]  /*14390*/  FSEL R209, R19, -INF , !P1 ;  /* 0xff80000013d17808 */ /* 0x000fe40004800000 */
[C---:B------:R-:W-:Y:S02]  /*143a0*/  ISETP.GE.AND P2, PT, R132.reuse, R234, PT ;  /* 0x000000ea8400720c */ /* 0x040fe40003f46270 */
[-C--:B------:R-:W-:Y:S02]  /*143b0*/  ISETP.GE.AND P1, PT, R5, R235.reuse, PT ;  /* 0x000000eb0500720c */ /* 0x080fe40003f26270 */
[----:B------:R-:W-:Y:S02]  /*143c0*/  FSEL R33, R33, -INF , !P0 ;  /* 0xff80000021217808 */ /* 0x000fe40004000000 */
[----:B------:R-:W-:Y:S02]  /*143d0*/  ISETP.GE.AND P0, PT, R3, R235, PT ;  /* 0x000000eb0300720c */ /* 0x000fe40003f06270 */
[----:B------:R-:W-:Y:S02]  /*143e0*/  @P4 LOP3.LUT R231, R231, 0x2000, RZ, 0xfc, !PT ;  /* 0x00002000e7e74812 */ /* 0x000fe400078efcff */
[-C--:B------:R-:W-:Y:S02]  /*143f0*/  ISETP.GE.OR P1, PT, R5, R239.reuse, !P1 ;  /* 0x000000ef0500720c */ /* 0x080fe40004f26670 */
[----:B------:R-:W-:Y:S02]  /*14400*/  ISETP.GE.OR P2, PT, R132, R238, !P2 ;  /* 0x000000ee8400720c */ /* 0x000fe40005746670 */
[----:B------:R-:W-:Y:S02]  /*14410*/  ISETP.GE.OR P0, PT, R3, R239, !P0 ;  /* 0x000000ef0300720c */ /* 0x000fe40004706670 */
[----:B------:R-:W-:Y:S02]  /*14420*/  LOP3.LUT R231, R231, 0xfffffffb, RZ, 0xc0, !PT ;  /* 0xfffffffbe7e77812 */ /* 0x000fe400078ec0ff */
[----:B------:R-:W-:Y:S02]  /*14430*/  FSEL R22, R22, -INF , !P1 ;  /* 0xff80000016167808 */ /* 0x000fe40004800000 */
[----:B------:R-:W-:Y:S02]  /*14440*/  ISETP.GE.AND P1, PT, R132, R232, PT ;  /* 0x000000e88400720c */ /* 0x000fe40003f26270 */
[----:B------:R-:W-:Y:S02]  /*14450*/  FSEL R34, R34, -INF , !P0 ;  /* 0xff80000022227808 */ /* 0x000fe40004000000 */
[----:B------:R-:W-:Y:S02]  /*14460*/  ISETP.GE.AND P0, PT, R6, R235, PT ;  /* 0x000000eb0600720c */ /* 0x000fe40003f06270 */
[----:B------:R-:W-:Y:S02]  /*14470*/  @P3 LOP3.LUT R231, R231, 0x4, RZ, 0xfc, !PT ;  /* 0x00000004e7e73812 */ /* 0x000fe400078efcff */
[----:B------:R-:W-:Y:S02]  /*14480*/  ISETP.GE.OR P1, PT, R132, R237, !P1 ;  /* 0x000000ed8400720c */ /* 0x000fe40004f26670 */
[----:B------:R-:W-:Y:S02]  /*14490*/  ISETP.GE.OR P0, PT, R6, R239, !P0 ;  /* 0x000000ef0600720c */ /* 0x000fe40004706670 */
[----:B------:R-:W-:Y:S02]  /*144a0*/  LOP3.LUT R231, R231, 0xffffefff, RZ, 0xc0, !PT ;  /* 0xffffefffe7e77812 */ /* 0x000fe400078ec0ff */
[----:B------:R-:W-:Y:S02]  /*144b0*/  FSEL R35, R35, -INF , !P0 ;  /* 0xff80000023237808 */ /* 0x000fe40004000000 */
[----:B------:R-:W-:Y:S02]  /*144c0*/  @P2 LOP3.LUT R231, R231, 0x1000, RZ, 0xfc, !PT ;  /* 0x00001000e7e72812 */ /* 0x000fe400078efcff */
[----:B------:R-:W-:Y:S02]  /*144d0*/  ISETP.GE.AND P0, PT, R5, R234, PT ;  /* 0x000000ea0500720c */ /* 0x000fe40003f06270 */
[----:B------:R-:W-:Y:S02]  /*144e0*/  LOP3.LUT R231, R231, 0xfffffffd, RZ, 0xc0, !PT ;  /* 0xfffffffde7e77812 */ /* 0x000fe400078ec0ff */
[C---:B------:R-:W-:Y:S02]  /*144f0*/  ISETP.GE.OR P2, PT, R5.reuse, R238, !P0 ;  /* 0x000000ee0500720c */ /* 0x040fe40004746670 */
[----:B------:R-:W-:Y:S02]  /*14500*/  ISETP.GE.AND P0, PT, R5, R232, PT ;  /* 0x000000e80500720c */ /* 0x000fe40003f06270 */
[----:B------:R-:W-:Y:S02]  /*14510*/  @P1 LOP3.LUT R231, R231, 0x2, RZ, 0xfc, !PT ;  /* 0x00000002e7e71812 */ /* 0x000fe400078efcff */
[-C--:B------:R-:W-:Y:S02]  /*14520*/  ISETP.GE.OR P1, PT, R5, R237.reuse, !P0 ;  /* 0x000000ed0500720c */ /* 0x080fe40004726670 */
[----:B------:R-:W-:Y:S02]  /*14530*/  IADD3 R5, R0, 0x20, RZ ;  /* 0x0000002000057810 */ /* 0x000fe40007ffe0ff */
[----:B------:R-:W-:Y:S02]  /*14540*/  LOP3.LUT R231, R231, 0xfffff7ff, RZ, 0xc0, !PT ;  /* 0xfffff7ffe7e77812 */ /* 0x000fe400078ec0ff */
[----:B------:R-:W-:Y:S02]  /*14550*/  ISETP.GE.AND P0, PT, R5, R236, PT ;  /* 0x000000ec0500720c */ /* 0x000fe40003f06270 */
[----:B------:R-:W-:Y:S02]  /*14560*/  @P2 LOP3.LUT R231, R231, 0x800, RZ, 0xfc, !PT ;  /* 0x00000800e7e72812 */ /* 0x000fe400078efcff */
[----:B------:R-:W-:Y:S02]  /*14570*/  ISETP.GE.OR P0, PT, R5, R240, !P0 ;  /* 0x000000f00500720c */ /* 0x000fe40004706670 */
[----:B------:R-:W-:Y:S02]  /*14580*/  LOP3.LUT R231, R231, 0xfffffffe, RZ, 0xc0, !PT ;  /* 0xfffffffee7e77812 */ /* 0x000fe400078ec0ff */
[----:B------:R-:W-:Y:S02]  /*14590*/  FSEL R36, R36, -INF , !P0 ;  /* 0xff80000024247808 */ /* 0x000fe40004000000 */
[C---:B------:R-:W-:Y:S02]  /*145a0*/  ISETP.GE.AND P0, PT, R4.reuse, R234, PT ;  /* 0x000000ea0400720c */ /* 0x040fe40003f06270 */
[----:B------:R-:W-:Y:S02]  /*145b0*/  @P1 LOP3.LUT R231, R231, 0x1, RZ, 0xfc, !PT ;  /* 0x00000001e7e71812 */ /* 0x000fe400078efcff */
[C---:B------:R-:W-:Y:S02]  /*145c0*/  ISETP.GE.OR P0, PT, R4.reuse, R238, !P0 ;  /* 0x000000ee0400720c */ /* 0x040fe40004706670 */
[CC--:B------:R-:W-:Y:S02]  /*145d0*/  ISETP.GE.AND P6, PT, R4.reuse, R232.reuse, PT ;  /* 0x000000e80400720c */ /* 0x0c0fe40003fc6270 */
[----:B------:R-:W-:Y:S02]  /*145e0*/  LOP3.LUT R231, R231, 0xfffffbff, RZ, 0xc0, !PT ;  /* 0xfffffbffe7e77812 */ /* 0x000fe400078ec0ff */
[----:B------:R-:W-:Y:S02]  /*145f0*/  ISETP.GE.OR P6, PT, R4, R237, !P6 ;  /* 0x000000ed0400720c */ /* 0x000fe400077c6670 */
[----:B------:R-:W-:Y:S02]  /*14600*/  IADD3 R4, R0, 0x21, RZ ;  /* 0x0000002100047810 */ /* 0x000fe40007ffe0ff */
[-C--:B------:R-:W-:Y:S02]  /*14610*/  ISETP.GE.AND P5, PT, R3, R232.reuse, PT ;  /* 0x000000e80300720c */ /* 0x080fe40003fa6270 */
[----:B------:R-:W-:Y:S02]  /*14620*/  ISETP.GE.AND P4, PT, R6, R232, PT ;  /* 0x000000e80600720c */ /* 0x000fe40003f86270 */
[----:B------:R-:W-:Y:S02]  /*14630*/  @P0 LOP3.LUT R231, R231, 0x400, RZ, 0xfc, !PT ;  /* 0x00000400e7e70812 */ /* 0x000fe400078efcff */
[C---:B------:R-:W-:Y:S02]  /*14640*/  ISETP.GE.AND P0, PT, R4.reuse, R236, PT ;  /* 0x000000ec0400720c */ /* 0x040fe40003f06270 */
[----:B------:R-:W-:Y:S02]  /*14650*/  LOP3.LUT R231, R231, 0xfffbffff, RZ, 0xc0, !PT ;  /* 0xfffbffffe7e77812 */ /* 0x000fe400078ec0ff */
[----:B------:R-:W-:Y:S02]  /*14660*/  ISETP.GE.OR P0, PT, R4, R240, !P0 ;  /* 0x000000f00400720c */ /* 0x000fe40004706670 */
[----:B------:R-:W-:Y:S02]  /*14670*/  @P6 LOP3.LUT R231, R231, 0x40000, RZ, 0xfc, !PT ;  /* 0x00040000e7e76812 */ /* 0x000fe400078efcff */
[----:B------:R-:W-:Y:S02]  /*14680*/  FSEL R37, R37, -INF , !P0 ;  /* 0xff80000025257808 */ /* 0x000fe40004000000 */
[----:B------:R-:W-:Y:S02]  /*14690*/  ISETP.GE.AND P0, PT, R5, R235, PT ;  /* 0x000000eb0500720c */ /* 0x000fe40003f06270 */
[----:B------:R-:W-:Y:S02]  /*146a0*/  ISETP.GE.OR P5, PT, R3, R237, !P5 ;  /* 0x000000ed0300720c */ /* 0x000fe40006fa6670 */
[----:B------:R-:W-:Y:S02]  /*146b0*/  ISETP.GE.OR P0, PT, R5, R239, !P0 ;  /* 0x000000ef0500720c */ /* 0x000fe40004706670 */
[----:B------:R-:W-:Y:S02]  /*146c0*/  LOP3.LUT R231, R231, 0xfffffdff, RZ, 0xc0, !PT ;  /* 0xfffffdffe7e77812 */ /* 0x000fe400078ec0ff */
[----:B------:R-:W-:Y:S02]  /*146d0*/  FSEL R38, R38, -INF , !P0 ;  /* 0xff80000026267808 */ /* 0x000fe40004000000 */
[----:B------:R-:W-:Y:S02]  /*146e0*/  ISETP.GE.AND P0, PT, R4, R235, PT ;  /* 0x000000eb0400720c */ /* 0x000fe40003f06270 */
[----:B------:R-:W-:Y:S02]  /*146f0*/  ISETP.GE.OR P4, PT, R6, R237, !P4 ;  /* 0x000000ed0600720c */ /* 0x000fe40006786670 */
[----:B------:R-:W-:Y:S02]  /*14700*/  ISETP.GE.OR P0, PT, R4, R239, !P0 ;  /* 0x000000ef0400720c */ /* 0x000fe40004706670 */
[----:B------:R-:W-:Y:S02]  /*14710*/  ISETP.GE.AND P3, PT, R5, R232, PT ;  /* 0x000000e80500720c */ /* 0x000fe40003f66270 */
[----:B------:R-:W-:Y:S02]  /*14720*/  FSEL R39, R39, -INF , !P0 ;  /* 0xff80000027277808 */ /* 0x000fe40004000000 */
[----:B------:R-:W-:Y:S02]  /*14730*/  ISETP.GE.AND P0, PT, R3, R234, PT ;  /* 0x000000ea0300720c */ /* 0x000fe40003f06270 */
[-C--:B------:R-:W-:Y:S02]  /*14740*/  ISETP.GE.OR P3, PT, R5, R237.reuse, !P3 ;  /* 0x000000ed0500720c */ /* 0x080fe40005f66670 */
[----:B------:R-:W-:Y:S02]  /*14750*/  ISETP.GE.OR P0, PT, R3, R238, !P0 ;  /* 0x000000ee0300720c */ /* 0x000fe40004706670 */
[----:B------:R-:W-:Y:S02]  /*14760*/  IADD3 R3, R0, 0x28, RZ ;  /* 0x0000002800037810 */ /* 0x000fe40007ffe0ff */
[C---:B------:R-:W-:Y:S04]  /*14770*/  ISETP.GE.AND P2, PT, R4.reuse, R232, PT ;  /* 0x000000e80400720c */ /* 0x040fe80003f46270 */
[----:B------:R-:W-:Y:S04]  /*14780*/  ISETP.GE.OR P2, PT, R4, R237, !P2 ;  /* 0x000000ed0400720c */ /* 0x000fe80005746670 */
[----:B------:R-:W-:Y:S02]  /*14790*/  FSEL R248, R43, -INF , !P2 ;  /* 0xff8000002bf87808 */ /* 0x000fe40005000000 */
[----:B------:R-:W-:Y:S02]  /*147a0*/  @P0 LOP3.LUT R231, R231, 0x200, RZ, 0xfc, !PT ;  /* 0x00000200e7e70812 */ /* 0x000fe400078efcff */
[----:B------:R-:W-:Y:S02]  /*147b0*/  ISETP.GE.AND P0, PT, R3, R236, PT ;  /* 0x000000ec0300720c */ /* 0x000fe40003f06270 */
[----:B------:R-:W-:Y:S02]  /*147c0*/  LOP3.LUT R231, R231, 0xfffdffff, RZ, 0xc0, !PT ;  /* 0xfffdffffe7e77812 */ /* 0x000fe400078ec0ff */
[----:B------:R-:W-:Y:S02]  /*147d0*/  ISETP.GE.OR P0, PT, R3, R240, !P0 ;  /* 0x000000f00300720c */ /* 0x000fe40004706670 */
[----:B------:R-:W-:Y:S02]  /*147e0*/  @P5 LOP3.LUT R231, R231, 0x20000, RZ, 0xfc, !PT ;  /* 0x00020000e7e75812 */ /* 0x000fe400078efcff */
[----:B------:R-:W-:Y:S02]  /*147f0*/  FSEL R48, R48, -INF , !P0 ;  /* 0xff80000030307808 */ /* 0x000fe40004000000 */
[C---:B------:R-:W-:Y:S02]  /*14800*/  ISETP.GE.AND P0, PT, R6.reuse, R234, PT ;  /* 0x000000ea0600720c */ /* 0x040fe40003f06270 */
[----:B------:R-:W-:Y:S02]  /*14810*/  LOP3.LUT R231, R231, 0xfffffeff, RZ, 0xc0, !PT ;  /* 0xfffffeffe7e77812 */ /* 0x000fe400078ec0ff */
[----:B------:R-:W-:Y:S02]  /*14820*/  ISETP.GE.OR P0, PT, R6, R238, !P0 ;  /* 0x000000ee0600720c */ /* 0x000fe40004706670 */
[----:B------:R-:W-:Y:S11]  /*14830*/  IADD3 R6, R0, 0x29, RZ ;  /* 0x0000002900067810 */ /* 0x000ff60007ffe0ff */
[----:B------:R-:W-:Y:S02]  /*14840*/  @P0 LOP3.LUT R231, R231, 0x100, RZ, 0xfc, !PT ;  /* 0x00000100e7e70812 */ /* 0x000fe400078efcff */
[C---:B------:R-:W-:Y:S02]  /*14850*/  ISETP.GE.AND P0, PT, R6.reuse, R236, PT ;  /* 0x000000ec0600720c */ /* 0x040fe40003f06270 */
[----:B------:R-:W-:Y:S02]  /*14860*/  LOP3.LUT R231, R231, 0xfff7ffff, RZ, 0xc0, !PT ;  /* 0xfff7ffffe7e77812 */ /* 0x000fe400078ec0ff */
[----:B------:R-:W-:Y:S02]  /*14870*/  ISETP.GE.OR P0, PT, R6, R240, !P0 ;  /* 0x000000f00600720c */ /* 0x000fe40004706670 */
[----:B------:R-:W-:Y:S02]  /*14880*/  @P4 LOP3.LUT R231, R231, 0x80000, RZ, 0xfc, !PT ;  /* 0x00080000e7e74812 */ /* 0x000fe400078efcff */
[----:B------:R-:W-:Y:S02]  /*14890*/  FSEL R49, R49, -INF , !P0 ;  /* 0xff80000031317808 */ /* 0x000fe40004000000 */
[----:B------:R-:W-:Y:S02]  /*148a0*/  ISETP.GE.AND P0, PT, R3, R235, PT ;  /* 0x000000eb0300720c */ /* 0x000fe40003f06270 */
[----:B------:R-:W-:Y:S02]  /*148b0*/  LOP3.LUT R231, R231, 0xffffff7f, RZ, 0xc0, !PT ;  /* 0xffffff7fe7e77812 */ /* 0x000fe400078ec0ff */
[----:B------:R-:W-:Y:S04]  /*148c0*/  ISETP.GE.OR P0, PT, R3, R239, !P0 ;  /* 0x000000ef0300720c */ /* 0x000fe80004706670 */
[----:B------:R-:W-:Y:S02]  /*148d0*/  FSEL R50, R50, -INF , !P0 ;  /* 0xff80000032327808 */ /* 0x000fe40004000000 */
[C---:B------:R-:W-:Y:S04]  /*148e0*/  ISETP.GE.AND P0, PT, R6.reuse, R235, PT ;  /* 0x000000eb0600720c */ /* 0x040fe80003f06270 */
[----:B------:R-:W-:Y:S04]  /*148f0*/  ISETP.GE.OR P0, PT, R6, R239, !P0 ;  /* 0x000000ef0600720c */ /* 0x000fe80004706670 */
[----:B------:R-:W-:Y:S02]  /*14900*/  FSEL R51, R51, -INF , !P0 ;  /* 0xff80000033337808 */ /* 0x000fe40004000000 */
[C---:B------:R-:W-:Y:S04]  /*14910*/  ISETP.GE.AND P0, PT, R5.reuse, R234, PT ;  /* 0x000000ea0500720c */ /* 0x040fe80003f06270 */
[----:B------:R-:W-:Y:S02]  /*14920*/  ISETP.GE.OR P0, PT, R5, R238, !P0 ;  /* 0x000000ee0500720c */ /* 0x000fe40004706670 */
[----:B------:R-:W-:Y:S11]  /*14930*/  IADD3 R5, R0, 0x30, RZ ;  /* 0x0000003000057810 */ /* 0x000ff60007ffe0ff */
[----:B------:R-:W-:Y:S02]  /*14940*/  @P0 LOP3.LUT R231, R231, 0x80, RZ, 0xfc, !PT ;  /* 0x00000080e7e70812 */ /* 0x000fe400078efcff */
[----:B------:R-:W-:Y:S02]  /*14950*/  ISETP.GE.AND P0, PT, R5, R236, PT ;  /* 0x000000ec0500720c */ /* 0x000fe40003f06270 */
[----:B------:R-:W-:Y:S02]  /*14960*/  LOP3.LUT R231, R231, 0xfffeffff, RZ, 0xc0, !PT ;  /* 0xfffeffffe7e77812 */ /* 0x000fe400078ec0ff */
[----:B------:R-:W-:Y:S02]  /*14970*/  ISETP.GE.OR P0, PT, R5, R240, !P0 ;  /* 0x000000f00500720c */ /* 0x000fe40004706670 */
[----:B------:R-:W-:Y:S02]  /*14980*/  @P3 LOP3.LUT R231, R231, 0x10000, RZ, 0xfc, !PT ;  /* 0x00010000e7e73812 */ /* 0x000fe400078efcff */
[----:B------:R-:W-:Y:S02]  /*14990*/  FSEL R52, R52, -INF , !P0 ;  /* 0xff80000034347808 */ /* 0x000fe40004000000 */
[C---:B------:R-:W-:Y:S02]  /*149a0*/  ISETP.GE.AND P0, PT, R4.reuse, R234, PT ;  /* 0x000000ea0400720c */ /* 0x040fe40003f06270 */
[C---:B------:R-:W-:Y:S02]  /*149b0*/  LOP3.LUT P4, RZ, R231.reuse, 0x400, RZ, 0xc0, !PT ;  /* 0x00000400e7ff7812 */ /* 0x040fe4000788c0ff */
[----:B------:R-:W-:Y:S02]  /*149c0*/  ISETP.GE.OR P0, PT, R4, R238, !P0 ;  /* 0x000000ee0400720c */ /* 0x000fe40004706670 */
[----:B------:R-:W-:Y:S02]  /*149d0*/  LOP3.LUT R231, R231, 0xffefffff, RZ, 0xc0, !PT ;  /* 0xffefffffe7e77812 */ /* 0x000fe400078ec0ff */
[----:B------:R-:W-:Y:S02]  /*149e0*/  IADD3 R4, R0, 0x31, RZ ;  /* 0x0000003100047810 */ /* 0x000fe40007ffe0ff */
[----:B------:R-:W-:Y:S07]  /*149f0*/  LOP3.LUT R231, R231, 0xffffffbf, RZ, 0xc0, !PT ;  /* 0xffffffbfe7e77812 */ /* 0x000fee00078ec0ff */
[----:B------:R-:W-:Y:S02]  /*14a00*/  @P0 LOP3.LUT R231, R231, 0x40, RZ, 0xfc, !PT ;  /* 0x00000040e7e70812 */ /* 0x000fe400078efcff */
[C---:B------:R-:W-:Y:S02]  /*14a10*/  ISETP.GE.AND P0, PT, R4.reuse, R236, PT ;  /* 0x000000ec0400720c */ /* 0x040fe40003f06270 */
[----:B------:R-:W-:Y:S02]  /*14a20*/  @P4 LOP3.LUT R231, R231, 0x100000, RZ, 0xfc, !PT ;  /* 0x00100000e7e74812 */ /* 0x000fe400078efcff */
[----:B------:R-:W-:Y:S02]  /*14a30*/  ISETP.GE.OR P0, PT, R4, R240, !P0 ;  /* 0x000000f00400720c */ /* 0x000fe40004706670 */
[C---:B------:R-:W-:Y:S02]  /*14a40*/  LOP3.LUT P4, RZ, R231.reuse, 0x800, RZ, 0xc0, !PT ;  /* 0x00000800e7ff7812 */ /* 0x040fe4000788c0ff */
[----:B------:R-:W-:Y:S02]  /*14a50*/  LOP3.LUT R231, R231, 0xffdfffff, RZ, 0xc0, !PT ;  /* 0xffdfffffe7e77812 */ /* 0x000fe400078ec0ff */
[----:B------:R-:W-:Y:S02]  /*14a60*/  FSEL R53, R53, -INF , !P0 ;  /* 0xff80000035357808 */ /* 0x000fe40004000000 */
[C---:B------:R-:W-:Y:S04]  /*14a70*/  ISETP.GE.AND P0, PT, R5.reuse, R235, PT ;  /* 0x000000eb0500720c */ /* 0x040fe80003f06270 */
[----:B------:R-:W-:Y:S03]  /*14a80*/  ISETP.GE.OR P0, PT, R5, R239, !P0 ;  /* 0x000000ef0500720c */ /* 0x000fe60004706670 */
[----:B------:R-:W-:Y:S02]  /*14a90*/  @P4 LOP3.LUT R231, R231, 0x200000, RZ, 0xfc, !PT ;  /* 0x00200000e7e74812 */ /* 0x000fe400078efcff */
[----:B------:R-:W-:Y:S02]  /*14aa0*/  FSEL R54, R54, -INF , !P0 ;  /* 0xff80000036367808 */ /* 0x000fe40004000000 */
[C---:B------:R-:W-:Y:S02]  /*14ab0*/  LOP3.LUT P4, RZ, R231.reuse, 0x2, RZ, 0xc0, !PT ;  /* 0x00000002e7ff7812 */ /* 0x040fe4000788c0ff */
[----:B------:R-:W-:Y:S02]  /*14ac0*/  LOP3.LUT R231, R231, 0xffbfffff, RZ, 0xc0, !PT ;  /* 0xffbfffffe7e77812 */ /* 0x000fe400078ec0ff */
[C---:B------:R-:W-:Y:S04]  /*14ad0*/  ISETP.GE.AND P0, PT, R4.reuse, R235, PT ;  /* 0x000000eb0400720c */ /* 0x040fe80003f06270 */
[----:B------:R-:W-:Y:S04]  /*14ae0*/  ISETP.GE.OR P0, PT, R4, R239, !P0 ;  /* 0x000000ef0400720c */ /* 0x000fe80004706670 */
[----:B------:R-:W-:Y:S02]  /*14af0*/  FSEL R55, R55, -INF , !P0 ;  /* 0xff80000037377808 */ /* 0x000fe40004000000 */
[----:B------:R-:W-:Y:S02]  /*14b00*/  @P4 LOP3.LUT R231, R231, 0x400000, RZ, 0xfc, !PT ;  /* 0x00400000e7e74812 */ /* 0x000fe400078efcff */
[----:B------:R-:W-:Y:S02]  /*14b10*/  ISETP.GE.AND P0, PT, R3, R234, PT ;  /* 0x000000ea0300720c */ /* 0x000fe40003f06270 */
[C---:B------:R-:W-:Y:S02]  /*14b20*/  LOP3.LUT P4, RZ, R231.reuse, 0x4, RZ, 0xc0, !PT ;  /* 0x00000004e7ff7812 */ /* 0x040fe4000788c0ff */
[----:B------:R-:W-:Y:S02]  /*14b30*/  LOP3.LUT R231, R231, 0xff7fffff, RZ, 0xc0, !PT ;  /* 0xff7fffffe7e77812 */ /* 0x000fe400078ec0ff */
[C---:B------:R-:W-:Y:S02]  /*14b40*/  ISETP.GE.OR P3, PT, R3.reuse, R238, !P0 ;  /* 0x000000ee0300720c */ /* 0x040fe40004766670 */
[C---:B------:R-:W-:Y:S02]  /*14b50*/  ISETP.GE.AND P0, PT, R3.reuse, R232, PT ;  /* 0x000000e80300720c */ /* 0x040fe40003f06270 */
[----:B------:R-:W-:Y:S02]  /*14b60*/  FSEL R44, R44, -INF , !P3 ;  /* 0xff8000002c2c7808 */ /* 0x000fe40005800000 */
[-C--:B------:R-:W-:Y:S02]  /*14b70*/  ISETP.GE.OR P0, PT, R3, R237.reuse, !P0 ;  /* 0x000000ed0300720c */ /* 0x080fe40004706670 */
[----:B------:R-:W-:Y:S02]  /*14b80*/  IADD3 R3, R0, 0x38, RZ ;  /* 0x0000003800037810 */ /* 0x000fe40007ffe0ff */
[----:B------:R-:W-:Y:S02]  /*14b90*/  @P4 LOP3.LUT R231, R231, 0x800000, RZ, 0xfc, !PT ;  /* 0x00800000e7e74812 */ /* 0x000fe400078efcff */
[----:B------:R-:W-:Y:S02]  /*14ba0*/  ISETP.GE.AND P1, PT, R3, R236, PT ;  /* 0x000000ec0300720c */ /* 0x000fe40003f26270 */
[C---:B------:R-:W-:Y:S02]  /*14bb0*/  LOP3.LUT P4, RZ, R231.reuse, 0x1000, RZ, 0xc0, !PT ;  /* 0x00001000e7ff7812 */ /* 0x040fe4000788c0ff */
[----:B------:R-:W-:Y:S02]  /*14bc0*/  LOP3.LUT R231, R231, 0xfeffffff, RZ, 0xc0, !PT ;  /* 0xfeffffffe7e77812 */ /* 0x000fe400078ec0ff */
[----:B------:R-:W-:Y:S02]  /*14bd0*/  ISETP.GE.OR P1, PT, R3, R240, !P1 ;  /* 0x000000f00300720c */ /* 0x000fe40004f26670 */
[----:B------:R-:W-:Y:S02]  /*14be0*/  FSEL R247, R46, -INF , !P0 ;  /* 0xff8000002ef77808 */ /* 0x000fe40004000000 */
[----:B------:R-:W-:Y:S02]  /*14bf0*/  FSEL R64, R64, -INF , !P1 ;  /* 0xff80000040407808 */ /* 0x000fe40004800000 */
[C---:B------:R-:W-:Y:S03]  /*14c00*/  ISETP.GE.AND P1, PT, R0.reuse, R234, PT ;  /* 0x000000ea0000720c */ /* 0x040fe60003f26270 */
[----:B------:R-:W-:Y:S04]  /*14c10*/  @P4 LOP3.LUT R231, R231, 0x1000000, RZ, 0xfc, !PT ;  /* 0x01000000e7e74812 */ /* 0x000fe800078efcff */
[C---:B------:R-:W-:Y:S02]  /*14c20*/  LOP3.LUT P4, RZ, R231.reuse, 0x2000, RZ, 0xc0, !PT ;  /* 0x00002000e7ff7812 */ /* 0x040fe4000788c0ff */
[----:B------:R-:W-:Y:S11]  /*14c30*/  LOP3.LUT R231, R231, 0xfdffffff, RZ, 0xc0, !PT ;  /* 0xfdffffffe7e77812 */ /* 0x000ff600078ec0ff */
        /* <DEDUP_REMOVED lines=9> */
[----:B------:R-:W-:Y:S02]  /*14cd0*/  @P6 LOP3.LUT R231, R231, 0x10000000, RZ, 0xfc, !PT ;  /* 0x10000000e7e76812 */ /* 0x000fe400078efcff */
[C---:B------:R-:W-:Y:S02]  /*14ce0*/  ISETP.GE.OR P6, PT, R0.reuse, R238, !P1 ;  /* 0x000000ee0000720c */ /* 0x040fe40004fc6670 */
[----:B------:R-:W-:Y:S02]  /*14cf0*/  ISETP.GE.AND P1, PT, R0, R232, PT ;  /* 0x000000e80000720c */ /* 0x000fe40003f26270 */
[----:B------:R-:W-:Y:S02]  /*14d00*/  FSEL R16, R8, -INF , !P6 ;  /* 0xff80000008107808 */ /* 0x000fe40007000000 */
[C---:B------:R-:W-:Y:S02]  /*14d10*/  ISETP.GE.OR P4, PT, R0.reuse, R237, !P1 ;  /* 0x000000ed0000720c */ /* 0x040fe40004f86670 */
[----:B------:R-:W-:Y:S02]  /*14d20*/  IADD3 R0, R0, 0x39, RZ ;  /* 0x0000003900007810 */ /* 0x000fe40007ffe0ff */
[----:B------:R-:W-:Y:S02]  /*14d30*/  FSEL R19, R10, -INF , !P4 ;  /* 0xff8000000a137808 */ /* 0x000fe40006000000 */
[----:B------:R-:W-:Y:S02]  /*14d40*/  LOP3.LUT P4, RZ, R231, 0x8000000, RZ, 0xc0, !PT ;  /* 0x08000000e7ff7812 */ /* 0x000fe4000788c0ff */
[C---:B------:R-:W-:Y:S02]  /*14d50*/  ISETP.GE.AND P1, PT, R0.reuse, R236, PT ;  /* 0x000000ec0000720c */ /* 0x040fe40003f26270 */
[----:B------:R-:W-:Y:S02]  /*14d60*/  FSEL R18, R9, -INF , !P4 ;  /* 0xff80000009127808 */ /* 0x000fe40006000000 */
[----:B------:R-:W-:Y:S02]  /*14d70*/  LOP3.LUT P4, RZ, R231, 0x4000000, RZ, 0xc0, !PT ;  /* 0x04000000e7ff7812 */ /* 0x000fe4000788c0ff */
[----:B------:R-:W-:Y:S02]  /*14d80*/  ISETP.GE.OR P1, PT, R0, R240, !P1 ;  /* 0x000000f00000720c */ /* 0x000fe40004f26670 */
[----:B------:R-:W-:Y:S02]  /*14d90*/  FSEL R20, R11, -INF , !P4 ;  /* 0xff8000000b147808 */ /* 0x000fe40006000000 */
[----:B------:R-:W-:Y:S02]  /*14da0*/  LOP3.LUT P4, RZ, R231, 0x2000000, RZ, 0xc0, !PT ;  /* 0x02000000e7ff7812 */ /* 0x000fe4000788c0ff */
[----:B------:R-:W-:Y:S02]  /*14db0*/  FSEL R65, R65, -INF , !P1 ;  /* 0xff80000041417808 */ /* 0x000fe40004800000 */
[----:B------:R-:W-:Y:S02]  /*14dc0*/  FSEL R17, R12, -INF , !P4 ;  /* 0xff8000000c117808 */ /* 0x000fe40006000000 */
[----:B------:R-:W-:Y:S02]  /*14dd0*/  LOP3.LUT P4, RZ, R231, 0x1000000, RZ, 0xc0, !PT ;  /* 0x01000000e7ff7812 */ /* 0x000fe4000788c0ff */
[----:B------:R-:W-:Y:S02]  /*14de0*/  ISETP.GE.AND P1, PT, R3, R235, PT ;  /* 0x000000eb0300720c */ /* 0x000fe40003f26270 */
[----:B------:R-:W-:Y:S02]  /*14df0*/  FSEL R13, R13, -INF , !P4 ;  /* 0xff8000000d0d7808 */ /* 0x000fe40006000000 */
[----:B------:R-:W-:Y:S02]  /*14e00*/  LOP3.LUT P4, RZ, R231, 0x800000, RZ, 0xc0, !PT ;  /* 0x00800000e7ff7812 */ /* 0x000fe4000788c0ff */
[----:B------:R-:W-:Y:S02]  /*14e10*/  ISETP.GE.OR P1, PT, R3, R239, !P1 ;  /* 0x000000ef0300720c */ /* 0x000fe40004f26670 */
[----:B------:R-:W-:Y:S02]  /*14e20*/  FSEL R14, R14, -INF , !P4 ;  /* 0xff8000000e0e7808 */ /* 0x000fe40006000000 */
[----:B------:R-:W-:Y:S02]  /*14e30*/  LOP3.LUT P4, RZ, R231, 0x400000, RZ, 0xc0, !PT ;  /* 0x00400000e7ff7812 */ /* 0x000fe4000788c0ff */
[----:B------:R-:W-:Y:S02]  /*14e40*/  FSEL R66, R66, -INF , !P1 ;  /* 0xff80000042427808 */ /* 0x000fe40004800000 */
[----:B------:R-:W-:Y:S02]  /*14e50*/  FSEL R15, R15, -INF , !P4 ;  /* 0xff8000000f0f7808 */ /* 0x000fe40006000000 */
[C---:B------:R-:W-:Y:S02]  /*14e60*/  LOP3.LUT P4, RZ, R231.reuse, 0x200000, RZ, 0xc0, !PT ;  /* 0x00200000e7ff7812 */ /* 0x040fe4000788c0ff */
[----:B------:R-:W-:Y:S02]  /*14e70*/  ISETP.GE.AND P1, PT, R0, R235, PT ;  /* 0x000000eb0000720c */ /* 0x000fe40003f26270 */
[C---:B------:R-:W-:Y:S02]  /*14e80*/  LOP3.LUT P6, RZ, R231.reuse, 0x10000000, RZ, 0xc0, !PT ;  /* 0x10000000e7ff7812 */ /* 0x040fe400078cc0ff */
[C---:B------:R-:W-:Y:S02]  /*14e90*/  LOP3.LUT P5, RZ, R231.reuse, 0x200, RZ, 0xc0, !PT ;  /* 0x00000200e7ff7812 */ /* 0x040fe400078ac0ff */
[----:B------:R-:W-:Y:S02]  /*14ea0*/  FSEL R24, R24, -INF , !P4 ;  /* 0xff80000018187808 */ /* 0x000fe40006000000 */
[C---:B------:R-:W-:Y:S02]  /*14eb0*/  LOP3.LUT P4, RZ, R231.reuse, 0x100000, RZ, 0xc0, !PT ;  /* 0x00100000e7ff7812 */ /* 0x040fe4000788c0ff */
[----:B------:R-:W-:Y:S02]  /*14ec0*/  ISETP.GE.OR P1, PT, R0, R239, !P1 ;  /* 0x000000ef0000720c */ /* 0x000fe40004f26670 */
[----:B------:R-:W-:Y:S02]  /*14ed0*/  FSEL R241, R26, -INF , !P6 ;  /* 0xff8000001af17808 */ /* 0x000fe40007000000 */
[C---:B------:R-:W-:Y:S02]  /*14ee0*/  LOP3.LUT P6, RZ, R231.reuse, 0x40000, RZ, 0xc0, !PT ;  /* 0x00040000e7ff7812 */ /* 0x040fe400078cc0ff */
[----:B------:R-:W-:Y:S02]  /*14ef0*/  FSEL R28, R28, -INF , !P5 ;  /* 0xff8000001c1c7808 */ /* 0x000fe40006800000 */
[----:B------:R-:W-:Y:S02]  /*14f00*/  LOP3.LUT P5, RZ, R231, 0x20000, RZ, 0xc0, !PT ;  /* 0x00020000e7ff7812 */ /* 0x000fe400078ac0ff */
[----:B------:R-:W-:Y:S02]  /*14f10*/  FSEL R25, R25, -INF , !P4 ;  /* 0xff80000019197808 */ /* 0x000fe40006000000 */
[----:B------:R-:W-:Y:S02]  /*14f20*/  LOP3.LUT P4, RZ, R231, 0x80000, RZ, 0xc0, !PT ;  /* 0x00080000e7ff7812 */ /* 0x000fe4000788c0ff */
[----:B------:R-:W-:Y:S02]  /*14f30*/  FSEL R67, R67, -INF , !P1 ;  /* 0xff80000043437808 */ /* 0x000fe40004800000 */
[----:B------:R-:W-:Y:S02]  /*14f40*/  LOP3.LUT P1, RZ, R231, 0x100, RZ, 0xc0, !PT ;  /* 0x00000100e7ff7812 */ /* 0x000fe4000782c0ff */
[----:B------:R-:W-:Y:S02]  /*14f50*/  FSEL R244, R27, -INF , !P6 ;  /* 0xff8000001bf47808 */ /* 0x000fe40007000000 */
[----:B------:R-:W-:Y:S02]  /*14f60*/  FSEL R242, R30, -INF , !P5 ;  /* 0xff8000001ef27808 */ /* 0x000fe40006800000 */
[C---:B------:R-:W-:Y:S02]  /*14f70*/  LOP3.LUT P6, RZ, R231.reuse, 0x40, RZ, 0xc0, !PT ;  /* 0x00000040e7ff7812 */ /* 0x040fe400078cc0ff */
[----:B------:R-:W-:Y:S02]  /*14f80*/  LOP3.LUT P5, RZ, R231, 0x80, RZ, 0xc0, !PT ;  /* 0x00000080e7ff7812 */ /* 0x000fe400078ac0ff */
[----:B------:R-:W-:Y:S02]  /*14f90*/  FSEL R243, R31, -INF , !P4 ;  /* 0xff8000001ff37808 */ /* 0x000fe40006000000 */
[----:B------:R-:W-:Y:S02]  /*14fa0*/  FSEL R29, R29, -INF , !P1 ;  /* 0xff8000001d1d7808 */ /* 0x000fe40004800000 */
[C---:B------:R-:W-:Y:S02]  /*14fb0*/  ISETP.GE.AND P1, PT, R6.reuse, R234, PT ;  /* 0x000000ea0600720c */ /* 0x040fe40003f26270 */
[----:B------:R-:W-:Y:S02]  /*14fc0*/  ISETP.GE.AND P4, PT, R6, R232, PT ;  /* 0x000000e80600720c */ /* 0x000fe40003f86270 */
[----:B------:R-:W-:Y:S02]  /*14fd0*/  FSEL R40, R40, -INF , !P5 ;  /* 0xff80000028287808 */ /* 0x000fe40006800000 */
[----:B------:R-:W-:Y:S02]  /*14fe0*/  FSEL R41, R41, -INF , !P6 ;  /* 0xff80000029297808 */ /* 0x000fe40007000000 */
[C---:B------:R-:W-:Y:S02]  /*14ff0*/  ISETP.GE.AND P5, PT, R5.reuse, R234, PT ;  /* 0x000000ea0500720c */ /* 0x040fe40003fa6270 */
[----:B------:R-:W-:Y:S02]  /*15000*/  ISETP.GE.AND P6, PT, R5, R232, PT ;  /* 0x000000e80500720c */ /* 0x000fe40003fc6270 */
[CC--:B------:R-:W-:Y:S02]  /*15010*/  ISETP.GE.OR P4, PT, R6.reuse, R237.reuse, !P4 ;  /* 0x000000ed0600720c */ /* 0x0c0fe40006786670 */
[----:B------:R-:W-:Y:S02]  /*15020*/  ISETP.GE.OR P1, PT, R6, R238, !P1 ;  /* 0x000000ee0600720c */ /* 0x000fe40004f26670 */
[----:B------:R-:W-:Y:S02]  /*15030*/  FMNMX.FTZ R6, R139, R2, !PT ;  /* 0x000000028b067209 */ /* 0x000fe40007810000 */
[C---:B------:R-:W-:Y:S02]  /*15040*/  ISETP.GE.OR P5, PT, R5.reuse, R238, !P5 ;  /* 0x000000ee0500720c */ /* 0x040fe40006fa6670 */
[----:B------:R-:W-:Y:S02]  /*15050*/  ISETP.GE.OR P6, PT, R5, R237, !P6 ;  /* 0x000000ed0500720c */ /* 0x000fe400077c6670 */
[----:B------:R-:W-:Y:S02]  /*15060*/  FMNMX.FTZ R5, R207, R136, !PT ;  /* 0x00000088cf057209 */ /* 0x000fe40007810000 */
[----:B------:R-:W-:Y:S02]  /*15070*/  FMNMX.FTZ R6, R208, R6, !PT ;  /* 0x00000006d0067209 */ /* 0x000fe40007810000 */
[----:B------:R-:W-:Y:S02]  /*15080*/  FMNMX.FTZ R5, R211, R5, !PT ;  /* 0x00000005d3057209 */ /* 0x000fe40007810000 */
[----:B------:R-:W-:Y:S02]  /*15090*/  FMNMX.FTZ R6, R206, R6, !PT ;  /* 0x00000006ce067209 */ /* 0x000fe40007810000 */
[----:B------:R-:W-:Y:S02]  /*150a0*/  P2R R7, PR, RZ, 0x40 ;  /* 0x00000040ff077803 */ /* 0x000fe40000000000 */
[----:B------:R-:W-:Y:S02]  /*150b0*/  ISETP.GE.AND P6, PT, R4, R234, PT ;  /* 0x000000ea0400720c */ /* 0x000fe40003fc6270 */
[----:B------:R-:W-:Y:S02]  /*150c0*/  FMNMX.FTZ R5, R210, R5, !PT ;  /* 0x00000005d2057209 */ /* 0x000fe40007810000 */
[----:B------:R-:W-:Y:S02]  /*150d0*/  FMNMX.FTZ R6, R205, R6, !PT ;  /* 0x00000006cd067209 */ /* 0x000fe40007810000 */
[----:B------:R-:W-:Y:S02]  /*150e0*/  ISETP.GE.OR P6, PT, R4, R238, !P6 ;  /* 0x000000ee0400720c */ /* 0x000fe400077c6670 */
[----:B------:R-:W-:Y:S02]  /*150f0*/  FMNMX.FTZ R5, R209, R5, !PT ;  /* 0x00000005d1057209 */ /* 0x000fe40007810000 */
[----:B------:R-:W-:Y:S02]  /*15100*/  FMNMX.FTZ R6, R204, R6, !PT ;  /* 0x00000006cc067209 */ /* 0x000fe40007810000 */
[----:B------:R-:W-:Y:S02]  /*15110*/  FSEL R57, R57, -INF , !P6 ;  /* 0xff80000039397808 */ /* 0x000fe40007000000 */
[----:B------:R-:W-:Y:S02]  /*15120*/  ISETP.GE.AND P6, PT, R4, R232, PT ;  /* 0x000000e80400720c */ /* 0x000fe40003fc6270 */
[----:B------:R-:W-:Y:S02]  /*15130*/  FMNMX.FTZ R5, R22, R5, !PT ;  /* 0x0000000516057209 */ /* 0x000fe40007810000 */
[----:B------:R-:W-:Y:S02]  /*15140*/  FMNMX.FTZ R6, R21, R6, !PT ;  /* 0x0000000615067209 */ /* 0x000fe40007810000 */
[----:B------:R-:W-:Y:S02]  /*15150*/  ISETP.GE.OR P6, PT, R4, R237, !P6 ;  /* 0x000000ed0400720c */ /* 0x000fe400077c6670 */
        /* <DEDUP_REMOVED lines=9> */
[----:B------:R-:W-:Y:S02]  /*151f0*/  FSEL R56, R56, -INF , !P5 ;  /* 0xff80000038387808 */ /* 0x000fe40006800000 */
[----:B------:R-:W-:Y:S02]  /*15200*/  FSEL R45, R45, -INF , !P1 ;  /* 0xff8000002d2d7808 */ /* 0x000fe40004800000 */
[C---:B------:R-:W-:Y:S02]  /*15210*/  ISETP.GE.AND P5, PT, R3.reuse, R232, PT ;  /* 0x000000e80300720c */ /* 0x040fe40003fa6270 */
[----:B------:R-:W-:Y:S02]  /*15220*/  FMNMX.FTZ R134, R38, R5, !PT ;  /* 0x0000000526867209 */ /* 0x000fe40007810000 */
[----:B------:R-:W-:Y:S02]  /*15230*/  ISETP.GE.AND P1, PT, R3, R234, PT ;  /* 0x000000ea0300720c */ /* 0x000fe40003f26270 */
[----:B------:R-:W-:Y:S02]  /*15240*/  FMNMX.FTZ R5, R13, R4, !PT ;  /* 0x000000040d057209 */ /* 0x000fe40007810000 */
[----:B------:R-:W-:Y:S02]  /*15250*/  FMNMX.FTZ R6, R37, R6, !PT ;  /* 0x0000000625067209 */ /* 0x000fe40007810000 */
[C---:B------:R-:W-:Y:S02]  /*15260*/  ISETP.GE.OR P5, PT, R3.reuse, R237, !P5 ;  /* 0x000000ed0300720c */ /* 0x040fe40006fa6670 */
        /* <DEDUP_REMOVED lines=18> */
[----:B------:R-:W-:Y:S02]  /*15390*/  FSEL R60, R60, -INF , !P1 ;  /* 0xff8000003c3c7808 */ /* 0x000fe40004800000 */
[----:B------:R-:W-:Y:S02]  /*153a0*/  FMNMX.FTZ R3, R56, R3, !PT ;  /* 0x0000000338037209 */ /* 0x000fe40007810000 */
[C---:B------:R-:W-:Y:S02]  /*153b0*/  ISETP.GE.AND P1, PT, R0.reuse, R234, PT ;  /* 0x000000ea0000720c */ /* 0x040fe40003f26270 */
[----:B------:R-:W-:Y:S02]  /*153c0*/  FMNMX.FTZ R134, R51, R134, !PT ;  /* 0x0000008633867209 */ /* 0x000fe40007810000 */
[----:B------:R-:W-:Y:S02]  /*153d0*/  FMNMX.FTZ R3, R57, R3, !PT ;  /* 0x0000000339037209 */ /* 0x000fe40007810000 */
[----:B------:R-:W-:Y:S02]  /*153e0*/  ISETP.GE.OR P1, PT, R0, R238, !P1 ;  /* 0x000000ee0000720c */ /* 0x000fe40004f26670 */
[----:B------:R-:W-:Y:S02]  /*153f0*/  FMNMX.FTZ R134, R54, R134, !PT ;  /* 0x0000008636867209 */ /* 0x000fe40007810000 */
[----:B------:R-:W-:Y:S02]  /*15400*/  LOP3.LUT P3, RZ, R231, 0x10000, RZ, 0xc0, !PT ;  /* 0x00010000e7ff7812 */ /* 0x000fe4000786c0ff */
[----:B------:R-:W-:Y:S02]  /*15410*/  FSEL R61, R61, -INF , !P1 ;  /* 0xff8000003d3d7808 */ /* 0x000fe40004800000 */
[----:B------:R-:W-:Y:S02]  /*15420*/  FMNMX.FTZ R3, R60, R3, !PT ;  /* 0x000000033c037209 */ /* 0x000fe40007810000 */
[----:B------:R-:W-:Y:S02]  /*15430*/  FMNMX.FTZ R134, R55, R134, !PT ;  /* 0x0000008637867209 */ /* 0x000fe40007810000 */
[----:B------:R-:W-:Y:S02]  /*15440*/  FSEL R249, R42, -INF , !P3 ;  /* 0xff8000002af97808 */ /* 0x000fe40005800000 */
[----:B------:R-:W-:Y:S02]  /*15450*/  ISETP.GE.AND P3, PT, R0, R232, PT ;  /* 0x000000e80000720c */ /* 0x000fe40003f66270 */
[----:B------:R-:W-:Y:S02]  /*15460*/  FMNMX.FTZ R3, R61, R3, !PT ;  /* 0x000000033d037209 */ /* 0x000fe40007810000 */
[----:B------:R-:W-:Y:S02]  /*15470*/  FMNMX.FTZ R134, R66, R134, !PT ;  /* 0x0000008642867209 */ /* 0x000fe40007810000 */
[----:B------:R-:W-:Y:S02]  /*15480*/  ISETP.GE.OR P3, PT, R0, R237, !P3 ;  /* 0x000000ed0000720c */ /* 0x000fe40005f66670 */
[----:B------:R-:W-:Y:S01]  /*15490*/  FMNMX.FTZ R134, R67, R134, !PT ;  /* 0x0000008643867209 */ /* 0x000fe20007810000 */
[----:B------:R-:W2:Y:S01]  /*154a0*/  SHFL.BFLY PT, R0, R3, 0x2, 0x1f ;  /* 0x0c401f0003007f89 */ /* 0x000ea200000e0000 */
[----:B-1----:R-:W-:Y:S02]  /*154b0*/  FMNMX.FTZ R4, R4, R5, !PT ;  /* 0x0000000504047209 */ /* 0x002fe40007810000 */
[----:B------:R-:W-:Y:S02]  /*154c0*/  FSEL R246, R47, -INF , !P4 ;  /* 0xff8000002ff67808 */ /* 0x000fe40006000000 */
[----:B------:R-:W-:Y:S02]  /*154d0*/  ISETP.NE.AND P4, PT, R7, RZ, PT ;  /* 0x000000ff0700720c */ /* 0x000fe40003f85270 */
[----:B------:R-:W-:Y:S01]  /*154e0*/  FSEL R218, R59, -INF , !P6 ;  /* 0xff8000003bda7808 */ /* 0x000fe20007000000 */
[----:B------:R-:W1:Y:S01]  /*154f0*/  SHFL.BFLY PT, R5, R134, 0x2, 0x1f ;  /* 0x0c401f0086057f89 */ /* 0x000e6200000e0000 */
[----:B------:R-:W-:Y:S02]  /*15500*/  FSEL R219, R58, -INF , !P4 ;  /* 0xff8000003adb7808 */ /* 0x000fe40006000000 */
[----:B------:R-:W-:Y:S05]  /*15510*/  FSEL R217, R62, -INF , !P5 ;  /* 0xff8000003ed97808 */ /* 0x000fea0006800000 */
[----:B------:R-:W3:Y:S01]  /*15520*/  SHFL.BFLY PT, R135, R4, 0x1, 0x1f ;  /* 0x0c201f0004877f89 */ /* 0x000ee200000e0000 */
[----:B--2---:R-:W-:Y:S02]  /*15530*/  FMNMX.FTZ R3, R3, R0, !PT ;  /* 0x0000000003037209 */ /* 0x004fe40007810000 */
[----:B------:R-:W-:Y:S05]  /*15540*/  FMNMX.FTZ R0, R19, R138, !PT ;  /* 0x0000008a13007209 */ /* 0x000fea0007810000 */
[----:B------:R-:W2:Y:S01]  /*15550*/  SHFL.BFLY PT, R133, R3, 0x1, 0x1f ;  /* 0x0c201f0003857f89 */ /* 0x000ea200000e0000 */
[----:B------:R-:W-:Y:S02]  /*15560*/  FMNMX.FTZ R0, R20, R0, !PT ;  /* 0x0000000014007209 */ /* 0x000fe40007810000 */
[----:B-1----:R-:W-:Y:S02]  /*15570*/  FMNMX.FTZ R134, R134, R5, !PT ;  /* 0x0000000586867209 */ /* 0x002fe40007810000 */
[----:B------:R-:W-:Y:S03]  /*15580*/  FMNMX.FTZ R0, R14, R0, !PT ;  /* 0x000000000e007209 */ /* 0x000fe60007810000 */
[----:B------:R-:W1:Y:S01]  /*15590*/  SHFL.BFLY PT, R5, R134, 0x1, 0x1f ;  /* 0x0c201f0086057f89 */ /* 0x000e6200000e0000 */
[----:B------:R-:W-:Y:S02]  /*155a0*/  FMNMX.FTZ R0, R15, R0, !PT ;  /* 0x000000000f007209 */ /* 0x000fe40007810000 */
[----:B---3--:R-:W-:Y:S02]  /*155b0*/  FMNMX.FTZ R135, R4, R135, !PT ;  /* 0x0000008704877209 */ /* 0x008fe40007810000 */
[----:B------:R-:W-:Y:S02]  /*155c0*/  FMNMX.FTZ R0, R241, R0, !PT ;  /* 0x00000000f1007209 */ /* 0x000fe40007810000 */
[----:B------:R-:W-:Y:S02]  /*155d0*/  FSETP.NEU.FTZ.AND P2, PT, R135, -INF , PT ;  /* 0xff8000008700780b */ /* 0x000fe40003f5d000 */
[----:B------:R-:W-:Y:S04]  /*155e0*/  FMNMX.FTZ R0, R244, R0, !PT ;  /* 0x00000000f4007209 */ /* 0x000fe80007810000 */
[----:B------:R-:W-:Y:S02]  /*155f0*/  FMNMX.FTZ R0, R242, R0, !PT ;  /* 0x00000000f2007209 */ /* 0x000fe40007810000 */
[----:B--2---:R-:W-:Y:S02]  /*15600*/  FMNMX.FTZ R133, R3, R133, !PT ;  /* 0x0000008503857209 */ /* 0x004fe40007810000 */
[----:B------:R-:W-:Y:S02]  /*15610*/  FMNMX.FTZ R4, R243, R0, !PT ;  /* 0x00000000f3047209 */ /* 0x000fe40007810000 */
[----:B------:R-:W-:Y:S02]  /*15620*/  FSEL R0, R135, RZ, P2 ;  /* 0x000000ff87007208 */ /* 0x000fe40001000000 */
[----:B------:R-:W-:Y:S02]  /*15630*/  FMNMX.FTZ R4, R249, R4, !PT ;  /* 0x00000004f9047209 */ /* 0x000fe40007810000 */
[----:B-1----:R-:W-:Y:S01]  /*15640*/  FMNMX.FTZ R134, R134, R5, !PT ;  /* 0x0000000586867209 */ /* 0x002fe20007810000 */
[----:B------:R-:W-:Y:S01]  /*15650*/  FADD.FTZ R3, -R0, R2 ;  /* 0x0000000200037221 */ /* 0x000fe20000010100 */
[----:B------:R-:W-:Y:S02]  /*15660*/  FMNMX.FTZ R2, R248, R4, !PT ;  /* 0x00000004f8027209 */ /* 0x000fe40007810000 */
[C---:B------:R-:W-:Y:S01]  /*15670*/  FSETP.NEU.FTZ.AND P1, PT, R134.reuse, -INF , PT ;  /* 0xff8000008600780b */ /* 0x040fe20003f3d000 */
[C---:B------:R-:W-:Y:S01]  /*15680*/  FMUL.FTZ R6, R134.reuse, c[0x0][0x23c] ;  /* 0x00008f0086067a20 */ /* 0x040fe20000410000 */
[----:B------:R-:W-:Y:S02]  /*15690*/  FMNMX.FTZ R2, R247, R2, !PT ;  /* 0x00000002f7027209 */ /* 0x000fe40007810000 */
[----:B------:R-:W-:Y:S02]  /*156a0*/  FSEL R0, R134, RZ, P1 ;  /* 0x000000ff86007208 */ /* 0x000fe40000800000 */
[C---:B------:R-:W-:Y:S02]  /*156b0*/  FSETP.NEU.FTZ.AND P0, PT, R133.reuse, -INF , PT ;  /* 0xff8000008500780b */ /* 0x040fe40003f1d000 */
[----:B------:R-:W-:Y:S01]  /*156c0*/  FMNMX.FTZ R2, R246, R2, !PT ;  /* 0x00000002f6027209 */ /* 0x000fe20007810000 */
[----:B------:R-:W-:Y:S01]  /*156d0*/  FADD.FTZ R5, -R0, R136 ;  /* 0x0000008800057221 */ /* 0x000fe20000010100 */
[----:B------:R-:W-:Y:S02]  /*156e0*/  FSEL R0, R133, RZ, P0 ;  /* 0x000000ff85007208 */ /* 0x000fe40000000000 */
[----:B------:R-:W-:Y:S02]  /*156f0*/  FMNMX.FTZ R2, R219, R2, !PT ;  /* 0x00000002db027209 */ /* 0x000fe40007810000 */
[----:B------:R-:W-:Y:S01]  /*15700*/  FSEL R6, R6, RZ, P1 ;  /* 0x000000ff06067208 */ /* 0x000fe20000800000 */
[----:B------:R-:W-:Y:S01]  /*15710*/  FADD.FTZ R4, -R0, R137 ;  /* 0x0000008900047221 */ /* 0x000fe20000010100 */
[----:B------:R-:W-:Y:S01]  /*15720*/  FMNMX.FTZ R0, R218, R2, !PT ;  /* 0x00000002da007209 */ /* 0x000fe20007810000 */
[----:B------:R-:W-:Y:S01]  /*15730*/  FMUL.FTZ R2, R135, c[0x0][0x23c] ;  /* 0x00008f0087027a20 */ /* 0x000fe20000410000 */
[----:B------:R-:W-:Y:S01]  /*15740*/  FSEL R136, R63, -INF , !P3 ;  /* 0xff8000003f887808 */ /* 0x000fe20005800000 */
[--C-:B------:R-:W-:Y:S01]  /*15750*/  FFMA.FTZ R42, R39, c[0x0][0x23c], -R6.reuse ;  /* 0x00008f00272a7a23 */ /* 0x100fe20000010806 */
[----:B------:R-:W-:Y:S01]  /*15760*/  FMNMX.FTZ R0, R217, R0, !PT ;  /* 0x00000000d9007209 */ /* 0x000fe20007810000 */
[--C-:B------:R-:W-:Y:S01]  /*15770*/  FFMA.FTZ R26, R51, c[0x0][0x23c], -R6.reuse ;  /* 0x00008f00331a7a23 */ /* 0x100fe20000010806 */
[----:B------:R-:W-:Y:S01]  /*15780*/  FSEL R2, R2, RZ, P2 ;  /* 0x000000ff02027208 */ /* 0x000fe20001000000 */
[--C-:B------:R-:W-:Y:S01]  /*15790*/  FFMA.FTZ R27, R55, c[0x0][0x23c], -R6.reuse ;  /* 0x00008f00371b7a23 */ /* 0x100fe20000010806 */
[----:B------:R-:W-:Y:S01]  /*157a0*/  FMNMX.FTZ R0, R136, R0, !PT ;  /* 0x0000000088007209 */ /* 0x000fe20007810000 */
[----:B------:R-:W-:Y:S02]  /*157b0*/  FFMA.FTZ R251, R22, c[0x0][0x23c], -R6 ;  /* 0x00008f0016fb7a23 */ /* 0x000fe40000010806 */
[--C-:B------:R-:W-:Y:S02]  /*157c0*/  FFMA.FTZ R7, R139, c[0x0][0x23c], -R2.reuse ;  /* 0x00008f008b077a23 */ /* 0x100fe40000010802 */
[--C-:B------:R-:W-:Y:S02]  /*157d0*/  FFMA.FTZ R58, R32, c[0x0][0x23c], -R2.reuse ;  /* 0x00008f00203a7a23 */ /* 0x100fe40000010802 */
[----:B------:R1:W-:Y:S01]  /*157e0*/  MUFU.EX2 R12, R7 ;  /* 0x00000007000c7308 */ /* 0x0003e20000000800 */
[--C-:B------:R-:W-:Y:S02]  /*157f0*/  FFMA.FTZ R59, R33, c[0x0][0x23c], -R2.reuse ;  /* 0x00008f00213b7a23 */ /* 0x100fe40000010802 */
[--C-:B------:R-:W-:Y:S02]  /*15800*/  FFMA.FTZ R43, R48, c[0x0][0x23c], -R2.reuse ;  /* 0x00008f00302b7a23 */ /* 0x100fe40000010802 */
[--C-:B------:R-:W-:Y:S02]  /*15810*/  FFMA.FTZ R220, R49, c[0x0][0x23c], -R2.reuse ;  /* 0x00008f0031dc7a23 */ /* 0x100fe40000010802 */
        /* <DEDUP_REMOVED lines=8> */
[--C-:B------:R-:W-:Y:S02]  /*158a0*/  FFMA.FTZ R30, R37, c[0x0][0x23c], -R2.reuse ;  /* 0x00008f00251e7a23 */ /* 0x100fe40000010802 */
[----:B------:R-:W-:Y:S02]  /*158b0*/  FFMA.FTZ R53, R53, c[0x0][0x23c], -R2 ;  /* 0x00008f0035357a23 */ /* 0x000fe40000010802 */
[----:B-1----:R-:W-:Y:S01]  /*158c0*/  FFMA.FTZ R7, R207, c[0x0][0x23c], -R6 ;  /* 0x00008f00cf077a23 */ /* 0x002fe20000010806 */
[----:B------:R1:W-:Y:S01]  /*158d0*/  MUFU.EX2 R204, R10 ;  /* 0x0000000a00cc7308 */ /* 0x0003e20000000800 */
[--C-:B------:R-:W-:Y:S02]  /*158e0*/  FFMA.FTZ R132, R64, c[0x0][0x23c], -R2.reuse ;  /* 0x00008f0040847a23 */ /* 0x100fe40000010802 */
[----:B------:R-:W-:Y:S02]  /*158f0*/  FFMA.FTZ R245, R65, c[0x0][0x23c], -R2 ;  /* 0x00008f0041f57a23 */ /* 0x000fe40000010802 */
[----:B------:R-:W3:Y:S01]  /*15900*/  SHFL.BFLY PT, R2, R0, 0x2, 0x1f ;  /* 0x0c401f0000027f89 */ /* 0x000ee200000e0000 */
[--C-:B------:R-:W-:Y:S02]  /*15910*/  FFMA.FTZ R250, R23, c[0x0][0x23c], -R6.reuse ;  /* 0x00008f0017fa7a23 */ /* 0x100fe40000010806 */
[--C-:B------:R-:W-:Y:S02]  /*15920*/  FFMA.FTZ R252, R35, c[0x0][0x23c], -R6.reuse ;  /* 0x00008f0023fc7a23 */ /* 0x100fe40000010806 */
        /* <DEDUP_REMOVED lines=8> */
[----:B--2---:R-:W-:Y:S02]  /*159b0*/  FFMA.FTZ R8, R209, c[0x0][0x23c], -R6 ;  /* 0x00008f00d1087a23 */ /* 0x004fe40000010806 */
[----:B------:R-:W-:Y:S02]  /*159c0*/  IMAD.MOV.U32 R51, RZ, RZ, R132 ;  /* 0x000000ffff337224 */ /* 0x000fe400078e0084 */
[----:B------:R-:W-:Y:S01]  /*159d0*/  IMAD.MOV.U32 R54, RZ, RZ, R245 ;  /* 0x000000ffff367224 */ /* 0x000fe200078e00f5 */
[----:B---3--:R-:W-:Y:S02]  /*159e0*/  FMNMX.FTZ R0, R0, R2, !PT ;  /* 0x0000000200007209 */ /* 0x008fe40007810000 */
[----:B------:R-:W-:Y:S01]  /*159f0*/  MUFU.EX2 R208, R8 ;  /* 0x0000000800d07308 */ /* 0x000fe20000000800 */
[----:B-1----:R-:W-:Y:S02]  /*15a00*/  IMAD.MOV.U32 R10, RZ, RZ, R220 ;  /* 0x000000ffff0a7224 */ /* 0x002fe400078e00dc */
[--C-:B----4-:R-:W-:Y:S01]  /*15a10*/  FFMA.FTZ R7, R211, c[0x0][0x23c], -R6.reuse ;  /* 0x00008f00d3077a23 */ /* 0x110fe20000010806 */
[----:B------:R-:W1:Y:S06]  /*15a20*/  SHFL.BFLY PT, R2, R0, 0x1, 0x1f ;  /* 0x0c201f0000027f89 */ /* 0x000e6c00000e0000 */
[----:B------:R2:W-:Y:S01]  /*15a30*/  MUFU.EX2 R139, R7 ;  /* 0x00000007008b7308 */ /* 0x0005e20000000800 */
[----:B------:R-:W-:Y:S01]  /*15a40*/  IMAD.MOV.U32 R9, RZ, RZ, R221 ;  /* 0x000000ffff097224 */ /* 0x000fe200078e00dd */
[----:B-1----:R-:W-:Y:S01]  /*15a50*/  FMNMX.FTZ R132, R0, R2, !PT ;  /* 0x0000000200847209 */ /* 0x002fe20007810000 */
[----:B--2---:R-:W-:Y:S02]  /*15a60*/  FFMA.FTZ R7, R210, c[0x0][0x23c], -R6 ;  /* 0x00008f00d2077a23 */ /* 0x004fe40000010806 */
[----:B------:R-:W-:Y:S02]  /*15a70*/  FMUL.FTZ R6, R133, c[0x0][0x23c] ;  /* 0x00008f0085067a20 */ /* 0x000fe40000410000 */
[----:B------:R-:W-:Y:S03]  /*15a80*/  FMUL.FTZ R137, R132, c[0x0][0x23c] ;  /* 0x00008f0084897a20 */ /* 0x000fe60000410000 */
[----:B------:R1:W-:Y:S01]  /*15a90*/  MUFU.EX2 R206, R7 ;  /* 0x0000000700ce7308 */ /* 0x0003e20000000800 */
[----:B------:R-:W-:Y:S02]  /*15aa0*/  FSEL R6, R6, RZ, P0 ;  /* 0x000000ff06067208 */ /* 0x000fe40000000000 */
[----:B------:R-:W-:Y:S03]  /*15ab0*/  FSETP.NEU.FTZ.AND P0, PT, R132, -INF , PT ;  /* 0xff8000008400780b */ /* 0x000fe60003f1d000 */
[--C-:B------:R-:W-:Y:S01]  /*15ac0*/  FFMA.FTZ R0, R18, c[0x0][0x23c], -R6.reuse ;  /* 0x00008f0012007a23 */ /* 0x100fe20000010806 */
[----:B------:R-:W-:Y:S01]  /*15ad0*/  FSEL R137, R137, RZ, P0 ;  /* 0x000000ff89897208 */ /* 0x000fe20000000000 */
[----:B------:R-:W2:Y:S01]  /*15ae0*/  LDL.LU R18, [R1+0x38] ;  /* 0x0000380001127983 */ /* 0x000ea20000300800 */
[--C-:B------:R-:W-:Y:S01]  /*15af0*/  FFMA.FTZ R2, R17, c[0x0][0x23c], -R6.reuse ;  /* 0x00008f0011027a23 */ /* 0x100fe20000010806 */
[----:B------:R3:W-:Y:S01]  /*15b00*/  MUFU.EX2 R50, R0 ;  /* 0x0000000000327308 */ /* 0x0007e20000000800 */
[--C-:B------:R-:W-:Y:S02]  /*15b10*/  FFMA.FTZ R211, R25, c[0x0][0x23c], -R6.reuse ;  /* 0x00008f0019d37a23 */ /* 0x100fe40000010806 */
[----:B------:R-:W-:Y:S02]  /*15b20*/  IMAD.MOV.U32 R25, RZ, RZ, R53 ;  /* 0x000000ffff197224 */ /* 0x000fe400078e0035 */
[--C-:B------:R-:W-:Y:S02]  /*15b30*/  FFMA.FTZ R209, R29, c[0x0][0x23c], -R6.reuse ;  /* 0x00008f001dd17a23 */ /* 0x100fe40000010806 */
[--C-:B------:R-:W-:Y:S02]  /*15b40*/  FFMA.FTZ R245, R24, c[0x0][0x23c], -R6.reuse ;  /* 0x00008f0018f57a23 */ /* 0x100fe40000010806 */
[--C-:B------:R-:W-:Y:S01]  /*15b50*/  FFMA.FTZ R24, R56, c[0x0][0x23c], -R6.reuse ;  /* 0x00008f0038187a23 */ /* 0x100fe20000010806 */
[----:B------:R-:W-:Y:S01]  /*15b60*/  MUFU.EX2 R22, R2 ;  /* 0x0000000200167308 */ /* 0x000fe20000000800 */
[--C-:B------:R-:W-:Y:S02]  /*15b70*/  FFMA.FTZ R221, R60, c[0x0][0x23c], -R6.reuse ;  /* 0x00008f003cdd7a23 */ /* 0x100fe40000010806 */
[----:B-1----:R-:W-:Y:S02]  /*15b80*/  FFMA.FTZ R7, R16, c[0x0][0x23c], -R6 ;  /* 0x00008f0010077a23 */ /* 0x002fe40000010806 */
[----:B------:R-:W-:Y:S02]  /*15b90*/  IMAD.MOV.U32 R60, RZ, RZ, R24 ;  /* 0x000000ffff3c7224 */ /* 0x000fe400078e0018 */
[----:B------:R-:W-:Y:S02]  /*15ba0*/  IMAD.MOV.U32 R24, RZ, RZ, R51 ;  /* 0x000000ffff187224 */ /* 0x000fe400078e0033 */
[--C-:B------:R-:W-:Y:S01]  /*15bb0*/  FFMA.FTZ R45, R45, c[0x0][0x23c], -R6.reuse ;  /* 0x00008f002d2d7a23 */ /* 0x100fe20000010806 */
[----:B------:R1:W4:Y:S01]  /*15bc0*/  MUFU.EX2 R55, R7 ;  /* 0x0000000700377308 */ /* 0x0003220000000800 */
[----:B------:R-:W-:Y:S02]  /*15bd0*/  FFMA.FTZ R44, R44, c[0x0][0x23c], -R6 ;  /* 0x00008f002c2c7a23 */ /* 0x000fe40000010806 */
[----:B------:R-:W-:Y:S01]  /*15be0*/  IMAD.MOV.U32 R56, RZ, RZ, R45 ;  /* 0x000000ffff387224 */ /* 0x000fe200078e002d */
[----:B---3--:R-:W-:Y:S01]  /*15bf0*/  FSEL R0, R132, RZ, P0 ;  /* 0x000000ff84007208 */ /* 0x008fe20000000000 */
[----:B------:R-:W-:Y:S01]  /*15c00*/  IMAD.MOV.U32 R45, RZ, RZ, R44 ;  /* 0x000000ffff2d7224 */ /* 0x000fe200078e002c */
[----:B------:R-:W-:Y:S01]  /*15c10*/  PLOP3.LUT P0, PT, PT, PT, UP0, 0x80, 0x0 ;  /* 0x000000000000781c */ /* 0x000fe20003f0f008 */
[----:B------:R-:W-:Y:S02]  /*15c20*/  IMAD.MOV.U32 R44, RZ, RZ, R67 ;  /* 0x000000ffff2c7224 */ /* 0x000fe400078e0043 */
[----:B------:R-:W-:Y:S02]  /*15c30*/  FADD.FTZ R8, -R0, R138 ;  /* 0x0000008a00087221 */ /* 0x000fe40000010100 */
[----:B------:R-:W-:Y:S02]  /*15c40*/  FMUL.FTZ R0, R3, c[0x0][0x23c] ;  /* 0x00008f0003007a20 */ /* 0x000fe40000410000 */
[----:B------:R-:W-:Y:S02]  /*15c50*/  IMAD.MOV.U32 R138, RZ, RZ, R212 ;  /* 0x000000ffff8a7224 */ /* 0x000fe400078e00d4 */
[----:B------:R3:W3:Y:S01]  /*15c60*/  MUFU.EX2 R2, R0 ;  /* 0x0000000000027308 */ /* 0x0006e20000000800 */
[--C-:B------:R-:W-:Y:S02]  /*15c70*/  FFMA.FTZ R212, R40, c[0x0][0x23c], -R6.reuse ;  /* 0x00008f0028d47a23 */ /* 0x100fe40000010806 */
[----:B------:R-:W-:Y:S02]  /*15c80*/  FMUL.FTZ R3, R4, c[0x0][0x23c] ;  /* 0x00008f0004037a20 */ /* 0x000fe40000410000 */
[--C-:B------:R-:W-:Y:S02]  /*15c90*/  FFMA.FTZ R220, R61, c[0x0][0x23c], -R6.reuse ;  /* 0x00008f003ddc7a23 */ /* 0x100fe40000010806 */
[--C-:B------:R-:W-:Y:S02]  /*15ca0*/  FFMA.FTZ R210, R28, c[0x0][0x23c], -R6.reuse ;  /* 0x00008f001cd27a23 */ /* 0x100fe40000010806 */
[--C-:B-1----:R-:W-:Y:S02]  /*15cb0*/  FFMA.FTZ R7, R13, c[0x0][0x23c], -R6.reuse ;  /* 0x00008f000d077a23 */ /* 0x102fe40000010806 */
[----:B------:R-:W-:Y:S02]  /*15cc0*/  FFMA.FTZ R13, R41, c[0x0][0x23c], -R6 ;  /* 0x00008f00290d7a23 */ /* 0x000fe40000010806 */
[----:B------:R-:W-:Y:S01]  /*15cd0*/  MUFU.EX2 R29, R7 ;  /* 0x00000007001d7308 */ /* 0x000fe20000000800 */
[----:B----4-:R-:W-:Y:S02]  /*15ce0*/  IMAD.MOV.U32 R41, RZ, RZ, R55 ;  /* 0x000000ffff297224 */ /* 0x010fe400078e0037 */
[----:B------:R-:W-:Y:S02]  /*15cf0*/  IMAD.MOV.U32 R28, RZ, RZ, R222 ;  /* 0x000000ffff1c7224 */ /* 0x000fe400078e00de */
[----:B------:R-:W-:Y:S02]  /*15d00*/  FFMA.FTZ R222, R57, c[0x0][0x23c], -R6 ;  /* 0x00008f0039de7a23 */ /* 0x000fe40000010806 */
[----:B------:R-:W-:Y:S02]  /*15d10*/  IMAD.MOV.U32 R57, RZ, RZ, R50 ;  /* 0x000000ffff397224 */ /* 0x000fe400078e0032 */
[--C-:B---3--:R-:W-:Y:S02]  /*15d20*/  FFMA.FTZ R0, R19, c[0x0][0x23c], -R137.reuse ;  /* 0x00008f0013007a23 */ /* 0x108fe40000010889 */
[C---:B------:R-:W-:Y:S02]  /*15d30*/  FMUL.FTZ R48, R2.reuse, R148 ;  /* 0x0000009402307220 */ /* 0x040fe40000410000 */
[----:B------:R1:W-:Y:S01]  /*15d40*/  MUFU.EX2 R40, R0 ;  /* 0x0000000000287308 */ /* 0x0003e20000000800 */
        /* <DEDUP_REMOVED lines=11> */
[----:B------:R-:W-:Y:S01]  /*15e00*/  FMUL.FTZ R64, R2, R140 ;  /* 0x0000008c02407220 */ /* 0x000fe20000410000 */
[----:B------:R-:W-:Y:S01]  /*15e10*/  F2FP.PACK_AB R140, R205, R12 ;  /* 0x0000000ccd8c723e */ /* 0x000fe200000000ff */
[----:B-1----:R-:W-:Y:S02]  /*15e20*/  FFMA.FTZ R0, R20, c[0x0][0x23c], -R137 ;  /* 0x00008f0014007a23 */ /* 0x002fe40000010889 */
[C---:B------:R-:W-:Y:S02]  /*15e30*/  FMUL.FTZ R20, R2.reuse, R160 ;  /* 0x000000a002147220 */ /* 0x040fe40000410000 */
[----:B------:R1:W-:Y:S01]  /*15e40*/  MUFU.EX2 R39, R0 ;  /* 0x0000000000277308 */ /* 0x0003e20000000800 */
[C---:B------:R-:W-:Y:S01]  /*15e50*/  FMUL.FTZ R65, R2.reuse, R141 ;  /* 0x0000008d02417220 */ /* 0x040fe20000410000 */
[----:B------:R-:W-:Y:S01]  /*15e60*/  F2FP.PACK_AB R141, R139, R11 ;  /* 0x0000000b8b8d723e */ /* 0x000fe200000000ff */
        /* <DEDUP_REMOVED lines=16> */
[----:B-1----:R-:W-:Y:S02]  /*15f70*/  FMUL.FTZ R0, R5, c[0x0][0x23c] ;  /* 0x00008f0005007a20 */ /* 0x002fe40000410000 */
[----:B------:R-:W-:Y:S02]  /*15f80*/  FMUL.FTZ R5, R2, R169 ;  /* 0x000000a902057220 */ /* 0x000fe40000410000 */
[----:B------:R-:W-:Y:S02]  /*15f90*/  IMAD.MOV.U32 R160, RZ, RZ, R22 ;  /* 0x000000ffffa07224 */ /* 0x000fe400078e0016 */
[----:B------:R-:W1:Y:S01]  /*15fa0*/  MUFU.EX2 R0, R0 ;  /* 0x0000000000007308 */ /* 0x000e620000000800 */
[----:B------:R-:W-:Y:S02]  /*15fb0*/  IMAD.MOV.U32 R165, RZ, RZ, R44 ;  /* 0x000000ffffa57224 */ /* 0x000fe400078e002c */
[----:B------:R-:W-:Y:S02]  /*15fc0*/  IMAD.MOV.U32 R44, RZ, RZ, R41 ;  /* 0x000000ffff2c7224 */ /* 0x000fe400078e0029 */
[----:B------:R-:W-:Y:S02]  /*15fd0*/  IMAD.MOV.U32 R41, RZ, RZ, R212 ;  /* 0x000000ffff297224 */ /* 0x000fe400078e00d4 */
[----:B------:R-:W-:Y:S02]  /*15fe0*/  IMAD.MOV.U32 R156, RZ, RZ, R9 ;  /* 0x000000ffff9c7224 */ /* 0x000fe400078e0009 */
[----:B------:R-:W-:Y:S02]  /*15ff0*/  IMAD.MOV.U32 R168, RZ, RZ, R46 ;  /* 0x000000ffffa87224 */ /* 0x000fe400078e002e */
[----:B------:R-:W-:Y:S02]  /*16000*/  IMAD.MOV.U32 R169, RZ, RZ, R47 ;  /* 0x000000ffffa97224 */ /* 0x000fe400078e002f */
[----:B------:R-:W-:Y:S04]  /*16010*/  IMAD.MOV.U32 R164, RZ, RZ, R60 ;  /* 0x000000ffffa47224 */ /* 0x000fe800078e003c */
[----:B------:R-:W-:Y:S01]  /*16020*/  MUFU.EX2 R169, R169 ;  /* 0x000000a900a97308 */ /* 0x000fe20000000800 */
[C---:B-1----:R-:W-:Y:S02]  /*16030*/  FMUL.FTZ R38, R0.reuse, R154 ;  /* 0x0000009a00267220 */ /* 0x042fe40000410000 */
[----:B------:R-:W-:Y:S02]  /*16040*/  IMAD.MOV.U32 R154, RZ, RZ, R39 ;  /* 0x000000ffff9a7224 */ /* 0x000fe400078e0027 */
[C---:B------:R-:W-:Y:S02]  /*16050*/  FMUL.FTZ R39, R0.reuse, R155 ;  /* 0x0000009b00277220 */ /* 0x040fe40000410000 */
[----:B------:R-:W-:Y:S02]  /*16060*/  IMAD.MOV.U32 R155, RZ, RZ, R40 ;  /* 0x000000ffff9b7224 */ /* 0x000fe400078e0028 */
[----:B------:R-:W-:Y:S02]  /*16070*/  IMAD.MOV.U32 R40, RZ, RZ, R66 ;  /* 0x000000ffff287224 */ /* 0x000fe400078e0042 */
[----:B------:R-:W-:Y:S01]  /*16080*/  FMUL.FTZ R22, R0, R162 ;  /* 0x000000a200167220 */ /* 0x000fe20000410000 */
[----:B------:R-:W-:Y:S01]  /*16090*/  F2FP.PACK_AB R145, R154, R155 ;  /* 0x0000009b9a91723e */ /* 0x000fe200000000ff */
[----:B------:R-:W-:Y:S02]  /*160a0*/  IMAD.MOV.U32 R162, RZ, RZ, R29 ;  /* 0x000000ffffa27224 */ /* 0x000fe400078e001d */
[----:B------:R-:W-:Y:S02]  /*160b0*/  IMAD.MOV.U32 R29, RZ, RZ, R25 ;  /* 0x000000ffff1d7224 */ /* 0x000fe400078e0019 */
[----:B------:R-:W-:Y:S02]  /*160c0*/  IMAD.MOV.U32 R25, RZ, RZ, R54 ;  /* 0x000000ffff197224 */ /* 0x000fe400078e0036 */
[C---:B------:R-:W-:Y:S02]  /*160d0*/  FMUL.FTZ R19, R0.reuse, R167 ;  /* 0x000000a700137220 */ /* 0x040fe40000410000 */
[----:B------:R-:W-:Y:S02]  /*160e0*/  IMAD.MOV.U32 R167, RZ, RZ, R25 ;  /* 0x000000ffffa77224 */ /* 0x000fe400078e0019 */
[C---:B------:R-:W-:Y:S02]  /*160f0*/  FMUL.FTZ R34, R0.reuse, R158 ;  /* 0x0000009e00227220 */ /* 0x040fe40000410000 */
[----:B------:R-:W-:Y:S02]  /*16100*/  IMAD.MOV.U32 R158, RZ, RZ, R24 ;  /* 0x000000ffff9e7224 */ /* 0x000fe400078e0018 */
[C---:B------:R-:W-:Y:S02]  /*16110*/  FMUL.FTZ R35, R0.reuse, R159 ;  /* 0x0000009f00237220 */ /* 0x040fe40000410000 */
[----:B------:R-:W-:Y:S02]  /*16120*/  IMAD.MOV.U32 R159, RZ, RZ, R27 ;  /* 0x000000ffff9f7224 */ /* 0x000fe400078e001b */
[C---:B------:R-:W-:Y:S02]  /*16130*/  FMUL.FTZ R50, R0.reuse, R150 ;  /* 0x0000009600327220 */ /* 0x040fe40000410000 */
[C---:B------:R-:W-:Y:S02]  /*16140*/  FMUL.FTZ R51, R0.reuse, R151 ;  /* 0x0000009700337220 */ /* 0x040fe40000410000 */
[C---:B------:R-:W-:Y:S01]  /*16150*/  FMUL.FTZ R7, R0.reuse, R171 ;  /* 0x000000ab00077220 */ /* 0x040fe20000410000 */
[----:B------:R-:W-:Y:S01]  /*16160*/  LDSM.16.MT88.4 R148, [R215+0xc000] ;  /* 0x00c00000d794783b */ /* 0x000fe20000004200 */
[----:B------:R-:W-:Y:S01]  /*16170*/  FMUL.FTZ R54, R0, R146 ;  /* 0x0000009200367220 */ /* 0x000fe20000410000 */
[----:B------:R-:W-:Y:S01]  /*16180*/  F2FP.PACK_AB R146, R162, R160 ;  /* 0x000000a0a292723e */ /* 0x000fe200000000ff */
[C---:B------:R-:W-:Y:S02]  /*16190*/  FMUL.FTZ R55, R0.reuse, R147 ;  /* 0x0000009300377220 */ /* 0x040fe40000410000 */
[C---:B------:R-:W-:Y:S01]  /*161a0*/  FMUL.FTZ R66, R0.reuse, R142 ;  /* 0x0000008e00427220 */ /* 0x040fe20000410000 */
[----:B------:R-:W-:Y:S01]  /*161b0*/  F2FP.PACK_AB R142, R207, R204 ;  /* 0x000000cccf8e723e */ /* 0x000fe200000000ff */
[----:B------:R-:W-:Y:S01]  /*161c0*/  FMUL.FTZ R67, R0, R143 ;  /* 0x0000008f00437220 */ /* 0x000fe20000410000 */
        /* <DEDUP_REMOVED lines=20> */
[----:B------:R-:W-:Y:S02]  /*16310*/  IMAD.MOV.U32 R157, RZ, RZ, R29 ;  /* 0x000000ffff9d7224 */ /* 0x000fe400078e001d */
[----:B------:R-:W-:Y:S02]  /*16320*/  IMAD.MOV.U32 R29, RZ, RZ, R28 ;  /* 0x000000ffff1d7224 */ /* 0x000fe400078e001c */
[----:B------:R-:W-:Y:S01]  /*16330*/  IMAD.MOV.U32 R28, RZ, RZ, R10 ;  /* 0x000000ffff1c7224 */ /* 0x000fe200078e000a */
[----:B------:R-:W-:Y:S01]  /*16340*/  MUFU.EX2 R163, R251 ;  /* 0x000000fb00a37308 */ /* 0x000fe20000000800 */
[----:B------:R-:W-:Y:S09]  /*16350*/  IMAD.MOV.U32 R171, RZ, RZ, R58 ;  /* 0x000000ffffab7224 */ /* 0x000ff200078e003a */
[----:B------:R-:W-:Y:S10]  /*16360*/  MUFU.EX2 R171, R171 ;  /* 0x000000ab00ab7308 */ /* 0x000ff40000000800 */
[----:B------:R-:W-:Y:S01]  /*16370*/  MUFU.EX2 R251, R165 ;  /* 0x000000a500fb7308 */ /* 0x000fe20000000800 */
[----:B--2---:R-:W-:Y:S09]  /*16380*/  FFMA.FTZ R153, R2, R18, R12 ;  /* 0x0000001202997223 */ /* 0x004ff2000001000c */
[----:B------:R1:W2:Y:S01]  /*16390*/  MUFU.EX2 R2, R3 ;  /* 0x0000000300027308 */ /* 0x0002a20000000800 */
[----:B------:R-:W-:Y:S02]  /*163a0*/  FMUL.FTZ R18, R0, R166 ;  /* 0x000000a600127220 */ /* 0x000fe40000410000 */
[----:B------:R-:W-:Y:S02]  /*163b0*/  IMAD.MOV.U32 R166, RZ, RZ, R40 ;  /* 0x000000ffffa67224 */ /* 0x000fe400078e0028 */
[----:B------:R-:W-:Y:S02]  /*163c0*/  IMAD.MOV.U32 R40, RZ, RZ, R26 ;  /* 0x000000ffff287224 */ /* 0x000fe400078e001a */
[----:B------:R-:W3:Y:S03]  /*163d0*/  LDSM.16.MT88.4 R24, [R213+0xc000] ;  /* 0x00c00000d518783b */ /* 0x000ee60000004200 */
[----:B------:R-:W-:Y:S05]  /*163e0*/  MUFU.EX2 R250, R166 ;  /* 0x000000a600fa7308 */ /* 0x000fea0000000800 */
[----:B-1----:R-:W4:Y:S01]  /*163f0*/  LDL.LU R3, [R1+0x3c] ;  /* 0x00003c0001037983 */ /* 0x002f220000300800 */
[C---:B--2---:R-:W-:Y:S02]  /*16400*/  FMUL.FTZ R9, R2.reuse, R173 ;  /* 0x000000ad02097220 */ /* 0x044fe40000410000 */
[----:B------:R-:W-:Y:S02]  /*16410*/  IMAD.MOV.U32 R173, RZ, RZ, R59 ;  /* 0x000000ffffad7224 */ /* 0x000fe400078e003b */
        /* <DEDUP_REMOVED lines=9> */
[C---:B------:R-:W-:Y:S01]  /*164b0*/  FMUL.FTZ R89, R2.reuse, R89 ;  /* 0x0000005902597220 */ /* 0x040fe20000410000 */
[-C--:B---3--:R-:W-:Y:S01]  /*164c0*/  HMMA.16816.F32 R4, R140, R24.reuse, R4 ;  /* 0x000000188c04723c */ /* 0x088fe20000001804 */
[----:B------:R-:W-:Y:S02]  /*164d0*/  IMAD.MOV.U32 R180, RZ, RZ, R13 ;  /* 0x000000ffffb47224 */ /* 0x000fe400078e000d */
[C---:B------:R-:W-:Y:S02]  /*164e0*/  FMUL.FTZ R13, R2.reuse, R181 ;  /* 0x000000b5020d7220 */ /* 0x040fe40000410000 */
[----:B------:R-:W-:Y:S02]  /*164f0*/  IMAD.MOV.U32 R181, RZ, RZ, R44 ;  /* 0x000000ffffb57224 */ /* 0x000fe400078e002c */
[C---:B------:R-:W-:Y:S02]  /*16500*/  FMUL.FTZ R92, R2.reuse, R92 ;  /* 0x0000005c025c7220 */ /* 0x040fe40000410000 */
[C---:B------:R-:W-:Y:S03]  /*16510*/  FMUL.FTZ R93, R2.reuse, R93 ;  /* 0x0000005d025d7220 */ /* 0x040fe60000410000 */
        /* <DEDUP_REMOVED lines=8> */
[----:B----4-:R-:W-:Y:S02]  /*165a0*/  FFMA.FTZ R152, R0, R3, R11 ;  /* 0x0000000300987223 */ /* 0x010fe4000001000b */
[--C-:B------:R-:W-:Y:S02]  /*165b0*/  FFMA.FTZ R3, R14, c[0x0][0x23c], -R137.reuse ;  /* 0x00008f000e037a23 */ /* 0x100fe40000010889 */
[----:B------:R-:W-:Y:S02]  /*165c0*/  FMUL.FTZ R0, R8, c[0x0][0x23c] ;  /* 0x00008f0008007a20 */ /* 0x000fe40000410000 */
[----:B------:R1:W-:Y:S01]  /*165d0*/  MUFU.EX2 R161, R3 ;  /* 0x0000000300a17308 */ /* 0x0003e20000000800 */
[----:B------:R-:W-:Y:S02]  /*165e0*/  FMUL.FTZ R8, R2, R172 ;  /* 0x000000ac02087220 */ /* 0x000fe40000410000 */
[----:B------:R-:W-:Y:S02]  /*165f0*/  IMAD.MOV.U32 R172, RZ, RZ, R62 ;  /* 0x000000ffffac7224 */ /* 0x000fe400078e003e */
[----:B------:R-:W-:Y:S05]  /*16600*/  FADD.FTZ R152, R139, R152 ;  /* 0x000000988b987221 */ /* 0x000fea0000010000 */
[----:B------:R-:W2:Y:S10]  /*16610*/  MUFU.EX2 R0, R0 ;  /* 0x0000000000007308 */ /* 0x000eb40000000800 */
[----:B------:R-:W-:Y:S01]  /*16620*/  MUFU.EX2 R172, R172 ;  /* 0x000000ac00ac7308 */ /* 0x000fe20000000800 */
[----:B-1----:R-:W-:Y:S09]  /*16630*/  FFMA.FTZ R3, R15, c[0x0][0x23c], -R137 ;  /* 0x00008f000f037a23 */ /* 0x002ff20000010889 */
[----:B------:R1:W3:Y:S01]  /*16640*/  MUFU.EX2 R212, R3 ;  /* 0x0000000300d47308 */ /* 0x0002e20000000800 */
[C---:B--2---:R-:W-:Y:S02]  /*16650*/  FMUL.FTZ R10, R0.reuse, R174 ;  /* 0x000000ae000a7220 */ /* 0x044fe40000410000 */
[C---:B------:R-:W-:Y:S02]  /*16660*/  FMUL.FTZ R11, R0.reuse, R175 ;  /* 0x000000af000b7220 */ /* 0x040fe40000410000 */
[C---:B------:R-:W-:Y:S02]  /*16670*/  FMUL.FTZ R14, R0.reuse, R182 ;  /* 0x000000b6000e7220 */ /* 0x040fe40000410000 */
[C---:B------:R-:W-:Y:S02]  /*16680*/  FMUL.FTZ R15, R0.reuse, R183 ;  /* 0x000000b7000f7220 */ /* 0x040fe40000410000 */
[----:B------:R-:W-:Y:S02]  /*16690*/  IMAD.MOV.U32 R182, RZ, RZ, R41 ;  /* 0x000000ffffb67224 */ /* 0x000fe400078e0029 */
[----:B------:R-:W-:Y:S02]  /*166a0*/  IMAD.MOV.U32 R183, RZ, RZ, R40 ;  /* 0x000000ffffb77224 */ /* 0x000fe400078e0028 */
[----:B------:R-:W-:Y:S02]  /*166b0*/  IMAD.MOV.U32 R174, RZ, RZ, R56 ;  /* 0x000000ffffae7224 */ /* 0x000fe400078e0038 */
[C---:B------:R-:W-:Y:S02]  /*166c0*/  FMUL.FTZ R46, R0.reuse, R198 ;  /* 0x000000c6002e7220 */ /* 0x040fe40000410000 */
[----:B------:R-:W-:Y:S02]  /*166d0*/  FMUL.FTZ R47, R0, R199 ;  /* 0x000000c7002f7220 */ /* 0x000fe40000410000 */
[----:B------:R-:W-:Y:S02]  /*166e0*/  IMAD.MOV.U32 R175, RZ, RZ, R45 ;  /* 0x000000ffffaf7224 */ /* 0x000fe400078e002d */
[----:B-1----:R-:W-:Y:S01]  /*166f0*/  IMAD.MOV.U32 R3, RZ, RZ, R57 ;  /* 0x000000ffff037224 */ /* 0x002fe200078e0039 */
[----:B---3--:R-:W-:Y:S01]  /*16700*/  F2FP.PACK_AB R147, R212, R161 ;  /* 0x000000a1d493723e */ /* 0x008fe200000000ff */
[----:B------:R-:W-:Y:S01]  /*16710*/  LDSM.16.MT88.4 R56, [R216+0xc000] ;  /* 0x00c00000d838783b */ /* 0x000fe20000004200 */
[C---:B------:R-:W-:Y:S02]  /*16720*/  FMUL.FTZ R45, R2.reuse, R197 ;  /* 0x000000c5022d7220 */ /* 0x040fe40000410000 */
[----:B------:R-:W-:Y:S01]  /*16730*/  F2FP.PACK_AB R144, R3, R44 ;  /* 0x0000002c0390723e */ /* 0x000fe200000000ff */
[----:B------:R-:W-:Y:S02]  /*16740*/  FMUL.FTZ R44, R2, R196 ;  /* 0x000000c4022c7220 */ /* 0x000fe40000410000 */
[C---:B------:R-:W-:Y:S02]  /*16750*/  FMUL.FTZ R62, R0.reuse, R202 ;  /* 0x000000ca003e7220 */ /* 0x040fe40000410000 */
[C---:B------:R-:W-:Y:S02]  /*16760*/  FMUL.FTZ R74, R0.reuse, R74 ;  /* 0x0000004a004a7220 */ /* 0x040fe40000410000 */
[C---:B------:R-:W-:Y:S01]  /*16770*/  HMMA.16816.F32 R8, R144.reuse, R24, R8 ;  /* 0x000000189008723c */ /* 0x040fe20000001808 */
[C---:B------:R-:W-:Y:S02]  /*16780*/  FMUL.FTZ R75, R0.reuse, R75 ;  /* 0x0000004b004b7220 */ /* 0x040fe40000410000 */
[C---:B------:R-:W-:Y:S02]  /*16790*/  FMUL.FTZ R78, R0.reuse, R78 ;  /* 0x0000004e004e7220 */ /* 0x040fe40000410000 */
[----:B------:R-:W-:Y:S02]  /*167a0*/  FMUL.FTZ R79, R0, R79 ;  /* 0x0000004f004f7220 */ /* 0x000fe40000410000 */
[C---:B------:R-:W-:Y:S01]  /*167b0*/  FMUL.FTZ R24, R2.reuse, R176 ;  /* 0x000000b002187220 */ /* 0x040fe20000410000 */
[-C--:B------:R-:W-:Y:S01]  /*167c0*/  HMMA.16816.F32 R12, R144, R26.reuse, R12 ;  /* 0x0000001a900c723c */ /* 0x080fe2000000180c */
[----:B------:R-:W-:Y:S03]  /*167d0*/  FMUL.FTZ R25, R2, R177 ;  /* 0x000000b102197220 */ /* 0x000fe60000410000 */
[C---:B------:R-:W-:Y:S02]  /*167e0*/  FMUL.FTZ R90, R0.reuse, R90 ;  /* 0x0000005a005a7220 */ /* 0x040fe40000410000 */
[----:B------:R-:W-:Y:S02]  /*167f0*/  FMUL.FTZ R91, R0, R91 ;  /* 0x0000005b005b7220 */ /* 0x000fe40000410000 */
[C---:B------:R-:W-:Y:S01]  /*16800*/  HMMA.16816.F32 R16, R140.reuse, R26, R16 ;  /* 0x0000001a8c10723c */ /* 0x040fe20000001810 */
[----:B------:R-:W-:Y:S03]  /*16810*/  IMAD.MOV.U32 R176, RZ, RZ, R29 ;  /* 0x000000ffffb07224 */ /* 0x000fe600078e001d */
[----:B------:R-:W-:Y:S02]  /*16820*/  FMUL.FTZ R29, R2, R189 ;  /* 0x000000bd021d7220 */ /* 0x000fe40000410000 */
[----:B------:R-:W-:Y:S02]  /*16830*/  IMAD.MOV.U32 R177, RZ, RZ, R28 ;  /* 0x000000ffffb17224 */ /* 0x000fe400078e001c */
[C---:B------:R-:W-:Y:S04]  /*16840*/  FMUL.FTZ R26, R0.reuse, R178 ;  /* 0x000000b2001a7220 */ /* 0x040fe80000410000 */
[----:B------:R-:W-:Y:S02]  /*16850*/  IMAD.MOV.U32 R178, RZ, RZ, R43 ;  /* 0x000000ffffb27224 */ /* 0x000fe400078e002b */
[----:B------:R-:W-:Y:S02]  /*16860*/  FMUL.FTZ R27, R0, R179 ;  /* 0x000000b3001b7220 */ /* 0x000fe40000410000 */
[----:B------:R-:W-:Y:S02]  /*16870*/  IMAD.MOV.U32 R179, RZ, RZ, R42 ;  /* 0x000000ffffb37224 */ /* 0x000fe400078e002a */
[----:B------:R-:W1:Y:S01]  /*16880*/  LDSM.16.MT88.4 R40, [R214+0xc000] ;  /* 0x00c00000d628783b */ /* 0x000e620000004200 */
        /* <DEDUP_REMOVED lines=11> */
[----:B------:R-:W-:Y:S02]  /*16940*/  IMAD.MOV.U32 R189, RZ, RZ, R30 ;  /* 0x000000ffffbd7224 */ /* 0x000fe400078e001e */
[C---:B------:R-:W-:Y:S02]  /*16950*/  FMUL.FTZ R30, R0.reuse, R190 ;  /* 0x000000be001e7220 */ /* 0x040fe40000410000 */
[----:B------:R-:W-:Y:S02]  /*16960*/  IMAD.MOV.U32 R190, RZ, RZ, R63 ;  /* 0x000000ffffbe7224 */ /* 0x000fe400078e003f */
[C---:B------:R-:W-:Y:S02]  /*16970*/  FMUL.FTZ R63, R0.reuse, R203 ;  /* 0x000000cb003f7220 */ /* 0x040fe40000410000 */
[----:B------:R-:W-:Y:S02]  /*16980*/  IMAD.MOV.U32 R199, RZ, RZ, R3 ;  /* 0x000000ffffc77224 */ /* 0x000fe400078e0003 */
[----:B------:R-:W-:Y:S02]  /*16990*/  FFMA.FTZ R3, R241, c[0x0][0x23c], -R137 ;  /* 0x00008f00f1037a23 */ /* 0x000fe40000010889 */
[----:B------:R-:W-:Y:S01]  /*169a0*/  MUFU.EX2 R241, R220 ;  /* 0x000000dc00f17308 */ /* 0x000fe20000000800 */
[----:B------:R-:W-:Y:S02]  /*169b0*/  IMAD.MOV.U32 R197, RZ, RZ, R189 ;  /* 0x000000ffffc57224 */ /* 0x000fe400078e00bd */
[----:B------:R-:W-:Y:S01]  /*169c0*/  IMAD.MOV.U32 R189, RZ, RZ, R176 ;  /* 0x000000ffffbd7224 */ /* 0x000fe200078e00b0 */
[-C--:B-1----:R-:W-:Y:S01]  /*169d0*/  HMMA.16816.F32 R20, R140, R40.reuse, R20 ;  /* 0x000000288c14723c */ /* 0x082fe20000001814 */
[----:B------:R-:W-:Y:S02]  /*169e0*/  IMAD.MOV.U32 R196, RZ, RZ, R179 ;  /* 0x000000ffffc47224 */ /* 0x000fe400078e00b3 */
[----:B------:R-:W-:Y:S03]  /*169f0*/  IMAD.MOV.U32 R188, RZ, RZ, R138 ;  /* 0x000000ffffbc7224 */ /* 0x000fe600078e008a */
[----:B------:R1:W-:Y:S01]  /*16a00*/  MUFU.EX2 R176, R3 ;  /* 0x0000000300b07308 */ /* 0x0003e20000000800 */
[----:B------:R-:W-:Y:S01]  /*16a10*/  IMAD.MOV.U32 R138, RZ, RZ, R31 ;  /* 0x000000ffff8a7224 */ /* 0x000fe200078e001f */
[C---:B------:R-:W-:Y:S01]  /*16a20*/  HMMA.16816.F32 R24, R144.reuse, R40, R24 ;  /* 0x000000289018723c */ /* 0x040fe20000001818 */
[----:B------:R-:W-:Y:S03]  /*16a30*/  FMUL.FTZ R31, R0, R191 ;  /* 0x000000bf001f7220 */ /* 0x000fe60000410000 */
[----:B------:R-:W-:Y:S02]  /*16a40*/  IMAD.MOV.U32 R191, RZ, RZ, R182 ;  /* 0x000000ffffbf7224 */ /* 0x000fe400078e00b6 */
[----:B------:R-:W-:Y:S02]  /*16a50*/  IMAD.MOV.U32 R182, RZ, RZ, R174 ;  /* 0x000000ffffb67224 */ /* 0x000fe400078e00ae */
[----:B------:R-:W-:Y:S01]  /*16a60*/  MUFU.EX2 R179, R210 ;  /* 0x000000d200b37308 */ /* 0x000fe20000000800 */
[-C--:B------:R-:W-:Y:S03]  /*16a70*/  HMMA.16816.F32 R28, R144, R42.reuse, R28 ;  /* 0x0000002a901c723c */ /* 0x080fe6000000181c */
[C---:B------:R-:W-:Y:S02]  /*16a80*/  FMUL.FTZ R40, R2.reuse, R184 ;  /* 0x000000b802287220 */ /* 0x040fe40000410000 */
[----:B------:R-:W-:Y:S02]  /*16a90*/  FMUL.FTZ R41, R2, R185 ;  /* 0x000000b902297220 */ /* 0x000fe40000410000 */
[----:B------:R-:W-:Y:S01]  /*16aa0*/  IMAD.MOV.U32 R184, RZ, RZ, R190 ;  /* 0x000000ffffb87224 */ /* 0x000fe200078e00be */
[C---:B------:R-:W-:Y:S01]  /*16ab0*/  HMMA.16816.F32 R32, R140.reuse, R42, R32 ;  /* 0x0000002a8c20723c */ /* 0x040fe20000001820 */
[----:B------:R-:W-:Y:S03]  /*16ac0*/  MUFU.EX2 R174, R252 ;  /* 0x000000fc00ae7308 */ /* 0x000fe60000000800 */
[----:B------:R-:W-:Y:S02]  /*16ad0*/  IMAD.MOV.U32 R190, RZ, RZ, R180 ;  /* 0x000000ffffbe7224 */ /* 0x000fe400078e00b4 */
[----:B------:R-:W-:Y:S02]  /*16ae0*/  IMAD.MOV.U32 R180, RZ, RZ, R158 ;  /* 0x000000ffffb47224 */ /* 0x000fe400078e009e */
[-C--:B------:R-:W-:Y:S01]  /*16af0*/  HMMA.16816.F32 R36, R140, R56.reuse, R36 ;  /* 0x000000388c24723c */ /* 0x080fe20000001824 */
[C---:B------:R-:W-:Y:S02]  /*16b00*/  FMUL.FTZ R42, R0.reuse, R186 ;  /* 0x000000ba002a7220 */ /* 0x040fe40000410000 */
[----:B------:R-:W-:Y:S01]  /*16b10*/  MUFU.EX2 R138, R138 ;  /* 0x0000008a008a7308 */ /* 0x000fe20000000800 */
[----:B------:R-:W-:Y:S02]  /*16b20*/  FMUL.FTZ R43, R0, R187 ;  /* 0x000000bb002b7220 */ /* 0x000fe40000410000 */
[----:B------:R-:W-:Y:S02]  /*16b30*/  IMAD.MOV.U32 R158, RZ, RZ, R168 ;  /* 0x000000ffff9e7224 */ /* 0x000fe400078e00a8 */
[----:B-1----:R-:W-:Y:S03]  /*16b40*/  FFMA.FTZ R3, R244, c[0x0][0x23c], -R137 ;  /* 0x00008f00f4037a23 */ /* 0x002fe60000010889 */
[C---:B------:R-:W-:Y:S01]  /*16b50*/  HMMA.16816.F32 R40, R144.reuse, R56, R40 ;  /* 0x000000389028723c */ /* 0x040fe20000001828 */
[----:B------:R-:W-:Y:S01]  /*16b60*/  IMAD.MOV.U32 R198, RZ, RZ, R188 ;  /* 0x000000ffffc67224 */ /* 0x000fe200078e00bc */
[----:B------:R-:W-:Y:S01]  /*16b70*/  MUFU.EX2 R252, R167 ;  /* 0x000000a700fc7308 */ /* 0x000fe20000000800 */
[----:B------:R-:W-:Y:S02]  /*16b80*/  IMAD.MOV.U32 R188, RZ, RZ, R178 ;  /* 0x000000ffffbc7224 */ /* 0x000fe400078e00b2 */
[----:B------:R-:W-:Y:S02]  /*16b90*/  IMAD.MOV.U32 R187, RZ, RZ, R177 ;  /* 0x000000ffffbb7224 */ /* 0x000fe400078e00b1 */
[C---:B------:R-:W-:Y:S01]  /*16ba0*/  FMUL.FTZ R56, R2.reuse, R192 ;  /* 0x000000c002387220 */ /* 0x040fe20000410000 */
[-C--:B------:R-:W-:Y:S01]  /*16bb0*/  HMMA.16816.F32 R44, R144, R58.reuse, R44 ;  /* 0x0000003a902c723c */ /* 0x080fe2000000182c */
[----:B------:R-:W-:Y:S03]  /*16bc0*/  FMUL.FTZ R57, R2, R193 ;  /* 0x000000c102397220 */ /* 0x000fe60000410000 */
[----:B------:R-:W-:Y:S01]  /*16bd0*/  IMAD.MOV.U32 R193, RZ, RZ, R156 ;  /* 0x000000ffffc17224 */ /* 0x000fe200078e009c */
[----:B------:R-:W-:Y:S01]  /*16be0*/  MUFU.EX2 R177, R245 ;  /* 0x000000f500b17308 */ /* 0x000fe20000000800 */
[----:B------:R-:W-:Y:S02]  /*16bf0*/  IMAD.MOV.U32 R192, RZ, RZ, R181 ;  /* 0x000000ffffc07224 */ /* 0x000fe400078e00b5 */
[C---:B------:R-:W-:Y:S01]  /*16c00*/  HMMA.16816.F32 R48, R140.reuse, R58, R48 ;  /* 0x0000003a8c30723c */ /* 0x040fe20000001830 */
[----:B------:R-:W-:Y:S03]  /*16c10*/  IMAD.MOV.U32 R181, RZ, RZ, R162 ;  /* 0x000000ffffb57224 */ /* 0x000fe600078e00a2 */
[----:B------:R-:W-:Y:S02]  /*16c20*/  IMAD.MOV.U32 R186, RZ, RZ, R183 ;  /* 0x000000ffffba7224 */ /* 0x000fe400078e00b7 */
[----:B------:R-:W-:Y:S01]  /*16c30*/  IMAD.MOV.U32 R183, RZ, RZ, R175 ;  /* 0x000000ffffb77224 */ /* 0x000fe200078e00af */
[----:B------:R1:W2:Y:S01]  /*16c40*/  MUFU.EX2 R162, R3 ;  /* 0x0000000300a27308 */ /* 0x0002a20000000800 */
[-C--:B------:R-:W-:Y:S01]  /*16c50*/  HMMA.16816.F32 R52, R140, R148.reuse, R52 ;  /* 0x000000948c34723c */ /* 0x080fe20000001834 */
[C---:B------:R-:W-:Y:S03]  /*16c60*/  FMUL.FTZ R58, R0.reuse, R194 ;  /* 0x000000c2003a7220 */ /* 0x040fe60000410000 */
[----:B------:R-:W-:Y:S05]  /*16c70*/  FMUL.FTZ R59, R0, R195 ;  /* 0x000000c3003b7220 */ /* 0x000fea0000410000 */
[----:B------:R-:W-:Y:S02]  /*16c80*/  MUFU.EX2 R178, R211 ;  /* 0x000000d300b27308 */ /* 0x000fe40000000800 */
[C---:B------:R-:W-:Y:S08]  /*16c90*/  HMMA.16816.F32 R56, R144.reuse, R148, R56 ;  /* 0x000000949038723c */ /* 0x040ff00000001838 */
[-C--:B------:R-:W-:Y:S01]  /*16ca0*/  HMMA.16816.F32 R60, R144, R150.reuse, R60 ;  /* 0x00000096903c723c */ /* 0x080fe2000000183c */
[----:B------:R-:W3:Y:S03]  /*16cb0*/  MUFU.EX2 R175, R209 ;  /* 0x000000d100af7308 */ /* 0x000ee60000000800 */
[--C-:B-1----:R-:W-:Y:S04]  /*16cc0*/  FFMA.FTZ R3, R242, c[0x0][0x23c], -R137.reuse ;  /* 0x00008f00f2037a23 */ /* 0x102fe80000010889 */
[C---:B------:R-:W-:Y:S01]  /*16cd0*/  HMMA.16816.F32 R64, R140.reuse, R150, R64 ;  /* 0x000000968c40723c */ /* 0x040fe20000001840 */
[----:B------:R-:W1:Y:S02]  /*16ce0*/  LDSM.16.MT88.4 R148, [R213+0xe000] ;  /* 0x00e00000d594783b */ /* 0x000e640000004200 */
[----:B------:R-:W-:Y:S10]  /*16cf0*/  MUFU.EX2 R242, R221 ;  /* 0x000000dd00f27308 */ /* 0x000ff40000000800 */
[----:B------:R4:W-:Y:S10]  /*16d00*/  MUFU.EX2 R168, R3 ;  /* 0x0000000300a87308 */ /* 0x0009f40000000800 */
[----:B------:R-:W-:Y:S10]  /*16d10*/  MUFU.EX2 R184, R184 ;  /* 0x000000b800b87308 */ /* 0x000ff40000000800 */
[----:B------:R-:W-:Y:S01]  /*16d20*/  MUFU.EX2 R197, R197 ;  /* 0x000000c500c57308 */ /* 0x000fe20000000800 */
[----:B----4-:R-:W-:Y:S01]  /*16d30*/  FFMA.FTZ R3, R243, c[0x0][0x23c], -R137 ;  /* 0x00008f00f3037a23 */ /* 0x010fe20000010889 */
[-C--:B-1----:R-:W-:Y:S08]  /*16d40*/  HMMA.16816.F32 R68, R140, R148.reuse, R68 ;  /* 0x000000948c44723c */ /* 0x082ff00000001844 */
[----:B------:R-:W-:Y:S01]  /*16d50*/  MUFU.EX2 R243, R222 ;  /* 0x000000de00f37308 */ /* 0x000fe20000000800 */
[C---:B------:R-:W-:Y:S09]  /*16d60*/  HMMA.16816.F32 R72, R144.reuse, R148, R72 ;  /* 0x000000949048723c */ /* 0x040ff20000001848 */
[----:B------:R1:W4:Y:S01]  /*16d70*/  MUFU.EX2 R185, R3 ;  /* 0x0000000300b97308 */ /* 0x0003220000000800 */
[-C--:B------:R-:W-:Y:S09]  /*16d80*/  HMMA.16816.F32 R76, R144, R150.reuse, R76 ;  /* 0x00000096904c723c */ /* 0x080ff2000000184c */
[----:B------:R-:W-:Y:S01]  /*16d90*/  MUFU.EX2 R196, R196 ;  /* 0x000000c400c47308 */ /* 0x000fe20000000800 */
[C---:B------:R-:W-:Y:S01]  /*16da0*/  HMMA.16816.F32 R80, R140.reuse, R150, R80 ;  /* 0x000000968c50723c */ /* 0x040fe20000001850 */
[----:B------:R-:W2:Y:S08]  /*16db0*/  LDSM.16.MT88.4 R148, [R214+0xe000] ;  /* 0x00e00000d694783b */ /* 0x000eb00000004200 */
[----:B------:R-:W-:Y:S03]  /*16dc0*/  MUFU.EX2 R188, R188 ;  /* 0x000000bc00bc7308 */ /* 0x000fe60000000800 */
[----:B-1----:R-:W-:Y:S04]  /*16dd0*/  FADD.FTZ R3, R205, R153 ;  /* 0x00000099cd037221 */ /* 0x002fe80000010000 */
[----:B------:R-:W-:Y:S03]  /*16de0*/  FADD.FTZ R153, R204, R3 ;  /* 0x00000003cc997221 */ /* 0x000fe60000010000 */
[----:B------:R-:W-:Y:S10]  /*16df0*/  MUFU.EX2 R189, R189 ;  /* 0x000000bd00bd7308 */ /* 0x000ff40000000800 */
[----:B------:R1:W-:Y:S10]  /*16e00*/  MUFU.EX2 R200, R182 ;  /* 0x000000b600c87308 */ /* 0x0003f40000000800 */
[----:B------:R-:W-:Y:S01]  /*16e10*/  MUFU.EX2 R195, R190 ;  /* 0x000000be00c37308 */ /* 0x000fe20000000800 */
[-C--:B--2---:R-:W-:Y:S09]  /*16e20*/  HMMA.16816.F32 R84, R140, R148.reuse, R84 ;  /* 0x000000948c54723c */ /* 0x084ff20000001854 */
[----:B------:R2:W-:Y:S01]  /*16e30*/  MUFU.EX2 R190, R183 ;  /* 0x000000b700be7308 */ /* 0x0005e20000000800 */
[C---:B------:R-:W-:Y:S02]  /*16e40*/  HMMA.16816.F32 R88, R144.reuse, R148, R88 ;  /* 0x000000949058723c */ /* 0x040fe40000001858 */
[----:B-1----:R-:W-:Y:S06]  /*16e50*/  IMAD.MOV.U32 R182, RZ, RZ, R158 ;  /* 0x000000ffffb67224 */ /* 0x002fec00078e009e */
[-C--:B------:R-:W-:Y:S01]  /*16e60*/  HMMA.16816.F32 R92, R144, R150.reuse, R92 ;  /* 0x00000096905c723c */ /* 0x080fe2000000185c */
[----:B------:R-:W-:Y:S07]  /*16e70*/  MUFU.EX2 R245, R182 ;  /* 0x000000b600f57308 */ /* 0x000fee0000000800 */
[C---:B------:R-:W-:Y:S01]  /*16e80*/  HMMA.16816.F32 R96, R140.reuse, R150, R96 ;  /* 0x000000968c60723c */ /* 0x040fe20000001860 */
[----:B------:R-:W1:Y:S02]  /*16e90*/  LDSM.16.MT88.4 R148, [R216+0xe000] ;  /* 0x00e00000d894783b */ /* 0x000e640000004200 */
[----:B------:R-:W-:Y:S01]  /*16ea0*/  MUFU.EX2 R244, R193 ;  /* 0x000000c100f47308 */ /* 0x000fe20000000800 */
[----:B--2---:R-:W-:Y:S04]  /*16eb0*/  IMAD.MOV.U32 R183, RZ, RZ, R157 ;  /* 0x000000ffffb77224 */ /* 0x004fe800078e009d */
[-C--:B-1----:R-:W-:Y:S08]  /*16ec0*/  HMMA.16816.F32 R100, R140, R148.reuse, R100 ;  /* 0x000000948c64723c */ /* 0x082ff00000001864 */
[C---:B------:R-:W-:Y:S08]  /*16ed0*/  HMMA.16816.F32 R104, R144.reuse, R148, R104 ;  /* 0x000000949068723c */ /* 0x040ff00000001868 */
[-C--:B------:R-:W-:Y:S08]  /*16ee0*/  HMMA.16816.F32 R108, R144, R150.reuse, R108 ;  /* 0x00000096906c723c */ /* 0x080ff0000000186c */
[C---:B------:R-:W-:Y:S01]  /*16ef0*/  HMMA.16816.F32 R112, R140.reuse, R150, R112 ;  /* 0x000000968c70723c */ /* 0x040fe20000001870 */
[----:B------:R-:W1:Y:S07]  /*16f00*/  LDSM.16.MT88.4 R148, [R215+0xe000] ;  /* 0x00e00000d794783b */ /* 0x000e6e0000004200 */
[-C--:B-1----:R-:W-:Y:S08]  /*16f10*/  HMMA.16816.F32 R116, R140, R148.reuse, R116 ;  /* 0x000000948c74723c */ /* 0x082ff00000001874 */
[C---:B------:R-:W-:Y:S01]  /*16f20*/  HMMA.16816.F32 R120, R144.reuse, R148, R120 ;  /* 0x000000949078723c */ /* 0x040fe20000001878 */
[----:B------:R-:W2:Y:S04]  /*16f30*/  LDL.LU R148, [R1+0x40] ;  /* 0x0000400001947983 */ /* 0x000ea80000300800 */
[----:B------:R-:W2:Y:S02]  /*16f40*/  LDL.LU R3, [R1+0x44] ;  /* 0x0000440001037983 */ /* 0x000ea40000300800 */
[----:B------:R-:W-:Y:S01]  /*16f50*/  F2FP.PACK_AB R149, R162, R176 ;  /* 0x000000b0a295723e */ /* 0x000fe200000000ff */
[-C--:B------:R-:W-:Y:S01]  /*16f60*/  HMMA.16816.F32 R124, R144, R150.reuse, R124 ;  /* 0x00000096907c723c */ /* 0x080fe2000000187c */
[----:B------:R-:W1:Y:S07]  /*16f70*/  LDSM.16.MT88.4 R144, [R213+0xc800] ;  /* 0x00c80000d590783b */ /* 0x000e6e0000004200 */
[----:B------:R-:W-:Y:S01]  /*16f80*/  HMMA.16816.F32 R128, R140, R150, R128 ;  /* 0x000000968c80723c */ /* 0x000fe20000001880 */
[----:B------:R1:W5:Y:S04]  /*16f90*/  LDL.LU R222, [R1+0xb4] ;  /* 0x0000b40001de7983 */ /* 0x0003680000300800 */
[----:B------:R1:W5:Y:S02]  /*16fa0*/  LDL.LU R221, [R1+0xb0] ;  /* 0x0000b00001dd7983 */ /* 0x0003640000300800 */
[----:B------:R-:W-:Y:S02]  /*16fb0*/  F2FP.PACK_AB R140, R169, R138 ;  /* 0x0000008aa98c723e */ /* 0x000fe400000000ff */
[----:B------:R-:W-:Y:S01]  /*16fc0*/  F2FP.PACK_AB R141, R170, R163 ;  /* 0x000000a3aa8d723e */ /* 0x000fe200000000ff */
[----:B------:R1:W5:Y:S02]  /*16fd0*/  LDL.LU R220, [R1+0xac] ;  /* 0x0000ac0001dc7983 */ /* 0x0003640000300800 */
[----:B------:R-:W-:Y:S02]  /*16fe0*/  F2FP.PACK_AB R142, R173, R171 ;  /* 0x000000abad8e723e */ /* 0x000fe400000000ff */
[----:B------:R-:W-:Y:S02]  /*16ff0*/  F2FP.PACK_AB R143, R174, R172 ;  /* 0x000000acae8f723e */ /* 0x000fe400000000ff */
[----:B---3--:R-:W-:Y:S02]  /*17000*/  F2FP.PACK_AB R150, R175, R179 ;  /* 0x000000b3af96723e */ /* 0x008fe400000000ff */
[----:B----4-:R-:W-:Y:S03]  /*17010*/  F2FP.PACK_AB R151, R185, R168 ;  /* 0x000000a8b997723e */ /* 0x010fe600000000ff */
[-C--:B-1----:R-:W-:Y:S01]  /*17020*/  HMMA.16816.F32 R4, R140, R144.reuse, R4 ;  /* 0x000000908c04723c */ /* 0x082fe20000001804 */
[----:B--2---:R-:W-:Y:S01]  /*17030*/  FFMA.FTZ R2, R2, R148, R192 ;  /* 0x0000009402027223 */ /* 0x004fe200000100c0 */
[----:B------:R-:W-:Y:S01]  /*17040*/  F2FP.PACK_AB R148, R178, R177 ;  /* 0x000000b1b294723e */ /* 0x000fe200000000ff */
[----:B------:R-:W-:Y:S01]  /*17050*/  MUFU.EX2 R192, R198 ;  /* 0x000000c600c07308 */ /* 0x000fe20000000800 */
[----:B------:R-:W-:Y:S02]  /*17060*/  FFMA.FTZ R0, R0, R3, R155 ;  /* 0x0000000300007223 */ /* 0x000fe4000001009b */
[----:B------:R-:W-:Y:S01]  /*17070*/  FADD.FTZ R3, R206, R152 ;  /* 0x00000098ce037221 */ /* 0x000fe20000010000 */
[----:B------:R-:W-:Y:S02]  /*17080*/  F2FP.PACK_AB R206, R241, R242 ;  /* 0x000000f2f1ce723e */ /* 0x000fe400000000ff */
[C---:B------:R-:W-:Y:S03]  /*17090*/  HMMA.16816.F32 R8, R148.reuse, R144, R8 ;  /* 0x000000909408723c */ /* 0x040fe60000001808 */
[----:B------:R-:W-:Y:S02]  /*170a0*/  FADD.FTZ R0, R154, R0 ;  /* 0x000000009a007221 */ /* 0x000fe40000010000 */
[----:B------:R-:W-:Y:S01]  /*170b0*/  FADD.FTZ R139, R199, R2 ;  /* 0x00000002c78b7221 */ /* 0x000fe20000010000 */
[----:B------:R-:W-:Y:S01]  /*170c0*/  MUFU.EX2 R198, R187 ;  /* 0x000000bb00c67308 */ /* 0x000fe20000000800 */
[----:B------:R-:W-:Y:S02]  /*170d0*/  FADD.FTZ R161, R161, R0 ;  /* 0x00000000a1a17221 */ /* 0x000fe40000010000 */
[----:B------:R-:W-:Y:S01]  /*170e0*/  FADD.FTZ R0, R207, R153 ;  /* 0x00000099cf007221 */ /* 0x000fe20000010000 */
[-C--:B------:R-:W-:Y:S01]  /*170f0*/  HMMA.16816.F32 R12, R148, R146.reuse, R12 ;  /* 0x00000092940c723c */ /* 0x080fe2000000180c */
[----:B------:R-:W-:Y:S02]  /*17100*/  LDSM.16.MT88.4 R152, [R214+0xd000] ;  /* 0x00d00000d698783b */ /* 0x000fe40000004200 */
[----:B------:R-:W-:Y:S02]  /*17110*/  FADD.FTZ R138, R138, R0 ;  /* 0x000000008a8a7221 */ /* 0x000fe40000010000 */
[--C-:B------:R-:W-:Y:S01]  /*17120*/  FFMA.FTZ R0, R219, c[0x0][0x23c], -R137.reuse ;  /* 0x00008f00db007a23 */ /* 0x100fe20000010889 */
[----:B------:R-:W-:Y:S02]  /*17130*/  MUFU.EX2 R199, R186 ;  /* 0x000000ba00c77308 */ /* 0x000fe40000000800 */
[C---:B------:R-:W-:Y:S01]  /*17140*/  HMMA.16816.F32 R16, R140.reuse, R146, R16 ;  /* 0x000000928c10723c */ /* 0x040fe20000001810 */
[----:B------:R-:W1:Y:S03]  /*17150*/  LDSM.16.MT88.4 R144, [R214+0xc800] ;  /* 0x00c80000d690783b */ /* 0x000e660000004200 */
[--C-:B------:R-:W-:Y:S05]  /*17160*/  FFMA.FTZ R2, R249, c[0x0][0x23c], -R137.reuse ;  /* 0x00008f00f9027a23 */ /* 0x100fea0000010889 */
[----:B------:R2:W5:Y:S01]  /*17170*/  LDL.LU R219, [R1+0xa8] ;  /* 0x0000a80001db7983 */ /* 0x0005620000300800 */
[----:B------:R3:W-:Y:S10]  /*17180*/  MUFU.EX2 R210, R0 ;  /* 0x0000000000d27308 */ /* 0x0007f40000000800 */
[----:B------:R-:W-:Y:S10]  /*17190*/  MUFU.EX2 R249, R180 ;  /* 0x000000b400f97308 */ /* 0x000ff40000000800 */
[----:B------:R4:W-:Y:S01]  /*171a0*/  MUFU.EX2 R186, R2 ;  /* 0x0000000200ba7308 */ /* 0x0009e20000000800 */
[--C-:B---3--:R-:W-:Y:S02]  /*171b0*/  FFMA.FTZ R0, R218, c[0x0][0x23c], -R137.reuse ;  /* 0x00008f00da007a23 */ /* 0x108fe40000010889 */
[----:B------:R2:W5:Y:S07]  /*171c0*/  LDL.LU R218, [R1+0xa4] ;  /* 0x0000a40001da7983 */ /* 0x00056e0000300800 */
[----:B------:R3:W2:Y:S01]  /*171d0*/  MUFU.EX2 R211, R0 ;  /* 0x0000000000d37308 */ /* 0x0006a20000000800 */
[-C--:B-1----:R-:W-:Y:S08]  /*171e0*/  HMMA.16816.F32 R20, R140, R144.reuse, R20 ;  /* 0x000000908c14723c */ /* 0x082ff00000001814 */
[C---:B------:R-:W-:Y:S01]  /*171f0*/  HMMA.16816.F32 R24, R148.reuse, R144, R24 ;  /* 0x000000909418723c */ /* 0x040fe20000001818 */
[----:B------:R-:W-:Y:S03]  /*17200*/  MUFU.EX2 R187, R191 ;  /* 0x000000bf00bb7308 */ /* 0x000fe60000000800 */
[--C-:B----4-:R-:W-:Y:S04]  /*17210*/  FFMA.FTZ R2, R248, c[0x0][0x23c], -R137.reuse ;  /* 0x00008f00f8027a23 */ /* 0x110fe80000010889 */
[-C--:B------:R-:W-:Y:S03]  /*17220*/  HMMA.16816.F32 R28, R148, R146.reuse, R28 ;  /* 0x00000092941c723c */ /* 0x080fe6000000181c */
[----:B------:R1:W-:Y:S01]  /*17230*/  MUFU.EX2 R194, R2 ;  /* 0x0000000200c27308 */ /* 0x0003e20000000800 */
[--C-:B---3--:R-:W-:Y:S04]  /*17240*/  FFMA.FTZ R0, R217, c[0x0][0x23c], -R137.reuse ;  /* 0x00008f00d9007a23 */ /* 0x108fe80000010889 */
[C---:B------:R-:W-:Y:S01]  /*17250*/  HMMA.16816.F32 R32, R140.reuse, R146, R32 ;  /* 0x000000928c20723c */ /* 0x040fe20000001820 */
[----:B------:R-:W3:Y:S03]  /*17260*/  LDSM.16.MT88.4 R144, [R216+0xc800] ;  /* 0x00c80000d890783b */ /* 0x000ee60000004200 */
[----:B--2---:R-:W-:Y:S01]  /*17270*/  F2FP.PACK_AB R205, R211, R210 ;  /* 0x000000d2d3cd723e */ /* 0x004fe200000000ff */
[----:B------:R-:W-:Y:S04]  /*17280*/  MUFU.EX2 R209, R0 ;  /* 0x0000000000d17308 */ /* 0x000fe80000000800 */
[----:B------:R2:W5:Y:S03]  /*17290*/  LDL.LU R217, [R1+0xa0] ;  /* 0x0000a00001d97983 */ /* 0x0005660000300800 */
[--C-:B-1----:R-:W-:Y:S03]  /*172a0*/  FFMA.FTZ R2, R247, c[0x0][0x23c], -R137.reuse ;  /* 0x00008f00f7027a23 */ /* 0x102fe60000010889 */
[----:B------:R-:W-:Y:S10]  /*172b0*/  MUFU.EX2 R247, R183 ;  /* 0x000000b700f77308 */ /* 0x000ff40000000800 */
[----:B------:R1:W-:Y:S01]  /*172c0*/  MUFU.EX2 R191, R2 ;  /* 0x0000000200bf7308 */ /* 0x0003e20000000800 */
[-C--:B---3--:R-:W-:Y:S08]  /*172d0*/  HMMA.16816.F32 R36, R140, R144.reuse, R36 ;  /* 0x000000908c24723c */ /* 0x088ff00000001824 */
[C---:B------:R-:W-:Y:S01]  /*172e0*/  HMMA.16816.F32 R40, R148.reuse, R144, R40 ;  /* 0x000000909428723c */ /* 0x040fe20000001828 */
[--C-:B-1----:R-:W-:Y:S07]  /*172f0*/  FFMA.FTZ R2, R246, c[0x0][0x23c], -R137.reuse ;  /* 0x00008f00f6027a23 */ /* 0x102fee0000010889 */
[-C--:B------:R-:W-:Y:S01]  /*17300*/  HMMA.16816.F32 R44, R148, R146.reuse, R44 ;  /* 0x00000092942c723c */ /* 0x080fe2000000182c */
[----:B------:R1:W3:Y:S03]  /*17310*/  MUFU.EX2 R246, R164 ;  /* 0x000000a400f67308 */ /* 0x0002e60000000800 */
[----:B------:R-:W-:Y:S04]  /*17320*/  FFMA.FTZ R137, R136, c[0x0][0x23c], -R137 ;  /* 0x00008f0088897a23 */ /* 0x000fe80000010889 */
[C---:B------:R-:W-:Y:S01]  /*17330*/  HMMA.16816.F32 R48, R140.reuse, R146, R48 ;  /* 0x000000928c30723c */ /* 0x040fe20000001830 */
[----:B------:R-:W4:Y:S02]  /*17340*/  LDSM.16.MT88.4 R144, [R215+0xc800] ;  /* 0x00c80000d790783b */ /* 0x000f240000004200 */
[----:B------:R2:W-:Y:S06]  /*17350*/  MUFU.EX2 R201, R2 ;  /* 0x0000000200c97308 */ /* 0x0005ec0000000800 */
[----:B-1----:R-:W-:Y:S03]  /*17360*/  LDSM.16.MT88.4 R164, [R213+0xd800] ;  /* 0x00d80000d5a4783b */ /* 0x002fe60000004200 */
[----:B---3--:R-:W-:Y:S01]  /*17370*/  F2FP.PACK_AB R204, R243, R246 ;  /* 0x000000f6f3cc723e */ /* 0x008fe200000000ff */
[----:B--2---:R-:W-:Y:S02]  /*17380*/  FADD.FTZ R2, R160, R139 ;  /* 0x0000008ba0027221 */ /* 0x004fe40000010000 */
[----:B------:R-:W-:Y:S02]  /*17390*/  FADD.FTZ R160, R208, R3 ;  /* 0x00000003d0a07221 */ /* 0x000fe40000010000 */
[----:B------:R-:W-:Y:S01]  /*173a0*/  FADD.FTZ R3, R212, R161 ;  /* 0x000000a1d4037221 */ /* 0x000fe20000010000 */
[----:B------:R-:W1:Y:S01]  /*173b0*/  MUFU.EX2 R208, R137 ;  /* 0x0000008900d07308 */ /* 0x000e620000000800 */
[----:B------:R2:W5:Y:S01]  /*173c0*/  LDL.LU R212, [R1+0x9c] ;  /* 0x00009c0001d47983 */ /* 0x0005620000300800 */
[----:B------:R-:W-:Y:S02]  /*173d0*/  FADD.FTZ R139, R181, R2 ;  /* 0x00000002b58b7221 */ /* 0x000fe40000010000 */
[----:B------:R-:W-:Y:S02]  /*173e0*/  IMAD.MOV.U32 R181, RZ, RZ, R159 ;  /* 0x000000ffffb57224 */ /* 0x000fe400078e009f */
[----:B------:R-:W-:Y:S01]  /*173f0*/  LDSM.16.MT88.4 R156, [R216+0xd000] ;  /* 0x00d00000d89c783b */ /* 0x000fe20000004200 */
[----:B------:R-:W-:Y:S01]  /*17400*/  FADD.FTZ R0, R177, R139 ;  /* 0x0000008bb1007221 */ /* 0x000fe20000010000 */
[----:B------:R-:W-:Y:S01]  /*17410*/  F2FP.PACK_AB R139, R251, R250 ;  /* 0x000000fafb8b723e */ /* 0x000fe200000000ff */
[-C--:B----4-:R-:W-:Y:S01]  /*17420*/  HMMA.16816.F32 R52, R140, R144.reuse, R52 ;  /* 0x000000908c34723c */ /* 0x090fe20000001834 */
[----:B------:R-:W3:Y:S01]  /*17430*/  MUFU.EX2 R248, R181 ;  /* 0x000000b500f87308 */ /* 0x000ee20000000800 */
[----:B------:R-:W-:Y:S02]  /*17440*/  FADD.FTZ R3, R176, R3 ;  /* 0x00000003b0037221 */ /* 0x000fe40000010000 */
[----:B------:R-:W-:Y:S02]  /*17450*/  FADD.FTZ R136, R178, R0 ;  /* 0x00000000b2887221 */ /* 0x000fe40000010000 */
[----:B------:R-:W-:Y:S02]  /*17460*/  FADD.FTZ R0, R162, R3 ;  /* 0x00000003a2007221 */ /* 0x000fe40000010000 */
[C---:B------:R-:W-:Y:S01]  /*17470*/  HMMA.16816.F32 R56, R148.reuse, R144, R56 ;  /* 0x000000909438723c */ /* 0x040fe20000001838 */
[----:B------:R-:W-:Y:S03]  /*17480*/  FADD.FTZ R2, R163, R160 ;  /* 0x000000a0a3027221 */ /* 0x000fe60000010000 */
[----:B------:R-:W-:Y:S02]  /*17490*/  FADD.FTZ R0, R168, R0 ;  /* 0x00000000a8007221 */ /* 0x000fe40000010000 */
[----:B------:R-:W-:Y:S01]  /*174a0*/  FADD.FTZ R2, R170, R2 ;  /* 0x00000002aa027221 */ /* 0x000fe20000010000 */
[----:B-1----:R-:W-:Y:S01]  /*174b0*/  F2FP.PACK_AB R207, R208, R209 ;  /* 0x000000d1d0cf723e */ /* 0x002fe200000000ff */
[-C--:B------:R-:W-:Y:S01]  /*174c0*/  HMMA.16816.F32 R60, R148, R146.reuse, R60 ;  /* 0x00000092943c723c */ /* 0x080fe2000000183c */
[----:B------:R-:W-:Y:S03]  /*174d0*/  FADD.FTZ R137, R169, R138 ;  /* 0x0000008aa9897221 */ /* 0x000fe60000010000 */
[----:B------:R-:W-:Y:S01]  /*174e0*/  F2FP.PACK_AB R138, R252, R249 ;  /* 0x000000f9fc8a723e */ /* 0x000fe200000000ff */
[----:B------:R-:W-:Y:S02]  /*174f0*/  FADD.FTZ R3, R171, R137 ;  /* 0x00000089ab037221 */ /* 0x000fe40000010000 */
[----:B------:R-:W-:Y:S01]  /*17500*/  FADD.FTZ R2, R172, R2 ;  /* 0x00000002ac027221 */ /* 0x000fe20000010000 */
[C---:B------:R-:W-:Y:S01]  /*17510*/  HMMA.16816.F32 R64, R140.reuse, R146, R64 ;  /* 0x000000928c40723c */ /* 0x040fe20000001840 */
[----:B------:R-:W1:Y:S03]  /*17520*/  LDSM.16.MT88.4 R144, [R213+0xe800] ;  /* 0x00e80000d590783b */ /* 0x000e660000004200 */
[----:B---3--:R-:W-:Y:S01]  /*17530*/  F2FP.PACK_AB R137, R248, R245 ;  /* 0x000000f5f889723e */ /* 0x008fe200000000ff */
[----:B------:R-:W-:Y:S02]  /*17540*/  FADD.FTZ R3, R173, R3 ;  /* 0x00000003ad037221 */ /* 0x000fe40000010000 */
[----:B------:R-:W-:Y:S01]  /*17550*/  FADD.FTZ R193, R174, R2 ;  /* 0x00000002aec17221 */ /* 0x000fe20000010000 */
        /* <DEDUP_REMOVED lines=17> */
[----:B------:R-:W-:Y:S01]  /*17670*/  F2FP.PACK_AB R144, R195, R187 ;  /* 0x000000bbc390723e */ /* 0x000fe200000000ff */
[-C--:B------:R-:W-:Y:S01]  /*17680*/  HMMA.16816.F32 R124, R148, R146.reuse, R124 ;  /* 0x00000092947c723c */ /* 0x080fe2000000187c */
[----:B------:R-:W1:Y:S03]  /*17690*/  LDSM.16.MT88.4 R148, [R213+0xd000] ;  /* 0x00d00000d594783b */ /* 0x000e660000004200 */
[----:B------:R-:W-:Y:S04]  /*176a0*/  F2FP.PACK_AB R145, R194, R186 ;  /* 0x000000bac291723e */ /* 0x000fe800000000ff */
[----:B------:R-:W-:Y:S07]  /*176b0*/  HMMA.16816.F32 R128, R140, R146, R128 ;  /* 0x000000928c80723c */ /* 0x000fee0000001880 */
[----:B------:R-:W-:Y:S02]  /*176c0*/  F2FP.PACK_AB R140, R197, R184 ;  /* 0x000000b8c58c723e */ /* 0x000fe400000000ff */
[----:B------:R-:W-:Y:S03]  /*176d0*/  F2FP.PACK_AB R141, R196, R192 ;  /* 0x000000c0c48d723e */ /* 0x000fe600000000ff */
[----:B------:R-:W-:Y:S02]  /*176e0*/  F2FP.PACK_AB R142, R198, R188 ;  /* 0x000000bcc68e723e */ /* 0x000fe400000000ff */
[----:B------:R-:W-:Y:S02]  /*176f0*/  F2FP.PACK_AB R143, R199, R189 ;  /* 0x000000bdc78f723e */ /* 0x000fe400000000ff */
[----:B------:R-:W-:Y:S02]  /*17700*/  F2FP.PACK_AB R146, R200, R190 ;  /* 0x000000bec892723e */ /* 0x000fe400000000ff */
[----:B------:R-:W-:Y:S03]  /*17710*/  F2FP.PACK_AB R147, R201, R191 ;  /* 0x000000bfc993723e */ /* 0x000fe600000000ff */
        /* <DEDUP_REMOVED lines=37> */
[-C--:B------:R-:W-:Y:S07]  /*17970*/  HMMA.16816.F32 R124, R144, R154.reuse, R124 ;  /* 0x0000009a907c723c */ /* 0x080fee000000187c */
[----:B------:R-:W-:Y:S01]  /*17980*/  FADD.FTZ R144, R179, R136 ;  /* 0x00000088b3907221 */ /* 0x000fe20000010000 */
[----:B------:R-:W-:Y:S01]  /*17990*/  HMMA.16816.F32 R128, R140, R154, R128 ;  /* 0x0000009a8c80723c */ /* 0x000fe20000001880 */
[----:B------:R-:W-:Y:S01]  /*179a0*/  F2FP.PACK_AB R136, R247, R244 ;  /* 0x000000f4f788723e */ /* 0x000fe200000000ff */
[----:B------:R-:W3:Y:S02]  /*179b0*/  LDSM.16.MT88.4 R140, [R215+0xd800] ;  /* 0x00d80000d78c783b */ /* 0x000ee40000004200 */
[----:B------:R-:W-:Y:S04]  /*179c0*/  FADD.FTZ R2, R175, R144 ;  /* 0x00000090af027221 */ /* 0x000fe80000010000 */
[-C--:B------:R-:W-:Y:S02]  /*179d0*/  HMMA.16816.F32 R168, R136, R164.reuse, R4 ;  /* 0x000000a488a8723c */ /* 0x080fe40000001804 */
[----:B------:R-:W1:Y:S06]  /*179e0*/  LDSM.16.MT88.4 R4, [R213+0xf800] ;  /* 0x00f80000d504783b */ /* 0x000e6c0000004200 */
[C---:B------:R-:W-:Y:S02]  /*179f0*/  HMMA.16816.F32 R172, R204.reuse, R164, R8 ;  /* 0x000000a4ccac723c */ /* 0x040fe40000001808 */
[----:B------:R-:W1:Y:S06]  /*17a00*/  LDSM.16.MT88.4 R8, [R214+0xf800] ;  /* 0x00f80000d608783b */ /* 0x000e6c0000004200 */
[-C--:B------:R-:W-:Y:S02]  /*17a10*/  HMMA.16816.F32 R180, R204, R166.reuse, R12 ;  /* 0x000000a6ccb4723c */ /* 0x080fe4000000180c */
[----:B------:R-:W1:Y:S06]  /*17a20*/  LDSM.16.MT88.4 R12, [R216+0xf800] ;  /* 0x00f80000d80c783b */ /* 0x000e6c0000004200 */
[C---:B------:R-:W-:Y:S02]  /*17a30*/  HMMA.16816.F32 R164, R136.reuse, R166, R16 ;  /* 0x000000a688a4723c */ /* 0x040fe40000001810 */
[----:B------:R-:W1:Y:S06]  /*17a40*/  LDSM.16.MT88.4 R16, [R215+0xf800] ;  /* 0x00f80000d710783b */ /* 0x000e6c0000004200 */
[-C--:B----4-:R-:W-:Y:S07]  /*17a50*/  HMMA.16816.F32 R160, R136, R156.reuse, R20 ;  /* 0x0000009c88a0723c */ /* 0x090fee0000001814 */
[----:B------:R-:W-:Y:S01]  /*17a60*/  IMAD.MOV.U32 R23, RZ, RZ, R201 ;  /* 0x000000ffff177224 */ /* 0x000fe200078e00c9 */
[C---:B------:R-:W-:Y:S01]  /*17a70*/  HMMA.16816.F32 R176, R204.reuse, R156, R24 ;  /* 0x0000009cccb0723c */ /* 0x040fe20000001818 */
[----:B------:R-:W-:Y:S03]  /*17a80*/  IMAD.MOV.U32 R22, RZ, RZ, R200 ;  /* 0x000000ffff167224 */ /* 0x000fe600078e00c8 */
[----:B------:R-:W-:Y:S02]  /*17a90*/  IMAD.MOV.U32 R21, RZ, RZ, R199 ;  /* 0x000000ffff157224 */ /* 0x000fe400078e00c7 */
[----:B------:R-:W-:Y:S02]  /*17aa0*/  IMAD.MOV.U32 R20, RZ, RZ, R198 ;  /* 0x000000ffff147224 */ /* 0x000fe400078e00c6 */
[----:B------:R-:W-:Y:S04]  /*17ab0*/  IMAD.MOV.U32 R27, RZ, RZ, R191 ;  /* 0x000000ffff1b7224 */ /* 0x000fe800078e00bf */
[----:B------:R-:W-:Y:S02]  /*17ac0*/  IMAD.MOV.U32 R26, RZ, RZ, R190 ;  /* 0x000000ffff1a7224 */ /* 0x000fe400078e00be */
[----:B------:R-:W-:Y:S02]  /*17ad0*/  IMAD.MOV.U32 R25, RZ, RZ, R189 ;  /* 0x000000ffff197224 */ /* 0x000fe400078e00bd */
[----:B------:R-:W-:Y:S02]  /*17ae0*/  IMAD.MOV.U32 R24, RZ, RZ, R188 ;  /* 0x000000ffff187224 */ /* 0x000fe400078e00bc */
[-C--:B------:R-:W-:Y:S07]  /*17af0*/  HMMA.16816.F32 R188, R204, R158.reuse, R28 ;  /* 0x0000009eccbc723c */ /* 0x080fee000000181c */
[----:B------:R-:W-:Y:S01]  /*17b00*/  IMAD.MOV.U32 R30, RZ, RZ, R195 ;  /* 0x000000ffff1e7224 */ /* 0x000fe200078e00c3 */
[C---:B------:R-:W-:Y:S01]  /*17b10*/  HMMA.16816.F32 R156, R136.reuse, R158, R32 ;  /* 0x0000009e889c723c */ /* 0x040fe20000001820 */
[----:B------:R-:W-:Y:S03]  /*17b20*/  IMAD.MOV.U32 R31, RZ, RZ, R194 ;  /* 0x000000ffff1f7224 */ /* 0x000fe600078e00c2 */
[----:B------:R-:W-:Y:S02]  /*17b30*/  IMAD.MOV.U32 R28, RZ, RZ, R197 ;  /* 0x000000ffff1c7224 */ /* 0x000fe400078e00c5 */
[----:B------:R-:W-:Y:S02]  /*17b40*/  IMAD.MOV.U32 R29, RZ, RZ, R196 ;  /* 0x000000ffff1d7224 */ /* 0x000fe400078e00c4 */
[-C--:B-1----:R-:W-:Y:S01]  /*17b50*/  HMMA.16816.F32 R152, R136, R148.reuse, R36 ;  /* 0x000000948898723c */ /* 0x082fe20000001824 */
[----:B------:R-:W-:Y:S03]  /*17b60*/  IMAD.MOV.U32 R34, RZ, RZ, R187 ;  /* 0x000000ffff227224 */ /* 0x000fe600078e00bb */
[----:B------:R-:W-:Y:S02]  /*17b70*/  IMAD.MOV.U32 R35, RZ, RZ, R186 ;  /* 0x000000ffff237224 */ /* 0x000fe400078e00ba */
[----:B------:R-:W-:Y:S02]  /*17b80*/  FADD.FTZ R2, R34, R2 ;  /* 0x0000000222027221 */ /* 0x000fe40000010000 */
[----:B------:R-:W-:Y:S04]  /*17b90*/  IMAD.MOV.U32 R39, RZ, RZ, R184 ;  /* 0x000000ffff277224 */ /* 0x000fe800078e00b8 */
[----:B------:R-:W-:Y:S02]  /*17ba0*/  IMAD.MOV.U32 R38, RZ, RZ, R185 ;  /* 0x000000ffff267224 */ /* 0x000fe400078e00b9 */
[C---:B------:R-:W-:Y:S01]  /*17bb0*/  HMMA.16816.F32 R184, R204.reuse, R148, R40 ;  /* 0x00000094ccb8723c */ /* 0x040fe20000001828 */
[----:B------:R-:W-:Y:S02]  /*17bc0*/  IMAD.MOV.U32 R32, RZ, RZ, R193 ;  /* 0x000000ffff207224 */ /* 0x000fe400078e00c1 */
[----:B------:R-:W-:Y:S02]  /*17bd0*/  FADD.FTZ R0, R38, R0 ;  /* 0x0000000026007221 */ /* 0x000fe40000010000 */
[----:B------:R-:W-:Y:S02]  /*17be0*/  IMAD.MOV.U32 R33, RZ, RZ, R192 ;  /* 0x000000ffff217224 */ /* 0x000fe400078e00c0 */
[----:B------:R-:W-:Y:S01]  /*17bf0*/  FADD.FTZ R0, R35, R0 ;  /* 0x0000000023007221 */ /* 0x000fe20000010000 */
[-C--:B------:R-:W-:Y:S08]  /*17c00*/  HMMA.16816.F32 R196, R204, R150.reuse, R44 ;  /* 0x00000096ccc4723c */ /* 0x080ff0000000182c */
[C---:B------:R-:W-:Y:S08]  /*17c10*/  HMMA.16816.F32 R148, R136.reuse, R150, R48 ;  /* 0x000000968894723c */ /* 0x040ff00000001830 */
[-C--:B---3--:R-:W-:Y:S08]  /*17c20*/  HMMA.16816.F32 R144, R136, R140.reuse, R52 ;  /* 0x0000008c8890723c */ /* 0x088ff00000001834 */
[C---:B------:R-:W-:Y:S08]  /*17c30*/  HMMA.16816.F32 R192, R204.reuse, R140, R56 ;  /* 0x0000008cccc0723c */ /* 0x040ff00000001838 */
[-C--:B------:R-:W-:Y:S08]  /*17c40*/  HMMA.16816.F32 R200, R204, R142.reuse, R60 ;  /* 0x0000008eccc8723c */ /* 0x080ff0000000183c */
[C---:B------:R-:W-:Y:S08]  /*17c50*/  HMMA.16816.F32 R140, R136.reuse, R142, R64 ;  /* 0x0000008e888c723c */ /* 0x040ff00000001840 */
[-C--:B------:R-:W-:Y:S08]  /*17c60*/  HMMA.16816.F32 R68, R136, R4.reuse, R68 ;  /* 0x000000048844723c */ /* 0x080ff00000001844 */
[C---:B------:R-:W-:Y:S07]  /*17c70*/  HMMA.16816.F32 R72, R204.reuse, R4, R72 ;  /* 0x00000004cc48723c */ /* 0x040fee0000001848 */
[----:B------:R-:W-:Y:S01]  /*17c80*/  FADD.FTZ R5, R30, R2 ;  /* 0x000000021e057221 */ /* 0x000fe20000010000 */
[-C--:B------:R-:W-:Y:S01]  /*17c90*/  HMMA.16816.F32 R76, R204, R6.reuse, R76 ;  /* 0x00000006cc4c723c */ /* 0x080fe2000000184c */
[----:B------:R-:W-:Y:S03]  /*17ca0*/  FADD.FTZ R4, R39, R3 ;  /* 0x0000000327047221 */ /* 0x000fe60000010000 */
[----:B------:R-:W-:Y:S04]  /*17cb0*/  FADD.FTZ R3, R33, R32 ;  /* 0x0000002021037221 */ /* 0x000fe80000010000 */
        /* <DEDUP_REMOVED lines=24> */
[----:B------:R-:W-:Y:S04]  /*17e40*/  FADD.FTZ R2, R21, R2 ;  /* 0x0000000215027221 */ /* 0x000fe80000010000 */
[-C--:B------:R-:W-:Y:S01]  /*17e50*/  HMMA.16816.F32 R108, R204, R14.reuse, R108 ;  /* 0x0000000ecc6c723c */ /* 0x080fe2000000186c */
[----:B------:R-:W-:Y:S04]  /*17e60*/  FADD.FTZ R2, R245, R2 ;  /* 0x00000002f5027221 */ /* 0x000fe80000010000 */
[----:B------:R-:W-:Y:S02]  /*17e70*/  FADD.FTZ R3, R248, R2 ;  /* 0x00000002f8037221 */ /* 0x000fe40000010000 */
[----:B------:R-:W-:Y:S01]  /*17e80*/  FADD.FTZ R2, R243, R4 ;  /* 0x00000004f3027221 */ /* 0x000fe20000010000 */
[C---:B------:R-:W-:Y:S01]  /*17e90*/  HMMA.16816.F32 R112, R136.reuse, R14, R112 ;  /* 0x0000000e8870723c */ /* 0x040fe20000001870 */
[----:B------:R-:W-:Y:S03]  /*17ea0*/  FADD.FTZ R4, R249, R5 ;  /* 0x00000005f9047221 */ /* 0x000fe60000010000 */
[----:B------:R-:W-:Y:S02]  /*17eb0*/  FADD.FTZ R3, R250, R3 ;  /* 0x00000003fa037221 */ /* 0x000fe40000010000 */
[----:B------:R-:W-:Y:S02]  /*17ec0*/  FADD.FTZ R4, R252, R4 ;  /* 0x00000004fc047221 */ /* 0x000fe40000010000 */
[-C--:B------:R-:W-:Y:S01]  /*17ed0*/  HMMA.16816.F32 R116, R136, R16.reuse, R116 ;  /* 0x000000108874723c */ /* 0x080fe20000001874 */
[----:B------:R-:W-:Y:S02]  /*17ee0*/  FADD.FTZ R3, R251, R3 ;  /* 0x00000003fb037221 */ /* 0x000fe40000010000 */
[----:B------:R-:W-:Y:S01]  /*17ef0*/  STL [R1+0x38], R4 ;  /* 0x0000380401007387 */ /* 0x000fe20000100800 */
[----:B------:R-:W-:Y:S03]  /*17f00*/  FADD.FTZ R2, R242, R2 ;  /* 0x00000002f2027221 */ /* 0x000fe60000010000 */
[----:B------:R-:W-:Y:S01]  /*17f10*/  STL [R1+0x3c], R3 ;  /* 0x00003c0301007387 */ /* 0x000fe20000100800 */
[C---:B------:R-:W-:Y:S01]  /*17f20*/  HMMA.16816.F32 R120, R204.reuse, R16, R120 ;  /* 0x00000010cc78723c */ /* 0x040fe20000001878 */
[----:B------:R-:W-:Y:S05]  /*17f30*/  FADD.FTZ R2, R241, R2 ;  /* 0x00000002f1027221 */ /* 0x000fea0000010000 */
[----:B------:R1:W-:Y:S02]  /*17f40*/  STL [R1+0x40], R2 ;  /* 0x0000400201007387 */ /* 0x0003e40000100800 */
[-C--:B------:R-:W-:Y:S02]  /*17f50*/  HMMA.16816.F32 R124, R204, R18.reuse, R124 ;  /* 0x00000012cc7c723c */ /* 0x080fe4000000187c */
[----:B------:R2:W-:Y:S06]  /*17f60*/  STL [R1+0x44], R0 ;  /* 0x0000440001007387 */ /* 0x0005ec0000100800 */
[----:B------:R-:W-:Y:S07]  /*17f70*/  HMMA.16816.F32 R128, R136, R18, R128 ;  /* 0x000000128880723c */ /* 0x000fee0000001880 */
[----:B------:R-:W-:Y:S02]  /*17f80*/  IMAD.MOV.U32 R138, RZ, RZ, R132 ;  /* 0x000000ffff8a7224 */ /* 0x000fe400078e0084 */
[----:B------:R-:W-:Y:S03]  /*17f90*/  IMAD.MOV.U32 R136, RZ, RZ, R134 ;  /* 0x000000ffff887224 */ /* 0x000fe600078e0086 */
[----:B------:R-:W-:Y:S02]  /*17fa0*/  IMAD.MOV.U32 R137, RZ, RZ, R133 ;  /* 0x000000ffff897224 */ /* 0x000fe400078e0085 */
[----:B-1----:R-:W-:Y:S01]  /*17fb0*/  IMAD.MOV.U32 R2, RZ, RZ, R135 ;  /* 0x000000ffff027224 */ /* 0x002fe200078e0087 */
[----:B--2--5:R-:W-:-:S05]  /*17fc0*/  @P0 BRA `(.L_x_436) ;  /* 0xffffb22000000947 */ /* 0x024fca000383ffff */
.L_x_435:
[----:B------:R-:W2:Y:S01]  /*17fd0*/  LDL.LU R4, [R1+0x38] ;  /* 0x0000380001047983 */ /* 0x000ea20000300800 */
[----:B------:R-:W1:Y:S01]  /*17fe0*/  S2UR UR6, SR_CTAID.Y ;  /* 0x00000000000679c3 */ /* 0x000e620000002600 */
[----:B------:R-:W-:-:S02]  /*17ff0*/  UISETP.NE.AND UP4, UPT, UR10, -0x1, UPT ;  /* 0xffffffff0a00788c */ /* 0x000fc4000bf85270 */
[----:B------:R-:W3:Y:S01]  /*18000*/  LDL.LU R8, [R1+0x3c] ;  /* 0x00003c0001087983 */ /* 0x000ee20000300800 */
[----:B------:R-:W-:-:S03]  /*18010*/  ULDC.64 UR4, c[0x0][0x1e8] ;  /* 0x00007a0000047ab9 */ /* 0x000fc60000000a00 */
[----:B------:R-:W4:Y:S04]  /*18020*/  LDL.LU R7, [R1+0x40] ;  /* 0x0000400001077983 */ /* 0x000f280000300800 */
[----:B------:R-:W4:Y:S01]  /*18030*/  LDL.LU R6, [R1+0x44] ;  /* 0x0000440001067983 */ /* 0x000f220000300800 */
[----:B------:R-:W-:Y:S01]  /*18040*/  @UP4 UIMAD.WIDE.U32 UR14, UR10, UR4, URZ ;  /* 0x000000040a0e42a5 */ /* 0x000fe2000f8e003f */
[----:B------:R-:W1:Y:S01]  /*18050*/  S2UR UR12, SR_CTAID.Z ;  /* 0x00000000000c79c3 */ /* 0x000e620000002700 */
[----:B------:R-:W-:Y:S01]  /*18060*/  ULDC.U8 UR9, c[0x0][0x329] ;  /* 0x0000ca4000097ab9 */ /* 0x000fe20000000000 */
[----:B------:R-:W-:Y:S01]  /*18070*/  BSSY B0, `(.L_x_439) ;  /* 0x00001ae000007945 */ /* 0x000fe20003800000 */
[----:B------:R-:W-:Y:S02]  /*18080*/  @UP4 UIMAD UR7, UR10, UR5, UR15 ;  /* 0x000000050a0742a4 */ /* 0x000fe4000f8e020f */
[----:B------:R-:W-:-:S02]  /*18090*/  UISETP.NE.AND UP1, UPT, UR9, URZ, UPT ;  /* 0x0000003f0900728c */ /* 0x000fc4000bf25270 */
[----:B------:R-:W-:Y:S02]  /*180a0*/  ULDC.64 UR4, c[0x0][0x1e0] ;  /* 0x0000780000047ab9 */ /* 0x000fe40000000a00 */
[----:B------:R-:W-:Y:S02]  /*180b0*/  ULDC UR8, c[0x0][0x214] ;  /* 0x0000850000087ab9 */ /* 0x000fe40000000800 */
[----:B-1----:R-:W-:Y:S02]  /*180c0*/  @!UP4 USHF.R.S32.HI UR13, URZ, 0x1f, UR6 ;  /* 0x0000001f3f0dc899 */ /* 0x002fe40008011406 */
[----:B------:R-:W-:Y:S02]  /*180d0*/  @!UP4 UIMAD.WIDE.U32 UR20, UR6, UR4, URZ ;  /* 0x000000040614c2a5 */ /* 0x000fe4000f8e003f */
[----:B------:R-:W-:Y:S02]  /*180e0*/  @!UP4 UIMAD UR13, UR13, UR4, URZ ;  /* 0x000000040d0dc2a4 */ /* 0x000fe4000f8e023f */
[----:B------:R-:W-:-:S02]  /*180f0*/  @UP1 ULDC UR15, c[0x0][0x210] ;  /* 0x00008400000f1ab9 */ /* 0x000fc40000000800 */
[----:B------:R-:W-:Y:S02]  /*18100*/  ULDC.U8 UR4, c[0x0][0x328] ;  /* 0x0000ca0000047ab9 */ /* 0x000fe40000000000 */
[----:B------:R-:W-:Y:S02]  /*18110*/  UISETP.NE.AND UP3, UPT, UR4, URZ, UPT ;  /* 0x0000003f0400728c */ /* 0x000fe4000bf65270 */
[----:B------:R-:W-:Y:S02]  /*18120*/  @!UP4 UIMAD UR13, UR6, UR5, UR13 ;  /* 0x00000005060dc2a4 */ /* 0x000fe4000f8e020d */
[----:B------:R-:W-:Y:S01]  /*18130*/  UISETP.NE.OR UP2, UPT, UR9, URZ, !UP3 ;  /* 0x0000003f0900728c */ /* 0x000fe2000df45670 */
[----:B------:R-:W1:Y:S01]  /*18140*/  S2UR UR9, SR_CTAID.X ;  /* 0x00000000000979c3 */ /* 0x000e620000002500 */
[----:B------:R-:W-:Y:S02]  /*18150*/  ULDC UR5, c[0x0][0x234] ;  /* 0x00008d0000057ab9 */ /* 0x000fe40000000800 */
[----:B------:R-:W-:-:S02]  /*18160*/  @UP1 UIMAD UR15, UR15, UR8, URZ ;  /* 0x000000080f0f12a4 */ /* 0x000fc4000f8e023f */
[----:B------:R-:W-:Y:S02]  /*18170*/  UISETP.NE.OR UP0, UPT, UR10, -0x1, UP2 ;  /* 0xffffffff0a00788c */ /* 0x000fe40009705670 */
[----:B------:R-:W-:Y:S02]  /*18180*/  @!UP1 USEL UR15, UR8, UR5, !UP3 ;  /* 0x00000005080f9287 */ /* 0x000fe4000d800000 */
[----:B------:R-:W-:Y:S02]  /*18190*/  ULDC UR4, c[0x0][0x1c0] ;  /* 0x0000700000047ab9 */ /* 0x000fe40000000800 */
[----:B------:R-:W-:Y:S02]  /*181a0*/  @UP1 UMOV UR16, 0x1 ;  /* 0x0000000100101882 */ /* 0x000fe40000000000 */
[----:B------:R-:W-:Y:S02]  /*181b0*/  @!UP1 UIMAD UR16, UR15, UR4, URZ ;  /* 0x000000040f1092a4 */ /* 0x000fe4000f8e023f */
[----:B------:R-:W-:-:S02]  /*181c0*/  @UP1 ULDC UR17, c[0x0][0x210] ;  /* 0x0000840000111ab9 */ /* 0x000fc40000000800 */
[----:B------:R-:W-:Y:S02]  /*181d0*/  UIMAD UR4, UR6, UR16, URZ ;  /* 0x00000010060472a4 */ /* 0x000fe4000f8e023f */
[----:B------:R-:W-:Y:S02]  /*181e0*/  @!UP1 UMOV UR17, 0x1 ;  /* 0x0000000100119882 */ /* 0x000fe40000000000 */
[----:B------:R-:W-:Y:S02]  /*181f0*/  @!UP0 UIMAD UR10, UR6, UR8, URZ ;  /* 0x00000008060a82a4 */ /* 0x000fe4000f8e023f */
[----:B------:R-:W-:Y:S02]  /*18200*/  USEL UR4, UR4, URZ, UP2 ;  /* 0x0000003f04047287 */ /* 0x000fe40009000000 */
[----:B-1----:R-:W-:Y:S02]  /*18210*/  UIMAD UR9, UR9, UR17, URZ ;  /* 0x00000011090972a4 */ /* 0x002fe4000f8e023f */
[----:B------:R-:W-:-:S02]  /*18220*/  UIMAD UR15, UR12, UR15, UR4 ;  /* 0x0000000f0c0f72a4 */ /* 0x000fc4000f8e0204 */
[----:B------:R-:W-:Y:S02]  /*18230*/  USHF.L.U32 UR9, UR9, 0x7, URZ ;  /* 0x0000000709097899 */ /* 0x000fe4000800063f */
[----:B------:R-:W-:Y:S02]  /*18240*/  UMOV UR22, URZ ;  /* 0x0000003f00167c82 */ /* 0x000fe40008000000 */
[----:B------:R-:W-:Y:S02]  /*18250*/  @!UP2 UMOV UR22, UR10 ;  /* 0x0000000a0016ac82 */ /* 0x000fe40008000000 */
[----:B------:R-:W-:Y:S02]  /*18260*/  UMOV UR23, URZ ;  /* 0x0000003f00177c82 */ /* 0x000fe40008000000 */
[----:B------:R-:W-:Y:S02]  /*18270*/  USHF.R.S32.HI UR4, URZ, 0x1f, UR9 ;  /* 0x0000001f3f047899 */ /* 0x000fe40008011409 */
[----:B------:R-:W-:-:S02]  /*18280*/  @!UP2 USHF.R.S32.HI UR23, URZ, 0x1f, UR10 ;  /* 0x0000001f3f17a899 */ /* 0x000fc4000801140a */
[----:B------:R-:W-:Y:S02]  /*18290*/  USHF.R.S32.HI UR5, URZ, 0x1f, UR15 ;  /* 0x0000001f3f057899 */ /* 0x000fe4000801140f */
[----:B------:R-:W-:Y:S02]  /*182a0*/  UIADD3 UR9, UP1, UP0, UR9, UR22, UR15 ;  /* 0x0000001609097290 */ /* 0x000fe4000f83e00f */
[----:B------:R-:W-:Y:S02]  /*182b0*/  @!UP4 UIADD3 UR7, UR21, UR13, URZ ;  /* 0x0000000d1507c290 */ /* 0x000fe4000fffe03f */
[----:B------:R-:W-:Y:S02]  /*182c0*/  UIADD3.X UR4, UR4, UR23, UR5, UP1, UP0 ;  /* 0x0000001704047290 */ /* 0x000fe40008fe0405 */
[----:B------:R-:W-:Y:S01]  /*182d0*/  @!UP4 UMOV UR14, UR20 ;  /* 0x00000014000ecc82 */ /* 0x000fe20008000000 */
[----:B--2---:R-:W1:Y:S04]  /*182e0*/  SHFL.BFLY PT, R0, R4, 0x2, 0x1f ;  /* 0x0c401f0004007f89 */ /* 0x004e6800000e0000 */
[----:B---3--:R-:W2:Y:S04]  /*182f0*/  SHFL.BFLY PT, R3, R8, 0x2, 0x1f ;  /* 0x0c401f0008037f89 */ /* 0x008ea800000e0000 */
[----:B----4-:R-:W-:Y:S01]  /*18300*/  SHFL.BFLY PT, R5, R6, 0x2, 0x1f ;  /* 0x0c401f0006057f89 */ /* 0x010fe200000e0000 */
[----:B-1----:R-:W-:-:S03]  /*18310*/  FADD.FTZ R0, R0, R4 ;  /* 0x0000000400007221 */ /* 0x002fc60000010000 */
[----:B------:R-:W1:Y:S01]  /*18320*/  SHFL.BFLY PT, R4, R7, 0x2, 0x1f ;  /* 0x0c401f0007047f89 */ /* 0x000e6200000e0000 */
[----:B--2---:R-:W-:-:S03]  /*18330*/  FADD.FTZ R3, R3, R8 ;  /* 0x0000000803037221 */ /* 0x004fc60000010000 */
[----:B------:R-:W2:Y:S04]  /*18340*/  SHFL.BFLY PT, R2, R0, 0x1, 0x1f ;  /* 0x0c201f0000027f89 */ /* 0x000ea800000e0000 */
[----:B------:R-:W3:Y:S01]  /*18350*/  SHFL.BFLY PT, R136, R3, 0x1, 0x1f ;  /* 0x0c201f0003887f89 */ /* 0x000ee200000e0000 */
[----:B-1----:R-:W-:Y:S02]  /*18360*/  FADD.FTZ R4, R4, R7 ;  /* 0x0000000704047221 */ /* 0x002fe40000010000 */
[----:B--2---:R-:W-:Y:S01]  /*18370*/  FADD.FTZ R137, R0, R2 ;  /* 0x0000000200897221 */ /* 0x004fe20000010000 */
[----:B------:R-:W-:Y:S01]  /*18380*/  MOV R0, 0x3f800000 ;  /* 0x3f80000000007802 */ /* 0x000fe20000000f00 */
[----:B------:R-:W-:Y:S02]  /*18390*/  FADD.FTZ R2, R5, R6 ;  /* 0x0000000605027221 */ /* 0x000fe40000010000 */
[----:B------:R-:W1:Y:S01]  /*183a0*/  SHFL.BFLY PT, R6, R4, 0x1, 0x1f ;  /* 0x0c201f0004067f89 */ /* 0x000e6200000e0000 */
[----:B------:R-:W-:Y:S01]  /*183b0*/  FSETP.NE.FTZ.AND P5, PT, R137, RZ, PT ;  /* 0x000000ff8900720b */ /* 0x000fe20003fb5000 */
[----:B---3--:R-:W-:Y:S01]  /*183c0*/  FADD.FTZ R136, R3, R136 ;  /* 0x0000008803887221 */ /* 0x008fe20000010000 */
        /* <DEDUP_REMOVED lines=237> */
[----:B-1----:R-:W-:-:S03]  /*192a0*/  MOV R5, 0x40 ;  /* 0x0000004000057802 */ /* 0x002fc60000000f00 */
[----:B------:R1:W-:Y:S01]  /*192b0*/  STS [R2+0x2400], R13 ;  /* 0x0024000d02007388 */ /* 0x0003e20000000800 */
[----:B------:R-:W-:Y:S02]  /*192c0*/  SEL R5, R5, 0xffffffc0, !P2 ;  /* 0xffffffc005057807 */ /* 0x000fe40005000000 */
[C---:B--2---:R-:W-:Y:S02]  /*192d0*/  IADD3 R4, R0.reuse, R3, RZ ;  /* 0x0000000300047210 */ /* 0x044fe40007ffe0ff */
[-C--:B------:R-:W-:Y:S02]  /*192e0*/  IADD3 R3, R3, R2.reuse, RZ ;  /* 0x0000000203037210 */ /* 0x080fe40007ffe0ff */
[-C--:B---3--:R-:W-:Y:S01]  /*192f0*/  IADD3 R7, R0, R5.reuse, RZ ;  /* 0x0000000500077210 */ /* 0x088fe20007ffe0ff */
[----:B------:R2:W-:Y:S01]  /*19300*/  STS [R4], R12 ;  /* 0x0000000c04007388 */ /* 0x0005e20000000800 */
[----:B------:R-:W-:Y:S02]  /*19310*/  IADD3 R6, R4, R5, RZ ;  /* 0x0000000504067210 */ /* 0x000fe40007ffe0ff */
[----:B----4-:R-:W-:Y:S01]  /*19320*/  MOV R9, 0x7f800000 ;  /* 0x7f80000000097802 */ /* 0x010fe20000000f00 */
[----:B------:R-:W-:Y:S01]  /*19330*/  STS [R4+0x400], R11 ;  /* 0x0004000b04007388 */ /* 0x000fe20000000800 */
[----:B------:R-:W-:-:S03]  /*19340*/  IADD3 R8, R5, R2, RZ ;  /* 0x0000000205087210 */ /* 0x000fc60007ffe0ff */
[----:B------:R-:W-:Y:S01]  /*19350*/  STS [R3], R15 ;  /* 0x0000000f03007388 */ /* 0x000fe20000000800 */
[----:B------:R-:W-:-:S03]  /*19360*/  IADD3 R5, R3, R5, RZ ;  /* 0x0000000503057210 */ /* 0x000fc60007ffe0ff */
[----:B------:R3:W-:Y:S01]  /*19370*/  STS [R3+0x400], R14 ;  /* 0x0004000e03007388 */ /* 0x0007e20000000800 */
[----:B-1----:R-:W-:-:S03]  /*19380*/  MOV R13, 0x7f800000 ;  /* 0x7f800000000d7802 */ /* 0x002fc60000000f00 */
[----:B------:R-:W-:Y:S04]  /*19390*/  STS [R4+0x2000], R16 ;  /* 0x0020001004007388 */ /* 0x000fe80000000800 */
[----:B------:R-:W-:Y:S04]  /*193a0*/  STS [R4+0x2400], R17 ;  /* 0x0024001104007388 */ /* 0x000fe80000000800 */
[----:B------:R-:W-:Y:S01]  /*193b0*/  STS [R3+0x2000], R24 ;  /* 0x0020001803007388 */ /* 0x000fe20000000800 */
[----:B--2---:R-:W-:-:S03]  /*193c0*/  MOV R12, 0x7f800000 ;  /* 0x7f800000000c7802 */ /* 0x004fc60000000f00 */
[----:B------:R-:W-:Y:S04]  /*193d0*/  STS [R3+0x2400], R23 ;  /* 0x0024001703007388 */ /* 0x000fe80000000800 */
[----:B------:R-:W-:Y:S04]  /*193e0*/  STS [R7], R22 ;  /* 0x0000001607007388 */ /* 0x000fe80000000800 */
[----:B------:R-:W-:Y:S01]  /*193f0*/  STS [R7+0x400], R21 ;  /* 0x0004001507007388 */ /* 0x000fe20000000800 */
[----:B---3--:R-:W-:-:S03]  /*19400*/  MOV R14, 0x7f800000 ;  /* 0x7f800000000e7802 */ /* 0x008fc60000000f00 */
        /* <DEDUP_REMOVED lines=30> */
[----:B--2---:R-:W1:Y:S01]  /*195f0*/  @P5 MUFU.LG2 R2, R137 ;  /* 0x0000008900025308 */ /* 0x004e620000000c00 */
[----:B------:R-:W-:Y:S02]  /*19600*/  LOP3.LUT P1, RZ, R0, 0x3, RZ, 0xc0, !PT ;  /* 0x0000000300ff7812 */ /* 0x000fe4000782c0ff */
[----:B------:R-:W-:Y:S04]  /*19610*/  STS [R3+0x6000], R43 ;  /* 0x0060002b03007388 */ /* 0x000fe80000000800 */
[----:B------:R2:W-:Y:S01]  /*19620*/  STS [R3+0x6400], R42 ;  /* 0x0064002a03007388 */ /* 0x0005e20000000800 */
[----:B------:R-:W3:Y:S03]  /*19630*/  @P0 MUFU.LG2 R0, R138 ;  /* 0x0000008a00000308 */ /* 0x000ee60000000c00 */
[----:B------:R-:W-:Y:S04]  /*19640*/  STS [R7+0x4000], R41 ;  /* 0x0040002907007388 */ /* 0x000fe80000000800 */
[----:B------:R-:W-:Y:S04]  /*19650*/  STS [R7+0x4400], R40 ;  /* 0x0044002807007388 */ /* 0x000fe80000000800 */
[----:B------:R-:W-:Y:S04]  /*19660*/  STS [R8+0x4000], R37 ;  /* 0x0040002508007388 */ /* 0x000fe80000000800 */
[----:B------:R-:W-:Y:S01]  /*19670*/  STS [R8+0x4400], R36 ;  /* 0x0044002408007388 */ /* 0x000fe20000000800 */
[----:B-1----:R-:W-:-:S02]  /*19680*/  @P5 FMUL.FTZ R4, R2, 0.69314718246459960938 ;  /* 0x3f31721802045820 */ /* 0x002fc40000410000 */
[----:B---3--:R-:W-:Y:S01]  /*19690*/  @P0 FMUL.FTZ R0, R0, 0.69314718246459960938 ;  /* 0x3f31721800000820 */ /* 0x008fe20000410000 */
[----:B------:R-:W-:Y:S01]  /*196a0*/  STS [R7+0x6000], R39 ;  /* 0x0060002707007388 */ /* 0x000fe20000000800 */
[----:B------:R-:W-:Y:S02]  /*196b0*/  @P5 FFMA.FTZ R13, R135, c[0x0][0x238], R4 ;  /* 0x00008e00870d5a23 */ /* 0x000fe40000010004 */
[----:B------:R-:W-:Y:S01]  /*196c0*/  @P0 FFMA.FTZ R12, R132, c[0x0][0x238], R0 ;  /* 0x00008e00840c0a23 */ /* 0x000fe20000010000 */
[----:B------:R-:W-:Y:S01]  /*196d0*/  STS [R7+0x6400], R38 ;  /* 0x0064002607007388 */ /* 0x000fe20000000800 */
[----:B--2---:R-:W1:Y:S03]  /*196e0*/  @P4 MUFU.LG2 R3, R136 ;  /* 0x0000008800034308 */ /* 0x004e660000000c00 */
[----:B------:R-:W-:Y:S04]  /*196f0*/  STS [R8+0x6000], R35 ;  /* 0x0060002308007388 */ /* 0x000fe80000000800 */
[----:B------:R-:W-:Y:S04]  /*19700*/  STS [R8+0x6400], R34 ;  /* 0x0064002208007388 */ /* 0x000fe80000000800 */
[----:B------:R-:W-:Y:S04]  /*19710*/  STS [R6+0x4000], R33 ;  /* 0x0040002106007388 */ /* 0x000fe80000000800 */
[----:B------:R-:W-:Y:S01]  /*19720*/  STS [R6+0x4400], R32 ;  /* 0x0044002006007388 */ /* 0x000fe20000000800 */
[----:B-1----:R-:W-:-:S03]  /*19730*/  @P4 FMUL.FTZ R3, R3, 0.69314718246459960938 ;  /* 0x3f31721803034820 */ /* 0x002fc60000410000 */
[----:B------:R-:W-:Y:S01]  /*19740*/  STS [R5+0x4000], R29 ;  /* 0x0040001d05007388 */ /* 0x000fe20000000800 */
[----:B------:R-:W-:-:S03]  /*19750*/  @P4 FFMA.FTZ R14, R134, c[0x0][0x238], R3 ;  /* 0x00008e00860e4a23 */ /* 0x000fc60000010003 */
[----:B------:R-:W-:Y:S04]  /*19760*/  STS [R5+0x4400], R28 ;  /* 0x0044001c05007388 */ /* 0x000fe80000000800 */
[----:B------:R-:W-:Y:S04]  /*19770*/  STS [R6+0x6000], R31 ;  /* 0x0060001f06007388 */ /* 0x000fe80000000800 */
[----:B------:R-:W-:Y:S04]  /*19780*/  STS [R6+0x6400], R30 ;  /* 0x0064001e06007388 */ /* 0x000fe80000000800 */
[----:B------:R-:W-:Y:S04]  /*19790*/  STS [R5+0x6000], R27 ;  /* 0x0060001b05007388 */ /* 0x000fe80000000800 */
[----:B------:R1:W-:Y:S04]  /*197a0*/  STS [R5+0x6400], R68 ;  /* 0x0064004405007388 */ /* 0x0003e80000000800 */
[----:B------:R-:W-:Y:S06]  /*197b0*/  BAR.SYNC.DEFER_BLOCKING 0x0 ;  /* 0x0000000000007b1d */ /* 0x000fec0000010000 */
[----:B-1----:R-:W1:Y:S01]  /*197c0*/  @P3 MUFU.LG2 R5, R139 ;  /* 0x0000008b00053308 */ /* 0x002e620000000c00 */
[----:B------:R2:W3:Y:S04]  /*197d0*/  LDS.128 R20, [R233] ;  /* 0x00000000e9147984 */ /* 0x0004e80000000c00 */
[----:B------:R2:W4:Y:S04]  /*197e0*/  LDS.128 R32, [R233+0x800] ;  /* 0x00080000e9207984 */ /* 0x0005280000000c00 */
[----:B------:R2:W2:Y:S04]  /*197f0*/  LDS.128 R40, [R233+0x1000] ;  /* 0x00100000e9287984 */ /* 0x0004a80000000c00 */
[----:B------:R2:W2:Y:S01]  /*19800*/  LDS.128 R48, [R233+0x1800] ;  /* 0x00180000e9307984 */ /* 0x0004a20000000c00 */
[----:B-1----:R-:W-:-:S03]  /*19810*/  @P3 FMUL.FTZ R2, R5, 0.69314718246459960938 ;  /* 0x3f31721805023820 */ /* 0x002fc60000410000 */
[----:B------:R1:W1:Y:S01]  /*19820*/  LDS.128 R56, [R233+0x2000] ;  /* 0x00200000e9387984 */ /* 0x0002620000000c00 */
[----:B------:R-:W-:-:S03]  /*19830*/  @P3 FFMA.FTZ R9, R133, c[0x0][0x238], R2 ;  /* 0x00008e0085093a23 */ /* 0x000fc60000010002 */
        /* <DEDUP_REMOVED lines=49> */
.L_x_440:
[----:B--234-:R-:W-:Y:S05]  /*19b50*/  BSYNC B0 ;  /* 0x0000000000007941 */ /* 0x01cfea0003800000 */
.L_x_439:
[----:B------:R-:W2:Y:S04]  /*19b60*/  LDL.LU.64 R4, [R1+0x70] ;  /* 0x0000700001047983 */ /* 0x000ea80000300a00 */
[----:B------:R-:W3:Y:S04]  /*19b70*/  S2R R3, SR_TID.X ;  /* 0x0000000000037919 */ /* 0x000ee80000002100 */
[----:B------:R-:W4:Y:S01]  /*19b80*/  S2R R8, SR_CTAID.Z ;  /* 0x0000000000087919 */ /* 0x000f220000002700 */
[----:B------:R-:W-:-:S02]  /*19b90*/  USHF.R.S32.HI UR6, URZ, 0x1f, UR12 ;  /* 0x0000001f3f067899 */ /* 0x000fc4000801140c */
[----:B------:R-:W-:Y:S01]  /*19ba0*/  ULDC.64 UR4, c[0x0][0x1f0] ;  /* 0x00007c0000047ab9 */ /* 0x000fe20000000a00 */
[----:B------:R1:W5:Y:S01]  /*19bb0*/  LDL.64 R12, [R1+0x50] ;  /* 0x00005000010c7983 */ /* 0x0003620000100a00 */
[----:B------:R-:W-:Y:S01]  /*19bc0*/  UIMAD UR4, UR6, UR4, URZ ;  /* 0x00000004060472a4 */ /* 0x000fe2000f8e023f */
[----:B------:R-:W-:Y:S03]  /*19bd0*/  BSSY B0, `(.L_x_441) ;  /* 0x0000014000007945 */ /* 0x000fe60003800000 */
[----:B------:R-:W-:Y:S01]  /*19be0*/  UIMAD UR4, UR12, UR5, UR4 ;  /* 0x000000050c0472a4 */ /* 0x000fe2000f8e0204 */
[----:B---3--:R-:W-:-:S04]  /*19bf0*/  SHF.R.S32.HI R0, RZ, 0x1f, R3 ;  /* 0x0000001fff007819 */ /* 0x008fc80000011403 */
[----:B------:R-:W-:-:S04]  /*19c00*/  LEA.HI R0, R0, R3, RZ, 0x3 ;  /* 0x0000000300007211 */ /* 0x000fc800078f18ff */
[----:B------:R-:W-:Y:S02]  /*19c10*/  SHF.R.S32.HI R10, RZ, 0x3, R0 ;  /* 0x00000003ff0a7819 */ /* 0x000fe40000011400 */
[----:B--2---:R-:W-:-:S04]  /*19c20*/  IADD3 R2, P0, R4, UR14, RZ ;  /* 0x0000000e04027c10 */ /* 0x004fc8000ff1e0ff */
[----:B------:R-:W-:Y:S02]  /*19c30*/  IADD3.X R3, R5, UR7, RZ, P0, !PT ;  /* 0x0000000705037c10 */ /* 0x000fe400087fe4ff */
[----:B------:R-:W-:-:S03]  /*19c40*/  ISETP.GE.AND P0, PT, R10, UR11, PT ;  /* 0x0000000b0a007c0c */ /* 0x000fc6000bf06270 */
[----:B----4-:R-:W-:-:S05]  /*19c50*/  IMAD.WIDE.U32 R8, R8, c[0x0][0x1f0], R2 ;  /* 0x00007c0008087a25 */ /* 0x010fca00078e0002 */
[----:B------:R-:W-:-:S05]  /*19c60*/  IADD3 R7, R9, UR4, RZ ;  /* 0x0000000409077c10 */ /* 0x000fca000fffe0ff */
[----:B------:R-:W-:Y:S05]  /*19c70*/  @P0 BRA `(.L_x_442) ;  /* 0x0000009000000947 */ /* 0x000fea0003800000 */
[----:B-1----:R-:W-:Y:S01]  /*19c80*/  MOV R6, R8 ;  /* 0x0000000800067202 */ /* 0x002fe20000000f00 */
[----:B-----5:R-:W-:-:S04]  /*19c90*/  IMAD R0, R13, c[0x0][0x1e8], RZ ;  /* 0x00007a000d007a24 */ /* 0x020fc800078e02ff */
[----:B------:R-:W-:-:S04]  /*19ca0*/  IMAD.WIDE.U32 R2, R12, c[0x0][0x1e8], R6 ;  /* 0x00007a000c027a25 */ /* 0x000fc800078e0006 */
[----:B------:R-:W-:Y:S01]  /*19cb0*/  IMAD R0, R12, c[0x0][0x1ec], R0 ;  /* 0x00007b000c007a24 */ /* 0x000fe200078e0200 */
[----:B------:R-:W-:-:S04]  /*19cc0*/  LEA R4, P0, R2, c[0x0][0x1d0], 0x1 ;  /* 0x0000740002047a11 */ /* 0x000fc800078008ff */
[----:B------:R-:W-:-:S04]  /*19cd0*/  IADD3 R0, R0, R3, RZ ;  /* 0x0000000300007210 */ /* 0x000fc80007ffe0ff */
[----:B------:R-:W-:-:S05]  /*19ce0*/  LEA.HI.X R5, R2, c[0x0][0x1d4], R0, 0x1, P0 ;  /* 0x0000750002057a11 */ /* 0x000fca00000f0c00 */
[----:B------:R1:W-:Y:S04]  /*19cf0*/  STG.E.128 [R4.64], R20 ;  /* 0x0000001404007986 */ /* 0x0003e8000c101d12 */
[----:B------:R1:W-:Y:S02]  /*19d00*/  STG.E.128 [R4.64+0x80], R16 ;  /* 0x0000801004007986 */ /* 0x0003e4000c101d12 */
.L_x_442:
[----:B-1----:R-:W-:Y:S05]  /*19d10*/  BSYNC B0 ;  /* 0x0000000000007941 */ /* 0x002fea0003800000 */
.L_x_441:
[----:B------:R-:W-:Y:S01]  /*19d20*/  IADD3 R0, R10, 0x10, RZ ;  /* 0x000000100a007810 */ /* 0x000fe20007ffe0ff */
[----:B------:R-:W-:Y:S03]  /*19d30*/  BSSY B0, `(.L_x_443) ;  /* 0x000000f000007945 */ /* 0x000fe60003800000 */
[----:B------:R-:W-:-:S13]  /*19d40*/  ISETP.GE.AND P0, PT, R0, UR11, PT ;  /* 0x0000000b00007c0c */ /* 0x000fda000bf06270 */
[----:B------:R-:W-:Y:S05]  /*19d50*/  @P0 BRA `(.L_x_444) ;  /* 0x000000c000000947 */ /* 0x000fea0003800000 */
[----:B-----5:R-:W-:Y:S01]  /*19d60*/  IADD3 R4, P0, R12, 0x10, RZ ;  /* 0x000000100c047810 */ /* 0x020fe20007f1e0ff */
        /* <DEDUP_REMOVED lines=11> */
.L_x_444:
[----:B------:R-:W-:Y:S05]  /*19e20*/  BSYNC B0 ;  /* 0x0000000000007941 */ /* 0x000fea0003800000 */
.L_x_443:
[----:B------:R-:W-:Y:S01]  /*19e30*/  IADD3 R0, R10, 0x20, RZ ;  /* 0x000000200a007810 */ /* 0x000fe20007ffe0ff */
[----:B------:R-:W-:Y:S03]  /*19e40*/  BSSY B0, `(.L_x_445) ;  /* 0x000000f000007945 */ /* 0x000fe60003800000 */
[----:B------:R-:W-:-:S13]  /*19e50*/  ISETP.GE.AND P0, PT, R0, UR11, PT ;  /* 0x0000000b00007c0c */ /* 0x000fda000bf06270 */
[----:B------:R-:W-:Y:S05]  /*19e60*/  @P0 BRA `(.L_x_446) ;  /* 0x000000c000000947 */ /* 0x000fea0003800000 */
[----:B-1---5:R-:W-:Y:S01]  /*19e70*/  IADD3 R4, P0, R12, 0x20, RZ ;  /* 0x000000200c047810 */ /* 0x022fe20007f1e0ff */
        /* <DEDUP_REMOVED lines=11> */
.L_x_446:
[----:B------:R-:W-:Y:S05]  /*19f30*/  BSYNC B0 ;  /* 0x0000000000007941 */ /* 0x000fea0003800000 */
.L_x_445:
[----:B------:R-:W2:Y:S01]  /*19f40*/  LDL.LU R0, [R1+0x68] ;  /* 0x0000680001007983 */ /* 0x000ea20000300800 */
[----:B------:R-:W-:Y:S01]  /*19f50*/  BSSY B0, `(.L_x_447) ;  /* 0x000000f000007945 */ /* 0x000fe20003800000 */
[----:B--2---:R-:W-:-:S13]  /*19f60*/  ISETP.GE.AND P0, PT, R0, UR11, PT ;  /* 0x0000000b00007c0c */ /* 0x004fda000bf06270 */
        /* <DEDUP_REMOVED lines=13> */
.L_x_448:
[----:B------:R-:W-:Y:S05]  /*1a040*/  BSYNC B0 ;  /* 0x0000000000007941 */ /* 0x000fea0003800000 */
.L_x_447:
        /* <DEDUP_REMOVED lines=16> */
.L_x_450:
[----:B------:R-:W-:Y:S05]  /*1a150*/  BSYNC B0 ;  /* 0x0000000000007941 */ /* 0x000fea0003800000 */
.L_x_449:
        /* <DEDUP_REMOVED lines=16> */
.L_x_452:
[----:B------:R-:W-:Y:S05]  /*1a260*/  BSYNC B0 ;  /* 0x0000000000007941 */ /* 0x000fea0003800000 */
.L_x_451:
        /* <DEDUP_REMOVED lines=16> */
.L_x_454:
[----:B------:R-:W-:Y:S05]  /*1a370*/  BSYNC B0 ;  /* 0x0000000000007941 */ /* 0x000fea0003800000 */
.L_x_453:
[----:B------:R-:W2:Y:S02]  /*1a380*/  LDL.LU R0, [R1+0x90] ;  /* 0x0000900001007983 */ /* 0x000ea40000300800 */
[----:B--2---:R-:W-:-:S13]  /*1a390*/  ISETP.GE.AND P0, PT, R0, UR11, PT ;  /* 0x0000000b00007c0c */ /* 0x004fda000bf06270 */
[----:B------:R-:W-:Y:S05]  /*1a3a0*/  @P0 EXIT ;  /* 0x000000000000094d */ /* 0x000fea0003800000 */
[----:B-----5:R-:W-:Y:S01]  /*1a3b0*/  IADD3 R6, P0, R12, 0x70, RZ ;  /* 0x000000700c067810 */ /* 0x020fe20007f1e0ff */
        /* <DEDUP_REMOVED lines=12> */
.L_x_455:
        /* <DEDUP_REMOVED lines=16> */
.L_x_2380:


//--------------------- .text._ZN5flash16flash_fwd_kernelI23Flash_fwd_kernel_traitsILi128ELi128ELi64ELi4ELb0ELb0EN7cutlass6half_tE19Flash_kernel_traitsILi128ELi128ELi64ELi4ES3_EELb0ELb0ELb1ELb0ELb0ELb1ELb1ELb0EEEvNS_16Flash_fwd_paramsE --------------------------
	.section	.text._ZN5flash16flash_fwd_kernelI23Flash_fwd_kernel_traitsILi128ELi128ELi64ELi4ELb0ELb0EN7cutlass6half_tE19Flash_kernel_traitsILi128ELi128ELi64ELi4ES3_EELb0ELb0ELb1ELb0ELb0ELb1ELb1ELb0EEEvNS_16Flash_fwd_paramsE,"ax",@progbits
	.sectioninfo	@"SHI_REGISTERS=255"
	.align	128
        .global         _ZN5flash16flash_fwd_kernelI23Flash_fwd_kernel_traitsILi128ELi128ELi64ELi4ELb0ELb0EN7cutlass6half_tE19Flash_kernel_traitsILi128ELi128ELi64ELi4ES3_EELb0ELb0ELb1ELb0ELb0ELb1ELb1ELb0EEEvNS_16Flash_fwd_paramsE
        .type           _ZN5flash16flash_fwd_kernelI23Flash_fwd_kernel_traitsILi128ELi128ELi64ELi4ELb0ELb0EN7cutlass6half_tE19Flash_kernel_traitsILi128ELi128ELi64ELi4ES3_EELb0ELb0ELb1ELb0ELb0ELb1ELb1ELb0EEEvNS_16Flash_fwd_paramsE,@function
        .size           _ZN5flash16flash_fwd_kernelI23Flash_fwd_kernel_traitsILi128ELi128ELi64ELi4ELb0ELb0EN7cutlass6half_tE19Flash_kernel_traitsILi128ELi128ELi64ELi4ES3_EELb0ELb0ELb1ELb0ELb0ELb1ELb1ELb0EEEvNS_16Flash_fwd_paramsE,(.L_x_2381 - _ZN5flash16flash_fwd_kernelI23Flash_fwd_kernel_traitsILi128ELi128ELi64ELi4ELb0ELb0EN7cutlass6half_tE19Flash_kernel_traitsILi128ELi128ELi64ELi4ES3_EELb0ELb0ELb1ELb0ELb0ELb1ELb1ELb0EEEvNS_16Flash_fwd_paramsE)
        .other          _ZN5flash16flash_fwd_kernelI23Flash_fwd_kernel_traitsILi128ELi128ELi64ELi4ELb0ELb0EN7cutlass6half_tE19Flash_kernel_traitsILi128ELi128ELi64ELi4ES3_EELb0ELb0ELb1ELb0ELb0ELb1ELb1ELb0EEEvNS_16Flash_fwd_paramsE,@"STO_CUDA_ENTRY STV_DEFAULT"
_ZN5flash16flash_fwd_kernelI23Flash_fwd_kernel_traitsILi128ELi128ELi64ELi4ELb0ELb0EN7cutlass6half_tE19Flash_kernel_traitsILi128ELi128ELi64ELi4ES3_EELb0ELb0ELb1ELb0ELb0ELb1ELb1ELb0EEEvNS_16Flash_fwd_paramsE:
.text._ZN5flash16flash_fwd_kernelI23Flash_fwd_kernel_traitsILi128ELi128ELi64ELi4ELb0ELb0EN7cutlass6half_tE19Flash_kernel_traitsILi128ELi128ELi64ELi4ES3_EELb0ELb0ELb1ELb0ELb0ELb1ELb1ELb0EEEvNS_16Flash_fwd_paramsE:
        /* <DEDUP_REMOVED lines=56> */
.L_x_456:
[----:B------:R-:W-:Y:S02]  /*0380*/  ULDC UR6, c[0x0][0x218] ;  /* 0x0000860000067ab9 */ /* 0x000fe40000000800 */
.L_x_457:
        /* <DEDUP_REMOVED lines=116> */
.L_x_460:
[----:B------:R-:W-:Y:S05]  /*0ad0*/  BSYNC B0 ;  /* 0x0000000000007941 */ /* 0x000fea0003800000 */
.L_x_459:
        /* <DEDUP_REMOVED lines=16> */
.L_x_462:
[----:B------:R-:W-:Y:S05]  /*0be0*/  BSYNC B0 ;  /* 0x0000000000007941 */ /* 0x000fea0003800000 */
.L_x_461:
        /* <DEDUP_REMOVED lines=16> */
.L_x_464:
[----:B------:R-:W-:Y:S05]  /*0cf0*/  BSYNC B0 ;  /* 0x0000000000007941 */ /* 0x000fea0003800000 */
.L_x_463:
        /* <DEDUP_REMOVED lines=16> */
.L_x_466:
[----:B------:R-:W-:Y:S05]  /*0e00*/  BSYNC B0 ;  /* 0x0000000000007941 */ /* 0x000fea0003800000 */
.L_x_465:
        /* <DEDUP_REMOVED lines=16> */
.L_x_468:
[----:B------:R-:W-:Y:S05]  /*0f10*/  BSYNC B0 ;  /* 0x0000000000007941 */ /* 0x000fea0003800000 */
.L_x_467:
        /* <DEDUP_REMOVED lines=16> */
.L_x_470:
[----:B------:R-:W-:Y:S05]  /*1020*/  BSYNC B0 ;  /* 0x0000000000007941 */ /* 0x000fea0003800000 */
.L_x_469:
        /* <DEDUP_REMOVED lines=16> */
.L_x_472:
[----:B------:R-:W-:Y:S05]  /*1130*/  BSYNC B0 ;  /* 0x0000000000007941 */ /* 0x000fea0003800000 */
.L_x_471:
        /* <DEDUP_REMOVED lines=16> */
.L_x_474:
[----:B------:R-:W-:Y:S05]  /*1240*/  BSYNC B0 ;  /* 0x0000000000007941 */ /* 0x000fea0003800000 */
.L_x_473:
        /* <DEDUP_REMOVED lines=67> */
.L_x_458:
        /* <DEDUP_REMOVED lines=32> */
.L_x_475:
        /* <DEDUP_REMOVED lines=46> */
.L_x_476:
        /* <DEDUP_REMOVED lines=8> */
[----:B------:R-:W-:Y:S01]  /*1be0*/  SHF.R.S32.HI R2, RZ, 0x3, R0 ;  /* 0x00000003ff027819 */ /* 0x000fe20000011400 */
[----:B------:R-:W-:Y:S01]  /*1bf0*/  UIADD3 UR15, UR8, -0x1, URZ ;  /* 0xffffffff080f7890 */ /* 0x000fe2000fffe03f */
        /* <DEDUP_REMOVED lines=8> */
[----:B------:R-:W-:Y:S01]  /*1c80*/  ISETP.GE.AND P0, PT, R2, UR11, PT ;  /* 0x0000000b02007c0c */ /* 0x000fe2000bf06270 */
[----:B------:R-:W-:Y:S01]  /*1c90*/  IMAD.SHL.U32 R28, R32, 0x8, RZ ;  /* 0x00000008201c7824 */ /* 0x000fe200078e00ff */
[----:B------:R-:W-:Y:S01]  /*1ca0*/  IADD3 R25, R2, 0x20, RZ ;  /* 0x0000002002197810 */ /* 0x000fe20007ffe0ff */
[----:B------:R-:W-:Y:S01]  /*1cb0*/  UMOV UR12, 0x6 ;  /* 0x00000006000c7882 */ /* 0x000fe20000000000 */
        /* <DEDUP_REMOVED lines=8> */
[----:B------:R-:W-:Y:S01]  /*1d40*/  USHF.R.S32.HI UR17, URZ, 0x1f, UR15 ;  /* 0x0000001f3f117899 */ /* 0x000fe2000801140f */
[----:B------:R-:W-:Y:S01]  /*1d50*/  SHF.R.U32.HI R6, RZ, 0x3, R0 ;  /* 0x00000003ff067819 */ /* 0x000fe20000011600 */
[----:B------:R-:W-:Y:S01]  /*1d60*/  STL.64 [R1+0x68], R28 ;  /* 0x0000681c01007387 */ /* 0x000fe20000100a00 */
[----:B------:R-:W-:Y:S01]  /*1d70*/  LOP3.LUT R0, R0, 0x38, R28, 0xf8, !PT ;  /* 0x0000003800007812 */ /* 0x000fe200078ef81c */
[----:B--2---:R-:W-:Y:S01]  /*1d80*/  IMAD.WIDE.U32 R4, R7, c[0x0][0x1a8], R4 ;  /* 0x00006a0007047a25 */ /* 0x004fe200078e0004 */
[----:B------:R-:W-:-:S02]  /*1d90*/  @!P6 IADD3 R9, P1, R30, 0x10, RZ ;  /* 0x000000101e09e810 */ /* 0x000fc40007f3e0ff */
        /* <DEDUP_REMOVED lines=13> */
[----:B------:R-:W-:Y:S01]  /*1e70*/  @!P6 IMAD R14, R9, c[0x0][0x194], R0 ;  /* 0x00006500090eea24 */ /* 0x000fe200078e0200 */
[----:B------:R-:W-:Y:S01]  /*1e80*/  ISETP.GE.AND P3, PT, R16, UR11, PT ;  /* 0x0000000b10007c0c */ /* 0x000fe2000bf66270 */
[----:B------:R-:W-:Y:S01]  /*1e90*/  @!P5 IMAD.X R13, RZ, RZ, R31, P1 ;  /* 0x000000ffff0dd224 */ /* 0x000fe200008e061f */
[----:B------:R-:W-:Y:S01]  /*1ea0*/  @!P0 LEA R10, P1, R6, c[0x0][0x160], 0x1 ;  /* 0x00005800060a8a11 */ /* 0x000fe200078208ff */
[----:B------:R-:W-:Y:S01]  /*1eb0*/  @!P0 IMAD.IADD R0, R7, 0x1, R8 ;  /* 0x0000000107008824 */ /* 0x000fe200078e0208 */
[C---:B------:R-:W-:Y:S01]  /*1ec0*/  IADD3 R15, R2.reuse, 0x50, RZ ;  /* 0x00000050020f7810 */ /* 0x040fe20007ffe0ff */
[----:B------:R-:W-:Y:S01]  /*1ed0*/  @!P6 IMAD.WIDE.U32 R8, R9, c[0x0][0x190], R4 ;  /* 0x000064000908ea25 */ /* 0x000fe200078e0004 */
[----:B------:R-:W-:Y:S01]  /*1ee0*/  STL [R1+0x84], R16 ;  /* 0x0000841001007387 */ /* 0x000fe20000100800 */
[----:B------:R-:W-:Y:S01]  /*1ef0*/  IADD3 R27, R2, 0x70, RZ ;  /* 0x00000070021b7810 */ /* 0x000fe20007ffe0ff */
[----:B------:R-:W-:Y:S01]  /*1f00*/  USHF.L.U64.HI UR20, UR4, UR12, UR5 ;  /* 0x0000000c04147299 */ /* 0x000fe20008010205 */
[----:B------:R-:W-:Y:S01]  /*1f10*/  @!P0 LEA.HI.X R11, R6, c[0x0][0x164], R0, 0x1, P1 ;  /* 0x00005900060b8a11 */ /* 0x000fe200008f0c00 */
[----:B------:R-:W-:Y:S01]  /*1f20*/  @!P5 IMAD R0, R13, c[0x0][0x190], RZ ;  /* 0x000064000d00da24 */ /* 0x000fe200078e02ff */
[----:B------:R-:W-:Y:S01]  /*1f30*/  ISETP.GE.AND P2, PT, R15, UR11, PT ;  /* 0x0000000b0f007c0c */ /* 0x000fe2000bf46270 */
[----:B------:R-:W-:Y:S01]  /*1f40*/  IMAD.SHL.U32 R233, R233, 0x2, RZ ;  /* 0x00000002e9e97824 */ /* 0x000fe200078e00ff */
[----:B------:R-:W-:Y:S01]  /*1f50*/  STL [R1+0x88], R15 ;  /* 0x0000880f01007387 */ /* 0x000fe20000100800 */
[C---:B------:R-:W-:Y:S01]  /*1f60*/  @!P5 IMAD R13, R12.reuse, c[0x0][0x194], R0 ;  /* 0x000065000c0dda24 */ /* 0x040fe200078e0200 */
[----:B------:R-:W-:Y:S01]  /*1f70*/  UIMAD.WIDE.U32 UR26, UR4, 0x20, URZ ;  /* 0x00000020041a78a5 */ /* 0x000fe2000f8e003f */
[----:B------:R-:W-:Y:S01]  /*1f80*/  @!P5 IMAD.WIDE.U32 R6, R12, c[0x0][0x190], R4 ;  /* 0x000064000c06da25 */ /* 0x000fe200078e0004 */
[----:B------:R-:W-:Y:S01]  /*1f90*/  @!P6 LEA R12, P1, R8, c[0x0][0x160], 0x1 ;  /* 0x00005800080cea11 */ /* 0x000fe200078208ff */
[----:B------:R-:W-:Y:S01]  /*1fa0*/  @!PT LDS RZ, [RZ] ;  /* 0x00000000fffff984 */ /* 0x000fe20000000800 */
[----:B------:R-:W-:Y:S01]  /*1fb0*/  @!PT LDS RZ, [RZ] ;  /* 0x00000000fffff984 */ /* 0x000fe20000000800 */
[----:B------:R-:W-:Y:S01]  /*1fc0*/  @!PT LDS RZ, [RZ] ;  /* 0x00000000fffff984 */ /* 0x000fe20000000800 */
[----:B------:R1:W-:Y:S01]  /*1fd0*/  @!P0 LDGSTS.E.BYPASS.LTC128B.128 [R233], [R10.64] ;  /* 0x000000000ae98fae */ /* 0x0003e2000b901d52 */
[----:B------:R-:W-:Y:S01]  /*1fe0*/  LEA.HI R143, R26, R144, RZ, 0x5 ;  /* 0x000000901a8f7211 */ /* 0x000fe200078f28ff */
[----:B------:R-:W-:-:S02]  /*1ff0*/  @!P6 IMAD.IADD R0, R9, 0x1, R14 ;  /* 0x000000010900e824 */ /* 0x000fc400078e020e */
[----:B------:R-:W-:Y:S01]  /*2000*/  @!P5 IMAD.IADD R9, R7, 0x1, R13 ;  /* 0x000000010709d824 */ /* 0x000fe200078e020d */
[----:B------:R1:W-:Y:S01]  /*2010*/  @!P0 LDGSTS.E.BYPASS.LTC128B.128 [R233+0x4000], [R10.64+0x80] ;  /* 0x040000800ae98fae */ /* 0x0003e2000b901d52 */
[----:B------:R-:W-:Y:S02]  /*2020*/  @!P5 LEA R18, P0, R6, c[0x0][0x160], 0x1 ;  /* 0x000058000612da11 */ /* 0x000fe400078008ff */
[----:B------:R-:W-:Y:S02]  /*2030*/  @!P6 LEA.HI.X R13, R8, c[0x0][0x164], R0, 0x1, P1 ;  /* 0x00005900080dea11 */ /* 0x000fe400008f0c00 */
[----:B------:R-:W-:Y:S02]  /*2040*/  @!P4 IADD3 R7, P1, R30, 0x30, RZ ;  /* 0x000000301e07c810 */ /* 0x000fe40007f3e0ff */
[----:B------:R-:W-:Y:S01]  /*2050*/  @!P5 LEA.HI.X R19, R6, c[0x0][0x164], R9, 0x1, P0 ;  /* 0x000059000613da11 */ /* 0x000fe200000f0c09 */
[----:B------:R2:W-:Y:S01]  /*2060*/  @!P6 LDGSTS.E.BYPASS.LTC128B.128 [R233+0x800], [R12.64] ;  /* 0x008000000ce9efae */ /* 0x0005e2000b901d52 */
[----:B------:R-:W-:Y:S01]  /*2070*/  SHF.R.S32.HI R142, RZ, 0x5, R143 ;  /* 0x00000005ff8e7819 */ /* 0x000fe2000001148f */
[----:B------:R-:W-:-:S02]  /*2080*/  @!P4 IMAD.X R6, RZ, RZ, R31, P1 ;  /* 0x000000ffff06c224 */ /* 0x000fc400008e061f */
[----:B------:R2:W-:Y:S01]  /*2090*/  @!P6 LDGSTS.E.BYPASS.LTC128B.128 [R233+0x4800], [R12.64+0x80] ;  /* 0x048000800ce9efae */ /* 0x0005e2000b901d52 */
[----:B------:R-:W-:Y:S01]  /*20a0*/  ISETP.GE.AND P6, PT, R27, UR11, PT ;  /* 0x0000000b1b007c0c */ /* 0x000fe2000bfc6270 */
[----:B------:R-:W-:Y:S02]  /*20b0*/  @!P4 IMAD R6, R6, c[0x0][0x190], RZ ;  /* 0x000064000606ca24 */ /* 0x000fe400078e02ff */
[----:B------:R3:W-:Y:S02]  /*20c0*/  @!P5 LDGSTS.E.BYPASS.LTC128B.128 [R233+0x1000], [R18.64] ;  /* 0x0100000012e9dfae */ /* 0x0007e4000b901d52 */
[C---:B------:R-:W-:Y:S02]  /*20d0*/  @!P4 IMAD R14, R7.reuse, c[0x0][0x194], R6 ;  /* 0x00006500070eca24 */ /* 0x040fe400078e0206 */
[----:B------:R-:W-:Y:S01]  /*20e0*/  @!P4 IMAD.WIDE.U32 R6, R7, c[0x0][0x190], R4 ;  /* 0x000064000706ca25 */ /* 0x000fe200078e0004 */
[----:B------:R3:W-:Y:S03]  /*20f0*/  @!P5 LDGSTS.E.BYPASS.LTC128B.128 [R233+0x5000], [R18.64+0x80] ;  /* 0x0500008012e9dfae */ /* 0x0007e6000b901d52 */
[----:B------:R-:W-:Y:S01]  /*2100*/  @!P4 IMAD.IADD R7, R7, 0x1, R14 ;  /* 0x000000010707c824 */ /* 0x000fe200078e020e */
[----:B-1----:R-:W-:-:S02]  /*2110*/  IADD3 R11, R2, 0x60, RZ ;  /* 0x00000060020b7810 */ /* 0x002fc40007ffe0ff */
[C---:B------:R-:W-:Y:S02]  /*2120*/  @!P3 IADD3 R10, P0, R30.reuse, 0x40, RZ ;  /* 0x000000401e0ab810 */ /* 0x040fe40007f1e0ff */
[----:B------:R-:W-:Y:S01]  /*2130*/  ISETP.GE.AND P1, PT, R11, UR11, PT ;  /* 0x0000000b0b007c0c */ /* 0x000fe2000bf26270 */
[----:B------:R1:W-:Y:S02]  /*2140*/  STL [R1+0x8c], R11 ;  /* 0x00008c0b01007387 */ /* 0x0003e40000100800 */
[--C-:B------:R-:W-:Y:S01]  /*2150*/  @!P3 IMAD.X R0, RZ, RZ, R31.reuse, P0 ;  /* 0x000000ffff00b224 */ /* 0x100fe200000e061f */
[----:B------:R-:W-:Y:S01]  /*2160*/  @!P2 IADD3 R8, P0, R30, 0x50, RZ ;  /* 0x000000501e08a810 */ /* 0x000fe20007f1e0ff */
[----:B------:R-:W-:Y:S04]  /*2170*/  STL [R1+0x80], R27 ;  /* 0x0000801b01007387 */ /* 0x000fe80000100800 */
[----:B------:R-:W-:-:S04]  /*2180*/  @!P2 IMAD.X R9, RZ, RZ, R31, P0 ;  /* 0x000000ffff09a224 */ /* 0x000fc800000e061f */
[----:B------:R-:W-:-:S04]  /*2190*/  @!P2 IMAD R9, R9, c[0x0][0x190], RZ ;  /* 0x000064000909aa24 */ /* 0x000fc800078e02ff */
[C---:B------:R-:W-:Y:S02]  /*21a0*/  @!P2 IMAD R22, R8.reuse, c[0x0][0x194], R9 ;  /* 0x000065000816aa24 */ /* 0x040fe400078e0209 */
[----:B------:R-:W-:-:S04]  /*21b0*/  @!P2 IMAD.WIDE.U32 R8, R8, c[0x0][0x190], R4 ;  /* 0x000064000808aa25 */ /* 0x000fc800078e0004 */
[----:B-1----:R-:W-:Y:S01]  /*21c0*/  @!P3 IMAD R11, R0, c[0x0][0x190], RZ ;  /* 0x00006400000bba24 */ /* 0x002fe200078e02ff */
[----:B------:R-:W-:-:S03]  /*21d0*/  @!P1 IADD3 R0, P0, R30, 0x60, RZ ;  /* 0x000000601e009810 */ /* 0x000fc60007f1e0ff */
[----:B------:R-:W-:Y:S02]  /*21e0*/  @!P3 IMAD R16, R10, c[0x0][0x194], R11 ;  /* 0x000065000a10ba24 */ /* 0x000fe400078e020b */
[----:B------:R-:W-:Y:S01]  /*21f0*/  @!P1 IMAD.X R15, RZ, RZ, R31, P0 ;  /* 0x000000ffff0f9224 */ /* 0x000fe200000e061f */
[----:B------:R-:W-:Y:S01]  /*2200*/  @!P4 LEA R14, P0, R6, c[0x0][0x160], 0x1 ;  /* 0x00005800060eca11 */ /* 0x000fe200078008ff */
[----:B------:R-:W-:-:S04]  /*2210*/  @!P3 IMAD.WIDE.U32 R10, R10, c[0x0][0x190], R4 ;  /* 0x000064000a0aba25 */ /* 0x000fc800078e0004 */
        /* <DEDUP_REMOVED lines=8> */
[C---:B--2---:R-:W-:Y:S01]  /*22a0*/  @!P2 LEA R12, P0, R8.reuse, c[0x0][0x160], 0x1 ;  /* 0x00005800080caa11 */ /* 0x044fe200078008ff */
[----:B------:R-:W-:Y:S01]  /*22b0*/  @!P2 IMAD.IADD R0, R9, 0x1, R22 ;  /* 0x000000010900a824 */ /* 0x000fe200078e0216 */
[----:B------:R-:W-:Y:S01]  /*22c0*/  SHF.R.S32.HI R22, RZ, 0x1f, R21 ;  /* 0x0000001fff167819 */ /* 0x000fe20000011415 */
[----:B------:R1:W-:Y:S03]  /*22d0*/  @!P4 LDGSTS.E.BYPASS.LTC128B.128 [R233+0x5800], [R14.64+0x80] ;  /* 0x058000800ee9cfae */ /* 0x0003e6000b901d52 */
[----:B------:R-:W-:Y:S01]  /*22e0*/  @!P2 LEA.HI.X R13, R8, c[0x0][0x164], R0, 0x1, P0 ;  /* 0x00005900080daa11 */ /* 0x000fe200000f0c00 */
[----:B------:R-:W-:Y:S01]  /*22f0*/  @!P1 IMAD.IADD R0, R7, 0x1, R20 ;  /* 0x0000000107009824 */ /* 0x000fe200078e0214 */
[C---:B------:R-:W-:Y:S01]  /*2300*/  @!P1 LEA R10, P0, R6.reuse, c[0x0][0x160], 0x1 ;  /* 0x00005800060a9a11 */ /* 0x040fe200078008ff */
[----:B------:R2:W-:Y:S03]  /*2310*/  @!P3 LDGSTS.E.BYPASS.LTC128B.128 [R233+0x2000], [R16.64] ;  /* 0x0200000010e9bfae */ /* 0x0005e6000b901d52 */
[----:B------:R-:W-:Y:S01]  /*2320*/  @!P1 LEA.HI.X R11, R6, c[0x0][0x164], R0, 0x1, P0 ;  /* 0x00005900060b9a11 */ /* 0x000fe200000f0c00 */
[----:B------:R-:W-:Y:S01]  /*2330*/  IMAD R0, R3, c[0x0][0x198], RZ ;  /* 0x0000660003007a24 */ /* 0x000fe200078e02ff */
[----:B------:R-:W-:Y:S01]  /*2340*/  @!P6 IADD3 R8, P0, R30, 0x70, RZ ;  /* 0x000000701e08e810 */ /* 0x000fe20007f1e0ff */
[----:B------:R-:W-:Y:S01]  /*2350*/  IMAD.WIDE.U32 R6, R2, c[0x0][0x198], R28 ;  /* 0x0000660002067a25 */ /* 0x000fe200078e001c */
[----:B------:R2:W-:Y:S01]  /*2360*/  @!P3 LDGSTS.E.BYPASS.LTC128B.128 [R233+0x6000], [R16.64+0x80] ;  /* 0x0600008010e9bfae */ /* 0x0005e2000b901d52 */
[----:B------:R-:W-:-:S02]  /*2370*/  ISETP.GE.AND P3, PT, R25, UR6, PT ;  /* 0x0000000619007c0c */ /* 0x000fc4000bf66270 */
[----:B------:R-:W-:Y:S01]  /*2380*/  IMAD R9, R2, c[0x0][0x19c], R0 ;  /* 0x0000670002097a24 */ /* 0x000fe200078e0200 */
[----:B------:R4:W-:Y:S01]  /*2390*/  @!P2 LDGSTS.E.BYPASS.LTC128B.128 [R233+0x2800], [R12.64] ;  /* 0x028000000ce9afae */ /* 0x0009e2000b901d52 */
[----:B------:R-:W-:Y:S01]  /*23a0*/  @!P6 IMAD.X R0, RZ, RZ, R31, P0 ;  /* 0x000000ffff00e224 */ /* 0x000fe200000e061f */
[----:B------:R-:W-:Y:S01]  /*23b0*/  IADD3 R6, P0, R6, UR22, RZ ;  /* 0x0000001606067c10 */ /* 0x000fe2000ff1e0ff */
[----:B------:R-:W-:Y:S01]  /*23c0*/  USHF.L.U32 UR22, UR4, 0x6, URZ ;  /* 0x0000000604167899 */ /* 0x000fe2000800063f */
[----:B------:R4:W-:Y:S01]  /*23d0*/  @!P2 LDGSTS.E.BYPASS.LTC128B.128 [R233+0x6800], [R12.64+0x80] ;  /* 0x068000800ce9afae */ /* 0x0009e2000b901d52 */
[----:B------:R-:W-:Y:S01]  /*23e0*/  @!P6 IMAD R20, R0, c[0x0][0x190], RZ ;  /* 0x000064000014ea24 */ /* 0x000fe200078e02ff */
[----:B------:R-:W-:Y:S01]  /*23f0*/  IADD3.X R7, R7, UR7, R9, P0, !PT ;  /* 0x0000000707077c10 */ /* 0x000fe200087fe409 */
[----:B------:R-:W-:Y:S01]  /*2400*/  IMAD R0, R22, c[0x0][0x1b0], RZ ;  /* 0x00006c0016007a24 */ /* 0x000fe200078e02ff */
[----:B------:R-:W-:Y:S01]  /*2410*/  ISETP.GE.AND P0, PT, R24, UR6, PT ;  /* 0x0000000618007c0c */ /* 0x000fe2000bf06270 */
[----:B------:R-:W-:Y:S01]  /*2420*/  UIMAD UR7, UR20, UR15, URZ ;  /* 0x0000000f140772a4 */ /* 0x000fe2000f8e023f */
[----:B------:R-:W-:Y:S01]  /*2430*/  IMAD.U32 R163, RZ, RZ, UR22 ;  /* 0x00000016ffa37e24 */ /* 0x000fe2000f8e00ff */
[----:B------:R-:W-:Y:S01]  /*2440*/  ISETP.GE.AND P2, PT, R2, UR6, PT ;  /* 0x0000000602007c0c */ /* 0x000fe2000bf46270 */
[C---:B------:R-:W-:Y:S01]  /*2450*/  IMAD R0, R21.reuse, c[0x0][0x1b4], R0 ;  /* 0x00006d0015007a24 */ /* 0x040fe200078e0200 */
[----:B------:R-:W-:Y:S01]  /*2460*/  UIMAD UR7, UR17, UR22, UR7 ;  /* 0x00000016110772a4 */ /* 0x000fe2000f8e0207 */
[----:B------:R-:W-:Y:S01]  /*2470*/  IMAD.WIDE.U32 R30, R21, c[0x0][0x1b0], R6 ;  /* 0x00006c00151e7a25 */ /* 0x000fe200078e0006 */
[----:B------:R5:W-:Y:S03]  /*2480*/  @!P1 LDGSTS.E.BYPASS.LTC128B.128 [R233+0x3000], [R10.64] ;  /* 0x030000000ae99fae */ /* 0x000be6000b901d52 */
[----:B------:R-:W-:Y:S01]  /*2490*/  IMAD.IADD R165, R31, 0x1, R0 ;  /* 0x000000011fa57824 */ /* 0x000fe200078e0200 */
[----:B------:R5:W-:Y:S01]  /*24a0*/  @!P1 LDGSTS.E.BYPASS.LTC128B.128 [R233+0x7000], [R10.64+0x80] ;  /* 0x070000800ae99fae */ /* 0x000be2000b901d52 */
[----:B------:R-:W-:Y:S01]  /*24b0*/  IMAD.MOV.U32 R164, RZ, RZ, R30 ;  /* 0x000000ffffa47224 */ /* 0x000fe200078e001e */
[----:B------:R-:W-:Y:S01]  /*24c0*/  ISETP.GE.AND P1, PT, R25, UR6, PT ;  /* 0x0000000619007c0c */ /* 0x000fe2000bf26270 */
[C---:B------:R-:W-:Y:S01]  /*24d0*/  @!P6 IMAD R20, R8.reuse, c[0x0][0x194], R20 ;  /* 0x000065000814ea24 */ /* 0x040fe200078e0214 */
[----:B------:R-:W-:Y:S01]  /*24e0*/  STL.64 [R1+0x60], R30 ;  /* 0x0000601e01007387 */ /* 0x000fe20000100a00 */
[----:B------:R-:W-:-:S03]  /*24f0*/  @!P6 IMAD.WIDE.U32 R8, R8, c[0x0][0x190], R4 ;  /* 0x000064000808ea25 */ /* 0x000fc600078e0004 */
[----:B------:R-:W-:Y:S01]  /*2500*/  STL.64 [R1+0x58], R164 ;  /* 0x000058a401007387 */ /* 0x000fe20000100a00 */
[----:B------:R-:W-:Y:S01]  /*2510*/  IMAD.U32 R0, RZ, RZ, UR4 ;  /* 0x00000004ff007e24 */ /* 0x000fe2000f8e00ff */
[----:B------:R-:W-:Y:S01]  /*2520*/  @!P6 LEA R6, P4, R8, c[0x0][0x160], 0x1 ;  /* 0x000058000806ea11 */ /* 0x000fe200078808ff */
[----:B------:R-:W-:-:S04]  /*2530*/  IMAD.WIDE.U32 R4, R163, UR15, R164 ;  /* 0x0000000fa3047c25 */ /* 0x000fc8000f8e00a4 */
[----:B-1----:R-:W-:Y:S01]  /*2540*/  IMAD.U32 R15, RZ, RZ, UR4 ;  /* 0x00000004ff0f7e24 */ /* 0x002fe2000f8e00ff */
[----:B------:R-:W-:Y:S01]  /*2550*/  @!P0 LEA R0, P5, R0, R4, 0x4 ;  /* 0x0000000400008211 */ /* 0x000fe200078a20ff */
[----:B------:R-:W-:Y:S01]  /*2560*/  IMAD.U32 R14, RZ, RZ, UR5 ;  /* 0x00000005ff0e7e24 */ /* 0x000fe2000f8e00ff */
[----:B------:R-:W-:Y:S01]  /*2570*/  IADD3 R5, R5, UR7, RZ ;  /* 0x0000000705057c10 */ /* 0x000fe2000fffe0ff */
[----:B------:R-:W-:Y:S01]  /*2580*/  @!P6 IMAD.IADD R7, R9, 0x1, R20 ;  /* 0x000000010907e824 */ /* 0x000fe200078e0214 */
[----:B------:R-:W-:Y:S02]  /*2590*/  USHF.L.U32 UR7, UR5, 0x5, URZ ;  /* 0x0000000505077899 */ /* 0x000fe4000800063f */
[----:B------:R-:W-:Y:S02]  /*25a0*/  @!P0 LEA.HI.X R9, R15, R5, R14, 0x4, P5 ;  /* 0x000000050f098211 */ /* 0x000fe400028f240e */
[----:B------:R-:W-:Y:S02]  /*25b0*/  @!P6 LEA.HI.X R7, R8, c[0x0][0x164], R7, 0x1, P4 ;  /* 0x000059000807ea11 */ /* 0x000fe400020f0c07 */
[----:B------:R-:W-:-:S02]  /*25c0*/  @!P0 LEA R8, P5, R0, c[0x0][0x168], 0x1 ;  /* 0x00005a0000088a11 */ /* 0x000fc400078a08ff */
[----:B-----5:R-:W-:Y:S01]  /*25d0*/  LEA.HI R11, R26, R144, RZ, 0x4 ;  /* 0x000000901a0b7211 */ /* 0x020fe200078f20ff */
[----:B------:R1:W-:Y:S01]  /*25e0*/  @!P6 LDGSTS.E.BYPASS.LTC128B.128 [R233+0x3800], [R6.64] ;  /* 0x0380000006e9efae */ /* 0x0003e2000b901d52 */
[----:B------:R-:W-:Y:S02]  /*25f0*/  @!P0 LEA.HI.X R9, R0, c[0x0][0x16c], R9, 0x1, P5 ;  /* 0x00005b0000098a11 */ /* 0x000fe400028f0c09 */
[C---:B------:R-:W-:Y:S01]  /*2600*/  LOP3.LUT R0, R11.reuse, 0xfffffff0, RZ, 0xc0, !PT ;  /* 0xfffffff00b007812 */ /* 0x040fe200078ec0ff */
[----:B------:R1:W-:Y:S01]  /*2610*/  @!P6 LDGSTS.E.BYPASS.LTC128B.128 [R233+0x7800], [R6.64+0x80] ;  /* 0x0780008006e9efae */ /* 0x0003e2000b901d52 */
[----:B------:R-:W-:Y:S02]  /*2620*/  SHF.R.S32.HI R10, RZ, 0x4, R11 ;  /* 0x00000004ff0a7819 */ /* 0x000fe4000001140b */
[----:B------:R-:W-:Y:S01]  /*2630*/  ISETP.GE.AND P4, PT, R24, UR6, PT ;  /* 0x0000000618007c0c */ /* 0x000fe2000bf86270 */
[----:B------:R-:W-:Y:S01]  /*2640*/  IMAD.IADD R0, R144, 0x1, -R0 ;  /* 0x0000000190007824 */ /* 0x000fe200078e0a00 */
[----:B------:R-:W-:-:S04]  /*2650*/  LEA.HI R11, R11, R10, RZ, 0x1 ;  /* 0x0000000a0b0b7211 */ /* 0x000fc800078f08ff */
[----:B----4-:R-:W-:-:S04]  /*2660*/  SHF.R.S32.HI R12, RZ, 0x1f, R0 ;  /* 0x0000001fff0c7819 */ /* 0x010fc80000011400 */
[----:B--2---:R-:W-:Y:S01]  /*2670*/  LEA.HI R16, R12, R0, RZ, 0x3 ;  /* 0x000000000c107211 */ /* 0x004fe200078f18ff */
[----:B------:R-:W-:Y:S01]  /*2680*/  IMAD.U32 R12, RZ, RZ, UR7 ;  /* 0x00000007ff0c7e24 */ /* 0x000fe2000f8e00ff */
[----:B-1----:R-:W-:-:S04]  /*2690*/  @!P2 LEA R6, P5, R4, c[0x0][0x168], 0x1 ;  /* 0x00005a000406aa11 */ /* 0x002fc800078a08ff */
[----:B------:R-:W-:Y:S02]  /*26a0*/  @!P2 LEA.HI.X R7, R4, c[0x0][0x16c], R5, 0x1, P5 ;  /* 0x00005b000407aa11 */ /* 0x000fe400028f0c05 */
[----:B------:R-:W-:-:S03]  /*26b0*/  ISETP.GE.AND P5, PT, R23, UR6, PT ;  /* 0x0000000617007c0c */ /* 0x000fc6000bfa6270 */
[----:B------:R1:W-:Y:S04]  /*26c0*/  @!P2 LDGSTS.E.BYPASS.LTC128B.128 [R233+0x8000], [R6.64] ;  /* 0x0800000006e9afae */ /* 0x0003e8000b901d52 */
[----:B------:R1:W-:Y:S01]  /*26d0*/  @!P2 LDGSTS.E.BYPASS.LTC128B.128 [R233+0xa000], [R6.64+0x80] ;  /* 0x0a00008006e9afae */ /* 0x0003e2000b901d52 */
[----:B------:R-:W-:-:S03]  /*26e0*/  ISETP.GE.AND P2, PT, R23, UR6, PT ;  /* 0x0000000617007c0c */ /* 0x000fc6000bf46270 */
[----:B------:R2:W-:Y:S02]  /*26f0*/  @!P0 LDGSTS.E.BYPASS.LTC128B.128 [R233+0x8800], [R8.64] ;  /* 0x0880000008e98fae */ /* 0x0005e4000b901d52 */
[----:B------:R-:W-:Y:S02]  /*2700*/  VOTEU.ALL UP0, P5 ;  /* 0x00000000003f7886 */ /* 0x000fe40002800000 */
[----:B------:R2:W-:Y:S01]  /*2710*/  @!P0 LDGSTS.E.BYPASS.LTC128B.128 [R233+0xa800], [R8.64+0x80] ;  /* 0x0a80008008e98fae */ /* 0x0005e2000b901d52 */
[----:B------:R-:W-:Y:S01]  /*2720*/  ISETP.GE.AND P0, PT, R2, UR6, PT ;  /* 0x0000000602007c0c */ /* 0x000fe2000bf06270 */
[----:B------:R-:W-:Y:S02]  /*2730*/  ULDC.64 UR6, c[0x0][0x1a0] ;  /* 0x0000680000067ab9 */ /* 0x000fe40000000a00 */
[----:B------:R-:W-:Y:S02]  /*2740*/  @!UP0 UIMAD UR23, UR5, 0x30, URZ ;  /* 0x00000030051788a4 */ /* 0x000fe4000f8e023f */
[----:B------:R-:W-:-:S02]  /*2750*/  USHF.L.U64.HI UR12, UR6, UR12, UR7 ;  /* 0x0000000c060c7299 */ /* 0x000fc40008010207 */
[----:B------:R-:W-:Y:S02]  /*2760*/  UISETP.GT.AND UP0, UPT, UR15, UR9, UPT ;  /* 0x000000090f00728c */ /* 0x000fe4000bf04270 */
[----:B------:R-:W-:Y:S01]  /*2770*/  UIMAD UR7, UR12, UR15, URZ ;  /* 0x0000000f0c0772a4 */ /* 0x000fe2000f8e023f */
[----:B-1----:R-:W-:Y:S02]  /*2780*/  LOP3.LUT R7, R16, 0xfffffff8, RZ, 0xc0, !PT ;  /* 0xfffffff810077812 */ /* 0x002fe400078ec0ff */
[----:B------:R-:W-:Y:S02]  /*2790*/  LOP3.LUT R6, R11, 0xfffffffe, RZ, 0xc0, !PT ;  /* 0xfffffffe0b067812 */ /* 0x000fe400078ec0ff */
[----:B------:R-:W-:Y:S01]  /*27a0*/  @!P3 IADD3 R11, P6, R4, UR26, RZ ;  /* 0x0000001a040bbc10 */ /* 0x000fe2000ffde0ff */
[----:B------:R-:W-:Y:S02]  /*27b0*/  IMAD.IADD R17, R0, 0x1, -R7 ;  /* 0x0000000100117824 */ /* 0x000fe400078e0a07 */
[----:B------:R-:W-:Y:S01]  /*27c0*/  IMAD R0, R3, c[0x0][0x1a0], RZ ;  /* 0x0000680003007a24 */ /* 0x000fe200078e02ff */
[----:B------:R-:W-:Y:S01]  /*27d0*/  @!P3 IADD3.X R12, R5, UR27, R12, P6, !PT ;  /* 0x0000001b050cbc10 */ /* 0x000fe2000b7fe40c */
[----:B--2---:R-:W-:Y:S01]  /*27e0*/  IMAD.SHL.U32 R9, R32, 0x40, RZ ;  /* 0x0000004020097824 */ /* 0x004fe200078e00ff */
[----:B------:R-:W-:Y:S01]  /*27f0*/  @!P3 LEA R8, P6, R11, c[0x0][0x168], 0x1 ;  /* 0x00005a000b08ba11 */ /* 0x000fe200078c08ff */
[----:B------:R-:W-:-:S02]  /*2800*/  IMAD.IADD R15, R10, 0x1, -R6 ;  /* 0x000000010a0f7824 */ /* 0x000fc400078e0a06 */
[----:B------:R-:W-:Y:S02]  /*2810*/  IMAD.U32 R3, RZ, RZ, UR4 ;  /* 0x00000004ff037e24 */ /* 0x000fe4000f8e00ff */
[C---:B------:R-:W-:Y:S01]  /*2820*/  IMAD R13, R2.reuse, c[0x0][0x1a4], R0 ;  /* 0x00006900020d7a24 */ /* 0x040fe200078e0200 */
[----:B------:R-:W-:Y:S01]  /*2830*/  LOP3.LUT R0, R9, 0x1c0, RZ, 0xc0, !PT ;  /* 0x000001c009007812 */ /* 0x000fe200078ec0ff */
[C---:B------:R-:W-:Y:S01]  /*2840*/  IMAD.SHL.U32 R10, R2.reuse, 0x8, RZ ;  /* 0x00000008020a7824 */ /* 0x040fe200078e00ff */
[----:B------:R-:W-:Y:S01]  /*2850*/  @!P3 LEA.HI.X R9, R11, c[0x0][0x16c], R12, 0x1, P6 ;  /* 0x00005b000b09ba11 */ /* 0x000fe200030f0c0c */
[----:B------:R-:W-:-:S03]  /*2860*/  IMAD.WIDE.U32 R6, R2, c[0x0][0x1a0], R28 ;  /* 0x0000680002067a25 */ /* 0x000fc600078e001c */
[----:B------:R-:W-:Y:S01]  /*2870*/  LOP3.LUT R10, R0, 0x8, R10, 0xf8, !PT ;  /* 0x00000008000a7812 */ /* 0x000fe200078ef80a */
[----:B------:R-:W-:Y:S01]  /*2880*/  @!P5 IMAD.WIDE.U32 R2, R3, 0x30, R4 ;  /* 0x000000300302d825 */ /* 0x000fe200078e0004 */
[----:B------:R-:W-:Y:S01]  /*2890*/  SHF.R.U32.HI R5, RZ, 0x3, R0 ;  /* 0x00000003ff057819 */ /* 0x000fe20000011600 */
[----:B------:R1:W-:Y:S01]  /*28a0*/  @!P3 LDGSTS.E.BYPASS.LTC128B.128 [R233+0x9000], [R8.64] ;  /* 0x0900000008e9bfae */ /* 0x0003e2000b901d52 */
[----:B------:R-:W-:Y:S01]  /*28b0*/  IADD3 R4, P6, R6, UR24, RZ ;  /* 0x0000001806047c10 */ /* 0x000fe2000ffde0ff */
[----:B------:R-:W-:Y:S01]  /*28c0*/  IMAD R0, R22, c[0x0][0x1b8], RZ ;  /* 0x00006e0016007a24 */ /* 0x000fe200078e02ff */
[----:B------:R-:W-:Y:S01]  /*28d0*/  LOP3.LUT R11, R10, R5, RZ, 0x3c, !PT ;  /* 0x000000050a0b7212 */ /* 0x000fe200078e3cff */
[----:B------:R1:W-:Y:S01]  /*28e0*/  @!P3 LDGSTS.E.BYPASS.LTC128B.128 [R233+0xb000], [R8.64+0x80] ;  /* 0x0b00008008e9bfae */ /* 0x0003e2000b901d52 */
[----:B------:R-:W-:Y:S01]  /*28f0*/  IADD3.X R5, R7, UR21, R13, P6, !PT ;  /* 0x0000001507057c10 */ /* 0x000fe2000b7fe40d */
[----:B------:R-:W-:Y:S01]  /*2900*/  IMAD R10, R21, c[0x0][0x1bc], R0 ;  /* 0x00006f00150a7a24 */ /* 0x000fe200078e0200 */
[----:B------:R-:W-:Y:S01]  /*2910*/  @!P5 IADD3 R0, R3, UR23, RZ ;  /* 0x000000170300dc10 */ /* 0x000fe2000fffe0ff */
[----:B------:R-:W-:Y:S01]  /*2920*/  USHF.L.U32 UR21, UR6, 0x6, URZ ;  /* 0x0000000606157899 */ /* 0x000fe2000800063f */
[----:B------:R-:W-:Y:S01]  /*2930*/  @!P5 LEA R6, P6, R2, c[0x0][0x168], 0x1 ;  /* 0x00005a000206da11 */ /* 0x000fe200078c08ff */
[----:B------:R-:W-:Y:S01]  /*2940*/  IMAD.WIDE.U32 R24, R21, c[0x0][0x1b8], R4 ;  /* 0x00006e0015187a25 */ /* 0x000fe200078e0004 */
[----:B------:R-:W-:-:S02]  /*2950*/  UIMAD.WIDE.U32 UR24, UR6, 0x20, URZ ;  /* 0x00000020061878a5 */ /* 0x000fc4000f8e003f */
[----:B------:R-:W-:Y:S01]  /*2960*/  @!P5 LEA.HI.X R7, R2, c[0x0][0x16c], R0, 0x1, P6 ;  /* 0x00005b000207da11 */ /* 0x000fe200030f0c00 */
[----:B------:R-:W-:Y:S01]  /*2970*/  IMAD.U32 R2, RZ, RZ, UR15 ;  /* 0x0000000fff027e24 */ /* 0x000fe2000f8e00ff */
[----:B------:R-:W-:Y:S01]  /*2980*/  UIMAD UR7, UR17, UR21, UR7 ;  /* 0x00000015110772a4 */ /* 0x000fe2000f8e0207 */
[----:B---3--:R-:W-:Y:S01]  /*2990*/  IMAD.IADD R19, R25, 0x1, R10 ;  /* 0x0000000119137824 */ /* 0x008fe200078e020a */
[----:B------:R-:W-:Y:S01]  /*29a0*/  STL.64 [R1+0x78], R24 ;  /* 0x0000781801007387 */ /* 0x000fe20000100a00 */
[----:B------:R-:W-:Y:S01]  /*29b0*/  IMAD.MOV.U32 R18, RZ, RZ, R24 ;  /* 0x000000ffff127224 */ /* 0x000fe200078e0018 */
[----:B------:R-:W-:Y:S01]  /*29c0*/  UIADD3 UR23, UR14, 0x1, -UR16 ;  /* 0x000000010e177890 */ /* 0x000fe2000fffe810 */
[----:B------:R-:W-:Y:S01]  /*29d0*/  IMAD.U32 R4, RZ, RZ, UR6 ;  /* 0x00000006ff047e24 */ /* 0x000fe2000f8e00ff */
[----:B------:R2:W-:Y:S01]  /*29e0*/  @!P5 LDGSTS.E.BYPASS.LTC128B.128 [R233+0x9800], [R6.64] ;  /* 0x0980000006e9dfae */ /* 0x0005e2000b901d52 */
[----:B------:R-:W-:Y:S01]  /*29f0*/  IMAD.WIDE.U32 R2, R2, UR21, R18 ;  /* 0x0000001502027c25 */ /* 0x000fe2000f8e0012 */
[----:B------:R-:W-:-:S02]  /*2a00*/  ULDC UR17, c[0x0][0x2e4] ;  /* 0x0000b90000117ab9 */ /* 0x000fc40000000800 */
[----:B------:R2:W-:Y:S01]  /*2a10*/  @!P5 LDGSTS.E.BYPASS.LTC128B.128 [R233+0xb800], [R6.64+0x80] ;  /* 0x0b80008006e9dfae */ /* 0x0005e2000b901d52 */
[----:B------:R-:W-:Y:S01]  /*2a20*/  IMAD.SHL.U32 R10, R15, 0x8, RZ ;  /* 0x000000080f0a7824 */ /* 0x000fe200078e00ff */
[----:B------:R-:W-:Y:S01]  /*2a30*/  IADD3 R3, R3, UR7, RZ ;  /* 0x0000000703037c10 */ /* 0x000fe2000fffe0ff */
[----:B------:R-:W-:Y:S01]  /*2a40*/  IMAD R0, R15, 0x200, R11 ;  /* 0x000002000f007824 */ /* 0x000fe200078e020b */
[----:B------:R-:W0:Y:S01]  /*2a50*/  LDGDEPBAR ;  /* 0x00000000000079af */ /* 0x000e220000000000 */
[C---:B------:R-:W-:Y:S01]  /*2a60*/  @!P1 IADD3 R14, P3, R2.reuse, UR24, RZ ;  /* 0x00000018020e9c10 */ /* 0x040fe2000ff7e0ff */
[----:B------:R-:W-:Y:S01]  /*2a70*/  ULDC UR7, c[0x0][0x2e8] ;  /* 0x0000ba0000077ab9 */ /* 0x000fe20000000800 */
[----:B-1----:R-:W-:Y:S01]  /*2a80*/  @!P0 LEA R8, P6, R2, c[0x0][0x170], 0x1 ;  /* 0x00005c0002088a11 */ /* 0x002fe200078c08ff */
[----:B------:R-:W-:Y:S01]  /*2a90*/  @!P2 IMAD.WIDE.U32 R4, R4, 0x30, R2 ;  /* 0x000000300404a825 */ /* 0x000fe200078e0002 */
[----:B------:R1:W-:Y:S01]  /*2aa0*/  STL.64 [R1+0x70], R18 ;  /* 0x0000701201007387 */ /* 0x0003e20000100a00 */
[----:B------:R-:W-:Y:S01]  /*2ab0*/  UIADD3 UR17, UR14, -UR17, -UR16 ;  /* 0x800000110e117290 */ /* 0x000fe2000fffe810 */
[----:B------:R-:W-:Y:S01]  /*2ac0*/  @!P0 LEA.HI.X R9, R2, c[0x0][0x174], R3, 0x1, P6 ;  /* 0x00005d0002098a11 */ /* 0x000fe200030f0c03 */
[----:B------:R-:W-:Y:S01]  /*2ad0*/  IMAD.SHL.U32 R212, R0, 0x2, RZ ;  /* 0x0000000200d47824 */ /* 0x000fe200078e00ff */
[----:B------:R-:W-:-:S04]  /*2ae0*/  UIADD3 UR7, UR23, UR7, URZ ;  /* 0x0000000717077290 */ /* 0x000fc8000fffe03f */
[C---:B------:R-:W-:Y:S02]  /*2af0*/  IADD3 R0, R212.reuse, 0x8000, RZ ;  /* 0x00008000d4007810 */ /* 0x040fe40007ffe0ff */
[----:B------:R-:W-:Y:S01]  /*2b00*/  IADD3 R223, R212, 0x8020, RZ ;  /* 0x00008020d4df7810 */ /* 0x000fe20007ffe0ff */
[----:B--2---:R-:W-:Y:S01]  /*2b10*/  IMAD.U32 R7, RZ, RZ, UR6 ;  /* 0x00000006ff077e24 */ /* 0x004fe2000f8e00ff */
[----:B------:R-:W-:-:S04]  /*2b20*/  DEPBAR.LE SB0, 0x0 ;  /* 0x000080000000791a */ /* 0x000fc80000000000 */
[----:B------:R-:W-:Y:S01]  /*2b30*/  BAR.SYNC.DEFER_BLOCKING 0x0 ;  /* 0x0000000000007b1d */ /* 0x000fe20000010000 */
[----:B------:R-:W-:Y:S01]  /*2b40*/  @!P4 LEA R7, P5, R7, R2, 0x4 ;  /* 0x000000020707c211 */ /* 0x000fe200078a20ff */
[----:B------:R-:W-:Y:S02]  /*2b50*/  IMAD.SHL.U32 R2, R17, 0x40, RZ ;  /* 0x0000004011027824 */ /* 0x000fe400078e00ff */
[----:B-1----:R-:W-:Y:S02]  /*2b60*/  IMAD.MOV.U32 R18, RZ, RZ, c[0x0][0x1a4] ;  /* 0x00006900ff127624 */ /* 0x002fe400078e00ff */
[----:B------:R-:W-:Y:S01]  /*2b70*/  IMAD.U32 R6, RZ, RZ, UR6 ;  /* 0x00000006ff067e24 */ /* 0x000fe2000f8e00ff */
[----:B------:R-:W-:Y:S01]  /*2b80*/  LOP3.LUT R2, R2, 0x1c0, RZ, 0xc0, !PT ;  /* 0x000001c002027812 */ /* 0x000fe200078ec0ff */
[C---:B------:R-:W-:Y:S02]  /*2b90*/  IMAD.SHL.U32 R13, R18.reuse, 0x20, RZ ;  /* 0x00000020120d7824 */ /* 0x040fe400078e00ff */
[----:B------:R-:W-:Y:S01]  /*2ba0*/  @!P2 IMAD R11, R18, 0x30, RZ ;  /* 0x00000030120ba824 */ /* 0x000fe200078e02ff */
[----:B------:R-:W-:-:S02]  /*2bb0*/  LOP3.LUT R12, R2, 0x8, R10, 0xf8, !PT ;  /* 0x00000008020c7812 */ /* 0x000fc400078ef80a */
[----:B------:R-:W-:Y:S01]  /*2bc0*/  SHF.R.U32.HI R10, RZ, 0x3, R2 ;  /* 0x00000003ff0a7819 */ /* 0x000fe20000011602 */
[----:B------:R-:W-:Y:S01]  /*2bd0*/  @!P2 IMAD.IADD R5, R5, 0x1, R11 ;  /* 0x000000010505a824 */ /* 0x000fe200078e020b */
[----:B------:R-:W-:Y:S02]  /*2be0*/  @!P4 LEA.HI.X R6, R6, R3, R18, 0x4, P5 ;  /* 0x000000030606c211 */ /* 0x000fe400028f2412 */
[----:B------:R-:W-:Y:S01]  /*2bf0*/  LOP3.LUT R141, R12, R10, RZ, 0x3c, !PT ;  /* 0x0000000a0c8d7212 */ /* 0x000fe200078e3cff */
[----:B------:R-:W-:Y:S01]  /*2c00*/  IMAD.SHL.U32 R12, R16, 0x40, RZ ;  /* 0x00000040100c7824 */ /* 0x000fe200078e00ff */
[----:B------:R-:W-:Y:S02]  /*2c10*/  @!P4 LEA R2, P5, R7, c[0x0][0x170], 0x1 ;  /* 0x00005c000702ca11 */ /* 0x000fe400078a08ff */
[----:B------:R-:W-:Y:S02]  /*2c20*/  @!P1 IADD3.X R13, R3, UR25, R13, P3, !PT ;  /* 0x00000019030d9c10 */ /* 0x000fe40009ffe40d */
[----:B------:R-:W-:Y:S01]  /*2c30*/  @!P2 LEA R10, P3, R4, c[0x0][0x170], 0x1 ;  /* 0x00005c00040aaa11 */ /* 0x000fe200078608ff */
[----:B------:R-:W-:Y:S01]  /*2c40*/  @P0 STS.128 [R233+0xc000], RZ ;  /* 0x00c000ffe9000388 */ /* 0x000fe20000000c00 */
[----:B------:R-:W-:-:S02]  /*2c50*/  LOP3.LUT R140, R12, 0xfffffe00, RZ, 0xc0, !PT ;  /* 0xfffffe000c8c7812 */ /* 0x000fc400078ec0ff */
[----:B------:R-:W-:Y:S01]  /*2c60*/  @!P4 LEA.HI.X R3, R7, c[0x0][0x174], R6, 0x1, P5 ;  /* 0x00005d000703ca11 */ /* 0x000fe200028f0c06 */
[----:B------:R-:W-:Y:S01]  /*2c70*/  @P0 STS.128 [R233+0xe000], RZ ;  /* 0x00e000ffe9000388 */ /* 0x000fe20000000c00 */
[----:B------:R-:W-:Y:S02]  /*2c80*/  @!P1 LEA R6, P5, R14, c[0x0][0x170], 0x1 ;  /* 0x00005c000e069a11 */ /* 0x000fe400078a08ff */
[----:B------:R-:W-:Y:S01]  /*2c90*/  @!P2 LEA.HI.X R11, R4, c[0x0][0x174], R5, 0x1, P3 ;  /* 0x00005d00040baa11 */ /* 0x000fe200018f0c05 */
[----:B------:R-:W-:Y:S01]  /*2ca0*/  @!PT LDS RZ, [RZ] ;  /* 0x00000000fffff984 */ /* 0x000fe20000000800 */
[----:B------:R-:W-:Y:S01]  /*2cb0*/  @!PT LDS RZ, [RZ] ;  /* 0x00000000fffff984 */ /* 0x000fe20000000800 */
[----:B------:R-:W-:Y:S01]  /*2cc0*/  @!PT LDS RZ, [RZ] ;  /* 0x00000000fffff984 */ /* 0x000fe20000000800 */
[----:B------:R1:W-:Y:S01]  /*2cd0*/  @!P0 LDGSTS.E.BYPASS.LTC128B.128 [R233+0xc000], [R8.64] ;  /* 0x0c00000008e98fae */ /* 0x0003e2000b901d52 */
[----:B------:R-:W-:Y:S01]  /*2ce0*/  IMAD R4, R142, 0x400, R140 ;  /* 0x000004008e047824 */ /* 0x000fe200078e028c */
[----:B------:R-:W-:Y:S02]  /*2cf0*/  @!P1 LEA.HI.X R7, R14, c[0x0][0x174], R13, 0x1, P5 ;  /* 0x00005d000e079a11 */ /* 0x000fe400028f0c0d */
        /* <DEDUP_REMOVED lines=25> */
[----:B------:R-:W-:Y:S01]  /*2e90*/  R2P PR, R17, 0x6 ;  /* 0x0000000611007804 */ /* 0x000fe20000000000 */
[----:B------:R-:W-:Y:S02]  /*2ea0*/  IMAD.MOV.U32 R2, RZ, RZ, 0x20 ;  /* 0x00000020ff027424 */ /* 0x000fe400078e00ff */
[----:B------:R-:W-:Y:S02]  /*2eb0*/  LDSM.16.M88.4 R28, [R212+0x8000] ;  /* 0x00800000d41c783b */ /* 0x000fe40000000200 */
[----:B------:R-:W-:-:S02]  /*2ec0*/  SEL R3, R3, 0xfffffff0, !P1 ;  /* 0xfffffff003037807 */ /* 0x000fc40004800000 */
[----:B------:R-:W-:Y:S01]  /*2ed0*/  LDSM.16.M88.4 R24, [R212+0x8800] ;  /* 0x00880000d418783b */ /* 0x000fe20000000200 */
[----:B------:R-:W-:Y:S02]  /*2ee0*/  SEL R2, R2, 0xffffffe0, !P2 ;  /* 0xffffffe002027807 */ /* 0x000fe40005000000 */
[----:B------:R-:W-:Y:S01]  /*2ef0*/  R2P PR, R32, 0x6 ;  /* 0x0000000620007804 */ /* 0x000fe20000000000 */
[----:B---3--:R-:W2:Y:S01]  /*2f00*/  LDSM.16.M88.4 R4, [R219+0x2000] ;  /* 0x00200000db04783b */ /* 0x008ea20000000200 */
[--C-:B------:R-:W-:Y:S02]  /*2f10*/  IMAD R220, R3, 0x2, R219.reuse ;  /* 0x0000000203dc7824 */ /* 0x100fe400078e02db */
[C---:B------:R-:W-:Y:S01]  /*2f20*/  IMAD R222, R2.reuse, 0x2, R219 ;  /* 0x0000000202de7824 */ /* 0x040fe200078e02db */
[----:B------:R-:W-:Y:S01]  /*2f30*/  LDSM.16.M88.4 R20, [R212+0x9000] ;  /* 0x00900000d414783b */ /* 0x000fe20000000200 */
[----:B------:R-:W-:-:S03]  /*2f40*/  IMAD R221, R2, 0x2, R220 ;  /* 0x0000000202dd7824 */ /* 0x000fc600078e02dc */
[----:B------:R-:W-:Y:S04]  /*2f50*/  LDSM.16.M88.4 R16, [R212+0x9800] ;  /* 0x00980000d410783b */ /* 0x000fe80000000200 */
[----:B------:R-:W-:Y:S01]  /*2f60*/  @P1 IADD3 R223, R0, -0x20, RZ ;  /* 0xffffffe000df1810 */ /* 0x000fe20007ffe0ff */
[----:B------:R-:W-:Y:S01]  /*2f70*/  LDSM.16.M88.4 R12, [R220+0x2000] ;  /* 0x00200000dc0c783b */ /* 0x000fe20000000200 */
[----:B------:R-:W-:Y:S02]  /*2f80*/  IMAD.MOV.U32 R0, RZ, RZ, 0x40 ;  /* 0x00000040ff007424 */ /* 0x000fe400078e00ff */
[C---:B------:R-:W-:Y:S01]  /*2f90*/  IADD3 R230, R223.reuse, 0x800, RZ ;  /* 0x00000800dfe67810 */ /* 0x040fe20007ffe0ff */
[----:B-1----:R-:W1:Y:S01]  /*2fa0*/  LDSM.16.M88.4 R8, [R219] ;  /* 0x00000000db08783b */ /* 0x002e620000000200 */
[----:B------:R-:W-:-:S02]  /*2fb0*/  IADD3 R229, R223, 0x1000, RZ ;  /* 0x00001000dfe57810 */ /* 0x000fc40007ffe0ff */
[----:B------:R-:W-:Y:S01]  /*2fc0*/  SEL R0, R0, 0xffffffc0, !P2 ;  /* 0xffffffc000007807 */ /* 0x000fe20005000000 */
[----:B------:R-:W3:Y:S01]  /*2fd0*/  LDSM.16.M88.4 R44, [R223+0x1800] ;  /* 0x00180000df2c783b */ /* 0x000ee20000000200 */
[C---:B------:R-:W-:Y:S02]  /*2fe0*/  IADD3 R228, R223.reuse, 0x1800, RZ ;  /* 0x00001800dfe47810 */ /* 0x040fe40007ffe0ff */
[C---:B------:R-:W-:Y:S01]  /*2ff0*/  IADD3 R227, R223.reuse, 0x2000, RZ ;  /* 0x00002000dfe37810 */ /* 0x040fe20007ffe0ff */
[----:B------:R-:W4:Y:S01]  /*3000*/  LDSM.16.M88.4 R56, [R223] ;  /* 0x00000000df38783b */ /* 0x000f220000000200 */
[----:B------:R-:W-:Y:S01]  /*3010*/  IMAD.IADD R218, R212, 0x1, R0 ;  /* 0x00000001d4da7824 */ /* 0x000fe200078e0200 */
[C---:B------:R-:W-:Y:S01]  /*3020*/  IADD3 R226, R223.reuse, 0x2800, RZ ;  /* 0x00002800dfe27810 */ /* 0x040fe20007ffe0ff */
[----:B------:R-:W-:Y:S01]  /*3030*/  IMAD.IADD R217, R0, 0x1, R223 ;  /* 0x0000000100d97824 */ /* 0x000fe200078e02df */
[----:B------:R-:W5:Y:S01]  /*3040*/  LDSM.16.M88.4 R52, [R223+0x800] ;  /* 0x00080000df34783b */ /* 0x000f620000000200 */
[----:B------:R-:W-:-:S02]  /*3050*/  IADD3 R225, R223, 0x3000, RZ ;  /* 0x00003000dfe17810 */ /* 0x000fc40007ffe0ff */
[----:B------:R-:W-:Y:S01]  /*3060*/  IADD3 R224, R223, 0x3800, RZ ;  /* 0x00003800dfe07810 */ /* 0x000fe20007ffe0ff */
[----:B------:R-:W3:Y:S04]  /*3070*/  LDSM.16.M88.4 R48, [R223+0x1000] ;  /* 0x00100000df30783b */ /* 0x000ee80000000200 */
[----:B------:R-:W0:Y:S01]  /*3080*/  LDGDEPBAR ;  /* 0x00000000000079af */ /* 0x000e220000000000 */
[C---:B--2---:R-:W-:Y:S08]  /*3090*/  HMMA.16816.F32 R36, R4.reuse, R28, RZ ;  /* 0x0000001c0424723c */ /* 0x044ff000000018ff */
[C---:B------:R-:W-:Y:S08]  /*30a0*/  HMMA.16816.F32 R60, R4.reuse, R30, RZ ;  /* 0x0000001e043c723c */ /* 0x040ff000000018ff */
[----:B------:R-:W-:Y:S08]  /*30b0*/  HMMA.16816.F32 R32, R4, R24, RZ ;  /* 0x000000180420723c */ /* 0x000ff000000018ff */
[C---:B-1----:R-:W-:Y:S08]  /*30c0*/  HMMA.16816.F32 R104, R8.reuse, R28, RZ ;  /* 0x0000001c0868723c */ /* 0x042ff000000018ff */
[----:B------:R-:W-:Y:S08]  /*30d0*/  HMMA.16816.F32 R88, R8, R30, RZ ;  /* 0x0000001e0858723c */ /* 0x000ff000000018ff */
[C---:B------:R-:W-:Y:S08]  /*30e0*/  HMMA.16816.F32 R28, R4.reuse, R20, RZ ;  /* 0x00000014041c723c */ /* 0x040ff000000018ff */
[C---:B------:R-:W-:Y:S08]  /*30f0*/  HMMA.16816.F32 R40, R4.reuse, R16, RZ ;  /* 0x000000100428723c */ /* 0x040ff000000018ff */
        /* <DEDUP_REMOVED lines=9> */
[----:B------:R-:W-:Y:S07]  /*3190*/  LDSM.16.M88.4 R20, [R222] ;  /* 0x00000000de14783b */ /* 0x000fee0000000200 */
[C---:B------:R-:W-:Y:S08]  /*31a0*/  HMMA.16816.F32 R76, R8.reuse, R16, RZ ;  /* 0x00000010084c723c */ /* 0x040ff000000018ff */
[----:B------:R-:W-:Y:S01]  /*31b0*/  HMMA.16816.F32 R8, R8, R18, RZ ;  /* 0x000000120808723c */ /* 0x000fe200000018ff */
[----:B------:R-:W-:Y:S07]  /*31c0*/  LDSM.16.M88.4 R16, [R222+0x2000] ;  /* 0x00200000de10783b */ /* 0x000fee0000000200 */
[C---:B---3--:R-:W-:Y:S01]  /*31d0*/  HMMA.16816.F32 R108, R12.reuse, R44, R40 ;  /* 0x0000002c0c6c723c */ /* 0x048fe20000001828 */
[----:B------:R-:W2:Y:S07]  /*31e0*/  LDSM.16.M88.4 R40, [R218+0x8000] ;  /* 0x00800000da28783b */ /* 0x000eae0000000200 */
[C---:B----4-:R-:W-:Y:S01]  /*31f0*/  HMMA.16816.F32 R92, R12.reuse, R56, R36 ;  /* 0x000000380c5c723c */ /* 0x050fe20000001824 */
[----:B------:R-:W3:Y:S07]  /*3200*/  LDSM.16.M88.4 R36, [R218+0x8800] ;  /* 0x00880000da24783b */ /* 0x000eee0000000200 */
[C---:B-----5:R-:W-:Y:S01]  /*3210*/  HMMA.16816.F32 R120, R12.reuse, R52, R32 ;  /* 0x000000340c78723c */ /* 0x060fe20000001820 */
[----:B------:R-:W4:Y:S07]  /*3220*/  LDSM.16.M88.4 R32, [R218+0x9000] ;  /* 0x00900000da20783b */ /* 0x000f2e0000000200 */
[----:B------:R-:W-:Y:S08]  /*3230*/  HMMA.16816.F32 R116, R12, R48, R28 ;  /* 0x000000300c74723c */ /* 0x000ff0000000181c */
[C---:B-1----:R-:W-:Y:S08]  /*3240*/  HMMA.16816.F32 R28, R4.reuse, R56, R104 ;  /* 0x00000038041c723c */ /* 0x042ff00000001868 */
[----:B------:R-:W-:Y:S08]  /*3250*/  HMMA.16816.F32 R132, R4, R44, R76 ;  /* 0x0000002c0484723c */ /* 0x000ff0000000184c */
[C---:B------:R-:W-:Y:S08]  /*3260*/  HMMA.16816.F32 R60, R12.reuse, R58, R60 ;  /* 0x0000003a0c3c723c */ /* 0x040ff0000000183c */
[C---:B------:R-:W-:Y:S08]  /*3270*/  HMMA.16816.F32 R64, R12.reuse, R54, R64 ;  /* 0x000000360c40723c */ /* 0x040ff00000001840 */
[C---:B------:R-:W-:Y:S08]  /*3280*/  HMMA.16816.F32 R72, R12.reuse, R50, R72 ;  /* 0x000000320c48723c */ /* 0x040ff00000001848 */
[-C--:B------:R-:W-:Y:S01]  /*3290*/  HMMA.16816.F32 R112, R12, R46.reuse, R68 ;  /* 0x0000002e0c70723c */ /* 0x080fe20000001844 */
[----:B------:R-:W-:Y:S07]  /*32a0*/  LDSM.16.M88.4 R12, [R217] ;  /* 0x00000000d90c783b */ /* 0x000fee0000000200 */
[C---:B------:R-:W-:Y:S01]  /*32b0*/  HMMA.16816.F32 R76, R4.reuse, R46, R8 ;  /* 0x0000002e044c723c */ /* 0x040fe20000001808 */
[----:B------:R-:W1:Y:S04]  /*32c0*/  LDSM.16.M88.4 R8, [R221] ;  /* 0x00000000dd08783b */ /* 0x000e680000000200 */
[----:B------:R-:W-:Y:S03]  /*32d0*/  LDSM.16.M88.4 R44, [R217+0x800] ;  /* 0x00080000d92c783b */ /* 0x000fe60000000200 */
[C---:B------:R-:W-:Y:S08]  /*32e0*/  HMMA.16816.F32 R124, R4.reuse, R52, R84 ;  /* 0x00000034047c723c */ /* 0x040ff00000001854 */
[C---:B------:R-:W-:Y:S08]  /*32f0*/  HMMA.16816.F32 R128, R4.reuse, R48, R80 ;  /* 0x000000300480723c */ /* 0x040ff00000001850 */
[C---:B------:R-:W-:Y:S08]  /*3300*/  HMMA.16816.F32 R88, R4.reuse, R58, R88 ;  /* 0x0000003a0458723c */ /* 0x040ff00000001858 */
[C---:B------:R-:W-:Y:S08]  /*3310*/  HMMA.16816.F32 R84, R4.reuse, R54, R100 ;  /* 0x000000360454723c */ /* 0x040ff00000001864 */
[----:B------:R-:W-:Y:S01]  /*3320*/  HMMA.16816.F32 R80, R4, R50, R96 ;  /* 0x000000320450723c */ /* 0x000fe20000001860 */
[----:B------:R-:W5:Y:S07]  /*3330*/  LDSM.16.M88.4 R4, [R221+0x2000] ;  /* 0x00200000dd04783b */ /* 0x000f6e0000000200 */
[----:B--2---:R-:W-:Y:S01]  /*3340*/  HMMA.16816.F32 R48, R20, R40, R28 ;  /* 0x000000281430723c */ /* 0x004fe2000000181c */
[----:B------:R-:W-:Y:S07]  /*3350*/  LDSM.16.M88.4 R28, [R219+0x4000] ;  /* 0x00400000db1c783b */ /* 0x000fee0000000200 */
[C---:B------:R-:W-:Y:S08]  /*3360*/  HMMA.16816.F32 R136, R16.reuse, R24, R108 ;  /* 0x000000181088723c */ /* 0x040ff0000000186c */
[C---:B---3--:R-:W-:Y:S08]  /*3370*/  HMMA.16816.F32 R52, R16.reuse, R36, R120 ;  /* 0x000000241034723c */ /* 0x048ff00000001878 */
[C---:B----4-:R-:W-:Y:S01]  /*3380*/  HMMA.16816.F32 R108, R16.reuse, R34, R72 ;  /* 0x00000022106c723c */ /* 0x050fe20000001848 */
[----:B------:R-:W2:Y:S07]  /*3390*/  LDSM.16.M88.4 R72, [R212+0xa000] ;  /* 0x00a00000d448783b */ /* 0x000eae0000000200 */
[C---:B------:R-:W-:Y:S08]  /*33a0*/  HMMA.16816.F32 R68, R16.reuse, R40, R92 ;  /* 0x000000281044723c */ /* 0x040ff0000000185c */
[C---:B------:R-:W-:Y:S01]  /*33b0*/  HMMA.16816.F32 R56, R16.reuse, R42, R60 ;  /* 0x0000002a1038723c */ /* 0x040fe2000000183c */
[----:B------:R-:W3:Y:S07]  /*33c0*/  LDSM.16.M88.4 R60, [R217+0x1000] ;  /* 0x00100000d93c783b */ /* 0x000eee0000000200 */
[C---:B------:R-:W-:Y:S01]  /*33d0*/  HMMA.16816.F32 R92, R16.reuse, R38, R64 ;  /* 0x00000026105c723c */ /* 0x040fe20000001840 */
[----:B------:R-:W4:Y:S07]  /*33e0*/  LDSM.16.M88.4 R64, [R217+0x1800] ;  /* 0x00180000d940783b */ /* 0x000f2e0000000200 */
[C---:B------:R-:W-:Y:S08]  /*33f0*/  HMMA.16816.F32 R120, R16.reuse, R32, R116 ;  /* 0x000000201078723c */ /* 0x040ff00000001874 */
[----:B------:R-:W-:Y:S08]  /*3400*/  HMMA.16816.F32 R104, R16, R26, R112 ;  /* 0x0000001a1068723c */ /* 0x000ff00000001870 */
[----:B-1----:R-:W-:Y:S01]  /*3410*/  HMMA.16816.F32 R16, R8, R12, R48 ;  /* 0x0000000c0810723c */ /* 0x002fe20000001830 */
[----:B------:R-:W-:Y:S07]  /*3420*/  LDSM.16.M88.4 R48, [R218+0xa000] ;  /* 0x00a00000da30783b */ /* 0x000fee0000000200 */
        /* <DEDUP_REMOVED lines=8> */
[C---:B------:R-:W-:Y:S08]  /*34b0*/  HMMA.16816.F32 R132, R20.reuse, R24, R132 ;  /* 0x000000181484723c */ /* 0x040ff00000001884 */
[----:B------:R-:W-:Y:S01]  /*34c0*/  HMMA.16816.F32 R116, R20, R26, R76 ;  /* 0x0000001a1474723c */ /* 0x000fe2000000184c */
[----:B------:R-:W1:Y:S04]  /*34d0*/  LDSM.16.M88.4 R20, [R219+0x6000] ;  /* 0x00600000db14783b */ /* 0x000e680000000200 */
[----:B------:R-:W-:Y:S03]  /*34e0*/  LDSM.16.M88.4 R24, [R222+0x4000] ;  /* 0x00400000de18783b */ /* 0x000fe60000000200 */
[C---:B-----5:R-:W-:Y:S01]  /*34f0*/  HMMA.16816.F32 R80, R4.reuse, R44, R52 ;  /* 0x0000002c0450723c */ /* 0x060fe20000001834 */
[----:B------:R-:W5:Y:S07]  /*3500*/  LDSM.16.M88.4 R52, [R223+0x2000] ;  /* 0x00200000df34783b */ /* 0x000f6e0000000200 */
[C---:B------:R-:W-:Y:S08]  /*3510*/  HMMA.16816.F32 R112, R4.reuse, R12, R68 ;  /* 0x0000000c0470723c */ /* 0x040ff00000001844 */
[----:B------:R-:W-:Y:S01]  /*3520*/  HMMA.16816.F32 R84, R4, R14, R56 ;  /* 0x0000000e0454723c */ /* 0x000fe20000001838 */
[----:B------:R-:W1:Y:S07]  /*3530*/  LDSM.16.M88.4 R56, [R212+0xb000] ;  /* 0x00b00000d438783b */ /* 0x000e6e0000000200 */
[----:B--2---:R-:W-:Y:S08]  /*3540*/  HMMA.16816.F32 R16, R28, R72, R16 ;  /* 0x000000481c10723c */ /* 0x004ff00000001810 */
[C---:B---3--:R-:W-:Y:S08]  /*3550*/  HMMA.16816.F32 R68, R4.reuse, R60, R120 ;  /* 0x0000003c0444723c */ /* 0x048ff00000001878 */
[C---:B------:R-:W-:Y:S08]  /*3560*/  HMMA.16816.F32 R76, R4.reuse, R46, R92 ;  /* 0x0000002e044c723c */ /* 0x040ff0000000185c */
[C---:B------:R-:W-:Y:S08]  /*3570*/  HMMA.16816.F32 R108, R4.reuse, R62, R108 ;  /* 0x0000003e046c723c */ /* 0x040ff0000000186c */
[C---:B----4-:R-:W-:Y:S08]  /*3580*/  HMMA.16816.F32 R120, R4.reuse, R64, R136 ;  /* 0x000000400478723c */ /* 0x050ff00000001888 */
[----:B------:R-:W-:Y:S01]  /*3590*/  HMMA.16816.F32 R104, R4, R66, R104 ;  /* 0x000000420468723c */ /* 0x000fe20000001868 */
[----:B------:R-:W2:Y:S07]  /*35a0*/  LDSM.16.M88.4 R4, [R220+0x6000] ;  /* 0x00600000dc04783b */ /* 0x000eae0000000200 */
[C---:B------:R-:W-:Y:S01]  /*35b0*/  HMMA.16816.F32 R92, R8.reuse, R14, R96 ;  /* 0x0000000e085c723c */ /* 0x040fe20000001860 */
[----:B------:R-:W-:Y:S07]  /*35c0*/  LDSM.16.M88.4 R12, [R221+0x4000] ;  /* 0x00400000dd0c783b */ /* 0x000fee0000000200 */
[C---:B------:R-:W-:Y:S08]  /*35d0*/  HMMA.16816.F32 R96, R8.reuse, R60, R124 ;  /* 0x0000003c0860723c */ /* 0x040ff0000000187c */
[----:B------:R-:W-:Y:S08]  /*35e0*/  HMMA.16816.F32 R124, R8, R62, R128 ;  /* 0x0000003e087c723c */ /* 0x000ff00000001880 */
[----:B-1----:R-:W-:Y:S08]  /*35f0*/  HMMA.16816.F32 R60, R20, R72, R112 ;  /* 0x00000048143c723c */ /* 0x002ff00000001870 */
[C---:B------:R-:W-:Y:S08]  /*3600*/  HMMA.16816.F32 R100, R8.reuse, R44, R100 ;  /* 0x0000002c0864723c */ /* 0x040ff00000001864 */
[C---:B------:R-:W-:Y:S01]  /*3610*/  HMMA.16816.F32 R88, R8.reuse, R46, R88 ;  /* 0x0000002e0858723c */ /* 0x040fe20000001858 */
[----:B------:R-:W-:Y:S07]  /*3620*/  LDSM.16.M88.4 R44, [R217+0x2000] ;  /* 0x00200000d92c783b */ /* 0x000fee0000000200 */
[C---:B------:R-:W-:Y:S08]  /*3630*/  HMMA.16816.F32 R128, R8.reuse, R64, R132 ;  /* 0x000000400880723c */ /* 0x040ff00000001884 */
[----:B------:R-:W-:Y:S08]  /*3640*/  HMMA.16816.F32 R116, R8, R66, R116 ;  /* 0x000000420874723c */ /* 0x000ff00000001874 */
[----:B-----5:R-:W-:Y:S01]  /*3650*/  HMMA.16816.F32 R8, R32, R52, R16 ;  /* 0x000000342008723c */ /* 0x020fe20000001810 */
[----:B------:R-:W1:Y:S07]  /*3660*/  LDSM.16.M88.4 R16, [R222+0x6000] ;  /* 0x00600000de10783b */ /* 0x000e6e0000000200 */
[C---:B------:R-:W-:Y:S08]  /*3670*/  HMMA.16816.F32 R84, R20.reuse, R74, R84 ;  /* 0x0000004a1454723c */ /* 0x040ff00000001854 */
[----:B------:R-:W-:Y:S08]  /*3680*/  HMMA.16816.F32 R132, R20, R56, R68 ;  /* 0x000000381484723c */ /* 0x000ff00000001844 */
[----:B------:R-:W-:Y:S08]  /*3690*/  HMMA.16816.F32 R68, R28, R74, R92 ;  /* 0x0000004a1c44723c */ /* 0x000ff0000000185c */
[----:B--2---:R-:W-:Y:S08]  /*36a0*/  HMMA.16816.F32 R64, R4, R52, R60 ;  /* 0x000000340440723c */ /* 0x004ff0000000183c */
[----:B------:R-:W-:Y:S01]  /*36b0*/  HMMA.16816.F32 R60, R24, R48, R8 ;  /* 0x00000030183c723c */ /* 0x000fe20000001808 */
[----:B------:R-:W2:Y:S07]  /*36c0*/  LDSM.16.M88.4 R8, [R221+0x6000] ;  /* 0x00600000dd08783b */ /* 0x000eae0000000200 */
[C---:B------:R-:W-:Y:S08]  /*36d0*/  HMMA.16816.F32 R112, R20.reuse, R40, R80 ;  /* 0x000000281470723c */ /* 0x040ff00000001850 */
[C---:B------:R-:W-:Y:S08]  /*36e0*/  HMMA.16816.F32 R76, R20.reuse, R42, R76 ;  /* 0x0000002a144c723c */ /* 0x040ff0000000184c */
[C---:B------:R-:W-:Y:S08]  /*36f0*/  HMMA.16816.F32 R108, R20.reuse, R58, R108 ;  /* 0x0000003a146c723c */ /* 0x040ff0000000186c */
[C---:B------:R-:W-:Y:S08]  /*3700*/  HMMA.16816.F32 R120, R20.reuse, R36, R120 ;  /* 0x000000241478723c */ /* 0x040ff00000001878 */
[----:B------:R-:W-:Y:S08]  /*3710*/  HMMA.16816.F32 R104, R20, R38, R104 ;  /* 0x000000261468723c */ /* 0x000ff00000001868 */
[C---:B------:R-:W-:Y:S08]  /*3720*/  HMMA.16816.F32 R72, R28.reuse, R40, R100 ;  /* 0x000000281c48723c */ /* 0x040ff00000001864 */
[----:B------:R-:W-:Y:S01]  /*3730*/  HMMA.16816.F32 R88, R28, R42, R88 ;  /* 0x0000002a1c58723c */ /* 0x000fe20000001858 */
[----:B------:R-:W3:Y:S07]  /*3740*/  LDSM.16.M88.4 R40, [R223+0x2800] ;  /* 0x00280000df28783b */ /* 0x000eee0000000200 */
[-C--:B------:R-:W-:Y:S08]  /*3750*/  HMMA.16816.F32 R20, R4, R54.reuse, R84 ;  /* 0x000000360414723c */ /* 0x080ff00000001854 */
[----:B------:R-:W-:Y:S08]  /*3760*/  HMMA.16816.F32 R68, R32, R54, R68 ;  /* 0x000000362044723c */ /* 0x000ff00000001844 */
[----:B-1----:R-:W-:Y:S08]  /*3770*/  HMMA.16816.F32 R52, R16, R48, R64 ;  /* 0x000000301034723c */ /* 0x002ff00000001840 */
[----:B------:R-:W-:Y:S08]  /*3780*/  HMMA.16816.F32 R64, R12, R44, R60 ;  /* 0x0000002c0c40723c */ /* 0x000ff0000000183c */
[C---:B------:R-:W-:Y:S08]  /*3790*/  HMMA.16816.F32 R84, R28.reuse, R36, R128 ;  /* 0x000000241c54723c */ /* 0x040ff00000001880 */
[----:B------:R-:W-:Y:S08]  /*37a0*/  HMMA.16816.F32 R116, R28, R38, R116 ;  /* 0x000000261c74723c */ /* 0x000ff00000001874 */
[----:B------:R-:W-:Y:S01]  /*37b0*/  HMMA.16816.F32 R36, R16, R50, R20 ;  /* 0x000000321024723c */ /* 0x000fe20000001814 */
[----:B------:R-:W1:Y:S01]  /*37c0*/  LDSM.16.M88.4 R20, [R218+0xa800] ;  /* 0x00a80000da14783b */ /* 0x000e620000000200 */
[----:B------:R-:W-:-:S04]  /*37d0*/  FMUL.FTZ R0, R64, c[0x0][0x2ec] ;  /* 0x0000bb0040007a20 */ /* 0x000fc80000410000 */
[----:B------:R4:W-:Y:S02]  /*37e0*/  MUFU.TANH R136, R0 ;  /* 0x0000000000887308 */ /* 0x0009e40000002400 */
[----:B------:R-:W-:Y:S08]  /*37f0*/  HMMA.16816.F32 R48, R24, R50, R68 ;  /* 0x000000321830723c */ /* 0x000ff00000001844 */
[----:B--2---:R-:W-:Y:S01]  /*3800*/  HMMA.16816.F32 R52, R8, R44, R52 ;  /* 0x0000002c0834723c */ /* 0x004fe20000001834 */
[----:B----4-:R-:W-:-:S07]  /*3810*/  FMUL.FTZ R0, R65, c[0x0][0x2ec] ;  /* 0x0000bb0041007a20 */ /* 0x010fce0000410000 */
[C---:B------:R-:W-:Y:S01]  /*3820*/  HMMA.16816.F32 R96, R28.reuse, R56, R96 ;  /* 0x000000381c60723c */ /* 0x040fe20000001860 */
[----:B------:R2:W-:Y:S07]  /*3830*/  MUFU.TANH R131, R0 ;  /* 0x0000000000837308 */ /* 0x0005ee0000002400 */
[----:B------:R-:W-:Y:S01]  /*3840*/  HMMA.16816.F32 R80, R28, R58, R124 ;  /* 0x0000003a1c50723c */ /* 0x000fe2000000187c */
[----:B------:R-:W4:Y:S07]  /*3850*/  LDSM.16.M88.4 R28, [R223+0x3000] ;  /* 0x00300000df1c783b */ /* 0x000f2e0000000200 */
[----:B---3--:R-:W-:Y:S01]  /*3860*/  HMMA.16816.F32 R56, R32, R40, R72 ;  /* 0x000000282038723c */ /* 0x008fe20000001848 */
[----:B------:R-:W3:Y:S01]  /*3870*/  LDSM.16.M88.4 R72, [R223+0x3800] ;  /* 0x00380000df48783b */ /* 0x000ee20000000200 */
[----:B--2---:R-:W-:-:S04]  /*3880*/  FMUL.FTZ R0, R66, c[0x0][0x2ec] ;  /* 0x0000bb0042007a20 */ /* 0x004fc80000410000 */
[----:B------:R2:W5:Y:S02]  /*3890*/  MUFU.TANH R128, R0 ;  /* 0x0000000000807308 */ /* 0x0005640000002400 */
[-C--:B------:R-:W-:Y:S01]  /*38a0*/  HMMA.16816.F32 R68, R8, R46.reuse, R36 ;  /* 0x0000002e0844723c */ /* 0x080fe20000001824 */
[----:B------:R-:W3:Y:S07]  /*38b0*/  LDSM.16.M88.4 R36, [R217+0x2800] ;  /* 0x00280000d924783b */ /* 0x000eee0000000200 */
[----:B------:R-:W-:Y:S01]  /*38c0*/  HMMA.16816.F32 R44, R12, R46, R48 ;  /* 0x0000002e0c2c723c */ /* 0x000fe20000001830 */
[----:B--2---:R-:W-:-:S07]  /*38d0*/  FMUL.FTZ R0, R67, c[0x0][0x2ec] ;  /* 0x0000bb0043007a20 */ /* 0x004fce0000410000 */
[----:B------:R-:W-:Y:S01]  /*38e0*/  HMMA.16816.F32 R60, R4, R40, R112 ;  /* 0x00000028043c723c */ /* 0x000fe20000001870 */
[----:B------:R2:W-:Y:S07]  /*38f0*/  MUFU.TANH R130, R0 ;  /* 0x0000000000827308 */ /* 0x0005ee0000002400 */
[----:B-1----:R-:W-:Y:S08]  /*3900*/  HMMA.16816.F32 R48, R24, R20, R56 ;  /* 0x000000141830723c */ /* 0x002ff00000001838 */
[----:B------:R-:W-:Y:S01]  /*3910*/  HMMA.16816.F32 R64, R4, R42, R76 ;  /* 0x0000002a0440723c */ /* 0x000fe2000000184c */
[----:B--2---:R-:W-:-:S04]  /*3920*/  FMUL.FTZ R0, R52, c[0x0][0x2ec] ;  /* 0x0000bb0034007a20 */ /* 0x004fc80000410000 */
[----:B------:R1:W2:Y:S03]  /*3930*/  MUFU.TANH R125, R0 ;  /* 0x00000000007d7308 */ /* 0x0002a60000002400 */
[C---:B----4-:R-:W-:Y:S08]  /*3940*/  HMMA.16816.F32 R76, R4.reuse, R28, R132 ;  /* 0x0000001c044c723c */ /* 0x050ff00000001884 */
[----:B------:R-:W-:Y:S01]  /*3950*/  HMMA.16816.F32 R108, R4, R30, R108 ;  /* 0x0000001e046c723c */ /* 0x000fe2000000186c */
[----:B-1----:R-:W-:-:S07]  /*3960*/  FMUL.FTZ R0, R53, c[0x0][0x2ec] ;  /* 0x0000bb0035007a20 */ /* 0x002fce0000410000 */
[C---:B---3--:R-:W-:Y:S01]  /*3970*/  HMMA.16816.F32 R120, R4.reuse, R72, R120 ;  /* 0x000000480478723c */ /* 0x048fe20000001878 */
[----:B------:R1:W-:Y:S07]  /*3980*/  MUFU.TANH R129, R0 ;  /* 0x0000000000817308 */ /* 0x0003ee0000002400 */
[----:B------:R-:W-:Y:S08]  /*3990*/  HMMA.16816.F32 R104, R4, R74, R104 ;  /* 0x0000004a0468723c */ /* 0x000ff00000001868 */
[----:B------:R-:W-:Y:S01]  /*39a0*/  HMMA.16816.F32 R4, R16, R20, R60 ;  /* 0x000000141004723c */ /* 0x000fe2000000183c */
[----:B-1----:R-:W-:-:S04]  /*39b0*/  FMUL.FTZ R0, R54, c[0x0][0x2ec] ;  /* 0x0000bb0036007a20 */ /* 0x002fc80000410000 */
[----:B------:R1:W3:Y:S03]  /*39c0*/  MUFU.TANH R112, R0 ;  /* 0x0000000000707308 */ /* 0x0002e60000002400 */
[----:B------:R-:W-:Y:S08]  /*39d0*/  HMMA.16816.F32 R48, R12, R36, R48 ;  /* 0x000000240c30723c */ /* 0x000ff00000001830 */
[----:B------:R-:W-:Y:S01]  /*39e0*/  HMMA.16816.F32 R80, R32, R30, R80 ;  /* 0x0000001e2050723c */ /* 0x000fe20000001850 */
[----:B-1----:R-:W-:-:S07]  /*39f0*/  FMUL.FTZ R0, R55, c[0x0][0x2ec] ;  /* 0x0000bb0037007a20 */ /* 0x002fce0000410000 */
[----:B------:R-:W-:Y:S01]  /*3a00*/  HMMA.16816.F32 R52, R32, R42, R88 ;  /* 0x0000002a2034723c */ /* 0x000fe20000001858 */
[----:B------:R-:W1:Y:S01]  /*3a10*/  LDSM.16.M88.4 R40, [R218+0xb000] ;  /* 0x00b00000da28783b */ /* 0x000e620000000200 */
[----:B------:R4:W-:Y:S02]  /*3a20*/  MUFU.TANH R126, R0 ;  /* 0x00000000007e7308 */ /* 0x0009e40000002400 */
[----:B----4-:R-:W-:-:S06]  /*3a30*/  FMUL.FTZ R0, R44, c[0x0][0x2ec] ;  /* 0x0000bb002c007a20 */ /* 0x010fcc0000410000 */
[----:B------:R4:W-:Y:S02]  /*3a40*/  MUFU.TANH R124, R0 ;  /* 0x00000000007c7308 */ /* 0x0009e40000002400 */
[----:B----4-:R-:W-:-:S06]  /*3a50*/  FMUL.FTZ R0, R45, c[0x0][0x2ec] ;  /* 0x0000bb002d007a20 */ /* 0x010fcc0000410000 */
[----:B------:R4:W-:Y:S02]  /*3a60*/  MUFU.TANH R127, R0 ;  /* 0x00000000007f7308 */ /* 0x0009e40000002400 */
[----:B----4-:R-:W-:-:S06]  /*3a70*/  FMUL.FTZ R0, R46, c[0x0][0x2ec] ;  /* 0x0000bb002e007a20 */ /* 0x010fcc0000410000 */
[----:B------:R4:W1:Y:S02]  /*3a80*/  MUFU.TANH R113, R0 ;  /* 0x0000000000717308 */ /* 0x0008640000002400 */
[----:B----4-:R-:W-:Y:S02]  /*3a90*/  FMUL.FTZ R0, R47, c[0x0][0x2ec] ;  /* 0x0000bb002f007a20 */ /* 0x010fe40000410000 */
[----:B------:R-:W-:Y:S04]  /*3aa0*/  HMMA.16816.F32 R44, R32, R28, R96 ;  /* 0x0000001c202c723c */ /* 0x000fe80000001860 */
[----:B------:R4:W-:Y:S04]  /*3ab0*/  MUFU.TANH R115, R0 ;  /* 0x0000000000737308 */ /* 0x0009e80000002400 */
[----:B------:R-:W-:Y:S08]  /*3ac0*/  HMMA.16816.F32 R28, R8, R36, R4 ;  /* 0x00000024081c723c */ /* 0x000ff00000001804 */
[----:B------:R-:W-:Y:S01]  /*3ad0*/  HMMA.16816.F32 R4, R24, R22, R52 ;  /* 0x000000161804723c */ /* 0x000fe20000001834 */
[----:B----4-:R-:W-:-:S04]  /*3ae0*/  FMUL.FTZ R0, R68, c[0x0][0x2ec] ;  /* 0x0000bb0044007a20 */ /* 0x010fc80000410000 */
[----:B------:R4:W-:Y:S03]  /*3af0*/  MUFU.TANH R102, R0 ;  /* 0x0000000000667308 */ /* 0x0009e60000002400 */
[----:B-1----:R-:W-:Y:S08]  /*3b00*/  HMMA.16816.F32 R56, R24, R40, R44 ;  /* 0x000000281838723c */ /* 0x002ff0000000182c */
[----:B------:R-:W-:Y:S01]  /*3b10*/  HMMA.16816.F32 R20, R16, R22, R64 ;  /* 0x000000161014723c */ /* 0x000fe20000001840 */
[----:B----4-:R-:W-:-:S07]  /*3b20*/  FMUL.FTZ R0, R69, c[0x0][0x2ec] ;  /* 0x0000bb0045007a20 */ /* 0x010fce0000410000 */
[----:B------:R-:W-:Y:S01]  /*3b30*/  HMMA.16816.F32 R44, R12, R38, R4 ;  /* 0x000000260c2c723c */ /* 0x000fe20000001804 */
[----:B------:R1:W-:Y:S06]  /*3b40*/  MUFU.TANH R114, R0 ;  /* 0x0000000000727308 */ /* 0x0003ec0000002400 */
[----:B------:R-:W-:Y:S01]  /*3b50*/  FMUL.FTZ R4, R28, c[0x0][0x2ec] ;  /* 0x0000bb001c047a20 */ /* 0x000fe20000410000 */
[----:B------:R-:W-:Y:S01]  /*3b60*/  HMMA.16816.F32 R52, R16, R40, R76 ;  /* 0x000000281034723c */ /* 0x000fe2000000184c */
[----:B------:R-:W-:Y:S02]  /*3b70*/  IMAD.U32 R6, RZ, RZ, UR15 ;  /* 0x0000000fff067e24 */ /* 0x000fe4000f8e00ff */
[----:B------:R4:W-:Y:S05]  /*3b80*/  MUFU.TANH R95, R4 ;  /* 0x00000004005f7308 */ /* 0x0009ea0000002400 */
[----:B------:R-:W-:Y:S01]  /*3b90*/  HMMA.16816.F32 R36, R8, R38, R20 ;  /* 0x000000260824723c */ /* 0x000fe20000001814 */
[----:B-1----:R-:W-:-:S04]  /*3ba0*/  FMUL.FTZ R0, R70, c[0x0][0x2ec] ;  /* 0x0000bb0046007a20 */ /* 0x002fc80000410000 */
[----:B------:R1:W1:Y:S03]  /*3bb0*/  MUFU.TANH R97, R0 ;  /* 0x0000000000617308 */ /* 0x0002660000002400 */
[----:B------:R-:W-:Y:S02]  /*3bc0*/  FMUL.FTZ R7, R44, c[0x0][0x2ec] ;  /* 0x0000bb002c077a20 */ /* 0x000fe40000410000 */
[----:B------:R-:W-:Y:S02]  /*3bd0*/  FMUL.FTZ R23, R46, c[0x0][0x2ec] ;  /* 0x0000bb002e177a20 */ /* 0x000fe40000410000 */
[----:B----4-:R-:W-:Y:S01]  /*3be0*/  FMUL.FTZ R4, R29, c[0x0][0x2ec] ;  /* 0x0000bb001d047a20 */ /* 0x010fe20000410000 */
[----:B------:R4:W-:Y:S01]  /*3bf0*/  MUFU.TANH R91, R7 ;  /* 0x00000007005b7308 */ /* 0x0009e20000002400 */
[----:B------:R-:W-:Y:S02]  /*3c00*/  FMUL.FTZ R40, R47, c[0x0][0x2ec] ;  /* 0x0000bb002f287a20 */ /* 0x000fe40000410000 */
[----:B-1----:R-:W-:-:S05]  /*3c10*/  FMUL.FTZ R0, R71, c[0x0][0x2ec] ;  /* 0x0000bb0047007a20 */ /* 0x002fca0000410000 */
[----:B------:R-:W-:Y:S01]  /*3c20*/  MUFU.TANH R96, R4 ;  /* 0x0000000400607308 */ /* 0x000fe20000002400 */
[----:B------:R-:W-:Y:S01]  /*3c30*/  HMMA.16816.F32 R68, R32, R72, R84 ;  /* 0x000000482044723c */ /* 0x000fe20000001854 */
[----:B----4-:R-:W-:-:S06]  /*3c40*/  FMUL.FTZ R7, R45, c[0x0][0x2ec] ;  /* 0x0000bb002d077a20 */ /* 0x010fcc0000410000 */
[----:B------:R1:W4:Y:S01]  /*3c50*/  MUFU.TANH R101, R0 ;  /* 0x0000000000657308 */ /* 0x0003220000002400 */
[----:B------:R-:W-:Y:S07]  /*3c60*/  HMMA.16816.F32 R44, R24, R42, R80 ;  /* 0x0000002a182c723c */ /* 0x000fee0000001850 */
[----:B------:R-:W-:Y:S01]  /*3c70*/  MUFU.TANH R94, R7 ;  /* 0x00000007005e7308 */ /* 0x000fe20000002400 */
[----:B------:R-:W-:Y:S01]  /*3c80*/  HMMA.16816.F32 R32, R32, R74, R116 ;  /* 0x0000004a2020723c */ /* 0x000fe20000001874 */
[----:B-1----:R-:W-:-:S06]  /*3c90*/  FMUL.FTZ R0, R48, c[0x0][0x2ec] ;  /* 0x0000bb0030007a20 */ /* 0x002fcc0000410000 */
[----:B------:R-:W-:Y:S08]  /*3ca0*/  MUFU.TANH R93, R23 ;  /* 0x00000017005d7308 */ /* 0x000ff00000002400 */
[----:B------:R1:W-:Y:S08]  /*3cb0*/  MUFU.TANH R100, R0 ;  /* 0x0000000000647308 */ /* 0x0003f00000002400 */
[----:B------:R2:W-:Y:S01]  /*3cc0*/  MUFU.TANH R92, R40 ;  /* 0x00000028005c7308 */ /* 0x0005e20000002400 */
[----:B-1----:R-:W-:-:S07]  /*3cd0*/  FMUL.FTZ R0, R49, c[0x0][0x2ec] ;  /* 0x0000bb0031007a20 */ /* 0x002fce0000410000 */
[----:B------:R1:W-:Y:S01]  /*3ce0*/  MUFU.TANH R103, R0 ;  /* 0x0000000000677308 */ /* 0x0003e20000002400 */
[----:B--2---:R-:W-:Y:S01]  /*3cf0*/  HMMA.16816.F32 R40, R16, R42, R108 ;  /* 0x0000002a1028723c */ /* 0x004fe2000000186c */
[----:B-1----:R-:W-:-:S06]  /*3d00*/  FMUL.FTZ R0, R50, c[0x0][0x2ec] ;  /* 0x0000bb0032007a20 */ /* 0x002fcc0000410000 */
[----:B------:R1:W2:Y:S02]  /*3d10*/  MUFU.TANH R99, R0 ;  /* 0x0000000000637308 */ /* 0x0002a40000002400 */
[----:B-1----:R-:W-:-:S06]  /*3d20*/  FMUL.FTZ R0, R51, c[0x0][0x2ec] ;  /* 0x0000bb0033007a20 */ /* 0x002fcc0000410000 */
[----:B------:R1:W-:Y:S02]  /*3d30*/  MUFU.TANH R98, R0 ;  /* 0x0000000000627308 */ /* 0x0003e40000002400 */
[----:B-1----:R-:W-:-:S05]  /*3d40*/  LOP3.LUT R0, R143, 0xffffffe0, RZ, 0xc0, !PT ;  /* 0xffffffe08f007812 */ /* 0x002fca00078ec0ff */
[C---:B------:R-:W-:Y:S02]  /*3d50*/  IMAD.IADD R0, R144.reuse, 0x1, -R0 ;  /* 0x0000000190007824 */ /* 0x040fe400078e0a00 */
[----:B------:R-:W-:-:S03]  /*3d60*/  IMAD.SHL.U32 R144, R144, 0x2, RZ ;  /* 0x0000000290907824 */ /* 0x000fc600078e00ff */
[----:B------:R-:W-:Y:S02]  /*3d70*/  SHF.R.S32.HI R5, RZ, 0x1f, R0 ;  /* 0x0000001fff057819 */ /* 0x000fe40000011400 */
[----:B------:R-:W-:Y:S02]  /*3d80*/  LOP3.LUT R146, R144, 0x6, RZ, 0xc0, !PT ;  /* 0x0000000690927812 */ /* 0x000fe400078ec0ff */
[----:B------:R-:W-:Y:S01]  /*3d90*/  LEA.HI R4, R5, R0, RZ, 0x2 ;  /* 0x0000000005047211 */ /* 0x000fe200078f10ff */
[----:B------:R-:W-:Y:S02]  /*3da0*/  FMUL.FTZ R5, R30, c[0x0][0x2ec] ;  /* 0x0000bb001e057a20 */ /* 0x000fe40000410000 */
[----:B------:R-:W-:Y:S01]  /*3db0*/  IMAD.IADD R0, R140, 0x1, R141 ;  /* 0x000000018c007824 */ /* 0x000fe200078e028d */
[----:B------:R-:W-:Y:S01]  /*3dc0*/  SHF.R.S32.HI R145, RZ, 0x2, R4 ;  /* 0x00000002ff917819 */ /* 0x000fe20000011404 */
[----:B------:R1:W1:Y:S01]  /*3dd0*/  MUFU.TANH R73, R5 ;  /* 0x0000000500497308 */ /* 0x0002620000002400 */
[----:B------:R-:W-:-:S03]  /*3de0*/  IMAD R4, R6, 0x40, R146 ;  /* 0x0000004006047824 */ /* 0x000fc600078e0292 */
[----:B------:R-:W-:Y:S02]  /*3df0*/  STL [R1+0x90], R145 ;  /* 0x0000909101007387 */ /* 0x000fe40000100800 */
[----:B------:R-:W-:Y:S01]  /*3e00*/  IADD3 R6, R4, 0x1, RZ ;  /* 0x0000000104067810 */ /* 0x000fe20007ffe0ff */
[----:B-1----:R-:W-:Y:S02]  /*3e10*/  FMUL.FTZ R5, R31, c[0x0][0x2ec] ;  /* 0x0000bb001f057a20 */ /* 0x002fe40000410000 */
[----:B------:R-:W1:Y:S02]  /*3e20*/  LDSM.16.M88.4 R28, [R217+0x3000] ;  /* 0x00300000d91c783b */ /* 0x000e640000000200 */
[----:B------:R2:W1:Y:S02]  /*3e30*/  MUFU.TANH R79, R5 ;  /* 0x00000005004f7308 */ /* 0x0004640000002400 */
[----:B--2---:R-:W-:-:S05]  /*3e40*/  LEA R5, R142, UR13, 0x4 ;  /* 0x0000000d8e057c11 */ /* 0x004fca000f8e20ff */
[----:B------:R-:W-:-:S05]  /*3e50*/  IMAD.IADD R5, R145, 0x1, R5 ;  /* 0x0000000191057824 */ /* 0x000fca00078e0205 */
[C---:B------:R-:W-:Y:S02]  /*3e60*/  IADD3 R21, R5.reuse, UR17, RZ ;  /* 0x0000001105157c10 */ /* 0x040fe4000fffe0ff */
[C---:B------:R-:W-:Y:S02]  /*3e70*/  IADD3 R22, R5.reuse, UR7, RZ ;  /* 0x0000000705167c10 */ /* 0x040fe4000fffe0ff */
[C---:B------:R-:W-:Y:S02]  /*3e80*/  IADD3 R20, R5.reuse, 0x8, RZ ;  /* 0x0000000805147810 */ /* 0x040fe40007ffe0ff */
[C---:B------:R-:W-:Y:S02]  /*3e90*/  IADD3 R7, R5.reuse, 0x40, RZ ;  /* 0x0000004005077810 */ /* 0x040fe40007ffe0ff */
[----:B------:R-:W-:Y:S02]  /*3ea0*/  IADD3 R5, R5, 0x48, RZ ;  /* 0x0000004805057810 */ /* 0x000fe40007ffe0ff */
[----:B------:R-:W-:-:S02]  /*3eb0*/  IMNMX R236, RZ, R21, !PT ;  /* 0x00000015ffec7217 */ /* 0x000fc40007800200 */
[----:B------:R-:W-:Y:S01]  /*3ec0*/  IMNMX R240, R22, UR14, PT ;  /* 0x0000000e16f07c17 */ /* 0x000fe2000b800200 */
[----:B-1----:R-:W-:Y:S01]  /*3ed0*/  HMMA.16816.F32 R52, R8, R28, R52 ;  /* 0x0000001c0834723c */ /* 0x002fe20000001834 */
[C---:B------:R-:W-:Y:S02]  /*3ee0*/  IADD3 R21, R20.reuse, UR17, RZ ;  /* 0x0000001114157c10 */ /* 0x040fe4000fffe0ff */
[----:B------:R-:W-:Y:S02]  /*3ef0*/  IADD3 R20, R20, UR7, RZ ;  /* 0x0000000714147c10 */ /* 0x000fe4000fffe0ff */
[----:B------:R-:W-:Y:S02]  /*3f00*/  IADD3 R22, R7, UR17, RZ ;  /* 0x0000001107167c10 */ /* 0x000fe4000fffe0ff */
[C---:B------:R-:W-:Y:S01]  /*3f10*/  IADD3 R23, R5.reuse, UR17, RZ ;  /* 0x0000001105177c10 */ /* 0x040fe2000fffe0ff */
[----:B------:R-:W-:Y:S01]  /*3f20*/  HMMA.16816.F32 R44, R12, R30, R44 ;  /* 0x0000001e0c2c723c */ /* 0x000fe2000000182c */
[----:B------:R-:W-:-:S02]  /*3f30*/  IADD3 R5, R5, UR7, RZ ;  /* 0x0000000705057c10 */ /* 0x000fc4000fffe0ff */
[----:B------:R-:W-:Y:S02]  /*3f40*/  IMNMX R235, RZ, R21, !PT ;  /* 0x00000015ffeb7217 */ /* 0x000fe40007800200 */
[----:B------:R-:W-:Y:S02]  /*3f50*/  IMNMX R239, R20, UR14, PT ;  /* 0x0000000e14ef7c17 */ /* 0x000fe4000b800200 */
[----:B------:R-:W-:Y:S02]  /*3f60*/  IMNMX R234, RZ, R22, !PT ;  /* 0x00000016ffea7217 */ /* 0x000fe40007800200 */
[----:B------:R-:W-:Y:S02]  /*3f70*/  IMNMX R232, RZ, R23, !PT ;  /* 0x00000017ffe87217 */ /* 0x000fe40007800200 */
[----:B------:R-:W-:Y:S01]  /*3f80*/  HMMA.16816.F32 R20, R12, R28, R56 ;  /* 0x0000001c0c14723c */ /* 0x000fe20000001838 */
[----:B------:R-:W-:Y:S01]  /*3f90*/  IMNMX R237, R5, UR14, PT ;  /* 0x0000000e05ed7c17 */ /* 0x000fe2000b800200 */
[----:B------:R-:W-:Y:S01]  /*3fa0*/  FMUL.FTZ R5, R36, c[0x0][0x2ec] ;  /* 0x0000bb0024057a20 */ /* 0x000fe20000410000 */
[----:B------:R-:W-:-:S02]  /*3fb0*/  IADD3 R7, R7, UR7, RZ ;  /* 0x0000000707077c10 */ /* 0x000fc4000fffe0ff */
[----:B------:R-:W-:Y:S01]  /*3fc0*/  ISETP.GE.AND P1, PT, R4, R239, PT ;  /* 0x000000ef0400720c */ /* 0x000fe20003f26270 */
[----:B------:R1:W2:Y:S01]  /*3fd0*/  MUFU.TANH R76, R5 ;  /* 0x00000005004c7308 */ /* 0x0002a20000002400 */
[----:B------:R-:W-:Y:S01]  /*3fe0*/  IMNMX R238, R7, UR14, PT ;  /* 0x0000000e07ee7c17 */ /* 0x000fe2000b800200 */
[----:B------:R-:W-:Y:S01]  /*3ff0*/  FMUL.FTZ R28, R38, c[0x0][0x2ec] ;  /* 0x0000bb00261c7a20 */ /* 0x000fe20000410000 */
[----:B------:R-:W-:Y:S01]  /*4000*/  ISETP.LT.OR P1, PT, R4, R235, P1 ;  /* 0x000000eb0400720c */ /* 0x000fe20000f21670 */
[----:B------:R-:W-:Y:S01]  /*4010*/  FMUL.FTZ R7, R39, c[0x0][0x2ec] ;  /* 0x0000bb0027077a20 */ /* 0x000fe20000410000 */
[----:B------:R-:W-:Y:S02]  /*4020*/  ISETP.GE.AND P5, PT, R6, R240, PT ;  /* 0x000000f00600720c */ /* 0x000fe40003fa6270 */
[----:B-----5:R-:W-:Y:S01]  /*4030*/  FSEL R72, R128, -INF , !P1 ;  /* 0xff80000080487808 */ /* 0x020fe20004800000 */
[----:B------:R5:W-:Y:S01]  /*4040*/  MUFU.TANH R88, R7 ;  /* 0x0000000700587308 */ /* 0x000be20000002400 */
[----:B------:R-:W-:-:S02]  /*4050*/  ISETP.GE.AND P3, PT, R6, R239, PT ;  /* 0x000000ef0600720c */ /* 0x000fc40003f66270 */
[C---:B------:R-:W-:Y:S02]  /*4060*/  ISETP.GE.AND P2, PT, R6.reuse, R238, PT ;  /* 0x000000ee0600720c */ /* 0x040fe40003f46270 */
[-C--:B------:R-:W-:Y:S02]  /*4070*/  ISETP.GE.AND P6, PT, R6, R237.reuse, PT ;  /* 0x000000ed0600720c */ /* 0x080fe40003fc6270 */
[C---:B------:R-:W-:Y:S01]  /*4080*/  ISETP.GE.AND P0, PT, R4.reuse, R240, PT ;  /* 0x000000f00400720c */ /* 0x040fe20003f06270 */
[----:B-1----:R-:W-:Y:S01]  /*4090*/  FMUL.FTZ R5, R37, c[0x0][0x2ec] ;  /* 0x0000bb0025057a20 */ /* 0x002fe20000410000 */
[C---:B------:R-:W-:Y:S01]  /*40a0*/  ISETP.GE.AND P4, PT, R4.reuse, R238, PT ;  /* 0x000000ee0400720c */ /* 0x040fe20003f86270 */
[----:B------:R-:W1:Y:S01]  /*40b0*/  LDSM.16.M88.4 R36, [R218+0xb800] ;  /* 0x00b80000da24783b */ /* 0x000e620000000200 */
[----:B------:R-:W-:Y:S01]  /*40c0*/  ISETP.GE.AND P1, PT, R4, R237, PT ;  /* 0x000000ed0400720c */ /* 0x000fe20003f26270 */
[----:B------:R-:W1:Y:S01]  /*40d0*/  MUFU.TANH R90, R5 ;  /* 0x00000005005a7308 */ /* 0x000e620000002400 */
[----:B------:R-:W-:-:S02]  /*40e0*/  ISETP.LT.OR P5, PT, R6, R236, P5 ;  /* 0x000000ec0600720c */ /* 0x000fc40002fa1670 */
[----:B------:R-:W-:Y:S01]  /*40f0*/  ISETP.LT.OR P3, PT, R6, R235, P3 ;  /* 0x000000eb0600720c */ /* 0x000fe20001f61670 */
[----:B-----5:R-:W-:Y:S01]  /*4100*/  FMUL.FTZ R7, R20, c[0x0][0x2ec] ;  /* 0x0000bb0014077a20 */ /* 0x020fe20000410000 */
[C---:B------:R-:W-:Y:S02]  /*4110*/  ISETP.LT.OR P2, PT, R6.reuse, R234, P2 ;  /* 0x000000ea0600720c */ /* 0x040fe40001741670 */
[----:B------:R-:W-:Y:S01]  /*4120*/  ISETP.LT.OR P6, PT, R6, R232, P6 ;  /* 0x000000e80600720c */ /* 0x000fe200037c1670 */
[----:B------:R5:W1:Y:S01]  /*4130*/  MUFU.TANH R87, R7 ;  /* 0x0000000700577308 */ /* 0x000a620000002400 */
[C---:B------:R-:W-:Y:S02]  /*4140*/  ISETP.LT.OR P0, PT, R4.reuse, R236, P0 ;  /* 0x000000ec0400720c */ /* 0x040fe40000701670 */
[C---:B------:R-:W-:Y:S02]  /*4150*/  ISETP.LT.OR P4, PT, R4.reuse, R234, P4 ;  /* 0x000000ea0400720c */ /* 0x040fe40002781670 */
[----:B------:R-:W-:-:S02]  /*4160*/  ISETP.LT.OR P1, PT, R4, R232, P1 ;  /* 0x000000e80400720c */ /* 0x000fc40000f21670 */
[----:B------:R-:W-:Y:S01]  /*4170*/  IADD3 R6, R4, 0x8, RZ ;  /* 0x0000000804067810 */ /* 0x000fe20007ffe0ff */
[----:B------:R2:W1:Y:S01]  /*4180*/  MUFU.TANH R77, R28 ;  /* 0x0000001c004d7308 */ /* 0x0004620000002400 */
[----:B------:R-:W-:Y:S02]  /*4190*/  FSEL R60, R136, -INF , !P0 ;  /* 0xff800000883c7808 */ /* 0x000fe40004000000 */
[----:B------:R-:W-:Y:S02]  /*41a0*/  FSEL R78, R125, -INF , !P4 ;  /* 0xff8000007d4e7808 */ /* 0x000fe40006000000 */
[----:B---3--:R-:W-:Y:S02]  /*41b0*/  FSEL R84, R112, -INF , !P1 ;  /* 0xff80000070547808 */ /* 0x008fe40004800000 */
[----:B------:R-:W-:Y:S01]  /*41c0*/  FSEL R62, R131, -INF , !P5 ;  /* 0xff800000833e7808 */ /* 0x000fe20006800000 */
[----:B-----5:R-:W-:Y:S01]  /*41d0*/  FMUL.FTZ R7, R21, c[0x0][0x2ec] ;  /* 0x0000bb0015077a20 */ /* 0x020fe20000410000 */
[----:B------:R-:W-:-:S02]  /*41e0*/  ISETP.GE.AND P0, PT, R6, R240, PT ;  /* 0x000000f00600720c */ /* 0x000fc40003f06270 */
[C---:B------:R-:W-:Y:S01]  /*41f0*/  ISETP.GE.AND P4, PT, R6.reuse, R239, PT ;  /* 0x000000ef0600720c */ /* 0x040fe20003f86270 */
[----:B------:R3:W-:Y:S01]  /*4200*/  MUFU.TANH R89, R7 ;  /* 0x0000000700597308 */ /* 0x0007e20000002400 */
[C---:B------:R-:W-:Y:S02]  /*4210*/  ISETP.GE.AND P1, PT, R6.reuse, R238, PT ;  /* 0x000000ee0600720c */ /* 0x040fe40003f26270 */
[C---:B------:R-:W-:Y:S01]  /*4220*/  ISETP.GE.AND P5, PT, R6.reuse, R237, PT ;  /* 0x000000ed0600720c */ /* 0x040fe20003fa6270 */
[----:B--2---:R-:W-:Y:S01]  /*4230*/  HMMA.16816.F32 R28, R8, R30, R40 ;  /* 0x0000001e081c723c */ /* 0x004fe20000001828 */
[C---:B------:R-:W-:Y:S02]  /*4240*/  ISETP.LT.OR P0, PT, R6.reuse, R236, P0 ;  /* 0x000000ec0600720c */ /* 0x040fe40000701670 */
[C---:B------:R-:W-:Y:S02]  /*4250*/  ISETP.LT.OR P4, PT, R6.reuse, R235, P4 ;  /* 0x000000eb0600720c */ /* 0x040fe40002781670 */
[----:B------:R-:W-:-:S02]  /*4260*/  ISETP.LT.OR P1, PT, R6, R234, P1 ;  /* 0x000000ea0600720c */ /* 0x000fc40000f21670 */
[----:B------:R-:W-:Y:S01]  /*4270*/  ISETP.LT.OR P5, PT, R6, R232, P5 ;  /* 0x000000e80600720c */ /* 0x000fe20002fa1670 */
[----:B------:R-:W-:Y:S01]  /*4280*/  FMUL.FTZ R6, R23, c[0x0][0x2ec] ;  /* 0x0000bb0017067a20 */ /* 0x000fe20000410000 */
[----:B------:R-:W-:Y:S01]  /*4290*/  IADD3 R5, R4, 0x9, RZ ;  /* 0x0000000904057810 */ /* 0x000fe20007ffe0ff */
[C---:B-1----:R-:W-:Y:S01]  /*42a0*/  HMMA.16816.F32 R48, R24.reuse, R36, R68 ;  /* 0x000000241830723c */ /* 0x042fe20000001844 */
[----:B------:R-:W-:Y:S01]  /*42b0*/  FSEL R64, R130, -INF , !P3 ;  /* 0xff80000082407808 */ /* 0x000fe20005800000 */
[----:B---3--:R-:W-:Y:S01]  /*42c0*/  FMUL.FTZ R7, R22, c[0x0][0x2ec] ;  /* 0x0000bb0016077a20 */ /* 0x008fe20000410000 */
[----:B------:R-:W-:Y:S01]  /*42d0*/  FSEL R66, R129, -INF , !P2 ;  /* 0xff80000081427808 */ /* 0x000fe20005000000 */
[----:B------:R-:W1:Y:S01]  /*42e0*/  LDSM.16.M88.4 R20, [R217+0x3800] ;  /* 0x00380000d914783b */ /* 0x000e620000000200 */
[C---:B------:R-:W-:Y:S01]  /*42f0*/  ISETP.GE.AND P3, PT, R5.reuse, R240, PT ;  /* 0x000000f00500720c */ /* 0x040fe20003f66270 */
[----:B------:R2:W3:Y:S01]  /*4300*/  MUFU.TANH R85, R7 ;  /* 0x0000000700557308 */ /* 0x0004e20000002400 */
[C---:B------:R-:W-:Y:S01]  /*4310*/  ISETP.GE.AND P2, PT, R5.reuse, R239, PT ;  /* 0x000000ef0500720c */ /* 0x040fe20003f46270 */
[----:B------:R-:W-:Y:S01]  /*4320*/  HMMA.16816.F32 R56, R24, R38, R32 ;  /* 0x000000261838723c */ /* 0x000fe20000001820 */
[----:B------:R-:W-:Y:S01]  /*4330*/  ISETP.LT.OR P3, PT, R5, R236, P3 ;  /* 0x000000ec0500720c */ /* 0x000fe20001f61670 */
[----:B------:R-:W-:-:S04]  /*4340*/  DEPBAR.LE SB0, 0x0 ;  /* 0x000080000000791a */ /* 0x000fc80000000000 */
[----:B------:R-:W-:Y:S01]  /*4350*/  ISETP.LT.OR P2, PT, R5, R235, P2 ;  /* 0x000000eb0500720c */ /* 0x000fe20001741670 */
[----:B------:R5:W-:Y:S01]  /*4360*/  MUFU.TANH R86, R6 ;  /* 0x0000000600567308 */ /* 0x000be20000002400 */
[----:B------:R-:W-:Y:S01]  /*4370*/  FSEL R63, R113, -INF , !P4 ;  /* 0xff800000713f7808 */ /* 0x000fe20006000000 */
[----:B------:R-:W-:Y:S01]  /*4380*/  FMUL.FTZ R24, R46, c[0x0][0x2ec] ;  /* 0x0000bb002e187a20 */ /* 0x000fe20000410000 */
[----:B------:R-:W-:Y:S01]  /*4390*/  FSEL R74, R97, -INF , !P5 ;  /* 0xff800000614a7808 */ /* 0x000fe20006800000 */
[----:B------:R-:W-:Y:S01]  /*43a0*/  FMUL.FTZ R30, R30, c[0x0][0x2ec] ;  /* 0x0000bb001e1e7a20 */ /* 0x000fe20000410000 */
[----:B------:R-:W-:Y:S01]  /*43b0*/  FSEL R75, R126, -INF , !P6 ;  /* 0xff8000007e4b7808 */ /* 0x000fe20007000000 */
[----:B--2---:R-:W-:Y:S01]  /*43c0*/  FMUL.FTZ R7, R52, c[0x0][0x2ec] ;  /* 0x0000bb0034077a20 */ /* 0x004fe20000410000 */
[----:B------:R-:W-:Y:S01]  /*43d0*/  FSEL R52, R127, -INF , !P3 ;  /* 0xff8000007f347808 */ /* 0x000fe20005800000 */
[----:B------:R2:W-:Y:S01]  /*43e0*/  MUFU.TANH R68, R24 ;  /* 0x0000001800447308 */ /* 0x0005e20000002400 */
[----:B------:R-:W-:-:S02]  /*43f0*/  FSEL R61, R124, -INF , !P0 ;  /* 0xff8000007c3d7808 */ /* 0x000fc40004000000 */
[C---:B------:R-:W-:Y:S02]  /*4400*/  ISETP.GE.AND P6, PT, R5.reuse, R238, PT ;  /* 0x000000ee0500720c */ /* 0x040fe40003fc6270 */
[C---:B------:R-:W-:Y:S02]  /*4410*/  ISETP.GE.AND P0, PT, R5.reuse, R237, PT ;  /* 0x000000ed0500720c */ /* 0x040fe40003f06270 */
[----:B-----5:R-:W-:Y:S01]  /*4420*/  IADD3 R6, R4, 0x10, RZ ;  /* 0x0000001004067810 */ /* 0x020fe20007ffe0ff */
[----:B------:R5:W1:Y:S01]  /*4430*/  MUFU.TANH R82, R7 ;  /* 0x0000000700527308 */ /* 0x000a620000002400 */
[----:B------:R-:W-:Y:S02]  /*4440*/  ISETP.LT.OR P6, PT, R5, R234, P6 ;  /* 0x000000ea0500720c */ /* 0x000fe400037c1670 */
[C---:B------:R-:W-:Y:S02]  /*4450*/  ISETP.GE.AND P4, PT, R6.reuse, R240, PT ;  /* 0x000000f00600720c */ /* 0x040fe40003f86270 */
[----:B------:R-:W-:-:S02]  /*4460*/  ISETP.GE.AND P5, PT, R6, R239, PT ;  /* 0x000000ef0600720c */ /* 0x000fc40003fa6270 */
[C---:B------:R-:W-:Y:S01]  /*4470*/  ISETP.GE.AND P3, PT, R6.reuse, R238, PT ;  /* 0x000000ee0600720c */ /* 0x040fe20003f66270 */
[----:B--2---:R-:W-:Y:S01]  /*4480*/  HMMA.16816.F32 R24, R16, R36, R120 ;  /* 0x000000241018723c */ /* 0x004fe20000001878 */
[C---:B------:R-:W-:Y:S01]  /*4490*/  ISETP.LT.OR P4, PT, R6.reuse, R236, P4 ;  /* 0x000000ec0600720c */ /* 0x040fe20002781670 */
[----:B------:R-:W-:Y:S01]  /*44a0*/  MUFU.TANH R30, R30 ;  /* 0x0000001e001e7308 */ /* 0x000fe20000002400 */
[C---:B------:R-:W-:Y:S02]  /*44b0*/  ISETP.LT.OR P5, PT, R6.reuse, R235, P5 ;  /* 0x000000eb0600720c */ /* 0x040fe40002fa1670 */
[C---:B------:R-:W-:Y:S01]  /*44c0*/  ISETP.LT.OR P3, PT, R6.reuse, R234, P3 ;  /* 0x000000ea0600720c */ /* 0x040fe20001f61670 */
[----:B------:R-:W-:Y:S01]  /*44d0*/  BAR.SYNC.DEFER_BLOCKING 0x0 ;  /* 0x0000000000007b1d */ /* 0x000fe20000010000 */
[----:B------:R-:W-:Y:S01]  /*44e0*/  ISETP.LT.OR P0, PT, R5, R232, P0 ;  /* 0x000000e80500720c */ /* 0x000fe20000701670 */
[----:B-----5:R-:W-:Y:S01]  /*44f0*/  FMUL.FTZ R7, R53, c[0x0][0x2ec] ;  /* 0x0000bb0035077a20 */ /* 0x020fe20000410000 */
[----:B------:R-:W-:Y:S01]  /*4500*/  FSEL R53, R115, -INF , !P2 ;  /* 0xff80000073357808 */ /* 0x000fe20005000000 */
[----:B-1----:R-:W-:Y:S01]  /*4510*/  HMMA.16816.F32 R32, R12, R20, R48 ;  /* 0x000000140c20723c */ /* 0x002fe20000001830 */
[----:B------:R-:W-:Y:S01]  /*4520*/  ISETP.GE.AND P2, PT, R6, R237, PT ;  /* 0x000000ed0600720c */ /* 0x000fe20003f46270 */
[----:B------:R1:W-:Y:S01]  /*4530*/  MUFU.TANH R83, R7 ;  /* 0x0000000700537308 */ /* 0x0003e20000002400 */
[----:B------:R-:W-:-:S02]  /*4540*/  IADD3 R5, R4, 0x11, RZ ;  /* 0x0000001104057810 */ /* 0x000fc40007ffe0ff */
[----:B------:R-:W-:Y:S01]  /*4550*/  ISETP.LT.OR P2, PT, R6, R232, P2 ;  /* 0x000000e80600720c */ /* 0x000fe20001741670 */
[----:B------:R-:W-:Y:S01]  /*4560*/  FMUL.FTZ R6, R55, c[0x0][0x2ec] ;  /* 0x0000bb0037067a20 */ /* 0x000fe20000410000 */
[----:B------:R-:W-:Y:S01]  /*4570*/  FSEL R67, R102, -INF , !P1 ;  /* 0xff80000066437808 */ /* 0x000fe20004800000 */
[----:B------:R-:W-:Y:S01]  /*4580*/  HMMA.16816.F32 R16, R16, R38, R104 ;  /* 0x000000261010723c */ /* 0x000fe20000001868 */
[----:B----4-:R-:W-:Y:S01]  /*4590*/  FSEL R65, R101, -INF , !P0 ;  /* 0xff80000065417808 */ /* 0x010fe20004000000 */
[----:B------:R2:W-:Y:S01]  /*45a0*/  MUFU.TANH R80, R6 ;  /* 0x0000000600507308 */ /* 0x0005e20000002400 */
[C---:B------:R-:W-:Y:S02]  /*45b0*/  ISETP.GE.AND P1, PT, R5.reuse, R240, PT ;  /* 0x000000f00500720c */ /* 0x040fe40003f26270 */
[C---:B------:R-:W-:Y:S02]  /*45c0*/  ISETP.GE.AND P0, PT, R5.reuse, R238, PT ;  /* 0x000000ee0500720c */ /* 0x040fe40003f06270 */
[C---:B------:R-:W-:Y:S01]  /*45d0*/  ISETP.LT.OR P1, PT, R5.reuse, R236, P1 ;  /* 0x000000ec0500720c */ /* 0x040fe20000f21670 */
[----:B------:R-:W-:Y:S01]  /*45e0*/  HMMA.16816.F32 R24, R8, R20, R24 ;  /* 0x000000140818723c */ /* 0x000fe20000001818 */
[----:B------:R-:W-:Y:S01]  /*45f0*/  ISETP.LT.OR P0, PT, R5, R234, P0 ;  /* 0x000000ea0500720c */ /* 0x000fe20000701670 */
[----:B-1----:R-:W-:Y:S01]  /*4600*/  FMUL.FTZ R7, R54, c[0x0][0x2ec] ;  /* 0x0000bb0036077a20 */ /* 0x002fe20000410000 */
[----:B------:R-:W-:-:S02]  /*4610*/  FSEL R54, R114, -INF , !P6 ;  /* 0xff80000072367808 */ /* 0x000fc40007000000 */
[----:B------:R-:W-:Y:S01]  /*4620*/  ISETP.GE.AND P6, PT, R5, R239, PT ;  /* 0x000000ef0500720c */ /* 0x000fe20003fc6270 */
[----:B------:R1:W4:Y:S01]  /*4630*/  MUFU.TANH R81, R7 ;  /* 0x0000000700517308 */ /* 0x0003220000002400 */
[----:B------:R-:W-:Y:S01]  /*4640*/  FSEL R42, R99, -INF , !P5 ;  /* 0xff800000632a7808 */ /* 0x000fe20006800000 */
[-C--:B------:R-:W-:Y:S01]  /*4650*/  HMMA.16816.F32 R12, R12, R22.reuse, R56 ;  /* 0x000000160c0c723c */ /* 0x080fe20000001838 */
[C---:B------:R-:W-:Y:S01]  /*4660*/  ISETP.LT.OR P6, PT, R5.reuse, R235, P6 ;  /* 0x000000eb0500720c */ /* 0x040fe200037c1670 */
[----:B--2---:R-:W-:Y:S01]  /*4670*/  FMUL.FTZ R6, R44, c[0x0][0x2ec] ;  /* 0x0000bb002c067a20 */ /* 0x004fe20000410000 */
[----:B------:R-:W-:Y:S02]  /*4680*/  FSEL R44, R100, -INF , !P4 ;  /* 0xff800000642c7808 */ /* 0x000fe40006000000 */
[----:B------:R-:W-:Y:S01]  /*4690*/  ISETP.GE.AND P4, PT, R5, R237, PT ;  /* 0x000000ed0500720c */ /* 0x000fe20003f86270 */
[----:B------:R2:W-:Y:S01]  /*46a0*/  MUFU.TANH R71, R6 ;  /* 0x0000000600477308 */ /* 0x0005e20000002400 */
[----:B------:R-:W-:Y:S01]  /*46b0*/  FSEL R73, R73, -INF , !P2 ;  /* 0xff80000049497808 */ /* 0x000fe20005000000 */
[----:B------:R-:W-:Y:S01]  /*46c0*/  HMMA.16816.F32 R8, R8, R22, R16 ;  /* 0x000000160808723c */ /* 0x000fe20000001810 */
[----:B------:R-:W-:Y:S01]  /*46d0*/  ISETP.LT.OR P4, PT, R5, R232, P4 ;  /* 0x000000e80500720c */ /* 0x000fe20002781670 */
[----:B------:R-:W-:Y:S01]  /*46e0*/  FMUL.FTZ R5, R45, c[0x0][0x2ec] ;  /* 0x0000bb002d057a20 */ /* 0x000fe20000410000 */
[----:B------:R-:W-:-:S02]  /*46f0*/  FSEL R40, R103, -INF , !P1 ;  /* 0xff80000067287808 */ /* 0x000fc40004800000 */
[----:B------:R-:W-:Y:S01]  /*4700*/  FSEL R41, R98, -INF , !P6 ;  /* 0xff80000062297808 */ /* 0x000fe20007000000 */
[----:B------:R5:W-:Y:S01]  /*4710*/  MUFU.TANH R69, R5 ;  /* 0x0000000500457308 */ /* 0x000be20000002400 */
[----:B------:R-:W-:Y:S01]  /*4720*/  FSEL R45, R95, -INF , !P3 ;  /* 0xff8000005f2d7808 */ /* 0x000fe20005800000 */
[----:B-1----:R-:W-:Y:S01]  /*4730*/  FMUL.FTZ R7, R47, c[0x0][0x2ec] ;  /* 0x0000bb002f077a20 */ /* 0x002fe20000410000 */
[----:B------:R-:W-:Y:S01]  /*4740*/  FSEL R43, R96, -INF , !P0 ;  /* 0xff800000602b7808 */ /* 0x000fe20004000000 */
[----:B------:R-:W-:Y:S01]  /*4750*/  FMUL.FTZ R24, R24, c[0x0][0x2ec] ;  /* 0x0000bb0018187a20 */ /* 0x000fe20000410000 */
[----:B------:R-:W-:Y:S01]  /*4760*/  FSEL R79, R79, -INF , !P4 ;  /* 0xff8000004f4f7808 */ /* 0x000fe20006000000 */
[----:B------:R-:W-:Y:S01]  /*4770*/  FMUL.FTZ R25, R25, c[0x0][0x2ec] ;  /* 0x0000bb0019197a20 */ /* 0x000fe20000410000 */
[----:B--2---:R-:W-:Y:S01]  /*4780*/  IADD3 R6, R4, 0x18, RZ ;  /* 0x0000001804067810 */ /* 0x004fe20007ffe0ff */
[----:B------:R1:W-:Y:S02]  /*4790*/  MUFU.TANH R70, R7 ;  /* 0x0000000700467308 */ /* 0x0003e40000002400 */
[----:B------:R-:W-:Y:S01]  /*47a0*/  FMUL.FTZ R14, R14, c[0x0][0x2ec] ;  /* 0x0000bb000e0e7a20 */ /* 0x000fe20000410000 */
[----:B------:R-:W-:Y:S01]  /*47b0*/  ISETP.GE.AND P5, PT, R6, R240, PT ;  /* 0x000000f00600720c */ /* 0x000fe20003fa6270 */
[----:B------:R-:W-:Y:S01]  /*47c0*/  FMUL.FTZ R26, R26, c[0x0][0x2ec] ;  /* 0x0000bb001a1a7a20 */ /* 0x000fe20000410000 */
[C---:B------:R-:W-:Y:S01]  /*47d0*/  ISETP.GE.AND P2, PT, R6.reuse, R239, PT ;  /* 0x000000ef0600720c */ /* 0x040fe20003f46270 */
[----:B------:R-:W-:Y:S01]  /*47e0*/  FMUL.FTZ R27, R27, c[0x0][0x2ec] ;  /* 0x0000bb001b1b7a20 */ /* 0x000fe20000410000 */
[----:B------:R-:W-:Y:S01]  /*47f0*/  ISETP.LT.OR P5, PT, R6, R236, P5 ;  /* 0x000000ec0600720c */ /* 0x000fe20002fa1670 */
[----:B------:R-:W-:Y:S01]  /*4800*/  MUFU.TANH R24, R24 ;  /* 0x0000001800187308 */ /* 0x000fe20000002400 */
[----:B-----5:R-:W-:Y:S01]  /*4810*/  IADD3 R5, R4, 0x19, RZ ;  /* 0x0000001904057810 */ /* 0x020fe20007ffe0ff */
[----:B------:R-:W-:Y:S01]  /*4820*/  FMUL.FTZ R13, R13, c[0x0][0x2ec] ;  /* 0x0000bb000d0d7a20 */ /* 0x000fe20000410000 */
[C---:B------:R-:W-:Y:S01]  /*4830*/  ISETP.GE.AND P1, PT, R6.reuse, R238, PT ;  /* 0x000000ee0600720c */ /* 0x040fe20003f26270 */
[----:B------:R-:W-:Y:S01]  /*4840*/  FMUL.FTZ R15, R15, c[0x0][0x2ec] ;  /* 0x0000bb000f0f7a20 */ /* 0x000fe20000410000 */
[----:B------:R-:W-:Y:S01]  /*4850*/  ISETP.GE.AND P6, PT, R6, R237, PT ;  /* 0x000000ed0600720c */ /* 0x000fe20003fc6270 */
[----:B------:R-:W-:Y:S01]  /*4860*/  FMUL.FTZ R8, R8, c[0x0][0x2ec] ;  /* 0x0000bb0008087a20 */ /* 0x000fe20000410000 */
[----:B------:R-:W-:Y:S01]  /*4870*/  FSEL R36, R91, -INF , !P5 ;  /* 0xff8000005b247808 */ /* 0x000fe20006800000 */
[----:B-1----:R-:W-:Y:S01]  /*4880*/  FMUL.FTZ R7, R31, c[0x0][0x2ec] ;  /* 0x0000bb001f077a20 */ /* 0x002fe20000410000 */
[C---:B------:R-:W-:Y:S01]  /*4890*/  ISETP.GE.AND P3, PT, R5.reuse, R240, PT ;  /* 0x000000f00500720c */ /* 0x040fe20003f66270 */
[----:B------:R-:W-:Y:S01]  /*48a0*/  MUFU.TANH R14, R14 ;  /* 0x0000000e000e7308 */ /* 0x000fe20000002400 */
[----:B------:R-:W-:Y:S01]  /*48b0*/  ISETP.GE.AND P0, PT, R5, R239, PT ;  /* 0x000000ef0500720c */ /* 0x000fe20003f06270 */
[----:B------:R-:W-:Y:S01]  /*48c0*/  FMUL.FTZ R9, R9, c[0x0][0x2ec] ;  /* 0x0000bb0009097a20 */ /* 0x000fe20000410000 */
[C---:B------:R-:W-:Y:S01]  /*48d0*/  ISETP.GE.AND P4, PT, R5.reuse, R238, PT ;  /* 0x000000ee0500720c */ /* 0x040fe20003f86270 */
[----:B------:R-:W-:Y:S01]  /*48e0*/  FMUL.FTZ R10, R10, c[0x0][0x2ec] ;  /* 0x0000bb000a0a7a20 */ /* 0x000fe20000410000 */
[----:B------:R-:W-:Y:S01]  /*48f0*/  ISETP.GE.AND P5, PT, R5, R237, PT ;  /* 0x000000ed0500720c */ /* 0x000fe20003fa6270 */
[----:B------:R-:W-:Y:S01]  /*4900*/  FMUL.FTZ R11, R11, c[0x0][0x2ec] ;  /* 0x0000bb000b0b7a20 */ /* 0x000fe20000410000 */
[C---:B------:R-:W-:Y:S01]  /*4910*/  ISETP.LT.OR P2, PT, R6.reuse, R235, P2 ;  /* 0x000000eb0600720c */ /* 0x040fe20001741670 */
[----:B------:R1:W-:Y:S01]  /*4920*/  MUFU.TANH R47, R7 ;  /* 0x00000007002f7308 */ /* 0x0003e20000002400 */
[----:B------:R-:W-:-:S02]  /*4930*/  ISETP.LT.OR P1, PT, R6, R234, P1 ;  /* 0x000000ea0600720c */ /* 0x000fc40000f21670 */
[----:B------:R-:W-:Y:S01]  /*4940*/  ISETP.LT.OR P6, PT, R6, R232, P6 ;  /* 0x000000e80600720c */ /* 0x000fe200037c1670 */
[----:B------:R-:W-:Y:S01]  /*4950*/  FMUL.FTZ R6, R28, c[0x0][0x2ec] ;  /* 0x0000bb001c067a20 */ /* 0x000fe20000410000 */
[C---:B------:R-:W-:Y:S02]  /*4960*/  ISETP.LT.OR P3, PT, R5.reuse, R236, P3 ;  /* 0x000000ec0500720c */ /* 0x040fe40001f61670 */
[C---:B------:R-:W-:Y:S01]  /*4970*/  ISETP.LT.OR P0, PT, R5.reuse, R235, P0 ;  /* 0x000000eb0500720c */ /* 0x040fe20000701670 */
[----:B------:R2:W5:Y:S01]  /*4980*/  MUFU.TANH R55, R6 ;  /* 0x0000000600377308 */ /* 0x0005620000002400 */
[C---:B------:R-:W-:Y:S02]  /*4990*/  ISETP.LT.OR P4, PT, R5.reuse, R234, P4 ;  /* 0x000000ea0500720c */ /* 0x040fe40002781670 */
[----:B------:R-:W-:Y:S02]  /*49a0*/  ISETP.LT.OR P5, PT, R5, R232, P5 ;  /* 0x000000e80500720c */ /* 0x000fe40002fa1670 */
[----:B------:R-:W-:-:S02]  /*49b0*/  IADD3 R5, R4, 0x20, RZ ;  /* 0x0000002004057810 */ /* 0x000fc40007ffe0ff */
[----:B------:R-:W-:Y:S01]  /*49c0*/  FSEL R31, R93, -INF , !P2 ;  /* 0xff8000005d1f7808 */ /* 0x000fe20005000000 */
[----:B-1----:R-:W-:Y:S01]  /*49d0*/  FMUL.FTZ R7, R32, c[0x0][0x2ec] ;  /* 0x0000bb0020077a20 */ /* 0x002fe20000410000 */
[C---:B------:R-:W-:Y:S01]  /*49e0*/  ISETP.GE.AND P2, PT, R5.reuse, R240, PT ;  /* 0x000000f00500720c */ /* 0x040fe20003f46270 */
[----:B------:R-:W-:Y:S01]  /*49f0*/  MUFU.TANH R25, R25 ;  /* 0x0000001900197308 */ /* 0x000fe20000002400 */
[----:B------:R-:W-:Y:S02]  /*4a00*/  FSEL R46, R76, -INF , !P1 ;  /* 0xff8000004c2e7808 */ /* 0x000fe40004800000 */
[----:B------:R-:W-:Y:S02]  /*4a10*/  ISETP.LT.OR P2, PT, R5, R236, P2 ;  /* 0x000000ec0500720c */ /* 0x000fe40001741670 */
[----:B------:R-:W-:Y:S01]  /*4a20*/  FSEL R37, R90, -INF , !P4 ;  /* 0xff8000005a257808 */ /* 0x000fe20006000000 */
[----:B--2---:R-:W-:Y:S01]  /*4a30*/  FMUL.FTZ R6, R29, c[0x0][0x2ec] ;  /* 0x0000bb001d067a20 */ /* 0x004fe20000410000 */
[----:B------:R-:W-:Y:S01]  /*4a40*/  FSEL R29, R92, -INF , !P0 ;  /* 0xff8000005c1d7808 */ /* 0x000fe20004000000 */
[----:B------:R1:W-:Y:S01]  /*4a50*/  MUFU.TANH R32, R7 ;  /* 0x0000000700207308 */ /* 0x0003e20000002400 */
[----:B------:R-:W-:-:S02]  /*4a60*/  FSEL R76, R88, -INF , !P5 ;  /* 0xff800000584c7808 */ /* 0x000fc40006800000 */
[----:B------:R-:W-:Y:S02]  /*4a70*/  FSEL R161, R87, -INF , !P2 ;  /* 0xff80000057a17808 */ /* 0x000fe40005000000 */
[----:B------:R-:W-:Y:S02]  /*4a80*/  FSEL R77, R77, -INF , !P6 ;  /* 0xff8000004d4d7808 */ /* 0x000fe40007000000 */
[----:B------:R-:W-:Y:S01]  /*4a90*/  FSEL R28, R94, -INF , !P3 ;  /* 0xff8000005e1c7808 */ /* 0x000fe20005800000 */
[----:B------:R2:W2:Y:S01]  /*4aa0*/  MUFU.TANH R48, R6 ;  /* 0x0000000600307308 */ /* 0x0004a20000002400 */
[C---:B------:R-:W-:Y:S02]  /*4ab0*/  ISETP.GE.AND P1, PT, R5.reuse, R239, PT ;  /* 0x000000ef0500720c */ /* 0x040fe40003f26270 */
[C---:B------:R-:W-:Y:S02]  /*4ac0*/  ISETP.GE.AND P6, PT, R5.reuse, R238, PT ;  /* 0x000000ee0500720c */ /* 0x040fe40003fc6270 */
[----:B------:R-:W-:-:S02]  /*4ad0*/  ISETP.GE.AND P3, PT, R5, R237, PT ;  /* 0x000000ed0500720c */ /* 0x000fc40003f66270 */
[----:B------:R-:W-:Y:S01]  /*4ae0*/  ISETP.LT.OR P1, PT, R5, R235, P1 ;  /* 0x000000eb0500720c */ /* 0x000fe20000f21670 */
[----:B-1----:R-:W-:Y:S01]  /*4af0*/  FMUL.FTZ R7, R33, c[0x0][0x2ec] ;  /* 0x0000bb0021077a20 */ /* 0x002fe20000410000 */
[C---:B------:R-:W-:Y:S01]  /*4b00*/  ISETP.LT.OR P6, PT, R5.reuse, R234, P6 ;  /* 0x000000ea0500720c */ /* 0x040fe200037c1670 */
[----:B------:R-:W-:Y:S01]  /*4b10*/  MUFU.TANH R26, R26 ;  /* 0x0000001a001a7308 */ /* 0x000fe20000002400 */
[----:B------:R-:W-:Y:S02]  /*4b20*/  ISETP.LT.OR P3, PT, R5, R232, P3 ;  /* 0x000000e80500720c */ /* 0x000fe40001f61670 */
[C---:B------:R-:W-:Y:S02]  /*4b30*/  IADD3 R5, R4.reuse, 0x28, RZ ;  /* 0x0000002804057810 */ /* 0x040fe40007ffe0ff */
[----:B---3--:R-:W-:Y:S02]  /*4b40*/  FSEL R162, R85, -INF , !P1 ;  /* 0xff80000055a27808 */ /* 0x008fe40004800000 */
[----:B--2---:R-:W-:Y:S01]  /*4b50*/  IADD3 R6, R4, 0x21, RZ ;  /* 0x0000002104067810 */ /* 0x004fe20007ffe0ff */
[----:B------:R1:W-:Y:S01]  /*4b60*/  MUFU.TANH R33, R7 ;  /* 0x0000000700217308 */ /* 0x0003e20000002400 */
[----:B------:R-:W-:-:S02]  /*4b70*/  FSEL R159, R82, -INF , !P6 ;  /* 0xff800000529f7808 */ /* 0x000fc40007000000 */
[C---:B------:R-:W-:Y:S02]  /*4b80*/  ISETP.GE.AND P0, PT, R6.reuse, R240, PT ;  /* 0x000000f00600720c */ /* 0x040fe40003f06270 */
[C---:B------:R-:W-:Y:S02]  /*4b90*/  ISETP.GE.AND P4, PT, R6.reuse, R239, PT ;  /* 0x000000ef0600720c */ /* 0x040fe40003f86270 */
[C---:B------:R-:W-:Y:S01]  /*4ba0*/  ISETP.GE.AND P5, PT, R6.reuse, R238, PT ;  /* 0x000000ee0600720c */ /* 0x040fe20003fa6270 */
[----:B------:R-:W-:Y:S01]  /*4bb0*/  MUFU.TANH R27, R27 ;  /* 0x0000001b001b7308 */ /* 0x000fe20000002400 */
[C---:B------:R-:W-:Y:S02]  /*4bc0*/  ISETP.GE.AND P2, PT, R6.reuse, R237, PT ;  /* 0x000000ed0600720c */ /* 0x040fe40003f46270 */
[C---:B------:R-:W-:Y:S02]  /*4bd0*/  ISETP.LT.OR P0, PT, R6.reuse, R236, P0 ;  /* 0x000000ec0600720c */ /* 0x040fe40000701670 */
[----:B------:R-:W-:-:S02]  /*4be0*/  ISETP.LT.OR P4, PT, R6, R235, P4 ;  /* 0x000000eb0600720c */ /* 0x000fc40002781670 */
[----:B------:R-:W-:Y:S01]  /*4bf0*/  ISETP.LT.OR P5, PT, R6, R234, P5 ;  /* 0x000000ea0600720c */ /* 0x000fe20002fa1670 */
[----:B-1----:R-:W-:Y:S01]  /*4c00*/  FMUL.FTZ R7, R34, c[0x0][0x2ec] ;  /* 0x0000bb0022077a20 */ /* 0x002fe20000410000 */
[----:B------:R-:W-:Y:S01]  /*4c10*/  ISETP.LT.OR P2, PT, R6, R232, P2 ;  /* 0x000000e80600720c */ /* 0x000fe20001741670 */
[----:B------:R-:W-:Y:S01]  /*4c20*/  FMUL.FTZ R6, R35, c[0x0][0x2ec] ;  /* 0x0000bb0023067a20 */ /* 0x000fe20000410000 */
[----:B----4-:R-:W-:Y:S01]  /*4c30*/  FSEL R160, R81, -INF , !P3 ;  /* 0xff80000051a07808 */ /* 0x010fe20005800000 */
[----:B------:R1:W2:Y:S01]  /*4c40*/  MUFU.TANH R20, R7 ;  /* 0x0000000700147308 */ /* 0x0002a20000002400 */
[----:B------:R-:W-:Y:S02]  /*4c50*/  FSEL R156, R89, -INF , !P0 ;  /* 0xff800000599c7808 */ /* 0x000fe40004000000 */
[----:B------:R-:W-:Y:S02]  /*4c60*/  FSEL R154, R86, -INF , !P4 ;  /* 0xff800000569a7808 */ /* 0x000fe40006000000 */
[----:B------:R-:W-:-:S02]  /*4c70*/  ISETP.GE.AND P1, PT, R5, R240, PT ;  /* 0x000000f00500720c */ /* 0x000fc40003f26270 */
[C---:B------:R-:W-:Y:S01]  /*4c80*/  ISETP.GE.AND P6, PT, R5.reuse, R239, PT ;  /* 0x000000ef0500720c */ /* 0x040fe20003fc6270 */
[----:B------:R3:W4:Y:S01]  /*4c90*/  MUFU.TANH R21, R6 ;  /* 0x0000000600157308 */ /* 0x0007220000002400 */
[C---:B------:R-:W-:Y:S02]  /*4ca0*/  ISETP.GE.AND P3, PT, R5.reuse, R238, PT ;  /* 0x000000ee0500720c */ /* 0x040fe40003f66270 */
[C---:B------:R-:W-:Y:S02]  /*4cb0*/  ISETP.GE.AND P0, PT, R5.reuse, R237, PT ;  /* 0x000000ed0500720c */ /* 0x040fe40003f06270 */
[C---:B------:R-:W-:Y:S02]  /*4cc0*/  ISETP.LT.OR P1, PT, R5.reuse, R236, P1 ;  /* 0x000000ec0500720c */ /* 0x040fe40000f21670 */
[C---:B------:R-:W-:Y:S01]  /*4cd0*/  ISETP.LT.OR P6, PT, R5.reuse, R235, P6 ;  /* 0x000000eb0500720c */ /* 0x040fe200037c1670 */
[----:B-1----:R-:W-:Y:S01]  /*4ce0*/  FMUL.FTZ R7, R12, c[0x0][0x2ec] ;  /* 0x0000bb000c077a20 */ /* 0x002fe20000410000 */
[C---:B------:R-:W-:Y:S01]  /*4cf0*/  ISETP.LT.OR P3, PT, R5.reuse, R234, P3 ;  /* 0x000000ea0500720c */ /* 0x040fe20001f61670 */
[----:B------:R-:W-:Y:S01]  /*4d00*/  MUFU.TANH R13, R13 ;  /* 0x0000000d000d7308 */ /* 0x000fe20000002400 */
[----:B------:R-:W-:-:S02]  /*4d10*/  ISETP.LT.OR P0, PT, R5, R232, P0 ;  /* 0x000000e80500720c */ /* 0x000fc40000701670 */
[C---:B------:R-:W-:Y:S02]  /*4d20*/  IADD3 R5, R4.reuse, 0x30, RZ ;  /* 0x0000003004057810 */ /* 0x040fe40007ffe0ff */
[----:B------:R-:W-:Y:S02]  /*4d30*/  FSEL R155, R83, -INF , !P5 ;  /* 0xff800000539b7808 */ /* 0x000fe40006800000 */
[----:B---3--:R-:W-:Y:S01]  /*4d40*/  IADD3 R6, R4, 0x29, RZ ;  /* 0x0000002904067810 */ /* 0x008fe20007ffe0ff */
[----:B------:R-:W1:Y:S01]  /*4d50*/  MUFU.TANH R7, R7 ;  /* 0x0000000700077308 */ /* 0x000e620000002400 */
[----:B-----5:R-:W-:Y:S02]  /*4d60*/  FSEL R151, R55, -INF , !P3 ;  /* 0xff80000037977808 */ /* 0x020fe40005800000 */
[----:B------:R-:W-:Y:S02]  /*4d70*/  ISETP.GE.AND P4, PT, R6, R240, PT ;  /* 0x000000f00600720c */ /* 0x000fe40003f86270 */
[----:B------:R-:W-:-:S02]  /*4d80*/  FSEL R157, R30, -INF , !P0 ;  /* 0xff8000001e9d7808 */ /* 0x000fc40004000000 */
[----:B------:R-:W-:Y:S01]  /*4d90*/  ISETP.LT.OR P4, PT, R6, R236, P4 ;  /* 0x000000ec0600720c */ /* 0x000fe20002781670 */
[----:B------:R-:W-:Y:S01]  /*4da0*/  MUFU.TANH R15, R15 ;  /* 0x0000000f000f7308 */ /* 0x000fe20000002400 */
[----:B------:R-:W-:Y:S02]  /*4db0*/  ISETP.GE.AND P5, PT, R5, R240, PT ;  /* 0x000000f00500720c */ /* 0x000fe40003fa6270 */
[----:B------:R-:W-:Y:S02]  /*4dc0*/  FSEL R148, R69, -INF , !P4 ;  /* 0xff80000045947808 */ /* 0x000fe40006000000 */
[C---:B------:R-:W-:Y:S02]  /*4dd0*/  ISETP.GE.AND P3, PT, R5.reuse, R239, PT ;  /* 0x000000ef0500720c */ /* 0x040fe40003f66270 */
[C---:B------:R-:W-:Y:S01]  /*4de0*/  ISETP.GE.AND P0, PT, R5.reuse, R238, PT ;  /* 0x000000ee0500720c */ /* 0x040fe20003f06270 */
[----:B------:R-:W3:Y:S01]  /*4df0*/  MUFU.TANH R8, R8 ;  /* 0x0000000800087308 */ /* 0x000ee20000002400 */
[----:B------:R-:W-:-:S02]  /*4e00*/  ISETP.GE.AND P4, PT, R5, R237, PT ;  /* 0x000000ed0500720c */ /* 0x000fc40003f86270 */
[C---:B------:R-:W-:Y:S02]  /*4e10*/  ISETP.LT.OR P5, PT, R5.reuse, R236, P5 ;  /* 0x000000ec0500720c */ /* 0x040fe40002fa1670 */
[C---:B------:R-:W-:Y:S02]  /*4e20*/  ISETP.LT.OR P3, PT, R5.reuse, R235, P3 ;  /* 0x000000eb0500720c */ /* 0x040fe40001f61670 */
[C---:B------:R-:W-:Y:S01]  /*4e30*/  ISETP.LT.OR P0, PT, R5.reuse, R234, P0 ;  /* 0x000000ea0500720c */ /* 0x040fe20000701670 */
[----:B------:R-:W-:Y:S01]  /*4e40*/  MUFU.TANH R9, R9 ;  /* 0x0000000900097308 */ /* 0x000fe20000002400 */
[----:B------:R-:W-:Y:S02]  /*4e50*/  ISETP.LT.OR P4, PT, R5, R232, P4 ;  /* 0x000000e80500720c */ /* 0x000fe40002781670 */
[----:B------:R-:W-:Y:S02]  /*4e60*/  IADD3 R5, R4, 0x38, RZ ;  /* 0x0000003804057810 */ /* 0x000fe40007ffe0ff */
[----:B------:R-:W-:-:S02]  /*4e70*/  FSEL R158, R80, -INF , !P2 ;  /* 0xff800000509e7808 */ /* 0x000fc40005000000 */
[----:B------:R-:W-:Y:S01]  /*4e80*/  FSEL R150, R71, -INF , !P1 ;  /* 0xff80000047967808 */ /* 0x000fe20004800000 */
[----:B------:R-:W5:Y:S01]  /*4e90*/  MUFU.TANH R10, R10 ;  /* 0x0000000a000a7308 */ /* 0x000f620000002400 */
[----:B------:R-:W-:Y:S02]  /*4ea0*/  FSEL R153, R68, -INF , !P6 ;  /* 0xff80000044997808 */ /* 0x000fe40007000000 */
[C---:B------:R-:W-:Y:S02]  /*4eb0*/  ISETP.GE.AND P2, PT, R6.reuse, R239, PT ;  /* 0x000000ef0600720c */ /* 0x040fe40003f46270 */
[C---:B------:R-:W-:Y:S02]  /*4ec0*/  ISETP.GE.AND P1, PT, R6.reuse, R238, PT ;  /* 0x000000ee0600720c */ /* 0x040fe40003f26270 */
[----:B------:R-:W-:Y:S01]  /*4ed0*/  ISETP.GE.AND P6, PT, R6, R237, PT ;  /* 0x000000ed0600720c */ /* 0x000fe20003fc6270 */
[----:B------:R-:W1:Y:S01]  /*4ee0*/  MUFU.TANH R11, R11 ;  /* 0x0000000b000b7308 */ /* 0x000e620000002400 */
[----:B------:R-:W-:-:S02]  /*4ef0*/  FSEL R147, R24, -INF , !P0 ;  /* 0xff80000018937808 */ /* 0x000fc40004000000 */
[C---:B------:R-:W-:Y:S02]  /*4f00*/  ISETP.GE.AND P0, PT, R5.reuse, R239, PT ;  /* 0x000000ef0500720c */ /* 0x040fe40003f06270 */
[CC--:B------:R-:W-:Y:S02]  /*4f10*/  ISETP.LT.OR P2, PT, R6.reuse, R235.reuse, P2 ;  /* 0x000000eb0600720c */ /* 0x0c0fe40001741670 */
[C---:B------:R-:W-:Y:S02]  /*4f20*/  ISETP.LT.OR P1, PT, R6.reuse, R234, P1 ;  /* 0x000000ea0600720c */ /* 0x040fe40000f21670 */
[----:B------:R-:W-:Y:S02]  /*4f30*/  ISETP.LT.OR P6, PT, R6, R232, P6 ;  /* 0x000000e80600720c */ /* 0x000fe400037c1670 */
[----:B------:R-:W-:Y:S02]  /*4f40*/  IADD3 R6, R4, 0x31, RZ ;  /* 0x0000003104067810 */ /* 0x000fe40007ffe0ff */
[----:B------:R-:W-:-:S02]  /*4f50*/  ISETP.LT.OR P0, PT, R5, R235, P0 ;  /* 0x000000eb0500720c */ /* 0x000fc40000701670 */
[----:B------:R-:W-:Y:S02]  /*4f60*/  FSEL R143, R70, -INF , !P2 ;  /* 0xff800000468f7808 */ /* 0x000fe40005000000 */
[----:B------:R-:W-:Y:S02]  /*4f70*/  FSEL R146, R48, -INF , !P1 ;  /* 0xff80000030927808 */ /* 0x000fe40004800000 */
[----:B------:R-:W-:Y:S02]  /*4f80*/  FSEL R152, R47, -INF , !P6 ;  /* 0xff8000002f987808 */ /* 0x000fe40007000000 */
[----:B------:R-:W-:Y:S02]  /*4f90*/  FSEL R142, R32, -INF , !P5 ;  /* 0xff800000208e7808 */ /* 0x000fe40006800000 */
[----:B--2---:R-:W-:Y:S02]  /*4fa0*/  FSEL R145, R20, -INF , !P3 ;  /* 0xff80000014917808 */ /* 0x004fe40005800000 */
[----:B------:R-:W-:-:S02]  /*4fb0*/  ISETP.GE.AND P2, PT, R6, R240, PT ;  /* 0x000000f00600720c */ /* 0x000fc40003f46270 */
[----:B------:R-:W-:Y:S02]  /*4fc0*/  ISETP.GE.AND P1, PT, R5, R240, PT ;  /* 0x000000f00500720c */ /* 0x000fe40003f26270 */
[C---:B------:R-:W-:Y:S02]  /*4fd0*/  ISETP.GE.AND P6, PT, R6.reuse, R239, PT ;  /* 0x000000ef0600720c */ /* 0x040fe40003fc6270 */
[C---:B------:R-:W-:Y:S02]  /*4fe0*/  ISETP.GE.AND P5, PT, R6.reuse, R238, PT ;  /* 0x000000ee0600720c */ /* 0x040fe40003fa6270 */
[----:B------:R-:W-:Y:S02]  /*4ff0*/  ISETP.GE.AND P3, PT, R6, R237, PT ;  /* 0x000000ed0600720c */ /* 0x000fe40003f66270 */
[----:B------:R-:W-:Y:S02]  /*5000*/  FSEL R130, R14, -INF , !P0 ;  /* 0xff8000000e827808 */ /* 0x000fe40004000000 */
[----:B------:R-:W-:-:S02]  /*5010*/  PLOP3.LUT P0, PT, PT, PT, UP0, 0x80, 0x0 ;  /* 0x000000000000781c */ /* 0x000fc40003f0f008 */
        /* <DEDUP_REMOVED lines=8> */
[----:B----4-:R-:W-:Y:S02]  /*50a0*/  FSEL R138, R21, -INF , !P6 ;  /* 0xff800000158a7808 */ /* 0x010fe40007000000 */
[----:B------:R-:W-:Y:S02]  /*50b0*/  FSEL R141, R25, -INF , !P5 ;  /* 0xff800000198d7808 */ /* 0x000fe40006800000 */
[----:B------:R-:W-:Y:S02]  /*50c0*/  FSEL R144, R27, -INF , !P3 ;  /* 0xff8000001b907808 */ /* 0x000fe40005800000 */
[----:B-1----:R-:W-:-:S02]  /*50d0*/  FSEL R129, R7, -INF , !P1 ;  /* 0xff80000007817808 */ /* 0x002fc40004800000 */
[C---:B------:R-:W-:Y:S02]  /*50e0*/  ISETP.GE.AND P4, PT, R5.reuse, R238, PT ;  /* 0x000000ee0500720c */ /* 0x040fe40003f86270 */
[----:B------:R-:W-:Y:S02]  /*50f0*/  ISETP.GE.AND P2, PT, R5, R237, PT ;  /* 0x000000ed0500720c */ /* 0x000fe40003f46270 */
[C---:B------:R-:W-:Y:S02]  /*5100*/  ISETP.GE.AND P6, PT, R4.reuse, R240, PT ;  /* 0x000000f00400720c */ /* 0x040fe40003fc6270 */
[C---:B------:R-:W-:Y:S02]  /*5110*/  ISETP.GE.AND P5, PT, R4.reuse, R239, PT ;  /* 0x000000ef0400720c */ /* 0x040fe40003fa6270 */
[C---:B------:R-:W-:Y:S02]  /*5120*/  ISETP.GE.AND P3, PT, R4.reuse, R238, PT ;  /* 0x000000ee0400720c */ /* 0x040fe40003f66270 */
[----:B------:R-:W-:-:S02]  /*5130*/  ISETP.GE.AND P1, PT, R4, R237, PT ;  /* 0x000000ed0400720c */ /* 0x000fc40003f26270 */
[C---:B------:R-:W-:Y:S02]  /*5140*/  ISETP.LT.OR P4, PT, R5.reuse, R234, P4 ;  /* 0x000000ea0500720c */ /* 0x040fe40002781670 */
[----:B------:R-:W-:Y:S02]  /*5150*/  ISETP.LT.OR P2, PT, R5, R232, P2 ;  /* 0x000000e80500720c */ /* 0x000fe40001741670 */
[C---:B------:R-:W-:Y:S02]  /*5160*/  ISETP.LT.OR P6, PT, R4.reuse, R236, P6 ;  /* 0x000000ec0400720c */ /* 0x040fe400037c1670 */
[C---:B------:R-:W-:Y:S02]  /*5170*/  ISETP.LT.OR P5, PT, R4.reuse, R235, P5 ;  /* 0x000000eb0400720c */ /* 0x040fe40002fa1670 */
[C---:B------:R-:W-:Y:S02]  /*5180*/  ISETP.LT.OR P3, PT, R4.reuse, R234, P3 ;  /* 0x000000ea0400720c */ /* 0x040fe40001f61670 */
[----:B------:R-:W-:-:S02]  /*5190*/  ISETP.LT.OR P1, PT, R4, R232, P1 ;  /* 0x000000e80400720c */ /* 0x000fc40000f21670 */
[----:B---3--:R-:W-:Y:S02]  /*51a0*/  FSEL R136, R8, -INF , !P4 ;  /* 0xff80000008887808 */ /* 0x008fe40006000000 */
[----:B-----5:R-:W-:Y:S02]  /*51b0*/  FSEL R140, R10, -INF , !P2 ;  /* 0xff8000000a8c7808 */ /* 0x020fe40005000000 */
[----:B------:R-:W-:Y:S02]  /*51c0*/  FSEL R23, R13, -INF , !P6 ;  /* 0xff8000000d177808 */ /* 0x000fe40007000000 */
[----:B------:R-:W-:Y:S02]  /*51d0*/  FSEL R128, R15, -INF , !P5 ;  /* 0xff8000000f807808 */ /* 0x000fe40006800000 */
        /* <DEDUP_REMOVED lines=31> */
.L_x_477:
        /* <DEDUP_REMOVED lines=32> */
[----:B------:R-:W-:Y:S01]  /*55d0*/  LDSM.16.MT88.4 R48, [R213+0xc000] ;  /* 0x00c00000d530783b */ /* 0x000fe20000004200 */
[----:B------:R-:W-:Y:S01]  /*55e0*/  FMNMX.FTZ R135, R129, R135, !PT ;  /* 0x0000008781877209 */ /* 0x000fe20007810000 */
[----:B------:R-:W-:-:S02]  /*55f0*/  IMAD R214, R3, 0x2, R213 ;  /* 0x0000000203d67824 */ /* 0x000fc400078e02d5 */
[----:B------:R-:W-:Y:S01]  /*5600*/  LDSM.16.MT88.4 R32, [R216+0xc000] ;  /* 0x00c00000d820783b */ /* 0x000fe20000004200 */
[----:B------:R-:W-:Y:S02]  /*5610*/  FMNMX.FTZ R135, R23, R135, !PT ;  /* 0x0000008717877209 */ /* 0x000fe40007810000 */
[----:B------:R-:W-:Y:S01]  /*5620*/  LEA R215, R2, R214, 0x1 ;  /* 0x000000d602d77211 */ /* 0x000fe200078e08ff */
[----:B------:R-:W-:Y:S04]  /*5630*/  LDSM.16.MT88.4 R24, [R214+0xc000] ;  /* 0x00c00000d618783b */ /* 0x000fe80000004200 */
[----:B------:R-:W1:Y:S04]  /*5640*/  SHFL.BFLY PT, R5, R135, 0x2, 0x1f ;  /* 0x0c401f0087057f89 */ /* 0x000e6800000e0000 */
        /* <DEDUP_REMOVED lines=52> */
[----:B---3--:R-:W-:Y:S02]  /*5990*/  F2FP.PACK_AB R18, R92, R191 ;  /* 0x000000bf5c12723e */ /* 0x008fe400000000ff */
        /* <DEDUP_REMOVED lines=32> */
[--C-:B-1----:R-:W-:Y:S01]  /*5ba0*/  FFMA.FTZ R4, R63, c[0x0][0x23c], -R21.reuse ;  /* 0x00008f003f047a23 */ /* 0x102fe20000010815 */
[----:B--2---:R-:W-:Y:S01]  /*5bb0*/  F2FP.PACK_AB R17, R183, R188 ;  /* 0x000000bcb711723e */ /* 0x004fe200000000ff */
[----:B------:R-:W1:Y:S04]  /*5bc0*/  LDSM.16.MT88.4 R60, [R213+0xe000] ;  /* 0x00e00000d53c783b */ /* 0x000e680000004200 */
[----:B------:R2:W-:Y:S02]  /*5bd0*/  MUFU.EX2 R189, R4 ;  /* 0x0000000400bd7308 */ /* 0x0005e40000000800 */
[----:B--2---:R-:W-:-:S06]  /*5be0*/  FFMA.FTZ R4, R53, c[0x0][0x23c], -R21 ;  /* 0x00008f0035047a23 */ /* 0x004fcc0000010815 */
[----:B------:R2:W3:Y:S02]  /*5bf0*/  MUFU.EX2 R220, R4 ;  /* 0x0000000400dc7308 */ /* 0x0004e40000000800 */
[----:B--2---:R-:W-:Y:S01]  /*5c00*/  FFMA.FTZ R4, R42, c[0x0][0x23c], -R21 ;  /* 0x00008f002a047a23 */ /* 0x004fe20000010815 */
[----:B---3--:R-:W-:-:S05]  /*5c10*/  F2FP.PACK_AB R19, R220, R189 ;  /* 0x000000bddc13723e */ /* 0x008fca00000000ff */
[----:B------:R2:W-:Y:S02]  /*5c20*/  MUFU.EX2 R9, R4 ;  /* 0x0000000400097308 */ /* 0x0005e40000000800 */
[C---:B------:R-:W-:Y:S08]  /*5c30*/  HMMA.16816.F32 R68, R16.reuse, R48, RZ ;  /* 0x000000301044723c */ /* 0x040ff000000018ff */
[----:B-1----:R-:W-:Y:S01]  /*5c40*/  HMMA.16816.F32 R116, R16, R60, RZ ;  /* 0x0000003c1074723c */ /* 0x002fe200000018ff */
[----:B--2---:R-:W-:-:S04]  /*5c50*/  FFMA.FTZ R4, R41, c[0x0][0x23c], -R21 ;  /* 0x00008f0029047a23 */ /* 0x004fc80000010815 */
[----:B------:R1:W-:Y:S03]  /*5c60*/  MUFU.EX2 R221, R4 ;  /* 0x0000000400dd7308 */ /* 0x0003e60000000800 */
[C---:B------:R-:W-:Y:S08]  /*5c70*/  HMMA.16816.F32 R108, R16.reuse, R80, RZ ;  /* 0x00000050106c723c */ /* 0x040ff000000018ff */
[----:B------:R-:W-:Y:S01]  /*5c80*/  HMMA.16816.F32 R124, R16, R56, RZ ;  /* 0x00000038107c723c */ /* 0x000fe200000018ff */
[----:B-1----:R-:W-:-:S04]  /*5c90*/  FFMA.FTZ R4, R31, c[0x0][0x23c], -R21 ;  /* 0x00008f001f047a23 */ /* 0x002fc80000010815 */
[----:B------:R1:W-:Y:S02]  /*5ca0*/  MUFU.EX2 R242, R4 ;  /* 0x0000000400f27308 */ /* 0x0003e40000000800 */
[----:B-1----:R-:W-:Y:S02]  /*5cb0*/  FFMA.FTZ R4, R29, c[0x0][0x23c], -R21 ;  /* 0x00008f001d047a23 */ /* 0x002fe40000010815 */
[----:B------:R-:W-:Y:S04]  /*5cc0*/  HMMA.16816.F32 R28, R16, R32, RZ ;  /* 0x00000020101c723c */ /* 0x000fe800000018ff */
        /* <DEDUP_REMOVED lines=8> */
[----:B-1----:R-:W-:Y:S02]  /*5d50*/  FFMA.FTZ R4, R54, c[0x0][0x23c], -R20 ;  /* 0x00008f0036047a23 */ /* 0x002fe40000010814 */
[----:B------:R-:W-:Y:S04]  /*5d60*/  HMMA.16816.F32 R52, R16, R24, RZ ;  /* 0x000000181034723c */ /* 0x000fe800000018ff */
[----:B------:R1:W2:Y:S02]  /*5d70*/  MUFU.EX2 R219, R4 ;  /* 0x0000000400db7308 */ /* 0x0002a40000000800 */
[----:B-1----:R-:W-:Y:S01]  /*5d80*/  FMUL.FTZ R4, R132, c[0x0][0x23c] ;  /* 0x00008f0084047a20 */ /* 0x002fe20000410000 */
[----:B--2---:R-:W-:-:S04]  /*5d90*/  F2FP.PACK_AB R14, R219, R243 ;  /* 0x000000f3db0e723e */ /* 0x004fc800000000ff */
[----:B------:R-:W-:Y:S01]  /*5da0*/  FSEL R0, R4, RZ, P1 ;  /* 0x000000ff04007208 */ /* 0x000fe20000800000 */
[----:B------:R-:W-:Y:S02]  /*5db0*/  FFMA.FTZ R4, R43, c[0x0][0x23c], -R20 ;  /* 0x00008f002b047a23 */ /* 0x000fe40000010814 */
[----:B------:R-:W1:Y:S02]  /*5dc0*/  LDSM.16.MT88.4 R40, [R214+0xc800] ;  /* 0x00c80000d628783b */ /* 0x000e640000004200 */
[----:B------:R2:W-:Y:S01]  /*5dd0*/  MUFU.EX2 R218, R4 ;  /* 0x0000000400da7308 */ /* 0x0005e20000000800 */
[----:B------:R-:W-:-:S07]  /*5de0*/  FFMA.FTZ R3, R74, c[0x0][0x23c], -R0 ;  /* 0x00008f004a037a23 */ /* 0x000fce0000010800 */
[----:B------:R3:W-:Y:S01]  /*5df0*/  MUFU.EX2 R95, R3 ;  /* 0x00000003005f7308 */ /* 0x0007e20000000800 */
[--C-:B--2---:R-:W-:Y:S02]  /*5e00*/  FFMA.FTZ R4, R84, c[0x0][0x23c], -R0.reuse ;  /* 0x00008f0054047a23 */ /* 0x104fe40000010800 */
[----:B------:R-:W-:Y:S05]  /*5e10*/  LDSM.16.MT88.4 R84, [R215+0xe000] ;  /* 0x00e00000d754783b */ /* 0x000fea0000004200 */
[----:B------:R2:W-:Y:S01]  /*5e20*/  MUFU.EX2 R180, R4 ;  /* 0x0000000400b47308 */ /* 0x0005e20000000800 */
[----:B---3--:R-:W-:-:S07]  /*5e30*/  FFMA.FTZ R3, R65, c[0x0][0x23c], -R0 ;  /* 0x00008f0041037a23 */ /* 0x008fce0000010800 */
[----:B------:R3:W4:Y:S01]  /*5e40*/  MUFU.EX2 R212, R3 ;  /* 0x0000000300d47308 */ /* 0x0007220000000800 */
[----:B--2---:R-:W-:-:S07]  /*5e50*/  FFMA.FTZ R4, R75, c[0x0][0x23c], -R0 ;  /* 0x00008f004b047a23 */ /* 0x004fce0000010800 */
[----:B------:R-:W2:Y:S01]  /*5e60*/  MUFU.EX2 R163, R4 ;  /* 0x0000000400a37308 */ /* 0x000ea20000000800 */
[----:B---3--:R-:W-:Y:S01]  /*5e70*/  FFMA.FTZ R3, R46, c[0x0][0x23c], -R20 ;  /* 0x00008f002e037a23 */ /* 0x008fe20000010814 */
[----:B----4-:R-:W-:Y:S01]  /*5e80*/  F2FP.PACK_AB R15, R212, R95 ;  /* 0x0000005fd40f723e */ /* 0x010fe200000000ff */
[----:B------:R-:W3:Y:S05]  /*5e90*/  LDSM.16.MT88.4 R44, [R213+0xc800] ;  /* 0x00c80000d52c783b */ /* 0x000eea0000004200 */
[----:B------:R4:W1:Y:S01]  /*5ea0*/  MUFU.EX2 R8, R3 ;  /* 0x0000000300087308 */ /* 0x0008620000000800 */
[----:B--2---:R-:W-:-:S07]  /*5eb0*/  F2FP.PACK_AB R13, R163, R180 ;  /* 0x000000b4a30d723e */ /* 0x004fce00000000ff */
[----:B------:R-:W-:Y:S01]  /*5ec0*/  HMMA.16816.F32 R64, R12, R48, RZ ;  /* 0x000000300c40723c */ /* 0x000fe200000018ff */
[----:B----4-:R-:W-:-:S04]  /*5ed0*/  FFMA.FTZ R3, R37, c[0x0][0x23c], -R20 ;  /* 0x00008f0025037a23 */ /* 0x010fc80000010814 */
[----:B------:R2:W4:Y:S02]  /*5ee0*/  MUFU.EX2 R93, R3 ;  /* 0x00000003005d7308 */ /* 0x0005240000000800 */
[----:B------:R-:W-:Y:S01]  /*5ef0*/  IMAD.MOV.U32 R49, RZ, RZ, R10 ;  /* 0x000000ffff317224 */ /* 0x000fe200078e000a */
[----:B------:R-:W-:Y:S01]  /*5f00*/  HMMA.16816.F32 R36, R12, R24, RZ ;  /* 0x000000180c24723c */ /* 0x000fe200000018ff */
[----:B------:R-:W-:-:S06]  /*5f10*/  F2FP.PACK_AB R10, R201, R241 ;  /* 0x000000f1c90a723e */ /* 0x000fcc00000000ff */
[----:B-1----:R-:W-:Y:S01]  /*5f20*/  IMAD.MOV.U32 R25, RZ, RZ, R8 ;  /* 0x000000ffff197224 */ /* 0x002fe200078e0008 */
[C---:B------:R-:W-:Y:S01]  /*5f30*/  HMMA.16816.F32 R88, R12.reuse, R32, RZ ;  /* 0x000000200c58723c */ /* 0x040fe200000018ff */
[----:B------:R-:W-:Y:S02]  /*5f40*/  MOV R24, R9 ;  /* 0x0000000900187202 */ /* 0x000fe40000000f00 */
[----:B------:R-:W-:Y:S01]  /*5f50*/  F2FP.PACK_AB R8, R49, R231 ;  /* 0x000000e73108723e */ /* 0x000fe200000000ff */
[----:B--2---:R-:W-:Y:S01]  /*5f60*/  FFMA.FTZ R3, R73, c[0x0][0x23c], -R0 ;  /* 0x00008f0049037a23 */ /* 0x004fe20000010800 */
[----:B----4-:R-:W-:Y:S01]  /*5f70*/  F2FP.PACK_AB R6, R93, R25 ;  /* 0x000000195d06723e */ /* 0x010fe200000000ff */
[----:B------:R-:W1:Y:S01]  /*5f80*/  LDSM.16.MT88.4 R72, [R216+0xc800] ;  /* 0x00c80000d848783b */ /* 0x000e620000004200 */
[----:B------:R-:W-:Y:S01]  /*5f90*/  IMAD.MOV.U32 R33, RZ, RZ, R11 ;  /* 0x000000ffff217224 */ /* 0x000fe200078e000b */
[----:B------:R2:W-:Y:S01]  /*5fa0*/  MUFU.EX2 R48, R3 ;  /* 0x0000000300307308 */ /* 0x0005e20000000800 */
[----:B------:R-:W-:Y:S01]  /*5fb0*/  F2FP.PACK_AB R9, R221, R24 ;  /* 0x00000018dd09723e */ /* 0x000fe200000000ff */
[----:B------:R-:W-:Y:S01]  /*5fc0*/  HMMA.16816.F32 R112, R12, R60, RZ ;  /* 0x0000003c0c70723c */ /* 0x000fe200000018ff */
[----:B------:R-:W-:-:S02]  /*5fd0*/  F2FP.PACK_AB R11, R202, R242 ;  /* 0x000000f2ca0b723e */ /* 0x000fc400000000ff */
[----:B------:R-:W-:-:S05]  /*5fe0*/  F2FP.PACK_AB R4, R218, R33 ;  /* 0x00000021da04723e */ /* 0x000fca00000000ff */
[----:B------:R-:W-:Y:S01]  /*5ff0*/  HMMA.16816.F32 R164, R8, R40, R52 ;  /* 0x0000002808a4723c */ /* 0x000fe20000001834 */
[----:B------:R-:W4:Y:S01]  /*6000*/  LDSM.16.MT88.4 R52, [R214+0xe800] ;  /* 0x00e80000d634783b */ /* 0x000f220000004200 */
[----:B--2---:R-:W-:-:S06]  /*6010*/  FFMA.FTZ R3, R79, c[0x0][0x23c], -R0 ;  /* 0x00008f004f037a23 */ /* 0x004fcc0000010800 */
[----:B---3--:R-:W-:Y:S01]  /*6020*/  HMMA.16816.F32 R168, R8, R44, R68 ;  /* 0x0000002c08a8723c */ /* 0x008fe20000001844 */
[----:B------:R-:W-:Y:S01]  /*6030*/  LDSM.16.MT88.4 R68, [R216+0xe800] ;  /* 0x00e80000d844783b */ /* 0x000fe20000004200 */
[----:B------:R2:W3:Y:S06]  /*6040*/  MUFU.EX2 R217, R3 ;  /* 0x0000000300d97308 */ /* 0x0004ec0000000800 */
[C---:B------:R-:W-:Y:S07]  /*6050*/  HMMA.16816.F32 R120, R12.reuse, R56, RZ ;  /* 0x000000380c78723c */ /* 0x040fee00000018ff */
[----:B------:R-:W-:Y:S01]  /*6060*/  MOV R56, R93 ;  /* 0x0000005d00387202 */ /* 0x000fe20000000f00 */
[----:B------:R-:W-:Y:S01]  /*6070*/  HMMA.16816.F32 R104, R12, R80, RZ ;  /* 0x000000500c68723c */ /* 0x000fe200000018ff */
[----:B--2---:R-:W-:Y:S01]  /*6080*/  FFMA.FTZ R3, R77, c[0x0][0x23c], -R0 ;  /* 0x00008f004d037a23 */ /* 0x004fe20000010800 */
[----:B---3--:R-:W-:-:S03]  /*6090*/  F2FP.PACK_AB R5, R217, R48 ;  /* 0x00000030d905723e */ /* 0x008fc600000000ff */
[----:B------:R2:W-:Y:S02]  /*60a0*/  MUFU.EX2 R94, R3 ;  /* 0x00000003005e7308 */ /* 0x0005e40000000800 */
[----:B------:R-:W-:Y:S01]  /*60b0*/  IMAD.MOV.U32 R81, RZ, RZ, R25 ;  /* 0x000000ffff517224 */ /* 0x000fe200078e0019 */
[C---:B-1----:R-:W-:Y:S01]  /*60c0*/  HMMA.16816.F32 R196, R8.reuse, R72, R28 ;  /* 0x0000004808c4723c */ /* 0x042fe2000000181c */
[----:B------:R-:W-:Y:S07]  /*60d0*/  LDSM.16.MT88.4 R28, [R213+0xe800] ;  /* 0x00e80000d51c783b */ /* 0x000fee0000004200 */
[----:B----4-:R-:W-:Y:S01]  /*60e0*/  HMMA.16816.F32 R248, R8, R52, R108 ;  /* 0x0000003408f8723c */ /* 0x010fe2000000186c */
[----:B--2---:R-:W-:-:S02]  /*60f0*/  FFMA.FTZ R3, R76, c[0x0][0x23c], -R0 ;  /* 0x00008f004c037a23 */ /* 0x004fc40000010800 */
[----:B------:R-:W1:Y:S02]  /*6100*/  LDSM.16.MT88.4 R76, [R216+0xe000] ;  /* 0x00e00000d84c783b */ /* 0x000e640000004200 */
[----:B------:R-:W2:Y:S02]  /*6110*/  MUFU.EX2 R252, R3 ;  /* 0x0000000300fc7308 */ /* 0x000ea40000000800 */
[----:B--2---:R-:W-:-:S07]  /*6120*/  F2FP.PACK_AB R7, R252, R94 ;  /* 0x0000005efc07723e */ /* 0x004fce00000000ff */
[C---:B------:R-:W-:Y:S01]  /*6130*/  HMMA.16816.F32 R172, R4.reuse, R44, R64 ;  /* 0x0000002c04ac723c */ /* 0x040fe20000001840 */
[----:B------:R-:W2:Y:S06]  /*6140*/  LDSM.16.MT88.4 R64, [R215+0xe800] ;  /* 0x00e80000d740783b */ /* 0x000eac0000004200 */
[----:B------:R-:W-:Y:S01]  /*6150*/  MOV R45, R95 ;  /* 0x0000005f002d7202 */ /* 0x000fe20000000f00 */
[----:B------:R-:W-:Y:S01]  /*6160*/  HMMA.16816.F32 R184, R4, R72, R88 ;  /* 0x0000004804b8723c */ /* 0x000fe20000001858 */
[----:B------:R-:W-:-:S06]  /*6170*/  IMAD.MOV.U32 R44, RZ, RZ, R92 ;  /* 0x000000ffff2c7224 */ /* 0x000fcc00078e005c */
[----:B------:R-:W-:Y:S01]  /*6180*/  MOV R72, R202 ;  /* 0x000000ca00487202 */ /* 0x000fe20000000f00 */
[----:B------:R-:W-:Y:S01]  /*6190*/  HMMA.16816.F32 R88, R12, R84, RZ ;  /* 0x000000540c58723c */ /* 0x000fe200000018ff */
[----:B------:R-:W-:-:S07]  /*61a0*/  IMAD.MOV.U32 R73, RZ, RZ, R201 ;  /* 0x000000ffff497224 */ /* 0x000fce00078e00c9 */
[-C--:B-1----:R-:W-:Y:S08]  /*61b0*/  HMMA.16816.F32 R100, R16, R76.reuse, RZ ;  /* 0x0000004c1064723c */ /* 0x082ff000000018ff */
[----:B------:R-:W-:Y:S08]  /*61c0*/  HMMA.16816.F32 R96, R12, R76, RZ ;  /* 0x0000004c0c60723c */ /* 0x000ff000000018ff */
[C---:B------:R-:W-:Y:S01]  /*61d0*/  HMMA.16816.F32 R176, R4.reuse, R40, R36 ;  /* 0x0000002804b0723c */ /* 0x040fe20000001824 */
[----:B------:R-:W1:Y:S06]  /*61e0*/  LDSM.16.MT88.4 R36, [R215+0xc800] ;  /* 0x00c80000d724783b */ /* 0x000e6c0000004200 */
[----:B------:R-:W-:Y:S01]  /*61f0*/  IMAD.MOV.U32 R41, RZ, RZ, R94 ;  /* 0x000000ffff297224 */ /* 0x000fe200078e005e */
[----:B--2---:R-:W-:Y:S03]  /*6200*/  HMMA.16816.F32 R88, R4, R64, R88 ;  /* 0x000000400458723c */ /* 0x004fe60000001858 */
[----:B------:R-:W-:-:S05]  /*6210*/  IMAD.MOV.U32 R80, RZ, RZ, R41 ;  /* 0x000000ffff507224 */ /* 0x000fca00078e0029 */
[----:B------:R-:W-:Y:S08]  /*6220*/  HMMA.16816.F32 R92, R16, R84, RZ ;  /* 0x00000054105c723c */ /* 0x000ff000000018ff */
[-C--:B------:R-:W-:Y:S08]  /*6230*/  HMMA.16816.F32 R100, R8, R68.reuse, R100 ;  /* 0x000000440864723c */ /* 0x080ff00000001864 */
[----:B------:R-:W-:Y:S01]  /*6240*/  MOV R77, R88 ;  /* 0x00000058004d7202 */ /* 0x000fe20000000f00 */
[----:B------:R-:W-:Y:S01]  /*6250*/  IMAD.MOV.U32 R76, RZ, RZ, R89 ;  /* 0x000000ffff4c7224 */ /* 0x000fe200078e0059 */
[----:B------:R-:W-:Y:S01]  /*6260*/  MOV R61, R90 ;  /* 0x0000005a003d7202 */ /* 0x000fe20000000f00 */
[----:B------:R-:W-:Y:S01]  /*6270*/  IMAD.MOV.U32 R60, RZ, RZ, R91 ;  /* 0x000000ffff3c7224 */ /* 0x000fe200078e005b */
[----:B------:R-:W-:Y:S08]  /*6280*/  HMMA.16816.F32 R96, R4, R68, R96 ;  /* 0x000000440460723c */ /* 0x000ff00000001860 */
[----:B------:R-:W-:Y:S04]  /*6290*/  HMMA.16816.F32 R88, R12, R62, RZ ;  /* 0x0000003e0c58723c */ /* 0x000fe800000018ff */
[----:B------:R-:W-:Y:S01]  /*62a0*/  MOV R40, R102 ;  /* 0x0000006600287202 */ /* 0x000fe20000000f00 */
[----:B------:R-:W-:Y:S01]  /*62b0*/  IMAD.MOV.U32 R32, RZ, RZ, R103 ;  /* 0x000000ffff207224 */ /* 0x000fe200078e0067 */
[----:B------:R-:W-:-:S02]  /*62c0*/  MOV R57, R100 ;  /* 0x0000006400397202 */ /* 0x000fc40000000f00 */
[C---:B------:R-:W-:Y:S08]  /*62d0*/  HMMA.16816.F32 R92, R8.reuse, R64, R92 ;  /* 0x00000040085c723c */ /* 0x040ff0000000185c */
[----:B-1----:R-:W-:Y:S01]  /*62e0*/  HMMA.16816.F32 R192, R8, R36, R124 ;  /* 0x0000002408c0723c */ /* 0x002fe2000000187c */
[----:B------:R-:W-:Y:S01]  /*62f0*/  IMAD.MOV.U32 R3, RZ, RZ, R97 ;  /* 0x000000ffff037224 */ /* 0x000fe200078e0061 */
[----:B------:R-:W-:Y:S01]  /*6300*/  MOV R2, R98 ;  /* 0x0000006200027202 */ /* 0x000fe20000000f00 */
[----:B------:R-:W-:-:S05]  /*6310*/  IMAD.MOV.U32 R203, RZ, RZ, R99 ;  /* 0x000000ffffcb7224 */ /* 0x000fca00078e0063 */
[----:B------:R-:W-:Y:S08]  /*6320*/  HMMA.16816.F32 R108, R4, R30, R88 ;  /* 0x0000001e046c723c */ /* 0x000ff00000001858 */
[----:B------:R-:W-:Y:S01]  /*6330*/  HMMA.16816.F32 R88, R12, R82, RZ ;  /* 0x000000520c58723c */ /* 0x000fe200000018ff */
[----:B------:R-:W-:Y:S01]  /*6340*/  MOV R202, R92 ;  /* 0x0000005c00ca7202 */ /* 0x000fe20000000f00 */
[----:B------:R-:W-:Y:S01]  /*6350*/  IMAD.MOV.U32 R201, RZ, RZ, R93 ;  /* 0x000000ffffc97224 */ /* 0x000fe200078e005d */
[----:B------:R-:W-:Y:S01]  /*6360*/  MOV R85, R94 ;  /* 0x0000005e00557202 */ /* 0x000fe20000000f00 */
[----:B------:R-:W-:-:S04]  /*6370*/  IMAD.MOV.U32 R84, RZ, RZ, R95 ;  /* 0x000000ffff547224 */ /* 0x000fc800078e005f */
[C---:B------:R-:W-:Y:S07]  /*6380*/  HMMA.16816.F32 R120, R4.reuse, R36, R120 ;  /* 0x000000240478723c */ /* 0x040fee0000001878 */
[----:B------:R-:W-:Y:S01]  /*6390*/  IMAD.MOV.U32 R36, RZ, RZ, R101 ;  /* 0x000000ffff247224 */ /* 0x000fe200078e0065 */
[----:B------:R-:W-:Y:S01]  /*63a0*/  HMMA.16816.F32 R208, R4, R28, R112 ;  /* 0x0000001c04d0723c */ /* 0x000fe20000001870 */
[----:B------:R-:W-:-:S07]  /*63b0*/  MOV R37, R24 ;  /* 0x0000001800257202 */ /* 0x000fce0000000f00 */
[----:B------:R-:W-:Y:S07]  /*63c0*/  HMMA.16816.F32 R204, R8, R28, R116 ;  /* 0x0000001c08cc723c */ /* 0x000fee0000001874 */
[----:B------:R-:W-:Y:S01]  /*63d0*/  MOV R28, R96 ;  /* 0x00000060001c7202 */ /* 0x000fe20000000f00 */
[----:B------:R-:W-:Y:S01]  /*63e0*/  HMMA.16816.F32 R112, R4, R54, R88 ;  /* 0x000000360470723c */ /* 0x000fe20000001858 */
[----:B------:R-:W-:-:S07]  /*63f0*/  MOV R29, R56 ;  /* 0x00000038001d7202 */ /* 0x000fce0000000f00 */
[----:B------:R-:W-:Y:S08]  /*6400*/  HMMA.16816.F32 R244, R4, R52, R104 ;  /* 0x0000003404f4723c */ /* 0x000ff00000001868 */
[C---:B------:R-:W-:Y:S08]  /*6410*/  HMMA.16816.F32 R100, R12.reuse, R26, RZ ;  /* 0x0000001a0c64723c */ /* 0x040ff000000018ff */
[C---:B------:R-:W-:Y:S08]  /*6420*/  HMMA.16816.F32 R88, R12.reuse, R78, RZ ;  /* 0x0000004e0c58723c */ /* 0x040ff000000018ff */
[C---:B------:R-:W-:Y:S08]  /*6430*/  HMMA.16816.F32 R104, R12.reuse, R50, RZ ;  /* 0x000000320c68723c */ /* 0x040ff000000018ff */
[C---:B------:R-:W-:Y:S08]  /*6440*/  HMMA.16816.F32 R96, R12.reuse, R34, RZ ;  /* 0x000000220c60723c */ /* 0x040ff000000018ff */
[----:B------:R-:W-:Y:S08]  /*6450*/  HMMA.16816.F32 R92, R12, R58, RZ ;  /* 0x0000003a0c5c723c */ /* 0x000ff000000018ff */
[----:B------:R-:W-:Y:S08]  /*6460*/  HMMA.16816.F32 R24, R16, R26, RZ ;  /* 0x0000001a1018723c */ /* 0x000ff000000018ff */
[----:B------:R-:W-:Y:S08]  /*6470*/  HMMA.16816.F32 R12, R12, R86, RZ ;  /* 0x000000560c0c723c */ /* 0x000ff000000018ff */
[----:B------:R-:W-:Y:S08]  /*6480*/  HMMA.16816.F32 R116, R4, R70, R88 ;  /* 0x000000460474723c */ /* 0x000ff00000001858 */
[----:B------:R-:W-:Y:S07]  /*6490*/  HMMA.16816.F32 R88, R8, R42, R24 ;  /* 0x0000002a0858723c */ /* 0x000fee0000001818 */
[----:B------:R-:W-:Y:S01]  /*64a0*/  MOV R25, R32 ;  /* 0x0000002000197202 */ /* 0x000fe20000000f00 */
[----:B------:R-:W-:Y:S01]  /*64b0*/  HMMA.16816.F32 R124, R4, R66, R12 ;  /* 0x00000042047c723c */ /* 0x000fe2000000180c */
[----:B------:R-:W-:Y:S01]  /*64c0*/  IMAD.MOV.U32 R24, RZ, RZ, R33 ;  /* 0x000000ffff187224 */ /* 0x000fe200078e0021 */
[----:B------:R-:W-:Y:S01]  /*64d0*/  MOV R27, R44 ;  /* 0x0000002c001b7202 */ /* 0x000fe20000000f00 */
[----:B------:R-:W-:-:S04]  /*64e0*/  IMAD.MOV.U32 R26, RZ, RZ, R40 ;  /* 0x000000ffff1a7224 */ /* 0x000fc800078e0028 */
[----:B------:R-:W-:Y:S01]  /*64f0*/  MOV R13, R48 ;  /* 0x00000030000d7202 */ /* 0x000fe20000000f00 */
[----:B------:R-:W-:Y:S01]  /*6500*/  IMAD.MOV.U32 R12, RZ, RZ, R49 ;  /* 0x000000ffff0c7224 */ /* 0x000fe200078e0031 */
[----:B------:R-:W-:Y:S01]  /*6510*/  HMMA.16816.F32 R32, R16, R34, RZ ;  /* 0x000000221020723c */ /* 0x000fe200000018ff */
[----:B------:R-:W-:Y:S01]  /*6520*/  IMAD.MOV.U32 R15, RZ, RZ, R72 ;  /* 0x000000ffff0f7224 */ /* 0x000fe200078e0048 */
[----:B------:R-:W-:-:S06]  /*6530*/  MOV R14, R73 ;  /* 0x00000049000e7202 */ /* 0x000fcc0000000f00 */
[C---:B------:R-:W-:Y:S08]  /*6540*/  HMMA.16816.F32 R104, R4.reuse, R46, R104 ;  /* 0x0000002e0468723c */ /* 0x040ff00000001868 */
[C---:B------:R-:W-:Y:S08]  /*6550*/  HMMA.16816.F32 R100, R4.reuse, R42, R100 ;  /* 0x0000002a0464723c */ /* 0x040ff00000001864 */
[C---:B------:R-:W-:Y:S08]  /*6560*/  HMMA.16816.F32 R96, R4.reuse, R74, R96 ;  /* 0x0000004a0460723c */ /* 0x040ff00000001860 */
[----:B------:R-:W-:Y:S08]  /*6570*/  HMMA.16816.F32 R92, R4, R38, R92 ;  /* 0x00000026045c723c */ /* 0x000ff0000000185c */
[C---:B------:R-:W-:Y:S08]  /*6580*/  HMMA.16816.F32 R48, R16.reuse, R50, RZ ;  /* 0x000000321030723c */ /* 0x040ff000000018ff */
[----:B------:R-:W-:Y:S07]  /*6590*/  HMMA.16816.F32 R4, R16, R58, RZ ;  /* 0x0000003a1004723c */ /* 0x000fee00000018ff */
[----:B------:R-:W-:Y:S01]  /*65a0*/  IMAD.MOV.U32 R58, RZ, RZ, R3 ;  /* 0x000000ffff3a7224 */ /* 0x000fe200078e0003 */
[----:B------:R-:W-:Y:S01]  /*65b0*/  HMMA.16816.F32 R72, R8, R74, R32 ;  /* 0x0000004a0848723c */ /* 0x000fe20000001820 */
[----:B------:R-:W-:-:S06]  /*65c0*/  IMAD.MOV.U32 R59, RZ, RZ, R243 ;  /* 0x000000ffff3b7224 */ /* 0x000fcc00078e00f3 */
[----:B------:R-:W-:Y:S01]  /*65d0*/  MOV R35, R45 ;  /* 0x0000002d00237202 */ /* 0x000fe20000000f00 */
[----:B------:R-:W-:Y:S01]  /*65e0*/  HMMA.16816.F32 R48, R8, R46, R48 ;  /* 0x0000002e0830723c */ /* 0x000fe20000001830 */
[----:B------:R-:W-:Y:S01]  /*65f0*/  MOV R33, R2 ;  /* 0x0000000200217202 */ /* 0x000fe20000000f00 */
[--C-:B------:R-:W-:Y:S01]  /*6600*/  FFMA.FTZ R2, R161, c[0x0][0x23c], -R22.reuse ;  /* 0x00008f00a1027a23 */ /* 0x100fe20000010816 */
[----:B------:R-:W-:Y:S01]  /*6610*/  MOV R34, R28 ;  /* 0x0000001c00227202 */ /* 0x000fe20000000f00 */
[----:B------:R-:W-:-:S04]  /*6620*/  FFMA.FTZ R32, R142, c[0x0][0x23c], -R22 ;  /* 0x00008f008e207a23 */ /* 0x000fc80000010816 */
[----:B------:R-:W-:Y:S07]  /*6630*/  HMMA.16816.F32 R44, R8, R38, R4 ;  /* 0x00000026082c723c */ /* 0x000fee0000001804 */
[----:B------:R-:W-:Y:S01]  /*6640*/  IMAD.MOV.U32 R39, RZ, RZ, R241 ;  /* 0x000000ffff277224 */ /* 0x000fe200078e00f1 */
[----:B------:R-:W-:Y:S01]  /*6650*/  HMMA.16816.F32 R4, R16, R62, RZ ;  /* 0x0000003e1004723c */ /* 0x000fe200000018ff */
[----:B------:R-:W-:-:S06]  /*6660*/  MOV R38, R242 ;  /* 0x000000f200267202 */ /* 0x000fcc0000000f00 */
[----:B------:R-:W-:Y:S02]  /*6670*/  IMAD.MOV.U32 R62, RZ, RZ, R35 ;  /* 0x000000ffff3e7224 */ /* 0x000fe400078e0023 */
[----:B------:R-:W-:Y:S02]  /*6680*/  IMAD.MOV.U32 R35, RZ, RZ, R25 ;  /* 0x000000ffff237224 */ /* 0x000fe400078e0019 */
[----:B------:R-:W-:Y:S11]  /*6690*/  FFMA.FTZ R25, R130, c[0x0][0x23c], -R21 ;  /* 0x00008f0082197a23 */ /* 0x000ff60000010815 */
[----:B------:R-:W-:Y:S02]  /*66a0*/  @!UPT UIADD3 URZ, URZ, URZ, URZ ;  /* 0x0000003f3f3ff290 */ /* 0x000fe4000fffe03f */
[----:B------:R-:W-:Y:S07]  /*66b0*/  HMMA.16816.F32 R40, R8, R30, R4 ;  /* 0x0000001e0828723c */ /* 0x000fee0000001804 */
[--C-:B------:R-:W-:Y:S01]  /*66c0*/  FFMA.FTZ R31, R139, c[0x0][0x23c], -R22.reuse ;  /* 0x00008f008b1f7a23 */ /* 0x100fe20000010816 */
[----:B------:R-:W-:Y:S01]  /*66d0*/  HMMA.16816.F32 R4, R16, R82, RZ ;  /* 0x000000521004723c */ /* 0x000fe200000018ff */
[----:B------:R-:W-:-:S06]  /*66e0*/  FFMA.FTZ R30, R129, c[0x0][0x23c], -R22 ;  /* 0x00008f00811e7a23 */ /* 0x000fcc0000010816 */
[----:B------:R-:W-:Y:S01]  /*66f0*/  MOV R83, R14 ;  /* 0x0000000e00537202 */ /* 0x000fe20000000f00 */
[----:B------:R-:W-:Y:S11]  /*6700*/  IMAD.MOV.U32 R82, RZ, RZ, R15 ;  /* 0x000000ffff527224 */ /* 0x000ff600078e000f */
[----:B------:R-:W-:Y:S05]  /*6710*/  @!UPT UIADD3 URZ, URZ, URZ, URZ ;  /* 0x0000003f3f3ff290 */ /* 0x000fea000fffe03f */
[----:B------:R-:W-:Y:S08]  /*6720*/  HMMA.16816.F32 R52, R8, R54, R4 ;  /* 0x000000360834723c */ /* 0x000ff00000001804 */
[C---:B------:R-:W-:Y:S07]  /*6730*/  HMMA.16816.F32 R4, R16.reuse, R78, RZ ;  /* 0x0000004e1004723c */ /* 0x040fee00000018ff */
[----:B------:R-:W-:Y:S01]  /*6740*/  IMAD.MOV.U32 R78, RZ, RZ, R252 ;  /* 0x000000ffff4e7224 */ /* 0x000fe200078e00fc */
[----:B------:R-:W-:Y:S01]  /*6750*/  HMMA.16816.F32 R16, R16, R86, RZ ;  /* 0x000000561010723c */ /* 0x000fe200000018ff */
[----:B------:R-:W-:Y:S01]  /*6760*/  MOV R79, R24 ;  /* 0x00000018004f7202 */ /* 0x000fe20000000f00 */
[----:B------:R-:W-:-:S05]  /*6770*/  FFMA.FTZ R24, R128, c[0x0][0x23c], -R21 ;  /* 0x00008f0080187a23 */ /* 0x000fca0000010815 */
[----:B------:R-:W-:Y:S01]  /*6780*/  IMAD.MOV.U32 R86, RZ, RZ, R13 ;  /* 0x000000ffff567224 */ /* 0x000fe200078e000d */
[----:B------:R-:W-:Y:S01]  /*6790*/  MOV R87, R29 ;  /* 0x0000001d00577202 */ /* 0x000fe20000000f00 */
[----:B------:R-:W-:Y:S02]  /*67a0*/  FFMA.FTZ R29, R23, c[0x0][0x23c], -R22 ;  /* 0x00008f00171d7a23 */ /* 0x000fe40000010816 */
[----:B------:R-:W-:-:S05]  /*67b0*/  FFMA.FTZ R23, R147, c[0x0][0x23c], -R20 ;  /* 0x00008f0093177a23 */ /* 0x000fca0000010814 */
[C---:B------:R-:W-:Y:S01]  /*67c0*/  HMMA.16816.F32 R68, R8.reuse, R70, R4 ;  /* 0x000000460844723c */ /* 0x040fe20000001804 */
[----:B------:R1:W-:Y:S06]  /*67d0*/  MUFU.EX2 R5, R2 ;  /* 0x0000000200057308 */ /* 0x0003ec0000000800 */
[----:B------:R-:W-:Y:S01]  /*67e0*/  MOV R7, R12 ;  /* 0x0000000c00077202 */ /* 0x000fe20000000f00 */
[----:B------:R-:W-:Y:S01]  /*67f0*/  HMMA.16816.F32 R64, R8, R66, R16 ;  /* 0x000000420840723c */ /* 0x000fe20000001810 */
[----:B------:R-:W2:Y:S01]  /*6800*/  LDSM.16.MT88.4 R12, [R213+0xd000] ;  /* 0x00d00000d50c783b */ /* 0x000ea20000004200 */
[----:B------:R-:W-:-:S02]  /*6810*/  IMAD.MOV.U32 R6, RZ, RZ, R27 ;  /* 0x000000ffff067224 */ /* 0x000fc400078e001b */
[----:B------:R-:W-:Y:S02]  /*6820*/  FFMA.FTZ R27, R145, c[0x0][0x23c], -R21 ;  /* 0x00008f00911b7a23 */ /* 0x000fe40000010815 */
[----:B------:R-:W-:Y:S02]  /*6830*/  IMAD.MOV.U32 R4, RZ, RZ, R6 ;  /* 0x000000ffff047224 */ /* 0x000fe400078e0006 */
[----:B------:R-:W-:Y:S02]  /*6840*/  IMAD.MOV.U32 R6, RZ, RZ, R86 ;  /* 0x000000ffff067224 */ /* 0x000fe400078e0056 */
[----:B-1----:R-:W-:Y:S02]  /*6850*/  FFMA.FTZ R2, R156, c[0x0][0x23c], -R22 ;  /* 0x00008f009c027a23 */ /* 0x002fe40000010816 */
[----:B------:R-:W-:Y:S02]  /*6860*/  IMAD.MOV.U32 R86, RZ, RZ, R78 ;  /* 0x000000ffff567224 */ /* 0x000fe400078e004e */
[----:B------:R1:W3:Y:S01]  /*6870*/  MUFU.EX2 R63, R2 ;  /* 0x00000002003f7308 */ /* 0x0002e20000000800 */
[----:B------:R-:W-:-:S02]  /*6880*/  IMAD.MOV.U32 R78, RZ, RZ, R62 ;  /* 0x000000ffff4e7224 */ /* 0x000fc400078e003e */
[----:B------:R-:W-:Y:S02]  /*6890*/  IMAD.MOV.U32 R62, RZ, RZ, R38 ;  /* 0x000000ffff3e7224 */ /* 0x000fe400078e0026 */
[----:B------:R-:W-:Y:S02]  /*68a0*/  IMAD.MOV.U32 R38, RZ, RZ, R58 ;  /* 0x000000ffff267224 */ /* 0x000fe400078e003a */
[----:B------:R-:W-:Y:S02]  /*68b0*/  IMAD.MOV.U32 R58, RZ, RZ, R34 ;  /* 0x000000ffff3a7224 */ /* 0x000fe400078e0022 */
[----:B------:R-:W-:Y:S02]  /*68c0*/  FFMA.FTZ R34, R140, c[0x0][0x23c], -R0 ;  /* 0x00008f008c227a23 */ /* 0x000fe40000010800 */
[----:B------:R-:W-:Y:S01]  /*68d0*/  IMAD.MOV.U32 R129, RZ, RZ, R78 ;  /* 0x000000ffff817224 */ /* 0x000fe200078e004e */
[----:B------:R-:W-:Y:S01]  /*68e0*/  MOV R78, R57 ;  /* 0x00000039004e7202 */ /* 0x000fe20000000f00 */
[----:B------:R-:W-:-:S02]  /*68f0*/  IMAD.MOV.U32 R16, RZ, RZ, R62 ;  /* 0x000000ffff107224 */ /* 0x000fc400078e003e */
[----:B------:R-:W-:Y:S02]  /*6900*/  IMAD.MOV.U32 R62, RZ, RZ, R38 ;  /* 0x000000ffff3e7224 */ /* 0x000fe400078e0026 */
[----:B-1----:R-:W-:Y:S02]  /*6910*/  FFMA.FTZ R2, R150, c[0x0][0x23c], -R22 ;  /* 0x00008f0096027a23 */ /* 0x002fe40000010816 */
[----:B---3--:R-:W-:Y:S01]  /*6920*/  IMAD.MOV.U32 R142, RZ, RZ, R63 ;  /* 0x000000ffff8e7224 */ /* 0x008fe200078e003f */
[----:B------:R-:W-:Y:S01]  /*6930*/  MOV R63, R59 ;  /* 0x0000003b003f7202 */ /* 0x000fe20000000f00 */
[----:B------:R1:W-:Y:S01]  /*6940*/  MUFU.EX2 R3, R2 ;  /* 0x0000000200037308 */ /* 0x0003e20000000800 */
[----:B------:R-:W-:Y:S01]  /*6950*/  MOV R59, R26 ;  /* 0x0000001a003b7202 */ /* 0x000fe20000000f00 */
[----:B------:R-:W-:Y:S02]  /*6960*/  FFMA.FTZ R26, R138, c[0x0][0x23c], -R21 ;  /* 0x00008f008a1a7a23 */ /* 0x000fe40000010815 */
[----:B------:R-:W-:-:S02]  /*6970*/  IMAD.MOV.U32 R150, RZ, RZ, R4 ;  /* 0x000000ffff967224 */ /* 0x000fc400078e0004 */
[----:B------:R-:W-:Y:S02]  /*6980*/  FADD.FTZ R57, R182, R181 ;  /* 0x000000b5b6397221 */ /* 0x000fe40000010000 */
[----:B-1----:R-:W-:Y:S02]  /*6990*/  FFMA.FTZ R2, R148, c[0x0][0x23c], -R22 ;  /* 0x00008f0094027a23 */ /* 0x002fe40000010816 */
[----:B------:R-:W-:Y:S01]  /*69a0*/  FFMA.FTZ R22, R141, c[0x0][0x23c], -R20 ;  /* 0x00008f008d167a23 */ /* 0x000fe20000010814 */
[----:B------:R-:W-:Y:S01]  /*69b0*/  MOV R141, R5 ;  /* 0x00000005008d7202 */ /* 0x000fe20000000f00 */
[----:B------:R1:W-:Y:S01]  /*69c0*/  MUFU.EX2 R18, R2 ;  /* 0x0000000200127308 */ /* 0x0003e20000000800 */
[----:B------:R-:W-:Y:S01]  /*69d0*/  MOV R5, R7 ;  /* 0x0000000700057202 */ /* 0x000fe20000000f00 */
[----:B------:R-:W-:Y:S01]  /*69e0*/  IMAD.MOV.U32 R148, RZ, RZ, R6 ;  /* 0x000000ffff947224 */ /* 0x000fe200078e0006 */
[----:B------:R-:W-:Y:S02]  /*69f0*/  MOV R7, R87 ;  /* 0x0000005700077202 */ /* 0x000fe40000000f00 */
[----:B------:R-:W-:-:S02]  /*6a00*/  MOV R87, R79 ;  /* 0x0000004f00577202 */ /* 0x000fc40000000f00 */
[----:B------:R-:W-:Y:S02]  /*6a10*/  MOV R79, R63 ;  /* 0x0000003f004f7202 */ /* 0x000fe40000000f00 */
[----:B------:R-:W-:Y:S02]  /*6a20*/  MOV R63, R39 ;  /* 0x00000027003f7202 */ /* 0x000fe40000000f00 */
[----:B------:R-:W-:Y:S01]  /*6a30*/  MOV R39, R33 ;  /* 0x0000002100277202 */ /* 0x000fe20000000f00 */
[----:B------:R-:W-:Y:S01]  /*6a40*/  FFMA.FTZ R33, R144, c[0x0][0x23c], -R0 ;  /* 0x00008f0090217a23 */ /* 0x000fe20000010800 */
[----:B------:R-:W-:Y:S02]  /*6a50*/  MOV R156, R5 ;  /* 0x00000005009c7202 */ /* 0x000fe40000000f00 */
[----:B------:R-:W-:Y:S01]  /*6a60*/  F2FP.PACK_AB R8, R142, R141 ;  /* 0x0000008d8e08723e */ /* 0x000fe200000000ff */
[----:B-1----:R-:W-:Y:S01]  /*6a70*/  FFMA.FTZ R2, R162, c[0x0][0x23c], -R21 ;  /* 0x00008f00a2027a23 */ /* 0x002fe20000010815 */
[----:B------:R-:W-:Y:S01]  /*6a80*/  MOV R130, R79 ;  /* 0x0000004f00827202 */ /* 0x000fe20000000f00 */
[----:B------:R-:W-:-:S02]  /*6a90*/  IMAD.MOV.U32 R79, RZ, RZ, R58 ;  /* 0x000000ffff4f7224 */ /* 0x000fc400078e003a */
[----:B------:R1:W3:Y:S01]  /*6aa0*/  MUFU.EX2 R19, R2 ;  /* 0x0000000200137308 */ /* 0x0002e20000000800 */
[----:B------:R-:W-:Y:S02]  /*6ab0*/  FADD.FTZ R58, R180, R163 ;  /* 0x000000a3b43a7221 */ /* 0x000fe40000010000 */
[--C-:B-1----:R-:W-:Y:S01]  /*6ac0*/  FFMA.FTZ R2, R154, c[0x0][0x23c], -R21.reuse ;  /* 0x00008f009a027a23 */ /* 0x102fe20000010815 */
[----:B---3--:R-:W-:Y:S01]  /*6ad0*/  MOV R140, R19 ;  /* 0x00000013008c7202 */ /* 0x008fe20000000f00 */
[----:B------:R-:W-:Y:S01]  /*6ae0*/  IMAD.MOV.U32 R19, RZ, RZ, R36 ;  /* 0x000000ffff137224 */ /* 0x000fe200078e0024 */
[----:B------:R-:W-:Y:S02]  /*6af0*/  MOV R154, R63 ;  /* 0x0000003f009a7202 */ /* 0x000fe40000000f00 */
[----:B------:R1:W3:Y:S01]  /*6b00*/  MUFU.EX2 R241, R2 ;  /* 0x0000000200f17308 */ /* 0x0002e20000000800 */
[----:B------:R-:W-:Y:S01]  /*6b10*/  MOV R63, R39 ;  /* 0x00000027003f7202 */ /* 0x000fe20000000f00 */
[----:B-1----:R-:W-:Y:S01]  /*6b20*/  FFMA.FTZ R2, R153, c[0x0][0x23c], -R21 ;  /* 0x00008f0099027a23 */ /* 0x002fe20000010815 */
[----:B---3--:R-:W-:-:S05]  /*6b30*/  MOV R128, R241 ;  /* 0x000000f100807202 */ /* 0x008fca0000000f00 */
[----:B------:R1:W3:Y:S01]  /*6b40*/  MUFU.EX2 R28, R2 ;  /* 0x00000002001c7308 */ /* 0x0002e20000000800 */
[----:B------:R-:W-:Y:S01]  /*6b50*/  F2FP.PACK_AB R9, R128, R140 ;  /* 0x0000008c8009723e */ /* 0x000fe200000000ff */
[----:B-1----:R-:W-:Y:S01]  /*6b60*/  FFMA.FTZ R2, R143, c[0x0][0x23c], -R21 ;  /* 0x00008f008f027a23 */ /* 0x002fe20000010815 */
[----:B------:R-:W-:Y:S01]  /*6b70*/  MOV R143, R7 ;  /* 0x00000007008f7202 */ /* 0x000fe20000000f00 */
[----:B------:R-:W-:-:S04]  /*6b80*/  FFMA.FTZ R21, R136, c[0x0][0x23c], -R20 ;  /* 0x00008f0088157a23 */ /* 0x000fc80000010814 */
[----:B------:R1:W-:Y:S02]  /*6b90*/  MUFU.EX2 R17, R2 ;  /* 0x0000000200117308 */ /* 0x0003e40000000800 */
[----:B-1----:R-:W-:Y:S02]  /*6ba0*/  FFMA.FTZ R2, R159, c[0x0][0x23c], -R20 ;  /* 0x00008f009f027a23 */ /* 0x002fe40000010814 */
[----:B------:R-:W-:Y:S01]  /*6bb0*/  IMAD.MOV.U32 R159, RZ, RZ, R86 ;  /* 0x000000ffff9f7224 */ /* 0x000fe200078e0056 */
[----:B------:R-:W-:-:S03]  /*6bc0*/  MOV R86, R59 ;  /* 0x0000003b00567202 */ /* 0x000fc60000000f00 */
[----:B------:R1:W-:Y:S02]  /*6bd0*/  MUFU.EX2 R243, R2 ;  /* 0x0000000200f37308 */ /* 0x0003e40000000800 */
[----:B-1----:R-:W-:-:S06]  /*6be0*/  FFMA.FTZ R2, R155, c[0x0][0x23c], -R20 ;  /* 0x00008f009b027a23 */ /* 0x002fcc0000010814 */
[----:B------:R1:W-:Y:S02]  /*6bf0*/  MUFU.EX2 R242, R2 ;  /* 0x0000000200f27308 */ /* 0x0003e40000000800 */
[----:B-1----:R-:W-:Y:S01]  /*6c00*/  FFMA.FTZ R2, R151, c[0x0][0x23c], -R20 ;  /* 0x00008f0097027a23 */ /* 0x002fe20000010814 */
[----:B------:R-:W-:Y:S01]  /*6c10*/  MOV R151, R87 ;  /* 0x0000005700977202 */ /* 0x000fe20000000f00 */
[----:B------:R-:W-:-:S04]  /*6c20*/  IMAD.MOV.U32 R87, RZ, RZ, R35 ;  /* 0x000000ffff577224 */ /* 0x000fc800078e0023 */
[----:B------:R1:W4:Y:S01]  /*6c30*/  MUFU.EX2 R56, R2 ;  /* 0x0000000200387308 */ /* 0x0003220000000800 */
[----:B------:R-:W-:Y:S02]  /*6c40*/  FFMA.FTZ R35, R137, c[0x0][0x23c], -R0 ;  /* 0x00008f0089237a23 */ /* 0x000fe40000010800 */
[--C-:B-1----:R-:W-:Y:S02]  /*6c50*/  FFMA.FTZ R2, R146, c[0x0][0x23c], -R20.reuse ;  /* 0x00008f0092027a23 */ /* 0x102fe40000010814 */
[----:B------:R-:W-:Y:S01]  /*6c60*/  FFMA.FTZ R20, R131, c[0x0][0x23c], -R20 ;  /* 0x00008f0083147a23 */ /* 0x000fe20000010814 */
[----:B------:R-:W-:Y:S02]  /*6c70*/  MOV R131, R3 ;  /* 0x0000000300837202 */ /* 0x000fe40000000f00 */
[----:B------:R1:W1:Y:S01]  /*6c80*/  MUFU.EX2 R252, R2 ;  /* 0x0000000200fc7308 */ /* 0x0002620000000800 */
[----:B------:R-:W-:Y:S02]  /*6c90*/  FFMA.FTZ R3, R157, c[0x0][0x23c], -R0 ;  /* 0x00008f009d037a23 */ /* 0x000fe40000010800 */
[----:B---3--:R-:W-:Y:S01]  /*6ca0*/  IMAD.MOV.U32 R157, RZ, RZ, R28 ;  /* 0x000000ffff9d7224 */ /* 0x008fe200078e001c */
[----:B------:R-:W-:Y:S01]  /*6cb0*/  F2FP.PACK_AB R10, R18, R131 ;  /* 0x00000083120a723e */ /* 0x000fe200000000ff */
[--C-:B------:R-:W-:Y:S01]  /*6cc0*/  FFMA.FTZ R28, R149, c[0x0][0x23c], -R0.reuse ;  /* 0x00008f00951c7a23 */ /* 0x100fe20000010800 */
[----:B----4-:R-:W-:Y:S01]  /*6cd0*/  MOV R149, R56 ;  /* 0x0000003800957202 */ /* 0x010fe20000000f00 */
[----:B------:R-:W-:Y:S01]  /*6ce0*/  IMAD.MOV.U32 R56, RZ, RZ, R231 ;  /* 0x000000ffff387224 */ /* 0x000fe200078e00e7 */
[----:B------:R-:W-:Y:S01]  /*6cf0*/  F2FP.PACK_AB R11, R17, R157 ;  /* 0x0000009d110b723e */ /* 0x000fe200000000ff */
[----:B------:R3:W-:Y:S06]  /*6d00*/  MUFU.EX2 R231, R3 ;  /* 0x0000000300e77308 */ /* 0x0007ec0000000800 */
[----:B--2---:R-:W-:Y:S01]  /*6d10*/  HMMA.16816.F32 R168, R8, R12, R168 ;  /* 0x0000000c08a8723c */ /* 0x004fe200000018a8 */
[----:B-1----:R-:W-:Y:S01]  /*6d20*/  FFMA.FTZ R2, R160, c[0x0][0x23c], -R0 ;  /* 0x00008f00a0027a23 */ /* 0x002fe20000010800 */
[----:B------:R-:W-:-:S03]  /*6d30*/  F2FP.PACK_AB R6, R252, R149 ;  /* 0x00000095fc06723e */ /* 0x000fc600000000ff */
[----:B------:R1:W-:Y:S01]  /*6d40*/  MUFU.EX2 R241, R2 ;  /* 0x0000000200f17308 */ /* 0x0003e20000000800 */
[----:B---3--:R-:W-:Y:S02]  /*6d50*/  FADD.FTZ R3, R200, R190 ;  /* 0x000000bec8037221 */ /* 0x008fe40000010000 */
[----:B-1----:R-:W-:Y:S02]  /*6d60*/  FFMA.FTZ R2, R158, c[0x0][0x23c], -R0 ;  /* 0x00008f009e027a23 */ /* 0x002fe40000010800 */
[----:B------:R-:W-:-:S03]  /*6d70*/  IMAD.MOV.U32 R158, RZ, RZ, R242 ;  /* 0x000000ffff9e7224 */ /* 0x000fc600078e00f2 */
[----:B------:R1:W2:Y:S02]  /*6d80*/  MUFU.EX2 R242, R2 ;  /* 0x0000000200f27308 */ /* 0x0002a40000000800 */
[----:B------:R-:W-:Y:S01]  /*6d90*/  F2FP.PACK_AB R4, R158, R243 ;  /* 0x000000f39e04723e */ /* 0x000fe200000000ff */
[----:B-1----:R-:W-:Y:S01]  /*6da0*/  FFMA.FTZ R2, R152, c[0x0][0x23c], -R0 ;  /* 0x00008f0098027a23 */ /* 0x002fe20000010800 */
[----:B--2---:R-:W-:Y:S01]  /*6db0*/  F2FP.PACK_AB R5, R242, R241 ;  /* 0x000000f1f205723e */ /* 0x004fe200000000ff */
[----:B------:R-:W-:-:S03]  /*6dc0*/  FADD.FTZ R0, R188, R183 ;  /* 0x000000b7bc007221 */ /* 0x000fc60000010000 */
[----:B------:R-:W1:Y:S02]  /*6dd0*/  MUFU.EX2 R59, R2 ;  /* 0x00000002003b7308 */ /* 0x000e640000000800 */
[----:B-1----:R-:W-:Y:S02]  /*6de0*/  F2FP.PACK_AB R7, R59, R231 ;  /* 0x000000e73b07723e */ /* 0x002fe400000000ff */
[----:B------:R-:W-:Y:S01]  /*6df0*/  MOV R2, R56 ;  /* 0x0000003800027202 */ /* 0x000fe20000000f00 */
[----:B------:R-:W-:Y:S02]  /*6e00*/  FADD.FTZ R56, R191, R3 ;  /* 0x00000003bf387221 */ /* 0x000fe40000010000 */
[----:B------:R-:W-:Y:S02]  /*6e10*/  FADD.FTZ R3, R189, R0 ;  /* 0x00000000bd037221 */ /* 0x000fe40000010000 */
[----:B------:R-:W-:Y:S01]  /*6e20*/  IMAD.MOV.U32 R0, RZ, RZ, R37 ;  /* 0x000000ffff007224 */ /* 0x000fe200078e0025 */
[C---:B------:R-:W-:Y:S08]  /*6e30*/  HMMA.16816.F32 R172, R4.reuse, R12, R172 ;  /* 0x0000000c04ac723c */ /* 0x040ff000000018ac */
[-C--:B------:R-:W-:Y:S07]  /*6e40*/  HMMA.16816.F32 R180, R4, R14.reuse, R104 ;  /* 0x0000000e04b4723c */ /* 0x080fee0000001868 */
[----:B------:R-:W-:Y:S01]  /*6e50*/  MOV R107, R203 ;  /* 0x000000cb006b7202 */ /* 0x000fe20000000f00 */
[----:B------:R-:W-:Y:S01]  /*6e60*/  HMMA.16816.F32 R36, R8, R14, R48 ;  /* 0x0000000e0824723c */ /* 0x000fe20000001830 */
[----:B------:R-:W1:Y:S01]  /*6e70*/  LDSM.16.MT88.4 R12, [R214+0xd000] ;  /* 0x00d00000d60c783b */ /* 0x000e620000004200 */
[----:B------:R-:W-:Y:S01]  /*6e80*/  MOV R104, R79 ;  /* 0x0000004f00687202 */ /* 0x000fe20000000f00 */
[----:B------:R-:W-:Y:S01]  /*6e90*/  IMAD.MOV.U32 R105, RZ, RZ, R62 ;  /* 0x000000ffff697224 */ /* 0x000fe200078e003e */
[----:B------:R-:W-:-:S04]  /*6ea0*/  MOV R106, R63 ;  /* 0x0000003f006a7202 */ /* 0x000fc80000000f00 */
[-C--:B-1----:R-:W-:Y:S07]  /*6eb0*/  HMMA.16816.F32 R160, R8, R12.reuse, R164 ;  /* 0x0000000c08a0723c */ /* 0x082fee00000018a4 */
[----:B------:R-:W-:Y:S01]  /*6ec0*/  MOV R167, R154 ;  /* 0x0000009a00a77202 */ /* 0x000fe20000000f00 */
[----:B------:R-:W-:Y:S01]  /*6ed0*/  HMMA.16816.F32 R176, R4, R12, R176 ;  /* 0x0000000c04b0723c */ /* 0x000fe200000018b0 */
[----:B------:R-:W-:Y:S01]  /*6ee0*/  IMAD.MOV.U32 R166, RZ, RZ, R16 ;  /* 0x000000ffffa67224 */ /* 0x000fe200078e0010 */
[----:B------:R-:W-:Y:S01]  /*6ef0*/  MOV R165, R17 ;  /* 0x0000001100a57202 */ /* 0x000fe20000000f00 */
[----:B------:R-:W-:-:S05]  /*6f00*/  IMAD.MOV.U32 R164, RZ, RZ, R18 ;  /* 0x000000ffffa47224 */ /* 0x000fca00078e0012 */
[-C--:B------:R-:W-:Y:S07]  /*6f10*/  HMMA.16816.F32 R188, R4, R14.reuse, R100 ;  /* 0x0000000e04bc723c */ /* 0x080fee0000001864 */
[----:B------:R-:W-:Y:S01]  /*6f20*/  MOV R100, R78 ;  /* 0x0000004e00647202 */ /* 0x000fe20000000f00 */
[----:B------:R-:W-:Y:S01]  /*6f30*/  HMMA.16816.F32 R48, R8, R14, R88 ;  /* 0x0000000e0830723c */ /* 0x000fe20000001858 */
[----:B------:R-:W1:Y:S01]  /*6f40*/  LDSM.16.MT88.4 R12, [R216+0xd000] ;  /* 0x00d00000d80c783b */ /* 0x000e620000004200 */
[----:B------:R-:W-:Y:S01]  /*6f50*/  MOV R102, R86 ;  /* 0x0000005600667202 */ /* 0x000fe20000000f00 */
[----:B------:R-:W-:Y:S01]  /*6f60*/  IMAD.MOV.U32 R103, RZ, RZ, R87 ;  /* 0x000000ffff677224 */ /* 0x000fe200078e0057 */
[----:B------:R-:W-:-:S02]  /*6f70*/  MOV R101, R19 ;  /* 0x0000001300657202 */ /* 0x000fc40000000f00 */
[----:B------:R-:W2:Y:S02]  /*6f80*/  LDSM.16.MT88.4 R16, [R216+0xf000] ;  /* 0x00f00000d810783b */ /* 0x000ea40000004200 */
        /* <DEDUP_REMOVED lines=9> */
[----:B--2---:R-:W-:Y:S08]  /*7020*/  HMMA.16816.F32 R104, R4, R16, R104 ;  /* 0x000000100468723c */ /* 0x004ff00000001868 */
[-C--:B-1----:R-:W-:Y:S08]  /*7030*/  HMMA.16816.F32 R144, R8, R12.reuse, R192 ;  /* 0x0000000c0890723c */ /* 0x082ff000000018c0 */
[C---:B------:R-:W-:Y:S07]  /*7040*/  HMMA.16816.F32 R192, R4.reuse, R12, R120 ;  /* 0x0000000c04c0723c */ /* 0x040fee0000001878 */
[----:B------:R-:W-:Y:S01]  /*7050*/  MOV R120, R77 ;  /* 0x0000004d00787202 */ /* 0x000fe20000000f00 */
[----:B------:R-:W-:Y:S01]  /*7060*/  HMMA.16816.F32 R200, R4, R14, R92 ;  /* 0x0000000e04c8723c */ /* 0x000fe2000000185c */
[----:B------:R-:W-:Y:S01]  /*7070*/  MOV R121, R76 ;  /* 0x0000004c00797202 */ /* 0x000fe20000000f00 */
[----:B------:R-:W-:Y:S01]  /*7080*/  IMAD.MOV.U32 R122, RZ, RZ, R61 ;  /* 0x000000ffff7a7224 */ /* 0x000fe200078e003d */
[----:B------:R-:W-:-:S05]  /*7090*/  MOV R123, R60 ;  /* 0x0000003c007b7202 */ /* 0x000fca0000000f00 */
[C---:B------:R-:W-:Y:S01]  /*70a0*/  HMMA.16816.F32 R136, R8.reuse, R14, R44 ;  /* 0x0000000e0888723c */ /* 0x040fe2000000182c */
[----:B------:R-:W1:Y:S07]  /*70b0*/  LDSM.16.MT88.4 R12, [R213+0xf000] ;  /* 0x00f00000d50c783b */ /* 0x000e6e0000004200 */
[-C--:B-1----:R-:W-:Y:S08]  /*70c0*/  HMMA.16816.F32 R204, R8, R12.reuse, R204 ;  /* 0x0000000c08cc723c */ /* 0x082ff000000018cc */
[C---:B------:R-:W-:Y:S07]  /*70d0*/  HMMA.16816.F32 R44, R4.reuse, R12, R208 ;  /* 0x0000000c042c723c */ /* 0x040fee00000018d0 */
[----:B------:R-:W-:Y:S01]  /*70e0*/  MOV R211, R0 ;  /* 0x0000000000d37202 */ /* 0x000fe20000000f00 */
[----:B------:R-:W-:Y:S01]  /*70f0*/  HMMA.16816.F32 R76, R4, R14, R108 ;  /* 0x0000000e044c723c */ /* 0x000fe2000000186c */
[----:B------:R-:W-:Y:S01]  /*7100*/  MOV R0, R150 ;  /* 0x0000009600007202 */ /* 0x000fe20000000f00 */
[----:B------:R-:W-:Y:S01]  /*7110*/  MUFU.EX2 R32, R32 ;  /* 0x0000002000207308 */ /* 0x000fe20000000800 */
[----:B------:R-:W-:Y:S01]  /*7120*/  MOV R210, R2 ;  /* 0x0000000200d27202 */ /* 0x000fe20000000f00 */
[----:B------:R-:W-:-:S04]  /*7130*/  IMAD.MOV.U32 R2, RZ, RZ, R130 ;  /* 0x000000ffff027224 */ /* 0x000fc800078e0082 */
[----:B------:R-:W-:Y:S01]  /*7140*/  HMMA.16816.F32 R60, R8, R14, R40 ;  /* 0x0000000e083c723c */ /* 0x000fe20000001828 */
[----:B------:R-:W1:Y:S01]  /*7150*/  LDSM.16.MT88.4 R12, [R214+0xf000] ;  /* 0x00f00000d60c783b */ /* 0x000e620000004200 */
[----:B------:R-:W-:Y:S01]  /*7160*/  FADD.FTZ R0, R0, R56 ;  /* 0x0000003800007221 */ /* 0x000fe20000010000 */
[----:B------:R-:W-:Y:S01]  /*7170*/  MUFU.EX2 R31, R31 ;  /* 0x0000001f001f7308 */ /* 0x000fe20000000800 */
[----:B------:R-:W-:-:S04]  /*7180*/  IMAD.MOV.U32 R150, RZ, RZ, R221 ;  /* 0x000000ffff967224 */ /* 0x000fc800078e00dd */
[----:B------:R-:W-:Y:S08]  /*7190*/  HMMA.16816.F32 R108, R4, R18, R116 ;  /* 0x00000012046c723c */ /* 0x000ff00000001874 */
[C---:B------:R-:W-:Y:S01]  /*71a0*/  HMMA.16816.F32 R100, R8.reuse, R16, R100 ;  /* 0x000000100864723c */ /* 0x040fe20000001864 */
[----:B------:R-:W-:Y:S01]  /*71b0*/  MUFU.EX2 R30, R30 ;  /* 0x0000001e001e7308 */ /* 0x000fe20000000800 */
[----:B------:R-:W-:Y:S01]  /*71c0*/  FADD.FTZ R2, R2, R57 ;  /* 0x0000003902027221 */ /* 0x000fe20000010000 */
[----:B------:R2:W5:Y:S05]  /*71d0*/  LDL.LU R221, [R1+0xa8] ;  /* 0x0000a80001dd7983 */ /* 0x00056a0000300800 */
[-C--:B-1----:R-:W-:Y:S07]  /*71e0*/  HMMA.16816.F32 R84, R8, R12.reuse, R248 ;  /* 0x0000000c0854723c */ /* 0x082fee00000018f8 */
[----:B------:R-:W-:Y:S01]  /*71f0*/  MOV R250, R98 ;  /* 0x0000006200fa7202 */ /* 0x000fe20000000f00 */
[----:B------:R-:W-:Y:S01]  /*7200*/  HMMA.16816.F32 R88, R4, R12, R244 ;  /* 0x0000000c0458723c */ /* 0x000fe200000018f4 */
[----:B------:R-:W-:Y:S01]  /*7210*/  MOV R251, R99 ;  /* 0x0000006300fb7202 */ /* 0x000fe20000000f00 */
[----:B------:R-:W-:Y:S01]  /*7220*/  IMAD.MOV.U32 R99, RZ, RZ, R164 ;  /* 0x000000ffff637224 */ /* 0x000fe200078e00a4 */
[----:B------:R-:W-:Y:S01]  /*7230*/  MOV R98, R165 ;  /* 0x000000a500627202 */ /* 0x000fe20000000f00 */
[----:B------:R-:W-:Y:S01]  /*7240*/  IMAD.MOV.U32 R249, RZ, RZ, R97 ;  /* 0x000000fffff97224 */ /* 0x000fe200078e0061 */
[----:B------:R-:W-:-:S03]  /*7250*/  MOV R165, R129 ;  /* 0x0000008100a57202 */ /* 0x000fc60000000f00 */
[-C--:B------:R-:W-:Y:S08]  /*7260*/  HMMA.16816.F32 R92, R4, R14.reuse, R112 ;  /* 0x0000000e045c723c */ /* 0x080ff00000001870 */
[----:B------:R-:W-:Y:S01]  /*7270*/  HMMA.16816.F32 R52, R8, R14, R52 ;  /* 0x0000000e0834723c */ /* 0x000fe20000001834 */
[----:B------:R-:W1:Y:S01]  /*7280*/  LDSM.16.MT88.4 R12, [R215+0xf000] ;  /* 0x00f00000d70c783b */ /* 0x000e620000004200 */
[----:B------:R-:W-:-:S02]  /*7290*/  MOV R164, R212 ;  /* 0x000000d400a47202 */ /* 0x000fc40000000f00 */
[----:B------:R-:W-:Y:S01]  /*72a0*/  MOV R248, R96 ;  /* 0x0000006000f87202 */ /* 0x000fe20000000f00 */
[----:B------:R-:W-:Y:S01]  /*72b0*/  IMAD.MOV.U32 R96, RZ, RZ, R167 ;  /* 0x000000ffff607224 */ /* 0x000fe200078e00a7 */
[----:B------:R-:W-:Y:S01]  /*72c0*/  MUFU.EX2 R29, R29 ;  /* 0x0000001d001d7308 */ /* 0x000fe20000000800 */
[----:B------:R-:W-:Y:S01]  /*72d0*/  IMAD.MOV.U32 R209, RZ, RZ, R164 ;  /* 0x000000ffffd17224 */ /* 0x000fe200078e00a4 */
[----:B------:R-:W-:Y:S01]  /*72e0*/  HMMA.16816.F32 R16, R8, R18, R68 ;  /* 0x000000120810723c */ /* 0x000fe20000001844 */
[----:B------:R-:W-:-:S05]  /*72f0*/  MOV R167, R219 ;  /* 0x000000db00a77202 */ /* 0x000fca0000000f00 */
[----:B------:R-:W-:Y:S01]  /*7300*/  MUFU.EX2 R27, R27 ;  /* 0x0000001b001b7308 */ /* 0x000fe20000000800 */
[----:B------:R-:W-:-:S07]  /*7310*/  MOV R97, R166 ;  /* 0x000000a600617202 */ /* 0x000fce0000000f00 */
[----:B------:R-:W-:Y:S08]  /*7320*/  MUFU.EX2 R26, R26 ;  /* 0x0000001a001a7308 */ /* 0x000ff00000000800 */
[----:B------:R-:W-:Y:S08]  /*7330*/  MUFU.EX2 R25, R25 ;  /* 0x0000001900197308 */ /* 0x000ff00000000800 */
[----:B------:R-:W3:Y:S08]  /*7340*/  MUFU.EX2 R24, R24 ;  /* 0x0000001800187308 */ /* 0x000ef00000000800 */
[----:B------:R-:W-:Y:S01]  /*7350*/  MUFU.EX2 R23, R23 ;  /* 0x0000001700177308 */ /* 0x000fe20000000800 */
[C---:B-1----:R-:W-:Y:S07]  /*7360*/  HMMA.16816.F32 R120, R4.reuse, R12, R120 ;  /* 0x0000000c0478723c */ /* 0x042fee0000001878 */
[----:B------:R-:W1:Y:S01]  /*7370*/  MUFU.EX2 R22, R22 ;  /* 0x0000001600167308 */ /* 0x000e620000000800 */
[----:B------:R-:W-:Y:S07]  /*7380*/  HMMA.16816.F32 R40, R4, R14, R124 ;  /* 0x0000000e0428723c */ /* 0x000fee000000187c */
[----:B------:R-:W-:Y:S01]  /*7390*/  MUFU.EX2 R21, R21 ;  /* 0x0000001500157308 */ /* 0x000fe20000000800 */
[----:B------:R-:W-:-:S07]  /*73a0*/  FADD.FTZ R5, R165, R58 ;  /* 0x0000003aa5057221 */ /* 0x000fce0000010000 */
[----:B------:R-:W-:Y:S01]  /*73b0*/  MUFU.EX2 R20, R20 ;  /* 0x0000001400147308 */ /* 0x000fe20000000800 */
[----:B------:R-:W-:Y:S01]  /*73c0*/  FADD.FTZ R4, R210, R0 ;  /* 0x00000000d2047221 */ /* 0x000fe20000010000 */
[----:B------:R-:W-:Y:S01]  /*73d0*/  HMMA.16816.F32 R116, R8, R12, R248 ;  /* 0x0000000c0874723c */ /* 0x000fe200000018f8 */
[----:B------:R-:W-:-:S05]  /*73e0*/  FADD.FTZ R5, R209, R5 ;  /* 0x00000005d1057221 */ /* 0x000fca0000010000 */
[----:B------:R-:W-:Y:S01]  /*73f0*/  MUFU.EX2 R28, R28 ;  /* 0x0000001c001c7308 */ /* 0x000fe20000000800 */
[----:B------:R-:W-:Y:S01]  /*7400*/  MOV R250, R96 ;  /* 0x0000006000fa7202 */ /* 0x000fe20000000f00 */
[----:B------:R-:W-:Y:S01]  /*7410*/  FADD.FTZ R4, R156, R4 ;  /* 0x000000049c047221 */ /* 0x000fe20000010000 */
[----:B------:R-:W-:Y:S01]  /*7420*/  HMMA.16816.F32 R64, R8, R14, R64 ;  /* 0x0000000e0840723c */ /* 0x000fe20000001840 */
[----:B------:R-:W-:-:S04]  /*7430*/  FADD.FTZ R0, R148, R5 ;  /* 0x0000000594007221 */ /* 0x000fc80000010000 */
[----:B------:R-:W4:Y:S08]  /*7440*/  MUFU.EX2 R33, R33 ;  /* 0x0000002100217308 */ /* 0x000f300000000800 */
[----:B------:R-:W-:Y:S01]  /*7450*/  MUFU.EX2 R34, R34 ;  /* 0x0000002200227308 */ /* 0x000fe20000000800 */
[----:B------:R-:W-:-:S07]  /*7460*/  FADD.FTZ R8, R250, R4 ;  /* 0x00000004fa087221 */ /* 0x000fce0000010000 */
[----:B------:R-:W1:Y:S01]  /*7470*/  MUFU.EX2 R35, R35 ;  /* 0x0000002300237308 */ /* 0x000e620000000800 */
[----:B------:R-:W2:Y:S01]  /*7480*/  LDSM.16.MT88.4 R4, [R215+0xf800] ;  /* 0x00f80000d704783b */ /* 0x000ea20000004200 */
        /* <DEDUP_REMOVED lines=10> */
[----:B------:R-:W-:Y:S01]  /*7530*/  MOV R99, R142 ;  /* 0x0000008e00637202 */ /* 0x000fe20000000f00 */
[----:B------:R-:W-:Y:S01]  /*7540*/  IMAD.MOV.U32 R211, RZ, RZ, R98 ;  /* 0x000000ffffd37224 */ /* 0x000fe200078e0062 */
[----:B---3--:R-:W-:Y:S01]  /*7550*/  F2FP.PACK_AB R131, R24, R25 ;  /* 0x000000191883723e */ /* 0x008fe200000000ff */
[----:B------:R-:W-:Y:S01]  /*7560*/  IMAD.MOV.U32 R98, RZ, RZ, R128 ;  /* 0x000000ffff627224 */ /* 0x000fe200078e0080 */
[----:B------:R-:W-:Y:S01]  /*7570*/  F2FP.PACK_AB R128, R31, R32 ;  /* 0x000000201f80723e */ /* 0x000fe200000000ff */
[----:B------:R-:W-:Y:S01]  /*7580*/  FADD.FTZ R2, R130, R2 ;  /* 0x0000000282027221 */ /* 0x000fe20000010000 */
[----:B------:R-:W-:Y:S01]  /*7590*/  F2FP.PACK_AB R130, R29, R30 ;  /* 0x0000001e1d82723e */ /* 0x000fe200000000ff */
[----:B------:R-:W-:Y:S01]  /*75a0*/  FADD.FTZ R0, R129, R0 ;  /* 0x0000000081007221 */ /* 0x000fe20000010000 */
[----:B------:R-:W-:Y:S01]  /*75b0*/  F2FP.PACK_AB R129, R26, R27 ;  /* 0x0000001b1a81723e */ /* 0x000fe200000000ff */
[----:B------:R-:W-:Y:S01]  /*75c0*/  FADD.FTZ R3, R150, R3 ;  /* 0x0000000396037221 */ /* 0x000fe20000010000 */
[----:B-1----:R-:W-:Y:S01]  /*75d0*/  F2FP.PACK_AB R124, R22, R23 ;  /* 0x00000017167c723e */ /* 0x002fe200000000ff */
[----:B------:R-:W-:Y:S01]  /*75e0*/  IMAD.MOV.U32 R208, RZ, RZ, R157 ;  /* 0x000000ffffd07224 */ /* 0x000fe200078e009d */
[----:B----4-:R-:W-:Y:S01]  /*75f0*/  F2FP.PACK_AB R125, R33, R28 ;  /* 0x0000001c217d723e */ /* 0x010fe200000000ff */
[----:B------:R-:W-:Y:S01]  /*7600*/  LDSM.16.MT88.4 R112, [R216+0xf800] ;  /* 0x00f80000d870783b */ /* 0x000fe20000004200 */
[----:B------:R-:W-:-:S02]  /*7610*/  F2FP.PACK_AB R126, R20, R21 ;  /* 0x00000015147e723e */ /* 0x000fc400000000ff */
[----:B------:R-:W-:Y:S01]  /*7620*/  F2FP.PACK_AB R127, R35, R34 ;  /* 0x00000022237f723e */ /* 0x000fe200000000ff */
[----:B------:R-:W-:Y:S01]  /*7630*/  IMAD.MOV.U32 R12, RZ, RZ, R83 ;  /* 0x000000ffff0c7224 */ /* 0x000fe200078e0053 */
[----:B------:R-:W-:Y:S02]  /*7640*/  MOV R142, R159 ;  /* 0x0000009f008e7202 */ /* 0x000fe40000000f00 */
[----:B------:R-:W-:Y:S02]  /*7650*/  MOV R15, R80 ;  /* 0x00000050000f7202 */ /* 0x000fe40000000f00 */
[----:B------:R-:W-:Y:S01]  /*7660*/  MOV R14, R81 ;  /* 0x00000051000e7202 */ /* 0x000fe20000000f00 */
[----:B------:R-:W-:Y:S01]  /*7670*/  FADD.FTZ R3, R251, R3 ;  /* 0x00000003fb037221 */ /* 0x000fe20000010000 */
[----:B------:R-:W-:Y:S01]  /*7680*/  MOV R13, R82 ;  /* 0x00000052000d7202 */ /* 0x000fe20000000f00 */
[----:B------:R-:W-:Y:S01]  /*7690*/  IMAD.MOV.U32 R245, RZ, RZ, R142 ;  /* 0x000000fffff57224 */ /* 0x000fe200078e008e */
[----:B------:R-:W-:Y:S01]  /*76a0*/  MOV R244, R143 ;  /* 0x0000008f00f47202 */ /* 0x000fe20000000f00 */
[----:B------:R-:W-:Y:S01]  /*76b0*/  FADD.FTZ R0, R15, R0 ;  /* 0x000000000f007221 */ /* 0x000fe20000010000 */
[----:B------:R-:W-:Y:S01]  /*76c0*/  MOV R246, R141 ;  /* 0x0000008d00f67202 */ /* 0x000fe20000000f00 */
[-C--:B--2---:R-:W-:Y:S01]  /*76d0*/  HMMA.16816.F32 R120, R124, R4.reuse, R120 ;  /* 0x000000047c78723c */ /* 0x084fe20000001878 */
[----:B------:R-:W-:Y:S01]  /*76e0*/  FADD.FTZ R2, R14, R2 ;  /* 0x000000020e027221 */ /* 0x000fe20000010000 */
[----:B------:R-:W-:Y:S01]  /*76f0*/  MOV R247, R140 ;  /* 0x0000008c00f77202 */ /* 0x000fe20000000f00 */
[----:B------:R-:W-:Y:S01]  /*7700*/  FADD.FTZ R3, R13, R3 ;  /* 0x000000030d037221 */ /* 0x000fe20000010000 */
[----:B------:R-:W-:Y:S01]  /*7710*/  MOV R97, R158 ;  /* 0x0000009e00617202 */ /* 0x000fe20000000f00 */
[----:B------:R-:W-:Y:S01]  /*7720*/  FADD.FTZ R0, R245, R0 ;  /* 0x00000000f5007221 */ /* 0x000fe20000010000 */
[----:B------:R-:W-:Y:S01]  /*7730*/  MOV R249, R98 ;  /* 0x0000006200f97202 */ /* 0x000fe20000000f00 */
[----:B------:R-:W-:Y:S01]  /*7740*/  LDSM.16.MT88.4 R164, [R213+0xd800] ;  /* 0x00d80000d5a4783b */ /* 0x000fe20000004200 */
[----:B------:R-:W-:Y:S01]  /*7750*/  HMMA.16816.F32 R116, R128, R4, R116 ;  /* 0x000000048074723c */ /* 0x000fe20000001874 */
[----:B------:R-:W-:-:S02]  /*7760*/  FADD.FTZ R2, R244, R2 ;  /* 0x00000002f4027221 */ /* 0x000fc40000010000 */
[----:B------:R-:W-:Y:S01]  /*7770*/  IMAD.MOV.U32 R248, RZ, RZ, R99 ;  /* 0x000000fffff87224 */ /* 0x000fe200078e0063 */
[----:B------:R-:W-:Y:S01]  /*7780*/  MOV R209, R149 ;  /* 0x0000009500d17202 */ /* 0x000fe20000000f00 */
[----:B------:R-:W-:Y:S01]  /*7790*/  FADD.FTZ R3, R247, R3 ;  /* 0x00000003f7037221 */ /* 0x000fe20000010000 */
[----:B------:R-:W-:Y:S01]  /*77a0*/  MOV R250, R97 ;  /* 0x0000006100fa7202 */ /* 0x000fe20000000f00 */
[----:B------:R-:W-:Y:S01]  /*77b0*/  FADD.FTZ R4, R12, R8 ;  /* 0x000000080c047221 */ /* 0x000fe20000010000 */
[----:B------:R-:W1:Y:S01]  /*77c0*/  LDSM.16.MT88.4 R148, [R216+0xd800] ;  /* 0x00d80000d894783b */ /* 0x000e620000004200 */
[----:B------:R-:W-:Y:S02]  /*77d0*/  FADD.FTZ R0, R241, R0 ;  /* 0x00000000f1007221 */ /* 0x000fe40000010000 */
[----:B------:R-:W-:Y:S01]  /*77e0*/  FADD.FTZ R4, R246, R4 ;  /* 0x00000004f6047221 */ /* 0x000fe20000010000 */
[----:B------:R-:W2:Y:S01]  /*77f0*/  LDSM.16.MT88.4 R156, [R214+0xd800] ;  /* 0x00d80000d69c783b */ /* 0x000ea20000004200 */
[----:B------:R-:W-:-:S02]  /*7800*/  FADD.FTZ R2, R243, R2 ;  /* 0x00000002f3027221 */ /* 0x000fc40000010000 */
[----:B------:R-:W-:Y:S01]  /*7810*/  IMAD.MOV.U32 R251, RZ, RZ, R96 ;  /* 0x000000fffffb7224 */ /* 0x000fe200078e0060 */
[----:B------:R-:W3:Y:S01]  /*7820*/  LDSM.16.MT88.4 R140, [R215+0xd800] ;  /* 0x00d80000d78c783b */ /* 0x000ee20000004200 */
[----:B------:R-:W-:Y:S02]  /*7830*/  FADD.FTZ R4, R248, R4 ;  /* 0x00000004f8047221 */ /* 0x000fe40000010000 */
[----:B------:R-:W-:Y:S01]  /*7840*/  FADD.FTZ R3, R249, R3 ;  /* 0x00000003f9037221 */ /* 0x000fe20000010000 */
[----:B------:R-:W4:Y:S01]  /*7850*/  LDSM.16.MT88.4 R80, [R213+0xf800] ;  /* 0x00f80000d550783b */ /* 0x000f220000004200 */
[----:B------:R-:W-:Y:S02]  /*7860*/  FADD.FTZ R0, R242, R0 ;  /* 0x00000000f2007221 */ /* 0x000fe40000010000 */
[----:B------:R-:W-:Y:S01]  /*7870*/  FADD.FTZ R2, R250, R2 ;  /* 0x00000002fa027221 */ /* 0x000fe20000010000 */
[----:B------:R-:W1:Y:S01]  /*7880*/  LDSM.16.MT88.4 R96, [R214+0xf800] ;  /* 0x00f80000d660783b */ /* 0x000e620000004200 */
[----:B------:R-:W-:-:S02]  /*7890*/  FADD.FTZ R4, R251, R4 ;  /* 0x00000004fb047221 */ /* 0x000fc40000010000 */
        /* <DEDUP_REMOVED lines=12> */
[----:B------:R-:W-:Y:S01]  /*7960*/  FADD.FTZ R3, R27, R3 ;  /* 0x000000031b037221 */ /* 0x000fe20000010000 */
[----:B------:R1:W5:Y:S01]  /*7970*/  LDL.LU R212, [R1+0x94] ;  /* 0x0000940001d47983 */ /* 0x0003620000300800 */
        /* <DEDUP_REMOVED lines=18> */
[-C--:B-1----:R-:W-:Y:S08]  /*7aa0*/  HMMA.16816.F32 R152, R128, R148.reuse, R152 ;  /* 0x000000948098723c */ /* 0x082ff00000001898 */
[C---:B------:R-:W-:Y:S08]  /*7ab0*/  HMMA.16816.F32 R184, R124.reuse, R148, R184 ;  /* 0x000000947cb8723c */ /* 0x040ff000000018b8 */
[-C--:B------:R-:W-:Y:S08]  /*7ac0*/  HMMA.16816.F32 R196, R124, R150.reuse, R196 ;  /* 0x000000967cc4723c */ /* 0x080ff000000018c4 */
[C---:B------:R-:W-:Y:S08]  /*7ad0*/  HMMA.16816.F32 R148, R128.reuse, R150, R72 ;  /* 0x000000968094723c */ /* 0x040ff00000001848 */
[-C--:B------:R-:W-:Y:S08]  /*7ae0*/  HMMA.16816.F32 R168, R128, R164.reuse, R168 ;  /* 0x000000a480a8723c */ /* 0x080ff000000018a8 */
[C---:B------:R-:W-:Y:S08]  /*7af0*/  HMMA.16816.F32 R172, R124.reuse, R164, R172 ;  /* 0x000000a47cac723c */ /* 0x040ff000000018ac */
[----:B------:R-:W-:Y:S08]  /*7b00*/  HMMA.16816.F32 R180, R124, R166, R180 ;  /* 0x000000a67cb4723c */ /* 0x000ff000000018b4 */
[-C--:B--2---:R-:W-:Y:S08]  /*7b10*/  HMMA.16816.F32 R160, R128, R156.reuse, R160 ;  /* 0x0000009c80a0723c */ /* 0x084ff000000018a0 */
[C---:B------:R-:W-:Y:S08]  /*7b20*/  HMMA.16816.F32 R176, R124.reuse, R156, R176 ;  /* 0x0000009c7cb0723c */ /* 0x040ff000000018b0 */
[C---:B------:R-:W-:Y:S08]  /*7b30*/  HMMA.16816.F32 R188, R124.reuse, R158, R188 ;  /* 0x0000009e7cbc723c */ /* 0x040ff000000018bc */
[C---:B---3--:R-:W-:Y:S08]  /*7b40*/  HMMA.16816.F32 R192, R124.reuse, R140, R192 ;  /* 0x0000008c7cc0723c */ /* 0x048ff000000018c0 */
[C---:B------:R-:W-:Y:S08]  /*7b50*/  HMMA.16816.F32 R200, R124.reuse, R142, R200 ;  /* 0x0000008e7cc8723c */ /* 0x040ff000000018c8 */
[C---:B----4-:R-:W-:Y:S08]  /*7b60*/  HMMA.16816.F32 R72, R124.reuse, R80, R44 ;  /* 0x000000507c48723c */ /* 0x050ff0000000182c */
        /* <DEDUP_REMOVED lines=52> */
[----:B-----5:R-:W-:Y:S04]  /*7eb0*/  LDSM.16.M88.4 R16, [R219] ;  /* 0x00000000db10783b */ /* 0x020fe80000000200 */
[----:B------:R-:W-:Y:S04]  /*7ec0*/  LDSM.16.M88.4 R12, [R219+0x2000] ;  /* 0x00200000db0c783b */ /* 0x000fe80000000200 */
[----:B------:R-:W4:Y:S04]  /*7ed0*/  LDSM.16.M88.4 R40, [R212+0x9000] ;  /* 0x00900000d428783b */ /* 0x000f280000000200 */
[----:B------:R-:W2:Y:S04]  /*7ee0*/  LDSM.16.M88.4 R36, [R212+0x9800] ;  /* 0x00980000d424783b */ /* 0x000ea80000000200 */
[----:B------:R-:W2:Y:S04]  /*7ef0*/  LDSM.16.M88.4 R48, [R212+0x8000] ;  /* 0x00800000d430783b */ /* 0x000ea80000000200 */
[----:B------:R-:W2:Y:S04]  /*7f00*/  LDSM.16.M88.4 R44, [R212+0x8800] ;  /* 0x00880000d42c783b */ /* 0x000ea80000000200 */
[----:B---3--:R-:W-:Y:S04]  /*7f10*/  LDSM.16.M88.4 R8, [R220] ;  /* 0x00000000dc08783b */ /* 0x008fe80000000200 */
[----:B-1----:R-:W-:Y:S04]  /*7f20*/  LDSM.16.M88.4 R4, [R220+0x2000] ;  /* 0x00200000dc04783b */ /* 0x002fe80000000200 */
[----:B------:R-:W1:Y:S04]  /*7f30*/  LDSM.16.M88.4 R24, [R229] ;  /* 0x00000000e518783b */ /* 0x000e680000000200 */
[----:B------:R-:W3:Y:S04]  /*7f40*/  LDSM.16.M88.4 R20, [R228] ;  /* 0x00000000e414783b */ /* 0x000ee80000000200 */
[----:B------:R-:W1:Y:S04]  /*7f50*/  LDSM.16.M88.4 R32, [R223] ;  /* 0x00000000df20783b */ /* 0x000e680000000200 */
[----:B------:R-:W1:Y:S01]  /*7f60*/  LDSM.16.M88.4 R28, [R230] ;  /* 0x00000000e61c783b */ /* 0x000e620000000200 */
[----:B----4-:R-:W-:Y:S03]  /*7f70*/  HMMA.16816.F32 R60, R12, R40, RZ ;  /* 0x000000280c3c723c */ /* 0x010fe600000018ff */
[----:B------:R-:W0:Y:S05]  /*7f80*/  LDGDEPBAR ;  /* 0x00000000000079af */ /* 0x000e2a0000000000 */
[-C--:B--2---:R-:W-:Y:S08]  /*7f90*/  HMMA.16816.F32 R56, R16, R36.reuse, RZ ;  /* 0x000000241038723c */ /* 0x084ff000000018ff */
[----:B------:R-:W-:Y:S08]  /*7fa0*/  HMMA.16816.F32 R52, R12, R36, RZ ;  /* 0x000000240c34723c */ /* 0x000ff000000018ff */
[-C--:B------:R-:W-:Y:S08]  /*7fb0*/  HMMA.16816.F32 R244, R16, R48.reuse, RZ ;  /* 0x0000003010f4723c */ /* 0x080ff000000018ff */
[----:B------:R-:W-:Y:S08]  /*7fc0*/  HMMA.16816.F32 R208, R12, R48, RZ ;  /* 0x000000300cd0723c */ /* 0x000ff000000018ff */
[-C--:B------:R-:W-:Y:S08]  /*7fd0*/  HMMA.16816.F32 R204, R16, R44.reuse, RZ ;  /* 0x0000002c10cc723c */ /* 0x080ff000000018ff */
[----:B------:R-:W-:Y:S08]  /*7fe0*/  HMMA.16816.F32 R136, R12, R44, RZ ;  /* 0x0000002c0c88723c */ /* 0x000ff000000018ff */
[----:B------:R-:W-:Y:S08]  /*7ff0*/  HMMA.16816.F32 R64, R16, R40, RZ ;  /* 0x000000281040723c */ /* 0x000ff000000018ff */
[----:B-1----:R-:W-:Y:S08]  /*8000*/  HMMA.16816.F32 R60, R4, R24, R60 ;  /* 0x00000018043c723c */ /* 0x002ff0000000183c */
[-C--:B---3--:R-:W-:Y:S08]  /*8010*/  HMMA.16816.F32 R56, R8, R20.reuse, R56 ;  /* 0x000000140838723c */ /* 0x088ff00000001838 */
[----:B------:R-:W-:Y:S08]  /*8020*/  HMMA.16816.F32 R52, R4, R20, R52 ;  /* 0x000000140434723c */ /* 0x000ff00000001834 */
[----:B------:R-:W-:Y:S01]  /*8030*/  HMMA.16816.F32 R244, R8, R32, R244 ;  /* 0x0000002008f4723c */ /* 0x000fe200000018f4 */
[----:B------:R-:W-:-:S02]  /*8040*/  IMAD.MOV.U32 R242, RZ, RZ, R60 ;  /* 0x000000fffff27224 */ /* 0x000fc400078e003c */
[----:B------:R-:W-:-:S05]  /*8050*/  IMAD.MOV.U32 R241, RZ, RZ, R61 ;  /* 0x000000fffff17224 */ /* 0x000fca00078e003d */
[----:B------:R-:W-:Y:S07]  /*8060*/  HMMA.16816.F32 R208, R4, R32, R208 ;  /* 0x0000002004d0723c */ /* 0x000fee00000018d0 */
[----:B------:R-:W-:Y:S01]  /*8070*/  IMAD.MOV.U32 R33, RZ, RZ, R62 ;  /* 0x000000ffff217224 */ /* 0x000fe200078e003e */
[----:B------:R-:W-:Y:S01]  /*8080*/  HMMA.16816.F32 R248, R8, R28, R204 ;  /* 0x0000001c08f8723c */ /* 0x000fe200000018cc */
[----:B------:R-:W-:Y:S02]  /*8090*/  IMAD.MOV.U32 R32, RZ, RZ, R63 ;  /* 0x000000ffff207224 */ /* 0x000fe400078e003f */
[----:B------:R-:W-:-:S02]  /*80a0*/  IMAD.MOV.U32 R37, RZ, RZ, R52 ;  /* 0x000000ffff257224 */ /* 0x000fc400078e0034 */
[----:B------:R-:W-:Y:S02]  /*80b0*/  IMAD.MOV.U32 R36, RZ, RZ, R53 ;  /* 0x000000ffff247224 */ /* 0x000fe400078e0035 */
[----:B------:R-:W-:Y:S01]  /*80c0*/  IMAD.MOV.U32 R21, RZ, RZ, R54 ;  /* 0x000000ffff157224 */ /* 0x000fe200078e0036 */
[----:B------:R-:W-:Y:S01]  /*80d0*/  HMMA.16816.F32 R136, R4, R28, R136 ;  /* 0x0000001c0488723c */ /* 0x000fe20000001888 */
[----:B------:R-:W-:-:S06]  /*80e0*/  IMAD.MOV.U32 R20, RZ, RZ, R55 ;  /* 0x000000ffff147224 */ /* 0x000fcc00078e0037 */
[----:B------:R-:W-:Y:S01]  /*80f0*/  IMAD.MOV.U32 R29, RZ, RZ, R56 ;  /* 0x000000ffff1d7224 */ /* 0x000fe200078e0038 */
[----:B------:R-:W-:Y:S01]  /*8100*/  HMMA.16816.F32 R64, R8, R24, R64 ;  /* 0x000000180840723c */ /* 0x000fe20000001840 */
[----:B------:R-:W-:-:S06]  /*8110*/  IMAD.MOV.U32 R28, RZ, RZ, R57 ;  /* 0x000000ffff1c7224 */ /* 0x000fcc00078e0039 */
[----:B------:R-:W-:Y:S01]  /*8120*/  IMAD.MOV.U32 R25, RZ, RZ, R58 ;  /* 0x000000ffff197224 */ /* 0x000fe200078e003a */
[----:B------:R-:W-:Y:S01]  /*8130*/  HMMA.16816.F32 R60, R12, R50, RZ ;  /* 0x000000320c3c723c */ /* 0x000fe200000018ff */
[----:B------:R-:W-:-:S07]  /*8140*/  IMAD.MOV.U32 R24, RZ, RZ, R59 ;  /* 0x000000ffff187224 */ /* 0x000fce00078e003b */
[C---:B------:R-:W-:Y:S08]  /*8150*/  HMMA.16816.F32 R56, R12.reuse, R46, RZ ;  /* 0x0000002e0c38723c */ /* 0x040ff000000018ff */
[----:B------:R-:W-:Y:S01]  /*8160*/  HMMA.16816.F32 R52, R12, R42, RZ ;  /* 0x0000002a0c34723c */ /* 0x000fe200000018ff */
[----:B------:R-:W-:Y:S02]  /*8170*/  IMAD.MOV.U32 R231, RZ, RZ, R64 ;  /* 0x000000ffffe77224 */ /* 0x000fe400078e0040 */
[----:B------:R-:W-:-:S02]  /*8180*/  IMAD.MOV.U32 R3, RZ, RZ, R65 ;  /* 0x000000ffff037224 */ /* 0x000fc400078e0041 */
[----:B------:R-:W-:Y:S02]  /*8190*/  IMAD.MOV.U32 R2, RZ, RZ, R66 ;  /* 0x000000ffff027224 */ /* 0x000fe400078e0042 */
[----:B------:R-:W-:Y:S01]  /*81a0*/  IMAD.MOV.U32 R0, RZ, RZ, R67 ;  /* 0x000000ffff007224 */ /* 0x000fe200078e0043 */
[----:B------:R-:W-:Y:S08]  /*81b0*/  HMMA.16816.F32 R12, R12, R38, RZ ;  /* 0x000000260c0c723c */ /* 0x000ff000000018ff */
[C---:B------:R-:W-:Y:S08]  /*81c0*/  HMMA.16816.F32 R48, R16.reuse, R50, RZ ;  /* 0x000000321030723c */ /* 0x040ff000000018ff */
[----:B------:R-:W-:Y:S08]  /*81d0*/  HMMA.16816.F32 R44, R16, R46, RZ ;  /* 0x0000002e102c723c */ /* 0x000ff000000018ff */
[----:B------:R-:W-:Y:S08]  /*81e0*/  HMMA.16816.F32 R12, R4, R22, R12 ;  /* 0x00000016040c723c */ /* 0x000ff0000000180c */
[C---:B------:R-:W-:Y:S08]  /*81f0*/  HMMA.16816.F32 R40, R16.reuse, R42, RZ ;  /* 0x0000002a1028723c */ /* 0x040ff000000018ff */
[----:B------:R-:W-:Y:S08]  /*8200*/  HMMA.16816.F32 R16, R16, R38, RZ ;  /* 0x000000261010723c */ /* 0x000ff000000018ff */
[----:B------:R-:W-:Y:S01]  /*8210*/  HMMA.16816.F32 R60, R4, R34, R60 ;  /* 0x00000022043c723c */ /* 0x000fe2000000183c */
[----:B------:R-:W-:-:S07]  /*8220*/  IMAD.MOV.U32 R243, RZ, RZ, R15 ;  /* 0x000000fffff37224 */ /* 0x000fce00078e000f */
[C---:B------:R-:W-:Y:S08]  /*8230*/  HMMA.16816.F32 R64, R4.reuse, R30, R56 ;  /* 0x0000001e0440723c */ /* 0x040ff00000001838 */
[----:B------:R-:W-:Y:S07]  /*8240*/  HMMA.16816.F32 R204, R4, R26, R52 ;  /* 0x0000001a04cc723c */ /* 0x000fee0000001834 */
[----:B------:R-:W-:Y:S01]  /*8250*/  IMAD.MOV.U32 R6, RZ, RZ, R13 ;  /* 0x000000ffff067224 */ /* 0x000fe200078e000d */
[----:B------:R-:W-:Y:S01]  /*8260*/  HMMA.16816.F32 R48, R8, R34, R48 ;  /* 0x000000220830723c */ /* 0x000fe20000001830 */
[----:B------:R-:W-:-:S02]  /*8270*/  IMAD.MOV.U32 R5, RZ, RZ, R14 ;  /* 0x000000ffff057224 */ /* 0x000fc400078e000e */
[----:B------:R-:W-:Y:S02]  /*8280*/  IMAD.MOV.U32 R4, RZ, RZ, R12 ;  /* 0x000000ffff047224 */ /* 0x000fe400078e000c */
[----:B------:R-:W-:Y:S02]  /*8290*/  LDSM.16.M88.4 R12, [R218+0x8000] ;  /* 0x00800000da0c783b */ /* 0x000fe40000000200 */
[----:B------:R-:W-:Y:S01]  /*82a0*/  IMAD.MOV.U32 R34, RZ, RZ, R6 ;  /* 0x000000ffff227224 */ /* 0x000fe200078e0006 */
[----:B------:R-:W-:Y:S01]  /*82b0*/  HMMA.16816.F32 R56, R8, R30, R44 ;  /* 0x0000001e0838723c */ /* 0x000fe2000000182c */
[----:B------:R-:W-:-:S06]  /*82c0*/  IMAD.MOV.U32 R35, RZ, RZ, R5 ;  /* 0x000000ffff237224 */ /* 0x000fcc00078e0005 */
[----:B------:R-:W-:Y:S01]  /*82d0*/  IMAD.MOV.U32 R47, RZ, RZ, R4 ;  /* 0x000000ffff2f7224 */ /* 0x000fe200078e0004 */
[C---:B------:R-:W-:Y:S01]  /*82e0*/  HMMA.16816.F32 R40, R8.reuse, R26, R40 ;  /* 0x0000001a0828723c */ /* 0x040fe20000001828 */
[----:B------:R-:W1:Y:S07]  /*82f0*/  LDSM.16.M88.4 R4, [R222+0x2000] ;  /* 0x00200000de04783b */ /* 0x000e6e0000000200 */
[----:B------:R-:W-:Y:S01]  /*8300*/  HMMA.16816.F32 R16, R8, R22, R16 ;  /* 0x000000160810723c */ /* 0x000fe20000001810 */
[----:B------:R-:W2:Y:S07]  /*8310*/  LDSM.16.M88.4 R8, [R222] ;  /* 0x00000000de08783b */ /* 0x000eae0000000200 */
[-C--:B-1----:R-:W-:Y:S07]  /*8320*/  HMMA.16816.F32 R52, R4, R12.reuse, R208 ;  /* 0x0000000c0434723c */ /* 0x082fee00000018d0 */
[----:B------:R-:W-:Y:S01]  /*8330*/  IMAD.MOV.U32 R208, RZ, RZ, R47 ;  /* 0x000000ffffd07224 */ /* 0x000fe200078e002f */
[----:B------:R-:W-:Y:S01]  /*8340*/  MOV R210, R35 ;  /* 0x0000002300d27202 */ /* 0x000fe20000000f00 */
[----:B--2---:R-:W-:Y:S01]  /*8350*/  HMMA.16816.F32 R44, R8, R12, R244 ;  /* 0x0000000c082c723c */ /* 0x004fe200000018f4 */
[----:B------:R-:W-:-:S02]  /*8360*/  IMAD.MOV.U32 R209, RZ, RZ, R34 ;  /* 0x000000ffffd17224 */ /* 0x000fc400078e0022 */
[----:B------:R-:W-:-:S04]  /*8370*/  IMAD.MOV.U32 R211, RZ, RZ, R243 ;  /* 0x000000ffffd37224 */ /* 0x000fc800078e00f3 */
[----:B------:R-:W-:Y:S02]  /*8380*/  IMAD.MOV.U32 R244, RZ, RZ, R37 ;  /* 0x000000fffff47224 */ /* 0x000fe400078e0025 */
[----:B------:R-:W-:Y:S02]  /*8390*/  IMAD.MOV.U32 R245, RZ, RZ, R36 ;  /* 0x000000fffff57224 */ /* 0x000fe400078e0024 */
[----:B------:R-:W-:Y:S01]  /*83a0*/  IMAD.MOV.U32 R246, RZ, RZ, R21 ;  /* 0x000000fffff67224 */ /* 0x000fe200078e0015 */
[----:B------:R-:W-:Y:S01]  /*83b0*/  HMMA.16816.F32 R36, R4, R14, R60 ;  /* 0x0000000e0424723c */ /* 0x000fe2000000183c */
[----:B------:R-:W-:-:S06]  /*83c0*/  IMAD.MOV.U32 R247, RZ, RZ, R20 ;  /* 0x000000fffff77224 */ /* 0x000fcc00078e0014 */
[----:B------:R-:W-:Y:S01]  /*83d0*/  IMAD.MOV.U32 R62, RZ, RZ, R33 ;  /* 0x000000ffff3e7224 */ /* 0x000fe200078e0021 */
[C---:B------:R-:W-:Y:S01]  /*83e0*/  HMMA.16816.F32 R20, R8.reuse, R14, R48 ;  /* 0x0000000e0814723c */ /* 0x040fe20000001830 */
[----:B------:R-:W1:Y:S01]  /*83f0*/  LDSM.16.M88.4 R12, [R218+0x8800] ;  /* 0x00880000da0c783b */ /* 0x000e620000000200 */
[----:B------:R-:W-:Y:S02]  /*8400*/  IMAD.MOV.U32 R63, RZ, RZ, R32 ;  /* 0x000000ffff3f7224 */ /* 0x000fe400078e0020 */
[----:B------:R-:W-:Y:S02]  /*8410*/  IMAD.MOV.U32 R60, RZ, RZ, R242 ;  /* 0x000000ffff3c7224 */ /* 0x000fe400078e00f2 */
[----:B------:R-:W-:Y:S02]  /*8420*/  IMAD.MOV.U32 R61, RZ, RZ, R241 ;  /* 0x000000ffff3d7224 */ /* 0x000fe400078e00f1 */
[C---:B-1----:R-:W-:Y:S07]  /*8430*/  HMMA.16816.F32 R32, R8.reuse, R12, R248 ;  /* 0x0000000c0820723c */ /* 0x042fee00000018f8 */
[----:B------:R-:W-:Y:S01]  /*8440*/  IMAD.MOV.U32 R248, RZ, RZ, R29 ;  /* 0x000000fffff87224 */ /* 0x000fe200078e001d */
[----:B------:R-:W-:Y:S01]  /*8450*/  HMMA.16816.F32 R48, R8, R14, R56 ;  /* 0x0000000e0830723c */ /* 0x000fe20000001838 */
[----:B------:R-:W-:-:S02]  /*8460*/  IMAD.MOV.U32 R249, RZ, RZ, R28 ;  /* 0x000000fffff97224 */ /* 0x000fc400078e001c */
[----:B------:R-:W-:Y:S02]  /*8470*/  IMAD.MOV.U32 R250, RZ, RZ, R25 ;  /* 0x000000fffffa7224 */ /* 0x000fe400078e0019 */
[----:B------:R-:W-:-:S03]  /*8480*/  IMAD.MOV.U32 R251, RZ, RZ, R24 ;  /* 0x000000fffffb7224 */ /* 0x000fc600078e0018 */
[C---:B------:R-:W-:Y:S07]  /*8490*/  HMMA.16816.F32 R28, R4.reuse, R12, R136 ;  /* 0x0000000c041c723c */ /* 0x040fee0000001888 */
[----:B------:R-:W-:Y:S01]  /*84a0*/  IMAD.MOV.U32 R136, RZ, RZ, R231 ;  /* 0x000000ffff887224 */ /* 0x000fe200078e00e7 */
[----:B------:R-:W-:Y:S01]  /*84b0*/  HMMA.16816.F32 R24, R4, R14, R64 ;  /* 0x0000000e0418723c */ /* 0x000fe20000001840 */
[----:B------:R-:W1:Y:S01]  /*84c0*/  LDSM.16.M88.4 R12, [R218+0x9000] ;  /* 0x00900000da0c783b */ /* 0x000e620000000200 */
[----:B------:R-:W-:-:S02]  /*84d0*/  IMAD.MOV.U32 R137, RZ, RZ, R3 ;  /* 0x000000ffff897224 */ /* 0x000fc400078e0003 */
[----:B------:R-:W-:Y:S02]  /*84e0*/  IMAD.MOV.U32 R138, RZ, RZ, R2 ;  /* 0x000000ffff8a7224 */ /* 0x000fe400078e0002 */
[----:B------:R-:W-:-:S07]  /*84f0*/  IMAD.MOV.U32 R139, RZ, RZ, R0 ;  /* 0x000000ffff8b7224 */ /* 0x000fce00078e0000 */
        /* <DEDUP_REMOVED lines=10> */
[----:B------:R-:W-:Y:S01]  /*85a0*/  IMAD.MOV.U32 R42, RZ, RZ, R65 ;  /* 0x000000ffff2a7224 */ /* 0x000fe200078e0041 */
[----:B------:R-:W-:Y:S01]  /*85b0*/  LDSM.16.M88.4 R12, [R217] ;  /* 0x00000000d90c783b */ /* 0x000fe20000000200 */
[----:B------:R-:W-:-:S02]  /*85c0*/  IMAD.MOV.U32 R41, RZ, RZ, R66 ;  /* 0x000000ffff297224 */ /* 0x000fc400078e0042 */
[----:B------:R-:W-:Y:S01]  /*85d0*/  IMAD.MOV.U32 R40, RZ, RZ, R67 ;  /* 0x000000ffff287224 */ /* 0x000fe200078e0043 */
[----:B------:R-:W1:Y:S01]  /*85e0*/  LDSM.16.M88.4 R8, [R221] ;  /* 0x00000000dd08783b */ /* 0x000e620000000200 */
[----:B------:R-:W-:Y:S02]  /*85f0*/  IMAD.MOV.U32 R67, RZ, RZ, R4 ;  /* 0x000000ffff437224 */ /* 0x000fe400078e0004 */
[----:B------:R-:W-:Y:S02]  /*8600*/  IMAD.MOV.U32 R66, RZ, RZ, R5 ;  /* 0x000000ffff427224 */ /* 0x000fe400078e0005 */
[----:B------:R-:W-:Y:S02]  /*8610*/  IMAD.MOV.U32 R65, RZ, RZ, R6 ;  /* 0x000000ffff417224 */ /* 0x000fe400078e0006 */
[----:B------:R-:W-:Y:S02]  /*8620*/  IMAD.MOV.U32 R64, RZ, RZ, R7 ;  /* 0x000000ffff407224 */ /* 0x000fe400078e0007 */
[----:B------:R-:W2:Y:S01]  /*8630*/  LDSM.16.M88.4 R4, [R221+0x2000] ;  /* 0x00200000dd04783b */ /* 0x000ea20000000200 */
[-C--:B-1----:R-:W-:Y:S08]  /*8640*/  HMMA.16816.F32 R44, R8, R12.reuse, R44 ;  /* 0x0000000c082c723c */ /* 0x082ff0000000182c */
[C---:B--2---:R-:W-:Y:S08]  /*8650*/  HMMA.16816.F32 R52, R4.reuse, R12, R52 ;  /* 0x0000000c0434723c */ /* 0x044ff00000001834 */
[----:B------:R-:W-:Y:S08]  /*8660*/  HMMA.16816.F32 R244, R4, R14, R36 ;  /* 0x0000000e04f4723c */ /* 0x000ff00000001824 */
[----:B------:R-:W-:-:S02]  /*8670*/  IMAD.MOV.U32 R19, RZ, RZ, R44 ;  /* 0x000000ffff137224 */ /* 0x000fc400078e002c */
[----:B------:R-:W-:Y:S02]  /*8680*/  IMAD.MOV.U32 R18, RZ, RZ, R45 ;  /* 0x000000ffff127224 */ /* 0x000fe400078e002d */
[----:B------:R-:W-:Y:S02]  /*8690*/  IMAD.MOV.U32 R17, RZ, RZ, R46 ;  /* 0x000000ffff117224 */ /* 0x000fe400078e002e */
[----:B------:R-:W-:Y:S02]  /*86a0*/  IMAD.MOV.U32 R16, RZ, RZ, R47 ;  /* 0x000000ffff107224 */ /* 0x000fe400078e002f */
[----:B------:R-:W-:Y:S01]  /*86b0*/  IMAD.MOV.U32 R44, RZ, RZ, R43 ;  /* 0x000000ffff2c7224 */ /* 0x000fe200078e002b */
[----:B------:R-:W-:Y:S01]  /*86c0*/  MOV R231, R52 ;  /* 0x0000003400e77202 */ /* 0x000fe20000000f00 */
[----:B------:R-:W-:Y:S02]  /*86d0*/  IMAD.MOV.U32 R3, RZ, RZ, R53 ;  /* 0x000000ffff037224 */ /* 0x000fe400078e0035 */
[----:B------:R-:W-:-:S02]  /*86e0*/  IMAD.MOV.U32 R2, RZ, RZ, R54 ;  /* 0x000000ffff027224 */ /* 0x000fc400078e0036 */
[----:B------:R-:W-:Y:S02]  /*86f0*/  IMAD.MOV.U32 R0, RZ, RZ, R55 ;  /* 0x000000ffff007224 */ /* 0x000fe400078e0037 */
[----:B------:R-:W-:Y:S02]  /*8700*/  IMAD.MOV.U32 R52, RZ, RZ, R67 ;  /* 0x000000ffff347224 */ /* 0x000fe400078e0043 */
[----:B------:R-:W-:Y:S02]  /*8710*/  IMAD.MOV.U32 R53, RZ, RZ, R66 ;  /* 0x000000ffff357224 */ /* 0x000fe400078e0042 */
[----:B------:R-:W-:Y:S02]  /*8720*/  IMAD.MOV.U32 R54, RZ, RZ, R65 ;  /* 0x000000ffff367224 */ /* 0x000fe400078e0041 */
[----:B------:R-:W-:Y:S02]  /*8730*/  IMAD.MOV.U32 R55, RZ, RZ, R64 ;  /* 0x000000ffff377224 */ /* 0x000fe400078e0040 */
[----:B------:R-:W-:Y:S01]  /*8740*/  HMMA.16816.F32 R64, R8, R14, R20 ;  /* 0x0000000e0840723c */ /* 0x000fe20000001814 */
[----:B------:R-:W1:Y:S01]  /*8750*/  LDSM.16.M88.4 R12, [R217+0x800] ;  /* 0x00080000d90c783b */ /* 0x000e620000000200 */
[----:B------:R-:W-:-:S02]  /*8760*/  IMAD.MOV.U32 R45, RZ, RZ, R42 ;  /* 0x000000ffff2d7224 */ /* 0x000fc400078e002a */
[----:B------:R-:W-:Y:S02]  /*8770*/  IMAD.MOV.U32 R46, RZ, RZ, R41 ;  /* 0x000000ffff2e7224 */ /* 0x000fe400078e0029 */
[----:B------:R-:W-:Y:S02]  /*8780*/  IMAD.MOV.U32 R47, RZ, RZ, R40 ;  /* 0x000000ffff2f7224 */ /* 0x000fe400078e0028 */
[-C--:B-1----:R-:W-:Y:S08]  /*8790*/  HMMA.16816.F32 R32, R8, R12.reuse, R32 ;  /* 0x0000000c0820723c */ /* 0x082ff00000001820 */
[C---:B------:R-:W-:Y:S11]  /*87a0*/  HMMA.16816.F32 R40, R4.reuse, R12, R28 ;  /* 0x0000000c0428723c */ /* 0x040ff6000000181c */
[----:B------:R-:W-:Y:S05]  /*87b0*/  @!UPT UIADD3 URZ, URZ, URZ, URZ ;  /* 0x0000003f3f3ff290 */ /* 0x000fea000fffe03f */
[----:B------:R-:W-:Y:S02]  /*87c0*/  IMAD.MOV.U32 R20, RZ, RZ, R32 ;  /* 0x000000ffff147224 */ /* 0x000fe400078e0020 */
[----:B------:R-:W-:Y:S02]  /*87d0*/  IMAD.MOV.U32 R243, RZ, RZ, R33 ;  /* 0x000000fffff37224 */ /* 0x000fe400078e0021 */
[----:B------:R-:W-:Y:S02]  /*87e0*/  IMAD.MOV.U32 R242, RZ, RZ, R34 ;  /* 0x000000fffff27224 */ /* 0x000fe400078e0022 */
[----:B------:R-:W-:Y:S02]  /*87f0*/  IMAD.MOV.U32 R241, RZ, RZ, R35 ;  /* 0x000000fffff17224 */ /* 0x000fe400078e0023 */
[----:B------:R-:W-:Y:S07]  /*8800*/  HMMA.16816.F32 R32, R4, R14, R24 ;  /* 0x0000000e0420723c */ /* 0x000fee0000001818 */
[----:B------:R-:W-:-:S02]  /*8810*/  IMAD.MOV.U32 R27, RZ, RZ, R20 ;  /* 0x000000ffff1b7224 */ /* 0x000fc400078e0014 */
[----:B------:R-:W-:Y:S01]  /*8820*/  HMMA.16816.F32 R20, R8, R14, R48 ;  /* 0x0000000e0814723c */ /* 0x000fe20000001830 */
[----:B------:R-:W1:Y:S07]  /*8830*/  LDSM.16.M88.4 R12, [R217+0x1000] ;  /* 0x00100000d90c783b */ /* 0x000e6e0000000200 */
[-C--:B-1----:R-:W-:Y:S07]  /*8840*/  HMMA.16816.F32 R28, R4, R12.reuse, R60 ;  /* 0x0000000c041c723c */ /* 0x082fee000000183c */
[----:B------:R-:W-:Y:S01]  /*8850*/  IMAD.MOV.U32 R60, RZ, RZ, R27 ;  /* 0x000000ffff3c7224 */ /* 0x000fe200078e001b */
[----:B------:R-:W-:Y:S01]  /*8860*/  HMMA.16816.F32 R36, R8, R12, R56 ;  /* 0x0000000c0824723c */ /* 0x000fe20000001838 */
[----:B------:R-:W-:-:S02]  /*8870*/  IMAD.MOV.U32 R61, RZ, RZ, R243 ;  /* 0x000000ffff3d7224 */ /* 0x000fc400078e00f3 */
[----:B------:R-:W-:Y:S02]  /*8880*/  IMAD.MOV.U32 R62, RZ, RZ, R242 ;  /* 0x000000ffff3e7224 */ /* 0x000fe400078e00f2 */
[----:B------:R-:W-:-:S03]  /*8890*/  IMAD.MOV.U32 R63, RZ, RZ, R241 ;  /* 0x000000ffff3f7224 */ /* 0x000fc600078e00f1 */
[----:B------:R-:W-:Y:S07]  /*88a0*/  HMMA.16816.F32 R24, R4, R14, R204 ;  /* 0x0000000e0418723c */ /* 0x000fee00000018cc */
[----:B------:R-:W-:Y:S01]  /*88b0*/  IMAD.MOV.U32 R204, RZ, RZ, R19 ;  /* 0x000000ffffcc7224 */ /* 0x000fe200078e0013 */
[----:B------:R-:W-:Y:S01]  /*88c0*/  MOV R205, R18 ;  /* 0x0000001200cd7202 */ /* 0x000fe20000000f00 */
[----:B------:R-:W-:Y:S02]  /*88d0*/  IMAD.MOV.U32 R206, RZ, RZ, R17 ;  /* 0x000000ffffce7224 */ /* 0x000fe400078e0011 */
[----:B------:R-:W-:-:S02]  /*88e0*/  IMAD.MOV.U32 R207, RZ, RZ, R16 ;  /* 0x000000ffffcf7224 */ /* 0x000fc400078e0010 */
[----:B------:R-:W-:Y:S01]  /*88f0*/  HMMA.16816.F32 R16, R8, R14, R136 ;  /* 0x0000000e0810723c */ /* 0x000fe20000001888 */
[----:B------:R-:W1:Y:S06]  /*8900*/  LDSM.16.M88.4 R12, [R217+0x1800] ;  /* 0x00180000d90c783b */ /* 0x000e6c0000000200 */
[----:B------:R-:W-:Y:S02]  /*8910*/  IMAD.MOV.U32 R136, RZ, RZ, R231 ;  /* 0x000000ffff887224 */ /* 0x000fe400078e00e7 */
[----:B------:R-:W-:Y:S02]  /*8920*/  IMAD.MOV.U32 R137, RZ, RZ, R3 ;  /* 0x000000ffff897224 */ /* 0x000fe400078e0003 */
[----:B------:R-:W-:-:S02]  /*8930*/  IMAD.MOV.U32 R138, RZ, RZ, R2 ;  /* 0x000000ffff8a7224 */ /* 0x000fc400078e0002 */
[----:B------:R-:W-:Y:S01]  /*8940*/  IMAD.MOV.U32 R139, RZ, RZ, R0 ;  /* 0x000000ffff8b7224 */ /* 0x000fe200078e0000 */
        /* <DEDUP_REMOVED lines=26> */
[----:B-1----:R-:W-:Y:S08]  /*8af0*/  HMMA.16816.F32 R248, R8, R12, R36 ;  /* 0x0000000c08f8723c */ /* 0x002ff00000001824 */
[C---:B------:R-:W-:Y:S08]  /*8b00*/  HMMA.16816.F32 R36, R4.reuse, R14, R24 ;  /* 0x0000000e0424723c */ /* 0x040ff00000001818 */
[----:B------:R-:W-:Y:S08]  /*8b10*/  HMMA.16816.F32 R40, R4, R12, R28 ;  /* 0x0000000c0428723c */ /* 0x000ff0000000181c */
[C---:B------:R-:W-:Y:S01]  /*8b20*/  HMMA.16816.F32 R24, R8.reuse, R14, R16 ;  /* 0x0000000e0818723c */ /* 0x040fe20000001810 */
[----:B------:R-:W1:Y:S07]  /*8b30*/  LDSM.16.M88.4 R12, [R212+0xb800] ;  /* 0x00b80000d40c783b */ /* 0x000e6e0000000200 */
[-C--:B-1----:R-:W-:Y:S07]  /*8b40*/  HMMA.16816.F32 R32, R8, R12.reuse, R48 ;  /* 0x0000000c0820723c */ /* 0x082fee0000001830 */
[----:B------:R-:W-:Y:S01]  /*8b50*/  IMAD.MOV.U32 R48, RZ, RZ, R23 ;  /* 0x000000ffff307224 */ /* 0x000fe200078e0017 */
[----:B------:R-:W-:Y:S01]  /*8b60*/  HMMA.16816.F32 R28, R4, R12, R56 ;  /* 0x0000000c041c723c */ /* 0x000fe20000001838 */
[----:B------:R-:W-:-:S02]  /*8b70*/  IMAD.MOV.U32 R49, RZ, RZ, R243 ;  /* 0x000000ffff317224 */ /* 0x000fc400078e00f3 */
[----:B------:R-:W-:Y:S01]  /*8b80*/  IMAD.MOV.U32 R50, RZ, RZ, R242 ;  /* 0x000000ffff327224 */ /* 0x000fe200078e00f2 */
[----:B------:R-:W1:Y:S01]  /*8b90*/  S2R R243, SR_TID.X ;  /* 0x0000000000f37919 */ /* 0x000e620000002100 */
        /* <DEDUP_REMOVED lines=8> */
[----:B------:R-:W2:Y:S04]  /*8c20*/  LDSM.16.M88.4 R12, [R227] ;  /* 0x00000000e30c783b */ /* 0x000ea80000000200 */
[----:B------:R-:W3:Y:S01]  /*8c30*/  LDSM.16.M88.4 R8, [R220+0x4000] ;  /* 0x00400000dc08783b */ /* 0x000ee20000000200 */
[----:B-1----:R-:W-:-:S05]  /*8c40*/  IMAD.SHL.U32 R243, R243, 0x2, RZ ;  /* 0x00000002f3f37824 */ /* 0x002fca00078e00ff */
[----:B------:R-:W-:Y:S01]  /*8c50*/  LOP3.LUT R243, R243, 0x6, RZ, 0xc0, !PT ;  /* 0x00000006f3f37812 */ /* 0x000fe200078ec0ff */
[C---:B--2---:R-:W-:Y:S08]  /*8c60*/  HMMA.16816.F32 R48, R4.reuse, R12, R48 ;  /* 0x0000000c0430723c */ /* 0x044ff00000001830 */
[-C--:B------:R-:W-:Y:S08]  /*8c70*/  HMMA.16816.F32 R244, R4, R14.reuse, R244 ;  /* 0x0000000e04f4723c */ /* 0x080ff000000018f4 */
[----:B---3--:R-:W-:Y:S08]  /*8c80*/  HMMA.16816.F32 R52, R8, R14, R136 ;  /* 0x0000000e0834723c */ /* 0x008ff00000001888 */
[----:B------:R-:W-:Y:S01]  /*8c90*/  IMAD.MOV.U32 R231, RZ, RZ, R48 ;  /* 0x000000ffffe77224 */ /* 0x000fe200078e0030 */
[----:B------:R-:W-:Y:S01]  /*8ca0*/  MOV R2, R50 ;  /* 0x0000003200027202 */ /* 0x000fe20000000f00 */
[----:B------:R-:W-:-:S02]  /*8cb0*/  IMAD.MOV.U32 R3, RZ, RZ, R49 ;  /* 0x000000ffff037224 */ /* 0x000fc400078e0031 */
[----:B------:R-:W-:Y:S02]  /*8cc0*/  IMAD.MOV.U32 R0, RZ, RZ, R51 ;  /* 0x000000ffff007224 */ /* 0x000fe400078e0033 */
[C---:B------:R-:W-:Y:S01]  /*8cd0*/  HMMA.16816.F32 R48, R8.reuse, R12, R208 ;  /* 0x0000000c0830723c */ /* 0x040fe200000018d0 */
[----:B------:R-:W1:Y:S07]  /*8ce0*/  LDSM.16.M88.4 R12, [R226] ;  /* 0x00000000e20c783b */ /* 0x000e6e0000000200 */
[----:B-1----:R-:W-:Y:S08]  /*8cf0*/  HMMA.16816.F32 R56, R8, R12, R56 ;  /* 0x0000000c0838723c */ /* 0x002ff00000001838 */
[-C--:B------:R-:W-:Y:S08]  /*8d00*/  HMMA.16816.F32 R208, R4, R14.reuse, R64 ;  /* 0x0000000e04d0723c */ /* 0x080ff00000001840 */
[----:B------:R-:W-:Y:S08]  /*8d10*/  HMMA.16816.F32 R136, R8, R14, R60 ;  /* 0x0000000e0888723c */ /* 0x000ff0000000183c */
[----:B------:R-:W-:-:S02]  /*8d20*/  IMAD.MOV.U32 R47, RZ, RZ, R56 ;  /* 0x000000ffff2f7224 */ /* 0x000fc400078e0038 */
[----:B------:R-:W-:Y:S02]  /*8d30*/  IMAD.MOV.U32 R46, RZ, RZ, R57 ;  /* 0x000000ffff2e7224 */ /* 0x000fe400078e0039 */
[----:B------:R-:W-:Y:S02]  /*8d40*/  IMAD.MOV.U32 R45, RZ, RZ, R58 ;  /* 0x000000ffff2d7224 */ /* 0x000fe400078e003a */
[----:B------:R-:W-:Y:S02]  /*8d50*/  IMAD.MOV.U32 R44, RZ, RZ, R59 ;  /* 0x000000ffff2c7224 */ /* 0x000fe400078e003b */
[----:B------:R-:W-:Y:S01]  /*8d60*/  HMMA.16816.F32 R56, R4, R12, R204 ;  /* 0x0000000c0438723c */ /* 0x000fe200000018cc */
[----:B------:R-:W1:Y:S01]  /*8d70*/  LDSM.16.M88.4 R12, [R225] ;  /* 0x00000000e10c783b */ /* 0x000e620000000200 */
[----:B------:R-:W-:Y:S02]  /*8d80*/  IMAD.MOV.U32 R60, RZ, RZ, R47 ;  /* 0x000000ffff3c7224 */ /* 0x000fe400078e002f */
[----:B------:R-:W-:-:S02]  /*8d90*/  IMAD.MOV.U32 R61, RZ, RZ, R46 ;  /* 0x000000ffff3d7224 */ /* 0x000fc400078e002e */
[----:B------:R-:W-:Y:S02]  /*8da0*/  IMAD.MOV.U32 R62, RZ, RZ, R45 ;  /* 0x000000ffff3e7224 */ /* 0x000fe400078e002d */
[----:B------:R-:W-:Y:S01]  /*8db0*/  IMAD.MOV.U32 R63, RZ, RZ, R44 ;  /* 0x000000ffff3f7224 */ /* 0x000fe200078e002c */
[-C--:B-1----:R-:W-:Y:S08]  /*8dc0*/  HMMA.16816.F32 R248, R8, R12.reuse, R248 ;  /* 0x0000000c08f8723c */ /* 0x082ff000000018f8 */
[C---:B------:R-:W-:Y:S08]  /*8dd0*/  HMMA.16816.F32 R204, R4.reuse, R12, R40 ;  /* 0x0000000c04cc723c */ /* 0x040ff00000001828 */
[-C--:B------:R-:W-:Y:S08]  /*8de0*/  HMMA.16816.F32 R64, R4, R14.reuse, R36 ;  /* 0x0000000e0440723c */ /* 0x080ff00000001824 */
[----:B------:R-:W-:Y:S01]  /*8df0*/  HMMA.16816.F32 R44, R8, R14, R24 ;  /* 0x0000000e082c723c */ /* 0x000fe20000001818 */
[----:B------:R-:W1:Y:S06]  /*8e00*/  LDSM.16.M88.4 R12, [R224] ;  /* 0x00000000e00c783b */ /* 0x000e6c0000000200 */
[----:B------:R-:W-:-:S02]  /*8e10*/  IMAD.MOV.U32 R24, RZ, RZ, R231 ;  /* 0x000000ffff187224 */ /* 0x000fc400078e00e7 */
[----:B------:R-:W-:Y:S02]  /*8e20*/  IMAD.MOV.U32 R25, RZ, RZ, R3 ;  /* 0x000000ffff197224 */ /* 0x000fe400078e0003 */
[----:B------:R-:W-:Y:S02]  /*8e30*/  IMAD.MOV.U32 R26, RZ, RZ, R2 ;  /* 0x000000ffff1a7224 */ /* 0x000fe400078e0002 */
        /* <DEDUP_REMOVED lines=8> */
[----:B-1----:R-:W-:Y:S08]  /*8ec0*/  HMMA.16816.F32 R24, R4, R12, R24 ;  /* 0x0000000c0418723c */ /* 0x002ff00000001818 */
[C---:B--2---:R-:W-:Y:S11]  /*8ed0*/  HMMA.16816.F32 R32, R8.reuse, R14, R52 ;  /* 0x0000000e0820723c */ /* 0x044ff60000001834 */
        /* <DEDUP_REMOVED lines=8> */
[----:B------:R-:W1:Y:S01]  /*8f60*/  LDSM.16.M88.4 R12, [R218+0xa800] ;  /* 0x00a80000da0c783b */ /* 0x000e620000000200 */
[----:B------:R-:W-:Y:S02]  /*8f70*/  IMAD.MOV.U32 R49, RZ, RZ, R3 ;  /* 0x000000ffff317224 */ /* 0x000fe400078e0003 */
[----:B------:R-:W-:Y:S02]  /*8f80*/  IMAD.MOV.U32 R50, RZ, RZ, R2 ;  /* 0x000000ffff327224 */ /* 0x000fe400078e0002 */
[----:B------:R-:W-:Y:S02]  /*8f90*/  IMAD.MOV.U32 R51, RZ, RZ, R0 ;  /* 0x000000ffff337224 */ /* 0x000fe400078e0000 */
[-C--:B-1----:R-:W-:Y:S08]  /*8fa0*/  HMMA.16816.F32 R60, R8, R12.reuse, R60 ;  /* 0x0000000c083c723c */ /* 0x082ff0000000183c */
[----:B------:R-:W-:Y:S08]  /*8fb0*/  HMMA.16816.F32 R56, R4, R12, R56 ;  /* 0x0000000c0438723c */ /* 0x000ff00000001838 */
[----:B------:R-:W-:Y:S08]  /*8fc0*/  HMMA.16816.F32 R136, R8, R14, R136 ;  /* 0x0000000e0888723c */ /* 0x000ff00000001888 */
[----:B------:R-:W-:Y:S01]  /*8fd0*/  IMAD.MOV.U32 R55, RZ, RZ, R60 ;  /* 0x000000ffff377224 */ /* 0x000fe200078e003c */
[----:B------:R-:W-:Y:S01]  /*8fe0*/  MOV R52, R63 ;  /* 0x0000003f00347202 */ /* 0x000fe20000000f00 */
[----:B------:R-:W-:-:S02]  /*8ff0*/  IMAD.MOV.U32 R54, RZ, RZ, R61 ;  /* 0x000000ffff367224 */ /* 0x000fc400078e003d */
[----:B------:R-:W-:Y:S02]  /*9000*/  IMAD.MOV.U32 R53, RZ, RZ, R62 ;  /* 0x000000ffff357224 */ /* 0x000fe400078e003e */
[----:B------:R-:W-:Y:S01]  /*9010*/  HMMA.16816.F32 R60, R4, R14, R208 ;  /* 0x0000000e043c723c */ /* 0x000fe200000018d0 */
[----:B------:R-:W1:Y:S07]  /*9020*/  LDSM.16.M88.4 R12, [R218+0xb000] ;  /* 0x00b00000da0c783b */ /* 0x000e6e0000000200 */
[-C--:B-1----:R-:W-:Y:S08]  /*9030*/  HMMA.16816.F32 R244, R8, R12.reuse, R248 ;  /* 0x0000000c08f4723c */ /* 0x082ff000000018f8 */
[C---:B------:R-:W-:Y:S08]  /*9040*/  HMMA.16816.F32 R248, R4.reuse, R12, R204 ;  /* 0x0000000c04f8723c */ /* 0x040ff000000018cc */
[-C--:B------:R-:W-:Y:S08]  /*9050*/  HMMA.16816.F32 R64, R4, R14.reuse, R64 ;  /* 0x0000000e0440723c */ /* 0x080ff00000001840 */
[----:B------:R-:W-:Y:S01]  /*9060*/  HMMA.16816.F32 R204, R8, R14, R44 ;  /* 0x0000000e08cc723c */ /* 0x000fe2000000182c */
[----:B------:R-:W1:Y:S01]  /*9070*/  LDSM.16.M88.4 R12, [R218+0xb800] ;  /* 0x00b80000da0c783b */ /* 0x000e620000000200 */
[----:B------:R-:W-:-:S02]  /*9080*/  IMAD.MOV.U32 R211, RZ, RZ, R244 ;  /* 0x000000ffffd37224 */ /* 0x000fc400078e00f4 */
[----:B------:R-:W-:Y:S02]  /*9090*/  IMAD.MOV.U32 R210, RZ, RZ, R245 ;  /* 0x000000ffffd27224 */ /* 0x000fe400078e00f5 */
[----:B------:R-:W-:Y:S02]  /*90a0*/  IMAD.MOV.U32 R209, RZ, RZ, R246 ;  /* 0x000000ffffd17224 */ /* 0x000fe400078e00f6 */
[----:B------:R-:W-:Y:S01]  /*90b0*/  IMAD.MOV.U32 R208, RZ, RZ, R247 ;  /* 0x000000ffffd07224 */ /* 0x000fe200078e00f7 */
[-C--:B-1----:R-:W-:Y:S08]  /*90c0*/  HMMA.16816.F32 R40, R8, R12.reuse, R40 ;  /* 0x0000000c0828723c */ /* 0x082ff00000001828 */
        /* <DEDUP_REMOVED lines=10> */
[----:B------:R-:W-:Y:S01]  /*9170*/  HMMA.16816.F32 R208, R4, R14, R28 ;  /* 0x0000000e04d0723c */ /* 0x000fe2000000181c */
[----:B------:R-:W-:Y:S06]  /*9180*/  LDSM.16.M88.4 R4, [R221+0x6000] ;  /* 0x00600000dd04783b */ /* 0x000fec0000000200 */
[----:B------:R-:W-:-:S02]  /*9190*/  IMAD.MOV.U32 R28, RZ, RZ, R55 ;  /* 0x000000ffff1c7224 */ /* 0x000fc400078e0037 */
[----:B------:R-:W-:Y:S02]  /*91a0*/  IMAD.MOV.U32 R29, RZ, RZ, R54 ;  /* 0x000000ffff1d7224 */ /* 0x000fe400078e0036 */
[----:B------:R-:W-:Y:S02]  /*91b0*/  IMAD.MOV.U32 R30, RZ, RZ, R53 ;  /* 0x000000ffff1e7224 */ /* 0x000fe400078e0035 */
[----:B------:R-:W-:Y:S02]  /*91c0*/  IMAD.MOV.U32 R31, RZ, RZ, R52 ;  /* 0x000000ffff1f7224 */ /* 0x000fe400078e0034 */
[----:B------:R-:W-:Y:S01]  /*91d0*/  HMMA.16816.F32 R52, R8, R14, R16 ;  /* 0x0000000e0834723c */ /* 0x000fe20000001810 */
[----:B------:R-:W1:Y:S04]  /*91e0*/  LDSM.16.M88.4 R12, [R217+0x2000] ;  /* 0x00200000d90c783b */ /* 0x000e680000000200 */
[----:B------:R-:W2:Y:S03]  /*91f0*/  LDSM.16.M88.4 R8, [R221+0x4000] ;  /* 0x00400000dd08783b */ /* 0x000ea60000000200 */
[-C--:B-1----:R-:W-:Y:S08]  /*9200*/  HMMA.16816.F32 R48, R4, R12.reuse, R48 ;  /* 0x0000000c0430723c */ /* 0x082ff00000001830 */
[----:B--2---:R-:W-:Y:S08]  /*9210*/  HMMA.16816.F32 R44, R8, R12, R24 ;  /* 0x0000000c082c723c */ /* 0x004ff00000001818 */
[-C--:B------:R-:W-:Y:S08]  /*9220*/  HMMA.16816.F32 R36, R4, R14.reuse, R20 ;  /* 0x0000000e0424723c */ /* 0x080ff00000001814 */
[----:B------:R-:W-:Y:S01]  /*9230*/  HMMA.16816.F32 R32, R8, R14, R32 ;  /* 0x0000000e0820723c */ /* 0x000fe20000001820 */
[----:B------:R-:W1:Y:S01]  /*9240*/  LDSM.16.M88.4 R12, [R217+0x2800] ;  /* 0x00280000d90c783b */ /* 0x000e620000000200 */
[----:B------:R-:W-:-:S02]  /*9250*/  FMUL.FTZ R48, R48, c[0x0][0x2ec] ;  /* 0x0000bb0030307a20 */ /* 0x000fc40000410000 */
[----:B------:R-:W-:Y:S02]  /*9260*/  FMUL.FTZ R50, R50, c[0x0][0x2ec] ;  /* 0x0000bb0032327a20 */ /* 0x000fe40000410000 */
[----:B------:R-:W-:Y:S02]  /*9270*/  FMUL.FTZ R49, R49, c[0x0][0x2ec] ;  /* 0x0000bb0031317a20 */ /* 0x000fe40000410000 */
[----:B------:R-:W-:Y:S01]  /*9280*/  FMUL.FTZ R44, R44, c[0x0][0x2ec] ;  /* 0x0000bb002c2c7a20 */ /* 0x000fe20000410000 */
[----:B------:R-:W-:Y:S01]  /*9290*/  MUFU.TANH R48, R48 ;  /* 0x0000003000307308 */ /* 0x000fe20000002400 */
[----:B------:R-:W-:Y:S02]  /*92a0*/  FMUL.FTZ R45, R45, c[0x0][0x2ec] ;  /* 0x0000bb002d2d7a20 */ /* 0x000fe40000410000 */
[----:B------:R-:W-:Y:S02]  /*92b0*/  FMUL.FTZ R46, R46, c[0x0][0x2ec] ;  /* 0x0000bb002e2e7a20 */ /* 0x000fe40000410000 */
[----:B------:R-:W-:-:S02]  /*92c0*/  FMUL.FTZ R47, R47, c[0x0][0x2ec] ;  /* 0x0000bb002f2f7a20 */ /* 0x000fc40000410000 */
[----:B------:R-:W-:Y:S01]  /*92d0*/  FMUL.FTZ R51, R51, c[0x0][0x2ec] ;  /* 0x0000bb0033337a20 */ /* 0x000fe20000410000 */
[----:B------:R-:W2:Y:S01]  /*92e0*/  MUFU.TANH R44, R44 ;  /* 0x0000002c002c7308 */ /* 0x000ea20000002400 */
[----:B------:R-:W-:Y:S02]  /*92f0*/  FMUL.FTZ R37, R37, c[0x0][0x2ec] ;  /* 0x0000bb0025257a20 */ /* 0x000fe40000410000 */
[----:B------:R-:W-:Y:S02]  /*9300*/  FMUL.FTZ R39, R39, c[0x0][0x2ec] ;  /* 0x0000bb0027277a20 */ /* 0x000fe40000410000 */
[----:B------:R-:W-:Y:S02]  /*9310*/  FMUL.FTZ R36, R36, c[0x0][0x2ec] ;  /* 0x0000bb0024247a20 */ /* 0x000fe40000410000 */
[----:B------:R-:W-:Y:S01]  /*9320*/  FMUL.FTZ R34, R34, c[0x0][0x2ec] ;  /* 0x0000bb0022227a20 */ /* 0x000fe20000410000 */
[----:B------:R-:W3:Y:S01]  /*9330*/  MUFU.TANH R45, R45 ;  /* 0x0000002d002d7308 */ /* 0x000ee20000002400 */
[----:B------:R-:W-:-:S02]  /*9340*/  FMUL.FTZ R32, R32, c[0x0][0x2ec] ;  /* 0x0000bb0020207a20 */ /* 0x000fc40000410000 */
[----:B------:R-:W-:Y:S02]  /*9350*/  FMUL.FTZ R33, R33, c[0x0][0x2ec] ;  /* 0x0000bb0021217a20 */ /* 0x000fe40000410000 */
[----:B------:R-:W-:Y:S02]  /*9360*/  FMUL.FTZ R38, R38, c[0x0][0x2ec] ;  /* 0x0000bb0026267a20 */ /* 0x000fe40000410000 */
[----:B------:R-:W-:Y:S01]  /*9370*/  FMUL.FTZ R35, R35, c[0x0][0x2ec] ;  /* 0x0000bb0023237a20 */ /* 0x000fe20000410000 */
[----:B------:R-:W-:Y:S01]  /*9380*/  MUFU.TANH R46, R46 ;  /* 0x0000002e002e7308 */ /* 0x000fe20000002400 */
[-C--:B-1----:R-:W-:Y:S07]  /*9390*/  HMMA.16816.F32 R28, R8, R12.reuse, R28 ;  /* 0x0000000c081c723c */ /* 0x082fee000000181c */
[----:B------:R-:W-:Y:S01]  /*93a0*/  MUFU.TANH R50, R50 ;  /* 0x0000003200327308 */ /* 0x000fe20000002400 */
[C---:B------:R-:W-:Y:S07]  /*93b0*/  HMMA.16816.F32 R20, R4.reuse, R12, R56 ;  /* 0x0000000c0414723c */ /* 0x040fee0000001838 */
[----:B------:R-:W-:Y:S01]  /*93c0*/  MUFU.TANH R49, R49 ;  /* 0x0000003100317308 */ /* 0x000fe20000002400 */
[-C--:B------:R-:W-:Y:S07]  /*93d0*/  HMMA.16816.F32 R24, R4, R14.reuse, R60 ;  /* 0x0000000e0418723c */ /* 0x080fee000000183c */
[----:B------:R-:W1:Y:S01]  /*93e0*/  MUFU.TANH R241, R51 ;  /* 0x0000003300f17308 */ /* 0x000e620000002400 */
[----:B------:R-:W-:Y:S01]  /*93f0*/  HMMA.16816.F32 R16, R8, R14, R136 ;  /* 0x0000000e0810723c */ /* 0x000fe20000001888 */
[----:B------:R-:W4:Y:S06]  /*9400*/  LDSM.16.M88.4 R12, [R217+0x3000] ;  /* 0x00300000d90c783b */ /* 0x000f2c0000000200 */
[----:B------:R-:W-:Y:S01]  /*9410*/  MUFU.TANH R32, R32 ;  /* 0x0000002000207308 */ /* 0x000fe20000002400 */
[----:B------:R-:W-:-:S02]  /*9420*/  FMUL.FTZ R28, R28, c[0x0][0x2ec] ;  /* 0x0000bb001c1c7a20 */ /* 0x000fc40000410000 */
[----:B------:R-:W-:Y:S02]  /*9430*/  FMUL.FTZ R29, R29, c[0x0][0x2ec] ;  /* 0x0000bb001d1d7a20 */ /* 0x000fe40000410000 */
[----:B------:R-:W-:Y:S02]  /*9440*/  IMAD.MOV.U32 R139, RZ, RZ, R0 ;  /* 0x000000ffff8b7224 */ /* 0x000fe400078e0000 */
[----:B------:R-:W-:Y:S01]  /*9450*/  IMAD.U32 R0, RZ, RZ, UR15 ;  /* 0x0000000fff007e24 */ /* 0x000fe2000f8e00ff */
[----:B------:R-:W-:Y:S01]  /*9460*/  MUFU.TANH R33, R33 ;  /* 0x0000002100217308 */ /* 0x000fe20000002400 */
[----:B------:R-:W-:Y:S02]  /*9470*/  IMAD.MOV.U32 R138, RZ, RZ, R2 ;  /* 0x000000ffff8a7224 */ /* 0x000fe400078e0002 */
[----:B------:R-:W-:Y:S02]  /*9480*/  IMAD R0, R0, 0x40, R243 ;  /* 0x0000004000007824 */ /* 0x000fe400078e02f3 */
[----:B------:R-:W-:-:S02]  /*9490*/  IMAD.MOV.U32 R137, RZ, RZ, R3 ;  /* 0x000000ffff897224 */ /* 0x000fc400078e0003 */
[----:B------:R-:W-:Y:S01]  /*94a0*/  IMAD.MOV.U32 R136, RZ, RZ, R231 ;  /* 0x000000ffff887224 */ /* 0x000fe200078e00e7 */
[C---:B------:R-:W-:Y:S01]  /*94b0*/  ISETP.GE.AND P2, PT, R0.reuse, R240, PT ;  /* 0x000000f00000720c */ /* 0x040fe20003f46270 */
[----:B------:R-:W-:Y:S01]  /*94c0*/  MUFU.TANH R3, R47 ;  /* 0x0000002f00037308 */ /* 0x000fe20000002400 */
[----:B------:R-:W-:Y:S01]  /*94d0*/  IADD3 R2, R0, 0x1, RZ ;  /* 0x0000000100027810 */ /* 0x000fe20007ffe0ff */
[----:B------:R-:W-:Y:S01]  /*94e0*/  FMUL.FTZ R30, R30, c[0x0][0x2ec] ;  /* 0x0000bb001e1e7a20 */ /* 0x000fe20000410000 */
[----:B------:R-:W-:Y:S01]  /*94f0*/  ISETP.LT.OR P2, PT, R0, R236, P2 ;  /* 0x000000ec0000720c */ /* 0x000fe20001741670 */
[----:B------:R-:W-:Y:S01]  /*9500*/  FMUL.FTZ R20, R20, c[0x0][0x2ec] ;  /* 0x0000bb0014147a20 */ /* 0x000fe20000410000 */
[----:B------:R-:W-:Y:S01]  /*9510*/  ISETP.GE.AND P6, PT, R2, R240, PT ;  /* 0x000000f00200720c */ /* 0x000fe20003fc6270 */
[----:B------:R-:W-:Y:S01]  /*9520*/  FMUL.FTZ R22, R22, c[0x0][0x2ec] ;  /* 0x0000bb0016167a20 */ /* 0x000fe20000410000 */
[C---:B------:R-:W-:Y:S01]  /*9530*/  ISETP.GE.AND P5, PT, R2.reuse, R239, PT ;  /* 0x000000ef0200720c */ /* 0x040fe20003fa6270 */
[----:B------:R2:W-:Y:S01]  /*9540*/  MUFU.TANH R47, R34 ;  /* 0x00000022002f7308 */ /* 0x0005e20000002400 */
[-C--:B------:R-:W-:Y:S01]  /*9550*/  ISETP.GE.AND P3, PT, R2, R238.reuse, PT ;  /* 0x000000ee0200720c */ /* 0x080fe20003f66270 */
[----:B------:R-:W-:Y:S01]  /*9560*/  FMUL.FTZ R16, R16, c[0x0][0x2ec] ;  /* 0x0000bb0010107a20 */ /* 0x000fe20000410000 */
[----:B------:R-:W-:Y:S01]  /*9570*/  ISETP.GE.AND P1, PT, R2, R237, PT ;  /* 0x000000ed0200720c */ /* 0x000fe20003f26270 */
[----:B------:R-:W-:Y:S01]  /*9580*/  FMUL.FTZ R31, R31, c[0x0][0x2ec] ;  /* 0x0000bb001f1f7a20 */ /* 0x000fe20000410000 */
[C---:B------:R-:W-:Y:S01]  /*9590*/  ISETP.GE.AND P0, PT, R0.reuse, R239, PT ;  /* 0x000000ef0000720c */ /* 0x040fe20003f06270 */
[----:B------:R-:W-:Y:S01]  /*95a0*/  FMUL.FTZ R21, R21, c[0x0][0x2ec] ;  /* 0x0000bb0015157a20 */ /* 0x000fe20000410000 */
[----:B------:R-:W-:Y:S01]  /*95b0*/  ISETP.GE.AND P4, PT, R0, R238, PT ;  /* 0x000000ee0000720c */ /* 0x000fe20003f86270 */
[----:B------:R-:W-:Y:S01]  /*95c0*/  MUFU.TANH R36, R36 ;  /* 0x0000002400247308 */ /* 0x000fe20000002400 */
[C---:B------:R-:W-:Y:S01]  /*95d0*/  ISETP.LT.OR P6, PT, R2.reuse, R236, P6 ;  /* 0x000000ec0200720c */ /* 0x040fe200037c1670 */
[----:B------:R-:W-:Y:S01]  /*95e0*/  FMUL.FTZ R23, R23, c[0x0][0x2ec] ;  /* 0x0000bb0017177a20 */ /* 0x000fe20000410000 */
[----:B------:R-:W-:Y:S01]  /*95f0*/  ISETP.LT.OR P5, PT, R2, R235, P5 ;  /* 0x000000eb0200720c */ /* 0x000fe20002fa1670 */
[----:B------:R-:W-:Y:S01]  /*9600*/  FMUL.FTZ R24, R24, c[0x0][0x2ec] ;  /* 0x0000bb0018187a20 */ /* 0x000fe20000410000 */
[C---:B------:R-:W-:Y:S01]  /*9610*/  ISETP.LT.OR P3, PT, R2.reuse, R234, P3 ;  /* 0x000000ea0200720c */ /* 0x040fe20001f61670 */
[-C--:B----4-:R-:W-:Y:S01]  /*9620*/  HMMA.16816.F32 R40, R8, R12.reuse, R40 ;  /* 0x0000000c0828723c */ /* 0x090fe20000001828 */
[----:B------:R-:W-:Y:S01]  /*9630*/  ISETP.LT.OR P1, PT, R2, R232, P1 ;  /* 0x000000e80200720c */ /* 0x000fe20000f21670 */
[----:B------:R-:W4:Y:S01]  /*9640*/  MUFU.TANH R38, R38 ;  /* 0x0000002600267308 */ /* 0x000f220000002400 */
[----:B--2---:R-:W-:Y:S01]  /*9650*/  FSEL R34, R44, -INF , !P2 ;  /* 0xff8000002c227808 */ /* 0x004fe20005000000 */
[----:B------:R-:W-:Y:S01]  /*9660*/  FMUL.FTZ R26, R26, c[0x0][0x2ec] ;  /* 0x0000bb001a1a7a20 */ /* 0x000fe20000410000 */
[C---:B------:R-:W-:Y:S01]  /*9670*/  ISETP.GE.AND P2, PT, R0.reuse, R237, PT ;  /* 0x000000ed0000720c */ /* 0x040fe20003f46270 */
[----:B------:R-:W-:Y:S01]  /*9680*/  FMUL.FTZ R17, R17, c[0x0][0x2ec] ;  /* 0x0000bb0011117a20 */ /* 0x000fe20000410000 */
[C---:B------:R-:W-:Y:S01]  /*9690*/  ISETP.LT.OR P0, PT, R0.reuse, R235, P0 ;  /* 0x000000eb0000720c */ /* 0x040fe20000701670 */
[C---:B------:R-:W-:Y:S01]  /*96a0*/  HMMA.16816.F32 R56, R4.reuse, R12, R248 ;  /* 0x0000000c0438723c */ /* 0x040fe200000018f8 */
[C---:B------:R-:W-:Y:S01]  /*96b0*/  ISETP.LT.OR P4, PT, R0.reuse, R234, P4 ;  /* 0x000000ea0000720c */ /* 0x040fe20002781670 */
[----:B------:R-:W2:Y:S01]  /*96c0*/  MUFU.TANH R35, R35 ;  /* 0x0000002300237308 */ /* 0x000ea20000002400 */
[-C--:B------:R-:W-:Y:S01]  /*96d0*/  ISETP.LT.OR P2, PT, R0, R232.reuse, P2 ;  /* 0x000000e80000720c */ /* 0x080fe20001741670 */
[----:B------:R-:W-:Y:S01]  /*96e0*/  FMUL.FTZ R18, R18, c[0x0][0x2ec] ;  /* 0x0000bb0012127a20 */ /* 0x000fe20000410000 */
[----:B------:R-:W-:Y:S01]  /*96f0*/  IADD3 R2, R0, 0x8, RZ ;  /* 0x0000000800027810 */ /* 0x000fe20007ffe0ff */
[----:B------:R-:W-:Y:S01]  /*9700*/  FMUL.FTZ R27, R27, c[0x0][0x2ec] ;  /* 0x0000bb001b1b7a20 */ /* 0x000fe20000410000 */
[----:B---3--:R-:W-:Y:S01]  /*9710*/  FSEL R51, R45, -INF , !P6 ;  /* 0xff8000002d337808 */ /* 0x008fe20007000000 */
[----:B------:R-:W-:Y:S01]  /*9720*/  HMMA.16816.F32 R64, R4, R14, R64 ;  /* 0x0000000e0440723c */ /* 0x000fe20000001840 */
[C---:B------:R-:W-:Y:S01]  /*9730*/  ISETP.GE.AND P6, PT, R2.reuse, R237, PT ;  /* 0x000000ed0200720c */ /* 0x040fe20003fc6270 */
[----:B------:R-:W-:Y:S01]  /*9740*/  MUFU.TANH R29, R29 ;  /* 0x0000001d001d7308 */ /* 0x000fe20000002400 */
[----:B-1----:R-:W-:Y:S01]  /*9750*/  FSEL R241, R241, -INF , !P1 ;  /* 0xff800000f1f17808 */ /* 0x002fe20004800000 */
[----:B------:R-:W-:Y:S01]  /*9760*/  FMUL.FTZ R19, R19, c[0x0][0x2ec] ;  /* 0x0000bb0013137a20 */ /* 0x000fe20000410000 */
[----:B------:R-:W-:Y:S01]  /*9770*/  ISETP.LT.OR P6, PT, R2, R232, P6 ;  /* 0x000000e80200720c */ /* 0x000fe200037c1670 */
[----:B------:R-:W-:-:S02]  /*9780*/  FMUL.FTZ R25, R25, c[0x0][0x2ec] ;  /* 0x0000bb0019197a20 */ /* 0x000fc40000410000 */
[----:B------:R-:W-:Y:S01]  /*9790*/  HMMA.16816.F32 R60, R8, R14, R204 ;  /* 0x0000000e083c723c */ /* 0x000fe200000018cc */
[----:B------:R-:W1:Y:S01]  /*97a0*/  LDSM.16.M88.4 R12, [R217+0x3800] ;  /* 0x00380000d90c783b */ /* 0x000e620000000200 */
[----:B----4-:R-:W-:Y:S01]  /*97b0*/  FSEL R231, R38, -INF , !P6 ;  /* 0xff80000026e77808 */ /* 0x010fe20007000000 */
[----:B------:R-:W-:Y:S01]  /*97c0*/  MUFU.TANH R30, R30 ;  /* 0x0000001e001e7308 */ /* 0x000fe20000002400 */
[----:B------:R-:W-:Y:S01]  /*97d0*/  FMUL.FTZ R42, R42, c[0x0][0x2ec] ;  /* 0x0000bb002a2a7a20 */ /* 0x000fe20000410000 */
[----:B------:R-:W-:-:S04]  /*97e0*/  DEPBAR.LE SB0, 0x0 ;  /* 0x000080000000791a */ /* 0x000fc80000000000 */
[----:B------:R-:W-:Y:S02]  /*97f0*/  FMUL.FTZ R41, R41, c[0x0][0x2ec] ;  /* 0x0000bb0029297a20 */ /* 0x000fe40000410000 */
[----:B------:R-:W-:Y:S01]  /*9800*/  MUFU.TANH R20, R20 ;  /* 0x0000001400147308 */ /* 0x000fe20000002400 */
[----:B------:R-:W-:Y:S02]  /*9810*/  FMUL.FTZ R43, R43, c[0x0][0x2ec] ;  /* 0x0000bb002b2b7a20 */ /* 0x000fe40000410000 */
[----:B------:R-:W-:Y:S02]  /*9820*/  FMUL.FTZ R40, R40, c[0x0][0x2ec] ;  /* 0x0000bb0028287a20 */ /* 0x000fe40000410000 */
[----:B------:R-:W-:Y:S02]  /*9830*/  FMUL.FTZ R58, R58, c[0x0][0x2ec] ;  /* 0x0000bb003a3a7a20 */ /* 0x000fe40000410000 */
[----:B------:R-:W-:Y:S01]  /*9840*/  FMUL.FTZ R56, R56, c[0x0][0x2ec] ;  /* 0x0000bb0038387a20 */ /* 0x000fe20000410000 */
[----:B------:R-:W-:Y:S01]  /*9850*/  MUFU.TANH R22, R22 ;  /* 0x0000001600167308 */ /* 0x000fe20000002400 */
        /* <DEDUP_REMOVED lines=9> */
[----:B------:R-:W-:Y:S01]  /*98f0*/  MUFU.TANH R242, R17 ;  /* 0x0000001100f27308 */ /* 0x000fe20000002400 */
[----:B------:R-:W-:Y:S02]  /*9900*/  FMUL.FTZ R63, R63, c[0x0][0x2ec] ;  /* 0x0000bb003f3f7a20 */ /* 0x000fe40000410000 */
[----:B------:R-:W-:Y:S01]  /*9910*/  FMUL.FTZ R65, R65, c[0x0][0x2ec] ;  /* 0x0000bb0041417a20 */ /* 0x000fe20000410000 */
[-C--:B-1----:R-:W-:Y:S04]  /*9920*/  HMMA.16816.F32 R136, R8, R12.reuse, R136 ;  /* 0x0000000c0888723c */ /* 0x082fe80000001888 */
[----:B------:R-:W-:Y:S04]  /*9930*/  MUFU.TANH R24, R24 ;  /* 0x0000001800187308 */ /* 0x000fe80000002400 */
[----:B------:R-:W-:Y:S04]  /*9940*/  HMMA.16816.F32 R204, R4, R12, R244 ;  /* 0x0000000c04cc723c */ /* 0x000fe800000018f4 */
[----:B------:R1:W3:Y:S04]  /*9950*/  MUFU.TANH R13, R37 ;  /* 0x00000025000d7308 */ /* 0x0002e80000002400 */
[-C--:B------:R-:W-:Y:S04]  /*9960*/  HMMA.16816.F32 R8, R8, R14.reuse, R52 ;  /* 0x0000000e0808723c */ /* 0x080fe80000001834 */
[----:B------:R4:W2:Y:S03]  /*9970*/  MUFU.TANH R55, R39 ;  /* 0x0000002700377308 */ /* 0x0008a60000002400 */
[----:B------:R-:W-:Y:S01]  /*9980*/  FSEL R54, R50, -INF , !P2 ;  /* 0xff80000032367808 */ /* 0x000fe20005000000 */
[----:B------:R-:W-:Y:S01]  /*9990*/  HMMA.16816.F32 R208, R4, R14, R208 ;  /* 0x0000000e04d0723c */ /* 0x000fe200000018d0 */
[----:B------:R-:W-:-:S03]  /*99a0*/  ISETP.GE.AND P2, PT, R2, R238, PT ;  /* 0x000000ee0200720c */ /* 0x000fc60003f46270 */
[----:B------:R-:W2:Y:S01]  /*99b0*/  MUFU.TANH R5, R28 ;  /* 0x0000001c00057308 */ /* 0x000ea20000002400 */
[----:B-1----:R-:W-:Y:S01]  /*99c0*/  FSEL R37, R46, -INF , !P0 ;  /* 0xff8000002e257808 */ /* 0x002fe20004000000 */
[----:B------:R-:W-:Y:S01]  /*99d0*/  FMUL.FTZ R136, R136, c[0x0][0x2ec] ;  /* 0x0000bb0088887a20 */ /* 0x000fe20000410000 */
[C---:B------:R-:W-:Y:S01]  /*99e0*/  ISETP.GE.AND P0, PT, R2.reuse, R240, PT ;  /* 0x000000f00200720c */ /* 0x040fe20003f06270 */
[----:B------:R-:W-:Y:S01]  /*99f0*/  FMUL.FTZ R137, R137, c[0x0][0x2ec] ;  /* 0x0000bb0089897a20 */ /* 0x000fe20000410000 */
[----:B------:R-:W-:Y:S01]  /*9a00*/  ISETP.LT.OR P2, PT, R2, R234, P2 ;  /* 0x000000ea0200720c */ /* 0x000fe20001741670 */
[----:B------:R-:W-:Y:S01]  /*9a10*/  FMUL.FTZ R206, R206, c[0x0][0x2ec] ;  /* 0x0000bb00cece7a20 */ /* 0x000fe20000410000 */
[----:B------:R-:W-:Y:S01]  /*9a20*/  ISETP.LT.OR P0, PT, R2, R236, P0 ;  /* 0x000000ec0200720c */ /* 0x000fe20000701670 */
[----:B------:R-:W1:Y:S01]  /*9a30*/  MUFU.TANH R15, R31 ;  /* 0x0000001f000f7308 */ /* 0x000e620000002400 */
[----:B----4-:R-:W-:Y:S01]  /*9a40*/  FSEL R39, R48, -INF , !P4 ;  /* 0xff80000030277808 */ /* 0x010fe20006000000 */
[----:B------:R-:W-:Y:S01]  /*9a50*/  FMUL.FTZ R138, R138, c[0x0][0x2ec] ;  /* 0x0000bb008a8a7a20 */ /* 0x000fe20000410000 */
[----:B------:R-:W-:Y:S01]  /*9a60*/  ISETP.GE.AND P4, PT, R2, R239, PT ;  /* 0x000000ef0200720c */ /* 0x000fe20003f86270 */
[----:B------:R-:W-:Y:S01]  /*9a70*/  FMUL.FTZ R204, R204, c[0x0][0x2ec] ;  /* 0x0000bb00cccc7a20 */ /* 0x000fe20000410000 */
[----:B------:R-:W-:Y:S01]  /*9a80*/  FSEL R50, R3, -INF , !P5 ;  /* 0xff80000003327808 */ /* 0x000fe20006800000 */
[----:B------:R-:W-:Y:S01]  /*9a90*/  FMUL.FTZ R10, R10, c[0x0][0x2ec] ;  /* 0x0000bb000a0a7a20 */ /* 0x000fe20000410000 */
[----:B------:R-:W-:Y:S01]  /*9aa0*/  ISETP.LT.OR P4, PT, R2, R235, P4 ;  /* 0x000000eb0200720c */ /* 0x000fe20002781670 */
[----:B------:R4:W-:Y:S01]  /*9ab0*/  MUFU.TANH R3, R42 ;  /* 0x0000002a00037308 */ /* 0x0009e20000002400 */
[----:B------:R-:W-:Y:S01]  /*9ac0*/  IADD3 R2, R0, 0x9, RZ ;  /* 0x0000000900027810 */ /* 0x000fe20007ffe0ff */
[----:B------:R-:W-:Y:S01]  /*9ad0*/  FMUL.FTZ R139, R139, c[0x0][0x2ec] ;  /* 0x0000bb008b8b7a20 */ /* 0x000fe20000410000 */
[----:B------:R-:W-:Y:S01]  /*9ae0*/  FSEL R52, R49, -INF , !P3 ;  /* 0xff80000031347808 */ /* 0x000fe20005800000 */
[----:B------:R-:W-:Y:S01]  /*9af0*/  FMUL.FTZ R207, R207, c[0x0][0x2ec] ;  /* 0x0000bb00cfcf7a20 */ /* 0x000fe20000410000 */
[----:B------:R-:W-:Y:S01]  /*9b00*/  FSEL R48, R32, -INF , !P0 ;  /* 0xff80000020307808 */ /* 0x000fe20004000000 */
[----:B------:R-:W-:Y:S01]  /*9b10*/  FMUL.FTZ R8, R8, c[0x0][0x2ec] ;  /* 0x0000bb0008087a20 */ /* 0x000fe20000410000 */
[C---:B------:R-:W-:Y:S01]  /*9b20*/  ISETP.GE.AND P5, PT, R2.reuse, R240, PT ;  /* 0x000000f00200720c */ /* 0x040fe20003fa6270 */
[----:B------:R-:W1:Y:S01]  /*9b30*/  MUFU.TANH R14, R21 ;  /* 0x00000015000e7308 */ /* 0x000e620000002400 */
[C---:B------:R-:W-:Y:S01]  /*9b40*/  ISETP.GE.AND P3, PT, R2.reuse, R239, PT ;  /* 0x000000ef0200720c */ /* 0x040fe20003f66270 */
[----:B------:R-:W-:Y:S01]  /*9b50*/  FMUL.FTZ R205, R205, c[0x0][0x2ec] ;  /* 0x0000bb00cdcd7a20 */ /* 0x000fe20000410000 */
[C---:B------:R-:W-:Y:S01]  /*9b60*/  ISETP.GE.AND P1, PT, R2.reuse, R238, PT ;  /* 0x000000ee0200720c */ /* 0x040fe20003f26270 */
[----:B------:R-:W-:Y:S01]  /*9b70*/  FMUL.FTZ R9, R9, c[0x0][0x2ec] ;  /* 0x0000bb0009097a20 */ /* 0x000fe20000410000 */
[C---:B------:R-:W-:Y:S01]  /*9b80*/  ISETP.GE.AND P0, PT, R2.reuse, R237, PT ;  /* 0x000000ed0200720c */ /* 0x040fe20003f06270 */
[----:B------:R-:W-:Y:S01]  /*9b90*/  FMUL.FTZ R11, R11, c[0x0][0x2ec] ;  /* 0x0000bb000b0b7a20 */ /* 0x000fe20000410000 */
[C---:B------:R-:W-:Y:S01]  /*9ba0*/  ISETP.LT.OR P5, PT, R2.reuse, R236, P5 ;  /* 0x000000ec0200720c */ /* 0x040fe20002fa1670 */
[----:B------:R-:W1:Y:S01]  /*9bb0*/  MUFU.TANH R12, R23 ;  /* 0x00000017000c7308 */ /* 0x000e620000002400 */
[----:B------:R-:W-:-:S02]  /*9bc0*/  ISETP.LT.OR P3, PT, R2, R235, P3 ;  /* 0x000000eb0200720c */ /* 0x000fc40001f61670 */
[C---:B------:R-:W-:Y:S02]  /*9bd0*/  ISETP.LT.OR P1, PT, R2.reuse, R234, P1 ;  /* 0x000000ea0200720c */ /* 0x040fe40000f21670 */
[----:B------:R-:W-:Y:S02]  /*9be0*/  ISETP.LT.OR P0, PT, R2, R232, P0 ;  /* 0x000000e80200720c */ /* 0x000fe40000701670 */
[----:B------:R-:W-:Y:S01]  /*9bf0*/  IADD3 R2, R0, 0x10, RZ ;  /* 0x0000001000027810 */ /* 0x000fe20007ffe0ff */
[----:B------:R1:W-:Y:S01]  /*9c00*/  MUFU.TANH R7, R41 ;  /* 0x0000002900077308 */ /* 0x0003e20000002400 */
[----:B------:R-:W-:Y:S02]  /*9c10*/  FSEL R47, R47, -INF , !P4 ;  /* 0xff8000002f2f7808 */ /* 0x000fe40006000000 */
[----:B------:R-:W-:Y:S02]  /*9c20*/  FSEL R49, R36, -INF , !P2 ;  /* 0xff80000024317808 */ /* 0x000fe40005000000 */
[----:B------:R-:W-:-:S02]  /*9c30*/  FSEL R45, R33, -INF , !P5 ;  /* 0xff800000212d7808 */ /* 0x000fc40006800000 */
[C---:B------:R-:W-:Y:S01]  /*9c40*/  ISETP.GE.AND P4, PT, R2.reuse, R240, PT ;  /* 0x000000f00200720c */ /* 0x040fe20003f86270 */
[----:B------:R1:W-:Y:S01]  /*9c50*/  MUFU.TANH R23, R43 ;  /* 0x0000002b00177308 */ /* 0x0003e20000002400 */
[C---:B------:R-:W-:Y:S02]  /*9c60*/  ISETP.GE.AND P2, PT, R2.reuse, R239, PT ;  /* 0x000000ef0200720c */ /* 0x040fe40003f46270 */
[C---:B------:R-:W-:Y:S02]  /*9c70*/  ISETP.GE.AND P6, PT, R2.reuse, R238, PT ;  /* 0x000000ee0200720c */ /* 0x040fe40003fc6270 */
[C---:B------:R-:W-:Y:S02]  /*9c80*/  ISETP.GE.AND P5, PT, R2.reuse, R237, PT ;  /* 0x000000ed0200720c */ /* 0x040fe40003fa6270 */
[C---:B------:R-:W-:Y:S01]  /*9c90*/  ISETP.LT.OR P4, PT, R2.reuse, R236, P4 ;  /* 0x000000ec0200720c */ /* 0x040fe20002781670 */
[----:B------:R-:W1:Y:S01]  /*9ca0*/  MUFU.TANH R6, R18 ;  /* 0x0000001200067308 */ /* 0x000e620000002400 */
[----:B------:R-:W-:-:S02]  /*9cb0*/  ISETP.LT.OR P2, PT, R2, R235, P2 ;  /* 0x000000eb0200720c */ /* 0x000fc40001741670 */
[C---:B------:R-:W-:Y:S02]  /*9cc0*/  ISETP.LT.OR P6, PT, R2.reuse, R234, P6 ;  /* 0x000000ea0200720c */ /* 0x040fe400037c1670 */
[----:B------:R-:W-:Y:S02]  /*9cd0*/  ISETP.LT.OR P5, PT, R2, R232, P5 ;  /* 0x000000e80200720c */ /* 0x000fe40002fa1670 */
[----:B------:R-:W-:Y:S01]  /*9ce0*/  IADD3 R2, R0, 0x11, RZ ;  /* 0x0000001100027810 */ /* 0x000fe20007ffe0ff */
[----:B------:R-:W1:Y:S01]  /*9cf0*/  MUFU.TANH R26, R26 ;  /* 0x0000001a001a7308 */ /* 0x000e620000002400 */
[----:B--2---:R-:W-:Y:S02]  /*9d00*/  FSEL R44, R35, -INF , !P3 ;  /* 0xff800000232c7808 */ /* 0x004fe40005800000 */
[----:B---3--:R-:W-:Y:S02]  /*9d10*/  FSEL R46, R13, -INF , !P1 ;  /* 0xff8000000d2e7808 */ /* 0x008fe40004800000 */
[----:B------:R-:W-:-:S02]  /*9d20*/  FSEL R55, R55, -INF , !P0 ;  /* 0xff80000037377808 */ /* 0x000fc40004000000 */
[----:B----4-:R-:W-:Y:S01]  /*9d30*/  FSEL R42, R5, -INF , !P4 ;  /* 0xff800000052a7808 */ /* 0x010fe20006000000 */
[----:B------:R-:W-:Y:S01]  /*9d40*/  MUFU.TANH R4, R27 ;  /* 0x0000001b00047308 */ /* 0x000fe20000002400 */
[C---:B------:R-:W-:Y:S02]  /*9d50*/  ISETP.GE.AND P3, PT, R2.reuse, R240, PT ;  /* 0x000000f00200720c */ /* 0x040fe40003f66270 */
[C---:B------:R-:W-:Y:S02]  /*9d60*/  ISETP.GE.AND P1, PT, R2.reuse, R239, PT ;  /* 0x000000ef0200720c */ /* 0x040fe40003f26270 */
[C---:B------:R-:W-:Y:S02]  /*9d70*/  ISETP.GE.AND P0, PT, R2.reuse, R238, PT ;  /* 0x000000ee0200720c */ /* 0x040fe40003f06270 */
[C---:B------:R-:W-:Y:S01]  /*9d80*/  ISETP.GE.AND P4, PT, R2.reuse, R237, PT ;  /* 0x000000ed0200720c */ /* 0x040fe20003f86270 */
[----:B------:R2:W-:Y:S01]  /*9d90*/  MUFU.TANH R27, R40 ;  /* 0x00000028001b7308 */ /* 0x0005e20000002400 */
[----:B------:R-:W-:-:S02]  /*9da0*/  ISETP.LT.OR P3, PT, R2, R236, P3 ;  /* 0x000000ec0200720c */ /* 0x000fc40001f61670 */
[C---:B------:R-:W-:Y:S02]  /*9db0*/  ISETP.LT.OR P1, PT, R2.reuse, R235, P1 ;  /* 0x000000eb0200720c */ /* 0x040fe40000f21670 */
[C---:B------:R-:W-:Y:S02]  /*9dc0*/  ISETP.LT.OR P0, PT, R2.reuse, R234, P0 ;  /* 0x000000ea0200720c */ /* 0x040fe40000701670 */
[----:B------:R-:W-:Y:S01]  /*9dd0*/  ISETP.LT.OR P4, PT, R2, R232, P4 ;  /* 0x000000e80200720c */ /* 0x000fe20002781670 */
[----:B------:R-:W3:Y:S01]  /*9de0*/  MUFU.TANH R53, R19 ;  /* 0x0000001300357308 */ /* 0x000ee20000002400 */
[----:B------:R-:W-:Y:S02]  /*9df0*/  IADD3 R2, R0, 0x18, RZ ;  /* 0x0000001800027810 */ /* 0x000fe40007ffe0ff */
[----:B-1----:R-:W-:Y:S02]  /*9e00*/  FSEL R41, R30, -INF , !P2 ;  /* 0xff8000001e297808 */ /* 0x002fe40005000000 */
[----:B------:R-:W-:-:S02]  /*9e10*/  FSEL R43, R20, -INF , !P6 ;  /* 0xff800000142b7808 */ /* 0x000fc40007000000 */
[----:B------:R-:W-:Y:S01]  /*9e20*/  FSEL R249, R22, -INF , !P5 ;  /* 0xff80000016f97808 */ /* 0x000fe20006800000 */
[----:B------:R-:W1:Y:S01]  /*9e30*/  MUFU.TANH R31, R25 ;  /* 0x00000019001f7308 */ /* 0x000e620000002400 */
[----:B------:R-:W-:Y:S02]  /*9e40*/  FSEL R38, R29, -INF , !P3 ;  /* 0xff8000001d267808 */ /* 0x000fe40005800000 */
[C---:B------:R-:W-:Y:S02]  /*9e50*/  ISETP.GE.AND P2, PT, R2.reuse, R240, PT ;  /* 0x000000f00200720c */ /* 0x040fe40003f46270 */
[C---:B------:R-:W-:Y:S02]  /*9e60*/  ISETP.GE.AND P6, PT, R2.reuse, R239, PT ;  /* 0x000000ef0200720c */ /* 0x040fe40003fc6270 */
[C---:B------:R-:W-:Y:S01]  /*9e70*/  ISETP.GE.AND P5, PT, R2.reuse, R238, PT ;  /* 0x000000ee0200720c */ /* 0x040fe20003fa6270 */
[----:B------:R-:W4:Y:S01]  /*9e80*/  MUFU.TANH R28, R56 ;  /* 0x00000038001c7308 */ /* 0x000f220000002400 */
[----:B------:R-:W-:-:S02]  /*9e90*/  ISETP.GE.AND P3, PT, R2, R237, PT ;  /* 0x000000ed0200720c */ /* 0x000fc40003f66270 */
[C---:B------:R-:W-:Y:S02]  /*9ea0*/  ISETP.LT.OR P2, PT, R2.reuse, R236, P2 ;  /* 0x000000ec0200720c */ /* 0x040fe40001741670 */
[C---:B------:R-:W-:Y:S02]  /*9eb0*/  ISETP.LT.OR P6, PT, R2.reuse, R235, P6 ;  /* 0x000000eb0200720c */ /* 0x040fe400037c1670 */
[C---:B------:R-:W-:Y:S01]  /*9ec0*/  ISETP.LT.OR P5, PT, R2.reuse, R234, P5 ;  /* 0x000000ea0200720c */ /* 0x040fe20002fa1670 */
[----:B------:R-:W1:Y:S01]  /*9ed0*/  MUFU.TANH R58, R58 ;  /* 0x0000003a003a7308 */ /* 0x000e620000002400 */
[----:B------:R-:W-:Y:S02]  /*9ee0*/  ISETP.LT.OR P3, PT, R2, R232, P3 ;  /* 0x000000e80200720c */ /* 0x000fe40001f61670 */
[----:B------:R-:W-:Y:S02]  /*9ef0*/  IADD3 R2, R0, 0x19, RZ ;  /* 0x0000001900027810 */ /* 0x000fe40007ffe0ff */
[----:B------:R-:W-:-:S02]  /*9f00*/  FSEL R36, R15, -INF , !P1 ;  /* 0xff8000000f247808 */ /* 0x000fc40004800000 */
[----:B--2---:R-:W-:Y:S01]  /*9f10*/  FSEL R40, R14, -INF , !P0 ;  /* 0xff8000000e287808 */ /* 0x004fe20004000000 */
[----:B------:R-:W2:Y:S01]  /*9f20*/  MUFU.TANH R25, R57 ;  /* 0x0000003900197308 */ /* 0x000ea20000002400 */
[----:B------:R-:W-:Y:S02]  /*9f30*/  FSEL R248, R12, -INF , !P4 ;  /* 0xff8000000cf87808 */ /* 0x000fe40006000000 */
[----:B------:R-:W-:Y:S02]  /*9f40*/  FSEL R33, R16, -INF , !P2 ;  /* 0xff80000010217808 */ /* 0x000fe40005000000 */
[C---:B------:R-:W-:Y:S02]  /*9f50*/  ISETP.GE.AND P1, PT, R2.reuse, R240, PT ;  /* 0x000000f00200720c */ /* 0x040fe40003f26270 */
[C---:B------:R-:W-:Y:S01]  /*9f60*/  ISETP.GE.AND P0, PT, R2.reuse, R239, PT ;  /* 0x000000ef0200720c */ /* 0x040fe20003f06270 */
[----:B------:R-:W1:Y:S01]  /*9f70*/  MUFU.TANH R59, R59 ;  /* 0x0000003b003b7308 */ /* 0x000e620000002400 */
[----:B------:R-:W-:-:S02]  /*9f80*/  ISETP.GE.AND P4, PT, R2, R238, PT ;  /* 0x000000ee0200720c */ /* 0x000fc40003f86270 */
[C---:B------:R-:W-:Y:S02]  /*9f90*/  ISETP.GE.AND P2, PT, R2.reuse, R237, PT ;  /* 0x000000ed0200720c */ /* 0x040fe40003f46270 */
[C---:B------:R-:W-:Y:S02]  /*9fa0*/  ISETP.LT.OR P1, PT, R2.reuse, R236, P1 ;  /* 0x000000ec0200720c */ /* 0x040fe40000f21670 */
[C---:B------:R-:W-:Y:S01]  /*9fb0*/  ISETP.LT.OR P0, PT, R2.reuse, R235, P0 ;  /* 0x000000eb0200720c */ /* 0x040fe20000701670 */
[----:B------:R-:W1:Y:S01]  /*9fc0*/  MUFU.TANH R21, R60 ;  /* 0x0000003c00157308 */ /* 0x000e620000002400 */
[C---:B------:R-:W-:Y:S02]  /*9fd0*/  ISETP.LT.OR P4, PT, R2.reuse, R234, P4 ;  /* 0x000000ea0200720c */ /* 0x040fe40002781670 */
[----:B------:R-:W-:Y:S02]  /*9fe0*/  ISETP.LT.OR P2, PT, R2, R232, P2 ;  /* 0x000000e80200720c */ /* 0x000fe40001741670 */
[----:B------:R-:W-:-:S02]  /*9ff0*/  IADD3 R2, R0, 0x20, RZ ;  /* 0x0000002000027810 */ /* 0x000fc40007ffe0ff */
[----:B------:R-:W-:Y:S01]  /*a000*/  FSEL R32, R6, -INF , !P6 ;  /* 0xff80000006207808 */ /* 0x000fe20007000000 */
[----:B------:R-:W-:Y:S01]  /*a010*/  MUFU.TANH R18, R61 ;  /* 0x0000003d00127308 */ /* 0x000fe20000002400 */
[----:B------:R-:W-:Y:S02]  /*a020*/  FSEL R35, R24, -INF , !P5 ;  /* 0xff80000018237808 */ /* 0x000fe40006800000 */
[----:B------:R-:W-:Y:S02]  /*a030*/  FSEL R247, R26, -INF , !P3 ;  /* 0xff8000001af77808 */ /* 0x000fe40005800000 */
[----:B------:R-:W-:Y:S02]  /*a040*/  FSEL R30, R242, -INF , !P1 ;  /* 0xff800000f21e7808 */ /* 0x000fe40004800000 */
[C---:B------:R-:W-:Y:S01]  /*a050*/  ISETP.GE.AND P6, PT, R2.reuse, R240, PT ;  /* 0x000000f00200720c */ /* 0x040fe20003fc6270 */
[----:B------:R-:W1:Y:S01]  /*a060*/  MUFU.TANH R20, R62 ;  /* 0x0000003e00147308 */ /* 0x000e620000002400 */
[----:B------:R-:W-:-:S02]  /*a070*/  ISETP.GE.AND P5, PT, R2, R239, PT ;  /* 0x000000ef0200720c */ /* 0x000fc40003fa6270 */
[C---:B------:R-:W-:Y:S02]  /*a080*/  ISETP.GE.AND P3, PT, R2.reuse, R238, PT ;  /* 0x000000ee0200720c */ /* 0x040fe40003f66270 */
[C---:B------:R-:W-:Y:S02]  /*a090*/  ISETP.GE.AND P1, PT, R2.reuse, R237, PT ;  /* 0x000000ed0200720c */ /* 0x040fe40003f26270 */
[C---:B------:R-:W-:Y:S01]  /*a0a0*/  ISETP.LT.OR P6, PT, R2.reuse, R236, P6 ;  /* 0x000000ec0200720c */ /* 0x040fe200037c1670 */
[----:B------:R-:W2:Y:S01]  /*a0b0*/  MUFU.TANH R22, R64 ;  /* 0x0000004000167308 */ /* 0x000ea20000002400 */
[C---:B------:R-:W-:Y:S02]  /*a0c0*/  ISETP.LT.OR P5, PT, R2.reuse, R235, P5 ;  /* 0x000000eb0200720c */ /* 0x040fe40002fa1670 */
[C---:B------:R-:W-:Y:S02]  /*a0d0*/  ISETP.LT.OR P3, PT, R2.reuse, R234, P3 ;  /* 0x000000ea0200720c */ /* 0x040fe40001f61670 */
[----:B------:R-:W-:-:S02]  /*a0e0*/  ISETP.LT.OR P1, PT, R2, R232, P1 ;  /* 0x000000e80200720c */ /* 0x000fc40000f21670 */
[----:B------:R-:W-:Y:S01]  /*a0f0*/  IADD3 R2, R0, 0x21, RZ ;  /* 0x0000002100027810 */ /* 0x000fe20007ffe0ff */
[----:B------:R-:W2:Y:S01]  /*a100*/  MUFU.TANH R66, R66 ;  /* 0x0000004200427308 */ /* 0x000ea20000002400 */
[----:B---3--:R-:W-:Y:S02]  /*a110*/  FSEL R29, R53, -INF , !P0 ;  /* 0xff800000351d7808 */ /* 0x008fe40004000000 */
[----:B-1----:R-:W-:Y:S02]  /*a120*/  FSEL R31, R31, -INF , !P4 ;  /* 0xff8000001f1f7808 */ /* 0x002fe40006000000 */
[----:B------:R-:W-:Y:S02]  /*a130*/  FSEL R246, R4, -INF , !P2 ;  /* 0xff80000004f67808 */ /* 0x000fe40005000000 */
[----:B------:R-:W-:Y:S01]  /*a140*/  FSEL R27, R27, -INF , !P6 ;  /* 0xff8000001b1b7808 */ /* 0x000fe20007000000 */
[----:B------:R-:W1:Y:S01]  /*a150*/  MUFU.TANH R17, R63 ;  /* 0x0000003f00117308 */ /* 0x000e620000002400 */
[----:B------:R-:W-:-:S02]  /*a160*/  ISETP.GE.AND P0, PT, R2, R240, PT ;  /* 0x000000f00200720c */ /* 0x000fc40003f06270 */
[C---:B------:R-:W-:Y:S02]  /*a170*/  ISETP.GE.AND P4, PT, R2.reuse, R239, PT ;  /* 0x000000ef0200720c */ /* 0x040fe40003f86270 */
[C---:B------:R-:W-:Y:S02]  /*a180*/  ISETP.GE.AND P2, PT, R2.reuse, R238, PT ;  /* 0x000000ee0200720c */ /* 0x040fe40003f46270 */
[C---:B------:R-:W-:Y:S01]  /*a190*/  ISETP.GE.AND P6, PT, R2.reuse, R237, PT ;  /* 0x000000ed0200720c */ /* 0x040fe20003fc6270 */
[----:B------:R-:W3:Y:S01]  /*a1a0*/  MUFU.TANH R19, R65 ;  /* 0x0000004100137308 */ /* 0x000ee20000002400 */
[C---:B------:R-:W-:Y:S02]  /*a1b0*/  ISETP.LT.OR P0, PT, R2.reuse, R236, P0 ;  /* 0x000000ec0200720c */ /* 0x040fe40000701670 */
[C---:B------:R-:W-:Y:S02]  /*a1c0*/  ISETP.LT.OR P4, PT, R2.reuse, R235, P4 ;  /* 0x000000eb0200720c */ /* 0x040fe40002781670 */
[----:B------:R-:W-:-:S02]  /*a1d0*/  ISETP.LT.OR P2, PT, R2, R234, P2 ;  /* 0x000000ea0200720c */ /* 0x000fc40001741670 */
[----:B------:R-:W-:Y:S01]  /*a1e0*/  ISETP.LT.OR P6, PT, R2, R232, P6 ;  /* 0x000000e80200720c */ /* 0x000fe200037c1670 */
[----:B------:R-:W1:Y:S01]  /*a1f0*/  MUFU.TANH R67, R67 ;  /* 0x0000004300437308 */ /* 0x000e620000002400 */
[----:B------:R-:W-:Y:S02]  /*a200*/  IADD3 R2, R0, 0x28, RZ ;  /* 0x0000002800027810 */ /* 0x000fe40007ffe0ff */
[----:B------:R-:W-:Y:S01]  /*a210*/  FSEL R26, R3, -INF , !P5 ;  /* 0xff800000031a7808 */ /* 0x000fe20006800000 */
[----:B------:R-:W-:Y:S01]  /*a220*/  FMUL.FTZ R3, R211, c[0x0][0x2ec] ;  /* 0x0000bb00d3037a20 */ /* 0x000fe20000410000 */
[----:B----4-:R-:W-:Y:S02]  /*a230*/  FSEL R28, R28, -INF , !P3 ;  /* 0xff8000001c1c7808 */ /* 0x010fe40005800000 */
[----:B------:R-:W-:Y:S01]  /*a240*/  FSEL R245, R58, -INF , !P1 ;  /* 0xff8000003af57808 */ /* 0x000fe20004800000 */
[----:B------:R-:W4:Y:S01]  /*a250*/  MUFU.TANH R15, R136 ;  /* 0x00000088000f7308 */ /* 0x000f220000002400 */
        /* <DEDUP_REMOVED lines=8> */
[C---:B------:R-:W-:Y:S01]  /*a2e0*/  ISETP.LT.OR P1, PT, R2.reuse, R234, P1 ;  /* 0x000000ea0200720c */ /* 0x040fe20000f21670 */
[----:B------:R-:W1:Y:S01]  /*a2f0*/  MUFU.TANH R14, R138 ;  /* 0x0000008a000e7308 */ /* 0x000e620000002400 */
[----:B------:R-:W-:Y:S02]  /*a300*/  ISETP.LT.OR P0, PT, R2, R232, P0 ;  /* 0x000000e80200720c */ /* 0x000fe40000701670 */
[----:B------:R-:W-:Y:S02]  /*a310*/  IADD3 R2, R0, 0x29, RZ ;  /* 0x0000002900027810 */ /* 0x000fe40007ffe0ff */
[----:B------:R-:W-:Y:S02]  /*a320*/  FSEL R23, R23, -INF , !P4 ;  /* 0xff80000017177808 */ /* 0x000fe40006000000 */
[----:B--2---:R-:W-:Y:S01]  /*a330*/  FSEL R25, R25, -INF , !P2 ;  /* 0xff80000019197808 */ /* 0x004fe20005000000 */
[----:B------:R-:W2:Y:S01]  /*a340*/  MUFU.TANH R16, R204 ;  /* 0x000000cc00107308 */ /* 0x000ea20000002400 */
[----:B------:R-:W-:-:S02]  /*a350*/  FSEL R244, R59, -INF , !P6 ;  /* 0xff8000003bf47808 */ /* 0x000fc40007000000 */
[----:B------:R-:W-:Y:S02]  /*a360*/  FSEL R21, R21, -INF , !P5 ;  /* 0xff80000015157808 */ /* 0x000fe40006800000 */
[C---:B------:R-:W-:Y:S02]  /*a370*/  ISETP.GE.AND P4, PT, R2.reuse, R240, PT ;  /* 0x000000f00200720c */ /* 0x040fe40003f86270 */
[C---:B------:R-:W-:Y:S01]  /*a380*/  ISETP.GE.AND P2, PT, R2.reuse, R239, PT ;  /* 0x000000ef0200720c */ /* 0x040fe20003f46270 */
[----:B------:R-:W1:Y:S01]  /*a390*/  MUFU.TANH R206, R206 ;  /* 0x000000ce00ce7308 */ /* 0x000e620000002400 */
[C---:B------:R-:W-:Y:S02]  /*a3a0*/  ISETP.GE.AND P6, PT, R2.reuse, R238, PT ;  /* 0x000000ee0200720c */ /* 0x040fe40003fc6270 */
[C---:B------:R-:W-:Y:S02]  /*a3b0*/  ISETP.GE.AND P5, PT, R2.reuse, R237, PT ;  /* 0x000000ed0200720c */ /* 0x040fe40003fa6270 */
[----:B------:R-:W-:-:S02]  /*a3c0*/  ISETP.LT.OR P4, PT, R2, R236, P4 ;  /* 0x000000ec0200720c */ /* 0x000fc40002781670 */
[C---:B------:R-:W-:Y:S01]  /*a3d0*/  ISETP.LT.OR P2, PT, R2.reuse, R235, P2 ;  /* 0x000000eb0200720c */ /* 0x040fe20001741670 */
[----:B------:R1:W1:Y:S01]  /*a3e0*/  MUFU.TANH R7, R10 ;  /* 0x0000000a00077308 */ /* 0x0002620000002400 */
[C---:B------:R-:W-:Y:S02]  /*a3f0*/  ISETP.LT.OR P6, PT, R2.reuse, R234, P6 ;  /* 0x000000ea0200720c */ /* 0x040fe400037c1670 */
[----:B------:R-:W-:Y:S02]  /*a400*/  ISETP.LT.OR P5, PT, R2, R232, P5 ;  /* 0x000000e80200720c */ /* 0x000fe40002fa1670 */
[----:B------:R-:W-:Y:S02]  /*a410*/  IADD3 R2, R0, 0x30, RZ ;  /* 0x0000003000027810 */ /* 0x000fe40007ffe0ff */
[----:B------:R-:W-:Y:S01]  /*a420*/  FSEL R20, R20, -INF , !P3 ;  /* 0xff80000014147808 */ /* 0x000fe20005800000 */
[----:B------:R-:W2:Y:S01]  /*a430*/  MUFU.TANH R139, R139 ;  /* 0x0000008b008b7308 */ /* 0x000ea20000002400 */
[----:B------:R-:W-:-:S02]  /*a440*/  FSEL R22, R22, -INF , !P1 ;  /* 0xff80000016167808 */ /* 0x000fc40004800000 */
[----:B------:R-:W-:Y:S02]  /*a450*/  FSEL R243, R66, -INF , !P0 ;  /* 0xff80000042f37808 */ /* 0x000fe40004000000 */
[----:B------:R-:W-:Y:S02]  /*a460*/  FSEL R18, R18, -INF , !P4 ;  /* 0xff80000012127808 */ /* 0x000fe40006000000 */
[C---:B------:R-:W-:Y:S01]  /*a470*/  ISETP.GE.AND P3, PT, R2.reuse, R240, PT ;  /* 0x000000f00200720c */ /* 0x040fe20003f66270 */
[----:B------:R-:W2:Y:S01]  /*a480*/  MUFU.TANH R12, R205 ;  /* 0x000000cd000c7308 */ /* 0x000ea20000002400 */
[----:B------:R-:W-:Y:S01]  /*a490*/  ISETP.GE.AND P1, PT, R2, R239, PT ;  /* 0x000000ef0200720c */ /* 0x000fe20003f26270 */
[----:B-1----:R-:W-:Y:S01]  /*a4a0*/  FMUL.FTZ R10, R208, c[0x0][0x2ec] ;  /* 0x0000bb00d00a7a20 */ /* 0x002fe20000410000 */
[C---:B------:R-:W-:Y:S02]  /*a4b0*/  ISETP.GE.AND P0, PT, R2.reuse, R238, PT ;  /* 0x000000ee0200720c */ /* 0x040fe40003f06270 */
[----:B------:R-:W-:-:S02]  /*a4c0*/  ISETP.GE.AND P4, PT, R2, R237, PT ;  /* 0x000000ed0200720c */ /* 0x000fc40003f86270 */
[C---:B------:R-:W-:Y:S01]  /*a4d0*/  ISETP.LT.OR P3, PT, R2.reuse, R236, P3 ;  /* 0x000000ec0200720c */ /* 0x040fe20001f61670 */
[----:B------:R-:W1:Y:S01]  /*a4e0*/  MUFU.TANH R207, R207 ;  /* 0x000000cf00cf7308 */ /* 0x000e620000002400 */
[C---:B------:R-:W-:Y:S02]  /*a4f0*/  ISETP.LT.OR P1, PT, R2.reuse, R235, P1 ;  /* 0x000000eb0200720c */ /* 0x040fe40000f21670 */
[C---:B------:R-:W-:Y:S02]  /*a500*/  ISETP.LT.OR P0, PT, R2.reuse, R234, P0 ;  /* 0x000000ea0200720c */ /* 0x040fe40000701670 */
[----:B------:R-:W-:Y:S02]  /*a510*/  ISETP.LT.OR P4, PT, R2, R232, P4 ;  /* 0x000000e80200720c */ /* 0x000fe40002781670 */
[----:B------:R-:W-:Y:S01]  /*a520*/  IADD3 R2, R0, 0x31, RZ ;  /* 0x0000003100027810 */ /* 0x000fe20007ffe0ff */
[----:B------:R-:W1:Y:S01]  /*a530*/  MUFU.TANH R8, R8 ;  /* 0x0000000800087308 */ /* 0x000e620000002400 */
[----:B------:R-:W-:-:S02]  /*a540*/  FSEL R17, R17, -INF , !P2 ;  /* 0xff80000011117808 */ /* 0x000fc40005000000 */
[----:B---3--:R-:W-:Y:S02]  /*a550*/  FSEL R19, R19, -INF , !P6 ;  /* 0xff80000013137808 */ /* 0x008fe40007000000 */
[----:B------:R-:W-:Y:S02]  /*a560*/  FSEL R242, R67, -INF , !P5 ;  /* 0xff80000043f27808 */ /* 0x000fe40006800000 */
[----:B----4-:R-:W-:Y:S01]  /*a570*/  FSEL R15, R15, -INF , !P3 ;  /* 0xff8000000f0f7808 */ /* 0x010fe20005800000 */
[----:B------:R3:W-:Y:S01]  /*a580*/  MUFU.TANH R5, R9 ;  /* 0x0000000900057308 */ /* 0x0007e20000002400 */
[C---:B------:R-:W-:Y:S02]  /*a590*/  ISETP.GE.AND P2, PT, R2.reuse, R240, PT ;  /* 0x000000f00200720c */ /* 0x040fe40003f46270 */
[C---:B------:R-:W-:Y:S02]  /*a5a0*/  ISETP.GE.AND P6, PT, R2.reuse, R239, PT ;  /* 0x000000ef0200720c */ /* 0x040fe40003fc6270 */
[----:B------:R-:W-:-:S02]  /*a5b0*/  ISETP.GE.AND P5, PT, R2, R238, PT ;  /* 0x000000ee0200720c */ /* 0x000fc40003fa6270 */
[C---:B------:R-:W-:Y:S01]  /*a5c0*/  ISETP.GE.AND P3, PT, R2.reuse, R237, PT ;  /* 0x000000ed0200720c */ /* 0x040fe20003f66270 */
[----:B------:R4:W-:Y:S01]  /*a5d0*/  MUFU.TANH R6, R11 ;  /* 0x0000000b00067308 */ /* 0x0009e20000002400 */
[C---:B------:R-:W-:Y:S02]  /*a5e0*/  ISETP.LT.OR P2, PT, R2.reuse, R236, P2 ;  /* 0x000000ec0200720c */ /* 0x040fe40001741670 */
[C---:B------:R-:W-:Y:S02]  /*a5f0*/  ISETP.LT.OR P6, PT, R2.reuse, R235, P6 ;  /* 0x000000eb0200720c */ /* 0x040fe400037c1670 */
[C---:B------:R-:W-:Y:S02]  /*a600*/  ISETP.LT.OR P5, PT, R2.reuse, R234, P5 ;  /* 0x000000ea0200720c */ /* 0x040fe40002fa1670 */
[----:B------:R-:W-:Y:S01]  /*a610*/  ISETP.LT.OR P3, PT, R2, R232, P3 ;  /* 0x000000e80200720c */ /* 0x000fe20001f61670 */
[----:B---3--:R-:W-:Y:S01]  /*a620*/  FMUL.FTZ R9, R209, c[0x0][0x2ec] ;  /* 0x0000bb00d1097a20 */ /* 0x008fe20000410000 */
[----:B------:R-:W-:Y:S01]  /*a630*/  IADD3 R2, R0, 0x38, RZ ;  /* 0x0000003800027810 */ /* 0x000fe20007ffe0ff */
[----:B------:R-:W3:Y:S01]  /*a640*/  MUFU.TANH R10, R10 ;  /* 0x0000000a000a7308 */ /* 0x000ee20000002400 */
[----:B------:R-:W-:-:S02]  /*a650*/  FSEL R14, R14, -INF , !P1 ;  /* 0xff8000000e0e7808 */ /* 0x000fc40004800000 */
[----:B--2---:R-:W-:Y:S02]  /*a660*/  FSEL R16, R16, -INF , !P0 ;  /* 0xff80000010107808 */ /* 0x004fe40004000000 */
[----:B------:R-:W-:Y:S02]  /*a670*/  FSEL R206, R206, -INF , !P4 ;  /* 0xff800000cece7808 */ /* 0x000fe40006000000 */
[----:B------:R-:W-:Y:S01]  /*a680*/  FSEL R13, R13, -INF , !P2 ;  /* 0xff8000000d0d7808 */ /* 0x000fe20005000000 */
[----:B------:R-:W-:Y:S01]  /*a690*/  MUFU.TANH R9, R9 ;  /* 0x0000000900097308 */ /* 0x000fe20000002400 */
[C---:B------:R-:W-:Y:S02]  /*a6a0*/  ISETP.GE.AND P1, PT, R2.reuse, R240, PT ;  /* 0x000000f00200720c */ /* 0x040fe40003f26270 */
[C---:B------:R-:W-:Y:S02]  /*a6b0*/  ISETP.GE.AND P0, PT, R2.reuse, R239, PT ;  /* 0x000000ef0200720c */ /* 0x040fe40003f06270 */
[----:B------:R-:W-:-:S02]  /*a6c0*/  ISETP.GE.AND P4, PT, R2, R238, PT ;  /* 0x000000ee0200720c */ /* 0x000fc40003f86270 */
[C---:B------:R-:W-:Y:S01]  /*a6d0*/  ISETP.GE.AND P2, PT, R2.reuse, R237, PT ;  /* 0x000000ed0200720c */ /* 0x040fe20003f46270 */
[----:B------:R-:W-:Y:S01]  /*a6e0*/  MUFU.TANH R3, R3 ;  /* 0x0000000300037308 */ /* 0x000fe20000002400 */
[C---:B------:R-:W-:Y:S02]  /*a6f0*/  ISETP.LT.OR P1, PT, R2.reuse, R236, P1 ;  /* 0x000000ec0200720c */ /* 0x040fe40000f21670 */
[C---:B------:R-:W-:Y:S02]  /*a700*/  ISETP.LT.OR P0, PT, R2.reuse, R235, P0 ;  /* 0x000000eb0200720c */ /* 0x040fe40000701670 */
[C---:B------:R-:W-:Y:S02]  /*a710*/  ISETP.LT.OR P4, PT, R2.reuse, R234, P4 ;  /* 0x000000ea0200720c */ /* 0x040fe40002781670 */
[----:B------:R-:W-:Y:S01]  /*a720*/  ISETP.LT.OR P2, PT, R2, R232, P2 ;  /* 0x000000e80200720c */ /* 0x000fe20001741670 */
[----:B------:R-:W-:Y:S01]  /*a730*/  FMUL.FTZ R2, R210, c[0x0][0x2ec] ;  /* 0x0000bb00d2027a20 */ /* 0x000fe20000410000 */
[----:B------:R-:W-:-:S02]  /*a740*/  FSEL R7, R7, -INF , !P0 ;  /* 0xff80000007077808 */ /* 0x000fc40004000000 */
[----:B------:R-:W-:Y:S02]  /*a750*/  PLOP3.LUT P0, PT, PT, PT, UP0, 0x80, 0x0 ;  /* 0x000000000000781c */ /* 0x000fe40003f0f008 */
[----:B------:R-:W-:Y:S01]  /*a760*/  IADD3 R0, R0, 0x39, RZ ;  /* 0x0000003900007810 */ /* 0x000fe20007ffe0ff */
[----:B------:R-:W2:Y:S01]  /*a770*/  MUFU.TANH R2, R2 ;  /* 0x0000000200027308 */ /* 0x000ea20000002400 */
[----:B----4-:R-:W-:Y:S02]  /*a780*/  FSEL R11, R139, -INF , !P6 ;  /* 0xff8000008b0b7808 */ /* 0x010fe40007000000 */
[----:B------:R-:W-:Y:S02]  /*a790*/  FSEL R12, R12, -INF , !P5 ;  /* 0xff8000000c0c7808 */ /* 0x000fe40006800000 */
[----:B-1----:R-:W-:Y:S02]  /*a7a0*/  FSEL R207, R207, -INF , !P3 ;  /* 0xff800000cfcf7808 */ /* 0x002fe40005800000 */
[----:B------:R-:W-:Y:S01]  /*a7b0*/  FSEL R8, R8, -INF , !P1 ;  /* 0xff80000008087808 */ /* 0x000fe20004800000 */
[----:B------:R-:W-:Y:S01]  /*a7c0*/  BAR.SYNC.DEFER_BLOCKING 0x0 ;  /* 0x0000000000007b1d */ /* 0x000fe20000010000 */
        /* <DEDUP_REMOVED lines=8> */
[----:B---3--:R-:W-:Y:S02]  /*a850*/  FSEL R10, R10, -INF , !P4 ;  /* 0xff8000000a0a7808 */ /* 0x008fe40006000000 */
[----:B--2---:R-:W-:Y:S02]  /*a860*/  FSEL R205, R2, -INF , !P2 ;  /* 0xff80000002cd7808 */ /* 0x004fe40005000000 */
        /* <DEDUP_REMOVED lines=41> */
.L_x_479:
[----:B------:R-:W2:Y:S04]  /*ab00*/  LDL.LU R56, [R1+0x38] ;  /* 0x0000380001387983 */ /* 0x000ea80000300800 */
[----:B------:R-:W3:Y:S04]  /*ab10*/  LDL.LU R57, [R1+0x3c] ;  /* 0x00003c0001397983 */ /* 0x000ee80000300800 */
[----:B------:R-:W4:Y:S01]  /*ab20*/  LDL.LU R59, [R1+0x40] ;  /* 0x00004000013b7983 */ /* 0x000f220000300800 */
[----:B------:R-:W-:-:S02]  /*ab30*/  FMNMX.FTZ R0, R135, R34, !PT ;  /* 0x0000002287007209 */ /* 0x000fc40007810000 */
[----:B------:R-:W-:Y:S01]  /*ab40*/  MOV R58, R252 ;  /* 0x000000fc003a7202 */ /* 0x000fe20000000f00 */
[----:B------:R-:W-:Y:S01]  /*ab50*/  STL [R1+0xa8], R221 ;  /* 0x0000a8dd01007387 */ /* 0x000fe20000100800 */
[----:B------:R-:W-:-:S03]  /*ab60*/  FMNMX.FTZ R0, R51, R0, !PT ;  /* 0x0000000033007209 */ /* 0x000fc60007810000 */
        /* <DEDUP_REMOVED lines=9> */
[----:B------:R-:W-:-:S04]  /*ac00*/  FMNMX.FTZ R0, R33, R0, !PT ;  /* 0x0000000021007209 */ /* 0x000fc80007810000 */
[----:B------:R-:W-:-:S04]  /*ac10*/  FMNMX.FTZ R0, R30, R0, !PT ;  /* 0x000000001e007209 */ /* 0x000fc80007810000 */
[----:B------:R-:W-:-:S04]  /*ac20*/  FMNMX.FTZ R0, R27, R0, !PT ;  /* 0x000000001b007209 */ /* 0x000fc80007810000 */
[----:B------:R-:W-:-:S04]  /*ac30*/  FMNMX.FTZ R0, R24, R0, !PT ;  /* 0x0000000018007209 */ /* 0x000fc80007810000 */
[----:B-1----:R-:W-:Y:S02]  /*ac40*/  FMNMX.FTZ R2, R21, R0, !PT ;  /* 0x0000000015027209 */ /* 0x002fe40007810000 */
        /* <DEDUP_REMOVED lines=28> */
[----:B-1----:R-:W-:Y:S02]  /*ae10*/  FMNMX.FTZ R0, R0, R4, !PT ;  /* 0x0000000400007209 */ /* 0x002fe40007810000 */
[----:B------:R-:W-:-:S02]  /*ae20*/  FMNMX.FTZ R2, R22, R2, !PT ;  /* 0x0000000216027209 */ /* 0x000fc40007810000 */
[----:B------:R-:W-:Y:S01]  /*ae30*/  FMNMX.FTZ R3, R14, R3, !PT ;  /* 0x000000030e037209 */ /* 0x000fe20007810000 */
[----:B------:R-:W1:Y:S01]  /*ae40*/  SHFL.BFLY PT, R53, R0, 0x1, 0x1f ;  /* 0x0c201f0000357f89 */ /* 0x000e6200000e0000 */
[----:B------:R-:W-:Y:S02]  /*ae50*/  FMNMX.FTZ R2, R19, R2, !PT ;  /* 0x0000000213027209 */ /* 0x000fe40007810000 */
[----:B------:R-:W-:Y:S02]  /*ae60*/  FMNMX.FTZ R3, R11, R3, !PT ;  /* 0x000000030b037209 */ /* 0x000fe40007810000 */
[----:B------:R-:W-:Y:S02]  /*ae70*/  FMNMX.FTZ R4, R16, R2, !PT ;  /* 0x0000000210047209 */ /* 0x000fe40007810000 */
[----:B------:R-:W-:Y:S02]  /*ae80*/  FMNMX.FTZ R3, R7, R3, !PT ;  /* 0x0000000307037209 */ /* 0x000fe40007810000 */
[----:B------:R-:W-:-:S02]  /*ae90*/  FMNMX.FTZ R4, R12, R4, !PT ;  /* 0x000000040c047209 */ /* 0x000fc40007810000 */
[----:B------:R-:W-:Y:S02]  /*aea0*/  FMNMX.FTZ R2, R6, R3, !PT ;  /* 0x0000000306027209 */ /* 0x000fe40007810000 */
[----:B------:R-:W-:-:S03]  /*aeb0*/  FMNMX.FTZ R4, R10, R4, !PT ;  /* 0x000000040a047209 */ /* 0x000fc60007810000 */
[----:B------:R-:W1:Y:S01]  /*aec0*/  SHFL.BFLY PT, R3, R2, 0x2, 0x1f ;  /* 0x0c401f0002037f89 */ /* 0x000e6200000e0000 */
[----:B------:R-:W-:Y:S02]  /*aed0*/  FMNMX.FTZ R4, R9, R4, !PT ;  /* 0x0000000409047209 */ /* 0x000fe40007810000 */
[----:B-1----:R-:W-:-:S03]  /*aee0*/  FMNMX.FTZ R252, R0, R53, !PT ;  /* 0x0000003500fc7209 */ /* 0x002fc60007810000 */
[----:B------:R-:W1:Y:S01]  /*aef0*/  SHFL.BFLY PT, R53, R4, 0x2, 0x1f ;  /* 0x0c401f0004357f89 */ /* 0x000e6200000e0000 */
[C---:B------:R-:W-:Y:S01]  /*af00*/  FSETP.NEU.FTZ.AND P3, PT, R252.reuse, -INF , PT ;  /* 0xff800000fc00780b */ /* 0x040fe20003f7d000 */
[----:B------:R-:W-:-:S05]  /*af10*/  FMUL.FTZ R0, R252, c[0x0][0x23c] ;  /* 0x00008f00fc007a20 */ /* 0x000fca0000410000 */
[----:B------:R-:W-:-:S05]  /*af20*/  FSEL R0, R0, RZ, P3 ;  /* 0x000000ff00007208 */ /* 0x000fca0001800000 */
[--C-:B------:R-:W-:Y:S01]  /*af30*/  FFMA.FTZ R138, R33, c[0x0][0x23c], -R0.reuse ;  /* 0x00008f00218a7a23 */ /* 0x100fe20000010800 */
[----:B------:R-:W-:Y:S01]  /*af40*/  FMNMX.FTZ R3, R2, R3, !PT ;  /* 0x0000000302037209 */ /* 0x000fe20007810000 */
[--C-:B------:R-:W-:Y:S02]  /*af50*/  FFMA.FTZ R34, R34, c[0x0][0x23c], -R0.reuse ;  /* 0x00008f0022227a23 */ /* 0x100fe40000010800 */
[--C-:B------:R-:W-:Y:S02]  /*af60*/  FFMA.FTZ R51, R51, c[0x0][0x23c], -R0.reuse ;  /* 0x00008f0033337a23 */ /* 0x100fe40000010800 */
[--C-:B------:R-:W-:Y:S02]  /*af70*/  FFMA.FTZ R48, R48, c[0x0][0x23c], -R0.reuse ;  /* 0x00008f0030307a23 */ /* 0x100fe40000010800 */
[--C-:B------:R-:W-:Y:S02]  /*af80*/  FFMA.FTZ R45, R45, c[0x0][0x23c], -R0.reuse ;  /* 0x00008f002d2d7a23 */ /* 0x100fe40000010800 */
[--C-:B------:R-:W-:Y:S01]  /*af90*/  FFMA.FTZ R64, R42, c[0x0][0x23c], -R0.reuse ;  /* 0x00008f002a407a23 */ /* 0x100fe20000010800 */
[----:B-1----:R-:W-:Y:S01]  /*afa0*/  FMNMX.FTZ R2, R4, R53, !PT ;  /* 0x0000003504027209 */ /* 0x002fe20007810000 */
[--C-:B------:R-:W-:Y:S01]  /*afb0*/  FFMA.FTZ R65, R38, c[0x0][0x23c], -R0.reuse ;  /* 0x00008f0026417a23 */ /* 0x100fe20000010800 */
[----:B------:R-:W1:Y:S01]  /*afc0*/  SHFL.BFLY PT, R4, R3, 0x1, 0x1f ;  /* 0x0c201f0003047f89 */ /* 0x000e6200000e0000 */
[--C-:B------:R-:W-:Y:S01]  /*afd0*/  FFMA.FTZ R33, R30, c[0x0][0x23c], -R0.reuse ;  /* 0x00008f001e217a23 */ /* 0x100fe20000010800 */
[----:B------:R1:W-:Y:S01]  /*afe0*/  MUFU.EX2 R53, R34 ;  /* 0x0000002200357308 */ /* 0x0003e20000000800 */
[----:B------:R-:W-:-:S02]  /*aff0*/  FFMA.FTZ R27, R27, c[0x0][0x23c], -R0 ;  /* 0x00008f001b1b7a23 */ /* 0x000fc40000010800 */
[--C-:B------:R-:W-:Y:S02]  /*b000*/  FFMA.FTZ R221, R24, c[0x0][0x23c], -R0.reuse ;  /* 0x00008f0018dd7a23 */ /* 0x100fe40000010800 */
[--C-:B------:R-:W-:Y:S02]  /*b010*/  FFMA.FTZ R220, R21, c[0x0][0x23c], -R0.reuse ;  /* 0x00008f0015dc7a23 */ /* 0x100fe40000010800 */
[--C-:B------:R-:W-:Y:S02]  /*b020*/  FFMA.FTZ R219, R18, c[0x0][0x23c], -R0.reuse ;  /* 0x00008f0012db7a23 */ /* 0x100fe40000010800 */
[--C-:B------:R-:W-:Y:S02]  /*b030*/  FFMA.FTZ R62, R15, c[0x0][0x23c], -R0.reuse ;  /* 0x00008f000f3e7a23 */ /* 0x100fe40000010800 */
[--C-:B------:R-:W-:Y:S02]  /*b040*/  FFMA.FTZ R60, R13, c[0x0][0x23c], -R0.reuse ;  /* 0x00008f000d3c7a23 */ /* 0x100fe40000010800 */
[----:B------:R-:W-:-:S02]  /*b050*/  FFMA.FTZ R61, R8, c[0x0][0x23c], -R0 ;  /* 0x00008f00083d7a23 */ /* 0x000fc40000010800 */
[----:B------:R-:W-:Y:S02]  /*b060*/  FFMA.FTZ R136, R5, c[0x0][0x23c], -R0 ;  /* 0x00008f0005887a23 */ /* 0x000fe40000010800 */
[----:B------:R-:W1:Y:S02]  /*b070*/  SHFL.BFLY PT, R0, R2, 0x1, 0x1f ;  /* 0x0c201f0002007f89 */ /* 0x000e6400000e0000 */
[----:B-1----:R-:W-:-:S04]  /*b080*/  FMNMX.FTZ R67, R3, R4, !PT ;  /* 0x0000000403437209 */ /* 0x002fc80007810000 */
[----:B------:R-:W-:Y:S01]  /*b090*/  FSETP.NEU.FTZ.AND P2, PT, R67, -INF , PT ;  /* 0xff8000004300780b */ /* 0x000fe20003f5d000 */
[----:B------:R-:W-:Y:S01]  /*b0a0*/  STL [R1+0x28], R67 ;  /* 0x0000284301007387 */ /* 0x000fe20000100800 */
[----:B------:R-:W-:Y:S02]  /*b0b0*/  FMNMX.FTZ R66, R2, R0, !PT ;  /* 0x0000000002427209 */ /* 0x000fe40007810000 */
[----:B------:R-:W-:-:S03]  /*b0c0*/  FMNMX.FTZ R0, R132, R54, !PT ;  /* 0x0000003684007209 */ /* 0x000fc60007810000 */
[----:B------:R3:W-:Y:S01]  /*b0d0*/  STL [R1+0x2c], R66 ;  /* 0x00002c4201007387 */ /* 0x0007e20000100800 */
[----:B------:R-:W-:Y:S01]  /*b0e0*/  FMNMX.FTZ R2, R241, R0, !PT ;  /* 0x00000000f1027209 */ /* 0x000fe20007810000 */
[----:B------:R-:W-:-:S03]  /*b0f0*/  FMUL.FTZ R0, R67, c[0x0][0x23c] ;  /* 0x00008f0043007a20 */ /* 0x000fc60000410000 */
[----:B------:R-:W-:Y:S02]  /*b100*/  FMNMX.FTZ R2, R231, R2, !PT ;  /* 0x00000002e7027209 */ /* 0x000fe40007810000 */
[----:B------:R-:W-:Y:S02]  /*b110*/  FSEL R0, R0, RZ, P2 ;  /* 0x000000ff00007208 */ /* 0x000fe40001000000 */
[----:B------:R-:W-:-:S03]  /*b120*/  FMNMX.FTZ R2, R55, R2, !PT ;  /* 0x0000000237027209 */ /* 0x000fc60007810000 */
[--C-:B------:R-:W-:Y:S01]  /*b130*/  FFMA.FTZ R218, R23, c[0x0][0x23c], -R0.reuse ;  /* 0x00008f0017da7a23 */ /* 0x100fe20000010800 */
[----:B------:R-:W-:Y:S01]  /*b140*/  MOV R23, R66 ;  /* 0x0000004200177202 */ /* 0x000fe20000000f00 */
[--C-:B------:R-:W-:Y:S01]  /*b150*/  FFMA.FTZ R251, R29, c[0x0][0x23c], -R0.reuse ;  /* 0x00008f001dfb7a23 */ /* 0x100fe20000010800 */
[----:B------:R-:W-:Y:S01]  /*b160*/  MOV R29, R67 ;  /* 0x00000043001d7202 */ /* 0x000fe20000000f00 */
[--C-:B------:R-:W-:Y:S01]  /*b170*/  FFMA.FTZ R13, R47, c[0x0][0x23c], -R0.reuse ;  /* 0x00008f002f0d7a23 */ /* 0x100fe20000010800 */
[----:B------:R-:W-:Y:S01]  /*b180*/  FMNMX.FTZ R2, R249, R2, !PT ;  /* 0x00000002f9027209 */ /* 0x000fe20007810000 */
[--C-:B------:R-:W-:Y:S01]  /*b190*/  FFMA.FTZ R37, R37, c[0x0][0x23c], -R0.reuse ;  /* 0x00008f0025257a23 */ /* 0x100fe20000010800 */
[----:B------:R-:W-:Y:S01]  /*b1a0*/  FSETP.NEU.FTZ.AND P1, PT, R23, -INF , PT ;  /* 0xff8000001700780b */ /* 0x000fe20003f3d000 */
[--C-:B------:R-:W-:Y:S01]  /*b1b0*/  FFMA.FTZ R50, R50, c[0x0][0x23c], -R0.reuse ;  /* 0x00008f0032327a23 */ /* 0x100fe20000010800 */
[----:B------:R-:W-:Y:S01]  /*b1c0*/  FMNMX.FTZ R2, R248, R2, !PT ;  /* 0x00000002f8027209 */ /* 0x000fe20007810000 */
[--C-:B------:R-:W-:Y:S01]  /*b1d0*/  FFMA.FTZ R8, R44, c[0x0][0x23c], -R0.reuse ;  /* 0x00008f002c087a23 */ /* 0x100fe20000010800 */
[----:B------:R-:W-:Y:S01]  /*b1e0*/  MOV R44, R65 ;  /* 0x00000041002c7202 */ /* 0x000fe20000000f00 */
        /* <DEDUP_REMOVED lines=13> */
[----:B------:R-:W-:Y:S01]  /*b2c0*/  MUFU.EX2 R24, R50 ;  /* 0x0000003200187308 */ /* 0x000fe20000000800 */
[----:B------:R-:W-:-:S02]  /*b2d0*/  FFMA.FTZ R139, R7, c[0x0][0x23c], -R0 ;  /* 0x00008f00078b7a23 */ /* 0x000fc40000010800 */
[--C-:B------:R-:W-:Y:S02]  /*b2e0*/  FFMA.FTZ R18, R6, c[0x0][0x23c], -R0.reuse ;  /* 0x00008f0006127a23 */ /* 0x100fe40000010800 */
[----:B------:R-:W-:Y:S01]  /*b2f0*/  IMAD.MOV.U32 R36, RZ, RZ, R137 ;  /* 0x000000ffff247224 */ /* 0x000fe200078e0089 */
[----:B------:R-:W-:Y:S02]  /*b300*/  MOV R34, R139 ;  /* 0x0000008b00227202 */ /* 0x000fe40000000f00 */
[----:B--2---:R-:W-:Y:S02]  /*b310*/  MOV R208, R56 ;  /* 0x0000003800d07202 */ /* 0x004fe40000000f00 */
[----:B------:R-:W-:Y:S01]  /*b320*/  MUFU.EX2 R56, R45 ;  /* 0x0000002d00387308 */ /* 0x000fe20000000800 */
[----:B---3--:R-:W-:Y:S01]  /*b330*/  MOV R66, R57 ;  /* 0x0000003900427202 */ /* 0x008fe20000000f00 */
[----:B----4-:R-:W-:Y:S02]  /*b340*/  IMAD.MOV.U32 R67, RZ, RZ, R59 ;  /* 0x000000ffff437224 */ /* 0x010fe400078e003b */
[----:B------:R-:W-:-:S04]  /*b350*/  FFMA.FTZ R59, R11, c[0x0][0x23c], -R0 ;  /* 0x00008f000b3b7a23 */ /* 0x000fc80000010800 */
[----:B------:R-:W1:Y:S01]  /*b360*/  MUFU.EX2 R57, R51 ;  /* 0x0000003300397308 */ /* 0x000e620000000800 */
[----:B------:R-:W-:-:S05]  /*b370*/  FMUL.FTZ R0, R23, c[0x0][0x23c] ;  /* 0x00008f0017007a20 */ /* 0x000fca0000410000 */
[----:B------:R-:W-:-:S05]  /*b380*/  FSEL R0, R0, RZ, P1 ;  /* 0x000000ff00007208 */ /* 0x000fca0000800000 */
[--C-:B------:R-:W-:Y:S02]  /*b390*/  FFMA.FTZ R11, R46, c[0x0][0x23c], -R0.reuse ;  /* 0x00008f002e0b7a23 */ /* 0x100fe40000010800 */
[--C-:B------:R-:W-:Y:S02]  /*b3a0*/  FFMA.FTZ R250, R43, c[0x0][0x23c], -R0.reuse ;  /* 0x00008f002bfa7a23 */ /* 0x100fe40000010800 */
[--C-:B------:R-:W-:Y:S01]  /*b3b0*/  FFMA.FTZ R5, R39, c[0x0][0x23c], -R0.reuse ;  /* 0x00008f0027057a23 */ /* 0x100fe20000010800 */
[----:B-1----:R-:W-:Y:S01]  /*b3c0*/  MOV R45, R57 ;  /* 0x00000039002d7202 */ /* 0x002fe20000000f00 */
[--C-:B------:R-:W-:Y:S01]  /*b3d0*/  FFMA.FTZ R6, R52, c[0x0][0x23c], -R0.reuse ;  /* 0x00008f0034067a23 */ /* 0x100fe20000010800 */
[----:B------:R-:W-:Y:S01]  /*b3e0*/  MUFU.EX2 R39, R48 ;  /* 0x0000003000277308 */ /* 0x000fe20000000800 */
[--C-:B------:R-:W-:Y:S01]  /*b3f0*/  FFMA.FTZ R7, R49, c[0x0][0x23c], -R0.reuse ;  /* 0x00008f0031077a23 */ /* 0x100fe20000010800 */
[----:B------:R-:W-:Y:S01]  /*b400*/  MOV R52, R18 ;  /* 0x0000001200347202 */ /* 0x000fe20000000f00 */
[--C-:B------:R-:W-:Y:S01]  /*b410*/  FFMA.FTZ R211, R40, c[0x0][0x23c], -R0.reuse ;  /* 0x00008f0028d37a23 */ /* 0x100fe20000010800 */
[----:B------:R-:W-:Y:S01]  /*b420*/  MOV R40, R138 ;  /* 0x0000008a00287202 */ /* 0x000fe20000000f00 */
[----:B------:R-:W-:-:S02]  /*b430*/  FFMA.FTZ R210, R35, c[0x0][0x23c], -R0 ;  /* 0x00008f0023d27a23 */ /* 0x000fc40000010800 */
[--C-:B------:R-:W-:Y:S01]  /*b440*/  FFMA.FTZ R209, R31, c[0x0][0x23c], -R0.reuse ;  /* 0x00008f001fd17a23 */ /* 0x100fe20000010800 */
[----:B------:R-:W-:Y:S01]  /*b450*/  MOV R31, R66 ;  /* 0x00000042001f7202 */ /* 0x000fe20000000f00 */
[--C-:B------:R-:W-:Y:S01]  /*b460*/  FFMA.FTZ R212, R28, c[0x0][0x23c], -R0.reuse ;  /* 0x00008f001cd47a23 */ /* 0x100fe20000010800 */
[----:B------:R-:W-:Y:S01]  /*b470*/  MUFU.EX2 R5, R5 ;  /* 0x0000000500057308 */ /* 0x000fe20000000800 */
[--C-:B------:R-:W-:Y:S01]  /*b480*/  FFMA.FTZ R15, R25, c[0x0][0x23c], -R0.reuse ;  /* 0x00008f00190f7a23 */ /* 0x100fe20000010800 */
[----:B------:R-:W-:Y:S01]  /*b490*/  MOV R25, R40 ;  /* 0x0000002800197202 */ /* 0x000fe20000000f00 */
[--C-:B------:R-:W-:Y:S02]  /*b4a0*/  FFMA.FTZ R14, R22, c[0x0][0x23c], -R0.reuse ;  /* 0x00008f00160e7a23 */ /* 0x100fe40000010800 */
[--C-:B------:R-:W-:Y:S02]  /*b4b0*/  FFMA.FTZ R38, R19, c[0x0][0x23c], -R0.reuse ;  /* 0x00008f0013267a23 */ /* 0x100fe40000010800 */
[--C-:B------:R-:W-:Y:S01]  /*b4c0*/  FFMA.FTZ R46, R16, c[0x0][0x23c], -R0.reuse ;  /* 0x00008f00102e7a23 */ /* 0x100fe20000010800 */
[----:B------:R-:W-:Y:S01]  /*b4d0*/  MUFU.EX2 R250, R250 ;  /* 0x000000fa00fa7308 */ /* 0x000fe20000000800 */
[----:B------:R-:W-:-:S02]  /*b4e0*/  FFMA.FTZ R12, R12, c[0x0][0x23c], -R0 ;  /* 0x00008f000c0c7a23 */ /* 0x000fc40000010800 */
[--C-:B------:R-:W-:Y:S02]  /*b4f0*/  FFMA.FTZ R10, R10, c[0x0][0x23c], -R0.reuse ;  /* 0x00008f000a0a7a23 */ /* 0x100fe40000010800 */
[----:B------:R-:W-:Y:S01]  /*b500*/  FFMA.FTZ R43, R9, c[0x0][0x23c], -R0 ;  /* 0x00008f00092b7a23 */ /* 0x000fe20000010800 */
[----:B------:R-:W-:Y:S01]  /*b510*/  FSEL R0, R252, RZ, P3 ;  /* 0x000000fffc007208 */ /* 0x000fe20001800000 */
[----:B------:R-:W-:Y:S01]  /*b520*/  IMAD.MOV.U32 R35, RZ, RZ, R67 ;  /* 0x000000ffff237224 */ /* 0x000fe200078e0043 */
[----:B------:R-:W-:Y:S03]  /*b530*/  MUFU.EX2 R9, R37 ;  /* 0x0000002500097308 */ /* 0x000fe60000000800 */
[----:B------:R-:W-:Y:S01]  /*b540*/  FADD.FTZ R2, R135, -R0 ;  /* 0x8000000087027221 */ /* 0x000fe20000010000 */
[----:B------:R-:W-:Y:S02]  /*b550*/  FMNMX.FTZ R0, R244, R3, !PT ;  /* 0x00000003f4007209 */ /* 0x000fe40007810000 */
[----:B------:R-:W-:Y:S01]  /*b560*/  MOV R135, R44 ;  /* 0x0000002c00877202 */ /* 0x000fe20000000f00 */
[----:B------:R-:W-:Y:S01]  /*b570*/  FMUL.FTZ R2, R2, c[0x0][0x23c] ;  /* 0x00008f0002027a20 */ /* 0x000fe20000410000 */
[----:B------:R-:W-:-:S04]  /*b580*/  FMNMX.FTZ R0, R243, R0, !PT ;  /* 0x00000000f3007209 */ /* 0x000fc80007810000 */
[----:B------:R-:W-:Y:S01]  /*b590*/  FMNMX.FTZ R3, R242, R0, !PT ;  /* 0x00000000f2037209 */ /* 0x000fe20007810000 */
[----:B------:R-:W1:Y:S01]  /*b5a0*/  MUFU.EX2 R2, R2 ;  /* 0x0000000200027308 */ /* 0x000e620000000800 */
[----:B------:R-:W-:Y:S02]  /*b5b0*/  FSEL R0, R29, RZ, P2 ;  /* 0x000000ff1d007208 */ /* 0x000fe40001000000 */
[----:B------:R-:W-:-:S03]  /*b5c0*/  FMNMX.FTZ R3, R206, R3, !PT ;  /* 0x00000003ce037209 */ /* 0x000fc60007810000 */
[----:B------:R-:W-:Y:S01]  /*b5d0*/  FADD.FTZ R0, R133, -R0 ;  /* 0x8000000085007221 */ /* 0x000fe20000010000 */
[----:B------:R-:W-:Y:S01]  /*b5e0*/  FMNMX.FTZ R3, R207, R3, !PT ;  /* 0x00000003cf037209 */ /* 0x000fe20007810000 */
[----:B------:R-:W-:Y:S02]  /*b5f0*/  IMAD.MOV.U32 R133, RZ, RZ, R36 ;  /* 0x000000ffff857224 */ /* 0x000fe400078e0024 */
[----:B------:R-:W-:Y:S01]  /*b600*/  FMUL.FTZ R0, R0, c[0x0][0x23c] ;  /* 0x00008f0000007a20 */ /* 0x000fe20000410000 */
[----:B------:R-:W-:-:S04]  /*b610*/  FMNMX.FTZ R3, R205, R3, !PT ;  /* 0x00000003cd037209 */ /* 0x000fc80007810000 */
[----:B------:R-:W-:Y:S01]  /*b620*/  FMNMX.FTZ R3, R204, R3, !PT ;  /* 0x00000003cc037209 */ /* 0x000fe20007810000 */
[-C--:B-1----:R-:W-:Y:S01]  /*b630*/  FFMA.FTZ R208, R208, R2.reuse, R53 ;  /* 0x00000002d0d07223 */ /* 0x082fe20000010035 */
[----:B------:R-:W1:Y:S01]  /*b640*/  MUFU.EX2 R0, R0 ;  /* 0x0000000000007308 */ /* 0x000e620000000800 */
[-C--:B------:R-:W-:Y:S02]  /*b650*/  FMUL.FTZ R168, R168, R2.reuse ;  /* 0x00000002a8a87220 */ /* 0x080fe40000410000 */
[----:B------:R-:W2:Y:S01]  /*b660*/  SHFL.BFLY PT, R4, R3, 0x2, 0x1f ;  /* 0x0c401f0003047f89 */ /* 0x000ea200000e0000 */
[-C--:B------:R-:W-:Y:S02]  /*b670*/  FMUL.FTZ R169, R169, R2.reuse ;  /* 0x00000002a9a97220 */ /* 0x080fe40000410000 */
[-C--:B------:R-:W-:Y:S02]  /*b680*/  FMUL.FTZ R16, R164, R2.reuse ;  /* 0x00000002a4107220 */ /* 0x080fe40000410000 */
[----:B------:R-:W-:Y:S01]  /*b690*/  FMUL.FTZ R17, R165, R2 ;  /* 0x00000002a5117220 */ /* 0x000fe20000410000 */
        /* <DEDUP_REMOVED lines=37> */
[----:B------:R-:W-:Y:S01]  /*b8f0*/  FMUL.FTZ R129, R129, R2 ;  /* 0x0000000281817220 */ /* 0x000fe20000410000 */
[----:B--2---:R-:W-:Y:S01]  /*b900*/  FMNMX.FTZ R2, R3, R4, !PT ;  /* 0x0000000403027209 */ /* 0x004fe20007810000 */
[----:B---3--:R-:W-:Y:S02]  /*b910*/  IMAD.MOV.U32 R13, RZ, RZ, R23 ;  /* 0x000000ffff0d7224 */ /* 0x008fe400078e0017 */
[-C--:B-1----:R-:W-:Y:S02]  /*b920*/  FMUL.FTZ R138, R86, R0.reuse ;  /* 0x00000000568a7220 */ /* 0x082fe40000410000 */
[----:B------:R-:W1:Y:S01]  /*b930*/  SHFL.BFLY PT, R3, R2, 0x1, 0x1f ;  /* 0x0c201f0002037f89 */ /* 0x000e6200000e0000 */
[----:B------:R-:W-:-:S02]  /*b940*/  FMUL.FTZ R170, R170, R0 ;  /* 0x00000000aaaa7220 */ /* 0x000fc40000410000 */
[-C--:B------:R-:W-:Y:S02]  /*b950*/  FMUL.FTZ R171, R171, R0.reuse ;  /* 0x00000000abab7220 */ /* 0x080fe40000410000 */
[-C--:B------:R-:W-:Y:S01]  /*b960*/  FMUL.FTZ R18, R166, R0.reuse ;  /* 0x00000000a6127220 */ /* 0x080fe20000410000 */
[----:B------:R-:W-:Y:S01]  /*b970*/  MOV R166, R25 ;  /* 0x0000001900a67202 */ /* 0x000fe20000000f00 */
[-C--:B------:R-:W-:Y:S02]  /*b980*/  FMUL.FTZ R19, R167, R0.reuse ;  /* 0x00000000a7137220 */ /* 0x080fe40000410000 */
[-C--:B------:R-:W-:Y:S01]  /*b990*/  FMUL.FTZ R162, R162, R0.reuse ;  /* 0x00000000a2a27220 */ /* 0x080fe20000410000 */
[----:B------:R2:W-:Y:S01]  /*b9a0*/  MUFU.EX2 R167, R8 ;  /* 0x0000000800a77308 */ /* 0x0005e20000000800 */
[-C--:B------:R-:W-:Y:S02]  /*b9b0*/  FMUL.FTZ R163, R163, R0.reuse ;  /* 0x00000000a3a37220 */ /* 0x080fe40000410000 */
[----:B------:R-:W-:-:S02]  /*b9c0*/  FMUL.FTZ R158, R158, R0 ;  /* 0x000000009e9e7220 */ /* 0x000fc40000410000 */
[-C--:B------:R-:W-:Y:S02]  /*b9d0*/  FMUL.FTZ R159, R159, R0.reuse ;  /* 0x000000009f9f7220 */ /* 0x080fe40000410000 */
[-C--:B------:R-:W-:Y:S02]  /*b9e0*/  FMUL.FTZ R154, R154, R0.reuse ;  /* 0x000000009a9a7220 */ /* 0x080fe40000410000 */
[-C--:B------:R-:W-:Y:S02]  /*b9f0*/  FMUL.FTZ R155, R155, R0.reuse ;  /* 0x000000009b9b7220 */ /* 0x080fe40000410000 */
[----:B------:R-:W-:Y:S01]  /*ba00*/  FMUL.FTZ R66, R150, R0 ;  /* 0x0000000096427220 */ /* 0x000fe20000410000 */
[----:B------:R-:W-:Y:S01]  /*ba10*/  MOV R150, R12 ;  /* 0x0000000c00967202 */ /* 0x000fe20000000f00 */
[-C--:B------:R-:W-:Y:S01]  /*ba20*/  FMUL.FTZ R67, R151, R0.reuse ;  /* 0x0000000097437220 */ /* 0x080fe20000410000 */
[----:B-1----:R-:W-:Y:S01]  /*ba30*/  FMNMX.FTZ R2, R2, R3, !PT ;  /* 0x0000000302027209 */ /* 0x002fe20007810000 */
[----:B------:R-:W-:Y:S01]  /*ba40*/  FMUL.FTZ R146, R146, R0 ;  /* 0x0000000092927220 */ /* 0x000fe20000410000 */
[----:B------:R-:W-:Y:S01]  /*ba50*/  MOV R6, R150 ;  /* 0x0000009600067202 */ /* 0x000fe20000000f00 */
[----:B------:R-:W-:Y:S01]  /*ba60*/  FMUL.FTZ R147, R147, R0 ;  /* 0x0000000093937220 */ /* 0x000fe20000410000 */
[----:B--2---:R-:W-:Y:S01]  /*ba70*/  MOV R8, R2 ;  /* 0x0000000200087202 */ /* 0x004fe20000000f00 */
[-C--:B------:R-:W-:Y:S01]  /*ba80*/  FMUL.FTZ R142, R142, R0.reuse ;  /* 0x000000008e8e7220 */ /* 0x080fe20000410000 */
[----:B------:R1:W-:Y:S01]  /*ba90*/  STL [R1+0x24], R2 ;  /* 0x0000240201007387 */ /* 0x0003e20000100800 */
[----:B------:R-:W-:Y:S01]  /*baa0*/  FMUL.FTZ R143, R143, R0 ;  /* 0x000000008f8f7220 */ /* 0x000fe20000410000 */
[----:B------:R-:W-:Y:S01]  /*bab0*/  MOV R12, R38 ;  /* 0x00000026000c7202 */ /* 0x000fe20000000f00 */
[-C--:B------:R-:W-:Y:S01]  /*bac0*/  FMUL.FTZ R50, R70, R0.reuse ;  /* 0x0000000046327220 */ /* 0x080fe20000410000 */
        /* <DEDUP_REMOVED lines=11> */
[----:B------:R-:W-:Y:S01]  /*bb80*/  FMUL.FTZ R99, R99, R0 ;  /* 0x0000000063637220 */ /* 0x000fe20000410000 */
[----:B------:R-:W-:Y:S01]  /*bb90*/  MOV R10, R42 ;  /* 0x0000002a000a7202 */ /* 0x000fe20000000f00 */
[----:B------:R-:W-:Y:S01]  /*bba0*/  FMUL.FTZ R102, R102, R0 ;  /* 0x0000000066667220 */ /* 0x000fe20000410000 */
[----:B------:R-:W-:Y:S01]  /*bbb0*/  MOV R69, R46 ;  /* 0x0000002e00457202 */ /* 0x000fe20000000f00 */
        /* <DEDUP_REMOVED lines=8> */
[----:B------:R-:W-:Y:S01]  /*bc40*/  FFMA.FTZ R86, R31, R0, R9 ;  /* 0x000000001f567223 */ /* 0x000fe20000010009 */
[----:B------:R-:W-:Y:S01]  /*bc50*/  FSEL R0, R13, RZ, P1 ;  /* 0x000000ff0d007208 */ /* 0x000fe20000800000 */
[----:B------:R-:W-:Y:S01]  /*bc60*/  IMAD.MOV.U32 R164, RZ, RZ, R52 ;  /* 0x000000ffffa47224 */ /* 0x000fe200078e0034 */
[----:B------:R-:W-:Y:S01]  /*bc70*/  FSETP.NEU.FTZ.AND P1, PT, R8, -INF , PT ;  /* 0xff8000000800780b */ /* 0x000fe20003f3d000 */
[----:B------:R-:W-:Y:S01]  /*bc80*/  IMAD.MOV.U32 R70, RZ, RZ, R43 ;  /* 0x000000ffff467224 */ /* 0x000fe200078e002b */
[----:B------:R-:W-:Y:S01]  /*bc90*/  MOV R52, R41 ;  /* 0x0000002900347202 */ /* 0x000fe20000000f00 */
[----:B------:R-:W-:Y:S01]  /*bca0*/  FADD.FTZ R0, R134, -R0 ;  /* 0x8000000086007221 */ /* 0x000fe20000010000 */
[----:B------:R-:W-:Y:S01]  /*bcb0*/  MOV R31, R33 ;  /* 0x00000021001f7202 */ /* 0x000fe20000000f00 */
[----:B------:R-:W-:-:S02]  /*bcc0*/  IMAD.MOV.U32 R134, RZ, RZ, R13 ;  /* 0x000000ffff867224 */ /* 0x000fc400078e000d */
[----:B------:R-:W-:Y:S01]  /*bcd0*/  FMUL.FTZ R3, R0, c[0x0][0x23c] ;  /* 0x00008f0000037a20 */ /* 0x000fe20000410000 */
[----:B------:R-:W-:Y:S01]  /*bce0*/  FSEL R0, R8, RZ, P1 ;  /* 0x000000ff08007208 */ /* 0x000fe20000800000 */
[----:B------:R-:W-:-:S04]  /*bcf0*/  IMAD.MOV.U32 R13, RZ, RZ, R30 ;  /* 0x000000ffff0d7224 */ /* 0x000fc800078e001e */
[----:B------:R-:W2:Y:S01]  /*bd00*/  MUFU.EX2 R3, R3 ;  /* 0x0000000300037308 */ /* 0x000ea20000000800 */
[----:B-1----:R-:W-:Y:S01]  /*bd10*/  FADD.FTZ R2, R132, -R0 ;  /* 0x8000000084027221 */ /* 0x002fe20000010000 */
[----:B------:R-:W-:Y:S01]  /*bd20*/  MOV R132, R166 ;  /* 0x000000a600847202 */ /* 0x000fe20000000f00 */
[----:B------:R-:W-:Y:S01]  /*bd30*/  FMUL.FTZ R0, R8, c[0x0][0x23c] ;  /* 0x00008f0008007a20 */ /* 0x000fe20000410000 */
[----:B------:R-:W-:Y:S01]  /*bd40*/  MOV R166, R27 ;  /* 0x0000001b00a67202 */ /* 0x000fe20000000f00 */
[----:B------:R-:W-:-:S03]  /*bd50*/  FMUL.FTZ R2, R2, c[0x0][0x23c] ;  /* 0x00008f0002027a20 */ /* 0x000fc60000410000 */
[----:B------:R-:W-:-:S03]  /*bd60*/  FSEL R0, R0, RZ, P1 ;  /* 0x000000ff00007208 */ /* 0x000fc60000800000 */
[----:B------:R-:W1:Y:S02]  /*bd70*/  MUFU.EX2 R2, R2 ;  /* 0x0000000200027308 */ /* 0x000e640000000800 */
[----:B------:R-:W-:Y:S01]  /*bd80*/  FFMA.FTZ R4, R54, c[0x0][0x23c], -R0 ;  /* 0x00008f0036047a23 */ /* 0x000fe20000010800 */
[----:B------:R-:W-:Y:S01]  /*bd90*/  MOV R54, R151 ;  /* 0x0000009700367202 */ /* 0x000fe20000000f00 */
[-C--:B--2---:R-:W-:Y:S01]  /*bda0*/  FMUL.FTZ R44, R120, R3.reuse ;  /* 0x00000003782c7220 */ /* 0x084fe20000410000 */
[----:B------:R-:W-:Y:S01]  /*bdb0*/  MOV R151, R26 ;  /* 0x0000001a00977202 */ /* 0x000fe20000000f00 */
[----:B------:R-:W-:Y:S02]  /*bdc0*/  IMAD.MOV.U32 R120, RZ, RZ, R45 ;  /* 0x000000ffff787224 */ /* 0x000fe400078e002d */
[-C--:B------:R-:W-:Y:S02]  /*bdd0*/  FFMA.FTZ R85, R35, R3.reuse, R5 ;  /* 0x0000000323557223 */ /* 0x080fe40000010005 */
[----:B------:R-:W-:Y:S01]  /*bde0*/  FMUL.FTZ R45, R121, R3 ;  /* 0x00000003792d7220 */ /* 0x000fe20000410000 */
[----:B------:R-:W-:Y:S01]  /*bdf0*/  MOV R121, R24 ;  /* 0x0000001800797202 */ /* 0x000fe20000000f00 */
[----:B------:R-:W-:-:S02]  /*be00*/  IMAD.MOV.U32 R35, RZ, RZ, R61 ;  /* 0x000000ffff237224 */ /* 0x000fc400078e003d */
[----:B------:R-:W-:Y:S01]  /*be10*/  FMUL.FTZ R172, R172, R3 ;  /* 0x00000003acac7220 */ /* 0x000fe20000410000 */
[----:B------:R-:W-:Y:S01]  /*be20*/  F2FP.PACK_AB R9, R121, R9 ;  /* 0x000000097909723e */ /* 0x000fe200000000ff */
[----:B------:R-:W-:Y:S01]  /*be30*/  FMUL.FTZ R173, R173, R3 ;  /* 0x00000003adad7220 */ /* 0x000fe20000410000 */
[----:B------:R-:W-:Y:S01]  /*be40*/  MOV R68, R35 ;  /* 0x0000002300447202 */ /* 0x000fe20000000f00 */
        /* <DEDUP_REMOVED lines=16> */
[----:B------:R-:W-:Y:S01]  /*bf50*/  MOV R73, R165 ;  /* 0x000000a500497202 */ /* 0x000fe20000000f00 */
[----:B------:R-:W-:-:S02]  /*bf60*/  FMUL.FTZ R36, R76, R3 ;  /* 0x000000034c247220 */ /* 0x000fc40000410000 */
[-C--:B------:R-:W-:Y:S02]  /*bf70*/  FMUL.FTZ R37, R77, R3.reuse ;  /* 0x000000034d257220 */ /* 0x080fe40000410000 */
[-C--:B------:R-:W-:Y:S02]  /*bf80*/  FMUL.FTZ R60, R88, R3.reuse ;  /* 0x00000003583c7220 */ /* 0x080fe40000410000 */
[-C--:B------:R-:W-:Y:S01]  /*bf90*/  FMUL.FTZ R61, R89, R3.reuse ;  /* 0x00000003593d7220 */ /* 0x080fe20000410000 */
[----:B------:R-:W-:Y:S01]  /*bfa0*/  MUFU.EX2 R88, R7 ;  /* 0x0000000700587308 */ /* 0x000fe20000000800 */
        /* <DEDUP_REMOVED lines=11> */
[----:B------:R-:W-:Y:S01]  /*c060*/  F2FP.PACK_AB R8, R120, R53 ;  /* 0x000000357808723e */ /* 0x000fe200000000ff */
[-C--:B------:R-:W-:Y:S01]  /*c070*/  FMUL.FTZ R24, R124, R3.reuse ;  /* 0x000000037c187220 */ /* 0x080fe20000410000 */
[----:B------:R-:W-:Y:S01]  /*c080*/  MOV R124, R80 ;  /* 0x00000050007c7202 */ /* 0x000fe20000000f00 */
[----:B------:R-:W-:-:S02]  /*c090*/  FMUL.FTZ R25, R125, R3 ;  /* 0x000000037d197220 */ /* 0x000fc40000410000 */
[----:B------:R2:W3:Y:S01]  /*c0a0*/  MUFU.EX2 R3, R4 ;  /* 0x0000000400037308 */ /* 0x0004e20000000800 */
[----:B------:R-:W-:Y:S02]  /*c0b0*/  IMAD.MOV.U32 R80, RZ, RZ, R164 ;  /* 0x000000ffff507224 */ /* 0x000fe400078e00a4 */
[----:B------:R-:W-:Y:S02]  /*c0c0*/  IMAD.MOV.U32 R164, RZ, RZ, R63 ;  /* 0x000000ffffa47224 */ /* 0x000fe400078e003f */
[----:B-1----:R-:W-:Y:S01]  /*c0d0*/  FMUL.FTZ R63, R91, R2 ;  /* 0x000000025b3f7220 */ /* 0x002fe20000410000 */
[----:B------:R-:W-:Y:S01]  /*c0e0*/  MOV R91, R134 ;  /* 0x00000086005b7202 */ /* 0x000fe20000000f00 */
[----:B------:R-:W-:Y:S01]  /*c0f0*/  FMUL.FTZ R58, R94, R2 ;  /* 0x000000025e3a7220 */ /* 0x000fe20000410000 */
[----:B------:R-:W-:Y:S01]  /*c100*/  MOV R134, R150 ;  /* 0x0000009600867202 */ /* 0x000fe20000000f00 */
[----:B------:R-:W-:Y:S01]  /*c110*/  IMAD.MOV.U32 R72, RZ, RZ, R70 ;  /* 0x000000ffff487224 */ /* 0x000fe200078e0046 */
[----:B------:R-:W-:Y:S01]  /*c120*/  MOV R94, R71 ;  /* 0x00000047005e7202 */ /* 0x000fe20000000f00 */
[----:B------:R-:W-:Y:S01]  /*c130*/  IMAD.MOV.U32 R71, RZ, RZ, R133 ;  /* 0x000000ffff477224 */ /* 0x000fe200078e0085 */
[----:B------:R-:W-:Y:S01]  /*c140*/  MOV R150, R13 ;  /* 0x0000000d00967202 */ /* 0x000fe20000000f00 */
[----:B------:R-:W-:Y:S01]  /*c150*/  IMAD.MOV.U32 R70, RZ, RZ, R34 ;  /* 0x000000ffff467224 */ /* 0x000fe200078e0022 */
[----:B------:R-:W1:Y:S01]  /*c160*/  LDSM.16.MT88.4 R12, [R213+0xc000] ;  /* 0x00c00000d50c783b */ /* 0x000e620000004200 */
[----:B------:R-:W-:Y:S01]  /*c170*/  MOV R133, R31 ;  /* 0x0000001f00857202 */ /* 0x000fe20000000f00 */
[----:B------:R-:W-:Y:S01]  /*c180*/  FMUL.FTZ R174, R174, R2 ;  /* 0x00000002aeae7220 */ /* 0x000fe20000410000 */
[----:B------:R-:W-:Y:S01]  /*c190*/  MOV R109, R164 ;  /* 0x000000a4006d7202 */ /* 0x000fe20000000f00 */
[----:B------:R-:W-:Y:S01]  /*c1a0*/  FMUL.FTZ R175, R175, R2 ;  /* 0x00000002afaf7220 */ /* 0x000fe20000410000 */
[----:B------:R-:W-:Y:S01]  /*c1b0*/  MOV R125, R72 ;  /* 0x00000048007d7202 */ /* 0x000fe20000000f00 */
[-C--:B------:R-:W-:Y:S01]  /*c1c0*/  FMUL.FTZ R182, R182, R2.reuse ;  /* 0x00000002b6b67220 */ /* 0x080fe20000410000 */
[----:B------:R-:W-:Y:S01]  /*c1d0*/  MOV R72, R71 ;  /* 0x0000004700487202 */ /* 0x000fe20000000f00 */
[-C--:B------:R-:W-:Y:S01]  /*c1e0*/  FMUL.FTZ R183, R183, R2.reuse ;  /* 0x00000002b7b77220 */ /* 0x080fe20000410000 */
[----:B--2---:R-:W-:Y:S01]  /*c1f0*/  F2FP.PACK_AB R4, R148, R5 ;  /* 0x000000059404723e */ /* 0x004fe200000000ff */
        /* <DEDUP_REMOVED lines=20> */
[----:B------:R-:W-:Y:S01]  /*c340*/  FMUL.FTZ R35, R107, R2 ;  /* 0x000000026b237220 */ /* 0x000fe20000410000 */
        /* <DEDUP_REMOVED lines=8> */
[----:B------:R-:W-:Y:S01]  /*c3d0*/  FMUL.FTZ R27, R127, R2 ;  /* 0x000000027f1b7220 */ /* 0x000fe20000410000 */
[----:B------:R-:W-:Y:S01]  /*c3e0*/  MOV R127, R54 ;  /* 0x00000036007f7202 */ /* 0x000fe20000000f00 */
[----:B---3--:R-:W-:Y:S02]  /*c3f0*/  FFMA.FTZ R84, R84, R2, R3 ;  /* 0x0000000254547223 */ /* 0x008fe40000010003 */
[----:B------:R-:W-:Y:S02]  /*c400*/  FFMA.FTZ R2, R241, c[0x0][0x23c], -R0 ;  /* 0x00008f00f1027a23 */ /* 0x000fe40000010800 */
[----:B------:R-:W-:-:S02]  /*c410*/  IMAD.MOV.U32 R90, RZ, RZ, R87 ;  /* 0x000000ffff5a7224 */ /* 0x000fc400078e0057 */
[----:B------:R2:W3:Y:S01]  /*c420*/  MUFU.EX2 R87, R2 ;  /* 0x0000000200577308 */ /* 0x0004e20000000800 */
[----:B------:R-:W-:Y:S01]  /*c430*/  IMAD.MOV.U32 R71, RZ, RZ, R151 ;  /* 0x000000ffff477224 */ /* 0x000fe200078e0097 */
[----:B------:R-:W-:Y:S01]  /*c440*/  MOV R151, R166 ;  /* 0x000000a600977202 */ /* 0x000fe20000000f00 */
[----:B------:R-:W-:Y:S02]  /*c450*/  IMAD.MOV.U32 R95, RZ, RZ, R6 ;  /* 0x000000ffff5f7224 */ /* 0x000fe400078e0006 */
[----:B------:R-:W-:Y:S01]  /*c460*/  IMAD.MOV.U32 R89, RZ, RZ, R10 ;  /* 0x000000ffff597224 */ /* 0x000fe200078e000a */
[----:B------:R-:W-:Y:S01]  /*c470*/  F2FP.PACK_AB R10, R124, R94 ;  /* 0x0000005e7c0a723e */ /* 0x000fe200000000ff */
[----:B------:R-:W-:Y:S01]  /*c480*/  IMAD.MOV.U32 R132, RZ, RZ, R81 ;  /* 0x000000ffff847224 */ /* 0x000fe200078e0051 */
[----:B------:R4:W1:Y:S04]  /*c490*/  MUFU.EX2 R166, R11 ;  /* 0x0000000b00a67308 */ /* 0x0008680000000800 */
[----:B------:R-:W-:Y:S01]  /*c4a0*/  MOV R126, R132 ;  /* 0x00000084007e7202 */ /* 0x000fe20000000f00 */
[----:B--2---:R-:W-:Y:S01]  /*c4b0*/  FFMA.FTZ R2, R231, c[0x0][0x23c], -R0 ;  /* 0x00008f00e7027a23 */ /* 0x004fe20000010800 */
[----:B---3--:R-:W-:Y:S01]  /*c4c0*/  F2FP.PACK_AB R5, R87, R3 ;  /* 0x000000035705723e */ /* 0x008fe200000000ff */
[----:B------:R-:W-:Y:S01]  /*c4d0*/  IMAD.MOV.U32 R3, RZ, RZ, R124 ;  /* 0x000000ffff037224 */ /* 0x000fe200078e007c */
[----:B------:R-:W-:Y:S01]  /*c4e0*/  MOV R231, R106 ;  /* 0x0000006a00e77202 */ /* 0x000fe20000000f00 */
[----:B------:R2:W-:Y:S01]  /*c4f0*/  MUFU.EX2 R164, R2 ;  /* 0x0000000200a47308 */ /* 0x0005e20000000800 */
[----:B------:R-:W-:Y:S01]  /*c500*/  IMAD.MOV.U32 R106, RZ, RZ, R71 ;  /* 0x000000ffff6a7224 */ /* 0x000fe200078e0047 */
[----:B------:R-:W-:-:S02]  /*c510*/  MOV R124, R69 ;  /* 0x00000045007c7202 */ /* 0x000fc40000000f00 */
[----:B----4-:R-:W-:Y:S02]  /*c520*/  F2FP.PACK_AB R11, R167, R149 ;  /* 0x00000095a70b723e */ /* 0x010fe400000000ff */
[----:B-1----:R-:W-:Y:S02]  /*c530*/  F2FP.PACK_AB R6, R166, R88 ;  /* 0x00000058a606723e */ /* 0x002fe400000000ff */
[----:B------:R-:W-:Y:S03]  /*c540*/  MUFU.EX2 R89, R89 ;  /* 0x0000005900597308 */ /* 0x000fe60000000800 */
[----:B------:R-:W-:Y:S01]  /*c550*/  HMMA.16816.F32 R168, R8, R12, R168 ;  /* 0x0000000c08a8723c */ /* 0x000fe200000018a8 */
[----:B--2---:R-:W-:-:S07]  /*c560*/  FFMA.FTZ R2, R55, c[0x0][0x23c], -R0 ;  /* 0x00008f0037027a23 */ /* 0x004fce0000010800 */
[----:B------:R-:W-:Y:S01]  /*c570*/  HMMA.16816.F32 R16, R8, R14, R16 ;  /* 0x0000000e0810723c */ /* 0x000fe20000001810 */
[----:B------:R-:W1:Y:S02]  /*c580*/  MUFU.EX2 R165, R2 ;  /* 0x0000000200a57308 */ /* 0x000e640000000800 */
[----:B-1----:R-:W-:Y:S02]  /*c590*/  F2FP.PACK_AB R7, R165, R164 ;  /* 0x000000a4a507723e */ /* 0x002fe400000000ff */
[----:B------:R-:W-:Y:S02]  /*c5a0*/  MOV R2, R125 ;  /* 0x0000007d00027202 */ /* 0x000fe40000000f00 */
[----:B------:R-:W-:-:S03]  /*c5b0*/  MOV R125, R70 ;  /* 0x00000046007d7202 */ /* 0x000fc60000000f00 */
[C---:B------:R-:W-:Y:S08]  /*c5c0*/  HMMA.16816.F32 R172, R4.reuse, R12, R172 ;  /* 0x0000000c04ac723c */ /* 0x040ff000000018ac */
[----:B------:R-:W-:Y:S01]  /*c5d0*/  HMMA.16816.F32 R180, R4, R14, R180 ;  /* 0x0000000e04b4723c */ /* 0x000fe200000018b4 */
[----:B------:R-:W1:Y:S07]  /*c5e0*/  LDSM.16.MT88.4 R12, [R214+0xc000] ;  /* 0x00c00000d60c783b */ /* 0x000e6e0000004200 */
[-C--:B-1----:R-:W-:Y:S07]  /*c5f0*/  HMMA.16816.F32 R80, R8, R12.reuse, R160 ;  /* 0x0000000c0850723c */ /* 0x082fee00000018a0 */
[----:B------:R-:W-:Y:S01]  /*c600*/  IMAD.MOV.U32 R163, RZ, RZ, R72 ;  /* 0x000000ffffa37224 */ /* 0x000fe200078e0048 */
[----:B------:R-:W-:Y:S01]  /*c610*/  HMMA.16816.F32 R176, R4, R12, R176 ;  /* 0x0000000c04b0723c */ /* 0x000fe200000018b0 */
[----:B------:R-:W-:-:S02]  /*c620*/  MOV R162, R133 ;  /* 0x0000008500a27202 */ /* 0x000fc40000000f00 */
[----:B------:R-:W-:Y:S02]  /*c630*/  MOV R161, R121 ;  /* 0x0000007900a17202 */ /* 0x000fe40000000f00 */
[----:B------:R-:W-:Y:S03]  /*c640*/  MUFU.EX2 R163, R163 ;  /* 0x000000a300a37308 */ /* 0x000fe60000000800 */
[-C--:B------:R-:W-:Y:S05]  /*c650*/  HMMA.16816.F32 R188, R4, R14.reuse, R188 ;  /* 0x0000000e04bc723c */ /* 0x080fea00000018bc */
[----:B------:R-:W-:Y:S03]  /*c660*/  MUFU.EX2 R162, R162 ;  /* 0x000000a200a27308 */ /* 0x000fe60000000800 */
[----:B------:R-:W-:Y:S01]  /*c670*/  HMMA.16816.F32 R76, R8, R14, R156 ;  /* 0x0000000e084c723c */ /* 0x000fe2000000189c */
[----:B------:R-:W1:Y:S06]  /*c680*/  LDSM.16.MT88.4 R12, [R216+0xc000] ;  /* 0x00c00000d80c783b */ /* 0x000e6c0000004200 */
[----:B------:R-:W-:Y:S01]  /*c690*/  IMAD.MOV.U32 R156, RZ, RZ, R109 ;  /* 0x000000ffff9c7224 */ /* 0x000fe200078e006d */
[----:B------:R-:W-:-:S02]  /*c6a0*/  MOV R109, R108 ;  /* 0x0000006c006d7202 */ /* 0x000fc40000000f00 */
[----:B------:R-:W-:Y:S02]  /*c6b0*/  MOV R108, R105 ;  /* 0x00000069006c7202 */ /* 0x000fe40000000f00 */
[----:B------:R-:W-:Y:S02]  /*c6c0*/  MOV R105, R104 ;  /* 0x0000006800697202 */ /* 0x000fe40000000f00 */
[----:B------:R-:W-:Y:S02]  /*c6d0*/  MOV R104, R73 ;  /* 0x0000004900687202 */ /* 0x000fe40000000f00 */
[----:B------:R-:W-:Y:S01]  /*c6e0*/  MOV R159, R120 ;  /* 0x00000078009f7202 */ /* 0x000fe20000000f00 */
[----:B------:R-:W-:Y:S01]  /*c6f0*/  IMAD.MOV.U32 R160, RZ, RZ, R105 ;  /* 0x000000ffffa07224 */ /* 0x000fe200078e0069 */
[----:B------:R-:W-:Y:S02]  /*c700*/  MOV R241, R104 ;  /* 0x0000006800f17202 */ /* 0x000fe40000000f00 */
[----:B------:R-:W-:-:S02]  /*c710*/  MOV R105, R68 ;  /* 0x0000004400697202 */ /* 0x000fc40000000f00 */
[----:B------:R-:W-:Y:S02]  /*c720*/  MOV R104, R52 ;  /* 0x0000003400687202 */ /* 0x000fe40000000f00 */
[----:B------:R-:W-:Y:S02]  /*c730*/  MOV R158, R109 ;  /* 0x0000006d009e7202 */ /* 0x000fe40000000f00 */
[----:B------:R-:W-:Y:S01]  /*c740*/  MOV R157, R108 ;  /* 0x0000006c009d7202 */ /* 0x000fe20000000f00 */
[-C--:B-1----:R-:W-:Y:S07]  /*c750*/  HMMA.16816.F32 R72, R8, R12.reuse, R152 ;  /* 0x0000000c0848723c */ /* 0x082fee0000001898 */
[----:B------:R-:W-:Y:S01]  /*c760*/  MOV R154, R107 ;  /* 0x0000006b009a7202 */ /* 0x000fe20000000f00 */
[C---:B------:R-:W-:Y:S01]  /*c770*/  HMMA.16816.F32 R184, R4.reuse, R12, R184 ;  /* 0x0000000c04b8723c */ /* 0x040fe200000018b8 */
[----:B------:R-:W-:Y:S01]  /*c780*/  MOV R107, R134 ;  /* 0x00000086006b7202 */ /* 0x000fe20000000f00 */
[----:B------:R-:W-:Y:S01]  /*c790*/  IMAD.MOV.U32 R153, RZ, RZ, R135 ;  /* 0x000000ffff997224 */ /* 0x000fe200078e0087 */
[----:B------:R-:W-:Y:S01]  /*c7a0*/  MOV R155, R110 ;  /* 0x0000006e009b7202 */ /* 0x000fe20000000f00 */
[----:B------:R-:W-:Y:S01]  /*c7b0*/  IMAD.MOV.U32 R152, RZ, RZ, R159 ;  /* 0x000000ffff987224 */ /* 0x000fe200078e009f */
[----:B------:R-:W-:Y:S01]  /*c7c0*/  MOV R159, R231 ;  /* 0x000000e7009f7202 */ /* 0x000fe20000000f00 */
[----:B------:R-:W-:Y:S01]  /*c7d0*/  FFMA.FTZ R231, R204, c[0x0][0x23c], -R0 ;  /* 0x00008f00cce77a23 */ /* 0x000fe20000010800 */
[----:B------:R-:W-:Y:S01]  /*c7e0*/  MOV R204, R93 ;  /* 0x0000005d00cc7202 */ /* 0x000fe20000000f00 */
        /* <DEDUP_REMOVED lines=8> */
[----:B------:R-:W-:-:S05]  /*c870*/  MOV R146, R124 ;  /* 0x0000007c00927202 */ /* 0x000fca0000000f00 */
        /* <DEDUP_REMOVED lines=13> */
[----:B------:R2:W-:Y:S08]  /*c950*/  MUFU.EX2 R98, R155 ;  /* 0x0000009b00627308 */ /* 0x0005f00000000800 */
[----:B------:R3:W4:Y:S01]  /*c960*/  MUFU.EX2 R96, R153 ;  /* 0x0000009900607308 */ /* 0x0007220000000800 */
[----:B--2---:R-:W-:-:S07]  /*c970*/  MOV R155, R157 ;  /* 0x0000009d009b7202 */ /* 0x004fce0000000f00 */
[----:B------:R2:W-:Y:S01]  /*c980*/  MUFU.EX2 R99, R209 ;  /* 0x000000d100637308 */ /* 0x0005e20000000800 */
[----:B------:R-:W-:Y:S01]  /*c990*/  MOV R157, R3 ;  /* 0x00000003009d7202 */ /* 0x000fe20000000f00 */
[--C-:B------:R-:W-:Y:S01]  /*c9a0*/  FFMA.FTZ R3, R247, c[0x0][0x23c], -R0.reuse ;  /* 0x00008f00f7037a23 */ /* 0x100fe20000010800 */
[----:B---3--:R-:W-:Y:S01]  /*c9b0*/  MOV R153, R94 ;  /* 0x0000005e00997202 */ /* 0x008fe20000000f00 */
[----:B------:R-:W-:Y:S02]  /*c9c0*/  IMAD.MOV.U32 R94, RZ, RZ, R91 ;  /* 0x000000ffff5e7224 */ /* 0x000fe400078e005b */
[----:B--2---:R-:W-:Y:S01]  /*c9d0*/  FFMA.FTZ R209, R207, c[0x0][0x23c], -R0 ;  /* 0x00008f00cfd17a23 */ /* 0x004fe20000010800 */
[----:B------:R-:W-:Y:S01]  /*c9e0*/  MOV R207, R95 ;  /* 0x0000005f00cf7202 */ /* 0x000fe20000000f00 */
[-C--:B-1----:R-:W-:Y:S07]  /*c9f0*/  HMMA.16816.F32 R136, R8, R12.reuse, R100 ;  /* 0x0000000c0888723c */ /* 0x082fee0000001864 */
[----:B------:R-:W-:Y:S01]  /*ca00*/  MOV R102, R241 ;  /* 0x000000f100667202 */ /* 0x000fe20000000f00 */
[----:B------:R-:W-:Y:S01]  /*ca10*/  HMMA.16816.F32 R32, R4, R12, R32 ;  /* 0x0000000c0420723c */ /* 0x000fe20000001820 */
[----:B------:R-:W-:-:S02]  /*ca20*/  MOV R103, R127 ;  /* 0x0000007f00677202 */ /* 0x000fc40000000f00 */
[----:B------:R-:W-:-:S05]  /*ca30*/  MOV R241, R105 ;  /* 0x0000006900f17202 */ /* 0x000fca0000000f00 */
[-C--:B------:R-:W-:Y:S08]  /*ca40*/  HMMA.16816.F32 R28, R4, R14.reuse, R28 ;  /* 0x0000000e041c723c */ /* 0x080ff0000000181c */
[----:B------:R-:W-:Y:S01]  /*ca50*/  HMMA.16816.F32 R120, R8, R14, R112 ;  /* 0x0000000e0878723c */ /* 0x000fe20000001870 */
[----:B------:R-:W1:Y:S07]  /*ca60*/  LDSM.16.MT88.4 R12, [R215+0xe000] ;  /* 0x00e00000d70c783b */ /* 0x000e6e0000004200 */
[C---:B-1----:R-:W-:Y:S08]  /*ca70*/  HMMA.16816.F32 R44, R4.reuse, R12, R44 ;  /* 0x0000000c042c723c */ /* 0x042ff0000000182c */
[----:B------:R-:W-:Y:S01]  /*ca80*/  HMMA.16816.F32 R24, R4, R14, R24 ;  /* 0x0000000e0418723c */ /* 0x000fe20000001818 */
[----:B------:R1:W2:Y:S07]  /*ca90*/  MUFU.EX2 R4, R154 ;  /* 0x0000009a00047308 */ /* 0x0002ae0000000800 */
[C---:B------:R-:W-:Y:S01]  /*caa0*/  HMMA.16816.F32 R112, R8.reuse, R12, R116 ;  /* 0x0000000c0870723c */ /* 0x040fe20000001874 */
[----:B------:R3:W-:Y:S06]  /*cab0*/  MUFU.EX2 R6, R156 ;  /* 0x0000009c00067308 */ /* 0x0007ec0000000800 */
[--C-:B------:R-:W-:Y:S01]  /*cac0*/  FFMA.FTZ R118, R243, c[0x0][0x23c], -R0.reuse ;  /* 0x00008f00f3767a23 */ /* 0x100fe20000010800 */
[----:B------:R-:W-:Y:S01]  /*cad0*/  HMMA.16816.F32 R108, R8, R14, R128 ;  /* 0x0000000e086c723c */ /* 0x000fe20000001880 */
[----:B------:R-:W2:Y:S01]  /*cae0*/  LDSM.16.MT88.4 R12, [R213+0xc800] ;  /* 0x00c80000d50c783b */ /* 0x000ea20000004200 */
[----:B------:R2:W2:Y:S01]  /*caf0*/  MUFU.EX2 R7, R251 ;  /* 0x000000fb00077308 */ /* 0x0004a20000000800 */
[----:B-1----:R-:W-:Y:S01]  /*cb00*/  MOV R154, R90 ;  /* 0x0000005a009a7202 */ /* 0x002fe20000000f00 */
[----:B------:R-:W-:-:S02]  /*cb10*/  FFMA.FTZ R119, R242, c[0x0][0x23c], -R0 ;  /* 0x00008f00f2777a23 */ /* 0x000fc40000010800 */
[----:B------:R-:W-:Y:S01]  /*cb20*/  FFMA.FTZ R117, R244, c[0x0][0x23c], -R0 ;  /* 0x00008f00f4757a23 */ /* 0x000fe20000010800 */
[----:B----4-:R-:W-:Y:S01]  /*cb30*/  F2FP.PACK_AB R8, R96, R162 ;  /* 0x000000a26008723e */ /* 0x010fe200000000ff */
[----:B------:R-:W-:Y:S01]  /*cb40*/  IMAD.MOV.U32 R244, RZ, RZ, R154 ;  /* 0x000000fffff47224 */ /* 0x000fe200078e009a */
[----:B---3--:R-:W-:Y:S01]  /*cb50*/  MOV R156, R158 ;  /* 0x0000009e009c7202 */ /* 0x008fe20000000f00 */
[----:B------:R1:W-:Y:S01]  /*cb60*/  MUFU.EX2 R5, R210 ;  /* 0x000000d200057308 */ /* 0x0003e20000000800 */
[----:B------:R-:W-:Y:S01]  /*cb70*/  MOV R158, R2 ;  /* 0x00000002009e7202 */ /* 0x000fe20000000f00 */
[--C-:B------:R-:W-:Y:S01]  /*cb80*/  FFMA.FTZ R2, R249, c[0x0][0x23c], -R0.reuse ;  /* 0x00008f00f9027a23 */ /* 0x100fe20000010800 */
[----:B------:R-:W-:Y:S01]  /*cb90*/  MOV R154, R160 ;  /* 0x000000a0009a7202 */ /* 0x000fe20000000f00 */
[--C-:B------:R-:W-:Y:S01]  /*cba0*/  FFMA.FTZ R116, R245, c[0x0][0x23c], -R0.reuse ;  /* 0x00008f00f5747a23 */ /* 0x100fe20000010800 */
[----:B------:R-:W-:Y:S02]  /*cbb0*/  F2FP.PACK_AB R9, R89, R163 ;  /* 0x000000a35909723e */ /* 0x000fe400000000ff */
[----:B------:R-:W-:Y:S01]  /*cbc0*/  MOV R247, R154 ;  /* 0x0000009a00f77202 */ /* 0x000fe20000000f00 */
[----:B------:R3:W-:Y:S01]  /*cbd0*/  MUFU.EX2 R97, R2 ;  /* 0x0000000200617308 */ /* 0x0007e20000000800 */
[----:B--2---:R-:W-:Y:S01]  /*cbe0*/  MOV R251, R4 ;  /* 0x0000000400fb7202 */ /* 0x004fe20000000f00 */
[----:B------:R-:W-:Y:S01]  /*cbf0*/  FFMA.FTZ R4, R248, c[0x0][0x23c], -R0 ;  /* 0x00008f00f8047a23 */ /* 0x000fe20000010800 */
[----:B------:R-:W-:-:S02]  /*cc00*/  MOV R249, R155 ;  /* 0x0000009b00f97202 */ /* 0x000fc40000000f00 */
[----:B------:R-:W-:Y:S02]  /*cc10*/  F2FP.PACK_AB R10, R98, R251 ;  /* 0x000000fb620a723e */ /* 0x000fe400000000ff */
[----:B------:R-:W-:Y:S01]  /*cc20*/  MOV R245, R145 ;  /* 0x0000009100f57202 */ /* 0x000fe20000000f00 */
[----:B------:R2:W4:Y:S01]  /*cc30*/  MUFU.EX2 R90, R211 ;  /* 0x000000d3005a7308 */ /* 0x0005220000000800 */
[--C-:B-1----:R-:W-:Y:S01]  /*cc40*/  FFMA.FTZ R210, R206, c[0x0][0x23c], -R0.reuse ;  /* 0x00008f00ced27a23 */ /* 0x102fe20000010800 */
[----:B------:R-:W-:Y:S01]  /*cc50*/  MOV R206, R159 ;  /* 0x0000009f00ce7202 */ /* 0x000fe20000000f00 */
[----:B---3--:R-:W-:-:S05]  /*cc60*/  FFMA.FTZ R2, R246, c[0x0][0x23c], -R0 ;  /* 0x00008f00f6027a23 */ /* 0x008fca0000010800 */
[----:B------:R1:W3:Y:S01]  /*cc70*/  MUFU.EX2 R91, R4 ;  /* 0x00000004005b7308 */ /* 0x0002e20000000800 */
[----:B--2---:R-:W-:-:S07]  /*cc80*/  FFMA.FTZ R211, R205, c[0x0][0x23c], -R0 ;  /* 0x00008f00cdd37a23 */ /* 0x004fce0000010800 */
[----:B------:R2:W-:Y:S01]  /*cc90*/  MUFU.EX2 R243, R3 ;  /* 0x0000000300f37308 */ /* 0x0005e20000000800 */
[----:B------:R-:W-:Y:S01]  /*cca0*/  FADD.FTZ R0, R152, R208 ;  /* 0x000000d098007221 */ /* 0x000fe20000010000 */
[----:B------:R-:W-:Y:S01]  /*ccb0*/  MOV R152, R106 ;  /* 0x0000006a00987202 */ /* 0x000fe20000000f00 */
[----:B------:R-:W-:Y:S01]  /*ccc0*/  IMAD.MOV.U32 R205, RZ, RZ, R94 ;  /* 0x000000ffffcd7224 */ /* 0x000fe200078e005e */
[----:B------:R-:W-:Y:S01]  /*ccd0*/  MOV R208, R103 ;  /* 0x0000006700d07202 */ /* 0x000fe20000000f00 */
[----:B------:R-:W-:Y:S01]  /*cce0*/  FADD.FTZ R0, R153, R0 ;  /* 0x0000000099007221 */ /* 0x000fe20000010000 */
[----:B------:R-:W-:Y:S02]  /*ccf0*/  MOV R153, R126 ;  /* 0x0000007e00997202 */ /* 0x000fe40000000f00 */
[----:B------:R3:W3:Y:S01]  /*cd00*/  MUFU.EX2 R242, R2 ;  /* 0x0000000200f27308 */ /* 0x0006e20000000800 */
[----:B-1----:R-:W-:Y:S01]  /*cd10*/  FADD.FTZ R4, R161, R86 ;  /* 0x00000056a1047221 */ /* 0x002fe20000010000 */
[----:B------:R-:W-:Y:S01]  /*cd20*/  MOV R86, R7 ;  /* 0x0000000700567202 */ /* 0x000fe20000000f00 */
[----:B------:R-:W-:Y:S01]  /*cd30*/  FADD.FTZ R161, R87, R84 ;  /* 0x0000005457a17221 */ /* 0x000fe20000010000 */
[----:B------:R-:W-:Y:S01]  /*cd40*/  MOV R87, R6 ;  /* 0x0000000600577202 */ /* 0x000fe20000000f00 */
[----:B------:R-:W-:Y:S01]  /*cd50*/  FADD.FTZ R160, R149, R4 ;  /* 0x0000000495a07221 */ /* 0x000fe20000010000 */
[----:B----4-:R-:W-:-:S02]  /*cd60*/  F2FP.PACK_AB R4, R90, R250 ;  /* 0x000000fa5a04723e */ /* 0x010fc400000000ff */
[----:B------:R-:W-:Y:S01]  /*cd70*/  F2FP.PACK_AB R11, R86, R87 ;  /* 0x00000057560b723e */ /* 0x000fe200000000ff */
[----:B--2---:R-:W-:Y:S01]  /*cd80*/  FADD.FTZ R3, R148, R85 ;  /* 0x0000005594037221 */ /* 0x004fe20000010000 */
[----:B------:R-:W-:Y:S02]  /*cd90*/  MOV R248, R152 ;  /* 0x0000009800f87202 */ /* 0x000fe40000000f00 */
[----:B------:R-:W-:Y:S01]  /*cda0*/  MOV R246, R153 ;  /* 0x0000009900f67202 */ /* 0x000fe20000000f00 */
[----:B------:R-:W-:Y:S01]  /*cdb0*/  FADD.FTZ R3, R88, R3 ;  /* 0x0000000358037221 */ /* 0x000fe20000010000 */
[----:B------:R-:W-:Y:S01]  /*cdc0*/  MOV R149, R157 ;  /* 0x0000009d00957202 */ /* 0x000fe20000000f00 */
[----:B------:R-:W-:Y:S01]  /*cdd0*/  HMMA.16816.F32 R128, R8, R14, R16 ;  /* 0x0000000e0880723c */ /* 0x000fe20000001810 */
[----:B---3--:R-:W-:Y:S01]  /*cde0*/  MOV R2, R5 ;  /* 0x0000000500027202 */ /* 0x008fe20000000f00 */
[----:B------:R-:W1:Y:S01]  /*cdf0*/  LDSM.16.MT88.4 R16, [R214+0xc800] ;  /* 0x00c80000d610783b */ /* 0x000e620000004200 */
[----:B------:R-:W-:Y:S01]  /*ce00*/  F2FP.PACK_AB R5, R91, R97 ;  /* 0x000000615b05723e */ /* 0x000fe200000000ff */
[----:B------:R-:W-:Y:S01]  /*ce10*/  IMAD.MOV.U32 R88, RZ, RZ, R156 ;  /* 0x000000ffff587224 */ /* 0x000fe200078e009c */
[----:B------:R-:W-:-:S02]  /*ce20*/  F2FP.PACK_AB R6, R99, R2 ;  /* 0x000000026306723e */ /* 0x000fc400000000ff */
[----:B------:R-:W-:Y:S01]  /*ce30*/  F2FP.PACK_AB R7, R242, R243 ;  /* 0x000000f3f207723e */ /* 0x000fe200000000ff */
[----:B------:R-:W-:Y:S01]  /*ce40*/  HMMA.16816.F32 R168, R8, R12, R168 ;  /* 0x0000000c08a8723c */ /* 0x000fe200000018a8 */
[----:B------:R-:W-:Y:S02]  /*ce50*/  MOV R148, R158 ;  /* 0x0000009e00947202 */ /* 0x000fe40000000f00 */
[----:B------:R-:W-:Y:S02]  /*ce60*/  MOV R84, R92 ;  /* 0x0000005c00547202 */ /* 0x000fe40000000f00 */
[----:B------:R-:W-:-:S03]  /*ce70*/  MOV R85, R144 ;  /* 0x0000009000557202 */ /* 0x000fc60000000f00 */
[C---:B------:R-:W-:Y:S08]  /*ce80*/  HMMA.16816.F32 R172, R4.reuse, R12, R172 ;  /* 0x0000000c04ac723c */ /* 0x040ff000000018ac */
[----:B------:R-:W-:Y:S01]  /*ce90*/  HMMA.16816.F32 R180, R4, R14, R180 ;  /* 0x0000000e04b4723c */ /* 0x000fe200000018b4 */
[----:B------:R-:W2:Y:S07]  /*cea0*/  LDSM.16.MT88.4 R12, [R216+0xc800] ;  /* 0x00c80000d80c783b */ /* 0x000eae0000004200 */
[C---:B-1----:R-:W-:Y:S07]  /*ceb0*/  HMMA.16816.F32 R124, R8.reuse, R16, R80 ;  /* 0x00000010087c723c */ /* 0x042fee0000001850 */
[----:B------:R-:W-:Y:S01]  /*cec0*/  MOV R82, R97 ;  /* 0x0000006100527202 */ /* 0x000fe20000000f00 */
[----:B------:R-:W-:Y:S01]  /*ced0*/  HMMA.16816.F32 R104, R8, R18, R76 ;  /* 0x000000120868723c */ /* 0x000fe2000000184c */
[----:B------:R-:W-:Y:S01]  /*cee0*/  IMAD.MOV.U32 R83, RZ, RZ, R96 ;  /* 0x000000ffff537224 */ /* 0x000fe200078e0060 */
[----:B------:R-:W-:-:S02]  /*cef0*/  MOV R80, R146 ;  /* 0x0000009200507202 */ /* 0x000fc40000000f00 */
[----:B------:R-:W-:-:S03]  /*cf00*/  MOV R81, R147 ;  /* 0x0000009300517202 */ /* 0x000fc60000000f00 */
[----:B------:R-:W-:Y:S01]  /*cf10*/  MOV R79, R102 ;  /* 0x00000066004f7202 */ /* 0x000fe20000000f00 */
[----:B------:R-:W-:Y:S01]  /*cf20*/  IMAD.MOV.U32 R77, RZ, RZ, R98 ;  /* 0x000000ffff4d7224 */ /* 0x000fe200078e0062 */
[----:B------:R-:W-:Y:S01]  /*cf30*/  MOV R78, R99 ;  /* 0x00000063004e7202 */ /* 0x000fe20000000f00 */
[----:B------:R-:W-:Y:S01]  /*cf40*/  HMMA.16816.F32 R176, R4, R16, R176 ;  /* 0x0000001004b0723c */ /* 0x000fe200000018b0 */
[----:B------:R-:W-:-:S07]  /*cf50*/  MOV R76, R82 ;  /* 0x00000052004c7202 */ /* 0x000fce0000000f00 */
[----:B------:R-:W-:Y:S01]  /*cf60*/  HMMA.16816.F32 R188, R4, R18, R188 ;  /* 0x0000001204bc723c */ /* 0x000fe200000018bc */
[----:B------:R-:W1:Y:S07]  /*cf70*/  LDSM.16.MT88.4 R16, [R215+0xc800] ;  /* 0x00c80000d710783b */ /* 0x000e6e0000004200 */
[-C--:B--2---:R-:W-:Y:S08]  /*cf80*/  HMMA.16816.F32 R100, R8, R12.reuse, R72 ;  /* 0x0000000c0864723c */ /* 0x084ff00000001848 */
[C---:B------:R-:W-:Y:S08]  /*cf90*/  HMMA.16816.F32 R184, R4.reuse, R12, R184 ;  /* 0x0000000c04b8723c */ /* 0x040ff000000018b8 */
[-C--:B------:R-:W-:Y:S08]  /*cfa0*/  HMMA.16816.F32 R196, R4, R14.reuse, R196 ;  /* 0x0000000e04c4723c */ /* 0x080ff000000018c4 */
[C---:B------:R-:W-:Y:S01]  /*cfb0*/  HMMA.16816.F32 R96, R8.reuse, R14, R64 ;  /* 0x0000000e0860723c */ /* 0x040fe20000001840 */
[----:B------:R-:W2:Y:S07]  /*cfc0*/  LDSM.16.MT88.4 R12, [R213+0xe800] ;  /* 0x00e80000d50c783b */ /* 0x000eae0000004200 */
[C---:B-1----:R-:W-:Y:S07]  /*cfd0*/  HMMA.16816.F32 R156, R8.reuse, R18, R52 ;  /* 0x00000012089c723c */ /* 0x042fee0000001834 */
[----:B------:R-:W-:Y:S01]  /*cfe0*/  IMAD.MOV.U32 R52, RZ, RZ, R90 ;  /* 0x000000ffff347224 */ /* 0x000fe200078e005a */
[----:B------:R-:W-:Y:S01]  /*cff0*/  MOV R53, R89 ;  /* 0x0000005900357202 */ /* 0x000fe20000000f00 */
[----:B------:R-:W-:Y:S01]  /*d000*/  HMMA.16816.F32 R144, R8, R16, R68 ;  /* 0x000000100890723c */ /* 0x000fe20000001844 */
[----:B------:R-:W-:-:S02]  /*d010*/  MOV R55, R80 ;  /* 0x0000005000377202 */ /* 0x000fc40000000f00 */
[----:B------:R-:W-:-:S05]  /*d020*/  MOV R54, R83 ;  /* 0x0000005300367202 */ /* 0x000fca0000000f00 */
[C---:B------:R-:W-:Y:S08]  /*d030*/  HMMA.16816.F32 R192, R4.reuse, R16, R192 ;  /* 0x0000001004c0723c */ /* 0x040ff000000018c0 */
[----:B------:R-:W-:Y:S01]  /*d040*/  HMMA.16816.F32 R200, R4, R18, R200 ;  /* 0x0000001204c8723c */ /* 0x000fe200000018c8 */
[----:B------:R-:W1:Y:S07]  /*d050*/  LDSM.16.MT88.4 R16, [R216+0xe800] ;  /* 0x00e80000d810783b */ /* 0x000e6e0000004200 */
[-C--:B--2---:R-:W-:Y:S07]  /*d060*/  HMMA.16816.F32 R152, R8, R12.reuse, R48 ;  /* 0x0000000c0898723c */ /* 0x084fee0000001830 */
[----:B------:R-:W-:Y:S01]  /*d070*/  MOV R51, R91 ;  /* 0x0000005b00337202 */ /* 0x000fe20000000f00 */
[----:B------:R-:W-:Y:S01]  /*d080*/  HMMA.16816.F32 R92, R4, R12, R40 ;  /* 0x0000000c045c723c */ /* 0x000fe20000001828 */
[----:B------:R-:W-:-:S02]  /*d090*/  MOV R49, R148 ;  /* 0x0000009400317202 */ /* 0x000fc40000000f00 */
[----:B------:R-:W-:Y:S02]  /*d0a0*/  MOV R48, R84 ;  /* 0x0000005400307202 */ /* 0x000fe40000000f00 */
[----:B------:R-:W-:Y:S02]  /*d0b0*/  MOV R50, R85 ;  /* 0x0000005500327202 */ /* 0x000fe40000000f00 */
[----:B------:R-:W-:Y:S01]  /*d0c0*/  MOV R40, R88 ;  /* 0x0000005800287202 */ /* 0x000fe20000000f00 */
[----:B------:R-:W-:Y:S01]  /*d0d0*/  IMAD.MOV.U32 R43, RZ, RZ, R87 ;  /* 0x000000ffff2b7224 */ /* 0x000fe200078e0057 */
[----:B------:R-:W-:Y:S01]  /*d0e0*/  HMMA.16816.F32 R88, R4, R14, R36 ;  /* 0x0000000e0458723c */ /* 0x000fe20000001824 */
[----:B------:R-:W-:Y:S02]  /*d0f0*/  MOV R41, R149 ;  /* 0x0000009500297202 */ /* 0x000fe40000000f00 */
[----:B------:R-:W-:Y:S01]  /*d100*/  MOV R42, R77 ;  /* 0x0000004d002a7202 */ /* 0x000fe20000000f00 */
[----:B------:R-:W-:-:S03]  /*d110*/  IMAD.MOV.U32 R77, RZ, RZ, R81 ;  /* 0x000000ffff4d7224 */ /* 0x000fc600078e0051 */
[----:B------:R-:W-:Y:S02]  /*d120*/  MOV R38, R151 ;  /* 0x0000009700267202 */ /* 0x000fe40000000f00 */
[----:B------:R-:W-:Y:S02]  /*d130*/  MOV R39, R150 ;  /* 0x0000009600277202 */ /* 0x000fe40000000f00 */
[----:B------:R-:W-:Y:S01]  /*d140*/  HMMA.16816.F32 R148, R8, R14, R20 ;  /* 0x0000000e0894723c */ /* 0x000fe20000001814 */
[----:B------:R-:W2:Y:S01]  /*d150*/  LDSM.16.MT88.4 R20, [R214+0xe800] ;  /* 0x00e80000d614783b */ /* 0x000ea20000004200 */
[----:B------:R-:W-:-:S03]  /*d160*/  MOV R37, R86 ;  /* 0x0000005600257202 */ /* 0x000fc60000000f00 */
[----:B------:R-:W3:Y:S03]  /*d170*/  LDSM.16.MT88.4 R12, [R215+0xe800] ;  /* 0x00e80000d70c783b */ /* 0x000ee60000004200 */
[C---:B-1----:R-:W-:Y:S08]  /*d180*/  HMMA.16816.F32 R72, R4.reuse, R16, R32 ;  /* 0x000000100448723c */ /* 0x042ff00000001820 */
[----:B------:R-:W-:Y:S07]  /*d190*/  HMMA.16816.F32 R68, R4, R18, R28 ;  /* 0x000000120444723c */ /* 0x000fee000000181c */
[----:B------:R-:W-:-:S02]  /*d1a0*/  MOV R30, R48 ;  /* 0x00000030001e7202 */ /* 0x000fc40000000f00 */
[----:B------:R-:W-:Y:S02]  /*d1b0*/  MOV R29, R49 ;  /* 0x00000031001d7202 */ /* 0x000fe40000000f00 */
[----:B------:R-:W-:Y:S02]  /*d1c0*/  MOV R28, R50 ;  /* 0x00000032001c7202 */ /* 0x000fe40000000f00 */
[----:B------:R-:W-:Y:S02]  /*d1d0*/  MOV R31, R51 ;  /* 0x00000033001f7202 */ /* 0x000fe40000000f00 */
[----:B------:R-:W-:Y:S08]  /*d1e0*/  HMMA.16816.F32 R48, R8, R16, R136 ;  /* 0x000000100830723c */ /* 0x000ff00000001888 */
[C---:B--2---:R-:W-:Y:S08]  /*d1f0*/  HMMA.16816.F32 R84, R4.reuse, R20, R60 ;  /* 0x000000140454723c */ /* 0x044ff0000000183c */
[C---:B------:R-:W-:Y:S08]  /*d200*/  HMMA.16816.F32 R80, R4.reuse, R22, R56 ;  /* 0x000000160450723c */ /* 0x040ff00000001838 */
[C---:B---3--:R-:W-:Y:S08]  /*d210*/  HMMA.16816.F32 R64, R4.reuse, R12, R44 ;  /* 0x0000000c0440723c */ /* 0x048ff0000000182c */
[----:B------:R-:W-:Y:S07]  /*d220*/  HMMA.16816.F32 R60, R4, R14, R24 ;  /* 0x0000000e043c723c */ /* 0x000fee0000001818 */
[----:B------:R-:W-:Y:S01]  /*d230*/  MOV R5, R38 ;  /* 0x0000002600057202 */ /* 0x000fe20000000f00 */
[C---:B------:R-:W-:Y:S01]  /*d240*/  HMMA.16816.F32 R56, R8.reuse, R20, R140 ;  /* 0x000000140838723c */ /* 0x040fe2000000188c */
        /* <DEDUP_REMOVED lines=10> */
[----:B------:R-:W-:-:S07]  /*d2f0*/  MOV R43, R54 ;  /* 0x00000036002b7202 */ /* 0x000fce0000000f00 */
[C---:B------:R-:W-:Y:S01]  /*d300*/  HMMA.16816.F32 R52, R8.reuse, R22, R132 ;  /* 0x000000160834723c */ /* 0x040fe20000001884 */
[----:B------:R-:W-:Y:S01]  /*d310*/  LDSM.16.MT88.4 R20, [R213+0xd000] ;  /* 0x00d00000d514783b */ /* 0x000fe20000004200 */
[----:B-1----:R-:W-:Y:S01]  /*d320*/  MOV R5, R6 ;  /* 0x0000000600057202 */ /* 0x002fe20000000f00 */
[----:B------:R-:W-:Y:S01]  /*d330*/  IMAD.MOV.U32 R6, RZ, RZ, R7 ;  /* 0x000000ffff067224 */ /* 0x000fe200078e0007 */
[----:B------:R-:W-:Y:S02]  /*d340*/  MOV R7, R24 ;  /* 0x0000001800077202 */ /* 0x000fe40000000f00 */
[----:B------:R-:W-:Y:S01]  /*d350*/  MOV R24, R25 ;  /* 0x0000001900187202 */ /* 0x000fe20000000f00 */
[----:B------:R1:W-:Y:S01]  /*d360*/  MUFU.EX2 R112, R5 ;  /* 0x0000000500707308 */ /* 0x0003e20000000800 */
[----:B------:R-:W-:Y:S01]  /*d370*/  MOV R25, R26 ;  /* 0x0000001a00197202 */ /* 0x000fe20000000f00 */
[C---:B------:R-:W-:Y:S01]  /*d380*/  HMMA.16816.F32 R36, R8.reuse, R18, R120 ;  /* 0x000000120824723c */ /* 0x040fe20000001878 */
[----:B------:R-:W-:Y:S01]  /*d390*/  MOV R26, R42 ;  /* 0x0000002a001a7202 */ /* 0x000fe20000000f00 */
[----:B------:R-:W-:Y:S01]  /*d3a0*/  IMAD.MOV.U32 R42, RZ, RZ, R78 ;  /* 0x000000ffff2a7224 */ /* 0x000fe200078e004e */
[----:B------:R-:W2:Y:S05]  /*d3b0*/  LDSM.16.MT88.4 R16, [R214+0xd000] ;  /* 0x00d00000d610783b */ /* 0x000eaa0000004200 */
[----:B------:R-:W-:Y:S01]  /*d3c0*/  HMMA.16816.F32 R32, R8, R14, R108 ;  /* 0x0000000e0820723c */ /* 0x000fe2000000186c */
[----:B------:R-:W3:Y:S01]  /*d3d0*/  LDSM.16.MT88.4 R12, [R216+0xd000] ;  /* 0x00d00000d80c783b */ /* 0x000ee20000004200 */
[----:B-1----:R-:W-:Y:S01]  /*d3e0*/  MOV R5, R6 ;  /* 0x0000000600057202 */ /* 0x002fe20000000f00 */
[----:B------:R-:W1:Y:S01]  /*d3f0*/  MUFU.EX2 R108, R221 ;  /* 0x000000dd006c7308 */ /* 0x000e620000000800 */
[----:B------:R-:W-:-:S02]  /*d400*/  MOV R6, R7 ;  /* 0x0000000700067202 */ /* 0x000fc40000000f00 */
[----:B------:R-:W-:Y:S01]  /*d410*/  MOV R7, R24 ;  /* 0x0000001800077202 */ /* 0x000fe20000000f00 */
[----:B------:R-:W-:Y:S01]  /*d420*/  IMAD.MOV.U32 R24, RZ, RZ, R25 ;  /* 0x000000ffff187224 */ /* 0x000fe200078e0019 */
[----:B------:R-:W-:Y:S02]  /*d430*/  MOV R25, R26 ;  /* 0x0000001a00197202 */ /* 0x000fe40000000f00 */
[----:B------:R-:W-:Y:S02]  /*d440*/  MOV R26, R42 ;  /* 0x0000002a001a7202 */ /* 0x000fe40000000f00 */
[----:B------:R-:W-:Y:S02]  /*d450*/  MOV R42, R2 ;  /* 0x00000002002a7202 */ /* 0x000fe40000000f00 */
[----:B------:R-:W-:Y:S01]  /*d460*/  MOV R2, R246 ;  /* 0x000000f600027202 */ /* 0x000fe20000000f00 */
[----:B------:R4:W-:Y:S01]  /*d470*/  MUFU.EX2 R113, R5 ;  /* 0x0000000500717308 */ /* 0x0009e20000000800 */
[----:B------:R-:W-:Y:S01]  /*d480*/  IMAD.MOV.U32 R4, RZ, RZ, R6 ;  /* 0x000000ffff047224 */ /* 0x000fe200078e0006 */
[----:B------:R-:W-:-:S02]  /*d490*/  MOV R78, R251 ;  /* 0x000000fb004e7202 */ /* 0x000fc40000000f00 */
[----:B------:R-:W-:Y:S01]  /*d4a0*/  MOV R114, R42 ;  /* 0x0000002a00727202 */ /* 0x000fe20000000f00 */
[----:B------:R-:W-:Y:S01]  /*d4b0*/  FADD.FTZ R0, R4, R0 ;  /* 0x0000000004007221 */ /* 0x000fe20000010000 */
[----:B------:R-:W-:Y:S01]  /*d4c0*/  MOV R6, R24 ;  /* 0x0000001800067202 */ /* 0x000fe20000000f00 */
[----:B------:R-:W-:Y:S01]  /*d4d0*/  FADD.FTZ R4, R167, R160 ;  /* 0x000000a0a7047221 */ /* 0x000fe20000010000 */
[----:B------:R-:W-:Y:S01]  /*d4e0*/  MUFU.EX2 R109, R220 ;  /* 0x000000dc006d7308 */ /* 0x000fe20000000800 */
[----:B------:R-:W-:-:S07]  /*d4f0*/  MOV R140, R28 ;  /* 0x0000001c008c7202 */ /* 0x000fce0000000f00 */
[----:B------:R-:W-:Y:S01]  /*d500*/  MUFU.EX2 R248, R248 ;  /* 0x000000f800f87308 */ /* 0x000fe20000000800 */
[----:B----4-:R-:W-:-:S07]  /*d510*/  MOV R5, R7 ;  /* 0x0000000700057202 */ /* 0x010fce0000000f00 */
[----:B------:R-:W-:Y:S01]  /*d520*/  MUFU.EX2 R247, R247 ;  /* 0x000000f700f77308 */ /* 0x000fe20000000800 */
[----:B------:R-:W-:Y:S01]  /*d530*/  MOV R7, R25 ;  /* 0x0000001900077202 */ /* 0x000fe20000000f00 */
[----:B------:R-:W-:-:S06]  /*d540*/  IMAD.MOV.U32 R25, RZ, RZ, R2 ;  /* 0x000000ffff197224 */ /* 0x000fcc00078e0002 */
[----:B------:R-:W-:Y:S01]  /*d550*/  MUFU.EX2 R249, R249 ;  /* 0x000000f900f97308 */ /* 0x000fe20000000800 */
[----:B------:R-:W-:Y:S01]  /*d560*/  FADD.FTZ R2, R164, R161 ;  /* 0x000000a1a4027221 */ /* 0x000fe20000010000 */
[----:B------:R-:W-:Y:S01]  /*d570*/  MOV R24, R26 ;  /* 0x0000001a00187202 */ /* 0x000fe20000000f00 */
[----:B------:R-:W-:Y:S01]  /*d580*/  FADD.FTZ R3, R166, R3 ;  /* 0x00000003a6037221 */ /* 0x000fe20000010000 */
[----:B------:R-:W-:Y:S01]  /*d590*/  MOV R143, R40 ;  /* 0x00000028008f7202 */ /* 0x000fe20000000f00 */
[----:B------:R-:W-:Y:S01]  /*d5a0*/  FADD.FTZ R42, R165, R2 ;  /* 0x00000002a52a7221 */ /* 0x000fe20000010000 */
[----:B------:R-:W-:Y:S01]  /*d5b0*/  MOV R26, R243 ;  /* 0x000000f3001a7202 */ /* 0x000fe20000000f00 */
[----:B------:R-:W-:Y:S01]  /*d5c0*/  IMAD.MOV.U32 R165, RZ, RZ, R27 ;  /* 0x000000ffffa57224 */ /* 0x000fe200078e001b */
[----:B------:R-:W4:Y:S01]  /*d5d0*/  MUFU.EX2 R111, R219 ;  /* 0x000000db006f7308 */ /* 0x000f220000000800 */
[----:B------:R-:W-:Y:S01]  /*d5e0*/  MOV R167, R244 ;  /* 0x000000f400a77202 */ /* 0x000fe20000000f00 */
[----:B------:R1:W5:Y:S01]  /*d5f0*/  LDL.LU R221, [R1+0xa8] ;  /* 0x0000a80001dd7983 */ /* 0x0003620000300800 */
[----:B------:R-:W-:-:S02]  /*d600*/  MOV R28, R242 ;  /* 0x000000f2001c7202 */ /* 0x000fc40000000f00 */
[----:B------:R-:W-:-:S03]  /*d610*/  MOV R27, R245 ;  /* 0x000000f5001b7202 */ /* 0x000fc60000000f00 */
[----:B------:R-:W1:Y:S08]  /*d620*/  MUFU.EX2 R251, R218 ;  /* 0x000000da00fb7308 */ /* 0x000e700000000800 */
[----:B------:R-:W1:Y:S08]  /*d630*/  MUFU.EX2 R110, R217 ;  /* 0x000000d9006e7308 */ /* 0x000e700000000800 */
[----:B------:R-:W2:Y:S08]  /*d640*/  MUFU.EX2 R246, R212 ;  /* 0x000000d400f67308 */ /* 0x000eb00000000800 */
[----:B------:R-:W-:Y:S01]  /*d650*/  MUFU.EX2 R243, R116 ;  /* 0x0000007400f37308 */ /* 0x000fe20000000800 */
[----:B-1----:R-:W-:Y:S01]  /*d660*/  F2FP.PACK_AB R8, R108, R142 ;  /* 0x0000008e6c08723e */ /* 0x002fe200000000ff */
[----:B------:R-:W-:Y:S01]  /*d670*/  FADD.FTZ R40, R163, R4 ;  /* 0x00000004a3287221 */ /* 0x000fe20000010000 */
[----:B----4-:R-:W-:-:S02]  /*d680*/  F2FP.PACK_AB R10, R111, R109 ;  /* 0x0000006d6f0a723e */ /* 0x010fc400000000ff */
[----:B------:R-:W-:Y:S02]  /*d690*/  MOV R164, R5 ;  /* 0x0000000500a47202 */ /* 0x000fe40000000f00 */
[----:B------:R-:W-:Y:S01]  /*d6a0*/  MOV R121, R6 ;  /* 0x0000000600797202 */ /* 0x000fe20000000f00 */
[----:B------:R-:W1:Y:S01]  /*d6b0*/  MUFU.EX2 R244, R117 ;  /* 0x0000007500f47308 */ /* 0x000e620000000800 */
[----:B------:R-:W-:Y:S01]  /*d6c0*/  MOV R120, R7 ;  /* 0x0000000700787202 */ /* 0x000fe20000000f00 */
[----:B------:R-:W-:Y:S01]  /*d6d0*/  IMAD.MOV.U32 R122, RZ, RZ, R24 ;  /* 0x000000ffff7a7224 */ /* 0x000fe200078e0018 */
[----:B------:R-:W-:Y:S01]  /*d6e0*/  MOV R166, R25 ;  /* 0x0000001900a67202 */ /* 0x000fe20000000f00 */
[----:B------:R-:W-:Y:S01]  /*d6f0*/  FADD.FTZ R2, R250, R3 ;  /* 0x00000003fa027221 */ /* 0x000fe20000010000 */
[----:B------:R-:W-:Y:S01]  /*d700*/  MOV R115, R26 ;  /* 0x0000001a00737202 */ /* 0x000fe20000000f00 */
[----:B------:R4:W5:Y:S02]  /*d710*/  LDL.LU R220, [R1+0xa4] ;  /* 0x0000a40001dc7983 */ /* 0x0009640000300800 */
[----:B------:R-:W-:Y:S08]  /*d720*/  MUFU.EX2 R242, R118 ;  /* 0x0000007600f27308 */ /* 0x000ff00000000800 */
[----:B------:R-:W3:Y:S01]  /*d730*/  MUFU.EX2 R245, R119 ;  /* 0x0000007700f57308 */ /* 0x000ee20000000800 */
[----:B------:R-:W-:-:S02]  /*d740*/  F2FP.PACK_AB R9, R251, R248 ;  /* 0x000000f8fb09723e */ /* 0x000fc400000000ff */
[----:B------:R-:W-:Y:S02]  /*d750*/  F2FP.PACK_AB R11, R112, R110 ;  /* 0x0000006e700b723e */ /* 0x000fe400000000ff */
[----:B--2---:R-:W-:Y:S02]  /*d760*/  F2FP.PACK_AB R4, R247, R246 ;  /* 0x000000f6f704723e */ /* 0x004fe400000000ff */
[----:B-1----:R-:W-:Y:S02]  /*d770*/  F2FP.PACK_AB R5, R244, R243 ;  /* 0x000000f3f405723e */ /* 0x002fe400000000ff */
[----:B------:R-:W-:Y:S01]  /*d780*/  F2FP.PACK_AB R6, R113, R249 ;  /* 0x000000f97106723e */ /* 0x000fe200000000ff */
[----:B------:R-:W-:Y:S01]  /*d790*/  IMAD.MOV.U32 R25, RZ, RZ, R43 ;  /* 0x000000ffff197224 */ /* 0x000fe200078e002b */
[----:B------:R-:W-:Y:S01]  /*d7a0*/  MOV R141, R31 ;  /* 0x0000001f008d7202 */ /* 0x000fe20000000f00 */
[----:B------:R-:W-:Y:S01]  /*d7b0*/  IMAD.MOV.U32 R250, RZ, RZ, R78 ;  /* 0x000000fffffa7224 */ /* 0x000fe200078e004e */
[----:B------:R-:W-:Y:S01]  /*d7c0*/  MOV R24, R41 ;  /* 0x0000002900187202 */ /* 0x000fe20000000f00 */
[----:B------:R-:W-:Y:S01]  /*d7d0*/  MUFU.EX2 R241, R241 ;  /* 0x000000f100f17308 */ /* 0x000fe20000000800 */
[----:B------:R-:W-:Y:S01]  /*d7e0*/  MOV R26, R76 ;  /* 0x0000004c001a7202 */ /* 0x000fe20000000f00 */
[----:B------:R4:W5:Y:S01]  /*d7f0*/  LDL.LU R219, [R1+0xa0] ;  /* 0x0000a00001db7983 */ /* 0x0009620000300800 */
[----:B---3--:R-:W-:Y:S01]  /*d800*/  F2FP.PACK_AB R7, R245, R242 ;  /* 0x000000f2f507723e */ /* 0x008fe200000000ff */
[----:B------:R-:W-:Y:S01]  /*d810*/  FADD.FTZ R41, R162, R0 ;  /* 0x00000000a2297221 */ /* 0x000fe20000010000 */
[----:B------:R-:W-:-:S02]  /*d820*/  MOV R43, R77 ;  /* 0x0000004d002b7202 */ /* 0x000fc40000000f00 */
[----:B------:R-:W-:Y:S01]  /*d830*/  MOV R31, R79 ;  /* 0x0000004f001f7202 */ /* 0x000fe20000000f00 */
[C---:B------:R-:W-:Y:S01]  /*d840*/  HMMA.16816.F32 R160, R8.reuse, R16, R124 ;  /* 0x0000001008a0723c */ /* 0x040fe2000000187c */
[----:B------:R-:W-:Y:S01]  /*d850*/  MOV R123, R205 ;  /* 0x000000cd007b7202 */ /* 0x000fe20000000f00 */
[----:B------:R-:W-:Y:S01]  /*d860*/  IMAD.MOV.U32 R3, RZ, RZ, R24 ;  /* 0x000000ffff037224 */ /* 0x000fe200078e0018 */
[----:B------:R-:W-:Y:S01]  /*d870*/  MOV R0, R26 ;  /* 0x0000001a00007202 */ /* 0x000fe20000000f00 */
[----:B------:R-:W-:Y:S01]  /*d880*/  MUFU.EX2 R208, R208 ;  /* 0x000000d000d07308 */ /* 0x000fe20000000800 */
[----:B------:R4:W5:Y:S03]  /*d890*/  LDL.LU R218, [R1+0x9c] ;  /* 0x00009c0001da7983 */ /* 0x0009660000300800 */
[----:B------:R-:W-:Y:S01]  /*d8a0*/  HMMA.16816.F32 R76, R8, R22, R128 ;  /* 0x00000016084c723c */ /* 0x000fe20000001880 */
[----:B------:R-:W-:Y:S01]  /*d8b0*/  MOV R125, R207 ;  /* 0x000000cf007d7202 */ /* 0x000fe20000000f00 */
[----:B------:R-:W-:Y:S01]  /*d8c0*/  IMAD.MOV.U32 R126, RZ, RZ, R206 ;  /* 0x000000ffff7e7224 */ /* 0x000fe200078e00ce */
[----:B------:R-:W-:Y:S01]  /*d8d0*/  MOV R124, R27 ;  /* 0x0000001b007c7202 */ /* 0x000fe20000000f00 */
[----:B------:R-:W-:-:S04]  /*d8e0*/  IMAD.MOV.U32 R127, RZ, RZ, R29 ;  /* 0x000000ffff7f7224 */ /* 0x000fc800078e001d */
[----:B------:R-:W-:Y:S01]  /*d8f0*/  HMMA.16816.F32 R176, R4, R16, R176 ;  /* 0x0000001004b0723c */ /* 0x000fe200000018b0 */
[----:B------:R-:W-:-:S07]  /*d900*/  MOV R131, R140 ;  /* 0x0000008c00837202 */ /* 0x000fce0000000f00 */
        /* <DEDUP_REMOVED lines=9> */
[----:B------:R-:W-:Y:S01]  /*d9a0*/  MOV R143, R28 ;  /* 0x0000001c008f7202 */ /* 0x000fe20000000f00 */
[----:B------:R-:W1:Y:S01]  /*d9b0*/  LDSM.16.MT88.4 R24, [R213+0xf000] ;  /* 0x00f00000d518783b */ /* 0x000e620000004200 */
[----:B------:R-:W-:Y:S02]  /*d9c0*/  MOV R141, R30 ;  /* 0x0000001e008d7202 */ /* 0x000fe40000000f00 */
[----:B------:R-:W-:Y:S01]  /*d9d0*/  MOV R99, R31 ;  /* 0x0000001f00637202 */ /* 0x000fe20000000f00 */
[----:B------:R-:W-:Y:S02]  /*d9e0*/  LDSM.16.MT88.4 R20, [R214+0xf000] ;  /* 0x00f00000d614783b */ /* 0x000fe40000004200 */
[C---:B------:R-:W-:Y:S02]  /*d9f0*/  HMMA.16816.F32 R204, R8.reuse, R18, R104 ;  /* 0x0000001208cc723c */ /* 0x040fe40000001868 */
[----:B------:R-:W2:Y:S04]  /*da00*/  LDSM.16.MT88.4 R16, [R216+0xf000] ;  /* 0x00f00000d810783b */ /* 0x000ea80000004200 */
[----:B------:R-:W3:Y:S02]  /*da10*/  LDSM.16.MT88.4 R28, [R215+0xd000] ;  /* 0x00d00000d71c783b */ /* 0x000ee40000004200 */
[-C--:B------:R-:W-:Y:S08]  /*da20*/  HMMA.16816.F32 R136, R8, R12.reuse, R100 ;  /* 0x0000000c0888723c */ /* 0x080ff00000001864 */
[C---:B------:R-:W-:Y:S08]  /*da30*/  HMMA.16816.F32 R184, R4.reuse, R12, R184 ;  /* 0x0000000c04b8723c */ /* 0x040ff000000018b8 */
[----:B------:R-:W-:Y:S01]  /*da40*/  HMMA.16816.F32 R196, R4, R14, R196 ;  /* 0x0000000e04c4723c */ /* 0x000fe200000018c4 */
[----:B------:R-:W4:Y:S01]  /*da50*/  LDSM.16.MT88.4 R12, [R215+0xf000] ;  /* 0x00f00000d70c783b */ /* 0x000f220000004200 */
[----:B------:R-:W-:-:S02]  /*da60*/  FADD.FTZ R0, R0, R42 ;  /* 0x0000002a00007221 */ /* 0x000fc40000010000 */
[----:B------:R-:W-:Y:S01]  /*da70*/  FADD.FTZ R3, R3, R40 ;  /* 0x0000002803037221 */ /* 0x000fe20000010000 */
[----:B------:R-:W3:Y:S01]  /*da80*/  MUFU.EX2 R43, R43 ;  /* 0x0000002b002b7308 */ /* 0x000ee20000000800 */
[----:B------:R-:W-:Y:S01]  /*da90*/  FADD.FTZ R2, R129, R2 ;  /* 0x0000000281027221 */ /* 0x000fe20000010000 */
[----:B------:R3:W5:Y:S01]  /*daa0*/  LDL.LU R217, [R1+0x98] ;  /* 0x0000980001d97983 */ /* 0x0007620000300800 */
[C---:B-1----:R-:W-:Y:S08]  /*dab0*/  HMMA.16816.F32 R100, R4.reuse, R24, R92 ;  /* 0x000000180464723c */ /* 0x042ff0000000185c */
[-C--:B--2---:R-:W-:Y:S08]  /*dac0*/  HMMA.16816.F32 R104, R4, R16.reuse, R72 ;  /* 0x000000100468723c */ /* 0x084ff00000001848 */
[----:B------:R-:W-:Y:S01]  /*dad0*/  HMMA.16816.F32 R48, R8, R16, R48 ;  /* 0x000000100830723c */ /* 0x000fe20000001830 */
[----:B------:R1:W-:Y:S01]  /*dae0*/  MUFU.EX2 R17, R131 ;  /* 0x0000008300117308 */ /* 0x0003e20000000800 */
[----:B------:R-:W-:-:S06]  /*daf0*/  FADD.FTZ R0, R130, R0 ;  /* 0x0000000082007221 */ /* 0x000fcc0000010000 */
[----:B---3--:R-:W-:Y:S01]  /*db00*/  HMMA.16816.F32 R192, R4, R28, R192 ;  /* 0x0000001c04c0723c */ /* 0x008fe200000018c0 */
[----:B------:R-:W-:-:S07]  /*db10*/  FADD.FTZ R2, R114, R2 ;  /* 0x0000000272027221 */ /* 0x000fce0000010000 */
[C---:B------:R-:W-:Y:S01]  /*db20*/  HMMA.16816.F32 R200, R4.reuse, R30, R200 ;  /* 0x0000001e04c8723c */ /* 0x040fe200000018c8 */
[----:B-1----:R-:W-:Y:S01]  /*db30*/  MOV R131, R250 ;  /* 0x000000fa00837202 */ /* 0x002fe20000000f00 */
[----:B------:R-:W-:Y:S01]  /*db40*/  MUFU.EX2 R210, R210 ;  /* 0x000000d200d27308 */ /* 0x000fe20000000800 */
[----:B------:R-:W-:Y:S01]  /*db50*/  MOV R250, R165 ;  /* 0x000000a500fa7202 */ /* 0x000fe20000000f00 */
[----:B------:R1:W5:Y:S01]  /*db60*/  LDL.LU R212, [R1+0x94] ;  /* 0x0000940001d47983 */ /* 0x0003620000300800 */
[----:B------:R-:W-:Y:S01]  /*db70*/  FADD.FTZ R0, R115, R0 ;  /* 0x0000000073007221 */ /* 0x000fe20000010000 */
[----:B------:R-:W-:Y:S02]  /*db80*/  F2FP.PACK_AB R130, R43, R241 ;  /* 0x000000f12b82723e */ /* 0x000fe400000000ff */
[----:B------:R-:W-:Y:S01]  /*db90*/  HMMA.16816.F32 R88, R4, R26, R88 ;  /* 0x0000001a0458723c */ /* 0x000fe20000001858 */
[----:B------:R-:W-:Y:S01]  /*dba0*/  FADD.FTZ R3, R250, R3 ;  /* 0x00000003fa037221 */ /* 0x000fe20000010000 */
[----:B------:R-:W-:Y:S01]  /*dbb0*/  MUFU.EX2 R16, R164 ;  /* 0x000000a400107308 */ /* 0x000fe20000000800 */
[----:B------:R-:W-:-:S02]  /*dbc0*/  MOV R42, R111 ;  /* 0x0000006f002a7202 */ /* 0x000fc40000000f00 */
[----:B------:R-:W-:Y:S02]  /*dbd0*/  MOV R40, R109 ;  /* 0x0000006d00287202 */ /* 0x000fe40000000f00 */
[----:B------:R-:W-:Y:S01]  /*dbe0*/  MOV R250, R123 ;  /* 0x0000007b00fa7202 */ /* 0x000fe20000000f00 */
[C---:B------:R-:W-:Y:S02]  /*dbf0*/  HMMA.16816.F32 R84, R4.reuse, R20, R84 ;  /* 0x000000140454723c */ /* 0x040fe40000001854 */
[----:B------:R-:W-:Y:S06]  /*dc00*/  MUFU.EX2 R209, R209 ;  /* 0x000000d100d17308 */ /* 0x000fec0000000800 */
[C---:B------:R-:W-:Y:S01]  /*dc10*/  HMMA.16816.F32 R92, R4.reuse, R22, R80 ;  /* 0x00000016045c723c */ /* 0x040fe20000001850 */
[----:B------:R-:W-:Y:S01]  /*dc20*/  LDSM.16.MT88.4 R80, [R213+0xf800] ;  /* 0x00f80000d550783b */ /* 0x000fe20000004200 */
[----:B------:R-:W-:Y:S06]  /*dc30*/  MUFU.EX2 R211, R211 ;  /* 0x000000d300d37308 */ /* 0x000fec0000000800 */
[C---:B------:R-:W-:Y:S02]  /*dc40*/  HMMA.16816.F32 R68, R4.reuse, R18, R68 ;  /* 0x000000120444723c */ /* 0x040fe40000001844 */
[----:B------:R-:W-:Y:S06]  /*dc50*/  MUFU.EX2 R231, R231 ;  /* 0x000000e700e77308 */ /* 0x000fec0000000800 */
[C---:B----4-:R-:W-:Y:S08]  /*dc60*/  HMMA.16816.F32 R64, R4.reuse, R12, R64 ;  /* 0x0000000c0440723c */ /* 0x050ff00000001840 */
[----:B------:R-:W-:Y:S07]  /*dc70*/  HMMA.16816.F32 R60, R4, R14, R60 ;  /* 0x0000000e043c723c */ /* 0x000fee000000183c */
[----:B------:R-:W-:Y:S01]  /*dc80*/  FADD.FTZ R4, R128, R41 ;  /* 0x0000002980047221 */ /* 0x000fe20000010000 */
[----:B------:R-:W-:Y:S01]  /*dc90*/  HMMA.16816.F32 R56, R8, R20, R56 ;  /* 0x000000140838723c */ /* 0x000fe20000001838 */
[----:B------:R-:W2:Y:S01]  /*dca0*/  MUFU.EX2 R20, R166 ;  /* 0x000000a600147308 */ /* 0x000ea20000000800 */
[----:B------:R-:W-:Y:S01]  /*dcb0*/  MOV R41, R110 ;  /* 0x0000006e00297202 */ /* 0x000fe20000000f00 */
[----:B------:R-:W-:-:S05]  /*dcc0*/  FADD.FTZ R4, R131, R4 ;  /* 0x0000000483047221 */ /* 0x000fca0000010000 */
[C---:B------:R-:W-:Y:S01]  /*dcd0*/  HMMA.16816.F32 R52, R8.reuse, R22, R52 ;  /* 0x000000160834723c */ /* 0x040fe20000001834 */
[----:B------:R3:W4:Y:S07]  /*dce0*/  MUFU.EX2 R22, R167 ;  /* 0x000000a700167308 */ /* 0x00072e0000000800 */
[----:B------:R-:W-:Y:S01]  /*dcf0*/  HMMA.16816.F32 R144, R8, R28, R144 ;  /* 0x0000001c0890723c */ /* 0x000fe20000001890 */
[----:B------:R1:W-:Y:S01]  /*dd00*/  MUFU.EX2 R21, R99 ;  /* 0x0000006300157308 */ /* 0x0003e20000000800 */
[----:B--2---:R-:W-:-:S06]  /*dd10*/  F2FP.PACK_AB R129, R20, R17 ;  /* 0x000000111481723e */ /* 0x004fcc00000000ff */
[----:B------:R-:W-:Y:S01]  /*dd20*/  HMMA.16816.F32 R116, R8, R24, R152 ;  /* 0x000000180874723c */ /* 0x000fe20000001898 */
[----:B---3--:R-:W2:Y:S01]  /*dd30*/  LDSM.16.MT88.4 R164, [R213+0xd800] ;  /* 0x00d80000d5a4783b */ /* 0x008ea20000004200 */
[----:B------:R-:W3:Y:S01]  /*dd40*/  MUFU.EX2 R23, R124 ;  /* 0x0000007c00177308 */ /* 0x000ee20000000800 */
[----:B----4-:R-:W-:-:S04]  /*dd50*/  F2FP.PACK_AB R131, R208, R22 ;  /* 0x00000016d083723e */ /* 0x010fc800000000ff */
[----:B------:R-:W-:Y:S01]  /*dd60*/  MOV R155, R108 ;  /* 0x0000006c009b7202 */ /* 0x000fe20000000f00 */
[C---:B------:R-:W-:Y:S01]  /*dd70*/  HMMA.16816.F32 R28, R8.reuse, R30, R156 ;  /* 0x0000001e081c723c */ /* 0x040fe2000000189c */
[----:B-1----:R-:W-:Y:S04]  /*dd80*/  LDSM.16.MT88.4 R96, [R214+0xf800] ;  /* 0x00f80000d660783b */ /* 0x002fe80000004200 */
[----:B------:R-:W1:Y:S03]  /*dd90*/  LDSM.16.MT88.4 R156, [R214+0xd800] ;  /* 0x00d80000d69c783b */ /* 0x000e660000004200 */
[----:B------:R-:W-:Y:S01]  /*dda0*/  HMMA.16816.F32 R24, R8, R26, R148 ;  /* 0x0000001a0818723c */ /* 0x000fe20000001894 */
[----:B------:R-:W-:Y:S01]  /*ddb0*/  LDSM.16.MT88.4 R148, [R216+0xd800] ;  /* 0x00d80000d894783b */ /* 0x000fe20000004200 */
[----:B---3--:R-:W-:-:S06]  /*ddc0*/  F2FP.PACK_AB R128, R23, R21 ;  /* 0x000000151780723e */ /* 0x008fcc00000000ff */
[C---:B------:R-:W-:Y:S01]  /*ddd0*/  HMMA.16816.F32 R36, R8.reuse, R18, R36 ;  /* 0x000000120824723c */ /* 0x040fe20000001824 */
[----:B------:R3:W-:Y:S06]  /*dde0*/  MUFU.EX2 R18, R127 ;  /* 0x0000007f00127308 */ /* 0x0007ec0000000800 */
[----:B------:R-:W-:Y:S01]  /*ddf0*/  IMAD.MOV.U32 R19, RZ, RZ, R140 ;  /* 0x000000ffff137224 */ /* 0x000fe200078e008c */
[C---:B------:R-:W-:Y:S01]  /*de00*/  HMMA.16816.F32 R44, R8.reuse, R12, R44 ;  /* 0x0000000c082c723c */ /* 0x040fe2000000182c */
[----:B------:R-:W4:Y:S07]  /*de10*/  MUFU.EX2 R12, R125 ;  /* 0x0000007d000c7308 */ /* 0x000f2e0000000800 */
[----:B------:R-:W-:Y:S01]  /*de20*/  HMMA.16816.F32 R32, R8, R14, R32 ;  /* 0x0000000e0820723c */ /* 0x000fe20000001820 */
[----:B------:R-:W1:Y:S01]  /*de30*/  MUFU.EX2 R13, R126 ;  /* 0x0000007e000d7308 */ /* 0x000e620000000800 */
[----:B---3--:R-:W-:-:S05]  /*de40*/  F2FP.PACK_AB R127, R231, R211 ;  /* 0x000000d3e77f723e */ /* 0x008fca00000000ff */
[----:B------:R-:W-:Y:S01]  /*de50*/  FADD.FTZ R10, R120, R4 ;  /* 0x00000004780a7221 */ /* 0x000fe20000010000 */
[----:B------:R-:W-:Y:S01]  /*de60*/  MOV R14, R113 ;  /* 0x00000071000e7202 */ /* 0x000fe20000000f00 */
[----:B------:R-:W-:Y:S01]  /*de70*/  IMAD.MOV.U32 R11, RZ, RZ, R112 ;  /* 0x000000ffff0b7224 */ /* 0x000fe200078e0070 */
[----:B------:R-:W-:Y:S01]  /*de80*/  LDSM.16.MT88.4 R4, [R215+0xf800] ;  /* 0x00f80000d704783b */ /* 0x000fe20000004200 */
[----:B------:R-:W-:Y:S01]  /*de90*/  FADD.FTZ R9, R121, R3 ;  /* 0x0000000379097221 */ /* 0x000fe20000010000 */
[----:B------:R-:W-:Y:S01]  /*dea0*/  MOV R15, R141 ;  /* 0x0000008d000f7202 */ /* 0x000fe20000000f00 */
[----:B------:R-:W-:Y:S01]  /*deb0*/  FADD.FTZ R8, R122, R2 ;  /* 0x000000027a087221 */ /* 0x000fe20000010000 */
[----:B------:R-:W3:Y:S01]  /*dec0*/  LDSM.16.MT88.4 R112, [R216+0xf800] ;  /* 0x00f80000d870783b */ /* 0x000ee20000004200 */
[----:B------:R-:W-:Y:S01]  /*ded0*/  MOV R3, R142 ;  /* 0x0000008e00037202 */ /* 0x000fe20000000f00 */
[----:B--2---:R-:W-:Y:S01]  /*dee0*/  HMMA.16816.F32 R168, R128, R164, R168 ;  /* 0x000000a480a8723c */ /* 0x004fe200000018a8 */
[----:B------:R-:W-:-:S02]  /*def0*/  MOV R2, R143 ;  /* 0x0000008f00027202 */ /* 0x000fc40000000f00 */
[----:B------:R-:W2:Y:S01]  /*df00*/  LDSM.16.MT88.4 R140, [R215+0xd800] ;  /* 0x00d80000d78c783b */ /* 0x000ea20000004200 */
[----:B----4-:R-:W-:Y:S01]  /*df10*/  F2FP.PACK_AB R124, R12, R16 ;  /* 0x000000100c7c723e */ /* 0x010fe200000000ff */
[----:B------:R-:W-:Y:S01]  /*df20*/  FADD.FTZ R3, R3, R10 ;  /* 0x0000000a03037221 */ /* 0x000fe20000010000 */
[----:B------:R-:W-:Y:S01]  /*df30*/  F2FP.PACK_AB R125, R209, R210 ;  /* 0x000000d2d17d723e */ /* 0x000fe200000000ff */
[----:B------:R-:W-:Y:S01]  /*df40*/  FADD.FTZ R0, R2, R0 ;  /* 0x0000000002007221 */ /* 0x000fe20000010000 */
[----:B-1----:R-:W-:Y:S01]  /*df50*/  F2FP.PACK_AB R126, R18, R13 ;  /* 0x0000000d127e723e */ /* 0x002fe200000000ff */
[----:B------:R-:W-:Y:S01]  /*df60*/  HMMA.16816.F32 R160, R128, R156, R160 ;  /* 0x0000009c80a0723c */ /* 0x000fe200000018a0 */
[----:B------:R-:W-:-:S04]  /*df70*/  FADD.FTZ R2, R248, R9 ;  /* 0x00000009f8027221 */ /* 0x000fc80000010000 */
[----:B------:R-:W-:-:S03]  /*df80*/  FADD.FTZ R2, R251, R2 ;  /* 0x00000002fb027221 */ /* 0x000fc60000010000 */
[C---:B------:R-:W-:Y:S08]  /*df90*/  HMMA.16816.F32 R172, R124.reuse, R164, R172 ;  /* 0x000000a47cac723c */ /* 0x040ff000000018ac */
[-C--:B------:R-:W-:Y:S08]  /*dfa0*/  HMMA.16816.F32 R180, R124, R166.reuse, R180 ;  /* 0x000000a67cb4723c */ /* 0x080ff000000018b4 */
[----:B------:R-:W-:Y:S08]  /*dfb0*/  HMMA.16816.F32 R164, R128, R166, R76 ;  /* 0x000000a680a4723c */ /* 0x000ff0000000184c */
[C---:B------:R-:W-:Y:S08]  /*dfc0*/  HMMA.16816.F32 R76, R124.reuse, R82, R88 ;  /* 0x000000527c4c723c */ /* 0x040ff00000001858 */
[C---:B---3--:R-:W-:Y:S08]  /*dfd0*/  HMMA.16816.F32 R108, R124.reuse, R114, R68 ;  /* 0x000000727c6c723c */ /* 0x048ff00000001844 */
[C---:B------:R-:W-:Y:S07]  /*dfe0*/  HMMA.16816.F32 R120, R124.reuse, R4, R64 ;  /* 0x000000047c78723c */ /* 0x040fee0000001840 */
[----:B------:R-:W-:Y:S01]  /*dff0*/  IMAD.MOV.U32 R67, RZ, RZ, R155 ;  /* 0x000000ffff437224 */ /* 0x000fe200078e009b */
[C---:B------:R-:W-:Y:S08]  /*e000*/  HMMA.16816.F32 R72, R124.reuse, R80, R100 ;  /* 0x000000507c48723c */ /* 0x040ff00000001864 */
[----:B------:R-:W-:Y:S08]  /*e010*/  HMMA.16816.F32 R88, R124, R96, R84 ;  /* 0x000000607c58723c */ /* 0x000ff00000001854 */
[----:B------:R-:W-:Y:S08]  /*e020*/  HMMA.16816.F32 R68, R128, R80, R116 ;  /* 0x000000508044723c */ /* 0x000ff00000001874 */
        /* <DEDUP_REMOVED lines=12> */
[C---:B------:R-:W-:Y:S07]  /*e0f0*/  HMMA.16816.F32 R116, R128.reuse, R4, R44 ;  /* 0x000000048074723c */ /* 0x040fee000000182c */
[----:B------:R-:W-:Y:S01]  /*e100*/  FADD.FTZ R5, R246, R8 ;  /* 0x00000008f6057221 */ /* 0x000fe20000010000 */
[----:B------:R-:W-:Y:S01]  /*e110*/  HMMA.16816.F32 R156, R128, R158, R204 ;  /* 0x0000009e809c723c */ /* 0x000fe200000018cc */
[----:B------:R-:W-:-:S02]  /*e120*/  FADD.FTZ R4, R243, R0 ;  /* 0x00000000f3047221 */ /* 0x000fc40000010000 */
[----:B------:R-:W-:-:S05]  /*e130*/  FADD.FTZ R0, R247, R5 ;  /* 0x00000005f7007221 */ /* 0x000fca0000010000 */
[C---:B------:R-:W-:Y:S07]  /*e140*/  HMMA.16816.F32 R148, R128.reuse, R150, R132 ;  /* 0x000000968094723c */ /* 0x040fee0000001884 */
[----:B------:R-:W-:Y:S01]  /*e150*/  MOV R133, R15 ;  /* 0x0000000f00857202 */ /* 0x000fe20000000f00 */
[----:B------:R-:W-:Y:S01]  /*e160*/  HMMA.16816.F32 R140, R128, R142, R28 ;  /* 0x0000008e808c723c */ /* 0x000fe2000000181c */
[----:B------:R-:W-:Y:S02]  /*e170*/  MOV R135, R252 ;  /* 0x000000fc00877202 */ /* 0x000fe40000000f00 */
[----:B------:R-:W-:-:S02]  /*e180*/  MOV R132, R19 ;  /* 0x0000001300847202 */ /* 0x000fc40000000f00 */
[----:B------:R-:W-:-:S03]  /*e190*/  MOV R134, R250 ;  /* 0x000000fa00867202 */ /* 0x000fc60000000f00 */
        /* <DEDUP_REMOVED lines=36> */
[----:B------:R-:W2:Y:S04]  /*e3e0*/  LDL.64 R40, [R1+0x78] ;  /* 0x0000780001287983 */ /* 0x000ea80000100a00 */
        /* <DEDUP_REMOVED lines=10> */
[----:B-1----:R-:W-:Y:S02]  /*e490*/  MOV R4, UR16 ;  /* 0x0000001000047c02 */ /* 0x002fe40008000f00 */
[----:B------:R-:W-:-:S03]  /*e4a0*/  MOV R5, UR17 ;  /* 0x0000001100057c02 */ /* 0x000fc60008000f00 */
        /* <DEDUP_REMOVED lines=50> */
[-C--:B------:R-:W-:Y:S08]  /*e7d0*/  HMMA.16816.F32 R208, R8, R32.reuse, R208 ;  /* 0x0000002008d0723c */ /* 0x080ff000000018d0 */
[----:B------:R-:W-:Y:S01]  /*e7e0*/  HMMA.16816.F32 R204, R4, R32, R204 ;  /* 0x0000002004cc723c */ /* 0x000fe200000018cc */
[----:B------:R-:W-:Y:S01]  /*e7f0*/  IMAD.MOV.U32 R231, RZ, RZ, R56 ;  /* 0x000000ffffe77224 */ /* 0x000fe200078e0038 */
[----:B------:R-:W-:-:S02]  /*e800*/  MOV R37, R57 ;  /* 0x0000003900257202 */ /* 0x000fc40000000f00 */
[----:B------:R-:W-:-:S03]  /*e810*/  MOV R36, R58 ;  /* 0x0000003a00247202 */ /* 0x000fc60000000f00 */
[----:B------:R-:W-:Y:S01]  /*e820*/  IMAD.MOV.U32 R32, RZ, RZ, R60 ;  /* 0x000000ffff207224 */ /* 0x000fe200078e003c */
[-C--:B------:R-:W-:Y:S01]  /*e830*/  HMMA.16816.F32 R244, R8, R28.reuse, R136 ;  /* 0x0000001c08f4723c */ /* 0x080fe20000001888 */
[----:B------:R-:W-:Y:S01]  /*e840*/  MOV R33, R59 ;  /* 0x0000003b00217202 */ /* 0x000fe20000000f00 */
[----:B------:R-:W-:Y:S01]  /*e850*/  IMAD.MOV.U32 R242, RZ, RZ, R52 ;  /* 0x000000fffff27224 */ /* 0x000fe200078e0034 */
[----:B------:R-:W-:Y:S02]  /*e860*/  MOV R241, R53 ;  /* 0x0000003500f17202 */ /* 0x000fe40000000f00 */
[----:B------:R-:W-:Y:S02]  /*e870*/  MOV R21, R54 ;  /* 0x0000003600157202 */ /* 0x000fe40000000f00 */
[----:B------:R-:W-:Y:S01]  /*e880*/  MOV R20, R55 ;  /* 0x0000003700147202 */ /* 0x000fe20000000f00 */
[----:B------:R-:W-:Y:S07]  /*e890*/  HMMA.16816.F32 R132, R4, R28, R132 ;  /* 0x0000001c0484723c */ /* 0x000fee0000001884 */
[----:B------:R-:W-:Y:S01]  /*e8a0*/  MOV R29, R61 ;  /* 0x0000003d001d7202 */ /* 0x000fe20000000f00 */
[----:B------:R-:W-:Y:S07]  /*e8b0*/  HMMA.16816.F32 R248, R8, R24, R64 ;  /* 0x0000001808f8723c */ /* 0x000fee0000001840 */
[----:B------:R-:W-:Y:S01]  /*e8c0*/  MOV R25, R62 ;  /* 0x0000003e00197202 */ /* 0x000fe20000000f00 */
[----:B------:R-:W-:Y:S01]  /*e8d0*/  HMMA.16816.F32 R56, R12, R46, RZ ;  /* 0x0000002e0c38723c */ /* 0x000fe200000018ff */
[----:B------:R-:W-:-:S07]  /*e8e0*/  MOV R24, R63 ;  /* 0x0000003f00187202 */ /* 0x000fce0000000f00 */
[C---:B------:R-:W-:Y:S08]  /*e8f0*/  HMMA.16816.F32 R60, R12.reuse, R50, RZ ;  /* 0x000000320c3c723c */ /* 0x040ff000000018ff */
[----:B------:R-:W-:Y:S01]  /*e900*/  HMMA.16816.F32 R52, R12, R42, RZ ;  /* 0x0000002a0c34723c */ /* 0x000fe200000018ff */
[----:B------:R-:W-:Y:S01]  /*e910*/  IMAD.MOV.U32 R28, RZ, RZ, R248 ;  /* 0x000000ffff1c7224 */ /* 0x000fe200078e00f8 */
[----:B------:R-:W-:-:S02]  /*e920*/  MOV R3, R249 ;  /* 0x000000f900037202 */ /* 0x000fc40000000f00 */
[----:B------:R-:W-:Y:S02]  /*e930*/  MOV R2, R250 ;  /* 0x000000fa00027202 */ /* 0x000fe40000000f00 */
[----:B------:R-:W-:Y:S02]  /*e940*/  MOV R0, R251 ;  /* 0x000000fb00007202 */ /* 0x000fe40000000f00 */
[C---:B------:R-:W-:Y:S08]  /*e950*/  HMMA.16816.F32 R48, R16.reuse, R50, RZ ;  /* 0x000000321030723c */ /* 0x040ff000000018ff */
[C---:B------:R-:W-:Y:S08]  /*e960*/  HMMA.16816.F32 R44, R16.reuse, R46, RZ ;  /* 0x0000002e102c723c */ /* 0x040ff000000018ff */
[----:B------:R-:W-:Y:S08]  /*e970*/  HMMA.16816.F32 R40, R16, R42, RZ ;  /* 0x0000002a1028723c */ /* 0x000ff000000018ff */
[-C--:B------:R-:W-:Y:S08]  /*e980*/  HMMA.16816.F32 R12, R12, R38.reuse, RZ ;  /* 0x000000260c0c723c */ /* 0x080ff000000018ff */
[----:B------:R-:W-:Y:S08]  /*e990*/  HMMA.16816.F32 R16, R16, R38, RZ ;  /* 0x000000261010723c */ /* 0x000ff000000018ff */
[C---:B------:R-:W-:Y:S08]  /*e9a0*/  HMMA.16816.F32 R64, R4.reuse, R30, R56 ;  /* 0x0000001e0440723c */ /* 0x040ff00000001838 */
[C---:B------:R-:W-:Y:S08]  /*e9b0*/  HMMA.16816.F32 R60, R4.reuse, R34, R60 ;  /* 0x00000022043c723c */ /* 0x040ff0000000183c */
[C---:B------:R-:W-:Y:S08]  /*e9c0*/  HMMA.16816.F32 R136, R4.reuse, R26, R52 ;  /* 0x0000001a0488723c */ /* 0x040ff00000001834 */
[----:B------:R-:W-:Y:S01]  /*e9d0*/  HMMA.16816.F32 R248, R4, R22, R12 ;  /* 0x0000001604f8723c */ /* 0x000fe2000000180c */
[----:B------:R-:W-:Y:S04]  /*e9e0*/  LDSM.16.M88.4 R4, [R222+0x2000] ;  /* 0x00200000de04783b */ /* 0x000fe80000000200 */
[----:B------:R-:W1:Y:S03]  /*e9f0*/  LDSM.16.M88.4 R12, [R218+0x8000] ;  /* 0x00800000da0c783b */ /* 0x000e660000000200 */
[C---:B------:R-:W-:Y:S08]  /*ea00*/  HMMA.16816.F32 R48, R8.reuse, R34, R48 ;  /* 0x000000220830723c */ /* 0x040ff00000001830 */
[C---:B------:R-:W-:Y:S08]  /*ea10*/  HMMA.16816.F32 R56, R8.reuse, R30, R44 ;  /* 0x0000001e0838723c */ /* 0x040ff0000000182c */
[C---:B------:R-:W-:Y:S08]  /*ea20*/  HMMA.16816.F32 R40, R8.reuse, R26, R40 ;  /* 0x0000001a0828723c */ /* 0x040ff00000001828 */
[----:B------:R-:W-:Y:S01]  /*ea30*/  HMMA.16816.F32 R16, R8, R22, R16 ;  /* 0x000000160810723c */ /* 0x000fe20000001810 */
[----:B------:R-:W2:Y:S07]  /*ea40*/  LDSM.16.M88.4 R8, [R222] ;  /* 0x00000000de08783b */ /* 0x000eae0000000200 */
[----:B-1----:R-:W-:Y:S07]  /*ea50*/  HMMA.16816.F32 R52, R4, R12, R204 ;  /* 0x0000000c0434723c */ /* 0x002fee00000018cc */
[----:B------:R-:W-:Y:S01]  /*ea60*/  MOV R206, R21 ;  /* 0x0000001500ce7202 */ /* 0x000fe20000000f00 */
[----:B------:R-:W-:Y:S01]  /*ea70*/  IMAD.MOV.U32 R204, RZ, RZ, R242 ;  /* 0x000000ffffcc7224 */ /* 0x000fe200078e00f2 */
[----:B------:R-:W-:-:S02]  /*ea80*/  MOV R207, R20 ;  /* 0x0000001400cf7202 */ /* 0x000fc40000000f00 */
[----:B------:R-:W-:Y:S01]  /*ea90*/  MOV R205, R241 ;  /* 0x000000f100cd7202 */ /* 0x000fe20000000f00 */
[C---:B--2---:R-:W-:Y:S07]  /*eaa0*/  HMMA.16816.F32 R44, R8.reuse, R12, R208 ;  /* 0x0000000c082c723c */ /* 0x044fee00000018d0 */
[----:B------:R-:W-:Y:S01]  /*eab0*/  MOV R209, R37 ;  /* 0x0000002500d17202 */ /* 0x000fe20000000f00 */
[----:B------:R-:W-:Y:S01]  /*eac0*/  HMMA.16816.F32 R20, R8, R14, R48 ;  /* 0x0000000e0814723c */ /* 0x000fe20000001830 */
[----:B------:R-:W-:Y:S01]  /*ead0*/  MOV R210, R36 ;  /* 0x0000002400d27202 */ /* 0x000fe20000000f00 */
[----:B------:R-:W-:Y:S01]  /*eae0*/  IMAD.MOV.U32 R208, RZ, RZ, R231 ;  /* 0x000000ffffd07224 */ /* 0x000fe200078e00e7 */
[----:B------:R-:W-:-:S05]  /*eaf0*/  MOV R211, R33 ;  /* 0x0000002100d37202 */ /* 0x000fca0000000f00 */
[----:B------:R-:W-:Y:S01]  /*eb00*/  HMMA.16816.F32 R36, R4, R14, R60 ;  /* 0x0000000e0424723c */ /* 0x000fe2000000183c */
[----:B------:R-:W1:Y:S06]  /*eb10*/  LDSM.16.M88.4 R12, [R218+0x8800] ;  /* 0x00880000da0c783b */ /* 0x000e6c0000000200 */
[----:B------:R-:W-:Y:S01]  /*eb20*/  IMAD.MOV.U32 R60, RZ, RZ, R32 ;  /* 0x000000ffff3c7224 */ /* 0x000fe200078e0020 */
[----:B------:R-:W-:Y:S02]  /*eb30*/  MOV R61, R29 ;  /* 0x0000001d003d7202 */ /* 0x000fe40000000f00 */
[----:B------:R-:W-:-:S02]  /*eb40*/  MOV R62, R25 ;  /* 0x00000019003e7202 */ /* 0x000fc40000000f00 */
[----:B------:R-:W-:Y:S01]  /*eb50*/  MOV R63, R24 ;  /* 0x00000018003f7202 */ /* 0x000fe20000000f00 */
[----:B-1----:R-:W-:Y:S07]  /*eb60*/  HMMA.16816.F32 R32, R8, R12, R244 ;  /* 0x0000000c0820723c */ /* 0x002fee00000018f4 */
[----:B------:R-:W-:Y:S01]  /*eb70*/  IMAD.MOV.U32 R244, RZ, RZ, R28 ;  /* 0x000000fffff47224 */ /* 0x000fe200078e001c */
[----:B------:R-:W-:Y:S01]  /*eb80*/  HMMA.16816.F32 R24, R4, R14, R64 ;  /* 0x0000000e0418723c */ /* 0x000fe20000001840 */
[----:B------:R-:W-:-:S02]  /*eb90*/  MOV R245, R3 ;  /* 0x0000000300f57202 */ /* 0x000fc40000000f00 */
[----:B------:R-:W-:Y:S02]  /*eba0*/  MOV R246, R2 ;  /* 0x0000000200f67202 */ /* 0x000fe40000000f00 */
[----:B------:R-:W-:-:S03]  /*ebb0*/  MOV R247, R0 ;  /* 0x0000000000f77202 */ /* 0x000fc60000000f00 */
        /* <DEDUP_REMOVED lines=12> */
[----:B------:R-:W-:Y:S01]  /*ec80*/  MOV R42, R65 ;  /* 0x00000041002a7202 */ /* 0x000fe20000000f00 */
[----:B------:R-:W-:Y:S01]  /*ec90*/  HMMA.16816.F32 R204, R8, R14, R16 ;  /* 0x0000000e08cc723c */ /* 0x000fe20000001810 */
[----:B------:R-:W-:Y:S01]  /*eca0*/  MOV R41, R66 ;  /* 0x0000004200297202 */ /* 0x000fe20000000f00 */
[----:B------:R-:W-:Y:S01]  /*ecb0*/  LDSM.16.M88.4 R12, [R217] ;  /* 0x00000000d90c783b */ /* 0x000fe20000000200 */
[----:B------:R-:W-:-:S03]  /*ecc0*/  MOV R40, R67 ;  /* 0x0000004300287202 */ /* 0x000fc60000000f00 */
[----:B------:R-:W-:Y:S01]  /*ecd0*/  IMAD.MOV.U32 R67, RZ, RZ, R4 ;  /* 0x000000ffff437224 */ /* 0x000fe200078e0004 */
[----:B------:R-:W-:Y:S01]  /*ece0*/  MOV R66, R5 ;  /* 0x0000000500427202 */ /* 0x000fe20000000f00 */
[----:B------:R-:W1:Y:S01]  /*ecf0*/  LDSM.16.M88.4 R8, [R221] ;  /* 0x00000000dd08783b */ /* 0x000e620000000200 */
[----:B------:R-:W-:Y:S02]  /*ed00*/  MOV R65, R6 ;  /* 0x0000000600417202 */ /* 0x000fe40000000f00 */
[----:B------:R-:W-:Y:S02]  /*ed10*/  MOV R64, R7 ;  /* 0x0000000700407202 */ /* 0x000fe40000000f00 */
[----:B------:R-:W2:Y:S01]  /*ed20*/  LDSM.16.M88.4 R4, [R221+0x2000] ;  /* 0x00200000dd04783b */ /* 0x000ea20000000200 */
[-C--:B-1----:R-:W-:Y:S07]  /*ed30*/  HMMA.16816.F32 R248, R8, R12.reuse, R44 ;  /* 0x0000000c08f8723c */ /* 0x082fee000000182c */
[----:B------:R-:W-:Y:S01]  /*ed40*/  IMAD.MOV.U32 R44, RZ, RZ, R43 ;  /* 0x000000ffff2c7224 */ /* 0x000fe200078e002b */
[----:B--2---:R-:W-:Y:S01]  /*ed50*/  HMMA.16816.F32 R52, R4, R12, R52 ;  /* 0x0000000c0434723c */ /* 0x004fe20000001834 */
[----:B------:R-:W-:-:S02]  /*ed60*/  MOV R45, R42 ;  /* 0x0000002a002d7202 */ /* 0x000fc40000000f00 */
[----:B------:R-:W-:Y:S02]  /*ed70*/  MOV R46, R41 ;  /* 0x00000029002e7202 */ /* 0x000fe40000000f00 */
[----:B------:R-:W-:-:S03]  /*ed80*/  MOV R47, R40 ;  /* 0x00000028002f7202 */ /* 0x000fc60000000f00 */
[----:B------:R-:W-:Y:S11]  /*ed90*/  HMMA.16816.F32 R208, R4, R14, R36 ;  /* 0x0000000e04d0723c */ /* 0x000ff60000001824 */
[----:B------:R-:W-:Y:S05]  /*eda0*/  @!UPT UIADD3 URZ, URZ, URZ, URZ ;  /* 0x0000003f3f3ff290 */ /* 0x000fea000fffe03f */
[----:B------:R-:W-:Y:S01]  /*edb0*/  IMAD.MOV.U32 R16, RZ, RZ, R52 ;  /* 0x000000ffff107224 */ /* 0x000fe200078e0034 */
[----:B------:R-:W-:Y:S01]  /*edc0*/  MOV R3, R53 ;  /* 0x0000003500037202 */ /* 0x000fe20000000f00 */
[----:B------:R-:W-:Y:S01]  /*edd0*/  IMAD.MOV.U32 R52, RZ, RZ, R67 ;  /* 0x000000ffff347224 */ /* 0x000fe200078e0043 */
[----:B------:R-:W-:Y:S02]  /*ede0*/  MOV R2, R54 ;  /* 0x0000003600027202 */ /* 0x000fe40000000f00 */
[----:B------:R-:W-:Y:S02]  /*edf0*/  MOV R0, R55 ;  /* 0x0000003700007202 */ /* 0x000fe40000000f00 */
[----:B------:R-:W-:Y:S02]  /*ee00*/  MOV R53, R66 ;  /* 0x0000004200357202 */ /* 0x000fe40000000f00 */
[----:B------:R-:W-:Y:S02]  /*ee10*/  MOV R54, R65 ;  /* 0x0000004100367202 */ /* 0x000fe40000000f00 */
[----:B------:R-:W-:-:S02]  /*ee20*/  MOV R55, R64 ;  /* 0x0000004000377202 */ /* 0x000fc40000000f00 */
[C---:B------:R-:W-:Y:S01]  /*ee30*/  HMMA.16816.F32 R64, R8.reuse, R14, R20 ;  /* 0x0000000e0840723c */ /* 0x040fe20000001814 */
[----:B------:R-:W1:Y:S07]  /*ee40*/  LDSM.16.M88.4 R12, [R217+0x800] ;  /* 0x00080000d90c783b */ /* 0x000e6e0000000200 */
[-C--:B-1----:R-:W-:Y:S08]  /*ee50*/  HMMA.16816.F32 R32, R8, R12.reuse, R32 ;  /* 0x0000000c0820723c */ /* 0x082ff00000001820 */
[----:B------:R-:W-:Y:S08]  /*ee60*/  HMMA.16816.F32 R40, R4, R12, R28 ;  /* 0x0000000c0428723c */ /* 0x000ff0000000181c */
[----:B------:R-:W-:Y:S08]  /*ee70*/  HMMA.16816.F32 R20, R8, R14, R48 ;  /* 0x0000000e0814723c */ /* 0x000ff00000001830 */
[----:B------:R-:W-:Y:S01]  /*ee80*/  IMAD.MOV.U32 R231, RZ, RZ, R32 ;  /* 0x000000ffffe77224 */ /* 0x000fe200078e0020 */
[----:B------:R-:W-:-:S02]  /*ee90*/  MOV R19, R33 ;  /* 0x0000002100137202 */ /* 0x000fc40000000f00 */
[----:B------:R-:W-:Y:S02]  /*eea0*/  MOV R18, R34 ;  /* 0x0000002200127202 */ /* 0x000fe40000000f00 */
[----:B------:R-:W-:Y:S02]  /*eeb0*/  MOV R17, R35 ;  /* 0x0000002300117202 */ /* 0x000fe40000000f00 */
[C---:B------:R-:W-:Y:S01]  /*eec0*/  HMMA.16816.F32 R32, R4.reuse, R14, R24 ;  /* 0x0000000e0420723c */ /* 0x040fe20000001818 */
[----:B------:R-:W1:Y:S07]  /*eed0*/  LDSM.16.M88.4 R12, [R217+0x1000] ;  /* 0x00100000d90c783b */ /* 0x000e6e0000000200 */
[C---:B-1----:R-:W-:Y:S07]  /*eee0*/  HMMA.16816.F32 R28, R4.reuse, R12, R60 ;  /* 0x0000000c041c723c */ /* 0x042fee000000183c */
[----:B------:R-:W-:Y:S01]  /*eef0*/  MOV R61, R19 ;  /* 0x00000013003d7202 */ /* 0x000fe20000000f00 */
[----:B------:R-:W-:Y:S01]  /*ef00*/  HMMA.16816.F32 R24, R4, R14, R136 ;  /* 0x0000000e0418723c */ /* 0x000fe20000001888 */
[----:B------:R-:W-:Y:S01]  /*ef10*/  MOV R62, R18 ;  /* 0x00000012003e7202 */ /* 0x000fe20000000f00 */
[----:B------:R-:W-:Y:S01]  /*ef20*/  IMAD.MOV.U32 R60, RZ, RZ, R231 ;  /* 0x000000ffff3c7224 */ /* 0x000fe200078e00e7 */
[----:B------:R-:W-:-:S04]  /*ef30*/  MOV R63, R17 ;  /* 0x00000011003f7202 */ /* 0x000fc80000000f00 */
[----:B------:R-:W-:Y:S01]  /*ef40*/  IMAD.MOV.U32 R136, RZ, RZ, R16 ;  /* 0x000000ffff887224 */ /* 0x000fe200078e0010 */
[----:B------:R-:W-:Y:S01]  /*ef50*/  HMMA.16816.F32 R36, R8, R12, R56 ;  /* 0x0000000c0824723c */ /* 0x000fe20000001838 */
[----:B------:R-:W-:Y:S02]  /*ef60*/  MOV R137, R3 ;  /* 0x0000000300897202 */ /* 0x000fe40000000f00 */
[----:B------:R-:W-:Y:S02]  /*ef70*/  MOV R138, R2 ;  /* 0x00000002008a7202 */ /* 0x000fe40000000f00 */
[----:B------:R-:W-:-:S03]  /*ef80*/  MOV R139, R0 ;  /* 0x00000000008b7202 */ /* 0x000fc60000000f00 */
[----:B------:R-:W-:Y:S01]  /*ef90*/  HMMA.16816.F32 R16, R8, R14, R132 ;  /* 0x0000000e0810723c */ /* 0x000fe20000001884 */
[----:B------:R-:W1:Y:S07]  /*efa0*/  LDSM.16.M88.4 R12, [R217+0x1800] ;  /* 0x00180000d90c783b */ /* 0x000e6e0000000200 */
        /* <DEDUP_REMOVED lines=11> */
[----:B------:R-:W-:-:S02]  /*f060*/  MOV R3, R133 ;  /* 0x0000008500037202 */ /* 0x000fc40000000f00 */
[----:B------:R-:W-:Y:S02]  /*f070*/  MOV R2, R134 ;  /* 0x0000008600027202 */ /* 0x000fe40000000f00 */
[----:B------:R-:W-:Y:S02]  /*f080*/  MOV R0, R135 ;  /* 0x0000008700007202 */ /* 0x000fe40000000f00 */
[C---:B------:R-:W-:Y:S01]  /*f090*/  HMMA.16816.F32 R132, R8.reuse, R14, R64 ;  /* 0x0000000e0884723c */ /* 0x040fe20000001840 */
[----:B------:R-:W1:Y:S07]  /*f0a0*/  LDSM.16.M88.4 R12, [R212+0xa800] ;  /* 0x00a80000d40c783b */ /* 0x000e6e0000000200 */
[-C--:B-1----:R-:W-:Y:S08]  /*f0b0*/  HMMA.16816.F32 R248, R8, R12.reuse, R60 ;  /* 0x0000000c08f8723c */ /* 0x082ff0000000183c */
[C---:B------:R-:W-:Y:S08]  /*f0c0*/  HMMA.16816.F32 R136, R4.reuse, R12, R40 ;  /* 0x0000000c0488723c */ /* 0x040ff00000001828 */
[-C--:B------:R-:W-:Y:S08]  /*f0d0*/  HMMA.16816.F32 R64, R4, R14.reuse, R32 ;  /* 0x0000000e0440723c */ /* 0x080ff00000001820 */
[C---:B------:R-:W-:Y:S01]  /*f0e0*/  HMMA.16816.F32 R60, R8.reuse, R14, R20 ;  /* 0x0000000e083c723c */ /* 0x040fe20000001814 */
[----:B------:R-:W1:Y:S07]  /*f0f0*/  LDSM.16.M88.4 R12, [R212+0xb000] ;  /* 0x00b00000d40c783b */ /* 0x000e6e0000000200 */
        /* <DEDUP_REMOVED lines=8> */
[----:B------:R-:W-:-:S02]  /*f180*/  MOV R49, R3 ;  /* 0x0000000300317202 */ /* 0x000fc40000000f00 */
[----:B------:R-:W-:Y:S02]  /*f190*/  MOV R50, R2 ;  /* 0x0000000200327202 */ /* 0x000fe40000000f00 */
[----:B------:R-:W-:-:S03]  /*f1a0*/  MOV R51, R0 ;  /* 0x0000000000337202 */ /* 0x000fc60000000f00 */
[-C--:B------:R-:W-:Y:S01]  /*f1b0*/  HMMA.16816.F32 R20, R4, R14.reuse, R52 ;  /* 0x0000000e0414723c */ /* 0x080fe20000001834 */
[----:B------:R-:W-:Y:S07]  /*f1c0*/  LDSM.16.M88.4 R4, [R220+0x6000] ;  /* 0x00600000dc04783b */ /* 0x000fee0000000200 */
[----:B------:R-:W-:Y:S01]  /*f1d0*/  HMMA.16816.F32 R16, R8, R14, R44 ;  /* 0x0000000e0810723c */ /* 0x000fe2000000182c */
[----:B------:R-:W1:Y:S04]  /*f1e0*/  LDSM.16.M88.4 R12, [R227] ;  /* 0x00000000e30c783b */ /* 0x000e680000000200 */
[----:B------:R-:W2:Y:S03]  /*f1f0*/  LDSM.16.M88.4 R8, [R220+0x4000] ;  /* 0x00400000dc08783b */ /* 0x000ea60000000200 */
[C---:B-1----:R-:W-:Y:S08]  /*f200*/  HMMA.16816.F32 R48, R4.reuse, R12, R48 ;  /* 0x0000000c0430723c */ /* 0x042ff00000001830 */
[-C--:B------:R-:W-:Y:S08]  /*f210*/  HMMA.16816.F32 R204, R4, R14.reuse, R204 ;  /* 0x0000000e04cc723c */ /* 0x080ff000000018cc */
[----:B--2---:R-:W-:Y:S08]  /*f220*/  HMMA.16816.F32 R132, R8, R14, R132 ;  /* 0x0000000e0884723c */ /* 0x004ff00000001884 */
[----:B------:R-:W-:Y:S01]  /*f230*/  IMAD.MOV.U32 R44, RZ, RZ, R48 ;  /* 0x000000ffff2c7224 */ /* 0x000fe200078e0030 */
[----:B------:R-:W-:-:S02]  /*f240*/  MOV R3, R49 ;  /* 0x0000003100037202 */ /* 0x000fc40000000f00 */
[----:B------:R-:W-:Y:S02]  /*f250*/  MOV R2, R50 ;  /* 0x0000003200027202 */ /* 0x000fe40000000f00 */
[----:B------:R-:W-:Y:S02]  /*f260*/  MOV R0, R51 ;  /* 0x0000003300007202 */ /* 0x000fe40000000f00 */
[C---:B------:R-:W-:Y:S01]  /*f270*/  HMMA.16816.F32 R48, R8.reuse, R12, R244 ;  /* 0x0000000c0830723c */ /* 0x040fe200000018f4 */
[----:B------:R-:W1:Y:S07]  /*f280*/  LDSM.16.M88.4 R12, [R226] ;  /* 0x00000000e20c783b */ /* 0x000e6e0000000200 */
[-C--:B-1----:R-:W-:Y:S08]  /*f290*/  HMMA.16816.F32 R248, R8, R12.reuse, R248 ;  /* 0x0000000c08f8723c */ /* 0x082ff000000018f8 */
[C---:B------:R-:W-:Y:S08]  /*f2a0*/  HMMA.16816.F32 R136, R4.reuse, R12, R136 ;  /* 0x0000000c0488723c */ /* 0x040ff00000001888 */
[-C--:B------:R-:W-:Y:S08]  /*f2b0*/  HMMA.16816.F32 R64, R4, R14.reuse, R64 ;  /* 0x0000000e0440723c */ /* 0x080ff00000001840 */
[C---:B------:R-:W-:Y:S01]  /*f2c0*/  HMMA.16816.F32 R60, R8.reuse, R14, R60 ;  /* 0x0000000e083c723c */ /* 0x040fe2000000183c */
[----:B------:R-:W1:Y:S07]  /*f2d0*/  LDSM.16.M88.4 R12, [R225] ;  /* 0x00000000e10c783b */ /* 0x000e6e0000000200 */
[-C--:B-1----:R-:W-:Y:S07]  /*f2e0*/  HMMA.16816.F32 R244, R8, R12.reuse, R208 ;  /* 0x0000000c08f4723c */ /* 0x082fee00000018d0 */
[----:B------:R-:W-:Y:S01]  /*f2f0*/  MOV R208, R44 ;  /* 0x0000002c00d07202 */ /* 0x000fe20000000f00 */
[----:B------:R-:W-:Y:S01]  /*f300*/  HMMA.16816.F32 R56, R4, R12, R40 ;  /* 0x0000000c0438723c */ /* 0x000fe20000001828 */
[----:B------:R-:W-:Y:S01]  /*f310*/  IMAD.MOV.U32 R209, RZ, RZ, R3 ;  /* 0x000000ffffd17224 */ /* 0x000fe200078e0003 */
[----:B------:R-:W-:-:S02]  /*f320*/  MOV R210, R2 ;  /* 0x0000000200d27202 */ /* 0x000fc40000000f00 */
[----:B------:R-:W-:-:S04]  /*f330*/  MOV R211, R0 ;  /* 0x0000000000d37202 */ /* 0x000fc80000000f00 */
        /* <DEDUP_REMOVED lines=15> */
[----:B------:R-:W-:Y:S01]  /*f430*/  MOV R0, R208 ;  /* 0x000000d000007202 */ /* 0x000fe20000000f00 */
[----:B------:R-:W-:Y:S01]  /*f440*/  IMAD.MOV.U32 R242, RZ, RZ, R210 ;  /* 0x000000fffff27224 */ /* 0x000fe200078e00d2 */
[----:B------:R-:W-:-:S02]  /*f450*/  MOV R243, R209 ;  /* 0x000000d100f37202 */ /* 0x000fc40000000f00 */
[----:B------:R-:W-:Y:S02]  /*f460*/  MOV R241, R211 ;  /* 0x000000d300f17202 */ /* 0x000fe40000000f00 */
[----:B------:R-:W-:Y:S01]  /*f470*/  MOV R51, R0 ;  /* 0x0000000000337202 */ /* 0x000fe20000000f00 */
[-C--:B-1----:R-:W-:Y:S08]  /*f480*/  HMMA.16816.F32 R208, R8, R12.reuse, R248 ;  /* 0x0000000c08d0723c */ /* 0x082ff000000018f8 */
[C---:B------:R-:W-:Y:S11]  /*f490*/  HMMA.16816.F32 R132, R4.reuse, R12, R136 ;  /* 0x0000000c0484723c */ /* 0x040ff60000001888 */
[----:B------:R-:W-:Y:S05]  /*f4a0*/  @!UPT UIADD3 URZ, URZ, URZ, URZ ;  /* 0x0000003f3f3ff290 */ /* 0x000fea000fffe03f */
[----:B------:R-:W-:Y:S01]  /*f4b0*/  MOV R231, R208 ;  /* 0x000000d000e77202 */ /* 0x000fe20000000f00 */
[----:B------:R-:W-:Y:S01]  /*f4c0*/  IMAD.MOV.U32 R2, RZ, RZ, R210 ;  /* 0x000000ffff027224 */ /* 0x000fe200078e00d2 */
[----:B------:R-:W-:Y:S02]  /*f4d0*/  MOV R3, R209 ;  /* 0x000000d100037202 */ /* 0x000fe40000000f00 */
[----:B------:R-:W-:Y:S02]  /*f4e0*/  MOV R0, R211 ;  /* 0x000000d300007202 */ /* 0x000fe40000000f00 */
[-C--:B------:R-:W-:Y:S08]  /*f4f0*/  HMMA.16816.F32 R208, R4, R14.reuse, R64 ;  /* 0x0000000e04d0723c */ /* 0x080ff00000001840 */
[C---:B------:R-:W-:Y:S01]  /*f500*/  HMMA.16816.F32 R64, R8.reuse, R14, R60 ;  /* 0x0000000e0840723c */ /* 0x040fe2000000183c */
[----:B------:R-:W1:Y:S07]  /*f510*/  LDSM.16.M88.4 R12, [R218+0xb000] ;  /* 0x00b00000da0c783b */ /* 0x000e6e0000000200 */
[-C--:B-1----:R-:W-:Y:S08]  /*f520*/  HMMA.16816.F32 R136, R8, R12.reuse, R244 ;  /* 0x0000000c0888723c */ /* 0x082ff000000018f4 */
[C---:B------:R-:W-:Y:S08]  /*f530*/  HMMA.16816.F32 R204, R4.reuse, R12, R56 ;  /* 0x0000000c04cc723c */ /* 0x040ff00000001838 */
[-C--:B------:R-:W-:Y:S07]  /*f540*/  HMMA.16816.F32 R248, R4, R14.reuse, R52 ;  /* 0x0000000e04f8723c */ /* 0x080fee0000001834 */
[----:B------:R-:W-:Y:S01]  /*f550*/  MOV R52, R51 ;  /* 0x0000003300347202 */ /* 0x000fe20000000f00 */
[----:B------:R-:W-:Y:S01]  /*f560*/  HMMA.16816.F32 R60, R8, R14, R44 ;  /* 0x0000000e083c723c */ /* 0x000fe2000000182c */
[----:B------:R-:W1:Y:S01]  /*f570*/  LDSM.16.M88.4 R12, [R218+0xb800] ;  /* 0x00b80000da0c783b */ /* 0x000e620000000200 */
        /* <DEDUP_REMOVED lines=9> */
[----:B------:R-:W2:Y:S02]  /*f610*/  LDSM.16.M88.4 R8, [R221+0x4000] ;  /* 0x00400000dd08783b */ /* 0x000ea40000000200 */
[----:B------:R-:W-:-:S02]  /*f620*/  MOV R16, R231 ;  /* 0x000000e700107202 */ /* 0x000fc40000000f00 */
[----:B------:R-:W-:Y:S02]  /*f630*/  MOV R17, R3 ;  /* 0x0000000300117202 */ /* 0x000fe40000000f00 */
[----:B------:R-:W-:Y:S02]  /*f640*/  MOV R18, R2 ;  /* 0x0000000200127202 */ /* 0x000fe40000000f00 */
[----:B------:R-:W-:Y:S01]  /*f650*/  MOV R19, R0 ;  /* 0x0000000000137202 */ /* 0x000fe20000000f00 */
[-C--:B-1----:R-:W-:Y:S08]  /*f660*/  HMMA.16816.F32 R52, R4, R12.reuse, R52 ;  /* 0x0000000c0434723c */ /* 0x082ff00000001834 */
[----:B--2---:R-:W-:Y:S08]  /*f670*/  HMMA.16816.F32 R40, R8, R12, R28 ;  /* 0x0000000c0828723c */ /* 0x004ff0000000181c */
[-C--:B------:R-:W-:Y:S08]  /*f680*/  HMMA.16816.F32 R36, R4, R14.reuse, R24 ;  /* 0x0000000e0424723c */ /* 0x080ff00000001818 */
[----:B------:R-:W-:Y:S01]  /*f690*/  HMMA.16816.F32 R32, R8, R14, R20 ;  /* 0x0000000e0820723c */ /* 0x000fe20000001814 */
[----:B------:R-:W1:Y:S07]  /*f6a0*/  LDSM.16.M88.4 R12, [R217+0x2800] ;  /* 0x00280000d90c783b */ /* 0x000e6e0000000200 */
[----:B------:R-:W-:-:S02]  /*f6b0*/  FMUL.FTZ R41, R41, c[0x0][0x2ec] ;  /* 0x0000bb0029297a20 */ /* 0x000fc40000410000 */
[----:B------:R-:W-:-:S06]  /*f6c0*/  FMUL.FTZ R43, R43, c[0x0][0x2ec] ;  /* 0x0000bb002b2b7a20 */ /* 0x000fcc0000410000 */
[----:B------:R-:W-:Y:S02]  /*f6d0*/  FMUL.FTZ R39, R39, c[0x0][0x2ec] ;  /* 0x0000bb0027277a20 */ /* 0x000fe40000410000 */
[----:B------:R-:W-:Y:S02]  /*f6e0*/  FMUL.FTZ R36, R36, c[0x0][0x2ec] ;  /* 0x0000bb0024247a20 */ /* 0x000fe40000410000 */
[----:B------:R-:W-:-:S04]  /*f6f0*/  FMUL.FTZ R37, R37, c[0x0][0x2ec] ;  /* 0x0000bb0025257a20 */ /* 0x000fc80000410000 */
[----:B------:R-:W-:Y:S02]  /*f700*/  FMUL.FTZ R34, R34, c[0x0][0x2ec] ;  /* 0x0000bb0022227a20 */ /* 0x000fe40000410000 */
[----:B------:R-:W-:Y:S02]  /*f710*/  FMUL.FTZ R35, R35, c[0x0][0x2ec] ;  /* 0x0000bb0023237a20 */ /* 0x000fe40000410000 */
[----:B------:R-:W-:Y:S02]  /*f720*/  FMUL.FTZ R33, R33, c[0x0][0x2ec] ;  /* 0x0000bb0021217a20 */ /* 0x000fe40000410000 */
[----:B------:R-:W-:Y:S01]  /*f730*/  FMUL.FTZ R32, R32, c[0x0][0x2ec] ;  /* 0x0000bb0020207a20 */ /* 0x000fe20000410000 */
[-C--:B-1----:R-:W-:Y:S08]  /*f740*/  HMMA.16816.F32 R28, R8, R12.reuse, R16 ;  /* 0x0000000c081c723c */ /* 0x082ff00000001810 */
[C---:B------:R-:W-:Y:S08]  /*f750*/  HMMA.16816.F32 R24, R4.reuse, R12, R132 ;  /* 0x0000000c0418723c */ /* 0x040ff00000001884 */
[-C--:B------:R-:W-:Y:S08]  /*f760*/  HMMA.16816.F32 R208, R4, R14.reuse, R208 ;  /* 0x0000000e04d0723c */ /* 0x080ff000000018d0 */
[----:B------:R-:W-:Y:S01]  /*f770*/  HMMA.16816.F32 R20, R8, R14, R64 ;  /* 0x0000000e0814723c */ /* 0x000fe20000001840 */
[----:B------:R-:W1:Y:S01]  /*f780*/  LDSM.16.M88.4 R12, [R217+0x3000] ;  /* 0x00300000d90c783b */ /* 0x000e620000000200 */
[----:B------:R2:W3:Y:S01]  /*f790*/  MUFU.TANH R64, R35 ;  /* 0x0000002300407308 */ /* 0x0004e20000002400 */
[----:B------:R-:W-:-:S02]  /*f7a0*/  FMUL.FTZ R28, R28, c[0x0][0x2ec] ;  /* 0x0000bb001c1c7a20 */ /* 0x000fc40000410000 */
[----:B------:R-:W-:Y:S02]  /*f7b0*/  FMUL.FTZ R29, R29, c[0x0][0x2ec] ;  /* 0x0000bb001d1d7a20 */ /* 0x000fe40000410000 */
[----:B------:R-:W-:Y:S02]  /*f7c0*/  FMUL.FTZ R30, R30, c[0x0][0x2ec] ;  /* 0x0000bb001e1e7a20 */ /* 0x000fe40000410000 */
[----:B------:R-:W-:Y:S01]  /*f7d0*/  FMUL.FTZ R31, R31, c[0x0][0x2ec] ;  /* 0x0000bb001f1f7a20 */ /* 0x000fe20000410000 */
[----:B------:R4:W1:Y:S01]  /*f7e0*/  MUFU.TANH R65, R33 ;  /* 0x0000002100417308 */ /* 0x0008620000002400 */
[----:B------:R-:W-:Y:S02]  /*f7f0*/  FMUL.FTZ R24, R24, c[0x0][0x2ec] ;  /* 0x0000bb0018187a20 */ /* 0x000fe40000410000 */
[----:B------:R-:W-:Y:S02]  /*f800*/  FMUL.FTZ R25, R25, c[0x0][0x2ec] ;  /* 0x0000bb0019197a20 */ /* 0x000fe40000410000 */
[----:B------:R-:W-:-:S02]  /*f810*/  FMUL.FTZ R26, R26, c[0x0][0x2ec] ;  /* 0x0000bb001a1a7a20 */ /* 0x000fc40000410000 */
[----:B------:R-:W-:Y:S02]  /*f820*/  FMUL.FTZ R27, R27, c[0x0][0x2ec] ;  /* 0x0000bb001b1b7a20 */ /* 0x000fe40000410000 */
[----:B--2---:R-:W-:-:S05]  /*f830*/  FMUL.FTZ R35, R208, c[0x0][0x2ec] ;  /* 0x0000bb00d0237a20 */ /* 0x004fca0000410000 */
[----:B------:R-:W-:Y:S01]  /*f840*/  FMUL.FTZ R20, R20, c[0x0][0x2ec] ;  /* 0x0000bb0014147a20 */ /* 0x000fe20000410000 */
[----:B------:R-:W2:Y:S01]  /*f850*/  MUFU.TANH R35, R35 ;  /* 0x0000002300237308 */ /* 0x000ea20000002400 */
[----:B----4-:R-:W-:Y:S02]  /*f860*/  FMUL.FTZ R33, R38, c[0x0][0x2ec] ;  /* 0x0000bb0026217a20 */ /* 0x010fe40000410000 */
[----:B------:R-:W-:Y:S02]  /*f870*/  FMUL.FTZ R21, R21, c[0x0][0x2ec] ;  /* 0x0000bb0015157a20 */ /* 0x000fe40000410000 */
[----:B------:R-:W-:Y:S02]  /*f880*/  FMUL.FTZ R22, R22, c[0x0][0x2ec] ;  /* 0x0000bb0016167a20 */ /* 0x000fe40000410000 */
[----:B------:R-:W-:Y:S01]  /*f890*/  FMUL.FTZ R23, R23, c[0x0][0x2ec] ;  /* 0x0000bb0017177a20 */ /* 0x000fe20000410000 */
[----:B------:R-:W4:Y:S01]  /*f8a0*/  MUFU.TANH R33, R33 ;  /* 0x0000002100217308 */ /* 0x000f220000002400 */
[-C--:B-1----:R-:W-:Y:S07]  /*f8b0*/  HMMA.16816.F32 R136, R8, R12.reuse, R136 ;  /* 0x0000000c0888723c */ /* 0x082fee0000001888 */
[----:B------:R-:W1:Y:S01]  /*f8c0*/  MUFU.TANH R38, R26 ;  /* 0x0000001a00267308 */ /* 0x000e620000002400 */
[C---:B------:R-:W-:Y:S08]  /*f8d0*/  HMMA.16816.F32 R204, R4.reuse, R12, R204 ;  /* 0x0000000c04cc723c */ /* 0x040ff000000018cc */
[-C--:B------:R-:W-:Y:S08]  /*f8e0*/  HMMA.16816.F32 R248, R4, R14.reuse, R248 ;  /* 0x0000000e04f8723c */ /* 0x080ff000000018f8 */
[----:B------:R-:W-:Y:S01]  /*f8f0*/  HMMA.16816.F32 R132, R8, R14, R60 ;  /* 0x0000000e0884723c */ /* 0x000fe2000000183c */
[----:B------:R-:W1:Y:S01]  /*f900*/  LDSM.16.M88.4 R12, [R217+0x3800] ;  /* 0x00380000d90c783b */ /* 0x000e620000000200 */
[----:B------:R2:W1:Y:S01]  /*f910*/  MUFU.TANH R60, R41 ;  /* 0x00000029003c7308 */ /* 0x0004620000002400 */
[----:B------:R-:W-:Y:S01]  /*f920*/  FMUL.FTZ R67, R139, c[0x0][0x2ec] ;  /* 0x0000bb008b437a20 */ /* 0x000fe20000410000 */
[----:B------:R-:W-:-:S04]  /*f930*/  DEPBAR.LE SB0, 0x0 ;  /* 0x000080000000791a */ /* 0x000fc80000000000 */
[----:B------:R-:W-:Y:S02]  /*f940*/  FMUL.FTZ R66, R205, c[0x0][0x2ec] ;  /* 0x0000bb00cd427a20 */ /* 0x000fe40000410000 */
[----:B------:R-:W1:Y:S06]  /*f950*/  MUFU.TANH R63, R37 ;  /* 0x00000025003f7308 */ /* 0x000e6c0000002400 */
[----:B------:R-:W-:Y:S02]  /*f960*/  FMUL.FTZ R231, R251, c[0x0][0x2ec] ;  /* 0x0000bb00fbe77a20 */ /* 0x000fe40000410000 */
[----:B--2---:R-:W-:Y:S01]  /*f970*/  FMUL.FTZ R41, R209, c[0x0][0x2ec] ;  /* 0x0000bb00d1297a20 */ /* 0x004fe20000410000 */
[----:B------:R-:W2:Y:S01]  /*f980*/  MUFU.TANH R62, R29 ;  /* 0x0000001d003e7308 */ /* 0x000ea20000002400 */
[----:B------:R-:W-:-:S04]  /*f990*/  FMUL.FTZ R209, R250, c[0x0][0x2ec] ;  /* 0x0000bb00fad17a20 */ /* 0x000fc80000410000 */
[----:B------:R-:W-:Y:S02]  /*f9a0*/  FMUL.FTZ R133, R133, c[0x0][0x2ec] ;  /* 0x0000bb0085857a20 */ /* 0x000fe40000410000 */
[----:B------:R-:W-:Y:S01]  /*f9b0*/  FMUL.FTZ R132, R132, c[0x0][0x2ec] ;  /* 0x0000bb0084847a20 */ /* 0x000fe20000410000 */
[----:B------:R-:W2:Y:S01]  /*f9c0*/  MUFU.TANH R61, R31 ;  /* 0x0000001f003d7308 */ /* 0x000ea20000002400 */
[----:B------:R-:W-:-:S07]  /*f9d0*/  FMUL.FTZ R135, R135, c[0x0][0x2ec] ;  /* 0x0000bb0087877a20 */ /* 0x000fce0000410000 */
[----:B------:R-:W2:Y:S01]  /*f9e0*/  MUFU.TANH R241, R135 ;  /* 0x0000008700f17308 */ /* 0x000ea20000002400 */
[-C--:B-1----:R-:W-:Y:S07]  /*f9f0*/  HMMA.16816.F32 R244, R8, R12.reuse, R244 ;  /* 0x0000000c08f4723c */ /* 0x082fee00000018f4 */
[----:B------:R-:W1:Y:S01]  /*fa00*/  MUFU.TANH R37, R20 ;  /* 0x0000001400257308 */ /* 0x000e620000002400 */
[C---:B------:R-:W-:Y:S07]  /*fa10*/  HMMA.16816.F32 R16, R4.reuse, R12, R56 ;  /* 0x0000000c0410723c */ /* 0x040fee0000001838 */
[----:B------:R1:W1:Y:S01]  /*fa20*/  MUFU.TANH R58, R39 ;  /* 0x00000027003a7308 */ /* 0x0002620000002400 */
[----:B------:R-:W-:Y:S01]  /*fa30*/  FMUL.FTZ R12, R40, c[0x0][0x2ec] ;  /* 0x0000bb00280c7a20 */ /* 0x000fe20000410000 */
[----:B------:R-:W-:Y:S01]  /*fa40*/  HMMA.16816.F32 R4, R4, R14, R48 ;  /* 0x0000000e0404723c */ /* 0x000fe20000001830 */
[----:B------:R-:W-:-:S05]  /*fa50*/  FMUL.FTZ R40, R211, c[0x0][0x2ec] ;  /* 0x0000bb00d3287a20 */ /* 0x000fca0000410000 */
[----:B------:R2:W2:Y:S01]  /*fa60*/  MUFU.TANH R48, R34 ;  /* 0x0000002200307308 */ /* 0x0004a20000002400 */
[----:B------:R-:W-:Y:S02]  /*fa70*/  FMUL.FTZ R13, R42, c[0x0][0x2ec] ;  /* 0x0000bb002a0d7a20 */ /* 0x000fe40000410000 */
[----:B------:R-:W-:Y:S01]  /*fa80*/  FMUL.FTZ R50, R55, c[0x0][0x2ec] ;  /* 0x0000bb0037327a20 */ /* 0x000fe20000410000 */
[----:B------:R-:W-:Y:S01]  /*fa90*/  HMMA.16816.F32 R8, R8, R14, R44 ;  /* 0x0000000e0808723c */ /* 0x000fe2000000182c */
[----:B------:R-:W-:-:S03]  /*faa0*/  FMUL.FTZ R51, R206, c[0x0][0x2ec] ;  /* 0x0000bb00ce337a20 */ /* 0x000fc60000410000 */
[----:B------:R-:W3:Y:S01]  /*fab0*/  MUFU.TANH R59, R43 ;  /* 0x0000002b003b7308 */ /* 0x000ee20000002400 */
[----:B-1----:R-:W-:Y:S02]  /*fac0*/  FMUL.FTZ R39, R136, c[0x0][0x2ec] ;  /* 0x0000bb0088277a20 */ /* 0x002fe40000410000 */
[----:B------:R-:W-:Y:S02]  /*fad0*/  FMUL.FTZ R136, R207, c[0x0][0x2ec] ;  /* 0x0000bb00cf887a20 */ /* 0x000fe40000410000 */
[----:B------:R-:W-:Y:S02]  /*fae0*/  FMUL.FTZ R15, R54, c[0x0][0x2ec] ;  /* 0x0000bb00360f7a20 */ /* 0x000fe40000410000 */
[----:B------:R-:W-:Y:S01]  /*faf0*/  FMUL.FTZ R46, R53, c[0x0][0x2ec] ;  /* 0x0000bb00352e7a20 */ /* 0x000fe20000410000 */
[----:B------:R-:W1:Y:S01]  /*fb00*/  MUFU.TANH R45, R36 ;  /* 0x00000024002d7308 */ /* 0x000e620000002400 */
[----:B------:R-:W-:Y:S02]  /*fb10*/  FMUL.FTZ R54, R137, c[0x0][0x2ec] ;  /* 0x0000bb0089367a20 */ /* 0x000fe40000410000 */
[----:B------:R-:W-:-:S02]  /*fb20*/  FMUL.FTZ R14, R52, c[0x0][0x2ec] ;  /* 0x0000bb00340e7a20 */ /* 0x000fc40000410000 */
[----:B--2---:R-:W-:Y:S02]  /*fb30*/  FMUL.FTZ R34, R210, c[0x0][0x2ec] ;  /* 0x0000bb00d2227a20 */ /* 0x004fe40000410000 */
[----:B------:R-:W-:Y:S01]  /*fb40*/  FMUL.FTZ R53, R138, c[0x0][0x2ec] ;  /* 0x0000bb008a357a20 */ /* 0x000fe20000410000 */
[----:B------:R2:W1:Y:S01]  /*fb50*/  MUFU.TANH R137, R133 ;  /* 0x0000008500897308 */ /* 0x0004620000002400 */
[----:B------:R-:W-:Y:S02]  /*fb60*/  FMUL.FTZ R52, R204, c[0x0][0x2ec] ;  /* 0x0000bb00cc347a20 */ /* 0x000fe40000410000 */
[----:B------:R-:W-:Y:S02]  /*fb70*/  FMUL.FTZ R207, R248, c[0x0][0x2ec] ;  /* 0x0000bb00f8cf7a20 */ /* 0x000fe40000410000 */
[----:B------:R-:W-:Y:S02]  /*fb80*/  FMUL.FTZ R210, R249, c[0x0][0x2ec] ;  /* 0x0000bb00f9d27a20 */ /* 0x000fe40000410000 */
[----:B------:R-:W-:Y:S01]  /*fb90*/  FMUL.FTZ R138, R244, c[0x0][0x2ec] ;  /* 0x0000bb00f48a7a20 */ /* 0x000fe20000410000 */
[----:B------:R-:W1:Y:S01]  /*fba0*/  MUFU.TANH R12, R12 ;  /* 0x0000000c000c7308 */ /* 0x000e620000002400 */
[----:B------:R-:W-:-:S02]  /*fbb0*/  FMUL.FTZ R139, R245, c[0x0][0x2ec] ;  /* 0x0000bb00f58b7a20 */ /* 0x000fc40000410000 */
[----:B------:R-:W-:Y:S02]  /*fbc0*/  FMUL.FTZ R208, R246, c[0x0][0x2ec] ;  /* 0x0000bb00f6d07a20 */ /* 0x000fe40000410000 */
[----:B------:R-:W-:Y:S02]  /*fbd0*/  FMUL.FTZ R211, R247, c[0x0][0x2ec] ;  /* 0x0000bb00f7d37a20 */ /* 0x000fe40000410000 */
[----:B------:R-:W-:Y:S01]  /*fbe0*/  FMUL.FTZ R16, R16, c[0x0][0x2ec] ;  /* 0x0000bb0010107a20 */ /* 0x000fe20000410000 */
[----:B------:R-:W1:Y:S01]  /*fbf0*/  MUFU.TANH R13, R13 ;  /* 0x0000000d000d7308 */ /* 0x000e620000002400 */
[----:B--2---:R-:W-:Y:S02]  /*fc00*/  FMUL.FTZ R133, R134, c[0x0][0x2ec] ;  /* 0x0000bb0086857a20 */ /* 0x004fe40000410000 */
        /* <DEDUP_REMOVED lines=13> */
[----:B------:R-:W1:Y:S08]  /*fce0*/  MUFU.TANH R15, R15 ;  /* 0x0000000f000f7308 */ /* 0x000e700000002400 */
[----:B------:R-:W1:Y:S08]  /*fcf0*/  MUFU.TANH R50, R50 ;  /* 0x0000003200327308 */ /* 0x000e700000002400 */
[----:B------:R1:W1:Y:S08]  /*fd00*/  MUFU.TANH R49, R32 ;  /* 0x0000002000317308 */ /* 0x0002700000002400 */
        /* <DEDUP_REMOVED lines=8> */
[----:B------:R-:W1:Y:S08]  /*fd90*/  MUFU.TANH R41, R41 ;  /* 0x0000002900297308 */ /* 0x000e700000002400 */
        /* <DEDUP_REMOVED lines=31> */
[----:B------:R1:W1:Y:S01]  /*ff90*/  MUFU.TANH R246, R7 ;  /* 0x0000000700f67308 */ /* 0x0002620000002400 */
[----:B------:R-:W-:Y:S06]  /*ffa0*/  BAR.SYNC.DEFER_BLOCKING 0x0 ;  /* 0x0000000000007b1d */ /* 0x000fec0000010000 */
[----:B------:R-:W-:Y:S05]  /*ffb0*/  @!P0 BRA `(.L_x_480) ;  /* 0x0000024000008947 */ /* 0x000fea0003800000 */
[----:B--234-:R-:W2:Y:S04]  /*ffc0*/  LDL.64 R2, [R1+0x60] ;  /* 0x0000600001027983 */ /* 0x01cea80000100a00 */
[----:B-1----:R-:W3:Y:S01]  /*ffd0*/  LDL.64 R28, [R1+0x58] ;  /* 0x00005800011c7983 */ /* 0x002ee20000100a00 */
        /* <DEDUP_REMOVED lines=34> */
.L_x_480:
[----:B-1234-:R-:W2:Y:S04]  /*10200*/  LDL.LU R2, [R1+0x38] ;  /* 0x0000380001027983 */ /* 0x01eea80000300800 */
[----:B------:R-:W3:Y:S04]  /*10210*/  LDL.LU R0, [R1+0x44] ;  /* 0x0000440001007983 */ /* 0x000ee80000300800 */
[----:B------:R-:W1:Y:S02]  /*10220*/  S2R R4, SR_TID.X ;  /* 0x0000000000047919 */ /* 0x000e640000002100 */
[----:B-1----:R-:W-:-:S05]  /*10230*/  IMAD.SHL.U32 R4, R4, 0x2, RZ ;  /* 0x0000000204047824 */ /* 0x002fca00078e00ff */
[----:B------:R-:W-:Y:S01]  /*10240*/  LOP3.LUT R4, R4, 0x6, RZ, 0xc0, !PT ;  /* 0x0000000604047812 */ /* 0x000fe200078ec0ff */
[----:B--2---:R-:W-:Y:S02]  /*10250*/  IMAD.MOV.U32 R3, RZ, RZ, R2 ;  /* 0x000000ffff037224 */ /* 0x004fe400078e0002 */
[----:B---3--:R-:W-:Y:S01]  /*10260*/  IMAD.MOV.U32 R2, RZ, RZ, R0 ;  /* 0x000000ffff027224 */ /* 0x008fe200078e0000 */
[----:B------:R-:W-:-:S05]  /*10270*/  MOV R0, UR15 ;  /* 0x0000000f00007c02 */ /* 0x000fca0008000f00 */
[----:B------:R-:W-:Y:S02]  /*10280*/  IMAD R0, R0, 0x40, R4 ;  /* 0x0000004000007824 */ /* 0x000fe400078e0204 */
[----:B------:R-:W-:-:S03]  /*10290*/  IMAD.MOV.U32 R4, RZ, RZ, R2 ;  /* 0x000000ffff047224 */ /* 0x000fc600078e0002 */
[C---:B------:R-:W-:Y:S02]  /*102a0*/  ISETP.GE.AND P6, PT, R0.reuse, R240, PT ;  /* 0x000000f00000720c */ /* 0x040fe40003fc6270 */
[C---:B------:R-:W-:Y:S02]  /*102b0*/  IADD3 R2, R0.reuse, 0x1, RZ ;  /* 0x0000000100027810 */ /* 0x040fe40007ffe0ff */
[----:B------:R-:W-:Y:S02]  /*102c0*/  ISETP.LT.OR P6, PT, R0, R236, P6 ;  /* 0x000000ec0000720c */ /* 0x000fe400037c1670 */
[----:B------:R-:W-:Y:S02]  /*102d0*/  ISETP.GE.AND P2, PT, R2, R240, PT ;  /* 0x000000f00200720c */ /* 0x000fe40003f46270 */
[----:B------:R-:W-:Y:S02]  /*102e0*/  FSEL R16, R12, -INF , !P6 ;  /* 0xff8000000c107808 */ /* 0x000fe40007000000 */
[----:B------:R-:W-:-:S02]  /*102f0*/  ISETP.GE.AND P0, PT, R2, R239, PT ;  /* 0x000000ef0200720c */ /* 0x000fc40003f06270 */
[CC--:B------:R-:W-:Y:S02]  /*10300*/  ISETP.GE.AND P5, PT, R2.reuse, R238.reuse, PT ;  /* 0x000000ee0200720c */ /* 0x0c0fe40003fa6270 */
[----:B------:R-:W-:Y:S02]  /*10310*/  ISETP.GE.AND P1, PT, R2, R237, PT ;  /* 0x000000ed0200720c */ /* 0x000fe40003f26270 */
[C---:B------:R-:W-:Y:S02]  /*10320*/  ISETP.GE.AND P4, PT, R0.reuse, R239, PT ;  /* 0x000000ef0000720c */ /* 0x040fe40003f86270 */
[C---:B------:R-:W-:Y:S02]  /*10330*/  ISETP.GE.AND P3, PT, R0.reuse, R238, PT ;  /* 0x000000ee0000720c */ /* 0x040fe40003f66270 */
[----:B------:R-:W-:Y:S02]  /*10340*/  ISETP.GE.AND P6, PT, R0, R237, PT ;  /* 0x000000ed0000720c */ /* 0x000fe40003fc6270 */
[----:B------:R-:W-:-:S02]  /*10350*/  ISETP.LT.OR P2, PT, R2, R236, P2 ;  /* 0x000000ec0200720c */ /* 0x000fc40001741670 */
[CC--:B------:R-:W-:Y:S02]  /*10360*/  ISETP.LT.OR P0, PT, R2.reuse, R235.reuse, P0 ;  /* 0x000000eb0200720c */ /* 0x0c0fe40000701670 */
[C---:B------:R-:W-:Y:S02]  /*10370*/  ISETP.LT.OR P5, PT, R2.reuse, R234, P5 ;  /* 0x000000ea0200720c */ /* 0x040fe40002fa1670 */
[----:B------:R-:W-:Y:S02]  /*10380*/  ISETP.LT.OR P1, PT, R2, R232, P1 ;  /* 0x000000e80200720c */ /* 0x000fe40000f21670 */
        /* <DEDUP_REMOVED lines=18> */
[C---:B------:R-:W-:Y:S02]  /*104b0*/  ISETP.GE.AND P1, PT, R2.reuse, R238, PT ;  /* 0x000000ee0200720c */ /* 0x040fe40003f26270 */
[----:B------:R-:W-:Y:S02]  /*104c0*/  FSEL R23, R59, -INF , !P0 ;  /* 0xff8000003b177808 */ /* 0x000fe40004000000 */
[----:B------:R-:W-:-:S02]  /*104d0*/  ISETP.LT.OR P1, PT, R2, R234, P1 ;  /* 0x000000ea0200720c */ /* 0x000fc40000f21670 */
[----:B------:R-:W-:Y:S02]  /*104e0*/  FSEL R27, R46, -INF , !P5 ;  /* 0xff8000002e1b7808 */ /* 0x000fe40006800000 */
[----:B------:R-:W-:Y:S02]  /*104f0*/  FSEL R30, R63, -INF , !P1 ;  /* 0xff8000003f1e7808 */ /* 0x000fe40004800000 */
[----:B------:R-:W2:Y:S01]  /*10500*/  LDL.LU R63, [R1+0x28] ;  /* 0x00002800013f7983 */ /* 0x000ea20000300800 */
[----:B------:R-:W-:Y:S02]  /*10510*/  FSEL R20, R49, -INF , !P4 ;  /* 0xff80000031147808 */ /* 0x000fe40006000000 */
[C---:B------:R-:W-:Y:S02]  /*10520*/  ISETP.GE.AND P0, PT, R2.reuse, R240, PT ;  /* 0x000000f00200720c */ /* 0x040fe40003f06270 */
[C---:B------:R-:W-:Y:S02]  /*10530*/  ISETP.GE.AND P5, PT, R2.reuse, R239, PT ;  /* 0x000000ef0200720c */ /* 0x040fe40003fa6270 */
[----:B------:R-:W-:-:S02]  /*10540*/  ISETP.GE.AND P4, PT, R2, R237, PT ;  /* 0x000000ed0200720c */ /* 0x000fc40003f86270 */
        /* <DEDUP_REMOVED lines=57> */
[----:B------:R-:W-:Y:S01]  /*108e0*/  FSEL R58, R35, -INF , !P0 ;  /* 0xff800000233a7808 */ /* 0x000fe20004000000 */
[----:B------:R-:W-:Y:S01]  /*108f0*/  IMAD.MOV.U32 R35, RZ, RZ, R5 ;  /* 0x000000ffff237224 */ /* 0x000fe200078e0005 */
[----:B------:R-:W-:Y:S01]  /*10900*/  FSEL R56, R34, -INF , !P5 ;  /* 0xff80000022387808 */ /* 0x000fe20006800000 */
[----:B------:R-:W3:Y:S01]  /*10910*/  LDL.LU R36, [R1+0x2c] ;  /* 0x00002c0001247983 */ /* 0x000ee20000300800 */
        /* <DEDUP_REMOVED lines=9> */
[----:B------:R-:W-:Y:S02]  /*109b0*/  FMNMX.FTZ R3, R252, R16, !PT ;  /* 0x00000010fc037209 */ /* 0x000fe40007810000 */
[----:B------:R-:W-:Y:S02]  /*109c0*/  IADD3 R2, R0, 0x21, RZ ;  /* 0x0000002100027810 */ /* 0x000fe40007ffe0ff */
[----:B------:R-:W-:Y:S02]  /*109d0*/  FSEL R43, R42, -INF , !P4 ;  /* 0xff8000002a2b7808 */ /* 0x000fe40006000000 */
[----:B------:R-:W-:Y:S02]  /*109e0*/  FSEL R42, R41, -INF , !P3 ;  /* 0xff800000292a7808 */ /* 0x000fe40005800000 */
[----:B------:R-:W-:-:S02]  /*109f0*/  FSEL R40, R40, -INF , !P6 ;  /* 0xff80000028287808 */ /* 0x000fc40007000000 */
[----:B------:R-:W-:Y:S02]  /*10a00*/  FSEL R13, R39, -INF , !P2 ;  /* 0xff800000270d7808 */ /* 0x000fe40005000000 */
[----:B------:R-:W-:Y:S02]  /*10a10*/  FMNMX.FTZ R3, R21, R3, !PT ;  /* 0x0000000315037209 */ /* 0x000fe40007810000 */
[C---:B------:R-:W-:Y:S02]  /*10a20*/  ISETP.GE.AND P4, PT, R2.reuse, R240, PT ;  /* 0x000000f00200720c */ /* 0x040fe40003f86270 */
[C---:B------:R-:W-:Y:S02]  /*10a30*/  ISETP.GE.AND P3, PT, R2.reuse, R239, PT ;  /* 0x000000ef0200720c */ /* 0x040fe40003f66270 */
[C---:B------:R-:W-:Y:S02]  /*10a40*/  ISETP.GE.AND P6, PT, R2.reuse, R238, PT ;  /* 0x000000ee0200720c */ /* 0x040fe40003fc6270 */
[----:B------:R-:W-:-:S02]  /*10a50*/  ISETP.GE.AND P2, PT, R2, R237, PT ;  /* 0x000000ed0200720c */ /* 0x000fc40003f46270 */
[----:B------:R-:W-:Y:S02]  /*10a60*/  FMNMX.FTZ R3, R20, R3, !PT ;  /* 0x0000000314037209 */ /* 0x000fe40007810000 */
[C---:B------:R-:W-:Y:S02]  /*10a70*/  ISETP.LT.OR P4, PT, R2.reuse, R236, P4 ;  /* 0x000000ec0200720c */ /* 0x040fe40002781670 */
[C---:B------:R-:W-:Y:S02]  /*10a80*/  ISETP.LT.OR P3, PT, R2.reuse, R235, P3 ;  /* 0x000000eb0200720c */ /* 0x040fe40001f61670 */
[C---:B------:R-:W-:Y:S02]  /*10a90*/  ISETP.LT.OR P6, PT, R2.reuse, R234, P6 ;  /* 0x000000ea0200720c */ /* 0x040fe400037c1670 */
[----:B------:R-:W-:Y:S02]  /*10aa0*/  ISETP.LT.OR P2, PT, R2, R232, P2 ;  /* 0x000000e80200720c */ /* 0x000fe40001741670 */
[----:B------:R-:W-:-:S02]  /*10ab0*/  IADD3 R2, R0, 0x28, RZ ;  /* 0x0000002800027810 */ /* 0x000fc40007ffe0ff */
[----:B------:R-:W-:Y:S02]  /*10ac0*/  FMNMX.FTZ R3, R19, R3, !PT ;  /* 0x0000000313037209 */ /* 0x000fe40007810000 */
[----:B------:R-:W-:Y:S02]  /*10ad0*/  FSEL R251, R53, -INF , !P0 ;  /* 0xff80000035fb7808 */ /* 0x000fe40004000000 */
[----:B------:R-:W-:Y:S02]  /*10ae0*/  FSEL R55, R52, -INF , !P5 ;  /* 0xff80000034377808 */ /* 0x000fe40006800000 */
[----:B------:R-:W-:Y:S02]  /*10af0*/  FSEL R49, R51, -INF , !P1 ;  /* 0xff80000033317808 */ /* 0x000fe40004800000 */
[----:B------:R-:W-:Y:S02]  /*10b00*/  FSEL R12, R54, -INF , !P4 ;  /* 0xff800000360c7808 */ /* 0x000fe40006000000 */
[----:B------:R-:W-:-:S02]  /*10b10*/  ISETP.GE.AND P0, PT, R2, R240, PT ;  /* 0x000000f00200720c */ /* 0x000fc40003f06270 */
[C---:B------:R-:W-:Y:S02]  /*10b20*/  ISETP.GE.AND P5, PT, R2.reuse, R239, PT ;  /* 0x000000ef0200720c */ /* 0x040fe40003fa6270 */
[C---:B------:R-:W-:Y:S02]  /*10b30*/  ISETP.GE.AND P1, PT, R2.reuse, R238, PT ;  /* 0x000000ee0200720c */ /* 0x040fe40003f26270 */
[----:B------:R-:W-:Y:S02]  /*10b40*/  ISETP.GE.AND P4, PT, R2, R237, PT ;  /* 0x000000ed0200720c */ /* 0x000fe40003f86270 */
[----:B------:R-:W-:Y:S02]  /*10b50*/  FMNMX.FTZ R3, R18, R3, !PT ;  /* 0x0000000312037209 */ /* 0x000fe40007810000 */
[C---:B------:R-:W-:Y:S02]  /*10b60*/  ISETP.LT.OR P0, PT, R2.reuse, R236, P0 ;  /* 0x000000ec0200720c */ /* 0x040fe40000701670 */
[----:B------:R-:W-:-:S02]  /*10b70*/  ISETP.LT.OR P5, PT, R2, R235, P5 ;  /* 0x000000eb0200720c */ /* 0x000fc40002fa1670 */
[C---:B------:R-:W-:Y:S02]  /*10b80*/  ISETP.LT.OR P1, PT, R2.reuse, R234, P1 ;  /* 0x000000ea0200720c */ /* 0x040fe40000f21670 */
[----:B------:R-:W-:Y:S02]  /*10b90*/  ISETP.LT.OR P4, PT, R2, R232, P4 ;  /* 0x000000e80200720c */ /* 0x000fe40002781670 */
[----:B------:R-:W-:Y:S02]  /*10ba0*/  IADD3 R2, R0, 0x29, RZ ;  /* 0x0000002900027810 */ /* 0x000fe40007ffe0ff */
[----:B------:R-:W-:Y:S02]  /*10bb0*/  FMNMX.FTZ R3, R17, R3, !PT ;  /* 0x0000000311037209 */ /* 0x000fe40007810000 */
        /* <DEDUP_REMOVED lines=13> */
[----:B------:R-:W-:-:S02]  /*10c90*/  FMNMX.FTZ R2, R14, R3, !PT ;  /* 0x000000030e027209 */ /* 0x000fc40007810000 */
[----:B------:R-:W-:Y:S02]  /*10ca0*/  MOV R59, R4 ;  /* 0x00000004003b7202 */ /* 0x000fe40000000f00 */
[C---:B------:R-:W-:Y:S02]  /*10cb0*/  IADD3 R4, R0.reuse, 0x30, RZ ;  /* 0x0000003000047810 */ /* 0x040fe40007ffe0ff */
[----:B------:R-:W-:Y:S02]  /*10cc0*/  FMNMX.FTZ R2, R13, R2, !PT ;  /* 0x000000020d027209 */ /* 0x000fe40007810000 */
[----:B------:R-:W-:Y:S02]  /*10cd0*/  FSEL R250, R133, -INF , !P5 ;  /* 0xff80000085fa7808 */ /* 0x000fe40006800000 */
[----:B------:R-:W-:Y:S02]  /*10ce0*/  IADD3 R3, R0, 0x31, RZ ;  /* 0x0000003100037810 */ /* 0x000fe40007ffe0ff */
[----:B------:R-:W-:-:S02]  /*10cf0*/  ISETP.GE.AND P5, PT, R4, R240, PT ;  /* 0x000000f00400720c */ /* 0x000fc40003fa6270 */
[----:B------:R-:W-:Y:S02]  /*10d00*/  FMNMX.FTZ R6, R12, R2, !PT ;  /* 0x000000020c067209 */ /* 0x000fe40007810000 */
[----:B------:R-:W-:Y:S02]  /*10d10*/  FSEL R10, R137, -INF , !P3 ;  /* 0xff800000890a7808 */ /* 0x000fe40005800000 */
[----:B------:R-:W-:Y:S02]  /*10d20*/  ISETP.GE.AND P3, PT, R3, R240, PT ;  /* 0x000000f00300720c */ /* 0x000fe40003f66270 */
[----:B------:R-:W-:Y:S02]  /*10d30*/  ISETP.LT.OR P5, PT, R4, R236, P5 ;  /* 0x000000ec0400720c */ /* 0x000fe40002fa1670 */
[C---:B------:R-:W-:Y:S02]  /*10d40*/  IADD3 R2, R0.reuse, 0x38, RZ ;  /* 0x0000003800027810 */ /* 0x040fe40007ffe0ff */
[----:B------:R-:W-:-:S02]  /*10d50*/  IADD3 R5, R0, 0x39, RZ ;  /* 0x0000003900057810 */ /* 0x000fc40007ffe0ff */
[----:B------:R-:W-:Y:S02]  /*10d60*/  FMNMX.FTZ R0, R11, R6, !PT ;  /* 0x000000060b007209 */ /* 0x000fe40007810000 */
[----:B------:R-:W-:Y:S02]  /*10d70*/  ISETP.LT.OR P3, PT, R3, R236, P3 ;  /* 0x000000ec0300720c */ /* 0x000fe40001f61670 */
[----:B------:R-:W-:Y:S02]  /*10d80*/  FSEL R9, R138, -INF , !P5 ;  /* 0xff8000008a097808 */ /* 0x000fe40006800000 */
[----:B------:R-:W-:Y:S02]  /*10d90*/  ISETP.GE.AND P5, PT, R2, R240, PT ;  /* 0x000000f00200720c */ /* 0x000fe40003fa6270 */
[----:B------:R-:W-:Y:S02]  /*10da0*/  FMNMX.FTZ R0, R10, R0, !PT ;  /* 0x000000000a007209 */ /* 0x000fe40007810000 */
[----:B------:R-:W-:-:S02]  /*10db0*/  FSEL R8, R139, -INF , !P3 ;  /* 0xff8000008b087808 */ /* 0x000fc40005800000 */
[----:B------:R-:W-:Y:S02]  /*10dc0*/  ISETP.GE.AND P3, PT, R5, R240, PT ;  /* 0x000000f00500720c */ /* 0x000fe40003f66270 */
[----:B------:R-:W-:Y:S02]  /*10dd0*/  ISETP.LT.OR P5, PT, R2, R236, P5 ;  /* 0x000000ec0200720c */ /* 0x000fe40002fa1670 */
[----:B------:R-:W-:Y:S02]  /*10de0*/  FMNMX.FTZ R0, R9, R0, !PT ;  /* 0x0000000009007209 */ /* 0x000fe40007810000 */
[----:B------:R-:W-:Y:S02]  /*10df0*/  ISETP.LT.OR P3, PT, R5, R236, P3 ;  /* 0x000000ec0500720c */ /* 0x000fe40001f61670 */
[----:B------:R-:W-:Y:S02]  /*10e00*/  FSEL R7, R134, -INF , !P5 ;  /* 0xff80000086077808 */ /* 0x000fe40006800000 */
[----:B------:R-:W-:-:S02]  /*10e10*/  FMNMX.FTZ R0, R8, R0, !PT ;  /* 0x0000000008007209 */ /* 0x000fc40007810000 */
[----:B------:R-:W-:Y:S02]  /*10e20*/  FSEL R6, R135, -INF , !P3 ;  /* 0xff80000087067808 */ /* 0x000fe40005800000 */
[----:B------:R-:W-:-:S04]  /*10e30*/  FMNMX.FTZ R135, R7, R0, !PT ;  /* 0x0000000007877209 */ /* 0x000fc80007810000 */
[----:B------:R-:W-:-:S05]  /*10e40*/  FMNMX.FTZ R135, R6, R135, !PT ;  /* 0x0000008706877209 */ /* 0x000fca0007810000 */
[----:B------:R-:W1:Y:S01]  /*10e50*/  SHFL.BFLY PT, R0, R135, 0x2, 0x1f ;  /* 0x0c401f0087007f89 */ /* 0x000e6200000e0000 */
[----:B------:R-:W-:Y:S02]  /*10e60*/  FSEL R249, R207, -INF , !P1 ;  /* 0xff800000cff97808 */ /* 0x000fe40004800000 */
[----:B------:R-:W-:Y:S02]  /*10e70*/  FSEL R44, R209, -INF , !P4 ;  /* 0xff800000d12c7808 */ /* 0x000fe40006000000 */
[----:B------:R-:W-:Y:S02]  /*10e80*/  FSEL R138, R241, -INF , !P6 ;  /* 0xff800000f18a7808 */ /* 0x000fe40007000000 */
[----:B------:R-:W-:Y:S02]  /*10e90*/  FSEL R207, R210, -INF , !P2 ;  /* 0xff800000d2cf7808 */ /* 0x000fe40005000000 */
[C---:B------:R-:W-:Y:S02]  /*10ea0*/  ISETP.GE.AND P4, PT, R3.reuse, R239, PT ;  /* 0x000000ef0300720c */ /* 0x040fe40003f86270 */
[----:B------:R-:W-:-:S02]  /*10eb0*/  ISETP.GE.AND P6, PT, R3, R238, PT ;  /* 0x000000ee0300720c */ /* 0x000fc40003fc6270 */
[C---:B------:R-:W-:Y:S02]  /*10ec0*/  ISETP.GE.AND P2, PT, R3.reuse, R237, PT ;  /* 0x000000ed0300720c */ /* 0x040fe40003f46270 */
[C---:B------:R-:W-:Y:S02]  /*10ed0*/  ISETP.LT.OR P4, PT, R3.reuse, R235, P4 ;  /* 0x000000eb0300720c */ /* 0x040fe40002781670 */
[C---:B------:R-:W-:Y:S02]  /*10ee0*/  ISETP.LT.OR P6, PT, R3.reuse, R234, P6 ;  /* 0x000000ea0300720c */ /* 0x040fe400037c1670 */
[----:B------:R-:W-:Y:S02]  /*10ef0*/  ISETP.LT.OR P2, PT, R3, R232, P2 ;  /* 0x000000e80300720c */ /* 0x000fe40001741670 */
[----:B-1----:R-:W-:Y:S02]  /*10f00*/  FMNMX.FTZ R135, R135, R0, !PT ;  /* 0x0000000087877209 */ /* 0x002fe40007810000 */
[----:B--2---:R-:W-:-:S03]  /*10f10*/  FMNMX.FTZ R0, R63, R22, !PT ;  /* 0x000000163f007209 */ /* 0x004fc60007810000 */
[----:B------:R-:W1:Y:S01]  /*10f20*/  SHFL.BFLY PT, R3, R135, 0x1, 0x1f ;  /* 0x0c201f0087037f89 */ /* 0x000e6200000e0000 */
[----:B------:R-:W-:-:S04]  /*10f30*/  FMNMX.FTZ R0, R23, R0, !PT ;  /* 0x0000000017007209 */ /* 0x000fc80007810000 */
[----:B------:R-:W-:-:S04]  /*10f40*/  FMNMX.FTZ R0, R24, R0, !PT ;  /* 0x0000000018007209 */ /* 0x000fc80007810000 */
[----:B------:R-:W-:Y:S02]  /*10f50*/  FMNMX.FTZ R0, R26, R0, !PT ;  /* 0x000000001a007209 */ /* 0x000fe40007810000 */
[C---:B------:R-:W-:Y:S02]  /*10f60*/  ISETP.GE.AND P5, PT, R4.reuse, R239, PT ;  /* 0x000000ef0400720c */ /* 0x040fe40003fa6270 */
[----:B------:R-:W-:Y:S02]  /*10f70*/  FMNMX.FTZ R0, R35, R0, !PT ;  /* 0x0000000023007209 */ /* 0x000fe40007810000 */
[----:B------:R-:W-:Y:S02]  /*10f80*/  ISETP.GE.AND P1, PT, R4, R238, PT ;  /* 0x000000ee0400720c */ /* 0x000fe40003f26270 */
[----:B------:R-:W-:Y:S02]  /*10f90*/  FMNMX.FTZ R0, R50, R0, !PT ;  /* 0x0000000032007209 */ /* 0x000fe40007810000 */
[----:B------:R-:W-:-:S02]  /*10fa0*/  ISETP.LT.OR P5, PT, R4, R235, P5 ;  /* 0x000000eb0400720c */ /* 0x000fc40002fa1670 */
[----:B------:R-:W-:Y:S02]  /*10fb0*/  ISETP.LT.OR P1, PT, R4, R234, P1 ;  /* 0x000000ea0400720c */ /* 0x000fe40000f21670 */
[----:B------:R-:W-:Y:S02]  /*10fc0*/  FSEL R53, R231, -INF , !P0 ;  /* 0xff800000e7357808 */ /* 0x000fe40004000000 */
[----:B------:R-:W-:Y:S02]  /*10fd0*/  FMNMX.FTZ R0, R46, R0, !PT ;  /* 0x000000002e007209 */ /* 0x000fe40007810000 */
[----:B------:R-:W-:Y:S02]  /*10fe0*/  ISETP.GE.AND P0, PT, R2, R239, PT ;  /* 0x000000ef0200720c */ /* 0x000fe40003f06270 */
[----:B------:R-:W-:Y:S02]  /*10ff0*/  FSEL R137, R208, -INF , !P5 ;  /* 0xff800000d0897808 */ /* 0x000fe40006800000 */
[----:B------:R-:W-:-:S02]  /*11000*/  FSEL R139, R206, -INF , !P1 ;  /* 0xff800000ce8b7808 */ /* 0x000fc40004800000 */
[C---:B------:R-:W-:Y:S02]  /*11010*/  ISETP.GE.AND P5, PT, R2.reuse, R238, PT ;  /* 0x000000ee0200720c */ /* 0x040fe40003fa6270 */
[C---:B------:R-:W-:Y:S02]  /*11020*/  ISETP.GE.AND P1, PT, R2.reuse, R237, PT ;  /* 0x000000ed0200720c */ /* 0x040fe40003f26270 */
[----:B-1----:R-:W-:Y:S02]  /*11030*/  FMNMX.FTZ R135, R135, R3, !PT ;  /* 0x0000000387877209 */ /* 0x002fe40007810000 */
[----:B------:R-:W-:Y:S02]  /*11040*/  FMNMX.FTZ R0, R43, R0, !PT ;  /* 0x000000002b007209 */ /* 0x000fe40007810000 */
[C---:B------:R-:W-:Y:S02]  /*11050*/  ISETP.LT.OR P0, PT, R2.reuse, R235, P0 ;  /* 0x000000eb0200720c */ /* 0x040fe40000701670 */
[----:B------:R-:W-:-:S02]  /*11060*/  ISETP.LT.OR P5, PT, R2, R234, P5 ;  /* 0x000000ea0200720c */ /* 0x000fc40002fa1670 */
[----:B------:R-:W-:Y:S02]  /*11070*/  ISETP.LT.OR P1, PT, R2, R232, P1 ;  /* 0x000000e80200720c */ /* 0x000fe40000f21670 */
[----:B------:R-:W-:Y:S01]  /*11080*/  FMNMX.FTZ R2, R251, R0, !PT ;  /* 0x00000000fb027209 */ /* 0x000fe20007810000 */
[----:B------:R-:W-:Y:S01]  /*11090*/  FMUL.FTZ R0, R135, c[0x0][0x23c] ;  /* 0x00008f0087007a20 */ /* 0x000fe20000410000 */
[----:B------:R-:W-:Y:S02]  /*110a0*/  FSEL R38, R205, -INF , !P0 ;  /* 0xff800000cd267808 */ /* 0x000fe40004000000 */
[----:B------:R-:W-:-:S04]  /*110b0*/  FSETP.NEU.FTZ.AND P0, PT, R135, -INF , PT ;  /* 0xff8000008700780b */ /* 0x000fc80003f1d000 */
[----:B------:R-:W-:-:S05]  /*110c0*/  FSEL R0, R0, RZ, P0 ;  /* 0x000000ff00007208 */ /* 0x000fca0000000000 */
[--C-:B------:R-:W-:Y:S02]  /*110d0*/  FFMA.FTZ R52, R15, c[0x0][0x23c], -R0.reuse ;  /* 0x00008f000f347a23 */ /* 0x100fe40000010800 */
[----:B------:R-:W-:Y:S02]  /*110e0*/  FFMA.FTZ R15, R7, c[0x0][0x23c], -R0 ;  /* 0x00008f00070f7a23 */ /* 0x000fe40000010800 */
[----:B------:R-:W2:Y:S01]  /*110f0*/  LDL.LU R7, [R1+0x24] ;  /* 0x0000240001077983 */ /* 0x000ea20000300800 */
[----:B------:R-:W-:-:S04]  /*11100*/  FMNMX.FTZ R2, R47, R2, !PT ;  /* 0x000000022f027209 */ /* 0x000fc80007810000 */
[----:B------:R-:W-:Y:S02]  /*11110*/  FMNMX.FTZ R2, R250, R2, !PT ;  /* 0x00000002fa027209 */ /* 0x000fe40007810000 */
[----:B------:R-:W-:Y:S02]  /*11120*/  FSEL R3, R135, RZ, P0 ;  /* 0x000000ff87037208 */ /* 0x000fe40000000000 */
[----:B------:R-:W-:Y:S02]  /*11130*/  FMNMX.FTZ R2, R138, R2, !PT ;  /* 0x000000028a027209 */ /* 0x000fe40007810000 */
[----:B------:R-:W-:Y:S01]  /*11140*/  ISETP.GE.AND P3, PT, R4, R237, PT ;  /* 0x000000ed0400720c */ /* 0x000fe20003f66270 */
[----:B------:R-:W-:Y:S01]  /*11150*/  FADD.FTZ R3, R252, -R3 ;  /* 0x80000003fc037221 */ /* 0x000fe20000010000 */
[----:B------:R-:W-:Y:S02]  /*11160*/  FSEL R136, R211, -INF , !P4 ;  /* 0xff800000d3887808 */ /* 0x000fe40006000000 */
[----:B------:R-:W-:-:S02]  /*11170*/  FMNMX.FTZ R2, R137, R2, !PT ;  /* 0x0000000289027209 */ /* 0x000fc40007810000 */
[----:B------:R-:W-:Y:S01]  /*11180*/  ISETP.LT.OR P3, PT, R4, R232, P3 ;  /* 0x000000e80400720c */ /* 0x000fe20001f61670 */
[----:B------:R-:W-:Y:S01]  /*11190*/  FFMA.FTZ R16, R16, c[0x0][0x23c], -R0 ;  /* 0x00008f0010107a23 */ /* 0x000fe20000010800 */
[----:B------:R-:W-:Y:S01]  /*111a0*/  FMNMX.FTZ R4, R136, R2, !PT ;  /* 0x0000000288047209 */ /* 0x000fe20007810000 */
[----:B------:R-:W-:Y:S01]  /*111b0*/  FMUL.FTZ R2, R3, c[0x0][0x23c] ;  /* 0x00008f0003027a20 */ /* 0x000fe20000410000 */
[----:B------:R-:W-:-:S03]  /*111c0*/  ISETP.GE.AND P4, PT, R5, R239, PT ;  /* 0x000000ef0500720c */ /* 0x000fc60003f86270 */
[----:B------:R-:W-:Y:S01]  /*111d0*/  MUFU.EX2 R16, R16 ;  /* 0x0000001000107308 */ /* 0x000fe20000000800 */
[----:B------:R-:W-:Y:S01]  /*111e0*/  ISETP.LT.OR P4, PT, R5, R235, P4 ;  /* 0x000000eb0500720c */ /* 0x000fe20002781670 */
[----:B------:R-:W-:-:S06]  /*111f0*/  FFMA.FTZ R54, R14, c[0x0][0x23c], -R0 ;  /* 0x00008f000e367a23 */ /* 0x000fcc0000010800 */
[----:B------:R-:W1:Y:S01]  /*11200*/  MUFU.EX2 R2, R2 ;  /* 0x0000000200027308 */ /* 0x000e620000000800 */
        /* <DEDUP_REMOVED lines=13> */
[----:B------:R-:W-:Y:S02]  /*112e0*/  FSEL R37, R204, -INF , !P4 ;  /* 0xff800000cc257808 */ /* 0x000fe40006000000 */
[----:B------:R-:W-:Y:S02]  /*112f0*/  FMNMX.FTZ R4, R38, R4, !PT ;  /* 0x0000000426047209 */ /* 0x000fe40007810000 */
[----:B------:R-:W-:Y:S02]  /*11300*/  FMNMX.FTZ R3, R27, R0, !PT ;  /* 0x000000001b037209 */ /* 0x000fe40007810000 */
[----:B------:R-:W-:Y:S01]  /*11310*/  FMNMX.FTZ R0, R37, R4, !PT ;  /* 0x0000000425007209 */ /* 0x000fe20007810000 */
[----:B-1----:R-:W-:Y:S01]  /*11320*/  FFMA.FTZ R204, R61, R2, R16 ;  /* 0x000000023dcc7223 */ /* 0x002fe20000010010 */
[----:B------:R-:W-:Y:S01]  /*11330*/  MOV R18, R64 ;  /* 0x0000004000127202 */ /* 0x000fe20000000f00 */
[----:B------:R-:W-:Y:S01]  /*11340*/  IMAD.MOV.U32 R134, RZ, RZ, R56 ;  /* 0x000000ffff867224 */ /* 0x000fe200078e0038 */
[----:B------:R-:W-:Y:S01]  /*11350*/  MOV R132, R57 ;  /* 0x0000003900847202 */ /* 0x000fe20000000f00 */
[----:B------:R-:W-:Y:S01]  /*11360*/  IMAD.MOV.U32 R17, RZ, RZ, R55 ;  /* 0x000000ffff117224 */ /* 0x000fe200078e0037 */
[----:B------:R-:W1:Y:S01]  /*11370*/  SHFL.BFLY PT, R4, R0, 0x2, 0x1f ;  /* 0x0c401f0000047f89 */ /* 0x000e6200000e0000 */
[----:B------:R-:W-:-:S02]  /*11380*/  IMAD.MOV.U32 R12, RZ, RZ, R65 ;  /* 0x000000ffff0c7224 */ /* 0x000fc400078e0041 */
[-C--:B------:R-:W-:Y:S02]  /*11390*/  FMUL.FTZ R56, R80, R2.reuse ;  /* 0x0000000250387220 */ /* 0x080fe40000410000 */
[----:B------:R-:W-:Y:S01]  /*113a0*/  FMUL.FTZ R61, R85, R2 ;  /* 0x00000002553d7220 */ /* 0x000fe20000410000 */
[----:B------:R-:W-:Y:S01]  /*113b0*/  MOV R85, R48 ;  /* 0x0000003000557202 */ /* 0x000fe20000000f00 */
[----:B------:R-:W-:Y:S02]  /*113c0*/  IMAD.MOV.U32 R55, RZ, RZ, R60 ;  /* 0x000000ffff377224 */ /* 0x000fe400078e003c */
[-C--:B------:R-:W-:Y:S02]  /*113d0*/  FMUL.FTZ R64, R140, R2.reuse ;  /* 0x000000028c407220 */ /* 0x080fe40000410000 */
[----:B------:R-:W-:Y:S02]  /*113e0*/  FMUL.FTZ R65, R141, R2 ;  /* 0x000000028d417220 */ /* 0x000fe40000410000 */
[----:B------:R-:W-:-:S02]  /*113f0*/  IMAD.MOV.U32 R80, RZ, RZ, R49 ;  /* 0x000000ffff507224 */ /* 0x000fc400078e0031 */
        /* <DEDUP_REMOVED lines=27> */
[----:B------:R-:W-:Y:S01]  /*115b0*/  FMUL.FTZ R209, R129, R2 ;  /* 0x0000000281d17220 */ /* 0x000fe20000410000 */
[----:B------:R-:W3:Y:S01]  /*115c0*/  LDL.LU R128, [R1+0x3c] ;  /* 0x00003c0001807983 */ /* 0x000ee20000300800 */
[C---:B------:R-:W-:Y:S01]  /*115d0*/  ISETP.GE.AND P4, PT, R5.reuse, R238, PT ;  /* 0x000000ee0500720c */ /* 0x040fe20003f86270 */
[----:B------:R-:W-:Y:S01]  /*115e0*/  IMAD.MOV.U32 R84, RZ, RZ, R40 ;  /* 0x000000ffff547224 */ /* 0x000fe200078e0028 */
[----:B------:R-:W-:-:S02]  /*115f0*/  ISETP.GE.AND P0, PT, R5, R237, PT ;  /* 0x000000ed0500720c */ /* 0x000fc40003f06270 */
[----:B-1----:R-:W-:Y:S02]  /*11600*/  FMNMX.FTZ R0, R0, R4, !PT ;  /* 0x0000000400007209 */ /* 0x002fe40007810000 */
[C---:B------:R-:W-:Y:S02]  /*11610*/  ISETP.LT.OR P4, PT, R5.reuse, R234, P4 ;  /* 0x000000ea0500720c */ /* 0x040fe40002781670 */
[----:B------:R-:W-:Y:S02]  /*11620*/  ISETP.LT.OR P0, PT, R5, R232, P0 ;  /* 0x000000e80500720c */ /* 0x000fe40000701670 */
[----:B------:R-:W1:Y:S01]  /*11630*/  SHFL.BFLY PT, R5, R0, 0x1, 0x1f ;  /* 0x0c201f0000057f89 */ /* 0x000e6200000e0000 */
[----:B------:R-:W-:Y:S02]  /*11640*/  FSEL R10, R247, -INF , !P3 ;  /* 0xff800000f70a7808 */ /* 0x000fe40005800000 */
[----:B------:R-:W-:Y:S02]  /*11650*/  FSEL R11, R248, -INF , !P2 ;  /* 0xff800000f80b7808 */ /* 0x000fe40005000000 */
[----:B------:R-:W-:-:S02]  /*11660*/  FSEL R245, R245, -INF , !P1 ;  /* 0xff800000f5f57808 */ /* 0x000fc40004800000 */
[----:B------:R-:W-:Y:S02]  /*11670*/  FSEL R246, R246, -INF , !P0 ;  /* 0xff800000f6f67808 */ /* 0x000fe40004000000 */
[----:B-1----:R-:W-:-:S04]  /*11680*/  FMNMX.FTZ R133, R0, R5, !PT ;  /* 0x0000000500857209 */ /* 0x002fc80007810000 */
[----:B------:R-:W-:Y:S01]  /*11690*/  FSETP.NEU.FTZ.AND P0, PT, R133, -INF , PT ;  /* 0xff8000008500780b */ /* 0x000fe20003f1d000 */
[----:B------:R-:W-:Y:S01]  /*116a0*/  IMAD.MOV.U32 R34, RZ, RZ, R58 ;  /* 0x000000ffff227224 */ /* 0x000fe200078e003a */
        /* <DEDUP_REMOVED lines=16> */
[----:B------:R-:W-:-:S05]  /*117b0*/  FSEL R0, R133, RZ, P0 ;  /* 0x000000ff85007208 */ /* 0x000fca0000000000 */
[----:B------:R-:W-:-:S04]  /*117c0*/  FADD.FTZ R0, R63, -R0 ;  /* 0x800000003f007221 */ /* 0x000fc80000010000 */
[----:B------:R-:W-:-:S06]  /*117d0*/  FMUL.FTZ R0, R0, c[0x0][0x23c] ;  /* 0x00008f0000007a20 */ /* 0x000fcc0000410000 */
[----:B------:R-:W1:Y:S02]  /*117e0*/  MUFU.EX2 R0, R0 ;  /* 0x0000000000007308 */ /* 0x000e640000000800 */
[----:B-1----:R-:W-:Y:S02]  /*117f0*/  FMUL.FTZ R58, R82, R0 ;  /* 0x00000000523a7220 */ /* 0x002fe40000410000 */
[----:B------:R-:W2:Y:S01]  /*11800*/  LDL.LU R82, [R1+0x40] ;  /* 0x0000400001527983 */ /* 0x000ea20000300800 */
[----:B------:R-:W-:Y:S01]  /*11810*/  FMNMX.FTZ R3, R29, R3, !PT ;  /* 0x000000031d037209 */ /* 0x000fe20007810000 */
[----:B------:R-:W-:-:S03]  /*11820*/  IMAD.MOV.U32 R41, RZ, RZ, R62 ;  /* 0x000000ffff297224 */ /* 0x000fc600078e003e */
        /* <DEDUP_REMOVED lines=9> */
[----:B------:R-:W-:Y:S02]  /*118c0*/  FSEL R117, R244, -INF , !P6 ;  /* 0xff800000f4757808 */ /* 0x000fe40007000000 */
[----:B------:R-:W-:Y:S02]  /*118d0*/  FMNMX.FTZ R3, R139, R3, !PT ;  /* 0x000000038b037209 */ /* 0x000fe40007810000 */
[----:B------:R-:W-:Y:S02]  /*118e0*/  FSEL R116, R242, -INF , !P5 ;  /* 0xff800000f2747808 */ /* 0x000fe40006800000 */
[----:B------:R-:W-:Y:S02]  /*118f0*/  FMNMX.FTZ R3, R117, R3, !PT ;  /* 0x0000000375037209 */ /* 0x000fe40007810000 */
[----:B------:R-:W-:-:S02]  /*11900*/  FSEL R40, R243, -INF , !P4 ;  /* 0xff800000f3287808 */ /* 0x000fc40006000000 */
[----:B------:R-:W-:-:S04]  /*11910*/  FMNMX.FTZ R3, R116, R3, !PT ;  /* 0x0000000374037209 */ /* 0x000fc80007810000 */
[----:B------:R-:W-:-:S05]  /*11920*/  FMNMX.FTZ R2, R40, R3, !PT ;  /* 0x0000000328027209 */ /* 0x000fca0007810000 */
[----:B------:R-:W1:Y:S04]  /*11930*/  SHFL.BFLY PT, R3, R2, 0x2, 0x1f ;  /* 0x0c401f0002037f89 */ /* 0x000e6800000e0000 */
[----:B------:R-:W4:Y:S01]  /*11940*/  SHFL.BFLY PT, R6, R4, 0x2, 0x1f ;  /* 0x0c401f0004067f89 */ /* 0x000f2200000e0000 */
[----:B-1----:R-:W-:Y:S01]  /*11950*/  FMNMX.FTZ R2, R2, R3, !PT ;  /* 0x0000000302027209 */ /* 0x002fe20007810000 */
[----:B------:R-:W-:-:S05]  /*11960*/  FMUL.FTZ R3, R133, c[0x0][0x23c] ;  /* 0x00008f0085037a20 */ /* 0x000fca0000410000 */
[----:B------:R-:W-:Y:S02]  /*11970*/  FSEL R3, R3, RZ, P0 ;  /* 0x000000ff03037208 */ /* 0x000fe40000000000 */
[----:B----4-:R-:W-:-:S03]  /*11980*/  FMNMX.FTZ R4, R4, R6, !PT ;  /* 0x0000000604047209 */ /* 0x010fc60007810000 */
[----:B------:R-:W-:Y:S01]  /*11990*/  FFMA.FTZ R5, R22, c[0x0][0x23c], -R3 ;  /* 0x00008f0016057a23 */ /* 0x000fe20000010803 */
[----:B------:R-:W1:Y:S03]  /*119a0*/  SHFL.BFLY PT, R6, R2, 0x1, 0x1f ;  /* 0x0c201f0002067f89 */ /* 0x000e6600000e0000 */
[----:B------:R4:W3:Y:S01]  /*119b0*/  MUFU.EX2 R9, R5 ;  /* 0x0000000500097308 */ /* 0x0008e20000000800 */
[----:B------:R-:W-:Y:S02]  /*119c0*/  IMAD.MOV.U32 R252, RZ, RZ, R50 ;  /* 0x000000fffffc7224 */ /* 0x000fe400078e0032 */
[----:B------:R-:W-:Y:S02]  /*119d0*/  IMAD.MOV.U32 R81, RZ, RZ, R59 ;  /* 0x000000ffff517224 */ /* 0x000fe400078e003b */
[-C--:B------:R-:W-:Y:S02]  /*119e0*/  FMUL.FTZ R66, R142, R0.reuse ;  /* 0x000000008e427220 */ /* 0x080fe40000410000 */
[----:B------:R-:W-:-:S02]  /*119f0*/  FMUL.FTZ R67, R143, R0 ;  /* 0x000000008f437220 */ /* 0x000fc40000410000 */
[-C--:B------:R-:W-:Y:S01]  /*11a00*/  FMUL.FTZ R50, R102, R0.reuse ;  /* 0x0000000066327220 */ /* 0x080fe20000410000 */
[----:B----4-:R-:W4:Y:S01]  /*11a10*/  SHFL.BFLY PT, R5, R4, 0x1, 0x1f ;  /* 0x0c201f0004057f89 */ /* 0x010f2200000e0000 */
        /* <DEDUP_REMOVED lines=28> */
[----:B---3--:R-:W-:-:S02]  /*11be0*/  FFMA.FTZ R102, R128, R0, R9 ;  /* 0x0000000080667223 */ /* 0x008fc40000010009 */
[----:B------:R-:W-:Y:S02]  /*11bf0*/  FFMA.FTZ R0, R23, c[0x0][0x23c], -R3 ;  /* 0x00008f0017007a23 */ /* 0x000fe40000010803 */
[----:B------:R-:W-:Y:S02]  /*11c00*/  IMAD.MOV.U32 R22, RZ, RZ, R55 ;  /* 0x000000ffff167224 */ /* 0x000fe400078e0037 */
[----:B------:R-:W-:Y:S01]  /*11c10*/  IMAD.MOV.U32 R247, RZ, RZ, R134 ;  /* 0x000000fffff77224 */ /* 0x000fe200078e0086 */
[----:B------:R3:W-:Y:S01]  /*11c20*/  MUFU.EX2 R55, R0 ;  /* 0x0000000000377308 */ /* 0x0007e20000000800 */
[----:B-1----:R-:W-:-:S04]  /*11c30*/  FMNMX.FTZ R134, R2, R6, !PT ;  /* 0x0000000602867209 */ /* 0x002fc80007810000 */
[----:B------:R-:W-:Y:S01]  /*11c40*/  FSETP.NEU.FTZ.AND P0, PT, R134, -INF , PT ;  /* 0xff8000008600780b */ /* 0x000fe20003f1d000 */
[----:B------:R-:W-:Y:S02]  /*11c50*/  IMAD.MOV.U32 R248, RZ, RZ, R132 ;  /* 0x000000fffff87224 */ /* 0x000fe400078e0084 */
[----:B---3--:R-:W-:-:S04]  /*11c60*/  FFMA.FTZ R0, R24, c[0x0][0x23c], -R3 ;  /* 0x00008f0018007a23 */ /* 0x008fc80000010803 */
[----:B------:R1:W-:Y:S01]  /*11c70*/  MUFU.EX2 R243, R0 ;  /* 0x0000000000f37308 */ /* 0x0003e20000000800 */
[----:B------:R-:W-:Y:S01]  /*11c80*/  FFMA.FTZ R2, R26, c[0x0][0x23c], -R3 ;  /* 0x00008f001a027a23 */ /* 0x000fe20000010803 */
[----:B----4-:R-:W-:Y:S02]  /*11c90*/  FMNMX.FTZ R132, R4, R5, !PT ;  /* 0x0000000504847209 */ /* 0x010fe40007810000 */
[----:B------:R-:W-:Y:S02]  /*11ca0*/  MOV R244, R252 ;  /* 0x000000fc00f47202 */ /* 0x000fe40000000f00 */
[C---:B------:R-:W-:Y:S01]  /*11cb0*/  FSEL R4, R134.reuse, RZ, P0 ;  /* 0x000000ff86047208 */ /* 0x040fe20000000000 */
[----:B-1----:R-:W-:Y:S01]  /*11cc0*/  FMUL.FTZ R0, R134, c[0x0][0x23c] ;  /* 0x00008f0086007a20 */ /* 0x002fe20000410000 */
[----:B------:R1:W-:Y:S04]  /*11cd0*/  MUFU.EX2 R252, R2 ;  /* 0x0000000200fc7308 */ /* 0x0003e80000000800 */
[----:B------:R-:W-:-:S02]  /*11ce0*/  FSEL R0, R0, RZ, P0 ;  /* 0x000000ff00007208 */ /* 0x000fc40000000000 */
[----:B------:R-:W-:Y:S01]  /*11cf0*/  FSETP.NEU.FTZ.AND P0, PT, R132, -INF , PT ;  /* 0xff8000008400780b */ /* 0x000fe20003f1d000 */
[----:B------:R-:W-:-:S03]  /*11d00*/  FADD.FTZ R6, R36, -R4 ;  /* 0x8000000424067221 */ /* 0x000fc60000010000 */
[----:B------:R-:W-:Y:S01]  /*11d10*/  FSEL R4, R132, RZ, P0 ;  /* 0x000000ff84047208 */ /* 0x000fe20000000000 */
[----:B-1----:R-:W-:-:S04]  /*11d20*/  FFMA.FTZ R2, R25, c[0x0][0x23c], -R0 ;  /* 0x00008f0019027a23 */ /* 0x002fc80000010800 */
[----:B------:R1:W-:Y:S01]  /*11d30*/  MUFU.EX2 R5, R2 ;  /* 0x0000000200057308 */ /* 0x0003e20000000800 */
[----:B------:R-:W-:Y:S02]  /*11d40*/  FADD.FTZ R7, R7, -R4 ;  /* 0x8000000407077221 */ /* 0x000fe40000010000 */
[--C-:B------:R-:W-:Y:S02]  /*11d50*/  FFMA.FTZ R4, R29, c[0x0][0x23c], -R0.reuse ;  /* 0x00008f001d047a23 */ /* 0x100fe40000010800 */
[----:B-1----:R-:W-:-:S04]  /*11d60*/  FFMA.FTZ R2, R27, c[0x0][0x23c], -R0 ;  /* 0x00008f001b027a23 */ /* 0x002fc80000010800 */
[----:B------:R1:W-:Y:S08]  /*11d70*/  MUFU.EX2 R36, R2 ;  /* 0x0000000200247308 */ /* 0x0003f00000000800 */
[----:B------:R3:W-:Y:S01]  /*11d80*/  MUFU.EX2 R131, R4 ;  /* 0x0000000400837308 */ /* 0x0007e20000000800 */
[----:B-1----:R-:W-:-:S05]  /*11d90*/  FMUL.FTZ R2, R132, c[0x0][0x23c] ;  /* 0x00008f0084027a20 */ /* 0x002fca0000410000 */
[----:B------:R-:W-:Y:S01]  /*11da0*/  FSEL R2, R2, RZ, P0 ;  /* 0x000000ff02027208 */ /* 0x000fe20000000000 */
[----:B---3--:R-:W-:Y:S01]  /*11db0*/  FFMA.FTZ R4, R30, c[0x0][0x23c], -R0 ;  /* 0x00008f001e047a23 */ /* 0x008fe20000010800 */
[----:B------:R1:W-:Y:S01]  /*11dc0*/  MUFU.EX2 R100, R21 ;  /* 0x0000001500647308 */ /* 0x0003e20000000800 */
[----:B------:R-:W-:Y:S01]  /*11dd0*/  MOV R24, R12 ;  /* 0x0000000c00187202 */ /* 0x000fe20000000f00 */
[----:B------:R-:W-:-:S06]  /*11de0*/  IMAD.MOV.U32 R87, RZ, RZ, R15 ;  /* 0x000000ffff577224 */ /* 0x000fcc00078e000f */
[----:B------:R3:W-:Y:S01]  /*11df0*/  MUFU.EX2 R242, R4 ;  /* 0x0000000400f27308 */ /* 0x0007e20000000800 */
[----:B-1----:R-:W-:-:S07]  /*11e00*/  MOV R21, R53 ;  /* 0x0000003500157202 */ /* 0x002fce0000000f00 */
[----:B------:R1:W-:Y:S01]  /*11e10*/  MUFU.EX2 R53, R19 ;  /* 0x0000001300357308 */ /* 0x0003e20000000800 */
[----:B---3--:R-:W-:Y:S02]  /*11e20*/  FFMA.FTZ R4, R28, c[0x0][0x23c], -R2 ;  /* 0x00008f001c047a23 */ /* 0x008fe40000010802 */
[----:B------:R-:W-:Y:S02]  /*11e30*/  IMAD.MOV.U32 R28, RZ, RZ, R22 ;  /* 0x000000ffff1c7224 */ /* 0x000fe400078e0016 */
[----:B------:R-:W-:Y:S02]  /*11e40*/  IMAD.MOV.U32 R22, RZ, RZ, R247 ;  /* 0x000000ffff167224 */ /* 0x000fe400078e00f7 */
[----:B------:R-:W-:Y:S02]  /*11e50*/  IMAD.MOV.U32 R247, RZ, RZ, R85 ;  /* 0x000000fffff77224 */ /* 0x000fe400078e0055 */
[----:B------:R-:W-:Y:S01]  /*11e60*/  IMAD.MOV.U32 R85, RZ, RZ, R13 ;  /* 0x000000ffff557224 */ /* 0x000fe200078e000d */
[----:B-1----:R-:W-:-:S02]  /*11e70*/  MOV R19, R244 ;  /* 0x000000f400137202 */ /* 0x002fc40000000f00 */
[----:B------:R-:W-:Y:S01]  /*11e80*/  MOV R244, R14 ;  /* 0x0000000e00f47202 */ /* 0x000fe20000000f00 */
[----:B------:R1:W-:Y:S01]  /*11e90*/  MUFU.EX2 R128, R4 ;  /* 0x0000000400807308 */ /* 0x0003e20000000800 */
[----:B------:R-:W3:Y:S01]  /*11ea0*/  LDSM.16.MT88.4 R12, [R213+0xc000] ;  /* 0x00c00000d50c783b */ /* 0x000ee20000004200 */
[----:B------:R-:W-:Y:S02]  /*11eb0*/  FMUL.FTZ R7, R7, c[0x0][0x23c] ;  /* 0x00008f0007077a20 */ /* 0x000fe40000410000 */
[----:B-1----:R-:W-:Y:S02]  /*11ec0*/  FMUL.FTZ R4, R6, c[0x0][0x23c] ;  /* 0x00008f0006047a20 */ /* 0x002fe40000410000 */
[----:B------:R-:W-:-:S04]  /*11ed0*/  FFMA.FTZ R6, R32, c[0x0][0x23c], -R2 ;  /* 0x00008f0020067a23 */ /* 0x000fc80000010802 */
[----:B------:R1:W-:Y:S08]  /*11ee0*/  MUFU.EX2 R129, R6 ;  /* 0x0000000600817308 */ /* 0x0003f00000000800 */
[----:B------:R-:W2:Y:S01]  /*11ef0*/  MUFU.EX2 R4, R4 ;  /* 0x0000000400047308 */ /* 0x000ea20000000800 */
[----:B-1----:R-:W-:-:S07]  /*11f00*/  FFMA.FTZ R6, R31, c[0x0][0x23c], -R2 ;  /* 0x00008f001f067a23 */ /* 0x002fce0000010802 */
[----:B------:R1:W-:Y:S08]  /*11f10*/  MUFU.EX2 R130, R6 ;  /* 0x0000000600827308 */ /* 0x0003f00000000800 */
[----:B------:R-:W4:Y:S01]  /*11f20*/  MUFU.EX2 R101, R20 ;  /* 0x0000001400657308 */ /* 0x000f220000000800 */
[----:B-1----:R-:W-:-:S07]  /*11f30*/  FFMA.FTZ R6, R33, c[0x0][0x23c], -R2 ;  /* 0x00008f0021067a23 */ /* 0x002fce0000010802 */
[----:B------:R-:W1:Y:S08]  /*11f40*/  MUFU.EX2 R20, R7 ;  /* 0x0000000700147308 */ /* 0x000e700000000800 */
[----:B------:R5:W1:Y:S01]  /*11f50*/  MUFU.EX2 R118, R6 ;  /* 0x0000000600767308 */ /* 0x000a620000000800 */
[-C--:B--2---:R-:W-:Y:S02]  /*11f60*/  FFMA.FTZ R30, R82, R4.reuse, R5 ;  /* 0x00000004521e7223 */ /* 0x084fe40000010005 */
        /* <DEDUP_REMOVED lines=32> */
[----:B------:R-:W-:Y:S01]  /*12170*/  F2FP.PACK_AB R4, R36, R5 ;  /* 0x000000052404723e */ /* 0x000fe200000000ff */
[----:B------:R-:W-:Y:S01]  /*12180*/  IMAD.MOV.U32 R119, RZ, RZ, R11 ;  /* 0x000000ffff777224 */ /* 0x000fe200078e000b */
[----:B------:R-:W-:Y:S01]  /*12190*/  F2FP.PACK_AB R9, R55, R9 ;  /* 0x000000093709723e */ /* 0x000fe200000000ff */
[----:B------:R-:W-:Y:S01]  /*121a0*/  IMAD.MOV.U32 R23, RZ, RZ, R10 ;  /* 0x000000ffff177224 */ /* 0x000fe200078e000a */
[----:B----4-:R-:W-:Y:S01]  /*121b0*/  F2FP.PACK_AB R10, R53, R101 ;  /* 0x00000065350a723e */ /* 0x010fe200000000ff */
[----:B------:R-:W-:Y:S01]  /*121c0*/  IMAD.MOV.U32 R86, RZ, RZ, R8 ;  /* 0x000000ffff567224 */ /* 0x000fe200078e0008 */
[----:B------:R-:W-:Y:S01]  /*121d0*/  F2FP.PACK_AB R8, R100, R16 ;  /* 0x000000106408723e */ /* 0x000fe200000000ff */
[-C--:B-1----:R-:W-:Y:S01]  /*121e0*/  FMUL.FTZ R174, R174, R20.reuse ;  /* 0x00000014aeae7220 */ /* 0x082fe20000410000 */
[----:B------:R-:W-:Y:S01]  /*121f0*/  F2FP.PACK_AB R11, R252, R243 ;  /* 0x000000f3fc0b723e */ /* 0x000fe200000000ff */
[-C--:B------:R-:W-:Y:S01]  /*12200*/  FMUL.FTZ R175, R175, R20.reuse ;  /* 0x00000014afaf7220 */ /* 0x080fe20000410000 */
[----:B-----5:R-:W-:Y:S01]  /*12210*/  F2FP.PACK_AB R6, R242, R131 ;  /* 0x00000083f206723e */ /* 0x020fe200000000ff */
[----:B------:R-:W-:Y:S01]  /*12220*/  FMUL.FTZ R182, R182, R20 ;  /* 0x00000014b6b67220 */ /* 0x000fe20000410000 */
[----:B------:R-:W-:Y:S01]  /*12230*/  F2FP.PACK_AB R5, R129, R128 ;  /* 0x000000808105723e */ /* 0x000fe200000000ff */
[----:B------:R-:W-:Y:S01]  /*12240*/  FMUL.FTZ R183, R183, R20 ;  /* 0x00000014b7b77220 */ /* 0x000fe20000410000 */
[----:B------:R-:W-:Y:S01]  /*12250*/  F2FP.PACK_AB R7, R118, R130 ;  /* 0x000000827607723e */ /* 0x000fe200000000ff */
[-C--:B---3--:R-:W-:Y:S08]  /*12260*/  HMMA.16816.F32 R168, R8, R12.reuse, R168 ;  /* 0x0000000c08a8723c */ /* 0x088ff000000018a8 */
        /* <DEDUP_REMOVED lines=31> */
[----:B------:R-:W-:Y:S02]  /*12460*/  IMAD.MOV.U32 R151, RZ, RZ, R87 ;  /* 0x000000ffff977224 */ /* 0x000fe400078e0057 */
[----:B------:R-:W-:Y:S02]  /*12470*/  IMAD.MOV.U32 R149, RZ, RZ, R85 ;  /* 0x000000ffff957224 */ /* 0x000fe400078e0055 */
[----:B------:R-:W-:-:S02]  /*12480*/  IMAD.MOV.U32 R148, RZ, RZ, R84 ;  /* 0x000000ffff947224 */ /* 0x000fc400078e0054 */
        /* <DEDUP_REMOVED lines=21> */
[----:B------:R-:W-:Y:S02]  /*125e0*/  IMAD.MOV.U32 R146, RZ, RZ, R19 ;  /* 0x000000ffff927224 */ /* 0x000fe400078e0013 */
        /* <DEDUP_REMOVED lines=20> */
[----:B------:R-:W-:Y:S02]  /*12730*/  IMAD.MOV.U32 R27, RZ, RZ, R34 ;  /* 0x000000ffff1b7224 */ /* 0x000fe400078e0022 */
[----:B------:R-:W-:-:S02]  /*12740*/  IMAD.MOV.U32 R144, RZ, RZ, R147 ;  /* 0x000000ffff907224 */ /* 0x000fc400078e0093 */
[----:B------:R-:W-:Y:S02]  /*12750*/  IMAD.MOV.U32 R147, RZ, RZ, R149 ;  /* 0x000000ffff937224 */ /* 0x000fe400078e0095 */
[----:B------:R-:W-:Y:S01]  /*12760*/  IMAD.MOV.U32 R149, RZ, RZ, R31 ;  /* 0x000000ffff957224 */ /* 0x000fe200078e001f */
[----:B------:R-:W-:Y:S01]  /*12770*/  MOV R31, R44 ;  /* 0x0000002c001f7202 */ /* 0x000fe20000000f00 */
[C---:B-1----:R-:W-:Y:S08]  /*12780*/  HMMA.16816.F32 R120, R4.reuse, R12, R120 ;  /* 0x0000000c0478723c */ /* 0x042ff00000001878 */
[----:B------:R-:W-:Y:S07]  /*12790*/  HMMA.16816.F32 R124, R4, R14, R124 ;  /* 0x0000000e047c723c */ /* 0x000fee000000187c */
[----:B------:R-:W-:Y:S01]  /*127a0*/  FFMA.FTZ R4, R29, c[0x0][0x23c], -R3 ;  /* 0x00008f001d047a23 */ /* 0x000fe20000010803 */
[----:B------:R-:W-:Y:S01]  /*127b0*/  MOV R29, R27 ;  /* 0x0000001b001d7202 */ /* 0x000fe20000000f00 */
[----:B------:R-:W-:-:S02]  /*127c0*/  IMAD.MOV.U32 R27, RZ, RZ, R42 ;  /* 0x000000ffff1b7224 */ /* 0x000fc400078e002a */
[----:B------:R1:W-:Y:S02]  /*127d0*/  MUFU.EX2 R42, R4 ;  /* 0x00000004002a7308 */ /* 0x0003e40000000800 */
[----:B-1----:R-:W-:-:S06]  /*127e0*/  FFMA.FTZ R4, R146, c[0x0][0x23c], -R3 ;  /* 0x00008f0092047a23 */ /* 0x002fcc0000010803 */
[----:B------:R1:W-:Y:S01]  /*127f0*/  MUFU.EX2 R44, R4 ;  /* 0x00000004002c7308 */ /* 0x0003e20000000800 */
[----:B------:R-:W-:Y:S02]  /*12800*/  IMAD.MOV.U32 R146, RZ, RZ, R150 ;  /* 0x000000ffff927224 */ /* 0x000fe400078e0096 */
[----:B------:R-:W-:Y:S01]  /*12810*/  IMAD.MOV.U32 R150, RZ, RZ, R53 ;  /* 0x000000ffff967224 */ /* 0x000fe200078e0035 */
[----:B------:R-:W-:Y:S01]  /*12820*/  MOV R26, R22 ;  /* 0x00000016001a7202 */ /* 0x000fe20000000f00 */
[----:B-1----:R-:W-:-:S04]  /*12830*/  FFMA.FTZ R4, R46, c[0x0][0x23c], -R3 ;  /* 0x00008f002e047a23 */ /* 0x002fc80000010803 */
[----:B------:R1:W-:Y:S01]  /*12840*/  MUFU.EX2 R46, R4 ;  /* 0x00000004002e7308 */ /* 0x0003e20000000800 */
[----:B------:R-:W-:-:S07]  /*12850*/  IMAD.MOV.U32 R22, RZ, RZ, R21 ;  /* 0x000000ffff167224 */ /* 0x000fce00078e0015 */
[----:B------:R-:W-:Y:S01]  /*12860*/  MUFU.EX2 R21, R39 ;  /* 0x0000002700157308 */ /* 0x000fe20000000800 */
[----:B-1----:R-:W-:-:S07]  /*12870*/  FFMA.FTZ R4, R43, c[0x0][0x23c], -R3 ;  /* 0x00008f002b047a23 */ /* 0x002fce0000010803 */
[----:B------:R1:W-:Y:S01]  /*12880*/  MUFU.EX2 R53, R4 ;  /* 0x0000000400357308 */ /* 0x0003e20000000800 */
[----:B------:R-:W-:Y:S01]  /*12890*/  HMMA.16816.F32 R112, R8, R12, R140 ;  /* 0x0000000c0870723c */ /* 0x000fe2000000188c */
[----:B------:R-:W-:Y:S01]  /*128a0*/  MOV R145, R148 ;  /* 0x0000009400917202 */ /* 0x000fe20000000f00 */
[----:B-1----:R-:W-:-:S05]  /*128b0*/  FFMA.FTZ R4, R28, c[0x0][0x23c], -R0 ;  /* 0x00008f001c047a23 */ /* 0x002fca0000010800 */
[----:B------:R1:W-:Y:S01]  /*128c0*/  MUFU.EX2 R39, R4 ;  /* 0x0000000400277308 */ /* 0x0003e20000000800 */
[----:B------:R-:W-:Y:S01]  /*128d0*/  HMMA.16816.F32 R32, R8, R14, R208 ;  /* 0x0000000e0820723c */ /* 0x000fe200000018d0 */
[----:B------:R-:W2:Y:S01]  /*128e0*/  LDSM.16.MT88.4 R12, [R213+0xc800] ;  /* 0x00c80000d50c783b */ /* 0x000ea20000004200 */
[----:B------:R-:W-:Y:S01]  /*128f0*/  MOV R143, R31 ;  /* 0x0000001f008f7202 */ /* 0x000fe20000000f00 */
[----:B------:R-:W-:Y:S01]  /*12900*/  IMAD.MOV.U32 R31, RZ, RZ, R119 ;  /* 0x000000ffff1f7224 */ /* 0x000fe200078e0077 */
[----:B------:R-:W-:Y:S01]  /*12910*/  MOV R148, R151 ;  /* 0x0000009700947202 */ /* 0x000fe20000000f00 */
[----:B------:R-:W-:Y:S02]  /*12920*/  IMAD.MOV.U32 R151, RZ, RZ, R26 ;  /* 0x000000ffff977224 */ /* 0x000fe400078e001a */
[----:B-1----:R-:W-:-:S04]  /*12930*/  FFMA.FTZ R4, R41, c[0x0][0x23c], -R0 ;  /* 0x00008f0029047a23 */ /* 0x002fc80000010800 */
[----:B------:R1:W-:Y:S01]  /*12940*/  MUFU.EX2 R41, R4 ;  /* 0x0000000400297308 */ /* 0x0003e20000000800 */
[----:B------:R-:W-:Y:S01]  /*12950*/  MOV R119, R103 ;  /* 0x0000006700777202 */ /* 0x000fe20000000f00 */
[--C-:B------:R-:W-:Y:S02]  /*12960*/  FFMA.FTZ R28, R47, c[0x0][0x23c], -R3.reuse ;  /* 0x00008f002f1c7a23 */ /* 0x100fe40000010803 */
[--C-:B------:R-:W-:Y:S02]  /*12970*/  FFMA.FTZ R26, R138, c[0x0][0x23c], -R3.reuse ;  /* 0x00008f008a1a7a23 */ /* 0x100fe40000010803 */
[--C-:B------:R-:W-:Y:S02]  /*12980*/  FFMA.FTZ R140, R137, c[0x0][0x23c], -R3.reuse ;  /* 0x00008f00898c7a23 */ /* 0x100fe40000010803 */
[--C-:B------:R-:W-:Y:S02]  /*12990*/  FFMA.FTZ R103, R136, c[0x0][0x23c], -R3.reuse ;  /* 0x00008f0088677a23 */ /* 0x100fe40000010803 */
[----:B------:R-:W-:-:S02]  /*129a0*/  FFMA.FTZ R5, R38, c[0x0][0x23c], -R3 ;  /* 0x00008f0026057a23 */ /* 0x000fc40000010803 */
[----:B-1----:R-:W-:Y:S02]  /*129b0*/  FFMA.FTZ R4, R29, c[0x0][0x23c], -R0 ;  /* 0x00008f001d047a23 */ /* 0x002fe40000010800 */
[--C-:B------:R-:W-:Y:S02]  /*129c0*/  FFMA.FTZ R29, R251, c[0x0][0x23c], -R3.reuse ;  /* 0x00008f00fb1d7a23 */ /* 0x100fe40000010803 */
[----:B------:R1:W-:Y:S01]  /*129d0*/  MUFU.EX2 R43, R4 ;  /* 0x00000004002b7308 */ /* 0x0003e20000000800 */
[----:B------:R-:W-:Y:S02]  /*129e0*/  FFMA.FTZ R6, R37, c[0x0][0x23c], -R3 ;  /* 0x00008f0025067a23 */ /* 0x000fe40000010803 */
[----:B------:R-:W-:Y:S01]  /*129f0*/  IMAD.MOV.U32 R7, RZ, RZ, R145 ;  /* 0x000000ffff077224 */ /* 0x000fe200078e0091 */
[----:B------:R-:W-:Y:S01]  /*12a00*/  MOV R145, R148 ;  /* 0x0000009400917202 */ /* 0x000fe20000000f00 */
[----:B------:R-:W-:Y:S02]  /*12a10*/  IMAD.MOV.U32 R141, RZ, RZ, R149 ;  /* 0x000000ffff8d7224 */ /* 0x000fe400078e0095 */
[----:B------:R-:W-:-:S02]  /*12a20*/  IMAD.MOV.U32 R142, RZ, RZ, R150 ;  /* 0x000000ffff8e7224 */ /* 0x000fc400078e0096 */
[----:B-1----:R-:W-:Y:S02]  /*12a30*/  FFMA.FTZ R4, R27, c[0x0][0x23c], -R0 ;  /* 0x00008f001b047a23 */ /* 0x002fe40000010800 */
[----:B------:R-:W-:Y:S02]  /*12a40*/  FFMA.FTZ R27, R250, c[0x0][0x23c], -R3 ;  /* 0x00008f00fa1b7a23 */ /* 0x000fe40000010803 */
[----:B------:R-:W-:Y:S01]  /*12a50*/  FFMA.FTZ R3, R24, c[0x0][0x23c], -R2 ;  /* 0x00008f0018037a23 */ /* 0x000fe20000010802 */
[----:B------:R1:W-:Y:S01]  /*12a60*/  MUFU.EX2 R47, R4 ;  /* 0x00000004002f7308 */ /* 0x0003e20000000800 */
[--C-:B------:R-:W-:Y:S02]  /*12a70*/  FFMA.FTZ R24, R23, c[0x0][0x23c], -R0.reuse ;  /* 0x00008f0017187a23 */ /* 0x100fe40000010800 */
[--C-:B------:R-:W-:Y:S02]  /*12a80*/  FFMA.FTZ R23, R22, c[0x0][0x23c], -R0.reuse ;  /* 0x00008f0016177a23 */ /* 0x100fe40000010800 */
[----:B------:R-:W-:-:S03]  /*12a90*/  FFMA.FTZ R22, R249, c[0x0][0x23c], -R0 ;  /* 0x00008f00f9167a23 */ /* 0x000fc60000010800 */
[----:B------:R3:W-:Y:S01]  /*12aa0*/  MUFU.EX2 R38, R3 ;  /* 0x0000000300267308 */ /* 0x0007e20000000800 */
[--C-:B------:R-:W-:Y:S02]  /*12ab0*/  FFMA.FTZ R150, R139, c[0x0][0x23c], -R0.reuse ;  /* 0x00008f008b967a23 */ /* 0x100fe40000010800 */
[--C-:B------:R-:W-:Y:S02]  /*12ac0*/  FFMA.FTZ R149, R117, c[0x0][0x23c], -R0.reuse ;  /* 0x00008f0075957a23 */ /* 0x100fe40000010800 */
[----:B------:R-:W-:Y:S02]  /*12ad0*/  FFMA.FTZ R148, R116, c[0x0][0x23c], -R0 ;  /* 0x00008f0074947a23 */ /* 0x000fe40000010800 */
[----:B-1----:R-:W-:Y:S02]  /*12ae0*/  FFMA.FTZ R4, R144, c[0x0][0x23c], -R2 ;  /* 0x00008f0090047a23 */ /* 0x002fe40000010802 */
[----:B------:R-:W-:Y:S02]  /*12af0*/  IMAD.MOV.U32 R144, RZ, RZ, R25 ;  /* 0x000000ffff907224 */ /* 0x000fe400078e0019 */
[----:B------:R-:W-:-:S02]  /*12b00*/  FFMA.FTZ R25, R207, c[0x0][0x23c], -R0 ;  /* 0x00008f00cf197a23 */ /* 0x000fc40000010800 */
[----:B---3--:R-:W-:Y:S02]  /*12b10*/  FFMA.FTZ R3, R151, c[0x0][0x23c], -R2 ;  /* 0x00008f0097037a23 */ /* 0x008fe40000010802 */
[----:B------:R-:W-:Y:S02]  /*12b20*/  FFMA.FTZ R151, R40, c[0x0][0x23c], -R0 ;  /* 0x00008f0028977a23 */ /* 0x000fe40000010800 */
[----:B------:R-:W-:Y:S01]  /*12b30*/  FFMA.FTZ R0, R7, c[0x0][0x23c], -R2 ;  /* 0x00008f0007007a23 */ /* 0x000fe20000010802 */
[----:B------:R-:W1:Y:S01]  /*12b40*/  MUFU.EX2 R45, R45 ;  /* 0x0000002d002d7308 */ /* 0x000e620000000800 */
[----:B------:R-:W-:-:S07]  /*12b50*/  IMAD.MOV.U32 R138, RZ, RZ, R144 ;  /* 0x000000ffff8a7224 */ /* 0x000fce00078e0090 */
[----:B------:R-:W-:Y:S08]  /*12b60*/  MUFU.EX2 R52, R52 ;  /* 0x0000003400347308 */ /* 0x000ff00000000800 */
[----:B------:R-:W3:Y:S08]  /*12b70*/  MUFU.EX2 R54, R54 ;  /* 0x0000003600367308 */ /* 0x000ef00000000800 */
[----:B------:R-:W4:Y:S08]  /*12b80*/  MUFU.EX2 R37, R4 ;  /* 0x0000000400257308 */ /* 0x000f300000000800 */
[----:B------:R5:W-:Y:S08]  /*12b90*/  MUFU.EX2 R40, R3 ;  /* 0x0000000300287308 */ /* 0x000bf00000000800 */
[----:B------:R2:W2:Y:S01]  /*12ba0*/  MUFU.EX2 R144, R0 ;  /* 0x0000000000907308 */ /* 0x0004a20000000800 */
[----:B------:R-:W-:-:S02]  /*12bb0*/  IMAD.MOV.U32 R137, RZ, RZ, R31 ;  /* 0x000000ffff897224 */ /* 0x000fc400078e001f */
[----:B------:R-:W-:Y:S01]  /*12bc0*/  FADD.FTZ R31, R55, R102 ;  /* 0x00000066371f7221 */ /* 0x000fe20000010000 */
[----:B-1----:R-:W-:Y:S01]  /*12bd0*/  F2FP.PACK_AB R8, R45, R21 ;  /* 0x000000152d08723e */ /* 0x002fe200000000ff */
[----:B------:R-:W-:Y:S01]  /*12be0*/  IMAD.MOV.U32 R55, RZ, RZ, R6 ;  /* 0x000000ffff377224 */ /* 0x000fe200078e0006 */
[----:B------:R-:W-:Y:S02]  /*12bf0*/  F2FP.PACK_AB R9, R44, R42 ;  /* 0x0000002a2c09723e */ /* 0x000fe400000000ff */
[----:B---3--:R-:W-:Y:S01]  /*12c00*/  F2FP.PACK_AB R10, R54, R52 ;  /* 0x00000034360a723e */ /* 0x008fe200000000ff */
[----:B-----5:R-:W-:Y:S01]  /*12c10*/  FADD.FTZ R3, R100, R204 ;  /* 0x000000cc64037221 */ /* 0x020fe20000010000 */
[----:B------:R-:W-:Y:S02]  /*12c20*/  F2FP.PACK_AB R11, R53, R46 ;  /* 0x0000002e350b723e */ /* 0x000fe400000000ff */
[----:B------:R-:W-:Y:S02]  /*12c30*/  F2FP.PACK_AB R4, R41, R39 ;  /* 0x000000272904723e */ /* 0x000fe400000000ff */
[----:B------:R-:W-:-:S02]  /*12c40*/  F2FP.PACK_AB R6, R47, R43 ;  /* 0x0000002b2f06723e */ /* 0x000fc400000000ff */
[----:B--2---:R-:W-:Y:S02]  /*12c50*/  MOV R0, R5 ;  /* 0x0000000500007202 */ /* 0x004fe40000000f00 */
[----:B----4-:R-:W-:Y:S02]  /*12c60*/  F2FP.PACK_AB R5, R38, R37 ;  /* 0x000000252605723e */ /* 0x010fe400000000ff */
[----:B------:R-:W-:Y:S01]  /*12c70*/  F2FP.PACK_AB R7, R144, R40 ;  /* 0x000000289007723e */ /* 0x000fe200000000ff */
[----:B------:R-:W-:Y:S01]  /*12c80*/  FADD.FTZ R30, R36, R30 ;  /* 0x0000001e241e7221 */ /* 0x000fe20000010000 */
[----:B------:R-:W-:Y:S01]  /*12c90*/  MOV R208, R119 ;  /* 0x0000007700d07202 */ /* 0x000fe20000000f00 */
[----:B------:R-:W-:Y:S01]  /*12ca0*/  FADD.FTZ R36, R101, R3 ;  /* 0x0000000365247221 */ /* 0x000fe20000010000 */
[----:B------:R-:W-:Y:S01]  /*12cb0*/  HMMA.16816.F32 R168, R8, R12, R168 ;  /* 0x0000000c08a8723c */ /* 0x000fe200000018a8 */
[----:B------:R-:W-:-:S07]  /*12cc0*/  IMAD.MOV.U32 R3, RZ, RZ, R118 ;  /* 0x000000ffff037224 */ /* 0x000fce00078e0076 */
        /* <DEDUP_REMOVED lines=9> */
[----:B------:R-:W-:-:S06]  /*12d60*/  IMAD.MOV.U32 R167, RZ, RZ, R103 ;  /* 0x000000ffffa77224 */ /* 0x000fcc00078e0067 */
        /* <DEDUP_REMOVED lines=18> */
[-C--:B-1----:R-:W-:Y:S08]  /*12e90*/  HMMA.16816.F32 R140, R8, R12.reuse, R68 ;  /* 0x0000000c088c723c */ /* 0x082ff00000001844 */
[C---:B------:R-:W-:Y:S08]  /*12ea0*/  HMMA.16816.F32 R72, R4.reuse, R12, R72 ;  /* 0x0000000c0448723c */ /* 0x040ff00000001848 */
[-C--:B------:R-:W-:Y:S08]  /*12eb0*/  HMMA.16816.F32 R76, R4, R14.reuse, R76 ;  /* 0x0000000e044c723c */ /* 0x080ff0000000184c */
[----:B------:R-:W-:Y:S01]  /*12ec0*/  HMMA.16816.F32 R244, R8, R14, R56 ;  /* 0x0000000e08f4723c */ /* 0x000fe20000001838 */
[----:B------:R-:W1:Y:S01]  /*12ed0*/  LDSM.16.MT88.4 R12, [R214+0xe800] ;  /* 0x00e80000d60c783b */ /* 0x000e620000004200 */
[----:B------:R-:W-:-:S06]  /*12ee0*/  IMAD.MOV.U32 R207, RZ, RZ, R248 ;  /* 0x000000ffffcf7224 */ /* 0x000fcc00078e00f8 */
[C---:B-1----:R-:W-:Y:S01]  /*12ef0*/  HMMA.16816.F32 R68, R8.reuse, R14, R16 ;  /* 0x0000000e0844723c */ /* 0x042fe20000001810 */
[----:B------:R-:W1:Y:S07]  /*12f00*/  LDSM.16.MT88.4 R16, [R216+0xe800] ;  /* 0x00e80000d810783b */ /* 0x000e6e0000004200 */
[-C--:B------:R-:W-:Y:S08]  /*12f10*/  HMMA.16816.F32 R248, R8, R12.reuse, R60 ;  /* 0x0000000c08f8723c */ /* 0x080ff0000000183c */
[C---:B------:R-:W-:Y:S08]  /*12f20*/  HMMA.16816.F32 R88, R4.reuse, R12, R88 ;  /* 0x0000000c0458723c */ /* 0x040ff00000001858 */
[----:B------:R-:W-:Y:S01]  /*12f30*/  HMMA.16816.F32 R92, R4, R14, R92 ;  /* 0x0000000e045c723c */ /* 0x000fe2000000185c */
[----:B------:R-:W2:Y:S01]  /*12f40*/  LDSM.16.MT88.4 R12, [R215+0xe800] ;  /* 0x00e80000d70c783b */ /* 0x000ea20000004200 */
[----:B------:R-:W-:-:S02]  /*12f50*/  IMAD.MOV.U32 R63, RZ, RZ, R165 ;  /* 0x000000ffff3f7224 */ /* 0x000fc400078e00a5 */
[----:B------:R-:W-:Y:S02]  /*12f60*/  IMAD.MOV.U32 R165, RZ, RZ, R167 ;  /* 0x000000ffffa57224 */ /* 0x000fe400078e00a7 */
[----:B------:R-:W-:Y:S02]  /*12f70*/  IMAD.MOV.U32 R167, RZ, RZ, R55 ;  /* 0x000000ffffa77224 */ /* 0x000fe400078e0037 */
[----:B------:R-:W-:Y:S01]  /*12f80*/  IMAD.MOV.U32 R55, RZ, RZ, R207 ;  /* 0x000000ffff377224 */ /* 0x000fe200078e00cf */
[----:B------:R-:W-:Y:S01]  /*12f90*/  MOV R164, R166 ;  /* 0x000000a600a47202 */ /* 0x000fe20000000f00 */
[----:B------:R-:W-:Y:S01]  /*12fa0*/  IMAD.MOV.U32 R62, RZ, RZ, R3 ;  /* 0x000000ffff3e7224 */ /* 0x000fe200078e0003 */
[----:B------:R-:W-:Y:S01]  /*12fb0*/  MOV R166, R0 ;  /* 0x0000000000a67202 */ /* 0x000fe20000000f00 */
[----:B------:R-:W-:Y:S02]  /*12fc0*/  FFMA.FTZ R3, R208, c[0x0][0x23c], -R2 ;  /* 0x00008f00d0037a23 */ /* 0x000fe40000010802 */
[----:B------:R-:W-:Y:S01]  /*12fd0*/  FFMA.FTZ R0, R55, R20, R128 ;  /* 0x0000001437007223 */ /* 0x000fe20000010080 */
[-C--:B-1----:R-:W-:Y:S01]  /*12fe0*/  HMMA.16816.F32 R64, R8, R16.reuse, R48 ;  /* 0x000000100840723c */ /* 0x082fe20000001830 */
[----:B------:R1:W-:Y:S07]  /*12ff0*/  MUFU.EX2 R55, R3 ;  /* 0x0000000300377308 */ /* 0x0003ee0000000800 */
[----:B------:R-:W-:Y:S07]  /*13000*/  HMMA.16816.F32 R104, R4, R16, R104 ;  /* 0x000000100468723c */ /* 0x000fee0000001868 */
[----:B------:R-:W-:-:S02]  /*13010*/  IMAD.MOV.U32 R17, RZ, RZ, R137 ;  /* 0x000000ffff117224 */ /* 0x000fc400078e0089 */
[----:B-1----:R-:W-:Y:S02]  /*13020*/  FADD.FTZ R3, R129, R0 ;  /* 0x0000000081037221 */ /* 0x002fe40000010000 */
[----:B------:R-:W-:Y:S01]  /*13030*/  FFMA.FTZ R0, R136, c[0x0][0x23c], -R2 ;  /* 0x00008f0088007a23 */ /* 0x000fe20000010802 */
[----:B--2---:R-:W-:Y:S01]  /*13040*/  HMMA.16816.F32 R120, R4, R12, R120 ;  /* 0x0000000c0478723c */ /* 0x004fe20000001878 */
[----:B------:R-:W-:-:S07]  /*13050*/  IMAD.MOV.U32 R137, RZ, RZ, R209 ;  /* 0x000000ffff897224 */ /* 0x000fce00078e00d1 */
[----:B------:R-:W-:Y:S08]  /*13060*/  HMMA.16816.F32 R124, R4, R14, R124 ;  /* 0x0000000e047c723c */ /* 0x000ff0000000187c */
[C---:B------:R-:W-:Y:S08]  /*13070*/  HMMA.16816.F32 R48, R8.reuse, R12, R112 ;  /* 0x0000000c0830723c */ /* 0x040ff00000001870 */
[----:B------:R-:W-:Y:S01]  /*13080*/  HMMA.16816.F32 R32, R8, R14, R32 ;  /* 0x0000000e0820723c */ /* 0x000fe20000001820 */
[----:B------:R-:W1:Y:S01]  /*13090*/  LDSM.16.MT88.4 R12, [R213+0xd000] ;  /* 0x00d00000d50c783b */ /* 0x000e620000004200 */
[----:B------:R2:W-:Y:S06]  /*130a0*/  MUFU.EX2 R136, R0 ;  /* 0x0000000000887308 */ /* 0x0005ec0000000800 */
[----:B------:R-:W-:Y:S07]  /*130b0*/  HMMA.16816.F32 R108, R4, R18, R108 ;  /* 0x00000012046c723c */ /* 0x000fee000000186c */
[----:B------:R-:W-:Y:S01]  /*130c0*/  MOV R7, R211 ;  /* 0x000000d300077202 */ /* 0x000fe20000000f00 */
[----:B--2---:R-:W-:-:S02]  /*130d0*/  FFMA.FTZ R0, R137, c[0x0][0x23c], -R2 ;  /* 0x00008f0089007a23 */ /* 0x004fc40000010802 */
[----:B------:R-:W-:Y:S02]  /*130e0*/  IMAD.MOV.U32 R6, RZ, RZ, R210 ;  /* 0x000000ffff067224 */ /* 0x000fe400078e00d2 */
[----:B------:R2:W-:Y:S01]  /*130f0*/  MUFU.EX2 R137, R0 ;  /* 0x0000000000897308 */ /* 0x0005e20000000800 */
[----:B------:R-:W-:Y:S01]  /*13100*/  FADD.FTZ R4, R243, R31 ;  /* 0x0000001ff3047221 */ /* 0x000fe20000010000 */
[----:B------:R-:W-:Y:S01]  /*13110*/  MOV R60, R139 ;  /* 0x0000008b003c7202 */ /* 0x000fe20000000f00 */
[----:B------:R-:W-:Y:S01]  /*13120*/  FADD.FTZ R31, R130, R3 ;  /* 0x00000003821f7221 */ /* 0x000fe20000010000 */
[----:B------:R-:W-:Y:S01]  /*13130*/  MOV R16, R138 ;  /* 0x0000008a00107202 */ /* 0x000fe20000000f00 */
[----:B------:R-:W-:Y:S02]  /*13140*/  IMAD.MOV.U32 R61, RZ, RZ, R204 ;  /* 0x000000ffff3d7224 */ /* 0x000fe400078e00cc */
[----:B------:R-:W-:Y:S01]  /*13150*/  FADD.FTZ R3, R6, R36 ;  /* 0x0000002406037221 */ /* 0x000fe20000010000 */
[----:B------:R-:W-:Y:S01]  /*13160*/  MUFU.EX2 R209, R231 ;  /* 0x000000e700d17308 */ /* 0x000fe20000000800 */
[----:B--2---:R-:W-:-:S07]  /*13170*/  FFMA.FTZ R0, R7, c[0x0][0x23c], -R2 ;  /* 0x00008f0007007a23 */ /* 0x004fce0000010802 */
        /* <DEDUP_REMOVED lines=8> */
[----:B------:R-:W2:Y:S08]  /*13200*/  MUFU.EX2 R139, R23 ;  /* 0x00000017008b7308 */ /* 0x000eb00000000800 */
[----:B------:R-:W-:Y:S08]  /*13210*/  MUFU.EX2 R206, R22 ;  /* 0x0000001600ce7308 */ /* 0x000ff00000000800 */
[----:B------:R-:W3:Y:S08]  /*13220*/  MUFU.EX2 R208, R25 ;  /* 0x0000001900d07308 */ /* 0x000ef00000000800 */
[----:B------:R-:W4:Y:S01]  /*13230*/  MUFU.EX2 R36, R0 ;  /* 0x0000000000247308 */ /* 0x000f220000000800 */
[----:B------:R-:W-:Y:S01]  /*13240*/  FADD.FTZ R5, R131, R30 ;  /* 0x0000001e83057221 */ /* 0x000fe20000010000 */
[----:B------:R-:W-:Y:S01]  /*13250*/  HMMA.16816.F32 R56, R8, R18, R96 ;  /* 0x000000120838723c */ /* 0x000fe20000001860 */
[----:B------:R-:W-:Y:S01]  /*13260*/  FADD.FTZ R30, R252, R4 ;  /* 0x00000004fc1e7221 */ /* 0x000fe20000010000 */
[----:B--2---:R-:W-:Y:S01]  /*13270*/  F2FP.PACK_AB R4, R139, R138 ;  /* 0x0000008a8b04723e */ /* 0x004fe200000000ff */
[----:B------:R-:W-:Y:S01]  /*13280*/  FADD.FTZ R28, R242, R5 ;  /* 0x00000005f21c7221 */ /* 0x000fe20000010000 */
[----:B------:R-:W-:-:S02]  /*13290*/  F2FP.PACK_AB R5, R136, R55 ;  /* 0x000000378805723e */ /* 0x000fc400000000ff */
[----:B---3--:R-:W-:Y:S02]  /*132a0*/  F2FP.PACK_AB R6, R208, R206 ;  /* 0x000000ced006723e */ /* 0x008fe400000000ff */
[----:B------:R-:W-:Y:S02]  /*132b0*/  F2FP.PACK_AB R8, R209, R205 ;  /* 0x000000cdd108723e */ /* 0x000fe400000000ff */
[----:B------:R-:W-:Y:S02]  /*132c0*/  F2FP.PACK_AB R9, R207, R204 ;  /* 0x000000cccf09723e */ /* 0x000fe400000000ff */
[----:B------:R-:W-:Y:S02]  /*132d0*/  F2FP.PACK_AB R10, R241, R211 ;  /* 0x000000d3f10a723e */ /* 0x000fe400000000ff */
[----:B------:R-:W-:Y:S02]  /*132e0*/  F2FP.PACK_AB R11, R231, R210 ;  /* 0x000000d2e70b723e */ /* 0x000fe400000000ff */
[----:B----4-:R-:W-:Y:S01]  /*132f0*/  F2FP.PACK_AB R7, R36, R137 ;  /* 0x000000892407723e */ /* 0x010fe200000000ff */
[----:B------:R-:W-:Y:S01]  /*13300*/  FADD.FTZ R29, R21, R3 ;  /* 0x00000003151d7221 */ /* 0x000fe20000010000 */
[----:B------:R-:W-:Y:S01]  /*13310*/  MOV R24, R60 ;  /* 0x0000003c00187202 */ /* 0x000fe20000000f00 */
[----:B------:R-:W-:Y:S01]  /*13320*/  IMAD.MOV.U32 R27, RZ, RZ, R16 ;  /* 0x000000ffff1b7224 */ /* 0x000fe200078e0010 */
[----:B------:R-:W-:Y:S01]  /*13330*/  MOV R243, R63 ;  /* 0x0000003f00f37202 */ /* 0x000fe20000000f00 */
[----:B------:R-:W-:Y:S01]  /*13340*/  IMAD.MOV.U32 R26, RZ, RZ, R17 ;  /* 0x000000ffff1a7224 */ /* 0x000fe200078e0011 */
[----:B------:R-:W2:Y:S01]  /*13350*/  LDSM.16.MT88.4 R20, [R214+0xd000] ;  /* 0x00d00000d614783b */ /* 0x000ea20000004200 */
[----:B------:R-:W-:Y:S01]  /*13360*/  IMAD.MOV.U32 R25, RZ, RZ, R61 ;  /* 0x000000ffff197224 */ /* 0x000fe200078e003d */
[-C--:B-1----:R-:W-:Y:S01]  /*13370*/  HMMA.16816.F32 R168, R8, R12.reuse, R168 ;  /* 0x0000000c08a8723c */ /* 0x082fe200000018a8 */
[----:B------:R-:W-:Y:S01]  /*13380*/  IMAD.MOV.U32 R129, RZ, RZ, R62 ;  /* 0x000000ffff817224 */ /* 0x000fe200078e003e */
[----:B------:R-:W1:Y:S06]  /*13390*/  LDSM.16.MT88.4 R16, [R216+0xd000] ;  /* 0x00d00000d810783b */ /* 0x000e6c0000004200 */
[C---:B------:R-:W-:Y:S08]  /*133a0*/  HMMA.16816.F32 R172, R4.reuse, R12, R172 ;  /* 0x0000000c04ac723c */ /* 0x040ff000000018ac */
[-C--:B------:R-:W-:Y:S08]  /*133b0*/  HMMA.16816.F32 R180, R4, R14.reuse, R180 ;  /* 0x0000000e04b4723c */ /* 0x080ff000000018b4 */
[C---:B------:R-:W-:Y:S01]  /*133c0*/  HMMA.16816.F32 R60, R8.reuse, R14, R116 ;  /* 0x0000000e083c723c */ /* 0x040fe20000001874 */
[----:B------:R-:W3:Y:S07]  /*133d0*/  LDSM.16.MT88.4 R12, [R215+0xd000] ;  /* 0x00d00000d70c783b */ /* 0x000eee0000004200 */
[-C--:B--2---:R-:W-:Y:S08]  /*133e0*/  HMMA.16816.F32 R160, R8, R20.reuse, R160 ;  /* 0x0000001408a0723c */ /* 0x084ff000000018a0 */
[C---:B------:R-:W-:Y:S08]  /*133f0*/  HMMA.16816.F32 R176, R4.reuse, R20, R176 ;  /* 0x0000001404b0723c */ /* 0x040ff000000018b0 */
[-C--:B------:R-:W-:Y:S08]  /*13400*/  HMMA.16816.F32 R188, R4, R22.reuse, R188 ;  /* 0x0000001604bc723c */ /* 0x080ff000000018bc */
[C---:B------:R-:W-:Y:S08]  /*13410*/  HMMA.16816.F32 R112, R8.reuse, R22, R156 ;  /* 0x000000160870723c */ /* 0x040ff0000000189c */
[-C--:B-1----:R-:W-:Y:S08]  /*13420*/  HMMA.16816.F32 R152, R8, R16.reuse, R152 ;  /* 0x000000100898723c */ /* 0x082ff00000001898 */
[C---:B------:R-:W-:Y:S08]  /*13430*/  HMMA.16816.F32 R184, R4.reuse, R16, R184 ;  /* 0x0000001004b8723c */ /* 0x040ff000000018b8 */
[-C--:B------:R-:W-:Y:S08]  /*13440*/  HMMA.16816.F32 R196, R4, R18.reuse, R196 ;  /* 0x0000001204c4723c */ /* 0x080ff000000018c4 */
[C---:B------:R-:W-:Y:S08]  /*13450*/  HMMA.16816.F32 R20, R8.reuse, R18, R100 ;  /* 0x000000120814723c */ /* 0x040ff00000001864 */
[----:B---3--:R-:W-:Y:S01]  /*13460*/  HMMA.16816.F32 R16, R8, R14, R80 ;  /* 0x0000000e0810723c */ /* 0x008fe20000001850 */
[----:B------:R-:W-:-:S02]  /*13470*/  IMAD.MOV.U32 R130, RZ, RZ, R146 ;  /* 0x000000ffff827224 */ /* 0x000fc400078e0092 */
        /* <DEDUP_REMOVED lines=8> */
[----:B------:R-:W-:-:S02]  /*13500*/  IMAD.MOV.U32 R131, RZ, RZ, R24 ;  /* 0x000000ffff837224 */ /* 0x000fc400078e0018 */
[----:B------:R-:W-:Y:S02]  /*13510*/  IMAD.MOV.U32 R130, RZ, RZ, R26 ;  /* 0x000000ffff827224 */ /* 0x000fe400078e001a */
        /* <DEDUP_REMOVED lines=10> */
[----:B------:R-:W-:Y:S01]  /*135c0*/  IMAD.MOV.U32 R113, RZ, RZ, R22 ;  /* 0x000000ffff717224 */ /* 0x000fe200078e0016 */
[----:B------:R-:W-:Y:S01]  /*135d0*/  MOV R81, R18 ;  /* 0x0000001200517202 */ /* 0x000fe20000000f00 */
[----:B------:R-:W-:Y:S01]  /*135e0*/  IMAD.MOV.U32 R83, RZ, RZ, R16 ;  /* 0x000000ffff537224 */ /* 0x000fe200078e0010 */
[----:B------:R-:W2:Y:S01]  /*135f0*/  LDSM.16.MT88.4 R20, [R214+0xf000] ;  /* 0x00f00000d614783b */ /* 0x000ea20000004200 */
[----:B------:R-:W-:-:S02]  /*13600*/  IMAD.MOV.U32 R82, RZ, RZ, R17 ;  /* 0x000000ffff527224 */ /* 0x000fc400078e0011 */
[----:B------:R-:W-:Y:S01]  /*13610*/  IMAD.MOV.U32 R80, RZ, RZ, R19 ;  /* 0x000000ffff507224 */ /* 0x000fe200078e0013 */
[C---:B------:R-:W-:Y:S01]  /*13620*/  HMMA.16816.F32 R192, R4.reuse, R12, R192 ;  /* 0x0000000c04c0723c */ /* 0x040fe200000018c0 */
[----:B------:R-:W3:Y:S07]  /*13630*/  LDSM.16.MT88.4 R16, [R216+0xf000] ;  /* 0x00f00000d810783b */ /* 0x000eee0000004200 */
[C---:B------:R-:W-:Y:S01]  /*13640*/  HMMA.16816.F32 R200, R4.reuse, R14, R200 ;  /* 0x0000000e04c8723c */ /* 0x040fe200000018c8 */
[----:B------:R-:W4:Y:S07]  /*13650*/  LDSM.16.MT88.4 R12, [R215+0xf000] ;  /* 0x00f00000d70c783b */ /* 0x000f2e0000004200 */
[-C--:B-1----:R-:W-:Y:S08]  /*13660*/  HMMA.16816.F32 R72, R4, R24.reuse, R72 ;  /* 0x000000180448723c */ /* 0x082ff00000001848 */
[C---:B------:R-:W-:Y:S01]  /*13670*/  HMMA.16816.F32 R100, R8.reuse, R24, R140 ;  /* 0x000000180864723c */ /* 0x040fe2000000188c */
[----:B------:R1:W-:Y:S01]  /*13680*/  MUFU.EX2 R25, R0 ;  /* 0x0000000000197308 */ /* 0x0003e20000000800 */
[----:B------:R-:W-:Y:S06]  /*13690*/  LDSM.16.MT88.4 R140, [R215+0xd800] ;  /* 0x00d80000d78c783b */ /* 0x000fec0000004200 */
[----:B------:R-:W-:Y:S01]  /*136a0*/  HMMA.16816.F32 R244, R8, R26, R244 ;  /* 0x0000001a08f4723c */ /* 0x000fe200000018f4 */
[----:B-1----:R-:W-:-:S07]  /*136b0*/  FFMA.FTZ R0, R252, c[0x0][0x23c], -R2 ;  /* 0x00008f00fc007a23 */ /* 0x002fce0000010802 */
[C---:B--2---:R-:W-:Y:S08]  /*136c0*/  HMMA.16816.F32 R248, R8.reuse, R20, R248 ;  /* 0x0000001408f8723c */ /* 0x044ff000000018f8 */
[C---:B------:R-:W-:Y:S08]  /*136d0*/  HMMA.16816.F32 R116, R8.reuse, R22, R68 ;  /* 0x000000160874723c */ /* 0x040ff00000001844 */
[C---:B---3--:R-:W-:Y:S08]  /*136e0*/  HMMA.16816.F32 R64, R8.reuse, R16, R64 ;  /* 0x000000100840723c */ /* 0x048ff00000001840 */
[C---:B------:R-:W-:Y:S08]  /*136f0*/  HMMA.16816.F32 R56, R8.reuse, R18, R56 ;  /* 0x000000120838723c */ /* 0x040ff00000001838 */
[C---:B----4-:R-:W-:Y:S08]  /*13700*/  HMMA.16816.F32 R48, R8.reuse, R12, R48 ;  /* 0x0000000c0830723c */ /* 0x050ff00000001830 */
[----:B------:R-:W-:Y:S01]  /*13710*/  HMMA.16816.F32 R32, R8, R14, R32 ;  /* 0x0000000e0820723c */ /* 0x000fe20000001820 */
[----:B------:R1:W-:Y:S07]  /*13720*/  MUFU.EX2 R9, R0 ;  /* 0x0000000000097308 */ /* 0x0003ee0000000800 */
[----:B------:R-:W-:Y:S01]  /*13730*/  HMMA.16816.F32 R88, R4, R20, R88 ;  /* 0x000000140458723c */ /* 0x000fe20000001858 */
[----:B------:R2:W-:Y:S01]  /*13740*/  MUFU.EX2 R20, R3 ;  /* 0x0000000300147308 */ /* 0x0005e20000000800 */
[----:B-1----:R-:W-:-:S06]  /*13750*/  FFMA.FTZ R0, R130, c[0x0][0x23c], -R2 ;  /* 0x00008f0082007a23 */ /* 0x002fcc0000010802 */
[----:B------:R-:W-:Y:S01]  /*13760*/  HMMA.16816.F32 R76, R4, R26, R76 ;  /* 0x0000001a044c723c */ /* 0x000fe2000000184c */
[----:B------:R1:W-:Y:S01]  /*13770*/  MUFU.EX2 R10, R0 ;  /* 0x00000000000a7308 */ /* 0x0003e20000000800 */
[----:B--2---:R-:W-:-:S06]  /*13780*/  FFMA.FTZ R3, R131, c[0x0][0x23c], -R2 ;  /* 0x00008f0083037a23 */ /* 0x004fcc0000010802 */
[C---:B------:R-:W-:Y:S08]  /*13790*/  HMMA.16816.F32 R92, R4.reuse, R22, R92 ;  /* 0x00000016045c723c */ /* 0x040ff0000000185c */
[----:B------:R-:W-:Y:S01]  /*137a0*/  HMMA.16816.F32 R104, R4, R16, R104 ;  /* 0x000000100468723c */ /* 0x000fe20000001868 */
[----:B-1----:R-:W-:-:S07]  /*137b0*/  FADD.FTZ R0, R129, R31 ;  /* 0x0000001f81007221 */ /* 0x002fce0000010000 */
[----:B------:R-:W-:Y:S01]  /*137c0*/  HMMA.16816.F32 R108, R4, R18, R108 ;  /* 0x00000012046c723c */ /* 0x000fe2000000186c */
[----:B------:R-:W-:-:S07]  /*137d0*/  FADD.FTZ R0, R37, R0 ;  /* 0x0000000025007221 */ /* 0x000fce0000010000 */
[----:B------:R-:W-:Y:S01]  /*137e0*/  HMMA.16816.F32 R120, R4, R12, R120 ;  /* 0x0000000c0478723c */ /* 0x000fe20000001878 */
[----:B------:R-:W-:-:S07]  /*137f0*/  FADD.FTZ R0, R38, R0 ;  /* 0x0000000026007221 */ /* 0x000fce0000010000 */
[----:B------:R-:W-:Y:S07]  /*13800*/  HMMA.16816.F32 R84, R4, R14, R124 ;  /* 0x0000000e0454723c */ /* 0x000fee000000187c */
[----:B------:R-:W-:Y:S02]  /*13810*/  FFMA.FTZ R5, R243, c[0x0][0x23c], -R2 ;  /* 0x00008f00f3057a23 */ /* 0x000fe40000010802 */
[----:B------:R-:W-:Y:S02]  /*13820*/  FADD.FTZ R2, R39, R28 ;  /* 0x0000001c27027221 */ /* 0x000fe40000010000 */
[----:B------:R-:W-:-:S02]  /*13830*/  FADD.FTZ R4, R45, R29 ;  /* 0x0000001d2d047221 */ /* 0x000fc40000010000 */
[----:B------:R-:W-:Y:S02]  /*13840*/  FADD.FTZ R2, R41, R2 ;  /* 0x0000000229027221 */ /* 0x000fe40000010000 */
[----:B------:R-:W-:Y:S01]  /*13850*/  FADD.FTZ R4, R52, R4 ;  /* 0x0000000434047221 */ /* 0x000fe20000010000 */
[----:B------:R1:W-:Y:S01]  /*13860*/  MUFU.EX2 R11, R3 ;  /* 0x00000003000b7308 */ /* 0x0003e20000000800 */
        /* <DEDUP_REMOVED lines=8> */
[----:B------:R-:W-:-:S02]  /*138f0*/  IMAD.MOV.U32 R71, RZ, RZ, R80 ;  /* 0x000000ffff477224 */ /* 0x000fc400078e0050 */
[----:B------:R-:W-:Y:S01]  /*13900*/  IMAD.MOV.U32 R29, RZ, RZ, R114 ;  /* 0x000000ffff1d7224 */ /* 0x000fe200078e0072 */
[----:B------:R-:W-:Y:S01]  /*13910*/  LDSM.16.MT88.4 R80, [R213+0xf800] ;  /* 0x00f80000d550783b */ /* 0x000fe20000004200 */
[----:B------:R-:W-:Y:S02]  /*13920*/  IMAD.MOV.U32 R40, RZ, RZ, R99 ;  /* 0x000000ffff287224 */ /* 0x000fe400078e0063 */
[----:B------:R-:W-:Y:S01]  /*13930*/  IMAD.MOV.U32 R41, RZ, RZ, R98 ;  /* 0x000000ffff297224 */ /* 0x000fe200078e0062 */
[----:B------:R-:W-:Y:S01]  /*13940*/  MUFU.EX2 R17, R164 ;  /* 0x000000a400117308 */ /* 0x000fe20000000800 */
[----:B-1----:R-:W-:Y:S01]  /*13950*/  FADD.FTZ R3, R42, R30 ;  /* 0x0000001e2a037221 */ /* 0x002fe20000010000 */
[----:B------:R-:W-:Y:S01]  /*13960*/  MOV R42, R97 ;  /* 0x00000061002a7202 */ /* 0x000fe20000000f00 */
[----:B------:R-:W-:Y:S02]  /*13970*/  IMAD.MOV.U32 R30, RZ, RZ, R113 ;  /* 0x000000ffff1e7224 */ /* 0x000fe400078e0071 */
[----:B------:R-:W-:Y:S01]  /*13980*/  IMAD.MOV.U32 R43, RZ, RZ, R96 ;  /* 0x000000ffff2b7224 */ /* 0x000fe200078e0060 */
[----:B------:R-:W-:Y:S01]  /*13990*/  LDSM.16.MT88.4 R112, [R216+0xf800] ;  /* 0x00f80000d870783b */ /* 0x000fe20000004200 */
[----:B------:R-:W-:Y:S01]  /*139a0*/  FADD.FTZ R26, R54, R4 ;  /* 0x00000004361a7221 */ /* 0x000fe20000010000 */
[----:B------:R-:W-:Y:S02]  /*139b0*/  MUFU.EX2 R21, R165 ;  /* 0x000000a500157308 */ /* 0x000fe40000000800 */
[----:B--2---:R-:W-:Y:S04]  /*139c0*/  LDSM.16.MT88.4 R156, [R214+0xd800] ;  /* 0x00d80000d69c783b */ /* 0x004fe80000004200 */
[----:B------:R-:W-:Y:S02]  /*139d0*/  LDSM.16.MT88.4 R96, [R214+0xf800] ;  /* 0x00f80000d660783b */ /* 0x000fe40000004200 */
        /* <DEDUP_REMOVED lines=9> */
[----:B-----5:R-:W5:Y:S03]  /*13a70*/  LDSM.16.MT88.4 R4, [R215+0xf800] ;  /* 0x00f80000d704783b */ /* 0x020f660000004200 */
[----:B------:R-:W1:Y:S01]  /*13a80*/  MUFU.EX2 R24, R242 ;  /* 0x000000f200187308 */ /* 0x000e620000000800 */
[----:B------:R-:W-:Y:S01]  /*13a90*/  FADD.FTZ R3, R44, R3 ;  /* 0x000000032c037221 */ /* 0x000fe20000010000 */
[----:B--2---:R-:W-:Y:S01]  /*13aa0*/  F2FP.PACK_AB R124, R16, R12 ;  /* 0x0000000c107c723e */ /* 0x004fe200000000ff */
[----:B------:R-:W-:Y:S01]  /*13ab0*/  IMAD.MOV.U32 R243, RZ, RZ, R128 ;  /* 0x000000fffff37224 */ /* 0x000fe200078e0080 */
[----:B----4-:R-:W-:-:S02]  /*13ac0*/  F2FP.PACK_AB R126, R13, R19 ;  /* 0x000000130d7e723e */ /* 0x010fc400000000ff */
[----:B------:R-:W-:Y:S02]  /*13ad0*/  F2FP.PACK_AB R125, R10, R9 ;  /* 0x000000090a7d723e */ /* 0x000fe400000000ff */
[----:B-1----:R-:W-:Y:S01]  /*13ae0*/  F2FP.PACK_AB R127, R8, R11 ;  /* 0x0000000b087f723e */ /* 0x002fe200000000ff */
[----:B------:R-:W-:Y:S01]  /*13af0*/  FADD.FTZ R3, R46, R3 ;  /* 0x000000032e037221 */ /* 0x000fe20000010000 */
[----:B------:R-:W-:Y:S02]  /*13b00*/  F2FP.PACK_AB R128, R20, R22 ;  /* 0x000000161480723e */ /* 0x000fe400000000ff */
[----:B------:R-:W-:Y:S02]  /*13b10*/  F2FP.PACK_AB R129, R21, R17 ;  /* 0x000000111581723e */ /* 0x000fe400000000ff */
[----:B------:R-:W-:Y:S02]  /*13b20*/  F2FP.PACK_AB R131, R23, R18 ;  /* 0x000000121783723e */ /* 0x000fe400000000ff */
[----:B------:R-:W-:Y:S01]  /*13b30*/  F2FP.PACK_AB R130, R25, R24 ;  /* 0x000000181982723e */ /* 0x000fe200000000ff */
[----:B------:R-:W-:Y:S01]  /*13b40*/  FADD.FTZ R15, R53, R3 ;  /* 0x00000003350f7221 */ /* 0x000fe20000010000 */
[----:B------:R-:W-:Y:S01]  /*13b50*/  HMMA.16816.F32 R172, R124, R164, R172 ;  /* 0x000000a47cac723c */ /* 0x000fe200000018ac */
[----:B------:R-:W-:-:S02]  /*13b60*/  FADD.FTZ R14, R47, R2 ;  /* 0x000000022f0e7221 */ /* 0x000fc40000010000 */
[----:B------:R-:W-:-:S05]  /*13b70*/  FADD.FTZ R0, R243, R0 ;  /* 0x00000000f3007221 */ /* 0x000fca0000010000 */
[----:B------:R-:W-:Y:S01]  /*13b80*/  HMMA.16816.F32 R180, R124, R166, R180 ;  /* 0x000000a67cb4723c */ /* 0x000fe200000018b4 */
[----:B------:R-:W-:Y:S02]  /*13b90*/  FADD.FTZ R3, R205, R26 ;  /* 0x0000001acd037221 */ /* 0x000fe40000010000 */
[----:B------:R-:W-:-:S05]  /*13ba0*/  FADD.FTZ R2, R204, R15 ;  /* 0x0000000fcc027221 */ /* 0x000fca0000010000 */
        /* <DEDUP_REMOVED lines=12> */
[----:B-----5:R-:W-:Y:S01]  /*13c70*/  HMMA.16816.F32 R120, R124, R4, R120 ;  /* 0x000000047c78723c */ /* 0x020fe20000001878 */
[----:B------:R-:W-:-:S07]  /*13c80*/  FADD.FTZ R2, R207, R2 ;  /* 0x00000002cf027221 */ /* 0x000fce0000010000 */
[----:B------:R-:W-:Y:S08]  /*13c90*/  HMMA.16816.F32 R124, R124, R6, R84 ;  /* 0x000000067c7c723c */ /* 0x000ff00000001854 */
[C---:B------:R-:W-:Y:S08]  /*13ca0*/  HMMA.16816.F32 R144, R128.reuse, R140, R144 ;  /* 0x0000008c8090723c */ /* 0x040ff00000001890 */
        /* <DEDUP_REMOVED lines=43> */
[----:B------:R-:W-:Y:S01]  /*13f60*/  FADD.FTZ R2, R13, R2 ;  /* 0x000000020d027221 */ /* 0x000fe20000010000 */
[----:B------:R1:W-:Y:S04]  /*13f70*/  STL [R1+0x38], R4 ;  /* 0x0000380401007387 */ /* 0x0003e80000100800 */
[----:B------:R1:W-:Y:S04]  /*13f80*/  STL [R1+0x3c], R3 ;  /* 0x00003c0301007387 */ /* 0x0003e80000100800 */
[----:B------:R1:W-:Y:S04]  /*13f90*/  STL [R1+0x44], R0 ;  /* 0x0000440001007387 */ /* 0x0003e80000100800 */
[----:B------:R1:W-:Y:S02]  /*13fa0*/  STL [R1+0x40], R2 ;  /* 0x0000400201007387 */ /* 0x0003e40000100800 */
.L_x_478:
[----:B------:R-:W-:-:S06]  /*13fb0*/  UISETP.GT.AND UP0, UPT, UR15, UR9, UPT ;  /* 0x000000090f00728c */ /* 0x000fcc000bf04270 */
[----:B------:R-:W-:-:S13]  /*13fc0*/  PLOP3.LUT P0, PT, PT, PT, UP0, 0x80, 0x0 ;  /* 0x000000000000781c */ /* 0x000fda0003f0f008 */
[----:B------:R-:W-:Y:S05]  /*13fd0*/  @!P0 BRA `(.L_x_481) ;  /* 0x0000573000008947 */ /* 0x000fea0003800000 */
[----:B------:R-:W2:Y:S01]  /*13fe0*/  LDL.LU.64 R6, [R1+0x70] ;  /* 0x0000700001067983 */ /* 0x000ea20000300a00 */
[----:B------:R-:W-:Y:S01]  /*13ff0*/  USHF.L.U64.HI UR6, UR4, 0x5, UR5 ;  /* 0x0000000504067899 */ /* 0x000fe20008010205 */
[----:B------:R-:W-:Y:S01]  /*14000*/  MOV R136, R133 ;  /* 0x0000008500887202 */ /* 0x000fe20000000f00 */
[----:B------:R-:W-:Y:S01]  /*14010*/  USHF.L.U32 UR7, UR4, 0x5, URZ ;  /* 0x0000000504077899 */ /* 0x000fe2000800063f */
[----:B-1----:R-:W2:Y:S01]  /*14020*/  LDL.LU.64 R4, [R1+0x78] ;  /* 0x0000780001047983 */ /* 0x002ea20000300a00 */
[----:B------:R-:W-:Y:S01]  /*14030*/  MOV R3, R135 ;  /* 0x0000008700037202 */ /* 0x000fe20000000f00 */
[----:B------:R-:W-:Y:S01]  /*14040*/  IMAD.MOV.U32 R138, RZ, RZ, R132 ;  /* 0x000000ffff8a7224 */ /* 0x000fe200078e0084 */
[----:B------:R-:W-:Y:S01]  /*14050*/  MOV R137, R134 ;  /* 0x0000008600897202 */ /* 0x000fe20000000f00 */
[----:B------:R-:W-:Y:S02]  /*14060*/  ULDC.64 UR4, c[0x0][0x1a0] ;  /* 0x0000680000047ab9 */ /* 0x000fe40000000a00 */
[----:B------:R-:W-:-:S02]  /*14070*/  USHF.L.U64.HI UR8, UR4, 0x5, UR5 ;  /* 0x0000000504087899 */ /* 0x000fc40008010205 */
[----:B------:R-:W-:Y:S01]  /*14080*/  USHF.L.U32 UR13, UR4, 0x5, URZ ;  /* 0x00000005040d7899 */ /* 0x000fe2000800063f */
[----:B--2---:R-:W-:-:S05]  /*14090*/  IMAD.MOV.U32 R5, RZ, RZ, R7 ;  /* 0x000000ffff057224 */ /* 0x004fca00078e0007 */
[----:B------:R1:W-:Y:S01]  /*140a0*/  STL.64 [R1+0x48], R4 ;  /* 0x0000480401007387 */ /* 0x0003e20000100a00 */
[----:B------:R-:W-:Y:S05]  /*140b0*/  BRA `(.L_x_482) ;  /* 0x0000023000007947 */ /* 0x000fea0003800000 */
.L_x_484:
        /* <DEDUP_REMOVED lines=35> */
.L_x_482:
[----:B------:R-:W2:Y:S01]  /*142f0*/  LDL.64 R6, [R1+0x48] ;  /* 0x0000480001067983 */ /* 0x000ea20000100a00 */
[----:B------:R-:W-:Y:S01]  /*14300*/  UIADD3 UR14, UR15, -0x1, URZ ;  /* 0xffffffff0f0e7890 */ /* 0x000fe2000fffe03f */
[----:B------:R-:W-:Y:S04]  /*14310*/  DEPBAR.LE SB0, 0x0 ;  /* 0x000080000000791a */ /* 0x000fe80000000000 */
[----:B------:R-:W-:Y:S01]  /*14320*/  BAR.SYNC.DEFER_BLOCKING 0x0 ;  /* 0x0000000000007b1d */ /* 0x000fe20000010000 */
[----:B-1----:R-:W-:Y:S01]  /*14330*/  MOV R4, UR14 ;  /* 0x0000000e00047c02 */ /* 0x002fe20008000f00 */
[----:B------:R-:W-:Y:S02]  /*14340*/  USHF.R.S32.HI UR5, URZ, 0x1f, UR14 ;  /* 0x0000001f3f057899 */ /* 0x000fe4000801140e */
[----:B------:R-:W-:Y:S02]  /*14350*/  UIMAD UR4, UR12, UR14, URZ ;  /* 0x0000000e0c0472a4 */ /* 0x000fe4000f8e023f */
        /* <DEDUP_REMOVED lines=12> */
[----:B------:R-:W-:Y:S04]  /*14420*/  IADD3 R4, P0, R6, UR13, RZ ;  /* 0x0000000d06047c10 */ /* 0x000fe8000ff1e0ff */
[----:B------:R-:W-:Y:S01]  /*14430*/  IADD3.X R5, R7, UR8, RZ, P0, !PT ;  /* 0x0000000807057c10 */ /* 0x000fe200087fe4ff */
[----:B------:R1:W-:Y:S01]  /*14440*/  LDGSTS.E.BYPASS.LTC128B.128 [R233+0xe000], [R8.64+0x80] ;  /* 0x0e00008008e97fae */ /* 0x0003e2000b901d52 */
[----:B------:R-:W-:Y:S04]  /*14450*/  IADD3 R10, P0, R4, UR13, RZ ;  /* 0x0000000d040a7c10 */ /* 0x000fe8000ff1e0ff */
[----:B------:R-:W-:Y:S02]  /*14460*/  IADD3.X R11, R5, UR8, RZ, P0, !PT ;  /* 0x00000008050b7c10 */ /* 0x000fe400087fe4ff */
[----:B------:R-:W-:Y:S01]  /*14470*/  PLOP3.LUT P0, PT, PT, PT, UP0, 0x80, 0x0 ;  /* 0x000000000000781c */ /* 0x000fe20003f0f008 */
[----:B------:R2:W-:Y:S08]  /*14480*/  LDGSTS.E.BYPASS.LTC128B.128 [R233+0xc800], [R6.64] ;  /* 0x0c80000006e97fae */ /* 0x0005f0000b901d52 */
[----:B------:R2:W-:Y:S08]  /*14490*/  LDGSTS.E.BYPASS.LTC128B.128 [R233+0xe800], [R6.64+0x80] ;  /* 0x0e80008006e97fae */ /* 0x0005f0000b901d52 */
[----:B------:R2:W-:Y:S08]  /*144a0*/  LDGSTS.E.BYPASS.LTC128B.128 [R233+0xd000], [R4.64] ;  /* 0x0d00000004e97fae */ /* 0x0005f0000b901d52 */
[----:B------:R2:W-:Y:S08]  /*144b0*/  LDGSTS.E.BYPASS.LTC128B.128 [R233+0xf000], [R4.64+0x80] ;  /* 0x0f00008004e97fae */ /* 0x0005f0000b901d52 */
[----:B------:R1:W-:Y:S08]  /*144c0*/  LDGSTS.E.BYPASS.LTC128B.128 [R233+0xd800], [R10.64] ;  /* 0x0d8000000ae97fae */ /* 0x0003f0000b901d52 */
[----:B------:R1:W-:Y:S08]  /*144d0*/  LDGSTS.E.BYPASS.LTC128B.128 [R233+0xf800], [R10.64+0x80] ;  /* 0x0f8000800ae97fae */ /* 0x0003f0000b901d52 */
[----:B-----5:R-:W-:Y:S08]  /*144e0*/  LDSM.16.M88.4 R64, [R219] ;  /* 0x00000000db40783b */ /* 0x020ff00000000200 */
[----:B------:R-:W2:Y:S08]  /*144f0*/  LDSM.16.M88.4 R16, [R212+0x8000] ;  /* 0x00800000d410783b */ /* 0x000eb00000000200 */
[----:B------:R-:W1:Y:S08]  /*14500*/  LDSM.16.M88.4 R60, [R219+0x2000] ;  /* 0x00200000db3c783b */ /* 0x000e700000000200 */
[----:B------:R-:W3:Y:S08]  /*14510*/  LDSM.16.M88.4 R32, [R212+0x8800] ;  /* 0x00880000d420783b */ /* 0x000ef00000000200 */
[----:B------:R-:W0:Y:S08]  /*14520*/  LDGDEPBAR ;  /* 0x00000000000079af */ /* 0x000e300000000000 */
[----:B------:R-:W4:Y:S01]  /*14530*/  LDSM.16.M88.4 R48, [R212+0x9000] ;  /* 0x00900000d430783b */ /* 0x000f220000000200 */
[-C--:B--2---:R-:W-:Y:S07]  /*14540*/  HMMA.16816.F32 R4, R64, R16.reuse, RZ ;  /* 0x000000104004723c */ /* 0x084fee00000018ff */
[----:B------:R-:W2:Y:S01]  /*14550*/  LDSM.16.M88.4 R132, [R212+0x9800] ;  /* 0x00980000d484783b */ /* 0x000ea20000000200 */
[C---:B-1----:R-:W-:Y:S07]  /*14560*/  HMMA.16816.F32 R8, R60.reuse, R16, RZ ;  /* 0x000000103c08723c */ /* 0x042fee00000018ff */
[----:B------:R-:W-:Y:S01]  /*14570*/  LDSM.16.M88.4 R204, [R220] ;  /* 0x00000000dccc783b */ /* 0x000fe20000000200 */
[-C--:B------:R-:W-:Y:S07]  /*14580*/  HMMA.16816.F32 R12, R60, R18.reuse, RZ ;  /* 0x000000123c0c723c */ /* 0x080fee00000018ff */
[----:B------:R-:W-:Y:S01]  /*14590*/  LDSM.16.M88.4 R208, [R220+0x2000] ;  /* 0x00200000dcd0783b */ /* 0x000fe20000000200 */
        /* <DEDUP_REMOVED lines=9> */
[-C--:B--2---:R-:W-:Y:S08]  /*14630*/  HMMA.16816.F32 R52, R64, R132.reuse, RZ ;  /* 0x000000844034723c */ /* 0x084ff000000018ff */
        /* <DEDUP_REMOVED lines=24> */
[----:B------:R-:W-:Y:S08]  /*147c0*/  LDSM.16.M88.4 R132, [R222] ;  /* 0x00000000de84783b */ /* 0x000ff00000000200 */
        /* <DEDUP_REMOVED lines=21> */
[----:B------:R-:W-:Y:S08]  /*14920*/  LDSM.16.M88.4 R132, [R221] ;  /* 0x00000000dd84783b */ /* 0x000ff00000000200 */
        /* <DEDUP_REMOVED lines=21> */
[----:B------:R-:W-:Y:S08]  /*14a80*/  LDSM.16.M88.4 R132, [R219+0x4000] ;  /* 0x00400000db84783b */ /* 0x000ff00000000200 */
        /* <DEDUP_REMOVED lines=82> */
[----:B------:R-:W-:Y:S02]  /*14fb0*/  FMUL.FTZ R13, R13, c[0x0][0x2ec] ;  /* 0x0000bb000d0d7a20 */ /* 0x000fe40000410000 */
[----:B------:R-:W-:Y:S02]  /*14fc0*/  FMUL.FTZ R14, R14, c[0x0][0x2ec] ;  /* 0x0000bb000e0e7a20 */ /* 0x000fe40000410000 */
[----:B------:R-:W-:Y:S01]  /*14fd0*/  FMUL.FTZ R18, R18, c[0x0][0x2ec] ;  /* 0x0000bb0012127a20 */ /* 0x000fe20000410000 */
[----:B-1----:R1:W-:Y:S01]  /*14fe0*/  STL [R1+0xc], R0 ;  /* 0x00000c0001007387 */ /* 0x0023e20000100800 */
[----:B------:R-:W-:Y:S02]  /*14ff0*/  FMUL.FTZ R15, R15, c[0x0][0x2ec] ;  /* 0x0000bb000f0f7a20 */ /* 0x000fe40000410000 */
[----:B------:R-:W-:Y:S01]  /*15000*/  MUFU.TANH R249, R18 ;  /* 0x0000001200f97308 */ /* 0x000fe20000002400 */
[----:B------:R-:W-:Y:S02]  /*15010*/  FMUL.FTZ R16, R16, c[0x0][0x2ec] ;  /* 0x0000bb0010107a20 */ /* 0x000fe40000410000 */
[----:B------:R-:W-:Y:S01]  /*15020*/  FMUL.FTZ R19, R19, c[0x0][0x2ec] ;  /* 0x0000bb0013137a20 */ /* 0x000fe20000410000 */
[----:B--2---:R2:W-:Y:S06]  /*15030*/  STL [R1+0x10], R2 ;  /* 0x0000100201007387 */ /* 0x0045ec0000100800 */
[----:B------:R3:W-:Y:S10]  /*15040*/  MUFU.TANH R252, R16 ;  /* 0x0000001000fc7308 */ /* 0x0007f40000002400 */
[----:B------:R-:W-:Y:S10]  /*15050*/  MUFU.TANH R247, R19 ;  /* 0x0000001300f77308 */ /* 0x000ff40000002400 */
[----:B-1----:R-:W1:Y:S01]  /*15060*/  MUFU.TANH R0, R6 ;  /* 0x0000000600007308 */ /* 0x002e620000002400 */
[----:B---3--:R-:W-:Y:S09]  /*15070*/  FMUL.FTZ R16, R17, c[0x0][0x2ec] ;  /* 0x0000bb0011107a20 */ /* 0x008ff20000410000 */
[----:B--2---:R2:W3:Y:S10]  /*15080*/  MUFU.TANH R2, R7 ;  /* 0x0000000700027308 */ /* 0x0044f40000002400 */
[----:B------:R-:W-:Y:S01]  /*15090*/  MUFU.TANH R16, R16 ;  /* 0x0000001000107308 */ /* 0x000fe20000002400 */
[----:B-1----:R1:W-:Y:S04]  /*150a0*/  STL [R1+0x8], R0 ;  /* 0x0000080001007387 */ /* 0x0023e80000100800 */
[----:B--2---:R-:W2:Y:S08]  /*150b0*/  LDSM.16.M88.4 R4, [R217+0x2800] ;  /* 0x00280000d904783b */ /* 0x004eb00000000200 */
[----:B---3--:R3:W-:Y:S01]  /*150c0*/  STL [R1+0x14], R2 ;  /* 0x0000140201007387 */ /* 0x0087e20000100800 */
[----:B-1----:R-:W1:Y:S10]  /*150d0*/  MUFU.TANH R0, R8 ;  /* 0x0000000800007308 */ /* 0x002e740000002400 */
[----:B---3--:R-:W3:Y:S01]  /*150e0*/  MUFU.TANH R2, R9 ;  /* 0x0000000900027308 */ /* 0x008ee20000002400 */
[----:B-1----:R1:W-:Y:S01]  /*150f0*/  STL [R1+0x4], R0 ;  /* 0x0000040001007387 */ /* 0x0023e20000100800 */
[-C--:B--2---:R-:W-:Y:S08]  /*15100*/  HMMA.16816.F32 R20, R132, R4.reuse, R20 ;  /* 0x000000048414723c */ /* 0x084ff00000001814 */
[C---:B------:R-:W-:Y:S08]  /*15110*/  HMMA.16816.F32 R24, R208.reuse, R4, R24 ;  /* 0x00000004d018723c */ /* 0x040ff00000001818 */
[-C--:B------:R-:W-:Y:S01]  /*15120*/  HMMA.16816.F32 R28, R208, R6.reuse, R28 ;  /* 0x00000006d01c723c */ /* 0x080fe2000000181c */
[----:B---3--:R2:W-:Y:S01]  /*15130*/  STL [R1+0x20], R2 ;  /* 0x0000200201007387 */ /* 0x0085e20000100800 */
[----:B-1----:R-:W1:Y:S06]  /*15140*/  MUFU.TANH R0, R10 ;  /* 0x0000000a00007308 */ /* 0x002e6c0000002400 */
[C---:B------:R-:W-:Y:S01]  /*15150*/  HMMA.16816.F32 R32, R132.reuse, R6, R32 ;  /* 0x000000068420723c */ /* 0x040fe20000001820 */
[----:B------:R-:W3:Y:S03]  /*15160*/  LDSM.16.M88.4 R4, [R217+0x3000] ;  /* 0x00300000d904783b */ /* 0x000ee60000000200 */
[----:B------:R-:W-:Y:S02]  /*15170*/  FMUL.FTZ R20, R20, c[0x0][0x2ec] ;  /* 0x0000bb0014147a20 */ /* 0x000fe40000410000 */
[----:B------:R-:W-:Y:S02]  /*15180*/  FMUL.FTZ R21, R21, c[0x0][0x2ec] ;  /* 0x0000bb0015157a20 */ /* 0x000fe40000410000 */
[----:B------:R-:W-:Y:S01]  /*15190*/  FMUL.FTZ R27, R27, c[0x0][0x2ec] ;  /* 0x0000bb001b1b7a20 */ /* 0x000fe20000410000 */
[----:B------:R-:W-:Y:S03]  /*151a0*/  MUFU.TANH R243, R20 ;  /* 0x0000001400f37308 */ /* 0x000fe60000002400 */
[----:B------:R-:W-:Y:S02]  /*151b0*/  FMUL.FTZ R23, R23, c[0x0][0x2ec] ;  /* 0x0000bb0017177a20 */ /* 0x000fe40000410000 */
[----:B------:R-:W-:Y:S02]  /*151c0*/  FMUL.FTZ R25, R25, c[0x0][0x2ec] ;  /* 0x0000bb0019197a20 */ /* 0x000fe40000410000 */
[----:B------:R-:W-:Y:S02]  /*151d0*/  FMUL.FTZ R31, R31, c[0x0][0x2ec] ;  /* 0x0000bb001f1f7a20 */ /* 0x000fe40000410000 */
[----:B------:R-:W-:Y:S01]  /*151e0*/  FMUL.FTZ R22, R22, c[0x0][0x2ec] ;  /* 0x0000bb0016167a20 */ /* 0x000fe20000410000 */
[----:B--2---:R-:W2:Y:S01]  /*151f0*/  MUFU.TANH R2, R11 ;  /* 0x0000000b00027308 */ /* 0x004ea20000002400 */
[----:B------:R-:W-:Y:S02]  /*15200*/  FMUL.FTZ R24, R24, c[0x0][0x2ec] ;  /* 0x0000bb0018187a20 */ /* 0x000fe40000410000 */
[----:B------:R-:W-:Y:S01]  /*15210*/  FMUL.FTZ R26, R26, c[0x0][0x2ec] ;  /* 0x0000bb001a1a7a20 */ /* 0x000fe20000410000 */
[----:B-1----:R1:W-:Y:S01]  /*15220*/  STL [R1], R0 ;  /* 0x0000000001007387 */ /* 0x0023e20000100800 */
[----:B------:R-:W-:Y:S02]  /*15230*/  FMUL.FTZ R34, R34, c[0x0][0x2ec] ;  /* 0x0000bb0022227a20 */ /* 0x000fe40000410000 */
[----:B------:R-:W-:Y:S02]  /*15240*/  FMUL.FTZ R35, R35, c[0x0][0x2ec] ;  /* 0x0000bb0023237a20 */ /* 0x000fe40000410000 */
[----:B------:R-:W-:Y:S01]  /*15250*/  FMUL.FTZ R28, R28, c[0x0][0x2ec] ;  /* 0x0000bb001c1c7a20 */ /* 0x000fe20000410000 */
[----:B------:R-:W-:Y:S01]  /*15260*/  MUFU.TANH R244, R21 ;  /* 0x0000001500f47308 */ /* 0x000fe20000002400 */
[----:B------:R-:W-:Y:S02]  /*15270*/  FMUL.FTZ R29, R29, c[0x0][0x2ec] ;  /* 0x0000bb001d1d7a20 */ /* 0x000fe40000410000 */
[----:B------:R-:W-:Y:S07]  /*15280*/  FMUL.FTZ R30, R30, c[0x0][0x2ec] ;  /* 0x0000bb001e1e7a20 */ /* 0x000fee0000410000 */
[----:B------:R4:W-:Y:S01]  /*15290*/  MUFU.TANH R246, R23 ;  /* 0x0000001700f67308 */ /* 0x0009e20000002400 */
[-C--:B---3--:R-:W-:Y:S01]  /*152a0*/  HMMA.16816.F32 R36, R132, R4.reuse, R36 ;  /* 0x000000048424723c */ /* 0x088fe20000001824 */
[----:B--2---:R2:W-:Y:S08]  /*152b0*/  STL [R1+0x34], R2 ;  /* 0x0000340201007387 */ /* 0x0045f00000100800 */
[----:B-1----:R-:W1:Y:S01]  /*152c0*/  MUFU.TANH R0, R12 ;  /* 0x0000000c00007308 */ /* 0x002e620000002400 */
[C---:B------:R-:W-:Y:S08]  /*152d0*/  HMMA.16816.F32 R40, R208.reuse, R4, R40 ;  /* 0x00000004d028723c */ /* 0x040ff00000001828 */
[-C--:B------:R-:W-:Y:S01]  /*152e0*/  HMMA.16816.F32 R44, R208, R6.reuse, R44 ;  /* 0x00000006d02c723c */ /* 0x080fe2000000182c */
[----:B------:R-:W-:Y:S03]  /*152f0*/  MUFU.TANH R12, R15 ;  /* 0x0000000f000c7308 */ /* 0x000fe60000002400 */
[----:B----4-:R-:W-:Y:S02]  /*15300*/  FMUL.FTZ R23, R33, c[0x0][0x2ec] ;  /* 0x0000bb0021177a20 */ /* 0x010fe40000410000 */
[----:B------:R-:W-:Y:S02]  /*15310*/  FMUL.FTZ R21, R36, c[0x0][0x2ec] ;  /* 0x0000bb0024157a20 */ /* 0x000fe40000410000 */
[C---:B------:R-:W-:Y:S01]  /*15320*/  HMMA.16816.F32 R48, R132.reuse, R6, R48 ;  /* 0x000000068430723c */ /* 0x040fe20000001830 */
[----:B------:R-:W3:Y:S01]  /*15330*/  LDSM.16.M88.4 R4, [R217+0x3800] ;  /* 0x00380000d904783b */ /* 0x000ee20000000200 */
[----:B------:R-:W-:Y:S04]  /*15340*/  DEPBAR.LE SB0, 0x0 ;  /* 0x000080000000791a */ /* 0x000fe80000000000 */
[----:B--2---:R-:W2:Y:S01]  /*15350*/  MUFU.TANH R2, R13 ;  /* 0x0000000d00027308 */ /* 0x004ea20000002400 */
[----:B------:R-:W-:Y:S02]  /*15360*/  FMUL.FTZ R20, R37, c[0x0][0x2ec] ;  /* 0x0000bb0025147a20 */ /* 0x000fe40000410000 */
[----:B-1----:R1:W-:Y:S03]  /*15370*/  STL [R1+0x18], R0 ;  /* 0x0000180001007387 */ /* 0x0023e60000100800 */
[----:B------:R-:W-:Y:S02]  /*15380*/  FMUL.FTZ R41, R41, c[0x0][0x2ec] ;  /* 0x0000bb0029297a20 */ /* 0x000fe40000410000 */
[----:B------:R-:W-:Y:S02]  /*15390*/  FMUL.FTZ R42, R42, c[0x0][0x2ec] ;  /* 0x0000bb002a2a7a20 */ /* 0x000fe40000410000 */
[----:B------:R4:W-:Y:S01]  /*153a0*/  MUFU.TANH R251, R25 ;  /* 0x0000001900fb7308 */ /* 0x0009e20000002400 */
        /* <DEDUP_REMOVED lines=8> */
[----:B--2---:R2:W-:Y:S01]  /*15430*/  STL [R1+0x1c], R2 ;  /* 0x00001c0201007387 */ /* 0x0045e20000100800 */
[----:B------:R-:W-:Y:S02]  /*15440*/  FMUL.FTZ R43, R43, c[0x0][0x2ec] ;  /* 0x0000bb002b2b7a20 */ /* 0x000fe40000410000 */
[----:B------:R-:W-:Y:S02]  /*15450*/  FMUL.FTZ R44, R44, c[0x0][0x2ec] ;  /* 0x0000bb002c2c7a20 */ /* 0x000fe40000410000 */
[----:B------:R-:W-:Y:S01]  /*15460*/  FMUL.FTZ R45, R45, c[0x0][0x2ec] ;  /* 0x0000bb002d2d7a20 */ /* 0x000fe20000410000 */
[----:B-1----:R-:W1:Y:S01]  /*15470*/  MUFU.TANH R0, R14 ;  /* 0x0000000e00007308 */ /* 0x002e620000002400 */
[----:B------:R-:W-:Y:S02]  /*15480*/  FMUL.FTZ R46, R46, c[0x0][0x2ec] ;  /* 0x0000bb002e2e7a20 */ /* 0x000fe40000410000 */
[----:B------:R-:W-:Y:S01]  /*15490*/  FMUL.FTZ R47, R47, c[0x0][0x2ec] ;  /* 0x0000bb002f2f7a20 */ /* 0x000fe20000410000 */
[-C--:B---3--:R-:W-:Y:S06]  /*154a0*/  HMMA.16816.F32 R52, R132, R4.reuse, R52 ;  /* 0x000000048434723c */ /* 0x088fec0000001834 */
[----:B------:R-:W3:Y:S01]  /*154b0*/  MUFU.TANH R27, R31 ;  /* 0x0000001f001b7308 */ /* 0x000ee20000002400 */
[----:B----4-:R-:W-:Y:S01]  /*154c0*/  FMUL.FTZ R25, R32, c[0x0][0x2ec] ;  /* 0x0000bb0020197a20 */ /* 0x010fe20000410000 */
[C---:B------:R-:W-:Y:S08]  /*154d0*/  HMMA.16816.F32 R56, R208.reuse, R4, R56 ;  /* 0x00000004d038723c */ /* 0x040ff00000001838 */
[----:B------:R4:W2:Y:S01]  /*154e0*/  MUFU.TANH R242, R34 ;  /* 0x0000002200f27308 */ /* 0x0008a20000002400 */
[-C--:B------:R-:W-:Y:S01]  /*154f0*/  HMMA.16816.F32 R60, R208, R6.reuse, R60 ;  /* 0x00000006d03c723c */ /* 0x080fe2000000183c */
[----:B-1----:R1:W-:Y:S07]  /*15500*/  STL [R1+0x30], R0 ;  /* 0x0000300001007387 */ /* 0x0023ee0000100800 */
[----:B------:R-:W-:Y:S01]  /*15510*/  HMMA.16816.F32 R64, R132, R6, R64 ;  /* 0x000000068440723c */ /* 0x000fe20000001840 */
[----:B------:R1:W1:Y:S03]  /*15520*/  MUFU.TANH R205, R35 ;  /* 0x0000002300cd7308 */ /* 0x0002660000002400 */
[----:B------:R-:W-:Y:S02]  /*15530*/  FMUL.FTZ R15, R52, c[0x0][0x2ec] ;  /* 0x0000bb00340f7a20 */ /* 0x000fe40000410000 */
[----:B------:R-:W-:Y:S02]  /*15540*/  FMUL.FTZ R14, R53, c[0x0][0x2ec] ;  /* 0x0000bb00350e7a20 */ /* 0x000fe40000410000 */
[----:B------:R-:W-:Y:S03]  /*15550*/  FMUL.FTZ R33, R55, c[0x0][0x2ec] ;  /* 0x0000bb0037217a20 */ /* 0x000fe60000410000 */
[----:B------:R-:W2:Y:S01]  /*15560*/  MUFU.TANH R241, R41 ;  /* 0x0000002900f17308 */ /* 0x000ea20000002400 */
[----:B------:R-:W-:Y:S02]  /*15570*/  FMUL.FTZ R50, R57, c[0x0][0x2ec] ;  /* 0x0000bb0039327a20 */ /* 0x000fe40000410000 */
[----:B------:R-:W-:Y:S02]  /*15580*/  FMUL.FTZ R58, R58, c[0x0][0x2ec] ;  /* 0x0000bb003a3a7a20 */ /* 0x000fe40000410000 */
[----:B----4-:R-:W-:Y:S02]  /*15590*/  FMUL.FTZ R34, R54, c[0x0][0x2ec] ;  /* 0x0000bb0036227a20 */ /* 0x010fe40000410000 */
[----:B------:R-:W-:Y:S02]  /*155a0*/  FMUL.FTZ R59, R59, c[0x0][0x2ec] ;  /* 0x0000bb003b3b7a20 */ /* 0x000fe40000410000 */
[----:B------:R-:W-:Y:S01]  /*155b0*/  FMUL.FTZ R49, R60, c[0x0][0x2ec] ;  /* 0x0000bb003c317a20 */ /* 0x000fe20000410000 */
[----:B------:R4:W2:Y:S01]  /*155c0*/  MUFU.TANH R41, R42 ;  /* 0x0000002a00297308 */ /* 0x0008a20000002400 */
[----:B------:R-:W-:Y:S02]  /*155d0*/  FMUL.FTZ R48, R61, c[0x0][0x2ec] ;  /* 0x0000bb003d307a20 */ /* 0x000fe40000410000 */
[----:B------:R-:W-:Y:S02]  /*155e0*/  FMUL.FTZ R62, R62, c[0x0][0x2ec] ;  /* 0x0000bb003e3e7a20 */ /* 0x000fe40000410000 */
[----:B-1----:R-:W-:Y:S02]  /*155f0*/  FMUL.FTZ R35, R51, c[0x0][0x2ec] ;  /* 0x0000bb0033237a20 */ /* 0x002fe40000410000 */
[----:B------:R-:W-:Y:S02]  /*15600*/  FMUL.FTZ R51, R56, c[0x0][0x2ec] ;  /* 0x0000bb0038337a20 */ /* 0x000fe40000410000 */
[----:B------:R-:W-:Y:S01]  /*15610*/  FMUL.FTZ R63, R63, c[0x0][0x2ec] ;  /* 0x0000bb003f3f7a20 */ /* 0x000fe20000410000 */
[----:B------:R1:W1:Y:S01]  /*15620*/  MUFU.TANH R245, R22 ;  /* 0x0000001600f57308 */ /* 0x0002620000002400 */
[----:B------:R-:W-:Y:S02]  /*15630*/  FMUL.FTZ R13, R64, c[0x0][0x2ec] ;  /* 0x0000bb00400d7a20 */ /* 0x000fe40000410000 */
[----:B------:R-:W-:Y:S02]  /*15640*/  FMUL.FTZ R31, R65, c[0x0][0x2ec] ;  /* 0x0000bb00411f7a20 */ /* 0x000fe40000410000 */
[----:B------:R-:W-:Y:S05]  /*15650*/  FMUL.FTZ R32, R66, c[0x0][0x2ec] ;  /* 0x0000bb0042207a20 */ /* 0x000fea0000410000 */
[----:B------:R1:W1:Y:S01]  /*15660*/  MUFU.TANH R248, R24 ;  /* 0x0000001800f87308 */ /* 0x0002620000002400 */
[----:B----4-:R-:W-:Y:S09]  /*15670*/  FMUL.FTZ R42, R67, c[0x0][0x2ec] ;  /* 0x0000bb00432a7a20 */ /* 0x010ff20000410000 */
        /* <DEDUP_REMOVED lines=8> */
[----:B------:R4:W1:Y:S10]  /*15700*/  MUFU.TANH R139, R38 ;  /* 0x00000026008b7308 */ /* 0x0008740000002400 */
[----:B------:R-:W1:Y:S10]  /*15710*/  MUFU.TANH R39, R39 ;  /* 0x0000002700277308 */ /* 0x000e740000002400 */
        /* <DEDUP_REMOVED lines=25> */
[----:B------:R-:W1:Y:S02]  /*158b0*/  MUFU.TANH R42, R42 ;  /* 0x0000002a002a7308 */ /* 0x000e640000002400 */
[----:B-1234-:R-:W-:-:S05]  /*158c0*/  @P0 BRA `(.L_x_484) ;  /* 0xffffe7f000000947 */ /* 0x01efca000383ffff */
.L_x_483:
[----:B-1----:R-:W2:Y:S01]  /*158d0*/  LDL.LU R4, [R1+0x20] ;  /* 0x0000200001047983 */ /* 0x002ea20000300800 */
[----:B------:R-:W-:Y:S01]  /*158e0*/  IMAD.MOV.U32 R43, RZ, RZ, R24 ;  /* 0x000000ffff2b7224 */ /* 0x000fe200078e0018 */
[----:B------:R-:W-:Y:S01]  /*158f0*/  MOV R40, R12 ;  /* 0x0000000c00287202 */ /* 0x000fe20000000f00 */
[----:B------:R-:W-:Y:S01]  /*15900*/  IMAD.U32 R0, RZ, RZ, UR14 ;  /* 0x0000000eff007e24 */ /* 0x000fe2000f8e00ff */
[----:B------:R-:W3:Y:S01]  /*15910*/  LDL.LU R10, [R1+0x1c] ;  /* 0x00001c00010a7983 */ /* 0x000ee20000300800 */
[----:B------:R-:W-:Y:S01]  /*15920*/  MOV R54, R28 ;  /* 0x0000001c00367202 */ /* 0x000fe20000000f00 */
[----:B------:R-:W-:Y:S01]  /*15930*/  IMAD.MOV.U32 R52, RZ, RZ, R29 ;  /* 0x000000ffff347224 */ /* 0x000fe200078e001d */
[----:B------:R-:W-:Y:S01]  /*15940*/  MOV R45, R43 ;  /* 0x0000002b002d7202 */ /* 0x000fe20000000f00 */
[----:B------:R-:W4:Y:S01]  /*15950*/  LDL.LU R9, [R1+0x34] ;  /* 0x0000340001097983 */ /* 0x000f220000300800 */
[----:B------:R-:W-:Y:S01]  /*15960*/  IMAD.MOV.U32 R43, RZ, RZ, R27 ;  /* 0x000000ffff2b7224 */ /* 0x000fe200078e001b */
[----:B------:R-:W-:Y:S01]  /*15970*/  LOP3.LUT R231, R231, 0xfffffffb, RZ, 0xc0, !PT ;  /* 0xfffffffbe7e77812 */ /* 0x000fe200078ec0ff */
[----:B------:R-:W-:Y:S01]  /*15980*/  IMAD.MOV.U32 R46, RZ, RZ, R40 ;  /* 0x000000ffff2e7224 */ /* 0x000fe200078e0028 */
[----:B------:R-:W2:Y:S01]  /*15990*/  LDL.LU R8, [R1+0x30] ;  /* 0x0000300001087983 */ /* 0x000ea20000300800 */
[----:B------:R-:W-:Y:S01]  /*159a0*/  IMAD.MOV.U32 R40, RZ, RZ, R26 ;  /* 0x000000ffff287224 */ /* 0x000fe200078e001a */
[----:B------:R-:W-:Y:S01]  /*159b0*/  UISETP.GT.AND UP0, UPT, UR14, UR9, UPT ;  /* 0x000000090e00728c */ /* 0x000fe2000bf04270 */
[----:B------:R-:W-:Y:S01]  /*159c0*/  IMAD.MOV.U32 R60, RZ, RZ, R45 ;  /* 0x000000ffff3c7224 */ /* 0x000fe200078e002d */
[----:B------:R-:W2:Y:S01]  /*159d0*/  LDL.LU R7, [R1+0x8] ;  /* 0x0000080001077983 */ /* 0x000ea20000300800 */
[----:B------:R-:W-:Y:S01]  /*159e0*/  IMAD.MOV.U32 R57, RZ, RZ, R46 ;  /* 0x000000ffff397224 */ /* 0x000fe200078e002e */
[----:B------:R-:W-:Y:S02]  /*159f0*/  UMOV UR15, UR14 ;  /* 0x0000000e000f7c82 */ /* 0x000fe40008000000 */
[----:B------:R-:W2:Y:S01]  /*15a00*/  LDL.LU R6, [R1+0x14] ;  /* 0x0000140001067983 */ /* 0x000ea20000300800 */
[----:B------:R-:W-:Y:S01]  /*15a10*/  MOV R65, R60 ;  /* 0x0000003c00417202 */ /* 0x000fe20000000f00 */
[----:B------:R-:W-:Y:S02]  /*15a20*/  IMAD.MOV.U32 R60, RZ, RZ, R43 ;  /* 0x000000ffff3c7224 */ /* 0x000fe400078e002b */
[----:B------:R-:W2:Y:S04]  /*15a30*/  LDL.LU R2, [R1+0x18] ;  /* 0x0000180001027983 */ /* 0x000ea80000300800 */
[----:B------:R-:W2:Y:S04]  /*15a40*/  LDL.LU R5, [R1+0xc] ;  /* 0x00000c0001057983 */ /* 0x000ea80000300800 */
        /* <DEDUP_REMOVED lines=9> */
[----:B------:R-:W2:Y:S04]  /*15ae0*/  LDL.LU R24, [R1+0x4] ;  /* 0x0000040001187983 */ /* 0x000ea80000300800 */
[----:B------:R-:W2:Y:S04]  /*15af0*/  LDL.LU R44, [R1] ;  /* 0x00000000012c7983 */ /* 0x000ea80000300800 */
[----:B------:R-:W1:Y:S02]  /*15b00*/  S2R R11, SR_TID.X ;  /* 0x00000000000b7919 */ /* 0x000e640000002100 */
[----:B-1----:R-:W-:Y:S05]  /*15b10*/  IMAD.SHL.U32 R11, R11, 0x2, RZ ;  /* 0x000000020b0b7824 */ /* 0x002fea00078e00ff */
[----:B------:R-:W-:Y:S05]  /*15b20*/  LOP3.LUT R11, R11, 0x6, RZ, 0xc0, !PT ;  /* 0x000000060b0b7812 */ /* 0x000fea00078ec0ff */
[----:B------:R-:W-:Y:S05]  /*15b30*/  IMAD R0, R0, 0x40, R11 ;  /* 0x0000004000007824 */ /* 0x000fea00078e020b */
[C---:B------:R-:W-:Y:S02]  /*15b40*/  ISETP.GE.AND P4, PT, R0.reuse, R236, PT ;  /* 0x000000ec0000720c */ /* 0x040fe40003f86270 */
[C---:B------:R-:W-:Y:S02]  /*15b50*/  ISETP.GE.AND P5, PT, R0.reuse, R235, PT ;  /* 0x000000eb0000720c */ /* 0x040fe40003fa6270 */
[C---:B------:R-:W-:Y:S02]  /*15b60*/  ISETP.GE.OR P4, PT, R0.reuse, R240, !P4 ;  /* 0x000000f00000720c */ /* 0x040fe40006786670 */
[C---:B------:R-:W-:Y:S01]  /*15b70*/  ISETP.GE.OR P5, PT, R0.reuse, R239, !P5 ;  /* 0x000000ef0000720c */ /* 0x040fe20006fa6670 */
[----:B---3--:R-:W-:Y:S02]  /*15b80*/  IMAD.MOV.U32 R47, RZ, RZ, R10 ;  /* 0x000000ffff2f7224 */ /* 0x008fe400078e000a */
[----:B------:R-:W-:Y:S02]  /*15b90*/  IMAD.MOV.U32 R10, RZ, RZ, R22 ;  /* 0x000000ffff0a7224 */ /* 0x000fe400078e0016 */
[----:B----4-:R-:W-:Y:S02]  /*15ba0*/  IMAD.MOV.U32 R30, RZ, RZ, R9 ;  /* 0x000000ffff1e7224 */ /* 0x010fe400078e0009 */
[----:B------:R-:W-:Y:S01]  /*15bb0*/  IMAD.MOV.U32 R67, RZ, RZ, R10 ;  /* 0x000000ffff437224 */ /* 0x000fe200078e000a */
[C---:B------:R-:W-:Y:S01]  /*15bc0*/  IADD3 R10, R0.reuse, 0x28, RZ ;  /* 0x00000028000a7810 */ /* 0x040fe20007ffe0ff */
[----:B--2---:R-:W-:Y:S02]  /*15bd0*/  IMAD.MOV.U32 R36, RZ, RZ, R8 ;  /* 0x000000ffff247224 */ /* 0x004fe400078e0008 */
[----:B------:R-:W-:Y:S02]  /*15be0*/  IMAD.MOV.U32 R8, RZ, RZ, R18 ;  /* 0x000000ffff087224 */ /* 0x000fe400078e0012 */
[----:B------:R-:W2:Y:S01]  /*15bf0*/  LDL.LU R18, [R1+0x10] ;  /* 0x0000100001127983 */ /* 0x000ea20000300800 */
[----:B------:R-:W-:Y:S02]  /*15c00*/  IMAD.MOV.U32 R12, RZ, RZ, R7 ;  /* 0x000000ffff0c7224 */ /* 0x000fe400078e0007 */
[----:B------:R-:W-:Y:S02]  /*15c10*/  IMAD.MOV.U32 R53, RZ, RZ, R36 ;  /* 0x000000ffff357224 */ /* 0x000fe400078e0024 */
[----:B------:R-:W-:Y:S01]  /*15c20*/  IMAD.MOV.U32 R9, RZ, RZ, R6 ;  /* 0x000000ffff097224 */ /* 0x000fe200078e0006 */
[C---:B------:R-:W-:Y:S01]  /*15c30*/  IADD3 R6, R0.reuse, 0x9, RZ ;  /* 0x0000000900067810 */ /* 0x040fe20007ffe0ff */
[----:B------:R-:W-:Y:S01]  /*15c40*/  IMAD.MOV.U32 R55, RZ, RZ, R30 ;  /* 0x000000ffff377224 */ /* 0x000fe200078e001e */
[----:B------:R-:W-:Y:S01]  /*15c50*/  MOV R56, R53 ;  /* 0x0000003500387202 */ /* 0x000fe20000000f00 */
[----:B------:R-:W-:Y:S01]  /*15c60*/  IMAD.MOV.U32 R7, RZ, RZ, R2 ;  /* 0x000000ffff077224 */ /* 0x000fe200078e0002 */
[----:B------:R-:W-:Y:S01]  /*15c70*/  IADD3 R2, R0, 0x1, RZ ;  /* 0x0000000100027810 */ /* 0x000fe20007ffe0ff */
[----:B------:R-:W-:Y:S01]  /*15c80*/  IMAD.MOV.U32 R53, RZ, RZ, R38 ;  /* 0x000000ffff357224 */ /* 0x000fe200078e0026 */
[----:B------:R-:W-:Y:S01]  /*15c90*/  FSEL R11, R5, -INF , !P4 ;  /* 0xff800000050b7808 */ /* 0x000fe20006000000 */
[----:B------:R-:W-:Y:S01]  /*15ca0*/  IMAD.MOV.U32 R61, RZ, RZ, R55 ;  /* 0x000000ffff3d7224 */ /* 0x000fe200078e0037 */
[C---:B------:R-:W-:Y:S01]  /*15cb0*/  ISETP.GE.AND P0, PT, R2.reuse, R236, PT ;  /* 0x000000ec0200720c */ /* 0x040fe20003f06270 */
[----:B------:R-:W-:Y:S01]  /*15cc0*/  IMAD.MOV.U32 R55, RZ, RZ, R8 ;  /* 0x000000ffff377224 */ /* 0x000fe200078e0008 */
[C---:B------:R-:W-:Y:S01]  /*15cd0*/  ISETP.GE.AND P3, PT, R2.reuse, R235, PT ;  /* 0x000000eb0200720c */ /* 0x040fe20003f66270 */
[----:B------:R-:W-:Y:S01]  /*15ce0*/  IMAD.MOV.U32 R36, RZ, RZ, R4 ;  /* 0x000000ffff247224 */ /* 0x000fe200078e0004 */
[C---:B------:R-:W-:Y:S01]  /*15cf0*/  ISETP.GE.AND P1, PT, R2.reuse, R234, PT ;  /* 0x000000ea0200720c */ /* 0x040fe20003f26270 */
[----:B------:R-:W-:Y:S01]  /*15d00*/  IMAD.MOV.U32 R64, RZ, RZ, R55 ;  /* 0x000000ffff407224 */ /* 0x000fe200078e0037 */
[C---:B------:R-:W-:Y:S01]  /*15d10*/  ISETP.GE.AND P2, PT, R2.reuse, R232, PT ;  /* 0x000000e80200720c */ /* 0x040fe20003f46270 */
[----:B------:R-:W-:Y:S01]  /*15d20*/  IMAD.MOV.U32 R55, RZ, RZ, R41 ;  /* 0x000000ffff377224 */ /* 0x000fe200078e0029 */
[C---:B------:R-:W-:Y:S01]  /*15d30*/  ISETP.GE.OR P0, PT, R2.reuse, R240, !P0 ;  /* 0x000000f00200720c */ /* 0x040fe20004706670 */
[----:B------:R-:W-:Y:S01]  /*15d40*/  IMAD.MOV.U32 R66, RZ, RZ, R61 ;  /* 0x000000ffff427224 */ /* 0x000fe200078e003d */
[C---:B------:R-:W-:Y:S01]  /*15d50*/  ISETP.GE.OR P3, PT, R2.reuse, R239, !P3 ;  /* 0x000000ef0200720c */ /* 0x040fe20005f66670 */
[----:B------:R-:W-:Y:S01]  /*15d60*/  IMAD.MOV.U32 R61, RZ, RZ, R40 ;  /* 0x000000ffff3d7224 */ /* 0x000fe200078e0028 */
[C---:B------:R-:W-:Y:S02]  /*15d70*/  ISETP.GE.OR P1, PT, R2.reuse, R238, !P1 ;  /* 0x000000ee0200720c */ /* 0x040fe40004f26670 */
[-C--:B------:R-:W-:Y:S02]  /*15d80*/  ISETP.GE.OR P6, PT, R2, R237.reuse, !P2 ;  /* 0x000000ed0200720c */ /* 0x080fe400057c6670 */
[C---:B------:R-:W-:Y:S02]  /*15d90*/  ISETP.GE.AND P2, PT, R0.reuse, R234, PT ;  /* 0x000000ea0000720c */ /* 0x040fe40003f46270 */
[C---:B------:R-:W-:Y:S02]  /*15da0*/  IADD3 R2, R0.reuse, 0x8, RZ ;  /* 0x0000000800027810 */ /* 0x040fe40007ffe0ff */
[C---:B------:R-:W-:Y:S02]  /*15db0*/  ISETP.GE.OR P2, PT, R0.reuse, R238, !P2 ;  /* 0x000000ee0000720c */ /* 0x040fe40005746670 */
[C---:B------:R-:W-:Y:S02]  /*15dc0*/  IADD3 R5, R0.reuse, 0x10, RZ ;  /* 0x0000001000057810 */ /* 0x040fe40007ffe0ff */
[----:B------:R-:W-:Y:S02]  /*15dd0*/  ISETP.GE.AND P4, PT, R0, R232, PT ;  /* 0x000000e80000720c */ /* 0x000fe40003f86270 */
[----:B------:R-:W-:Y:S02]  /*15de0*/  FSEL R12, R12, -INF , !P5 ;  /* 0xff8000000c0c7808 */ /* 0x000fe40006800000 */
[----:B------:R-:W-:Y:S02]  /*15df0*/  ISETP.GE.AND P5, PT, R2, R236, PT ;  /* 0x000000ec0200720c */ /* 0x000fe40003fa6270 */
[----:B------:R-:W-:Y:S02]  /*15e00*/  ISETP.GE.OR P4, PT, R0, R237, !P4 ;  /* 0x000000ed0000720c */ /* 0x000fe40006786670 */
[----:B------:R-:W-:Y:S02]  /*15e10*/  ISETP.GE.OR P5, PT, R2, R240, !P5 ;  /* 0x000000f00200720c */ /* 0x000fe40006fa6670 */
[----:B------:R-:W-:Y:S02]  /*15e20*/  IADD3 R8, R0, 0x20, RZ ;  /* 0x0000002000087810 */ /* 0x000fe40007ffe0ff */
[----:B------:R-:W-:Y:S02]  /*15e30*/  FSEL R22, R252, -INF , !P5 ;  /* 0xff800000fc167808 */ /* 0x000fe40006800000 */
[----:B------:R-:W-:Y:S02]  /*15e40*/  FSEL R24, R24, -INF , !P2 ;  /* 0xff80000018187808 */ /* 0x000fe40005000000 */
[----:B------:R-:W-:Y:S02]  /*15e50*/  ISETP.GE.AND P2, PT, R6, R236, PT ;  /* 0x000000ec0600720c */ /* 0x000fe40003f46270 */
[----:B------:R-:W-:Y:S02]  /*15e60*/  FSEL R44, R44, -INF , !P4 ;  /* 0xff8000002c2c7808 */ /* 0x000fe40006000000 */
[----:B------:R-:W-:Y:S02]  /*15e70*/  ISETP.GE.OR P2, PT, R6, R240, !P2 ;  /* 0x000000f00600720c */ /* 0x000fe40005746670 */
[----:B------:R-:W-:Y:S02]  /*15e80*/  ISETP.GE.AND P4, PT, R2, R235, PT ;  /* 0x000000eb0200720c */ /* 0x000fe40003f86270 */
[----:B------:R-:W-:Y:S02]  /*15e90*/  FSEL R28, R16, -INF , !P2 ;  /* 0xff800000101c7808 */ /* 0x000fe40005000000 */
[----:B------:R-:W-:Y:S02]  /*15ea0*/  FSEL R16, R9, -INF , !P3 ;  /* 0xff80000009107808 */ /* 0x000fe40005800000 */
[----:B------:R-:W-:Y:S02]  /*15eb0*/  IADD3 R9, R0, 0x19, RZ ;  /* 0x0000001900097810 */ /* 0x000fe40007ffe0ff */
[C---:B------:R-:W-:Y:S02]  /*15ec0*/  ISETP.GE.AND P2, PT, R5.reuse, R236, PT ;  /* 0x000000ec0500720c */ /* 0x040fe40003f46270 */
[C---:B------:R-:W-:Y:S02]  /*15ed0*/  ISETP.GE.AND P5, PT, R2.reuse, R232, PT ;  /* 0x000000e80200720c */ /* 0x040fe40003fa6270 */
[----:B------:R-:W-:Y:S02]  /*15ee0*/  ISETP.GE.OR P2, PT, R5, R240, !P2 ;  /* 0x000000f00500720c */ /* 0x000fe40005746670 */
[C---:B------:R-:W-:Y:S02]  /*15ef0*/  ISETP.GE.OR P4, PT, R2.reuse, R239, !P4 ;  /* 0x000000ef0200720c */ /* 0x040fe40006786670 */
[----:B------:R-:W-:Y:S02]  /*15f00*/  ISETP.GE.OR P5, PT, R2, R237, !P5 ;  /* 0x000000ed0200720c */ /* 0x000fe40006fa6670 */
[----:B------:R-:W-:Y:S02]  /*15f10*/  FSEL R27, R243, -INF , !P2 ;  /* 0xff800000f31b7808 */ /* 0x000fe40005000000 */
[----:B------:R-:W-:Y:S02]  /*15f20*/  FSEL R29, R249, -INF , !P4 ;  /* 0xff800000f91d7808 */ /* 0x000fe40006000000 */
[----:B------:R-:W-:Y:S02]  /*15f30*/  ISETP.GE.AND P2, PT, R6, R235, PT ;  /* 0x000000eb0600720c */ /* 0x000fe40003f46270 */
[----:B------:R-:W-:Y:S02]  /*15f40*/  IADD3 R4, R0, 0x11, RZ ;  /* 0x0000001100047810 */ /* 0x000fe40007ffe0ff */
[----:B------:R-:W-:Y:S02]  /*15f50*/  ISETP.GE.OR P2, PT, R6, R239, !P2 ;  /* 0x000000ef0600720c */ /* 0x000fe40005746670 */
[----:B------:R-:W-:Y:S02]  /*15f60*/  FSEL R36, R36, -INF , !P1 ;  /* 0xff80000024247808 */ /* 0x000fe40004800000 */
[----:B------:R-:W-:Y:S02]  /*15f70*/  FSEL R30, R247, -INF , !P2 ;  /* 0xff800000f71e7808 */ /* 0x000fe40005000000 */
[C---:B------:R-:W-:Y:S02]  /*15f80*/  ISETP.GE.AND P2, PT, R6.reuse, R234, PT ;  /* 0x000000ea0600720c */ /* 0x040fe40003f46270 */
[C---:B------:R-:W-:Y:S02]  /*15f90*/  ISETP.GE.AND P1, PT, R9.reuse, R236, PT ;  /* 0x000000ec0900720c */ /* 0x040fe40003f26270 */
[----:B------:R-:W-:Y:S02]  /*15fa0*/  ISETP.GE.OR P2, PT, R6, R238, !P2 ;  /* 0x000000ee0600720c */ /* 0x000fe40005746670 */
[C---:B------:R-:W-:Y:S02]  /*15fb0*/  ISETP.GE.AND P3, PT, R4.reuse, R236, PT ;  /* 0x000000ec0400720c */ /* 0x040fe40003f66270 */
[-C--:B------:R-:W-:Y:S02]  /*15fc0*/  ISETP.GE.OR P1, PT, R9, R240.reuse, !P1 ;  /* 0x000000f00900720c */ /* 0x080fe40004f26670 */
[----:B------:R-:W-:Y:S02]  /*15fd0*/  ISETP.GE.OR P3, PT, R4, R240, !P3 ;  /* 0x000000f00400720c */ /* 0x000fe40005f66670 */
[----:B------:R-:W-:Y:S02]  /*15fe0*/  FSEL R23, R23, -INF , !P1 ;  /* 0xff80000017177808 */ /* 0x000fe40004800000 */
[----:B------:R-:W-:Y:S02]  /*15ff0*/  FSEL R26, R244, -INF , !P3 ;  /* 0xff800000f41a7808 */ /* 0x000fe40005800000 */
[----:B------:R-:W-:Y:S02]  /*16000*/  ISETP.GE.AND P3, PT, R5, R235, PT ;  /* 0x000000eb0500720c */ /* 0x000fe40003f66270 */
[----:B------:R-:W-:Y:S02]  /*16010*/  @P6 LOP3.LUT R231, R231, 0x4, RZ, 0xfc, !PT ;  /* 0x00000004e7e76812 */ /* 0x000fe400078efcff */
[C---:B------:R-:W-:Y:S02]  /*16020*/  ISETP.GE.AND P6, PT, R5.reuse, R232, PT ;  /* 0x000000e80500720c */ /* 0x040fe40003fc6270 */
[C---:B------:R-:W-:Y:S02]  /*16030*/  ISETP.GE.AND P1, PT, R8.reuse, R236, PT ;  /* 0x000000ec0800720c */ /* 0x040fe40003f26270 */
[C---:B------:R-:W-:Y:S02]  /*16040*/  ISETP.GE.OR P3, PT, R5.reuse, R239, !P3 ;  /* 0x000000ef0500720c */ /* 0x040fe40005f66670 */
[----:B------:R-:W-:Y:S02]  /*16050*/  ISETP.GE.OR P6, PT, R5, R237, !P6 ;  /* 0x000000ed0500720c */ /* 0x000fe400077c6670 */
[----:B------:R-:W-:Y:S02]  /*16060*/  ISETP.GE.OR P1, PT, R8, R240, !P1 ;  /* 0x000000f00800720c */ /* 0x000fe40004f26670 */
[----:B------:R-:W-:Y:S02]  /*16070*/  LOP3.LUT R231, R231, 0xfffffffd, RZ, 0xc0, !PT ;  /* 0xfffffffde7e77812 */ /* 0x000fe400078ec0ff */
[----:B------:R-:W-:Y:S02]  /*16080*/  FSEL R21, R21, -INF , !P1 ;  /* 0xff80000015157808 */ /* 0x000fe40004800000 */
[----:B------:R-:W-:Y:S02]  /*16090*/  FSEL R46, R245, -INF , !P3 ;  /* 0xff800000f52e7808 */ /* 0x000fe40005800000 */
[C---:B------:R-:W-:Y:S02]  /*160a0*/  ISETP.GE.AND P3, PT, R4.reuse, R235, PT ;  /* 0x000000eb0400720c */ /* 0x040fe40003f66270 */
[----:B------:R-:W-:Y:S02]  /*160b0*/  @P5 LOP3.LUT R231, R231, 0x2, RZ, 0xfc, !PT ;  /* 0x00000002e7e75812 */ /* 0x000fe400078efcff */
[CC--:B------:R-:W-:Y:S02]  /*160c0*/  ISETP.GE.AND P5, PT, R4.reuse, R232.reuse, PT ;  /* 0x000000e80400720c */ /* 0x0c0fe40003fa6270 */
[C---:B------:R-:W-:Y:S02]  /*160d0*/  ISETP.GE.OR P3, PT, R4.reuse, R239, !P3 ;  /* 0x000000ef0400720c */ /* 0x040fe40005f66670 */
[-C--:B------:R-:W-:Y:S02]  /*160e0*/  ISETP.GE.OR P5, PT, R4, R237.reuse, !P5 ;  /* 0x000000ed0400720c */ /* 0x080fe40006fa6670 */
[----:B------:R-:W-:Y:S02]  /*160f0*/  LOP3.LUT R231, R231, 0xfffffffe, RZ, 0xc0, !PT ;  /* 0xfffffffee7e77812 */ /* 0x000fe400078ec0ff */
[----:B------:R-:W-:Y:S02]  /*16100*/  FSEL R45, R246, -INF , !P3 ;  /* 0xff800000f62d7808 */ /* 0x000fe40005800000 */
[----:B------:R-:W-:Y:S02]  /*16110*/  ISETP.GE.AND P3, PT, R9, R232, PT ;  /* 0x000000e80900720c */ /* 0x000fe40003f66270 */
[----:B------:R-:W-:Y:S02]  /*16120*/  FSEL R47, R47, -INF , !P2 ;  /* 0xff8000002f2f7808 */ /* 0x000fe40005000000 */
[----:B------:R-:W-:Y:S02]  /*16130*/  ISETP.GE.OR P3, PT, R9, R237, !P3 ;  /* 0x000000ed0900720c */ /* 0x000fe40005f66670 */
[----:B--2---:R-:W-:Y:S02]  /*16140*/  FSEL R18, R18, -INF , !P0 ;  /* 0xff80000012127808 */ /* 0x004fe40004000000 */
[C---:B------:R-:W-:Y:S04]  /*16150*/  ISETP.GE.AND P0, PT, R2.reuse, R234, PT ;  /* 0x000000ea0200720c */ /* 0x040fe80003f06270 */
[----:B------:R-:W-:Y:S02]  /*16160*/  ISETP.GE.OR P0, PT, R2, R238, !P0 ;  /* 0x000000ee0200720c */ /* 0x000fe40004706670 */
[----:B------:R-:W-:Y:S02]  /*16170*/  IADD3 R2, R0, 0x18, RZ ;  /* 0x0000001800027810 */ /* 0x000fe40007ffe0ff */
[----:B------:R-:W-:Y:S02]  /*16180*/  FSEL R38, R7, -INF , !P0 ;  /* 0xff80000007267808 */ /* 0x000fe40004000000 */
[C---:B------:R-:W-:Y:S02]  /*16190*/  ISETP.GE.AND P0, PT, R5.reuse, R234, PT ;  /* 0x000000ea0500720c */ /* 0x040fe40003f06270 */
[C---:B------:R-:W-:Y:S02]  /*161a0*/  ISETP.GE.AND P4, PT, R2.reuse, R236, PT ;  /* 0x000000ec0200720c */ /* 0x040fe40003f86270 */
[----:B------:R-:W-:Y:S02]  /*161b0*/  ISETP.GE.OR P0, PT, R5, R238, !P0 ;  /* 0x000000ee0500720c */ /* 0x000fe40004706670 */
[----:B------:R-:W-:Y:S02]  /*161c0*/  ISETP.GE.OR P4, PT, R2, R240, !P4 ;  /* 0x000000f00200720c */ /* 0x000fe40006786670 */
[----:B------:R-:W-:Y:S02]  /*161d0*/  FSEL R248, R248, -INF , !P0 ;  /* 0xff800000f8f87808 */ /* 0x000fe40004000000 */
[----:B------:R-:W-:Y:S02]  /*161e0*/  ISETP.GE.AND P0, PT, R9, R235, PT ;  /* 0x000000eb0900720c */ /* 0x000fe40003f06270 */
[----:B------:R-:W-:Y:S02]  /*161f0*/  FSEL R25, R25, -INF , !P4 ;  /* 0xff80000019197808 */ /* 0x000fe40006000000 */
[----:B------:R-:W-:Y:S02]  /*16200*/  ISETP.GE.OR P0, PT, R9, R239, !P0 ;  /* 0x000000ef0900720c */ /* 0x000fe40004706670 */
[----:B------:R-:W-:Y:S02]  /*16210*/  ISETP.GE.AND P4, PT, R6, R232, PT ;  /* 0x000000e80600720c */ /* 0x000fe40003f86270 */
[----:B------:R-:W-:Y:S02]  /*16220*/  FSEL R41, R205, -INF , !P0 ;  /* 0xff800000cd297808 */ /* 0x000fe40004000000 */
[----:B------:R-:W-:Y:S02]  /*16230*/  ISETP.GE.AND P0, PT, R10, R236, PT ;  /* 0x000000ec0a00720c */ /* 0x000fe40003f06270 */
[----:B------:R-:W-:Y:S02]  /*16240*/  ISETP.GE.OR P4, PT, R6, R237, !P4 ;  /* 0x000000ed0600720c */ /* 0x000fe40006786670 */
[----:B------:R-:W-:Y:S02]  /*16250*/  ISETP.GE.OR P0, PT, R10, R240, !P0 ;  /* 0x000000f00a00720c */ /* 0x000fe40004706670 */
[----:B------:R-:W-:Y:S02]  /*16260*/  IADD3 R6, R0, 0x29, RZ ;  /* 0x0000002900067810 */ /* 0x000fe40007ffe0ff */
[----:B------:R-:W-:Y:S02]  /*16270*/  FSEL R19, R19, -INF , !P0 ;  /* 0xff80000013137808 */ /* 0x000fe40004000000 */
[----:B------:R-:W-:Y:S02]  /*16280*/  ISETP.GE.AND P0, PT, R8, R235, PT ;  /* 0x000000eb0800720c */ /* 0x000fe40003f06270 */
[----:B------:R-:W-:Y:S02]  /*16290*/  IADD3 R7, R0, 0x21, RZ ;  /* 0x0000002100077810 */ /* 0x000fe40007ffe0ff */
[----:B------:R-:W-:Y:S02]  /*162a0*/  ISETP.GE.OR P0, PT, R8, R239, !P0 ;  /* 0x000000ef0800720c */ /* 0x000fe40004706670 */
[----:B------:R-:W-:Y:S02]  /*162b0*/  IADD3 R5, R0, 0x30, RZ ;  /* 0x0000003000057810 */ /* 0x000fe40007ffe0ff */
[----:B------:R-:W-:Y:S02]  /*162c0*/  FSEL R40, R139, -INF , !P0 ;  /* 0xff8000008b287808 */ /* 0x000fe40004000000 */
[----:B------:R-:W-:Y:S02]  /*162d0*/  ISETP.GE.AND P0, PT, R6, R236, PT ;  /* 0x000000ec0600720c */ /* 0x000fe40003f06270 */
[----:B------:R-:W-:Y:S02]  /*162e0*/  ISETP.GE.AND P1, PT, R2, R235, PT ;  /* 0x000000eb0200720c */ /* 0x000fe40003f26270 */
[----:B------:R-:W-:Y:S02]  /*162f0*/  ISETP.GE.OR P0, PT, R6, R240, !P0 ;  /* 0x000000f00600720c */ /* 0x000fe40004706670 */
[----:B------:R-:W-:Y:S02]  /*16300*/  ISETP.GE.OR P1, PT, R2, R239, !P1 ;  /* 0x000000ef0200720c */ /* 0x000fe40004f26670 */
[----:B------:R-:W-:Y:S02]  /*16310*/  FSEL R17, R17, -INF , !P0 ;  /* 0xff80000011117808 */ /* 0x000fe40004000000 */
[C---:B------:R-:W-:Y:S02]  /*16320*/  ISETP.GE.AND P0, PT, R7.reuse, R235, PT ;  /* 0x000000eb0700720c */ /* 0x040fe40003f06270 */
[----:B------:R-:W-:Y:S02]  /*16330*/  FSEL R43, R242, -INF , !P1 ;  /* 0xff800000f22b7808 */ /* 0x000fe40004800000 */
[----:B------:R-:W-:Y:S02]  /*16340*/  ISETP.GE.OR P0, PT, R7, R239, !P0 ;  /* 0x000000ef0700720c */ /* 0x000fe40004706670 */
[C---:B------:R-:W-:Y:S02]  /*16350*/  ISETP.GE.AND P1, PT, R4.reuse, R234, PT ;  /* 0x000000ea0400720c */ /* 0x040fe40003f26270 */
[----:B------:R-:W-:Y:S02]  /*16360*/  FSEL R39, R39, -INF , !P0 ;  /* 0xff80000027277808 */ /* 0x000fe40004000000 */
[C---:B------:R-:W-:Y:S02]  /*16370*/  ISETP.GE.AND P0, PT, R5.reuse, R236, PT ;  /* 0x000000ec0500720c */ /* 0x040fe40003f06270 */
[----:B------:R-:W-:Y:S02]  /*16380*/  ISETP.GE.OR P1, PT, R4, R238, !P1 ;  /* 0x000000ee0400720c */ /* 0x000fe40004f26670 */
[----:B------:R-:W-:Y:S02]  /*16390*/  ISETP.GE.OR P0, PT, R5, R240, !P0 ;  /* 0x000000f00500720c */ /* 0x000fe40004706670 */
[----:B------:R-:W-:Y:S02]  /*163a0*/  IADD3 R4, R0, 0x31, RZ ;  /* 0x0000003100047810 */ /* 0x000fe40007ffe0ff */
[----:B------:R-:W-:Y:S02]  /*163b0*/  FSEL R15, R15, -INF , !P0 ;  /* 0xff8000000f0f7808 */ /* 0x000fe40004000000 */
[C---:B------:R-:W-:Y:S02]  /*163c0*/  ISETP.GE.AND P0, PT, R10.reuse, R235, PT ;  /* 0x000000eb0a00720c */ /* 0x040fe40003f06270 */
[----:B------:R-:W-:Y:S02]  /*163d0*/  FSEL R251, R251, -INF , !P1 ;  /* 0xff800000fbfb7808 */ /* 0x000fe40004800000 */
[----:B------:R-:W-:Y:S02]  /*163e0*/  ISETP.GE.OR P0, PT, R10, R239, !P0 ;  /* 0x000000ef0a00720c */ /* 0x000fe40004706670 */
[----:B------:R-:W-:Y:S02]  /*163f0*/  ISETP.GE.AND P1, PT, R2, R234, PT ;  /* 0x000000ea0200720c */ /* 0x000fe40003f26270 */
[----:B------:R-:W-:Y:S02]  /*16400*/  FSEL R37, R37, -INF , !P0 ;  /* 0xff80000025257808 */ /* 0x000fe40004000000 */
[C---:B------:R-:W-:Y:S02]  /*16410*/  ISETP.GE.AND P0, PT, R4.reuse, R236, PT ;  /* 0x000000ec0400720c */ /* 0x040fe40003f06270 */
[----:B------:R-:W-:Y:S02]  /*16420*/  @P4 LOP3.LUT R231, R231, 0x1, RZ, 0xfc, !PT ;  /* 0x00000001e7e74812 */ /* 0x000fe400078efcff */
[----:B------:R-:W-:Y:S02]  /*16430*/  ISETP.GE.OR P0, PT, R4, R240, !P0 ;  /* 0x000000f00400720c */ /* 0x000fe40004706670 */
[----:B------:R-:W-:Y:S02]  /*16440*/  ISETP.GE.AND P4, PT, R2, R232, PT ;  /* 0x000000e80200720c */ /* 0x000fe40003f86270 */
[----:B------:R-:W-:Y:S02]  /*16450*/  FSEL R14, R14, -INF , !P0 ;  /* 0xff8000000e0e7808 */ /* 0x000fe40004000000 */
[----:B------:R-:W-:Y:S02]  /*16460*/  ISETP.GE.AND P0, PT, R6, R235, PT ;  /* 0x000000eb0600720c */ /* 0x000fe40003f06270 */
[----:B------:R-:W-:Y:S02]  /*16470*/  ISETP.GE.OR P1, PT, R2, R238, !P1 ;  /* 0x000000ee0200720c */ /* 0x000fe40004f26670 */
[----:B------:R-:W-:Y:S02]  /*16480*/  ISETP.GE.OR P0, PT, R6, R239, !P0 ;  /* 0x000000ef0600720c */ /* 0x000fe40004706670 */
[----:B------:R-:W-:Y:S02]  /*16490*/  ISETP.GE.OR P4, PT, R2, R237, !P4 ;  /* 0x000000ed0200720c */ /* 0x000fe40006786670 */
[----:B------:R-:W-:Y:S02]  /*164a0*/  FSEL R35, R35, -INF , !P0 ;  /* 0xff80000023237808 */ /* 0x000fe40004000000 */
[----:B------:R-:W-:Y:S02]  /*164b0*/  ISETP.GE.AND P0, PT, R7, R234, PT ;  /* 0x000000ea0700720c */ /* 0x000fe40003f06270 */
[C---:B------:R-:W-:Y:S02]  /*164c0*/  IADD3 R2, R0.reuse, 0x38, RZ ;  /* 0x0000003800027810 */ /* 0x040fe40007ffe0ff */
[----:B------:R-:W-:Y:S02]  /*164d0*/  LOP3.LUT R231, R231, 0xffffffef, RZ, 0xc0, !PT ;  /* 0xffffffefe7e77812 */ /* 0x000fe400078ec0ff */
[----:B------:R-:W-:Y:S02]  /*164e0*/  IADD3 R0, R0, 0x39, RZ ;  /* 0x0000003900007810 */ /* 0x000fe40007ffe0ff */
[----:B------:R-:W-:Y:S02]  /*164f0*/  @P6 LOP3.LUT R231, R231, 0x10, RZ, 0xfc, !PT ;  /* 0x00000010e7e76812 */ /* 0x000fe400078efcff */
[----:B------:R-:W-:Y:S02]  /*16500*/  ISETP.GE.OR P6, PT, R7, R238, !P0 ;  /* 0x000000ee0700720c */ /* 0x000fe400047c6670 */
        /* <DEDUP_REMOVED lines=8> */
[----:B------:R-:W-:Y:S02]  /*16590*/  FSEL R247, R241, -INF , !P6 ;  /* 0xff800000f1f77808 */ /* 0x000fe40007000000 */
[----:B------:R-:W-:Y:S02]  /*165a0*/  FSEL R34, R34, -INF , !P0 ;  /* 0xff80000022227808 */ /* 0x000fe40004000000 */
[C---:B------:R-:W-:Y:S02]  /*165b0*/  ISETP.GE.AND P0, PT, R0.reuse, R236, PT ;  /* 0x000000ec0000720c */ /* 0x040fe40003f06270 */
[----:B------:R-:W-:Y:S02]  /*165c0*/  LOP3.LUT R231, R231, 0xffffffdf, RZ, 0xc0, !PT ;  /* 0xffffffdfe7e77812 */ /* 0x000fe400078ec0ff */
[----:B------:R-:W-:Y:S02]  /*165d0*/  ISETP.GE.OR P0, PT, R0, R240, !P0 ;  /* 0x000000f00000720c */ /* 0x000fe40004706670 */
[----:B------:R-:W-:Y:S02]  /*165e0*/  @P5 LOP3.LUT R231, R231, 0x20, RZ, 0xfc, !PT ;  /* 0x00000020e7e75812 */ /* 0x000fe400078efcff */
        /* <DEDUP_REMOVED lines=9> */
[----:B------:R-:W-:Y:S02]  /*16680*/  FSEL R242, R67, -INF , !P1 ;  /* 0xff80000043f27808 */ /* 0x000fe40004800000 */
[----:B------:R-:W-:Y:S02]  /*16690*/  FSEL R33, R33, -INF , !P0 ;  /* 0xff80000021217808 */ /* 0x000fe40004000000 */
[-C--:B------:R-:W-:Y:S02]  /*166a0*/  ISETP.GE.AND P0, PT, R6, R234.reuse, PT ;  /* 0x000000ea0600720c */ /* 0x080fe40003f06270 */
[----:B------:R-:W-:Y:S02]  /*166b0*/  ISETP.GE.AND P1, PT, R8, R234, PT ;  /* 0x000000ea0800720c */ /* 0x000fe40003f26270 */
        /* <DEDUP_REMOVED lines=9> */
[----:B------:R-:W-:Y:S02]  /*16750*/  LOP3.LUT P6, RZ, R231, 0x2, RZ, 0xc0, !PT ;  /* 0x00000002e7ff7812 */ /* 0x000fe400078cc0ff */
[----:B------:R-:W-:Y:S02]  /*16760*/  ISETP.GE.OR P0, PT, R5, R238, !P0 ;  /* 0x000000ee0500720c */ /* 0x000fe40004706670 */
[----:B------:R-:W-:Y:S02]  /*16770*/  FSEL R56, R56, -INF , !P6 ;  /* 0xff80000038387808 */ /* 0x000fe40007000000 */
[----:B------:R-:W-:Y:S02]  /*16780*/  FSEL R244, R51, -INF , !P0 ;  /* 0xff80000033f47808 */ /* 0x000fe40004000000 */
[C---:B------:R-:W-:Y:S02]  /*16790*/  ISETP.GE.AND P0, PT, R0.reuse, R235, PT ;  /* 0x000000eb0000720c */ /* 0x040fe40003f06270 */
[----:B------:R-:W-:Y:S02]  /*167a0*/  LOP3.LUT P6, RZ, R231, 0x10, RZ, 0xc0, !PT ;  /* 0x00000010e7ff7812 */ /* 0x000fe400078cc0ff */
[----:B------:R-:W-:Y:S02]  /*167b0*/  ISETP.GE.OR P0, PT, R0, R239, !P0 ;  /* 0x000000ef0000720c */ /* 0x000fe40004706670 */
[----:B------:R-:W-:Y:S02]  /*167c0*/  FSEL R209, R65, -INF , !P6 ;  /* 0xff80000041d17808 */ /* 0x000fe40007000000 */
[----:B------:R-:W-:Y:S02]  /*167d0*/  FSEL R31, R42, -INF , !P0 ;  /* 0xff8000002a1f7808 */ /* 0x000fe40004000000 */
[----:B------:R-:W-:Y:S02]  /*167e0*/  ISETP.GE.AND P0, PT, R4, R234, PT ;  /* 0x000000ea0400720c */ /* 0x000fe40003f06270 */
[----:B------:R-:W-:Y:S02]  /*167f0*/  ISETP.GE.AND P6, PT, R6, R232, PT ;  /* 0x000000e80600720c */ /* 0x000fe40003fc6270 */
[----:B------:R-:W-:Y:S02]  /*16800*/  ISETP.GE.OR P0, PT, R4, R238, !P0 ;  /* 0x000000ee0400720c */ /* 0x000fe40004706670 */
[-C--:B------:R-:W-:Y:S02]  /*16810*/  ISETP.GE.OR P6, PT, R6, R237.reuse, !P6 ;  /* 0x000000ed0600720c */ /* 0x080fe400077c6670 */
[----:B------:R-:W-:Y:S02]  /*16820*/  FSEL R243, R50, -INF , !P0 ;  /* 0xff80000032f37808 */ /* 0x000fe40004000000 */
[----:B------:R-:W-:Y:S02]  /*16830*/  ISETP.GE.AND P0, PT, R2, R234, PT ;  /* 0x000000ea0200720c */ /* 0x000fe40003f06270 */
[----:B------:R-:W-:Y:S02]  /*16840*/  FMNMX.FTZ R6, R12, R136, !PT ;  /* 0x000000880c067209 */ /* 0x000fe40007810000 */
[----:B------:R-:W-:Y:S02]  /*16850*/  ISETP.GE.OR P0, PT, R2, R238, !P0 ;  /* 0x000000ee0200720c */ /* 0x000fe40004706670 */
[----:B------:R-:W-:Y:S02]  /*16860*/  FSEL R249, R204, -INF , !P1 ;  /* 0xff800000ccf97808 */ /* 0x000fe40004800000 */
[----:B------:R-:W-:Y:S02]  /*16870*/  FSEL R241, R49, -INF , !P0 ;  /* 0xff80000031f17808 */ /* 0x000fe40004000000 */
[C---:B------:R-:W-:Y:S02]  /*16880*/  ISETP.GE.AND P0, PT, R0.reuse, R234, PT ;  /* 0x000000ea0000720c */ /* 0x040fe40003f06270 */
[----:B------:R-:W-:Y:S02]  /*16890*/  ISETP.GE.AND P1, PT, R7, R232, PT ;  /* 0x000000e80700720c */ /* 0x000fe40003f26270 */
[----:B------:R-:W-:Y:S02]  /*168a0*/  ISETP.GE.OR P0, PT, R0, R238, !P0 ;  /* 0x000000ee0000720c */ /* 0x000fe40004706670 */
[----:B------:R-:W-:Y:S02]  /*168b0*/  FMNMX.FTZ R6, R16, R6, !PT ;  /* 0x0000000610067209 */ /* 0x000fe40007810000 */
[----:B------:R-:W-:Y:S02]  /*168c0*/  FSEL R211, R48, -INF , !P0 ;  /* 0xff80000030d37808 */ /* 0x000fe40004000000 */
[----:B------:R-:W-:Y:S02]  /*168d0*/  LOP3.LUT P0, RZ, R231, 0x1, RZ, 0xc0, !PT ;  /* 0x00000001e7ff7812 */ /* 0x000fe4000780c0ff */
[----:B------:R-:W-:Y:S02]  /*168e0*/  ISETP.GE.OR P1, PT, R7, R237, !P1 ;  /* 0x000000ed0700720c */ /* 0x000fe40004f26670 */
[----:B------:R-:W-:Y:S02]  /*168f0*/  FSEL R57, R57, -INF , !P0 ;  /* 0xff80000039397808 */ /* 0x000fe40004000000 */
[C---:B------:R-:W-:Y:S02]  /*16900*/  ISETP.GE.AND P0, PT, R10.reuse, R232, PT ;  /* 0x000000e80a00720c */ /* 0x040fe40003f06270 */
[----:B------:R-:W-:Y:S02]  /*16910*/  FMNMX.FTZ R7, R11, R3, !PT ;  /* 0x000000030b077209 */ /* 0x000fe40007810000 */
[----:B------:R-:W-:Y:S02]  /*16920*/  ISETP.GE.OR P0, PT, R10, R237, !P0 ;  /* 0x000000ed0a00720c */ /* 0x000fe40004706670 */
[----:B------:R-:W-:Y:S02]  /*16930*/  FMNMX.FTZ R6, R29, R6, !PT ;  /* 0x000000061d067209 */ /* 0x000fe40007810000 */
[----:B------:R-:W-:Y:S02]  /*16940*/  P2R R8, PR, RZ, 0x1 ;  /* 0x00000001ff087803 */ /* 0x000fe40000000000 */
[C---:B------:R-:W-:Y:S02]  /*16950*/  ISETP.GE.AND P0, PT, R5.reuse, R232, PT ;  /* 0x000000e80500720c */ /* 0x040fe40003f06270 */
        /* <DEDUP_REMOVED lines=18> */
[----:B------:R-:W-:Y:S02]  /*16a80*/  FMNMX.FTZ R5, R249, R5, !PT ;  /* 0x00000005f9057209 */ /* 0x000fe40007810000 */
[----:B------:R-:W-:Y:S02]  /*16a90*/  ISETP.GE.AND P4, PT, R4, R232, PT ;  /* 0x000000e80400720c */ /* 0x000fe40003f86270 */
[----:B------:R-:W-:Y:S02]  /*16aa0*/  FMNMX.FTZ R5, R247, R5, !PT ;  /* 0x00000005f7057209 */ /* 0x000fe40007810000 */
[----:B------:R-:W-:Y:S02]  /*16ab0*/  FMNMX.FTZ R7, R26, R7, !PT ;  /* 0x000000071a077209 */ /* 0x000fe40007810000 */
[----:B------:R-:W-:Y:S02]  /*16ac0*/  FMNMX.FTZ R6, R41, R6, !PT ;  /* 0x0000000629067209 */ /* 0x000fe40007810000 */
[----:B------:R-:W-:Y:S02]  /*16ad0*/  LOP3.LUT P5, RZ, R231, 0x4, RZ, 0xc0, !PT ;  /* 0x00000004e7ff7812 */ /* 0x000fe400078ac0ff */
[----:B------:R-:W-:Y:S02]  /*16ae0*/  ISETP.GE.OR P4, PT, R4, R237, !P4 ;  /* 0x000000ed0400720c */ /* 0x000fe40006786670 */
[----:B------:R-:W-:Y:S02]  /*16af0*/  FMNMX.FTZ R4, R246, R5, !PT ;  /* 0x00000005f6047209 */ /* 0x000fe40007810000 */
[----:B------:R-:W-:Y:S02]  /*16b00*/  FMNMX.FTZ R135, R25, R7, !PT ;  /* 0x0000000719877209 */ /* 0x000fe40007810000 */
[----:B------:R-:W-:Y:S02]  /*16b10*/  FMNMX.FTZ R6, R40, R6, !PT ;  /* 0x0000000628067209 */ /* 0x000fe40007810000 */
[----:B------:R-:W-:Y:S02]  /*16b20*/  FSEL R42, R66, -INF , !P5 ;  /* 0xff800000422a7808 */ /* 0x000fe40006800000 */
[----:B------:R-:W-:Y:S02]  /*16b30*/  FMNMX.FTZ R4, R245, R4, !PT ;  /* 0x00000004f5047209 */ /* 0x000fe40007810000 */
[----:B------:R-:W-:Y:S02]  /*16b40*/  LOP3.LUT P5, RZ, R231, 0x20, RZ, 0xc0, !PT ;  /* 0x00000020e7ff7812 */ /* 0x000fe400078ac0ff */
[----:B------:R-:W-:Y:S02]  /*16b50*/  FMNMX.FTZ R135, R23, R135, !PT ;  /* 0x0000008717877209 */ /* 0x000fe40007810000 */
[----:B------:R-:W-:Y:S02]  /*16b60*/  FMNMX.FTZ R6, R39, R6, !PT ;  /* 0x0000000627067209 */ /* 0x000fe40007810000 */
[----:B------:R-:W-:Y:S02]  /*16b70*/  FMNMX.FTZ R5, R244, R4, !PT ;  /* 0x00000004f4057209 */ /* 0x000fe40007810000 */
[----:B------:R-:W-:Y:S02]  /*16b80*/  FSEL R210, R64, -INF , !P5 ;  /* 0xff80000040d27808 */ /* 0x000fe40006800000 */
[C---:B------:R-:W-:Y:S02]  /*16b90*/  ISETP.GE.AND P5, PT, R2.reuse, R232, PT ;  /* 0x000000e80200720c */ /* 0x040fe40003fa6270 */
        /* <DEDUP_REMOVED lines=18> */
[----:B------:R-:W-:Y:S01]  /*16cc0*/  FSEL R139, R60, -INF , !P3 ;  /* 0xff8000003c8b7808 */ /* 0x000fe20005800000 */
[----:B------:R-:W2:Y:S01]  /*16cd0*/  SHFL.BFLY PT, R6, R4, 0x2, 0x1f ;  /* 0x0c401f0004067f89 */ /* 0x000ea200000e0000 */
[----:B------:R-:W-:Y:S02]  /*16ce0*/  FMNMX.FTZ R135, R9, R135, !PT ;  /* 0x0000008709877209 */ /* 0x000fe40007810000 */
[C---:B------:R-:W-:Y:S02]  /*16cf0*/  ISETP.GE.AND P3, PT, R0.reuse, R232, PT ;  /* 0x000000e80000720c */ /* 0x040fe40003f66270 */
[----:B------:R-:W-:Y:S02]  /*16d00*/  FSEL R51, R55, -INF , !P2 ;  /* 0xff80000037337808 */ /* 0x000fe40005000000 */
[----:B------:R-:W-:Y:S01]  /*16d10*/  ISETP.GE.OR P3, PT, R0, R237, !P3 ;  /* 0x000000ed0000720c */ /* 0x000fe20005f66670 */
[----:B------:R-:W3:Y:S01]  /*16d20*/  SHFL.BFLY PT, R7, R135, 0x2, 0x1f ;  /* 0x0c401f0087077f89 */ /* 0x000ee200000e0000 */
[----:B------:R-:W-:Y:S02]  /*16d30*/  FSEL R55, R54, -INF , !P1 ;  /* 0xff80000036377808 */ /* 0x000fe40004800000 */
[----:B------:R-:W-:Y:S02]  /*16d40*/  ISETP.NE.AND P2, PT, R8, RZ, PT ;  /* 0x000000ff0800720c */ /* 0x000fe40003f45270 */
[----:B-1----:R-:W-:Y:S02]  /*16d50*/  FMNMX.FTZ R2, R2, R5, !PT ;  /* 0x0000000502027209 */ /* 0x002fe40007810000 */
[----:B------:R-:W-:Y:S02]  /*16d60*/  FMNMX.FTZ R5, R44, R138, !PT ;  /* 0x0000008a2c057209 */ /* 0x000fe40007810000 */
[----:B------:R-:W-:Y:S01]  /*16d70*/  FSEL R67, R53, -INF , !P2 ;  /* 0xff80000035437808 */ /* 0x000fe20005000000 */
[----:B------:R-:W1:Y:S01]  /*16d80*/  SHFL.BFLY PT, R134, R2, 0x1, 0x1f ;  /* 0x0c201f0002867f89 */ /* 0x000e6200000e0000 */
[----:B------:R-:W-:Y:S02]  /*16d90*/  FMNMX.FTZ R5, R42, R5, !PT ;  /* 0x000000052a057209 */ /* 0x000fe40007810000 */
[----:B------:R-:W-:Y:S02]  /*16da0*/  FSEL R66, R52, -INF , !P6 ;  /* 0xff80000034427808 */ /* 0x000fe40007000000 */
[----:B------:R-:W-:Y:S02]  /*16db0*/  FMNMX.FTZ R5, R56, R5, !PT ;  /* 0x0000000538057209 */ /* 0x000fe40007810000 */
[----:B--2---:R-:W-:Y:S02]  /*16dc0*/  FMNMX.FTZ R4, R4, R6, !PT ;  /* 0x0000000604047209 */ /* 0x004fe40007810000 */
[----:B------:R-:W-:Y:S02]  /*16dd0*/  FMNMX.FTZ R0, R57, R5, !PT ;  /* 0x0000000539007209 */ /* 0x000fe40007810000 */
[----:B------:R-:W-:Y:S01]  /*16de0*/  FSEL R219, R58, -INF , !P0 ;  /* 0xff8000003adb7808 */ /* 0x000fe20004000000 */
[----:B------:R-:W2:Y:S01]  /*16df0*/  SHFL.BFLY PT, R133, R4, 0x1, 0x1f ;  /* 0x0c201f0004857f89 */ /* 0x000ea200000e0000 */
[----:B------:R-:W-:Y:S02]  /*16e00*/  FMNMX.FTZ R0, R209, R0, !PT ;  /* 0x00000000d1007209 */ /* 0x000fe40007810000 */
[----:B---3--:R-:W-:Y:S02]  /*16e10*/  FMNMX.FTZ R135, R135, R7, !PT ;  /* 0x0000000787877209 */ /* 0x008fe40007810000 */
[----:B------:R-:W-:Y:S02]  /*16e20*/  FMNMX.FTZ R0, R210, R0, !PT ;  /* 0x00000000d2007209 */ /* 0x000fe40007810000 */
[----:B------:R-:W-:Y:S01]  /*16e30*/  FSEL R218, R59, -INF , !P4 ;  /* 0xff8000003bda7808 */ /* 0x000fe20006000000 */
[----:B------:R-:W3:Y:S01]  /*16e40*/  SHFL.BFLY PT, R6, R135, 0x1, 0x1f ;  /* 0x0c201f0087067f89 */ /* 0x000ee200000e0000 */
[----:B------:R-:W-:Y:S02]  /*16e50*/  FMNMX.FTZ R0, R208, R0, !PT ;  /* 0x00000000d0007209 */ /* 0x000fe40007810000 */
[----:B------:R-:W-:Y:S02]  /*16e60*/  FSEL R217, R62, -INF , !P5 ;  /* 0xff8000003ed97808 */ /* 0x000fe40006800000 */
[----:B------:R-:W-:Y:S02]  /*16e70*/  FMNMX.FTZ R0, R139, R0, !PT ;  /* 0x000000008b007209 */ /* 0x000fe40007810000 */
[----:B-1----:R-:W-:Y:S02]  /*16e80*/  FMNMX.FTZ R134, R2, R134, !PT ;  /* 0x0000008602867209 */ /* 0x002fe40007810000 */
[----:B------:R-:W-:Y:S02]  /*16e90*/  FMNMX.FTZ R0, R51, R0, !PT ;  /* 0x0000000033007209 */ /* 0x000fe40007810000 */
[----:B------:R-:W-:Y:S02]  /*16ea0*/  FSETP.NEU.FTZ.AND P0, PT, R134, -INF , PT ;  /* 0xff8000008600780b */ /* 0x000fe40003f1d000 */
[----:B------:R-:W-:Y:S02]  /*16eb0*/  FMNMX.FTZ R0, R55, R0, !PT ;  /* 0x0000000037007209 */ /* 0x000fe40007810000 */
[----:B--2---:R-:W-:Y:S02]  /*16ec0*/  FMNMX.FTZ R133, R4, R133, !PT ;  /* 0x0000008504857209 */ /* 0x004fe40007810000 */
[----:B------:R-:W-:Y:S02]  /*16ed0*/  FMNMX.FTZ R0, R67, R0, !PT ;  /* 0x0000000043007209 */ /* 0x000fe40007810000 */
[C---:B------:R-:W-:Y:S01]  /*16ee0*/  FSETP.NEU.FTZ.AND P1, PT, R133.reuse, -INF , PT ;  /* 0xff8000008500780b */ /* 0x040fe20003f3d000 */
[----:B------:R-:W-:Y:S01]  /*16ef0*/  FMUL.FTZ R7, R133, c[0x0][0x23c] ;  /* 0x00008f0085077a20 */ /* 0x000fe20000410000 */
[----:B------:R-:W-:Y:S02]  /*16f00*/  FMNMX.FTZ R4, R66, R0, !PT ;  /* 0x0000000042047209 */ /* 0x000fe40007810000 */
[----:B---3--:R-:W-:Y:S02]  /*16f10*/  FMNMX.FTZ R135, R135, R6, !PT ;  /* 0x0000000687877209 */ /* 0x008fe40007810000 */
[----:B------:R-:W-:Y:S02]  /*16f20*/  FSEL R0, R133, RZ, P1 ;  /* 0x000000ff85007208 */ /* 0x000fe40000800000 */
[----:B------:R-:W-:Y:S02]  /*16f30*/  FMNMX.FTZ R6, R219, R4, !PT ;  /* 0x00000004db067209 */ /* 0x000fe40007810000 */
[C---:B------:R-:W-:Y:S01]  /*16f40*/  FSETP.NEU.FTZ.AND P2, PT, R135.reuse, -INF , PT ;  /* 0xff8000008700780b */ /* 0x040fe20003f5d000 */
[----:B------:R-:W-:Y:S01]  /*16f50*/  FADD.FTZ R5, -R0, R136 ;  /* 0x0000008800057221 */ /* 0x000fe20000010100 */
[----:B------:R-:W-:Y:S01]  /*16f60*/  FMNMX.FTZ R0, R218, R6, !PT ;  /* 0x00000006da007209 */ /* 0x000fe20007810000 */
[----:B------:R-:W-:Y:S01]  /*16f70*/  FMUL.FTZ R6, R135, c[0x0][0x23c] ;  /* 0x00008f0087067a20 */ /* 0x000fe20000410000 */
[----:B------:R-:W-:Y:S02]  /*16f80*/  FSEL R7, R7, RZ, P1 ;  /* 0x000000ff07077208 */ /* 0x000fe40000800000 */
[----:B------:R-:W-:Y:S02]  /*16f90*/  FSEL R2, R135, RZ, P2 ;  /* 0x000000ff87027208 */ /* 0x000fe40001000000 */
[----:B------:R-:W-:Y:S01]  /*16fa0*/  FSEL R6, R6, RZ, P2 ;  /* 0x000000ff06067208 */ /* 0x000fe20001000000 */
[----:B------:R-:W-:Y:S01]  /*16fb0*/  FFMA.FTZ R224, R33, c[0x0][0x23c], -R7 ;  /* 0x00008f0021e07a23 */ /* 0x000fe20000010807 */
[----:B------:R-:W-:Y:S01]  /*16fc0*/  FMNMX.FTZ R0, R217, R0, !PT ;  /* 0x00000000d9007209 */ /* 0x000fe20007810000 */
[----:B------:R-:W-:Y:S01]  /*16fd0*/  FADD.FTZ R4, -R2, R3 ;  /* 0x0000000302047221 */ /* 0x000fe20000010100 */
[----:B------:R-:W-:Y:S01]  /*16fe0*/  FSEL R136, R63, -INF , !P3 ;  /* 0xff8000003f887808 */ /* 0x000fe20005800000 */
[--C-:B------:R-:W-:Y:S01]  /*16ff0*/  FFMA.FTZ R8, R11, c[0x0][0x23c], -R6.reuse ;  /* 0x00008f000b087a23 */ /* 0x100fe20000010806 */
[----:B------:R-:W-:Y:S01]  /*17000*/  FSEL R2, R134, RZ, P0 ;  /* 0x000000ff86027208 */ /* 0x000fe20000000000 */
[--C-:B------:R-:W-:Y:S01]  /*17010*/  FFMA.FTZ R222, R9, c[0x0][0x23c], -R6.reuse ;  /* 0x00008f0009de7a23 */ /* 0x100fe20000010806 */
[----:B------:R-:W-:Y:S01]  /*17020*/  FMNMX.FTZ R0, R136, R0, !PT ;  /* 0x0000000088007209 */ /* 0x000fe20007810000 */
[----:B------:R1:W-:Y:S01]  /*17030*/  MUFU.EX2 R11, R8 ;  /* 0x00000008000b7308 */ /* 0x0003e20000000800 */
[--C-:B------:R-:W-:Y:S02]  /*17040*/  FFMA.FTZ R58, R25, c[0x0][0x23c], -R6.reuse ;  /* 0x00008f00193a7a23 */ /* 0x100fe40000010806 */
[----:B------:R-:W-:Y:S02]  /*17050*/  FADD.FTZ R3, -R2, R137 ;  /* 0x0000008902037221 */ /* 0x000fe40000010100 */
[----:B------:R-:W2:Y:S01]  /*17060*/  SHFL.BFLY PT, R2, R0, 0x2, 0x1f ;  /* 0x0c401f0000027f89 */ /* 0x000ea200000e0000 */
[----:B------:R-:W-:Y:S02]  /*17070*/  FMUL.FTZ R137, R134, c[0x0][0x23c] ;  /* 0x00008f0086897a20 */ /* 0x000fe40000410000 */
[--C-:B------:R-:W-:Y:S02]  /*17080*/  FFMA.FTZ R59, R23, c[0x0][0x23c], -R6.reuse ;  /* 0x00008f00173b7a23 */ /* 0x100fe40000010806 */
[--C-:B------:R-:W-:Y:S01]  /*17090*/  FFMA.FTZ R25, R19, c[0x0][0x23c], -R6.reuse ;  /* 0x00008f0013197a23 */ /* 0x100fe20000010806 */
[----:B------:R-:W-:Y:S01]  /*170a0*/  FSEL R137, R137, RZ, P0 ;  /* 0x000000ff89897208 */ /* 0x000fe20000000000 */
[--C-:B------:R-:W-:Y:S02]  /*170b0*/  FFMA.FTZ R223, R13, c[0x0][0x23c], -R6.reuse ;  /* 0x00008f000ddf7a23 */ /* 0x100fe40000010806 */
[--C-:B------:R-:W-:Y:S02]  /*170c0*/  FFMA.FTZ R60, R27, c[0x0][0x23c], -R6.reuse ;  /* 0x00008f001b3c7a23 */ /* 0x100fe40000010806 */
[--C-:B------:R-:W-:Y:S02]  /*170d0*/  FFMA.FTZ R27, R14, c[0x0][0x23c], -R6.reuse ;  /* 0x00008f000e1b7a23 */ /* 0x100fe40000010806 */
[--C-:B------:R-:W-:Y:S02]  /*170e0*/  FFMA.FTZ R61, R26, c[0x0][0x23c], -R6.reuse ;  /* 0x00008f001a3d7a23 */ /* 0x100fe40000010806 */
[--C-:B------:R-:W-:Y:S02]  /*170f0*/  FFMA.FTZ R212, R15, c[0x0][0x23c], -R6.reuse ;  /* 0x00008f000fd47a23 */ /* 0x100fe40000010806 */
[--C-:B------:R-:W-:Y:S02]  /*17100*/  FFMA.FTZ R62, R21, c[0x0][0x23c], -R6.reuse ;  /* 0x00008f00153e7a23 */ /* 0x100fe40000010806 */
[--C-:B-1----:R-:W-:Y:S02]  /*17110*/  FFMA.FTZ R8, R12, c[0x0][0x23c], -R7.reuse ;  /* 0x00008f000c087a23 */ /* 0x102fe40000010807 */
[--C-:B------:R-:W-:Y:S02]  /*17120*/  FFMA.FTZ R63, R20, c[0x0][0x23c], -R6.reuse ;  /* 0x00008f00143f7a23 */ /* 0x100fe40000010806 */
[----:B------:R1:W-:Y:S01]  /*17130*/  MUFU.EX2 R10, R8 ;  /* 0x00000008000a7308 */ /* 0x0003e20000000800 */
[----:B--2---:R-:W-:Y:S01]  /*17140*/  FMNMX.FTZ R0, R0, R2, !PT ;  /* 0x0000000200007209 */ /* 0x004fe20007810000 */
[--C-:B------:R-:W-:Y:S02]  /*17150*/  FFMA.FTZ R2, R28, c[0x0][0x23c], -R6.reuse ;  /* 0x00008f001c027a23 */ /* 0x100fe40000010806 */
[--C-:B------:R-:W-:Y:S02]  /*17160*/  FFMA.FTZ R54, R17, c[0x0][0x23c], -R6.reuse ;  /* 0x00008f0011367a23 */ /* 0x100fe40000010806 */
[----:B------:R-:W-:Y:S02]  /*17170*/  FMUL.FTZ R3, R3, c[0x0][0x23c] ;  /* 0x00008f0003037a20 */ /* 0x000fe40000410000 */
[--C-:B------:R-:W-:Y:S02]  /*17180*/  FFMA.FTZ R221, R32, c[0x0][0x23c], -R7.reuse ;  /* 0x00008f0020dd7a23 */ /* 0x100fe40000010807 */
[--C-:B------:R-:W-:Y:S02]  /*17190*/  FFMA.FTZ R12, R37, c[0x0][0x23c], -R7.reuse ;  /* 0x00008f00250c7a23 */ /* 0x100fe40000010807 */
[--C-:B------:R-:W-:Y:S02]  /*171a0*/  FFMA.FTZ R26, R34, c[0x0][0x23c], -R7.reuse ;  /* 0x00008f00221a7a23 */ /* 0x100fe40000010807 */
[--C-:B------:R-:W-:Y:S02]  /*171b0*/  FFMA.FTZ R43, R43, c[0x0][0x23c], -R7.reuse ;  /* 0x00008f002b2b7a23 */ /* 0x100fe40000010807 */
[--C-:B------:R-:W-:Y:S02]  /*171c0*/  FFMA.FTZ R41, R41, c[0x0][0x23c], -R7.reuse ;  /* 0x00008f0029297a23 */ /* 0x100fe40000010807 */
[--C-:B------:R-:W-:Y:S02]  /*171d0*/  FFMA.FTZ R40, R40, c[0x0][0x23c], -R7.reuse ;  /* 0x00008f0028287a23 */ /* 0x100fe40000010807 */
[--C-:B------:R-:W-:Y:S02]  /*171e0*/  FFMA.FTZ R220, R31, c[0x0][0x23c], -R7.reuse ;  /* 0x00008f001fdc7a23 */ /* 0x100fe40000010807 */
[--C-:B------:R-:W-:Y:S02]  /*171f0*/  FFMA.FTZ R46, R46, c[0x0][0x23c], -R7.reuse ;  /* 0x00008f002e2e7a23 */ /* 0x100fe40000010807 */
[--C-:B-1----:R-:W-:Y:S02]  /*17200*/  FFMA.FTZ R8, R18, c[0x0][0x23c], -R6.reuse ;  /* 0x00008f0012087a23 */ /* 0x102fe40000010806 */
[----:B------:R-:W2:Y:S01]  /*17210*/  LDL.LU R18, [R1+0x38] ;  /* 0x0000380001127983 */ /* 0x000ea20000300800 */
[--C-:B------:R-:W-:Y:S01]  /*17220*/  FFMA.FTZ R45, R45, c[0x0][0x23c], -R7.reuse ;  /* 0x00008f002d2d7a23 */ /* 0x100fe20000010807 */
[----:B------:R1:W-:Y:S01]  /*17230*/  MUFU.EX2 R206, R8 ;  /* 0x0000000800ce7308 */ /* 0x0003e20000000800 */
[--C-:B------:R-:W-:Y:S02]  /*17240*/  FFMA.FTZ R28, R39, c[0x0][0x23c], -R7.reuse ;  /* 0x00008f00271c7a23 */ /* 0x100fe40000010807 */
[----:B------:R-:W-:Y:S02]  /*17250*/  FFMA.FTZ R13, R35, c[0x0][0x23c], -R7 ;  /* 0x00008f00230d7a23 */ /* 0x000fe40000010807 */
[----:B------:R-:W-:Y:S06]  /*17260*/  FFMA.FTZ R243, R243, c[0x0][0x23c], -R137 ;  /* 0x00008f00f3f37a23 */ /* 0x000fec0000010889 */
[----:B------:R-:W-:Y:S01]  /*17270*/  MUFU.EX2 R243, R243 ;  /* 0x000000f300f37308 */ /* 0x000fe20000000800 */
[--C-:B-1----:R-:W-:Y:S09]  /*17280*/  FFMA.FTZ R8, R16, c[0x0][0x23c], -R7.reuse ;  /* 0x00008f0010087a23 */ /* 0x102ff20000010807 */
[----:B------:R1:W-:Y:S02]  /*17290*/  MUFU.EX2 R207, R8 ;  /* 0x0000000800cf7308 */ /* 0x0003e40000000800 */
[----:B-1----:R-:W-:Y:S08]  /*172a0*/  FFMA.FTZ R8, R22, c[0x0][0x23c], -R6 ;  /* 0x00008f0016087a23 */ /* 0x002ff00000010806 */
[----:B------:R1:W-:Y:S01]  /*172b0*/  MUFU.EX2 R22, R2 ;  /* 0x0000000200167308 */ /* 0x0003e20000000800 */
[--C-:B------:R-:W-:Y:S09]  /*172c0*/  FFMA.FTZ R6, R29, c[0x0][0x23c], -R7.reuse ;  /* 0x00008f001d067a23 */ /* 0x100ff20000010807 */
[----:B------:R-:W-:Y:S10]  /*172d0*/  MUFU.EX2 R50, R8 ;  /* 0x0000000800327308 */ /* 0x000ff40000000800 */
[----:B------:R3:W-:Y:S01]  /*172e0*/  MUFU.EX2 R14, R6 ;  /* 0x00000006000e7308 */ /* 0x0007e20000000800 */
[----:B-1----:R-:W1:Y:S01]  /*172f0*/  SHFL.BFLY PT, R2, R0, 0x1, 0x1f ;  /* 0x0c201f0000027f89 */ /* 0x002e6200000e0000 */
[----:B---3--:R-:W-:Y:S01]  /*17300*/  FFMA.FTZ R6, R30, c[0x0][0x23c], -R7 ;  /* 0x00008f001e067a23 */ /* 0x008fe20000010807 */
[----:B------:R-:W-:Y:S02]  /*17310*/  MOV R30, R67 ;  /* 0x00000043001e7202 */ /* 0x000fe40000000f00 */
[----:B-1----:R-:W-:Y:S01]  /*17320*/  FMNMX.FTZ R132, R0, R2, !PT ;  /* 0x0000000200847209 */ /* 0x002fe20007810000 */
[--C-:B------:R-:W-:Y:S04]  /*17330*/  FFMA.FTZ R0, R36, c[0x0][0x23c], -R137.reuse ;  /* 0x00008f0024007a23 */ /* 0x100fe80000010889 */
[----:B------:R1:W-:Y:S01]  /*17340*/  MUFU.EX2 R23, R6 ;  /* 0x0000000600177308 */ /* 0x0003e20000000800 */
[--C-:B------:R-:W-:Y:S01]  /*17350*/  FFMA.FTZ R2, R38, c[0x0][0x23c], -R137.reuse ;  /* 0x00008f0026027a23 */ /* 0x100fe20000010889 */
[----:B------:R-:W-:Y:S08]  /*17360*/  FSETP.NEU.FTZ.AND P0, PT, R132, -INF , PT ;  /* 0xff8000008400780b */ /* 0x000ff00003f1d000 */
[----:B------:R3:W-:Y:S10]  /*17370*/  MUFU.EX2 R205, R0 ;  /* 0x0000000000cd7308 */ /* 0x0007f40000000800 */
[----:B------:R-:W-:Y:S01]  /*17380*/  MUFU.EX2 R9, R2 ;  /* 0x0000000200097308 */ /* 0x000fe20000000800 */
[--C-:B-1----:R-:W-:Y:S09]  /*17390*/  FFMA.FTZ R6, R24, c[0x0][0x23c], -R137.reuse ;  /* 0x00008f0018067a23 */ /* 0x102ff20000010889 */
[----:B------:R-:W-:Y:S01]  /*173a0*/  MUFU.EX2 R204, R6 ;  /* 0x0000000600cc7308 */ /* 0x000fe20000000800 */
[----:B---3--:R-:W-:Y:S05]  /*173b0*/  FSEL R0, R132, RZ, P0 ;  /* 0x000000ff84007208 */ /* 0x008fea0000000000 */
[----:B------:R-:W-:Y:S02]  /*173c0*/  FADD.FTZ R8, -R0, R138 ;  /* 0x0000008a00087221 */ /* 0x000fe40000010100 */
[----:B------:R-:W-:Y:S02]  /*173d0*/  FMUL.FTZ R0, R4, c[0x0][0x23c] ;  /* 0x00008f0004007a20 */ /* 0x000fe40000410000 */
[----:B------:R-:W-:Y:S02]  /*173e0*/  FMUL.FTZ R138, R132, c[0x0][0x23c] ;  /* 0x00008f00848a7a20 */ /* 0x000fe40000410000 */
[----:B------:R1:W3:Y:S03]  /*173f0*/  MUFU.EX2 R2, R0 ;  /* 0x0000000000027308 */ /* 0x0002e60000000800 */
[----:B------:R-:W-:Y:S02]  /*17400*/  FSEL R138, R138, RZ, P0 ;  /* 0x000000ff8a8a7208 */ /* 0x000fe40000000000 */
[----:B------:R-:W-:Y:S01]  /*17410*/  PLOP3.LUT P0, PT, PT, PT, UP0, 0x80, 0x0 ;  /* 0x000000000000781c */ /* 0x000fe20003f0f008 */
[----:B-1----:R-:W-:Y:S02]  /*17420*/  FFMA.FTZ R0, R47, c[0x0][0x23c], -R137 ;  /* 0x00008f002f007a23 */ /* 0x002fe40000010889 */
[C---:B---3--:R-:W-:Y:S02]  /*17430*/  FMUL.FTZ R48, R2.reuse, R148 ;  /* 0x0000009402307220 */ /* 0x048fe40000410000 */
[----:B------:R1:W-:Y:S01]  /*17440*/  MUFU.EX2 R29, R0 ;  /* 0x00000000001d7308 */ /* 0x0003e20000000800 */
[C---:B------:R-:W-:Y:S02]  /*17450*/  FMUL.FTZ R49, R2.reuse, R149 ;  /* 0x0000009502317220 */ /* 0x040fe40000410000 */
[C---:B------:R-:W-:Y:S01]  /*17460*/  FMUL.FTZ R4, R2.reuse, R168 ;  /* 0x000000a802047220 */ /* 0x040fe20000410000 */
[----:B------:R-:W-:Y:S01]  /*17470*/  MOV R168, R30 ;  /* 0x0000001e00a87202 */ /* 0x000fe20000000f00 */
[C---:B------:R-:W-:Y:S02]  /*17480*/  FMUL.FTZ R16, R2.reuse, R164 ;  /* 0x000000a402107220 */ /* 0x040fe40000410000 */
[C---:B------:R-:W-:Y:S01]  /*17490*/  FMUL.FTZ R17, R2.reuse, R165 ;  /* 0x000000a502117220 */ /* 0x040fe20000410000 */
[----:B------:R-:W-:Y:S01]  /*174a0*/  MOV R165, R27 ;  /* 0x0000001b00a57202 */ /* 0x000fe20000000f00 */
[C---:B------:R-:W-:Y:S02]  /*174b0*/  FMUL.FTZ R20, R2.reuse, R160 ;  /* 0x000000a002147220 */ /* 0x040fe40000410000 */
[C---:B------:R-:W-:Y:S02]  /*174c0*/  FMUL.FTZ R21, R2.reuse, R161 ;  /* 0x000000a102157220 */ /* 0x040fe40000410000 */
[C---:B------:R-:W-:Y:S02]  /*174d0*/  FMUL.FTZ R32, R2.reuse, R156 ;  /* 0x0000009c02207220 */ /* 0x040fe40000410000 */
[C---:B------:R-:W-:Y:S02]  /*174e0*/  FMUL.FTZ R33, R2.reuse, R157 ;  /* 0x0000009d02217220 */ /* 0x040fe40000410000 */
[C---:B------:R-:W-:Y:S02]  /*174f0*/  FMUL.FTZ R36, R2.reuse, R152 ;  /* 0x0000009802247220 */ /* 0x040fe40000410000 */
[C---:B------:R-:W-:Y:S02]  /*17500*/  FMUL.FTZ R37, R2.reuse, R153 ;  /* 0x0000009902257220 */ /* 0x040fe40000410000 */
[C---:B------:R-:W-:Y:S01]  /*17510*/  FMUL.FTZ R52, R2.reuse, R144 ;  /* 0x0000009002347220 */ /* 0x040fe20000410000 */
[----:B------:R-:W-:Y:S01]  /*17520*/  F2FP.PACK_AB R144, R205, R204 ;  /* 0x000000cccd90723e */ /* 0x000fe200000000ff */
[----:B------:R-:W-:Y:S02]  /*17530*/  FMUL.FTZ R53, R2, R145 ;  /* 0x0000009102357220 */ /* 0x000fe40000410000 */
[--C-:B-1----:R-:W-:Y:S02]  /*17540*/  FFMA.FTZ R0, R44, c[0x0][0x23c], -R138.reuse ;  /* 0x00008f002c007a23 */ /* 0x102fe4000001088a */
[----:B------:R-:W-:Y:S01]  /*17550*/  FMUL.FTZ R64, R2, R140 ;  /* 0x0000008c02407220 */ /* 0x000fe20000410000 */
[----:B------:R-:W-:Y:S01]  /*17560*/  F2FP.PACK_AB R140, R206, R11 ;  /* 0x0000000bce8c723e */ /* 0x000fe200000000ff */
        /* <DEDUP_REMOVED lines=14> */
[----:B-1----:R-:W-:Y:S02]  /*17650*/  FFMA.FTZ R0, R42, c[0x0][0x23c], -R138 ;  /* 0x00008f002a007a23 */ /* 0x002fe4000001088a */
[C---:B------:R-:W-:Y:S02]  /*17660*/  FMUL.FTZ R113, R2.reuse, R113 ;  /* 0x0000007102717220 */ /* 0x040fe40000410000 */
[----:B------:R1:W3:Y:S01]  /*17670*/  MUFU.EX2 R15, R0 ;  /* 0x00000000000f7308 */ /* 0x0002e20000000800 */
[C---:B------:R-:W-:Y:S02]  /*17680*/  FMUL.FTZ R116, R2.reuse, R116 ;  /* 0x0000007402747220 */ /* 0x040fe40000410000 */
[C---:B------:R-:W-:Y:S02]  /*17690*/  FMUL.FTZ R117, R2.reuse, R117 ;  /* 0x0000007502757220 */ /* 0x040fe40000410000 */
[C---:B------:R-:W-:Y:S02]  /*176a0*/  FMUL.FTZ R128, R2.reuse, R128 ;  /* 0x0000008002807220 */ /* 0x040fe40000410000 */
[C---:B------:R-:W-:Y:S02]  /*176b0*/  FMUL.FTZ R129, R2.reuse, R129 ;  /* 0x0000008102817220 */ /* 0x040fe40000410000 */
[----:B------:R-:W-:Y:S02]  /*176c0*/  IMAD.MOV.U32 R161, RZ, RZ, R22 ;  /* 0x000000ffffa17224 */ /* 0x000fe400078e0016 */
[----:B------:R-:W-:Y:S02]  /*176d0*/  IMAD.MOV.U32 R164, RZ, RZ, R26 ;  /* 0x000000ffffa47224 */ /* 0x000fe400078e001a */
[----:B------:R-:W-:Y:S02]  /*176e0*/  IMAD.MOV.U32 R160, RZ, RZ, R23 ;  /* 0x000000ffffa07224 */ /* 0x000fe400078e0017 */
[----:B------:R-:W-:Y:S02]  /*176f0*/  IMAD.MOV.U32 R153, RZ, RZ, R50 ;  /* 0x000000ffff997224 */ /* 0x000fe400078e0032 */
[----:B-1----:R-:W-:Y:S02]  /*17700*/  FMUL.FTZ R0, R5, c[0x0][0x23c] ;  /* 0x00008f0005007a20 */ /* 0x002fe40000410000 */
[----:B------:R-:W-:Y:S02]  /*17710*/  FMUL.FTZ R5, R2, R169 ;  /* 0x000000a902057220 */ /* 0x000fe40000410000 */
[----:B---3--:R-:W-:Y:S02]  /*17720*/  IMAD.MOV.U32 R152, RZ, RZ, R15 ;  /* 0x000000ffff987224 */ /* 0x008fe400078e000f */
[----:B------:R-:W1:Y:S01]  /*17730*/  MUFU.EX2 R0, R0 ;  /* 0x0000000000007308 */ /* 0x000e620000000800 */
[----:B------:R-:W-:Y:S02]  /*17740*/  IMAD.MOV.U32 R15, RZ, RZ, R51 ;  /* 0x000000ffff0f7224 */ /* 0x000fe400078e0033 */
[----:B------:R-:W-:Y:S01]  /*17750*/  F2FP.PACK_AB R145, R152, R252 ;  /* 0x000000fc9891723e */ /* 0x000fe200000000ff */
[C---:B-1----:R-:W-:Y:S02]  /*17760*/  FMUL.FTZ R22, R0.reuse, R162 ;  /* 0x000000a200167220 */ /* 0x042fe40000410000 */
[----:B------:R-:W-:Y:S02]  /*17770*/  FMUL.FTZ R23, R0, R163 ;  /* 0x000000a300177220 */ /* 0x000fe40000410000 */
[----:B------:R-:W-:Y:S02]  /*17780*/  IMAD.MOV.U32 R163, RZ, RZ, R15 ;  /* 0x000000ffffa37224 */ /* 0x000fe400078e000f */
[----:B------:R-:W-:Y:S02]  /*17790*/  IMAD.MOV.U32 R15, RZ, RZ, R25 ;  /* 0x000000ffff0f7224 */ /* 0x000fe400078e0019 */
[----:B------:R-:W1:Y:S01]  /*177a0*/  LDSM.16.MT88.4 R24, [R213+0xc000] ;  /* 0x00c00000d518783b */ /* 0x000e620000004200 */
[----:B--2---:R-:W-:Y:S02]  /*177b0*/  FFMA.FTZ R157, R2, R18, R11 ;  /* 0x00000012029d7223 */ /* 0x004fe4000001000b */
[----:B------:R2:W3:Y:S01]  /*177c0*/  MUFU.EX2 R2, R3 ;  /* 0x0000000300027308 */ /* 0x0004e20000000800 */
[C---:B------:R-:W-:Y:S02]  /*177d0*/  FMUL.FTZ R50, R0.reuse, R150 ;  /* 0x0000009600327220 */ /* 0x040fe40000410000 */
[C---:B------:R-:W-:Y:S02]  /*177e0*/  FMUL.FTZ R51, R0.reuse, R151 ;  /* 0x0000009700337220 */ /* 0x040fe40000410000 */
[C---:B------:R-:W-:Y:S01]  /*177f0*/  FMUL.FTZ R18, R0.reuse, R166 ;  /* 0x000000a600127220 */ /* 0x040fe20000410000 */
[----:B------:R-:W-:Y:S01]  /*17800*/  LDSM.16.MT88.4 R148, [R215+0xc000] ;  /* 0x00c00000d794783b */ /* 0x000fe20000004200 */
[C---:B------:R-:W-:Y:S01]  /*17810*/  FMUL.FTZ R19, R0.reuse, R167 ;  /* 0x000000a700137220 */ /* 0x040fe20000410000 */
[----:B------:R-:W-:Y:S01]  /*17820*/  MOV R167, R29 ;  /* 0x0000001d00a77202 */ /* 0x000fe20000000f00 */
[C---:B------:R-:W-:Y:S02]  /*17830*/  FMUL.FTZ R34, R0.reuse, R158 ;  /* 0x0000009e00227220 */ /* 0x040fe40000410000 */
[----:B------:R-:W-:Y:S02]  /*17840*/  IMAD.MOV.U32 R158, RZ, RZ, R9 ;  /* 0x000000ffff9e7224 */ /* 0x000fe400078e0009 */
[C---:B------:R-:W-:Y:S02]  /*17850*/  FMUL.FTZ R35, R0.reuse, R159 ;  /* 0x0000009f00237220 */ /* 0x040fe40000410000 */
[----:B------:R-:W-:Y:S02]  /*17860*/  IMAD.MOV.U32 R159, RZ, RZ, R14 ;  /* 0x000000ffff9f7224 */ /* 0x000fe400078e000e */
[C---:B------:R-:W-:Y:S02]  /*17870*/  FMUL.FTZ R67, R0.reuse, R143 ;  /* 0x0000008f00437220 */ /* 0x040fe40000410000 */
[----:B------:R-:W-:Y:S01]  /*17880*/  FMUL.FTZ R70, R0, R70 ;  /* 0x0000004600467220 */ /* 0x000fe20000410000 */
[----:B------:R-:W-:Y:S01]  /*17890*/  F2FP.PACK_AB R143, R160, R159 ;  /* 0x0000009fa08f723e */ /* 0x000fe200000000ff */
[C---:B------:R-:W-:Y:S02]  /*178a0*/  FMUL.FTZ R71, R0.reuse, R71 ;  /* 0x0000004700477220 */ /* 0x040fe40000410000 */
[C---:B------:R-:W-:Y:S01]  /*178b0*/  FMUL.FTZ R82, R0.reuse, R82 ;  /* 0x0000005200527220 */ /* 0x040fe20000410000 */
[----:B--2---:R-:W2:Y:S01]  /*178c0*/  LDL.LU R3, [R1+0x3c] ;  /* 0x00003c0001037983 */ /* 0x004ea20000300800 */
        /* <DEDUP_REMOVED lines=12> */
[----:B------:R-:W-:Y:S01]  /*17990*/  MOV R170, R60 ;  /* 0x0000003c00aa7202 */ /* 0x000fe20000000f00 */
[C---:B------:R-:W-:Y:S02]  /*179a0*/  FMUL.FTZ R7, R0.reuse, R171 ;  /* 0x000000ab00077220 */ /* 0x040fe40000410000 */
[----:B------:R-:W-:Y:S02]  /*179b0*/  IMAD.MOV.U32 R29, RZ, RZ, R66 ;  /* 0x000000ffff1d7224 */ /* 0x000fe400078e0042 */
[C---:B------:R-:W-:Y:S01]  /*179c0*/  FMUL.FTZ R66, R0.reuse, R142 ;  /* 0x0000008e00427220 */ /* 0x040fe20000410000 */
[----:B------:R-:W-:Y:S01]  /*179d0*/  F2FP.PACK_AB R142, R161, R153 ;  /* 0x00000099a18e723e */ /* 0x000fe200000000ff */
[----:B------:R-:W-:Y:S01]  /*179e0*/  IMAD.MOV.U32 R9, RZ, RZ, R55 ;  /* 0x000000ffff097224 */ /* 0x000fe200078e0037 */
[----:B------:R-:W-:Y:S01]  /*179f0*/  MUFU.EX2 R170, R170 ;  /* 0x000000aa00aa7308 */ /* 0x000fe20000000800 */
[C---:B------:R-:W-:Y:S02]  /*17a00*/  FMUL.FTZ R55, R0.reuse, R147 ;  /* 0x0000009300377220 */ /* 0x040fe40000410000 */
[----:B------:R-:W-:Y:S02]  /*17a10*/  IMAD.MOV.U32 R14, RZ, RZ, R54 ;  /* 0x000000ffff0e7224 */ /* 0x000fe400078e0036 */
[-C--:B-1----:R-:W-:Y:S01]  /*17a20*/  HMMA.16816.F32 R4, R140, R24.reuse, R4 ;  /* 0x000000188c04723c */ /* 0x082fe20000001804 */
[C---:B------:R-:W-:Y:S01]  /*17a30*/  FMUL.FTZ R54, R0.reuse, R146 ;  /* 0x0000009200367220 */ /* 0x040fe20000410000 */
[----:B------:R-:W-:Y:S01]  /*17a40*/  F2FP.PACK_AB R146, R167, R158 ;  /* 0x0000009ea792723e */ /* 0x000fe200000000ff */
[C---:B------:R-:W-:Y:S02]  /*17a50*/  FMUL.FTZ R38, R0.reuse, R154 ;  /* 0x0000009a00267220 */ /* 0x040fe40000410000 */
[C---:B------:R-:W-:Y:S02]  /*17a60*/  FMUL.FTZ R39, R0.reuse, R155 ;  /* 0x0000009b00277220 */ /* 0x040fe40000410000 */
[C---:B------:R-:W-:Y:S02]  /*17a70*/  FMUL.FTZ R130, R0.reuse, R130 ;  /* 0x0000008200827220 */ /* 0x040fe40000410000 */
[----:B------:R-:W-:Y:S03]  /*17a80*/  FMUL.FTZ R131, R0, R131 ;  /* 0x0000008300837220 */ /* 0x000fe60000410000 */
[----:B------:R-:W-:Y:S02]  /*17a90*/  IMAD.MOV.U32 R166, RZ, RZ, R212 ;  /* 0x000000ffffa67224 */ /* 0x000fe400078e00d4 */
[----:B------:R-:W-:Y:S02]  /*17aa0*/  IMAD.MOV.U32 R171, RZ, RZ, R9 ;  /* 0x000000ffffab7224 */ /* 0x000fe400078e0009 */
[C---:B---3--:R-:W-:Y:S02]  /*17ab0*/  FMUL.FTZ R9, R2.reuse, R173 ;  /* 0x000000ad02097220 */ /* 0x048fe40000410000 */
[----:B------:R-:W-:Y:S02]  /*17ac0*/  IMAD.MOV.U32 R169, RZ, RZ, R29 ;  /* 0x000000ffffa97224 */ /* 0x000fe400078e001d */
[C---:B------:R-:W-:Y:S02]  /*17ad0*/  FMUL.FTZ R29, R2.reuse, R189 ;  /* 0x000000bd021d7220 */ /* 0x040fe40000410000 */
[C---:B------:R-:W-:Y:S02]  /*17ae0*/  FMUL.FTZ R44, R2.reuse, R196 ;  /* 0x000000c4022c7220 */ /* 0x040fe40000410000 */
[----:B------:R-:W-:Y:S02]  /*17af0*/  IMAD.MOV.U32 R155, RZ, RZ, R63 ;  /* 0x000000ffff9b7224 */ /* 0x000fe400078e003f */
[----:B------:R-:W-:Y:S02]  /*17b00*/  IMAD.MOV.U32 R154, RZ, RZ, R62 ;  /* 0x000000ffff9a7224 */ /* 0x000fe400078e003e */
[C---:B------:R-:W-:Y:S02]  /*17b10*/  FMUL.FTZ R60, R2.reuse, R200 ;  /* 0x000000c8023c7220 */ /* 0x040fe40000410000 */
        /* <DEDUP_REMOVED lines=19> */
[----:B--2---:R-:W-:Y:S02]  /*17c50*/  FFMA.FTZ R156, R0, R3, R10 ;  /* 0x00000003009c7223 */ /* 0x004fe4000001000a */
[----:B------:R-:W-:Y:S02]  /*17c60*/  FFMA.FTZ R3, R56, c[0x0][0x23c], -R138 ;  /* 0x00008f0038037a23 */ /* 0x000fe4000001088a */
        /* <DEDUP_REMOVED lines=8> */
[----:B------:R-:W1:Y:S01]  /*17cf0*/  MUFU.EX2 R212, R3 ;  /* 0x0000000300d47308 */ /* 0x000e620000000800 */
[C---:B--2---:R-:W-:Y:S02]  /*17d00*/  FMUL.FTZ R10, R0.reuse, R174 ;  /* 0x000000ae000a7220 */ /* 0x044fe40000410000 */
[----:B------:R-:W-:Y:S02]  /*17d10*/  FMUL.FTZ R11, R0, R175 ;  /* 0x000000af000b7220 */ /* 0x000fe40000410000 */
[----:B------:R-:W-:Y:S02]  /*17d20*/  IMAD.MOV.U32 R175, RZ, RZ, R12 ;  /* 0x000000ffffaf7224 */ /* 0x000fe400078e000c */
[----:B------:R-:W-:Y:S02]  /*17d30*/  FMUL.FTZ R12, R2, R180 ;  /* 0x000000b4020c7220 */ /* 0x000fe40000410000 */
[----:B------:R-:W-:Y:S02]  /*17d40*/  IMAD.MOV.U32 R180, RZ, RZ, R41 ;  /* 0x000000ffffb47224 */ /* 0x000fe400078e0029 */
[C---:B------:R-:W-:Y:S02]  /*17d50*/  FMUL.FTZ R30, R0.reuse, R190 ;  /* 0x000000be001e7220 */ /* 0x040fe40000410000 */
[C---:B------:R-:W-:Y:S02]  /*17d60*/  FMUL.FTZ R31, R0.reuse, R191 ;  /* 0x000000bf001f7220 */ /* 0x040fe40000410000 */
[C---:B------:R-:W-:Y:S01]  /*17d70*/  FMUL.FTZ R46, R0.reuse, R198 ;  /* 0x000000c6002e7220 */ /* 0x040fe20000410000 */
[----:B------:R-:W-:Y:S01]  /*17d80*/  MUFU.EX2 R180, R180 ;  /* 0x000000b400b47308 */ /* 0x000fe20000000800 */
[----:B------:R-:W-:Y:S02]  /*17d90*/  FMUL.FTZ R47, R0, R199 ;  /* 0x000000c7002f7220 */ /* 0x000fe40000410000 */
[----:B------:R-:W-:Y:S01]  /*17da0*/  IMAD.MOV.U32 R174, RZ, RZ, R45 ;  /* 0x000000ffffae7224 */ /* 0x000fe200078e002d */
[----:B-1----:R-:W-:Y:S01]  /*17db0*/  F2FP.PACK_AB R147, R212, R162 ;  /* 0x000000a2d493723e */ /* 0x002fe200000000ff */
[----:B------:R-:W-:Y:S02]  /*17dc0*/  FMUL.FTZ R45, R2, R197 ;  /* 0x000000c5022d7220 */ /* 0x000fe40000410000 */
[C---:B------:R-:W-:Y:S02]  /*17dd0*/  FMUL.FTZ R62, R0.reuse, R202 ;  /* 0x000000ca003e7220 */ /* 0x040fe40000410000 */
[----:B------:R-:W-:Y:S01]  /*17de0*/  FMUL.FTZ R63, R0, R203 ;  /* 0x000000cb003f7220 */ /* 0x000fe20000410000 */
[----:B------:R-:W-:Y:S01]  /*17df0*/  MUFU.EX2 R174, R174 ;  /* 0x000000ae00ae7308 */ /* 0x000fe20000000800 */
[C---:B------:R-:W-:Y:S01]  /*17e00*/  HMMA.16816.F32 R8, R144.reuse, R24, R8 ;  /* 0x000000189008723c */ /* 0x040fe20000001808 */
[----:B------:R-:W-:Y:S02]  /*17e10*/  IMAD.MOV.U32 R3, RZ, RZ, R13 ;  /* 0x000000ffff037224 */ /* 0x000fe400078e000d */
[----:B------:R-:W-:Y:S02]  /*17e20*/  FMUL.FTZ R13, R2, R181 ;  /* 0x000000b5020d7220 */ /* 0x000fe40000410000 */
[----:B------:R-:W-:Y:S01]  /*17e30*/  IMAD.MOV.U32 R181, RZ, RZ, R14 ;  /* 0x000000ffffb57224 */ /* 0x000fe200078e000e */
[----:B------:R-:W-:Y:S01]  /*17e40*/  MOV R190, R3 ;  /* 0x0000000300be7202 */ /* 0x000fe20000000f00 */
[C---:B------:R-:W-:Y:S02]  /*17e50*/  FMUL.FTZ R14, R0.reuse, R182 ;  /* 0x000000b6000e7220 */ /* 0x040fe40000410000 */
[----:B------:R-:W-:Y:S01]  /*17e60*/  IMAD.MOV.U32 R182, RZ, RZ, R15 ;  /* 0x000000ffffb67224 */ /* 0x000fe200078e000f */
[----:B------:R-:W-:Y:S02]  /*17e70*/  MUFU.EX2 R200, R190 ;  /* 0x000000be00c87308 */ /* 0x000fe40000000800 */
[----:B------:R-:W-:Y:S02]  /*17e80*/  FMUL.FTZ R15, R0, R183 ;  /* 0x000000b7000f7220 */ /* 0x000fe40000410000 */
[----:B------:R-:W-:Y:S02]  /*17e90*/  IMAD.MOV.U32 R183, RZ, RZ, R40 ;  /* 0x000000ffffb77224 */ /* 0x000fe400078e0028 */
[C---:B------:R-:W-:Y:S02]  /*17ea0*/  FMUL.FTZ R25, R2.reuse, R177 ;  /* 0x000000b102197220 */ /* 0x040fe40000410000 */
[----:B------:R-:W-:Y:S01]  /*17eb0*/  IMAD.MOV.U32 R177, RZ, RZ, R58 ;  /* 0x000000ffffb17224 */ /* 0x000fe200078e003a */
[-C--:B------:R-:W-:Y:S01]  /*17ec0*/  HMMA.16816.F32 R12, R144, R26.reuse, R12 ;  /* 0x0000001a900c723c */ /* 0x080fe2000000180c */
[C---:B------:R-:W-:Y:S01]  /*17ed0*/  FMUL.FTZ R24, R2.reuse, R176 ;  /* 0x000000b002187220 */ /* 0x040fe20000410000 */
[----:B------:R-:W-:Y:S01]  /*17ee0*/  MOV R176, R28 ;  /* 0x0000001c00b07202 */ /* 0x000fe20000000f00 */
[----:B------:R-:W-:Y:S02]  /*17ef0*/  FMUL.FTZ R28, R2, R188 ;  /* 0x000000bc021c7220 */ /* 0x000fe40000410000 */
[C---:B------:R-:W-:Y:S01]  /*17f00*/  FMUL.FTZ R74, R0.reuse, R74 ;  /* 0x0000004a004a7220 */ /* 0x040fe20000410000 */
[----:B------:R-:W-:Y:S01]  /*17f10*/  MUFU.EX2 R177, R177 ;  /* 0x000000b100b17308 */ /* 0x000fe20000000800 */
[C---:B------:R-:W-:Y:S01]  /*17f20*/  FMUL.FTZ R75, R0.reuse, R75 ;  /* 0x0000004b004b7220 */ /* 0x040fe20000410000 */
[C---:B------:R-:W-:Y:S01]  /*17f30*/  HMMA.16816.F32 R16, R140.reuse, R26, R16 ;  /* 0x0000001a8c10723c */ /* 0x040fe20000001810 */
[C---:B------:R-:W-:Y:S03]  /*17f40*/  FMUL.FTZ R78, R0.reuse, R78 ;  /* 0x0000004e004e7220 */ /* 0x040fe60000410000 */
[C---:B------:R-:W-:Y:S02]  /*17f50*/  FMUL.FTZ R79, R0.reuse, R79 ;  /* 0x0000004f004f7220 */ /* 0x040fe40000410000 */
[C---:B------:R-:W-:Y:S02]  /*17f60*/  FMUL.FTZ R90, R0.reuse, R90 ;  /* 0x0000005a005a7220 */ /* 0x040fe40000410000 */
[C---:B------:R-:W-:Y:S04]  /*17f70*/  FMUL.FTZ R26, R0.reuse, R178 ;  /* 0x000000b2001a7220 */ /* 0x040fe80000410000 */
[----:B------:R-:W-:Y:S02]  /*17f80*/  IMAD.MOV.U32 R178, RZ, RZ, R43 ;  /* 0x000000ffffb27224 */ /* 0x000fe400078e002b */
[----:B------:R-:W1:Y:S01]  /*17f90*/  LDSM.16.MT88.4 R40, [R214+0xc000] ;  /* 0x00c00000d628783b */ /* 0x000e620000004200 */
[C---:B------:R-:W-:Y:S01]  /*17fa0*/  FMUL.FTZ R27, R0.reuse, R179 ;  /* 0x000000b3001b7220 */ /* 0x040fe20000410000 */
[----:B------:R-:W-:Y:S01]  /*17fb0*/  MOV R179, R59 ;  /* 0x0000003b00b37202 */ /* 0x000fe20000000f00 */
[C---:B------:R-:W-:Y:S01]  /*17fc0*/  FMUL.FTZ R91, R0.reuse, R91 ;  /* 0x0000005b005b7220 */ /* 0x040fe20000410000 */
[----:B------:R-:W-:Y:S01]  /*17fd0*/  MUFU.EX2 R178, R178 ;  /* 0x000000b200b27308 */ /* 0x000fe20000000800 */
[C---:B------:R-:W-:Y:S02]  /*17fe0*/  FMUL.FTZ R94, R0.reuse, R94 ;  /* 0x0000005e005e7220 */ /* 0x040fe40000410000 */
[C---:B------:R-:W-:Y:S01]  /*17ff0*/  FMUL.FTZ R95, R0.reuse, R95 ;  /* 0x0000005f005f7220 */ /* 0x040fe20000410000 */
[----:B------:R-:W2:Y:S01]  /*18000*/  LDSM.16.MT88.4 R56, [R216+0xc000] ;  /* 0x00c00000d838783b */ /* 0x000ea20000004200 */
[C---:B------:R-:W-:Y:S02]  /*18010*/  FMUL.FTZ R106, R0.reuse, R106 ;  /* 0x0000006a006a7220 */ /* 0x040fe40000410000 */
[C---:B------:R-:W-:Y:S02]  /*18020*/  FMUL.FTZ R107, R0.reuse, R107 ;  /* 0x0000006b006b7220 */ /* 0x040fe40000410000 */
[C---:B------:R-:W-:Y:S01]  /*18030*/  FMUL.FTZ R110, R0.reuse, R110 ;  /* 0x0000006e006e7220 */ /* 0x040fe20000410000 */
[----:B------:R-:W-:Y:S01]  /*18040*/  MUFU.EX2 R179, R179 ;  /* 0x000000b300b37308 */ /* 0x000fe20000000800 */
[C---:B------:R-:W-:Y:S02]  /*18050*/  FMUL.FTZ R111, R0.reuse, R111 ;  /* 0x0000006f006f7220 */ /* 0x040fe40000410000 */
[C---:B------:R-:W-:Y:S02]  /*18060*/  FMUL.FTZ R122, R0.reuse, R122 ;  /* 0x0000007a007a7220 */ /* 0x040fe40000410000 */
[----:B------:R-:W-:Y:S02]  /*18070*/  FMUL.FTZ R123, R0, R123 ;  /* 0x0000007b007b7220 */ /* 0x000fe40000410000 */
[----:B------:R-:W-:Y:S02]  /*18080*/  FFMA.FTZ R3, R248, c[0x0][0x23c], -R137 ;  /* 0x00008f00f8037a23 */ /* 0x000fe40000010889 */
[C---:B------:R-:W-:Y:S01]  /*18090*/  FMUL.FTZ R126, R0.reuse, R126 ;  /* 0x0000007e007e7220 */ /* 0x040fe20000410000 */
[----:B------:R-:W-:Y:S01]  /*180a0*/  MUFU.EX2 R248, R224 ;  /* 0x000000e000f87308 */ /* 0x000fe20000000800 */
[----:B------:R-:W-:Y:S02]  /*180b0*/  FMUL.FTZ R127, R0, R127 ;  /* 0x0000007f007f7220 */ /* 0x000fe40000410000 */
[----:B------:R-:W-:Y:S02]  /*180c0*/  IMAD.MOV.U32 R198, RZ, RZ, R171 ;  /* 0x000000ffffc67224 */ /* 0x000fe400078e00ab */
[----:B------:R-:W-:Y:S02]  /*180d0*/  IMAD.MOV.U32 R189, RZ, RZ, R175 ;  /* 0x000000ffffbd7224 */ /* 0x000fe400078e00af */
[----:B------:R-:W-:Y:S02]  /*180e0*/  IMAD.MOV.U32 R196, RZ, RZ, R176 ;  /* 0x000000ffffc47224 */ /* 0x000fe400078e00b0 */
[----:B------:R-:W-:Y:S01]  /*180f0*/  IMAD.MOV.U32 R191, RZ, RZ, R168 ;  /* 0x000000ffffbf7224 */ /* 0x000fe200078e00a8 */
[----:B------:R3:W-:Y:S01]  /*18100*/  MUFU.EX2 R171, R3 ;  /* 0x0000000300ab7308 */ /* 0x0007e20000000800 */
[----:B------:R-:W-:Y:S02]  /*18110*/  IMAD.MOV.U32 R197, RZ, RZ, R181 ;  /* 0x000000ffffc57224 */ /* 0x000fe400078e00b5 */
[----:B------:R-:W-:Y:S02]  /*18120*/  IMAD.MOV.U32 R181, RZ, RZ, R153 ;  /* 0x000000ffffb57224 */ /* 0x000fe400078e0099 */
[----:B------:R-:W-:Y:S01]  /*18130*/  FFMA.FTZ R153, R245, c[0x0][0x23c], -R137 ;  /* 0x00008f00f5997a23 */ /* 0x000fe20000010889 */
[-C--:B-1----:R-:W-:Y:S01]  /*18140*/  HMMA.16816.F32 R20, R140, R40.reuse, R20 ;  /* 0x000000288c14723c */ /* 0x082fe20000001814 */
[----:B------:R-:W-:Y:S02]  /*18150*/  IMAD.MOV.U32 R199, RZ, RZ, R197 ;  /* 0x000000ffffc77224 */ /* 0x000fe400078e00c5 */
[----:B------:R-:W-:Y:S01]  /*18160*/  IMAD.MOV.U32 R197, RZ, RZ, R155 ;  /* 0x000000ffffc57224 */ /* 0x000fe200078e009b */
[----:B------:R-:W-:Y:S01]  /*18170*/  MUFU.EX2 R201, R153 ;  /* 0x0000009900c97308 */ /* 0x000fe20000000800 */
[----:B------:R-:W-:Y:S02]  /*18180*/  IMAD.MOV.U32 R188, RZ, RZ, R182 ;  /* 0x000000ffffbc7224 */ /* 0x000fe400078e00b6 */
[----:B------:R-:W-:Y:S01]  /*18190*/  IMAD.MOV.U32 R182, RZ, RZ, R152 ;  /* 0x000000ffffb67224 */ /* 0x000fe200078e0098 */
[C---:B------:R-:W-:Y:S01]  /*181a0*/  HMMA.16816.F32 R24, R144.reuse, R40, R24 ;  /* 0x000000289018723c */ /* 0x040fe20000001818 */
[--C-:B------:R-:W-:Y:S05]  /*181b0*/  FFMA.FTZ R152, R249, c[0x0][0x23c], -R137.reuse ;  /* 0x00008f00f9987a23 */ /* 0x100fea0000010889 */
[----:B------:R-:W-:Y:S01]  /*181c0*/  MUFU.EX2 R249, R223 ;  /* 0x000000df00f97308 */ /* 0x000fe20000000800 */
[C---:B------:R-:W-:Y:S01]  /*181d0*/  FMUL.FTZ R40, R2.reuse, R184 ;  /* 0x000000b802287220 */ /* 0x040fe20000410000 */
[-C--:B------:R-:W-:Y:S01]  /*181e0*/  HMMA.16816.F32 R28, R144, R42.reuse, R28 ;  /* 0x0000002a901c723c */ /* 0x080fe2000000181c */
[----:B------:R-:W-:Y:S03]  /*181f0*/  FMUL.FTZ R41, R2, R185 ;  /* 0x000000b902297220 */ /* 0x000fe60000410000 */
[----:B---3--:R-:W-:Y:S01]  /*18200*/  FFMA.FTZ R3, R251, c[0x0][0x23c], -R137 ;  /* 0x00008f00fb037a23 */ /* 0x008fe20000010889 */
[----:B------:R-:W-:Y:S03]  /*18210*/  MOV R184, R169 ;  /* 0x000000a900b87202 */ /* 0x000fe60000000f00 */
[C---:B------:R-:W-:Y:S01]  /*18220*/  HMMA.16816.F32 R32, R140.reuse, R42, R32 ;  /* 0x0000002a8c20723c */ /* 0x040fe20000001820 */
[----:B------:R-:W-:Y:S06]  /*18230*/  MUFU.EX2 R251, R220 ;  /* 0x000000dc00fb7308 */ /* 0x000fec0000000800 */
[C---:B------:R-:W-:Y:S01]  /*18240*/  FMUL.FTZ R42, R0.reuse, R186 ;  /* 0x000000ba002a7220 */ /* 0x040fe20000410000 */
[-C--:B--2---:R-:W-:Y:S01]  /*18250*/  HMMA.16816.F32 R36, R140, R56.reuse, R36 ;  /* 0x000000388c24723c */ /* 0x084fe20000001824 */
[----:B------:R-:W-:Y:S02]  /*18260*/  FMUL.FTZ R43, R0, R187 ;  /* 0x000000bb002b7220 */ /* 0x000fe40000410000 */
[----:B------:R-:W-:Y:S01]  /*18270*/  MUFU.EX2 R245, R164 ;  /* 0x000000a400f57308 */ /* 0x000fe20000000800 */
[----:B------:R-:W-:Y:S04]  /*18280*/  IMAD.MOV.U32 R187, RZ, RZ, R163 ;  /* 0x000000ffffbb7224 */ /* 0x000fe800078e00a3 */
[C---:B------:R-:W-:Y:S05]  /*18290*/  HMMA.16816.F32 R40, R144.reuse, R56, R40 ;  /* 0x000000389028723c */ /* 0x040fea0000001828 */
[----:B------:R1:W-:Y:S02]  /*182a0*/  MUFU.EX2 R175, R3 ;  /* 0x0000000300af7308 */ /* 0x0003e40000000800 */
[C---:B------:R-:W-:Y:S01]  /*182b0*/  FMUL.FTZ R56, R2.reuse, R192 ;  /* 0x000000c002387220 */ /* 0x040fe20000410000 */
[-C--:B------:R-:W-:Y:S01]  /*182c0*/  HMMA.16816.F32 R44, R144, R58.reuse, R44 ;  /* 0x0000003a902c723c */ /* 0x080fe2000000182c */
[----:B------:R-:W-:Y:S03]  /*182d0*/  IMAD.MOV.U32 R192, RZ, RZ, R183 ;  /* 0x000000ffffc07224 */ /* 0x000fe600078e00b7 */
[----:B------:R-:W-:Y:S01]  /*182e0*/  FMUL.FTZ R57, R2, R193 ;  /* 0x000000c102397220 */ /* 0x000fe20000410000 */
[----:B------:R-:W-:Y:S01]  /*182f0*/  MOV R193, R154 ;  /* 0x0000009a00c17202 */ /* 0x000fe20000000f00 */
[----:B------:R-:W-:Y:S01]  /*18300*/  FADD.FTZ R154, R206, R157 ;  /* 0x0000009dce9a7221 */ /* 0x000fe20000010000 */
[----:B------:R-:W-:Y:S01]  /*18310*/  MUFU.EX2 R197, R197 ;  /* 0x000000c500c57308 */ /* 0x000fe20000000800 */
[C---:B------:R-:W-:Y:S07]  /*18320*/  HMMA.16816.F32 R48, R140.reuse, R58, R48 ;  /* 0x0000003a8c30723c */ /* 0x040fee0000001830 */
[C---:B------:R-:W-:Y:S01]  /*18330*/  FMUL.FTZ R58, R0.reuse, R194 ;  /* 0x000000c2003a7220 */ /* 0x040fe20000410000 */
[-C--:B------:R-:W-:Y:S01]  /*18340*/  HMMA.16816.F32 R52, R140, R148.reuse, R52 ;  /* 0x000000948c34723c */ /* 0x080fe20000001834 */
[----:B------:R-:W-:Y:S01]  /*18350*/  FMUL.FTZ R59, R0, R195 ;  /* 0x000000c3003b7220 */ /* 0x000fe20000410000 */
[----:B------:R-:W-:Y:S02]  /*18360*/  MUFU.EX2 R194, R193 ;  /* 0x000000c100c27308 */ /* 0x000fe40000000800 */
[--C-:B-1----:R-:W-:Y:S04]  /*18370*/  FFMA.FTZ R3, R250, c[0x0][0x23c], -R137.reuse ;  /* 0x00008f00fa037a23 */ /* 0x102fe80000010889 */
[C---:B------:R-:W-:Y:S04]  /*18380*/  HMMA.16816.F32 R56, R144.reuse, R148, R56 ;  /* 0x000000949038723c */ /* 0x040fe80000001838 */
[----:B------:R-:W-:Y:S04]  /*18390*/  MUFU.EX2 R250, R221 ;  /* 0x000000dd00fa7308 */ /* 0x000fe80000000800 */
[-C--:B------:R-:W-:Y:S06]  /*183a0*/  HMMA.16816.F32 R60, R144, R150.reuse, R60 ;  /* 0x00000096903c723c */ /* 0x080fec000000183c */
[----:B------:R1:W-:Y:S02]  /*183b0*/  MUFU.EX2 R176, R3 ;  /* 0x0000000300b07308 */ /* 0x0003e40000000800 */
[C---:B------:R-:W-:Y:S01]  /*183c0*/  HMMA.16816.F32 R64, R140.reuse, R150, R64 ;  /* 0x000000968c40723c */ /* 0x040fe20000001840 */
[----:B------:R-:W2:Y:S07]  /*183d0*/  LDSM.16.MT88.4 R148, [R213+0xe000] ;  /* 0x00e00000d594783b */ /* 0x000eae0000004200 */
[----:B------:R-:W-:Y:S10]  /*183e0*/  MUFU.EX2 R193, R192 ;  /* 0x000000c000c17308 */ /* 0x000ff40000000800 */
[----:B------:R-:W-:Y:S01]  /*183f0*/  MUFU.EX2 R192, R152 ;  /* 0x0000009800c07308 */ /* 0x000fe20000000800 */
[--C-:B-1----:R-:W-:Y:S02]  /*18400*/  FFMA.FTZ R3, R242, c[0x0][0x23c], -R137.reuse ;  /* 0x00008f00f2037a23 */ /* 0x102fe40000010889 */
[--C-:B------:R-:W-:Y:S07]  /*18410*/  FFMA.FTZ R242, R241, c[0x0][0x23c], -R137.reuse ;  /* 0x00008f00f1f27a23 */ /* 0x100fee0000010889 */
[----:B------:R1:W-:Y:S10]  /*18420*/  MUFU.EX2 R186, R3 ;  /* 0x0000000300ba7308 */ /* 0x0003f40000000800 */
[----:B------:R-:W-:Y:S01]  /*18430*/  MUFU.EX2 R196, R196 ;  /* 0x000000c400c47308 */ /* 0x000fe20000000800 */
[-C--:B--2---:R-:W-:Y:S09]  /*18440*/  HMMA.16816.F32 R68, R140, R148.reuse, R68 ;  /* 0x000000948c44723c */ /* 0x084ff20000001844 */
[----:B------:R-:W-:Y:S01]  /*18450*/  MUFU.EX2 R188, R188 ;  /* 0x000000bc00bc7308 */ /* 0x000fe20000000800 */
[C---:B------:R-:W-:Y:S02]  /*18460*/  HMMA.16816.F32 R72, R144.reuse, R148, R72 ;  /* 0x000000949048723c */ /* 0x040fe40000001848 */
[--C-:B-1----:R-:W-:Y:S06]  /*18470*/  FFMA.FTZ R3, R209, c[0x0][0x23c], -R138.reuse ;  /* 0x00008f00d1037a23 */ /* 0x102fec000001088a */
[-C--:B------:R-:W-:Y:S01]  /*18480*/  HMMA.16816.F32 R76, R144, R150.reuse, R76 ;  /* 0x00000096904c723c */ /* 0x080fe2000000184c */
[----:B------:R1:W-:Y:S07]  /*18490*/  MUFU.EX2 R169, R3 ;  /* 0x0000000300a97308 */ /* 0x0003ee0000000800 */
[C---:B------:R-:W-:Y:S01]  /*184a0*/  HMMA.16816.F32 R80, R140.reuse, R150, R80 ;  /* 0x000000968c50723c */ /* 0x040fe20000001850 */
[----:B------:R-:W2:Y:S02]  /*184b0*/  LDSM.16.MT88.4 R148, [R214+0xe000] ;  /* 0x00e00000d694783b */ /* 0x000ea40000004200 */
[----:B------:R-:W-:Y:S10]  /*184c0*/  MUFU.EX2 R199, R199 ;  /* 0x000000c700c77308 */ /* 0x000ff40000000800 */
[----:B------:R-:W-:Y:S01]  /*184d0*/  MUFU.EX2 R189, R189 ;  /* 0x000000bd00bd7308 */ /* 0x000fe20000000800 */
[--C-:B-1----:R-:W-:Y:S09]  /*184e0*/  FFMA.FTZ R3, R210, c[0x0][0x23c], -R138.reuse ;  /* 0x00008f00d2037a23 */ /* 0x102ff2000001088a */
[----:B------:R1:W-:Y:S10]  /*184f0*/  MUFU.EX2 R163, R3 ;  /* 0x0000000300a37308 */ /* 0x0003f40000000800 */
[----:B------:R-:W-:Y:S01]  /*18500*/  MUFU.EX2 R242, R242 ;  /* 0x000000f200f27308 */ /* 0x000fe20000000800 */
[-C--:B--2---:R-:W-:Y:S01]  /*18510*/  HMMA.16816.F32 R84, R140, R148.reuse, R84 ;  /* 0x000000948c54723c */ /* 0x084fe20000001854 */
[--C-:B-1----:R-:W-:Y:S07]  /*18520*/  FFMA.FTZ R3, R208, c[0x0][0x23c], -R138.reuse ;  /* 0x00008f00d0037a23 */ /* 0x102fee000001088a */
[C---:B------:R-:W-:Y:S01]  /*18530*/  HMMA.16816.F32 R88, R144.reuse, R148, R88 ;  /* 0x000000949058723c */ /* 0x040fe20000001858 */
[----:B------:R1:W-:Y:S07]  /*18540*/  MUFU.EX2 R168, R3 ;  /* 0x0000000300a87308 */ /* 0x0003ee0000000800 */
[-C--:B------:R-:W-:Y:S08]  /*18550*/  HMMA.16816.F32 R92, R144, R150.reuse, R92 ;  /* 0x00000096905c723c */ /* 0x080ff0000000185c */
[C---:B------:R-:W-:Y:S01]  /*18560*/  HMMA.16816.F32 R96, R140.reuse, R150, R96 ;  /* 0x000000968c60723c */ /* 0x040fe20000001860 */
[----:B------:R-:W2:Y:S03]  /*18570*/  LDSM.16.MT88.4 R148, [R216+0xe000] ;  /* 0x00e00000d894783b */ /* 0x000ea60000004200 */
[----:B-1----:R-:W-:Y:S02]  /*18580*/  FFMA.FTZ R3, R139, c[0x0][0x23c], -R138 ;  /* 0x00008f008b037a23 */ /* 0x002fe4000001088a */
[--C-:B------:R-:W-:Y:S02]  /*18590*/  FFMA.FTZ R139, R247, c[0x0][0x23c], -R137.reuse ;  /* 0x00008f00f78b7a23 */ /* 0x100fe40000010889 */
[----:B------:R-:W-:Y:S10]  /*185a0*/  MUFU.EX2 R247, R165 ;  /* 0x000000a500f77308 */ /* 0x000ff40000000800 */
[----:B------:R1:W-:Y:S10]  /*185b0*/  MUFU.EX2 R185, R3 ;  /* 0x0000000300b97308 */ /* 0x0003f40000000800 */
[----:B------:R3:W-:Y:S01]  /*185c0*/  MUFU.EX2 R195, R139 ;  /* 0x0000008b00c37308 */ /* 0x0007e20000000800 */
[-C--:B--2---:R-:W-:Y:S08]  /*185d0*/  HMMA.16816.F32 R100, R140, R148.reuse, R100 ;  /* 0x000000948c64723c */ /* 0x084ff00000001864 */
[C---:B------:R-:W-:Y:S01]  /*185e0*/  HMMA.16816.F32 R104, R144.reuse, R148, R104 ;  /* 0x000000949068723c */ /* 0x040fe20000001868 */
[--C-:B-1----:R-:W-:Y:S03]  /*185f0*/  FFMA.FTZ R3, R246, c[0x0][0x23c], -R137.reuse ;  /* 0x00008f00f6037a23 */ /* 0x102fe60000010889 */
[--C-:B------:R-:W-:Y:S01]  /*18600*/  FFMA.FTZ R246, R244, c[0x0][0x23c], -R137.reuse ;  /* 0x00008f00f4f67a23 */ /* 0x100fe20000010889 */
[----:B------:R1:W-:Y:S01]  /*18610*/  MUFU.EX2 R190, R3 ;  /* 0x0000000300be7308 */ /* 0x0003e20000000800 */
[----:B------:R-:W-:Y:S02]  /*18620*/  FFMA.FTZ R137, R211, c[0x0][0x23c], -R137 ;  /* 0x00008f00d3897a23 */ /* 0x000fe40000010889 */
[-C--:B------:R-:W-:Y:S01]  /*18630*/  HMMA.16816.F32 R108, R144, R150.reuse, R108 ;  /* 0x00000096906c723c */ /* 0x080fe2000000186c */
[----:B---3--:R-:W-:Y:S06]  /*18640*/  FADD.FTZ R139, R181, R154 ;  /* 0x0000009ab58b7221 */ /* 0x008fec0000010000 */
[----:B------:R-:W-:Y:S01]  /*18650*/  MUFU.EX2 R244, R166 ;  /* 0x000000a600f47308 */ /* 0x000fe20000000800 */
[C---:B------:R-:W-:Y:S01]  /*18660*/  HMMA.16816.F32 R112, R140.reuse, R150, R112 ;  /* 0x000000968c70723c */ /* 0x040fe20000001870 */
[----:B------:R-:W2:Y:S03]  /*18670*/  LDSM.16.MT88.4 R148, [R215+0xe000] ;  /* 0x00e00000d794783b */ /* 0x000ea60000004200 */
[----:B------:R-:W-:Y:S05]  /*18680*/  FADD.FTZ R161, R161, R139 ;  /* 0x0000008ba1a17221 */ /* 0x000fea0000010000 */
[----:B------:R-:W3:Y:S03]  /*18690*/  MUFU.EX2 R241, R137 ;  /* 0x0000008900f17308 */ /* 0x000ee60000000800 */
[----:B-1----:R-:W-:Y:S04]  /*186a0*/  FADD.FTZ R3, R159, R156 ;  /* 0x0000009c9f037221 */ /* 0x002fe80000010000 */
[----:B------:R-:W-:Y:S03]  /*186b0*/  FADD.FTZ R160, R160, R3 ;  /* 0x00000003a0a07221 */ /* 0x000fe60000010000 */
[----:B------:R-:W1:Y:S01]  /*186c0*/  MUFU.EX2 R246, R246 ;  /* 0x000000f600f67308 */ /* 0x000e620000000800 */
[----:B---3--:R-:W-:Y:S01]  /*186d0*/  F2FP.PACK_AB R206, R241, R242 ;  /* 0x000000f2f1ce723e */ /* 0x008fe200000000ff */
[-C--:B--2---:R-:W-:Y:S08]  /*186e0*/  HMMA.16816.F32 R116, R140, R148.reuse, R116 ;  /* 0x000000948c74723c */ /* 0x084ff00000001874 */
[C---:B------:R-:W-:Y:S01]  /*186f0*/  HMMA.16816.F32 R120, R144.reuse, R148, R120 ;  /* 0x000000949078723c */ /* 0x040fe20000001878 */
[----:B------:R-:W2:Y:S04]  /*18700*/  LDL.LU R148, [R1+0x40] ;  /* 0x0000400001947983 */ /* 0x000ea80000300800 */
[----:B------:R-:W3:Y:S02]  /*18710*/  LDL.LU R183, [R1+0x44] ;  /* 0x0000440001b77983 */ /* 0x000ee40000300800 */
[----:B------:R-:W-:Y:S01]  /*18720*/  F2FP.PACK_AB R149, R163, R169 ;  /* 0x000000a9a395723e */ /* 0x000fe200000000ff */
[-C--:B------:R-:W-:Y:S01]  /*18730*/  HMMA.16816.F32 R124, R144, R150.reuse, R124 ;  /* 0x00000096907c723c */ /* 0x080fe2000000187c */
[----:B------:R-:W4:Y:S07]  /*18740*/  LDSM.16.MT88.4 R144, [R213+0xc800] ;  /* 0x00c80000d590783b */ /* 0x000f2e0000004200 */
[----:B------:R-:W-:Y:S01]  /*18750*/  HMMA.16816.F32 R128, R140, R150, R128 ;  /* 0x000000968c80723c */ /* 0x000fe20000001880 */
[----:B------:R1:W5:Y:S04]  /*18760*/  LDL.LU R224, [R1+0xb4] ;  /* 0x0000b40001e07983 */ /* 0x0003680000300800 */
[----:B------:R1:W5:Y:S02]  /*18770*/  LDL.LU R223, [R1+0xb0] ;  /* 0x0000b00001df7983 */ /* 0x0003640000300800 */
[----:B------:R-:W-:Y:S02]  /*18780*/  F2FP.PACK_AB R140, R173, R170 ;  /* 0x000000aaad8c723e */ /* 0x000fe400000000ff */
[----:B------:R-:W-:Y:S03]  /*18790*/  F2FP.PACK_AB R141, R174, R172 ;  /* 0x000000acae8d723e */ /* 0x000fe600000000ff */
[----:B------:R-:W-:Y:S02]  /*187a0*/  F2FP.PACK_AB R142, R179, R177 ;  /* 0x000000b1b38e723e */ /* 0x000fe400000000ff */
[----:B------:R-:W-:Y:S02]  /*187b0*/  F2FP.PACK_AB R143, R180, R178 ;  /* 0x000000b2b48f723e */ /* 0x000fe400000000ff */
[----:B------:R-:W-:Y:S02]  /*187c0*/  F2FP.PACK_AB R150, R186, R176 ;  /* 0x000000b0ba96723e */ /* 0x000fe400000000ff */
[----:B------:R-:W-:Y:S03]  /*187d0*/  F2FP.PACK_AB R151, R185, R168 ;  /* 0x000000a8b997723e */ /* 0x000fe600000000ff */
[-C--:B----4-:R-:W-:Y:S01]  /*187e0*/  HMMA.16816.F32 R4, R140, R144.reuse, R4 ;  /* 0x000000908c04723c */ /* 0x090fe20000001804 */
[----:B--2---:R-:W-:Y:S01]  /*187f0*/  FFMA.FTZ R2, R2, R148, R204 ;  /* 0x0000009402027223 */ /* 0x004fe200000100cc */
[----:B------:R-:W-:Y:S02]  /*18800*/  F2FP.PACK_AB R148, R175, R171 ;  /* 0x000000abaf94723e */ /* 0x000fe400000000ff */
[----:B-1----:R-:W-:Y:S01]  /*18810*/  F2FP.PACK_AB R204, R243, R246 ;  /* 0x000000f6f3cc723e */ /* 0x002fe200000000ff */
[----:B------:R-:W-:Y:S02]  /*18820*/  FADD.FTZ R155, R205, R2 ;  /* 0x00000002cd9b7221 */ /* 0x000fe40000010000 */
[----:B---3--:R-:W-:Y:S02]  /*18830*/  FFMA.FTZ R0, R0, R183, R252 ;  /* 0x000000b700007223 */ /* 0x008fe400000100fc */
[C---:B------:R-:W-:Y:S01]  /*18840*/  HMMA.16816.F32 R8, R148.reuse, R144, R8 ;  /* 0x000000909408723c */ /* 0x040fe20000001808 */
[----:B------:R1:W-:Y:S02]  /*18850*/  MUFU.EX2 R252, R222 ;  /* 0x000000de00fc7308 */ /* 0x0003e40000000800 */
[----:B------:R-:W-:Y:S02]  /*18860*/  FADD.FTZ R0, R182, R0 ;  /* 0x00000000b6007221 */ /* 0x000fe40000010000 */
[----:B------:R-:W-:Y:S02]  /*18870*/  FFMA.FTZ R2, R187, c[0x0][0x23c], -R138 ;  /* 0x00008f00bb027a23 */ /* 0x000fe4000001088a */
[----:B------:R-:W-:Y:S01]  /*18880*/  FADD.FTZ R162, R162, R0 ;  /* 0x00000000a2a27221 */ /* 0x000fe20000010000 */
[-C--:B------:R-:W-:Y:S01]  /*18890*/  HMMA.16816.F32 R12, R148, R146.reuse, R12 ;  /* 0x00000092940c723c */ /* 0x080fe2000000180c */
[----:B------:R-:W-:Y:S02]  /*188a0*/  FFMA.FTZ R0, R219, c[0x0][0x23c], -R138 ;  /* 0x00008f00db007a23 */ /* 0x000fe4000001088a */
[----:B------:R2:W-:Y:S01]  /*188b0*/  MUFU.EX2 R187, R2 ;  /* 0x0000000200bb7308 */ /* 0x0005e20000000800 */
[----:B------:R-:W-:Y:S04]  /*188c0*/  FADD.FTZ R3, R212, R162 ;  /* 0x000000a2d4037221 */ /* 0x000fe80000010000 */
[C---:B------:R-:W-:Y:S01]  /*188d0*/  HMMA.16816.F32 R16, R140.reuse, R146, R16 ;  /* 0x000000928c10723c */ /* 0x040fe20000001810 */
[----:B------:R-:W3:Y:S03]  /*188e0*/  LDSM.16.MT88.4 R144, [R214+0xc800] ;  /* 0x00c80000d690783b */ /* 0x000ee60000004200 */
[----:B------:R-:W-:Y:S01]  /*188f0*/  FADD.FTZ R3, R169, R3 ;  /* 0x00000003a9037221 */ /* 0x000fe20000010000 */
[----:B------:R4:W-:Y:S04]  /*18900*/  MUFU.EX2 R210, R0 ;  /* 0x0000000000d27308 */ /* 0x0009e80000000800 */
[----:B-1----:R1:W5:Y:S04]  /*18910*/  LDL.LU R222, [R1+0xac] ;  /* 0x0000ac0001de7983 */ /* 0x0023680000300800 */
[----:B------:R1:W5:Y:S04]  /*18920*/  LDL.LU R221, [R1+0xa8] ;  /* 0x0000a80001dd7983 */ /* 0x0003680000300800 */
[----:B------:R1:W5:Y:S01]  /*18930*/  LDL.LU R220, [R1+0xa4] ;  /* 0x0000a40001dc7983 */ /* 0x0003620000300800 */
[--C-:B--2---:R-:W-:Y:S03]  /*18940*/  FFMA.FTZ R2, R198, c[0x0][0x23c], -R138.reuse ;  /* 0x00008f00c6027a23 */ /* 0x104fe6000001088a */
[----:B------:R1:W5:Y:S01]  /*18950*/  LDL.LU R219, [R1+0xa0] ;  /* 0x0000a00001db7983 */ /* 0x0003620000300800 */
[----:B------:R2:W-:Y:S01]  /*18960*/  MUFU.EX2 R198, R2 ;  /* 0x0000000200c67308 */ /* 0x0005e20000000800 */
[--C-:B----4-:R-:W-:Y:S02]  /*18970*/  FFMA.FTZ R0, R218, c[0x0][0x23c], -R138.reuse ;  /* 0x00008f00da007a23 */ /* 0x110fe4000001088a */
[----:B------:R1:W5:Y:S07]  /*18980*/  LDL.LU R218, [R1+0x9c] ;  /* 0x00009c0001da7983 */ /* 0x00036e0000300800 */
[----:B------:R4:W1:Y:S01]  /*18990*/  MUFU.EX2 R211, R0 ;  /* 0x0000000000d37308 */ /* 0x0008620000000800 */
[-C--:B---3--:R-:W-:Y:S01]  /*189a0*/  HMMA.16816.F32 R20, R140, R144.reuse, R20 ;  /* 0x000000908c14723c */ /* 0x088fe20000001814 */
[--C-:B--2---:R-:W-:Y:S07]  /*189b0*/  FFMA.FTZ R2, R191, c[0x0][0x23c], -R138.reuse ;  /* 0x00008f00bf027a23 */ /* 0x104fee000001088a */
[C---:B------:R-:W-:Y:S01]  /*189c0*/  HMMA.16816.F32 R24, R148.reuse, R144, R24 ;  /* 0x000000909418723c */ /* 0x040fe20000001818 */
[----:B------:R2:W-:Y:S07]  /*189d0*/  MUFU.EX2 R191, R2 ;  /* 0x0000000200bf7308 */ /* 0x0005ee0000000800 */
[-C--:B------:R-:W-:Y:S01]  /*189e0*/  HMMA.16816.F32 R28, R148, R146.reuse, R28 ;  /* 0x00000092941c723c */ /* 0x080fe2000000181c */
[--C-:B----4-:R-:W-:Y:S02]  /*189f0*/  FFMA.FTZ R0, R217, c[0x0][0x23c], -R138.reuse ;  /* 0x00008f00d9007a23 */ /* 0x110fe4000001088a */
[----:B------:R3:W5:Y:S01]  /*18a00*/  LDL.LU R217, [R1+0x98] ;  /* 0x0000980001d97983 */ /* 0x0007620000300800 */
[----:B-1----:R-:W-:Y:S01]  /*18a10*/  F2FP.PACK_AB R205, R211, R210 ;  /* 0x000000d2d3cd723e */ /* 0x002fe200000000ff */
[----:B------:R1:W-:Y:S02]  /*18a20*/  MUFU.EX2 R209, R0 ;  /* 0x0000000000d17308 */ /* 0x0003e40000000800 */
[----:B------:R3:W5:Y:S01]  /*18a30*/  LDL.LU R212, [R1+0x94] ;  /* 0x0000940001d47983 */ /* 0x0007620000300800 */
[C---:B------:R-:W-:Y:S03]  /*18a40*/  HMMA.16816.F32 R32, R140.reuse, R146, R32 ;  /* 0x000000928c20723c */ /* 0x040fe60000001820 */
[----:B------:R-:W4:Y:S01]  /*18a50*/  LDSM.16.MT88.4 R144, [R216+0xc800] ;  /* 0x00c80000d890783b */ /* 0x000f220000004200 */
[--C-:B--2---:R-:W-:Y:S02]  /*18a60*/  FFMA.FTZ R2, R184, c[0x0][0x23c], -R138.reuse ;  /* 0x00008f00b8027a23 */ /* 0x104fe4000001088a */
[----:B------:R-:W-:Y:S02]  /*18a70*/  FFMA.FTZ R138, R136, c[0x0][0x23c], -R138 ;  /* 0x00008f00888a7a23 */ /* 0x000fe4000001088a */
[----:B------:R2:W-:Y:S01]  /*18a80*/  MUFU.EX2 R202, R2 ;  /* 0x0000000200ca7308 */ /* 0x0005e20000000800 */
[----:B-1----:R-:W-:Y:S04]  /*18a90*/  FADD.FTZ R0, R172, R160 ;  /* 0x000000a0ac007221 */ /* 0x002fe80000010000 */
[----:B------:R-:W-:Y:S05]  /*18aa0*/  FADD.FTZ R136, R174, R0 ;  /* 0x00000000ae887221 */ /* 0x000fea0000010000 */
[----:B------:R1:W1:Y:S01]  /*18ab0*/  MUFU.EX2 R208, R138 ;  /* 0x0000008a00d07308 */ /* 0x0002620000000800 */
[----:B------:R-:W-:Y:S04]  /*18ac0*/  FADD.FTZ R0, R163, R3 ;  /* 0x00000003a3007221 */ /* 0x000fe80000010000 */
[----:B------:R-:W-:Y:S02]  /*18ad0*/  FADD.FTZ R0, R168, R0 ;  /* 0x00000000a8007221 */ /* 0x000fe40000010000 */
[----:B--2---:R-:W-:Y:S02]  /*18ae0*/  FADD.FTZ R2, R158, R155 ;  /* 0x0000009b9e027221 */ /* 0x004fe40000010000 */
[----:B------:R-:W-:Y:S01]  /*18af0*/  LDSM.16.MT88.4 R152, [R214+0xd000] ;  /* 0x00d00000d698783b */ /* 0x000fe20000004200 */
[-C--:B----4-:R-:W-:Y:S01]  /*18b00*/  HMMA.16816.F32 R36, R140, R144.reuse, R36 ;  /* 0x000000908c24723c */ /* 0x090fe20000001824 */
[----:B------:R-:W-:Y:S02]  /*18b10*/  FADD.FTZ R139, R167, R2 ;  /* 0x00000002a78b7221 */ /* 0x000fe40000010000 */
[----:B------:R-:W-:Y:S02]  /*18b20*/  FADD.FTZ R2, R170, R161 ;  /* 0x000000a1aa027221 */ /* 0x000fe40000010000 */
[----:B------:R-:W-:Y:S02]  /*18b30*/  FADD.FTZ R139, R171, R139 ;  /* 0x0000008bab8b7221 */ /* 0x000fe40000010000 */
[----:B------:R-:W-:Y:S01]  /*18b40*/  LDSM.16.MT88.4 R156, [R216+0xd000] ;  /* 0x00d00000d89c783b */ /* 0x000fe20000004200 */
[C---:B------:R-:W-:Y:S01]  /*18b50*/  HMMA.16816.F32 R40, R148.reuse, R144, R40 ;  /* 0x000000909428723c */ /* 0x040fe20000001828 */
[----:B------:R-:W-:Y:S03]  /*18b60*/  FADD.FTZ R137, R173, R2 ;  /* 0x00000002ad897221 */ /* 0x000fe60000010000 */
[----:B------:R-:W-:Y:S01]  /*18b70*/  FADD.FTZ R2, R175, R139 ;  /* 0x0000008baf027221 */ /* 0x000fe20000010000 */
[----:B-1----:R-:W-:Y:S01]  /*18b80*/  F2FP.PACK_AB R138, R252, R249 ;  /* 0x000000f9fc8a723e */ /* 0x002fe200000000ff */
[----:B------:R-:W-:Y:S01]  /*18b90*/  FADD.FTZ R3, R177, R137 ;  /* 0x00000089b1037221 */ /* 0x000fe20000010000 */
[----:B------:R-:W-:Y:S01]  /*18ba0*/  LDSM.16.MT88.4 R164, [R213+0xd800] ;  /* 0x00d80000d5a4783b */ /* 0x000fe20000004200 */
[-C--:B------:R-:W-:Y:S01]  /*18bb0*/  HMMA.16816.F32 R44, R148, R146.reuse, R44 ;  /* 0x00000092942c723c */ /* 0x080fe2000000182c */
[----:B------:R-:W-:Y:S03]  /*18bc0*/  F2FP.PACK_AB R137, R248, R245 ;  /* 0x000000f5f889723e */ /* 0x000fe600000000ff */
[----:B------:R-:W-:Y:S01]  /*18bd0*/  F2FP.PACK_AB R139, R251, R250 ;  /* 0x000000fafb8b723e */ /* 0x000fe200000000ff */
[----:B------:R-:W-:Y:S01]  /*18be0*/  FADD.FTZ R184, R179, R3 ;  /* 0x00000003b3b87221 */ /* 0x000fe20000010000 */
[----:B------:R-:W-:Y:S01]  /*18bf0*/  F2FP.PACK_AB R207, R208, R209 ;  /* 0x000000d1d0cf723e */ /* 0x000fe200000000ff */
[----:B------:R-:W-:Y:S01]  /*18c00*/  FADD.FTZ R2, R176, R2 ;  /* 0x00000002b0027221 */ /* 0x000fe20000010000 */
        /* <DEDUP_REMOVED lines=34> */
[-C--:B------:R-:W-:Y:S03]  /*18e30*/  F2FP.PACK_AB R147, R202, R191.reuse ;  /* 0x000000bfca93723e */ /* 0x080fe600000000ff */
        /* <DEDUP_REMOVED lines=37> */
[-C--:B------:R-:W-:Y:S07]  /*19090*/  HMMA.16816.F32 R124, R144, R154.reuse, R124 ;  /* 0x0000009a907c723c */ /* 0x080fee000000187c */
[----:B------:R-:W-:Y:S01]  /*190a0*/  FADD.FTZ R144, R178, R136 ;  /* 0x00000088b2907221 */ /* 0x000fe20000010000 */
[----:B------:R-:W-:Y:S01]  /*190b0*/  HMMA.16816.F32 R128, R140, R154, R128 ;  /* 0x0000009a8c80723c */ /* 0x000fe20000001880 */
[----:B------:R-:W-:Y:S01]  /*190c0*/  F2FP.PACK_AB R136, R247, R244 ;  /* 0x000000f4f788723e */ /* 0x000fe200000000ff */
[----:B------:R-:W2:Y:S02]  /*190d0*/  LDSM.16.MT88.4 R140, [R215+0xd800] ;  /* 0x00d80000d78c783b */ /* 0x000ea40000004200 */
        /* <DEDUP_REMOVED lines=14> */
[----:B------:R-:W-:Y:S01]  /*191c0*/  IMAD.MOV.U32 R21, RZ, RZ, R200 ;  /* 0x000000ffff157224 */ /* 0x000fe200078e00c8 */
[----:B------:R-:W-:Y:S01]  /*191d0*/  MOV R27, R191 ;  /* 0x000000bf001b7202 */ /* 0x000fe20000000f00 */
[----:B------:R-:W-:Y:S04]  /*191e0*/  IMAD.MOV.U32 R26, RZ, RZ, R190 ;  /* 0x000000ffff1a7224 */ /* 0x000fe800078e00be */
[----:B------:R-:W-:Y:S02]  /*191f0*/  IMAD.MOV.U32 R25, RZ, RZ, R189 ;  /* 0x000000ffff197224 */ /* 0x000fe400078e00bd */
[----:B------:R-:W-:Y:S02]  /*19200*/  IMAD.MOV.U32 R24, RZ, RZ, R188 ;  /* 0x000000ffff187224 */ /* 0x000fe400078e00bc */
[-C--:B------:R-:W-:Y:S07]  /*19210*/  HMMA.16816.F32 R188, R204, R158.reuse, R28 ;  /* 0x0000009eccbc723c */ /* 0x080fee000000181c */
[----:B------:R-:W-:Y:S01]  /*19220*/  IMAD.MOV.U32 R31, RZ, RZ, R198 ;  /* 0x000000ffff1f7224 */ /* 0x000fe200078e00c6 */
[C---:B------:R-:W-:Y:S01]  /*19230*/  HMMA.16816.F32 R156, R136.reuse, R158, R32 ;  /* 0x0000009e889c723c */ /* 0x040fe20000001820 */
[----:B------:R-:W-:Y:S03]  /*19240*/  IMAD.MOV.U32 R30, RZ, RZ, R195 ;  /* 0x000000ffff1e7224 */ /* 0x000fe600078e00c3 */
[----:B------:R-:W-:Y:S01]  /*19250*/  MOV R28, R197 ;  /* 0x000000c5001c7202 */ /* 0x000fe20000000f00 */
[----:B------:R-:W-:Y:S02]  /*19260*/  IMAD.MOV.U32 R29, RZ, RZ, R196 ;  /* 0x000000ffff1d7224 */ /* 0x000fe400078e00c4 */
[----:B------:R-:W-:Y:S01]  /*19270*/  IMAD.MOV.U32 R35, RZ, RZ, R187 ;  /* 0x000000ffff237224 */ /* 0x000fe200078e00bb */
[-C--:B-1----:R-:W-:Y:S01]  /*19280*/  HMMA.16816.F32 R152, R136, R148.reuse, R36 ;  /* 0x000000948898723c */ /* 0x082fe20000001824 */
[----:B------:R-:W-:Y:S03]  /*19290*/  IMAD.MOV.U32 R32, RZ, RZ, R194 ;  /* 0x000000ffff207224 */ /* 0x000fe600078e00c2 */
[----:B------:R-:W-:Y:S01]  /*192a0*/  MOV R34, R192 ;  /* 0x000000c000227202 */ /* 0x000fe20000000f00 */
[----:B------:R-:W-:Y:S02]  /*192b0*/  IMAD.MOV.U32 R33, RZ, RZ, R193 ;  /* 0x000000ffff217224 */ /* 0x000fe400078e00c1 */
[----:B------:R-:W-:Y:S02]  /*192c0*/  IMAD.MOV.U32 R39, RZ, RZ, R184 ;  /* 0x000000ffff277224 */ /* 0x000fe400078e00b8 */
[----:B------:R-:W-:Y:S03]  /*192d0*/  IMAD.MOV.U32 R37, RZ, RZ, R186 ;  /* 0x000000ffff257224 */ /* 0x000fe600078e00ba */
[----:B------:R-:W-:Y:S02]  /*192e0*/  IMAD.MOV.U32 R38, RZ, RZ, R185 ;  /* 0x000000ffff267224 */ /* 0x000fe400078e00b9 */
[C---:B------:R-:W-:Y:S01]  /*192f0*/  HMMA.16816.F32 R184, R204.reuse, R148, R40 ;  /* 0x00000094ccb8723c */ /* 0x040fe20000001828 */
[----:B------:R-:W-:Y:S02]  /*19300*/  FADD.FTZ R2, R37, R2 ;  /* 0x0000000225027221 */ /* 0x000fe40000010000 */
[----:B------:R-:W-:Y:S02]  /*19310*/  FADD.FTZ R0, R38, R0 ;  /* 0x0000000026007221 */ /* 0x000fe40000010000 */
[----:B------:R-:W-:Y:S02]  /*19320*/  FADD.FTZ R2, R34, R2 ;  /* 0x0000000222027221 */ /* 0x000fe40000010000 */
[----:B------:R-:W-:Y:S01]  /*19330*/  FADD.FTZ R0, R35, R0 ;  /* 0x0000000023007221 */ /* 0x000fe20000010000 */
[-C--:B------:R-:W-:Y:S01]  /*19340*/  HMMA.16816.F32 R196, R204, R150.reuse, R44 ;  /* 0x00000096ccc4723c */ /* 0x080fe2000000182c */
[----:B------:R-:W-:Y:S07]  /*19350*/  FADD.FTZ R3, R33, R3 ;  /* 0x0000000321037221 */ /* 0x000fee0000010000 */
[C---:B------:R-:W-:Y:S08]  /*19360*/  HMMA.16816.F32 R148, R136.reuse, R150, R48 ;  /* 0x000000968894723c */ /* 0x040ff00000001830 */
[-C--:B--2---:R-:W-:Y:S08]  /*19370*/  HMMA.16816.F32 R144, R136, R140.reuse, R52 ;  /* 0x0000008c8890723c */ /* 0x084ff00000001834 */
[C---:B------:R-:W-:Y:S08]  /*19380*/  HMMA.16816.F32 R192, R204.reuse, R140, R56 ;  /* 0x0000008cccc0723c */ /* 0x040ff00000001838 */
[-C--:B------:R-:W-:Y:S08]  /*19390*/  HMMA.16816.F32 R200, R204, R142.reuse, R60 ;  /* 0x0000008eccc8723c */ /* 0x080ff0000000183c */
[C---:B------:R-:W-:Y:S08]  /*193a0*/  HMMA.16816.F32 R140, R136.reuse, R142, R64 ;  /* 0x0000008e888c723c */ /* 0x040ff00000001840 */
[-C--:B------:R-:W-:Y:S08]  /*193b0*/  HMMA.16816.F32 R68, R136, R4.reuse, R68 ;  /* 0x000000048844723c */ /* 0x080ff00000001844 */
[C---:B------:R-:W-:Y:S07]  /*193c0*/  HMMA.16816.F32 R72, R204.reuse, R4, R72 ;  /* 0x00000004cc48723c */ /* 0x040fee0000001848 */
[----:B------:R-:W-:Y:S01]  /*193d0*/  FADD.FTZ R5, R30, R2 ;  /* 0x000000021e057221 */ /* 0x000fe20000010000 */
[-C--:B------:R-:W-:Y:S01]  /*193e0*/  HMMA.16816.F32 R76, R204, R6.reuse, R76 ;  /* 0x00000006cc4c723c */ /* 0x080fe2000000184c */
[----:B------:R-:W-:Y:S07]  /*193f0*/  FADD.FTZ R4, R32, R39 ;  /* 0x0000002720047221 */ /* 0x000fee0000010000 */
        /* <DEDUP_REMOVED lines=37> */
[----:B------:R1:W-:Y:S01]  /*19650*/  STL [R1+0x3c], R3 ;  /* 0x00003c0301007387 */ /* 0x0003e20000100800 */
[C---:B------:R-:W-:Y:S01]  /*19660*/  HMMA.16816.F32 R120, R204.reuse, R16, R120 ;  /* 0x00000010cc78723c */ /* 0x040fe20000001878 */
[----:B------:R-:W-:Y:S05]  /*19670*/  FADD.FTZ R2, R241, R2 ;  /* 0x00000002f1027221 */ /* 0x000fea0000010000 */
[----:B------:R3:W-:Y:S02]  /*19680*/  STL [R1+0x40], R2 ;  /* 0x0000400201007387 */ /* 0x0007e40000100800 */
[-C--:B------:R-:W-:Y:S02]  /*19690*/  HMMA.16816.F32 R124, R204, R18.reuse, R124 ;  /* 0x00000012cc7c723c */ /* 0x080fe4000000187c */
[----:B------:R3:W-:Y:S06]  /*196a0*/  STL [R1+0x44], R0 ;  /* 0x0000440001007387 */ /* 0x0007ec0000100800 */
[----:B------:R-:W-:Y:S07]  /*196b0*/  HMMA.16816.F32 R128, R136, R18, R128 ;  /* 0x000000128880723c */ /* 0x000fee0000001880 */
[----:B------:R-:W-:Y:S01]  /*196c0*/  IMAD.MOV.U32 R136, RZ, RZ, R133 ;  /* 0x000000ffff887224 */ /* 0x000fe200078e0085 */
[----:B------:R-:W-:Y:S01]  /*196d0*/  MOV R138, R132 ;  /* 0x00000084008a7202 */ /* 0x000fe20000000f00 */
[----:B-1----:R-:W-:Y:S03]  /*196e0*/  IMAD.MOV.U32 R3, RZ, RZ, R135 ;  /* 0x000000ffff037224 */ /* 0x002fe600078e0087 */
[----:B------:R-:W-:Y:S01]  /*196f0*/  IMAD.MOV.U32 R137, RZ, RZ, R134 ;  /* 0x000000ffff897224 */ /* 0x000fe200078e0086 */
[----:B---3-5:R-:W-:-:S05]  /*19700*/  @P0 BRA `(.L_x_482) ;  /* 0xffffabe000000947 */ /* 0x028fca000383ffff */
.L_x_481:
[----:B-1----:R-:W2:Y:S01]  /*19710*/  LDL.LU R2, [R1+0x38] ;  /* 0x0000380001027983 */ /* 0x002ea20000300800 */
        /* <DEDUP_REMOVED lines=439> */
.L_x_486:
[----:B--234-:R-:W-:Y:S05]  /*1b290*/  BSYNC B0 ;  /* 0x0000000000007941 */ /* 0x01cfea0003800000 */
.L_x_485:
        /* <DEDUP_REMOVED lines=27> */
.L_x_488:
[----:B-1----:R-:W-:Y:S05]  /*1b450*/  BSYNC B0 ;  /* 0x0000000000007941 */ /* 0x002fea0003800000 */
.L_x_487:
        /* <DEDUP_REMOVED lines=16> */
.L_x_490:
[----:B------:R-:W-:Y:S05]  /*1b560*/  BSYNC B0 ;  /* 0x0000000000007941 */ /* 0x000fea0003800000 */
.L_x_489:
        /* <DEDUP_REMOVED lines=16> */
.L_x_492:
[----:B------:R-:W-:Y:S05]  /*1b670*/  BSYNC B0 ;  /* 0x0000000000007941 */ /* 0x000fea0003800000 */
.L_x_491:
        /* <DEDUP_REMOVED lines=16> */
.L_x_494:
[----:B------:R-:W-:Y:S05]  /*1b780*/  BSYNC B0 ;  /* 0x0000000000007941 */ /* 0x000fea0003800000 */
.L_x_493:
        /* <DEDUP_REMOVED lines=16> */
.L_x_496:
[----:B------:R-:W-:Y:S05]  /*1b890*/  BSYNC B0 ;  /* 0x0000000000007941 */ /* 0x000fea0003800000 */
.L_x_495:
        /* <DEDUP_REMOVED lines=16> */
.L_x_498:
[----:B------:R-:W-:Y:S05]  /*1b9a0*/  BSYNC B0 ;  /* 0x0000000000007941 */ /* 0x000fea0003800000 */
.L_x_497:
        /* <DEDUP_REMOVED lines=16> */
.L_x_500:
[----:B------:R-:W-:Y:S05]  /*1bab0*/  BSYNC B0 ;  /* 0x0000000000007941 */ /* 0x000fea0003800000 */
.L_x_499:
        /* <DEDUP_REMOVED lines=16> */
.L_x_501:
        /* <DEDUP_REMOVED lines=12> */
.L_x_2381:


//--------------------- .text._ZN5flash16flash_fwd_kernelI23Flash_fwd_kernel_traitsILi128ELi128ELi64ELi4ELb0ELb0EN7cutlass6half_tE19Flash_kernel_traitsILi128ELi128ELi64ELi4ES3_EELb0ELb0ELb1ELb0ELb0ELb0ELb0ELb0EEEvNS_16Flash_fwd_paramsE --------------------------
	.section	.text._ZN5flash16flash_fwd_kernelI23Flash_fwd_kernel_traitsILi128ELi128ELi64ELi4ELb0ELb0EN7cutlass6half_tE19Flash_kernel_traitsILi128ELi128ELi64ELi4ES3_EELb0ELb0ELb1ELb0ELb0ELb0ELb0ELb0EEEvNS_16Flash_fwd_paramsE,"ax",@progbits
	.sectioninfo	@"SHI_REGISTERS=255"
	.align	128
        .global         _ZN5flash16flash_fwd_kernelI23Flash_fwd_kernel_traitsILi128ELi128ELi64ELi4ELb0ELb0EN7cutlass6half_tE19Flash_kernel_traitsILi128ELi128ELi64ELi4ES3_EELb0ELb0ELb1ELb0ELb0ELb0ELb0ELb0EEEvNS_16Flash_fwd_paramsE
        .type           _ZN5flash16flash_fwd_kernelI23Flash_fwd_kernel_traitsILi128ELi128ELi64ELi4ELb0ELb0EN7cutlass6half_tE19Flash_kernel_traitsILi128ELi128ELi64ELi4ES3_EELb0ELb0ELb1ELb0ELb0ELb0ELb0ELb0EEEvNS_16Flash_fwd_paramsE,@function
        .size           _ZN5flash16flash_fwd_kernelI23Flash_fwd_kernel_traitsILi128ELi128ELi64ELi4ELb0ELb0EN7cutlass6half_tE19Flash_kernel_traitsILi128ELi128ELi64ELi4ES3_EELb0ELb0ELb1ELb0ELb0ELb0ELb0ELb0EEEvNS_16Flash_fwd_paramsE,(.L_x_2382 - _ZN5flash16flash_fwd_kernelI23Flash_fwd_kernel_traitsILi128ELi128ELi64ELi4ELb0ELb0EN7cutlass6half_tE19Flash_kernel_traitsILi128ELi128ELi64ELi4ES3_EELb0ELb0ELb1ELb0ELb0ELb0ELb0ELb0EEEvNS_16Flash_fwd_paramsE)
        .other          _ZN5flash16flash_fwd_kernelI23Flash_fwd_kernel_traitsILi128ELi128ELi64ELi4ELb0ELb0EN7cutlass6half_tE19Flash_kernel_traitsILi128ELi128ELi64ELi4ES3_EELb0ELb0ELb1ELb0ELb0ELb0ELb0ELb0EEEvNS_16Flash_fwd_paramsE,@"STO_CUDA_ENTRY STV_DEFAULT"
_ZN5flash16flash_fwd_kernelI23Flash_fwd_kernel_traitsILi128ELi128ELi64ELi4ELb0ELb0EN7cutlass6half_tE19Flash_kernel_traitsILi128ELi128ELi64ELi4ES3_EELb0ELb0ELb1ELb0ELb0ELb0ELb0ELb0EEEvNS_16Flash_fwd_paramsE:
.text._ZN5flash16flash_fwd_kernelI23Flash_fwd_kernel_traitsILi128ELi128ELi64ELi4ELb0ELb0EN7cutlass6half_tE19Flash_kernel_traitsILi128ELi128ELi64ELi4ES3_EELb0ELb0ELb1ELb0ELb0ELb0ELb0ELb0EEEvNS_16Flash_fwd_paramsE:
        /* <DEDUP_REMOVED lines=56> */
.L_x_502:
[----:B------:R-:W-:Y:S02]  /*0380*/  ULDC UR6, c[0x0][0x218] ;  /* 0x0000860000067ab9 */ /* 0x000fe40000000800 */
.L_x_503:
        /* <DEDUP_REMOVED lines=52> */
[----:B------:R-:W-:Y:S01]  /*06d0*/  IMAD.U32 R6, RZ, RZ, UR14 ;  /* 0x0000000eff067e24 */ /* 0x000fe2000f8e00ff */
[----:B------:R-:W-:Y:S01]  /*06e0*/  ULDC.U8 UR16, c[0x0][0x328] ;  /* 0x0000ca0000107ab9 */ /* 0x000fe20000000000 */
        /* <DEDUP_REMOVED lines=9> */
[----:B------:R-:W-:Y:S01]  /*0780*/  @!UP0 UIMAD.WIDE.U32 UR20, UR12, UR6, URZ ;  /* 0x000000060c1482a5 */ /* 0x000fe2000f8e003f */
[----:B------:R-:W-:Y:S01]  /*0790*/  IMAD.SHL.U32 R14, R15, 0x8, RZ ;  /* 0x000000080f0e7824 */ /* 0x000fe200078e00ff */
[----:B------:R-:W-:-:S02]  /*07a0*/  ULDC.64 UR4, c[0x0][0x1f0] ;  /* 0x00007c0000047ab9 */ /* 0x000fc40000000a00 */
[----:B------:R-:W-:Y:S01]  /*07b0*/  UIMAD UR4, UR9, UR4, URZ ;  /* 0x00000004090472a4 */ /* 0x000fe2000f8e023f */
[----:B------:R-:W-:Y:S01]  /*07c0*/  IMAD.WIDE R6, R6, 0x80, R8 ;  /* 0x0000008006067825 */ /* 0x000fe200078e0208 */
[----:B------:R-:W-:Y:S01]  /*07d0*/  @!UP0 UIMAD UR9, UR10, UR6, URZ ;  /* 0x000000060a0982a4 */ /* 0x000fe2000f8e023f */
[----:B------:R-:W-:Y:S01]  /*07e0*/  IADD3 R23, R14, 0x40, RZ ;  /* 0x000000400e177810 */ /* 0x000fe20007ffe0ff */
[----:B------:R-:W-:Y:S02]  /*07f0*/  UIMAD UR5, UR13, UR5, UR4 ;  /* 0x000000050d0572a4 */ /* 0x000fe4000f8e0204 */
[----:B------:R-:W-:Y:S02]  /*0800*/  ULDC.U8 UR10, c[0x0][0x329] ;  /* 0x0000ca40000a7ab9 */ /* 0x000fe40000000000 */
[----:B------:R-:W-:Y:S02]  /*0810*/  UISETP.NE.AND UP1, UPT, UR10, URZ, UPT ;  /* 0x0000003f0a00728c */ /* 0x000fe4000bf25270 */
[----:B------:R-:W-:-:S02]  /*0820*/  @!UP0 UIMAD UR9, UR12, UR7, UR9 ;  /* 0x000000070c0982a4 */ /* 0x000fc4000f8e0209 */
[----:B------:R-:W-:Y:S02]  /*0830*/  UISETP.NE.OR UP3, UPT, UR10, URZ, !UP2 ;  /* 0x0000003f0a00728c */ /* 0x000fe4000d765670 */
[----:B------:R-:W-:Y:S02]  /*0840*/  ULDC UR7, c[0x0][0x214] ;  /* 0x0000850000077ab9 */ /* 0x000fe40000000800 */
[----:B------:R-:W-:Y:S02]  /*0850*/  ULDC UR6, c[0x0][0x234] ;  /* 0x00008d0000067ab9 */ /* 0x000fe40000000800 */
[----:B------:R-:W-:Y:S02]  /*0860*/  ULDC UR4, c[0x0][0x1c0] ;  /* 0x0000700000047ab9 */ /* 0x000fe40000000800 */
[----:B------:R-:W-:Y:S02]  /*0870*/  @UP1 ULDC UR16, c[0x0][0x210] ;  /* 0x0000840000101ab9 */ /* 0x000fe40000000800 */
[----:B------:R-:W-:-:S02]  /*0880*/  @UP1 UIMAD UR16, UR16, UR7, URZ ;  /* 0x00000007101012a4 */ /* 0x000fc4000f8e023f */
[----:B------:R-:W-:Y:S02]  /*0890*/  @!UP1 USEL UR16, UR7, UR6, !UP2 ;  /* 0x0000000607109287 */ /* 0x000fe4000d000000 */
[----:B------:R-:W-:Y:S02]  /*08a0*/  @UP0 UMOV UR10, UR22 ;  /* 0x00000016000a0c82 */ /* 0x000fe40008000000 */
[----:B------:R-:W-:Y:S02]  /*08b0*/  @UP1 UMOV UR22, 0x1 ;  /* 0x0000000100161882 */ /* 0x000fe40000000000 */
[----:B------:R-:W-:Y:S02]  /*08c0*/  @!UP1 UIMAD UR22, UR16, UR4, URZ ;  /* 0x00000004101692a4 */ /* 0x000fe4000f8e023f */
[----:B------:R-:W-:Y:S02]  /*08d0*/  @!UP0 UMOV UR10, UR20 ;  /* 0x00000014000a8c82 */ /* 0x000fe40008000000 */
[----:B------:R-:W-:Y:S01]  /*08e0*/  @!UP0 UIADD3 UR8, UR21, UR9, URZ ;  /* 0x0000000915088290 */ /* 0x000fe2000fffe03f */
[----:B------:R-:W-:Y:S01]  /*08f0*/  IADD3 R2, P0, R14, UR10, RZ ;  /* 0x0000000a0e027c10 */ /* 0x000fe2000ff1e0ff */
[----:B------:R-:W-:-:S02]  /*0900*/  UIADD3 UR17, -UR15, UR17, URZ ;  /* 0x000000110f117290 */ /* 0x000fc4000fffe13f */
[----:B------:R-:W-:Y:S02]  /*0910*/  @!UP3 UIMAD UR20, UR12, UR7, URZ ;  /* 0x000000070c14b2a4 */ /* 0x000fe4000f8e023f */
[----:B------:R-:W-:Y:S01]  /*0920*/  UIMAD UR22, UR12, UR22, URZ ;  /* 0x000000160c1672a4 */ /* 0x000fe2000f8e023f */
[----:B------:R-:W-:Y:S01]  /*0930*/  LEA.HI.X.SX32 R3, R14, UR8, 0x1, P0 ;  /* 0x000000080e037c11 */ /* 0x000fe200080f0eff */
[----:B------:R-:W-:Y:S01]  /*0940*/  @!UP3 USEL UR20, UR20, UR11, !UP0 ;  /* 0x0000000b1414b287 */ /* 0x000fe2000c000000 */
[----:B------:R-:W-:Y:S01]  /*0950*/  ISETP.GE.AND P0, PT, R8, UR17, PT ;  /* 0x0000001108007c0c */ /* 0x000fe2000bf06270 */
[----:B------:R-:W-:Y:S02]  /*0960*/  USEL UR22, UR22, URZ, UP3 ;  /* 0x0000003f16167287 */ /* 0x000fe40009800000 */
[----:B------:R-:W-:Y:S01]  /*0970*/  @UP1 ULDC UR23, c[0x0][0x210] ;  /* 0x0000840000171ab9 */ /* 0x000fe20000000800 */
[----:B-1----:R-:W-:Y:S01]  /*0980*/  IMAD.WIDE.U32 R12, R12, c[0x0][0x1f0], R2 ;  /* 0x00007c000c0c7a25 */ /* 0x002fe200078e0002 */
[----:B------:R-:W-:-:S02]  /*0990*/  @!UP1 UMOV UR23, 0x1 ;  /* 0x0000000100179882 */ /* 0x000fc40000000000 */
[----:B------:R-:W-:Y:S02]  /*09a0*/  UIMAD UR13, UR13, UR16, UR22 ;  /* 0x000000100d0d72a4 */ /* 0x000fe4000f8e0216 */
[----:B------:R-:W-:Y:S01]  /*09b0*/  UIMAD UR15, UR15, UR23, URZ ;  /* 0x000000170f0f72a4 */ /* 0x000fe2000f8e023f */
[----:B------:R-:W-:Y:S01]  /*09c0*/  IADD3 R11, R13, UR5, RZ ;  /* 0x000000050d0b7c10 */ /* 0x000fe2000fffe0ff */
[----:B------:R-:W-:Y:S02]  /*09d0*/  UMOV UR24, URZ ;  /* 0x0000003f00187c82 */ /* 0x000fe40008000000 */
[----:B------:R-:W-:Y:S02]  /*09e0*/  @!UP3 UMOV UR24, UR20 ;  /* 0x000000140018bc82 */ /* 0x000fe40008000000 */
[----:B------:R-:W-:Y:S02]  /*09f0*/  UMOV UR25, URZ ;  /* 0x0000003f00197c82 */ /* 0x000fe40008000000 */
[----:B------:R-:W-:-:S02]  /*0a00*/  USHF.R.S32.HI UR6, URZ, 0x1f, UR13 ;  /* 0x0000001f3f067899 */ /* 0x000fc4000801140d */
[----:B------:R-:W-:Y:S02]  /*0a10*/  @!UP3 USHF.R.S32.HI UR25, URZ, 0x1f, UR20 ;  /* 0x0000001f3f19b899 */ /* 0x000fe40008011414 */
        /* <DEDUP_REMOVED lines=15> */
.L_x_506:
[----:B------:R-:W-:Y:S05]  /*0b10*/  BSYNC B0 ;  /* 0x0000000000007941 */ /* 0x000fea0003800000 */
.L_x_505:
        /* <DEDUP_REMOVED lines=18> */
.L_x_508:
[----:B------:R-:W-:Y:S05]  /*0c40*/  BSYNC B0 ;  /* 0x0000000000007941 */ /* 0x000fea0003800000 */
.L_x_507:
        /* <DEDUP_REMOVED lines=18> */
.L_x_510:
[----:B------:R-:W-:Y:S05]  /*0d70*/  BSYNC B0 ;  /* 0x0000000000007941 */ /* 0x000fea0003800000 */
.L_x_509:
        /* <DEDUP_REMOVED lines=18> */
.L_x_512:
[----:B------:R-:W-:Y:S05]  /*0ea0*/  BSYNC B0 ;  /* 0x0000000000007941 */ /* 0x000fea0003800000 */
.L_x_511:
        /* <DEDUP_REMOVED lines=18> */
.L_x_514:
[----:B------:R-:W-:Y:S05]  /*0fd0*/  BSYNC B0 ;  /* 0x0000000000007941 */ /* 0x000fea0003800000 */
.L_x_513:
        /* <DEDUP_REMOVED lines=18> */
.L_x_516:
[----:B------:R-:W-:Y:S05]  /*1100*/  BSYNC B0 ;  /* 0x0000000000007941 */ /* 0x000fea0003800000 */
.L_x_515:
        /* <DEDUP_REMOVED lines=18> */
.L_x_518:
[----:B------:R-:W-:Y:S05]  /*1230*/  BSYNC B0 ;  /* 0x0000000000007941 */ /* 0x000fea0003800000 */
.L_x_517:
        /* <DEDUP_REMOVED lines=18> */
.L_x_520:
[----:B------:R-:W-:Y:S05]  /*1360*/  BSYNC B0 ;  /* 0x0000000000007941 */ /* 0x000fea0003800000 */
.L_x_519:
        /* <DEDUP_REMOVED lines=67> */
.L_x_504:
        /* <DEDUP_REMOVED lines=32> */
.L_x_521:
        /* <DEDUP_REMOVED lines=19> */
[----:B------:R-:W-:Y:S01]  /*1ad0*/  IMAD.HI.U32 R0, R3, R0, R2 ;  /* 0x0000000003007227 */ /* 0x000fe200078e0002 */
[----:B------:R-:W-:-:S05]  /*1ae0*/  MOV R3, R5 ;  /* 0x0000000500037202 */ /* 0x000fca0000000f00 */
[----:B------:R-:W-:-:S04]  /*1af0*/  IMAD.HI.U32 R0, R0, R3, RZ ;  /* 0x0000000300007227 */ /* 0x000fc800078e00ff */
[----:B------:R-:W-:-:S04]  /*1b00*/  IMAD.MOV R2, RZ, RZ, -R0 ;  /* 0x000000ffff027224 */ /* 0x000fc800078e0a00 */
[----:B------:R-:W-:-:S05]  /*1b10*/  IMAD R2, R4, R2, R3 ;  /* 0x0000000204027224 */ /* 0x000fca00078e0203 */
[----:B------:R-:W-:-:S13]  /*1b20*/  ISETP.GT.U32.AND P2, PT, R4, R2, PT ;  /* 0x000000020400720c */ /* 0x000fda0003f44070 */
[----:B------:R-:W-:Y:S01]  /*1b30*/  @!P2 IMAD.IADD R2, R2, 0x1, -R4 ;  /* 0x000000010202a824 */ /* 0x000fe200078e0a04 */
[----:B------:R-:W-:Y:S02]  /*1b40*/  @!P2 IADD3 R0, R0, 0x1, RZ ;  /* 0x000000010000a810 */ /* 0x000fe40007ffe0ff */
[----:B------:R-:W-:Y:S02]  /*1b50*/  ISETP.NE.AND P2, PT, RZ, c[0x0][0x1c8], PT ;  /* 0x00007200ff007a0c */ /* 0x000fe40003f45270 */
[----:B------:R-:W-:-:S13]  /*1b60*/  ISETP.GE.U32.AND P3, PT, R2, R4, PT ;  /* 0x000000040200720c */ /* 0x000fda0003f66070 */
[----:B------:R-:W-:-:S04]  /*1b70*/  @P3 IADD3 R0, R0, 0x1, RZ ;  /* 0x0000000100003810 */ /* 0x000fc80007ffe0ff */
        /* <DEDUP_REMOVED lines=15> */
.L_x_522:
[----:B------:R-:W-:Y:S01]  /*1c70*/  SHF.R.S32.HI R12, RZ, 0x1f, R25 ;  /* 0x0000001fff0c7819 */ /* 0x000fe20000011419 */
[----:B------:R-:W1:Y:S01]  /*1c80*/  S2R R16, SR_CTAID.Z ;  /* 0x0000000000107919 */ /* 0x000e620000002700 */
[----:B------:R-:W-:Y:S01]  /*1c90*/  ULDC.64 UR4, c[0x0][0x1a8] ;  /* 0x00006a0000047ab9 */ /* 0x000fe20000000a00 */
[----:B------:R-:W-:Y:S01]  /*1ca0*/  IMAD.U32 R7, RZ, RZ, UR14 ;  /* 0x0000000eff077e24 */ /* 0x000fe2000f8e00ff */
[CC--:B------:R-:W-:Y:S01]  /*1cb0*/  LEA.HI R2, R12.reuse, R25.reuse, RZ, 0x3 ;  /* 0x000000190c027211 */ /* 0x0c0fe200078f18ff */
[----:B------:R-:W-:Y:S01]  /*1cc0*/  UIMAD UR4, UR22, UR4, URZ ;  /* 0x00000004160472a4 */ /* 0x000fe2000f8e023f */
[----:B------:R-:W-:Y:S01]  /*1cd0*/  LEA.HI R21, R12, R25, RZ, 0x4 ;  /* 0x000000190c157211 */ /* 0x000fe200078f20ff */
[----:B------:R-:W-:Y:S01]  /*1ce0*/  BSSY B0, `(.L_x_523) ;  /* 0x0000058000007945 */ /* 0x000fe20003800000 */
[----:B------:R-:W-:Y:S01]  /*1cf0*/  SHF.R.S32.HI R14, RZ, 0x3, R2 ;  /* 0x00000003ff0e7819 */ /* 0x000fe20000011402 */
[----:B------:R-:W-:Y:S01]  /*1d00*/  UIMAD UR4, UR13, UR5, UR4 ;  /* 0x000000050d0472a4 */ /* 0x000fe2000f8e0204 */
[----:B------:R-:W-:-:S02]  /*1d10*/  LOP3.LUT R2, R2, 0xfffffff8, RZ, 0xc0, !PT ;  /* 0xfffffff802027812 */ /* 0x000fc400078ec0ff */
[----:B------:R-:W-:Y:S01]  /*1d20*/  LOP3.LUT R3, R21, 0xfffffff0, RZ, 0xc0, !PT ;  /* 0xfffffff015037812 */ /* 0x000fe200078ec0ff */
[----:B------:R-:W-:Y:S01]  /*1d30*/  IMAD.SHL.U32 R4, R14, 0x40, RZ ;  /* 0x000000400e047824 */ /* 0x000fe200078e00ff */
[----:B------:R-:W-:Y:S01]  /*1d40*/  LEA.HI R6, R12, R25, RZ, 0x6 ;  /* 0x000000190c067211 */ /* 0x000fe200078f30ff */
[C---:B------:R-:W-:Y:S01]  /*1d50*/  IMAD.IADD R22, R25.reuse, 0x1, -R2 ;  /* 0x0000000119167824 */ /* 0x040fe200078e0a02 */
[----:B------:R-:W-:Y:S01]  /*1d60*/  SHF.R.S32.HI R15, RZ, 0x1f, R14 ;  /* 0x0000001fff0f7819 */ /* 0x000fe2000001140e */
[----:B------:R-:W-:Y:S01]  /*1d70*/  IMAD.IADD R2, R25, 0x1, -R3 ;  /* 0x0000000119027824 */ /* 0x000fe200078e0a03 */
[----:B------:R-:W-:Y:S01]  /*1d80*/  LOP3.LUT R3, R4, 0x1c0, RZ, 0xc0, !PT ;  /* 0x000001c004037812 */ /* 0x000fe200078ec0ff */
[----:B------:R-:W-:Y:S02]  /*1d90*/  IMAD.SHL.U32 R178, R22, 0x8, RZ ;  /* 0x0000000816b27824 */ /* 0x000fe400078e00ff */
[----:B------:R-:W-:Y:S01]  /*1da0*/  IMAD R11, R15, c[0x0][0x1a0], RZ ;  /* 0x000068000f0b7a24 */ /* 0x000fe200078e02ff */
[----:B------:R-:W-:-:S02]  /*1db0*/  SHF.R.S32.HI R5, RZ, 0x1f, R2 ;  /* 0x0000001fff057819 */ /* 0x000fc40000011402 */
[----:B------:R-:W-:Y:S02]  /*1dc0*/  LOP3.LUT R4, R3, 0x38, R178, 0xf8, !PT ;  /* 0x0000003803047812 */ /* 0x000fe400078ef8b2 */
[----:B------:R-:W-:Y:S02]  /*1dd0*/  SHF.R.U32.HI R3, RZ, 0x3, R3 ;  /* 0x00000003ff037819 */ /* 0x000fe40000011603 */
[----:B------:R-:W-:Y:S01]  /*1de0*/  LEA.HI R24, R5, R2, RZ, 0x3 ;  /* 0x0000000205187211 */ /* 0x000fe200078f18ff */
[----:B------:R-:W-:Y:S01]  /*1df0*/  IMAD.SHL.U32 R5, R6, 0x8, RZ ;  /* 0x0000000806057824 */ /* 0x000fe200078e00ff */
[----:B------:R-:W-:Y:S01]  /*1e00*/  LOP3.LUT R4, R4, R3, RZ, 0x3c, !PT ;  /* 0x0000000304047212 */ /* 0x000fe200078e3cff */
[----:B------:R-:W-:Y:S01]  /*1e10*/  IMAD.WIDE R6, R7, 0x80, R14 ;  /* 0x0000008007067825 */ /* 0x000fe200078e020e */
[----:B------:R-:W-:Y:S02]  /*1e20*/  LOP3.LUT R3, R24, 0xfffffff8, RZ, 0xc0, !PT ;  /* 0xfffffff818037812 */ /* 0x000fe400078ec0ff */
[----:B------:R-:W-:-:S02]  /*1e30*/  SHF.R.S32.HI R179, RZ, 0x1f, R178 ;  /* 0x0000001fffb37819 */ /* 0x000fc400000114b2 */
        /* <DEDUP_REMOVED lines=11> */
[----:B------:R-:W-:-:S03]  /*1ef0*/  IMAD.WIDE.U32 R4, R14, c[0x0][0x1a0], R178 ;  /* 0x000068000e047a25 */ /* 0x000fc600078e00b2 */
[----:B------:R-:W-:Y:S01]  /*1f00*/  IADD3.X R9, R9, UR7, R10, P0, !PT ;  /* 0x0000000709097c10 */ /* 0x000fe200087fe40a */
[----:B-1----:R-:W-:Y:S01]  /*1f10*/  IMAD.WIDE.U32 R16, R16, c[0x0][0x1a8], R2 ;  /* 0x00006a0010107a25 */ /* 0x002fe200078e0002 */
[----:B------:R-:W-:Y:S02]  /*1f20*/  SHF.R.S32.HI R3, RZ, 0x1f, R0 ;  /* 0x0000001fff037819 */ /* 0x000fe40000011400 */
[----:B------:R-:W-:Y:S01]  /*1f30*/  IADD3 R2, P0, R4, UR26, RZ ;  /* 0x0000001a04027c10 */ /* 0x000fe2000ff1e0ff */
[----:B------:R-:W-:Y:S01]  /*1f40*/  IMAD R10, R14, c[0x0][0x1a4], R11 ;  /* 0x000069000e0a7a24 */ /* 0x000fe200078e020b */
[----:B------:R-:W-:Y:S01]  /*1f50*/  IADD3 R13, R17, UR4, RZ ;  /* 0x00000004110d7c10 */ /* 0x000fe2000fffe0ff */
[----:B------:R-:W-:Y:S01]  /*1f60*/  IMAD R11, R3, c[0x0][0x1b0], RZ ;  /* 0x00006c00030b7a24 */ /* 0x000fe200078e02ff */
[----:B------:R-:W-:Y:S01]  /*1f70*/  R2P PR, R23, 0x6 ;  /* 0x0000000617007804 */ /* 0x000fe20000000000 */
[----:B------:R-:W-:Y:S01]  /*1f80*/  IMAD R4, R3, c[0x0][0x1b8], RZ ;  /* 0x00006e0003047a24 */ /* 0x000fe200078e02ff */
[----:B------:R-:W-:Y:S01]  /*1f90*/  IADD3.X R3, R5, UR23, R10, P0, !PT ;  /* 0x0000001705037c10 */ /* 0x000fe200087fe40a */
[----:B------:R-:W-:Y:S01]  /*1fa0*/  IMAD R11, R0, c[0x0][0x1b4], R11 ;  /* 0x00006d00000b7a24 */ /* 0x000fe200078e020b */
[----:B------:R-:W-:Y:S01]  /*1fb0*/  ISETP.GE.AND P0, PT, R14, UR6, PT ;  /* 0x000000060e007c0c */ /* 0x000fe2000bf06270 */
[----:B------:R-:W-:-:S02]  /*1fc0*/  IMAD R5, R0, c[0x0][0x1bc], R4 ;  /* 0x00006f0000057a24 */ /* 0x000fc400078e0204 */
        /* <DEDUP_REMOVED lines=10> */
[----:B------:R-:W-:-:S02]  /*2070*/  IMAD.MOV.U32 R3, RZ, RZ, 0x20 ;  /* 0x00000020ff037424 */ /* 0x000fc400078e00ff */
[----:B------:R-:W-:Y:S01]  /*2080*/  IMAD.IADD R20, R25, 0x1, -R0 ;  /* 0x0000000119147824 */ /* 0x000fe200078e0a00 */
[----:B------:R2:W-:Y:S01]  /*2090*/  STL [R1+0x40], R171 ;  /* 0x000040ab01007387 */ /* 0x0005e20000100800 */
[----:B------:R-:W-:Y:S01]  /*20a0*/  IMAD.SHL.U32 R243, R243, 0x2, RZ ;  /* 0x00000002f3f37824 */ /* 0x000fe200078e00ff */
[----:B------:R-:W-:Y:S02]  /*20b0*/  SEL R4, R4, 0xfffffff0, !P1 ;  /* 0xfffffff004047807 */ /* 0x000fe40004800000 */
[----:B------:R2:W-:Y:S01]  /*20c0*/  STL [R1+0x2c], R29 ;  /* 0x00002c1d01007387 */ /* 0x0005e20000100800 */
[----:B------:R-:W-:-:S03]  /*20d0*/  SEL R2, R3, 0xffffffe0, !P2 ;  /* 0xffffffe003027807 */ /* 0x000fc60005000000 */
[----:B------:R2:W-:Y:S01]  /*20e0*/  STL [R1+0x5c], R33 ;  /* 0x00005c2101007387 */ /* 0x0005e20000100800 */
[----:B------:R-:W-:Y:S05]  /*20f0*/  @P0 BRA `(.L_x_524) ;  /* 0x0000016000000947 */ /* 0x000fea0003800000 */
[----:B------:R-:W-:Y:S01]  /*2100*/  ISETP.GE.AND P2, PT, R178, c[0x0][0x220], PT ;  /* 0x00008800b2007a0c */ /* 0x000fe20003f46270 */
[----:B------:R-:W-:Y:S01]  /*2110*/  IMAD R0, R7, c[0x0][0x190], RZ ;  /* 0x0000640007007a24 */ /* 0x000fe200078e02ff */
[----:B------:R-:W-:Y:S01]  /*2120*/  ISETP.GE.AND P1, PT, R171, c[0x0][0x220], PT ;  /* 0x00008800ab007a0c */ /* 0x000fe20003f26270 */
[----:B------:R-:W-:Y:S02]  /*2130*/  IMAD.MOV.U32 R12, RZ, RZ, R16 ;  /* 0x000000ffff0c7224 */ /* 0x000fe400078e0010 */
[C---:B------:R-:W-:Y:S02]  /*2140*/  IMAD R0, R6.reuse, c[0x0][0x194], R0 ;  /* 0x0000650006007a24 */ /* 0x040fe400078e0200 */
        /* <DEDUP_REMOVED lines=17> */
.L_x_524:
[----:B------:R-:W-:Y:S05]  /*2260*/  BSYNC B0 ;  /* 0x0000000000007941 */ /* 0x000fea0003800000 */
.L_x_523:
[----:B------:R-:W-:Y:S01]  /*2270*/  IADD3 R19, R14, 0x10, RZ ;  /* 0x000000100e137810 */ /* 0x000fe20007ffe0ff */
[----:B------:R-:W-:Y:S03]  /*2280*/  BSSY B0, `(.L_x_525) ;  /* 0x000001c000007945 */ /* 0x000fe60003800000 */
[----:B------:R-:W-:-:S13]  /*2290*/  ISETP.GE.AND P0, PT, R19, UR6, PT ;  /* 0x0000000613007c0c */ /* 0x000fda000bf06270 */
[----:B------:R-:W-:Y:S05]  /*22a0*/  @P0 BRA `(.L_x_526) ;  /* 0x0000019000000947 */ /* 0x000fea0003800000 */
[----:B------:R-:W-:Y:S01]  /*22b0*/  IADD3 R0, P0, R6, 0x10, RZ ;  /* 0x0000001006007810 */ /* 0x000fe20007f1e0ff */
[----:B-1----:R-:W-:Y:S01]  /*22c0*/  IMAD.MOV.U32 R8, RZ, RZ, R16 ;  /* 0x000000ffff087224 */ /* 0x002fe200078e0010 */
        /* <DEDUP_REMOVED lines=23> */
.L_x_526:
[----:B------:R-:W-:Y:S05]  /*2440*/  BSYNC B0 ;  /* 0x0000000000007941 */ /* 0x000fea0003800000 */
.L_x_525:
        /* <DEDUP_REMOVED lines=29> */
.L_x_528:
[----:B------:R-:W-:Y:S05]  /*2620*/  BSYNC B0 ;  /* 0x0000000000007941 */ /* 0x000fea0003800000 */
.L_x_527:
        /* <DEDUP_REMOVED lines=29> */
.L_x_530:
[----:B------:R-:W-:Y:S05]  /*2800*/  BSYNC B0 ;  /* 0x0000000000007941 */ /* 0x000fea0003800000 */
.L_x_529:
        /* <DEDUP_REMOVED lines=29> */
.L_x_532:
[----:B------:R-:W-:Y:S05]  /*29e0*/  BSYNC B0 ;  /* 0x0000000000007941 */ /* 0x000fea0003800000 */
.L_x_531:
        /* <DEDUP_REMOVED lines=29> */
.L_x_534:
[----:B------:R-:W-:Y:S05]  /*2bc0*/  BSYNC B0 ;  /* 0x0000000000007941 */ /* 0x000fea0003800000 */
.L_x_533:
        /* <DEDUP_REMOVED lines=29> */
.L_x_536:
[----:B------:R-:W-:Y:S05]  /*2da0*/  BSYNC B0 ;  /* 0x0000000000007941 */ /* 0x000fea0003800000 */
.L_x_535:
[----:B------:R-:W-:Y:S01]  /*2db0*/  IADD3 R0, R14, 0x70, RZ ;  /* 0x000000700e007810 */ /* 0x000fe20007ffe0ff */
[----:B------:R-:W-:Y:S01]  /*2dc0*/  UMOV UR13, 0x6 ;  /* 0x00000006000d7882 */ /* 0x000fe20000000000 */
[----:B------:R-:W-:Y:S01]  /*2dd0*/  BSSY B0, `(.L_x_537) ;  /* 0x000001f000007945 */ /* 0x000fe20003800000 */
[----:B------:R-:W-:Y:S01]  /*2de0*/  ULDC.64 UR4, c[0x0][0x198] ;  /* 0x0000660000047ab9 */ /* 0x000fe20000000a00 */
[----:B------:R-:W-:Y:S01]  /*2df0*/  ISETP.GE.AND P0, PT, R0, UR6, PT ;  /* 0x0000000600007c0c */ /* 0x000fe2000bf06270 */
[----:B------:R-:W-:Y:S02]  /*2e00*/  USHF.L.U64.HI UR24, UR4, UR13, UR5 ;  /* 0x0000000d04187299 */ /* 0x000fe40008010205 */
[----:B------:R-:W-:-:S10]  /*2e10*/  USHF.L.U32 UR25, UR4, 0x6, URZ ;  /* 0x0000000604197899 */ /* 0x000fd4000800063f */
[----:B------:R-:W-:Y:S05]  /*2e20*/  @P0 BRA `(.L_x_538) ;  /* 0x0000019000000947 */ /* 0x000fea0003800000 */
[----:B------:R-:W-:Y:S02]  /*2e30*/  IADD3 R0, P0, R6, 0x70, RZ ;  /* 0x0000007006007810 */ /* 0x000fe40007f1e0ff */
[----:B------:R-:W-:-:S03]  /*2e40*/  ISETP.GE.AND P1, PT, R178, c[0x0][0x220], PT ;  /* 0x00008800b2007a0c */ /* 0x000fc60003f26270 */
[----:B------:R-:W-:Y:S01]  /*2e50*/  IMAD.X R6, RZ, RZ, R7, P0 ;  /* 0x000000ffff067224 */ /* 0x000fe200000e0607 */
[----:B------:R-:W-:Y:S02]  /*2e60*/  MOV R7, R13 ;  /* 0x0000000d00077202 */ /* 0x000fe40000000f00 */
[----:B------:R-:W-:Y:S01]  /*2e70*/  ISETP.GE.AND P0, PT, R171, c[0x0][0x220], PT ;  /* 0x00008800ab007a0c */ /* 0x000fe20003f06270 */
[----:B------:R-:W-:Y:S02]  /*2e80*/  IMAD R3, R6, c[0x0][0x190], RZ ;  /* 0x0000640006037a24 */ /* 0x000fe400078e02ff */
[----:B------:R-:W-:-:S04]  /*2e90*/  IMAD.MOV.U32 R6, RZ, RZ, R16 ;  /* 0x000000ffff067224 */ /* 0x000fc800078e0010 */
[C---:B-1----:R-:W-:Y:S01]  /*2ea0*/  IMAD.WIDE.U32 R8, R0.reuse, c[0x0][0x190], R6 ;  /* 0x0000640000087a25 */ /* 0x042fe200078e0006 */
        /* <DEDUP_REMOVED lines=17> */
.L_x_538:
[----:B------:R-:W-:Y:S05]  /*2fc0*/  BSYNC B0 ;  /* 0x0000000000007941 */ /* 0x000fea0003800000 */
.L_x_537:
[----:B------:R-:W-:Y:S01]  /*2fd0*/  IMAD.MOV.U32 R176, RZ, RZ, R32 ;  /* 0x000000ffffb07224 */ /* 0x000fe200078e0020 */
[----:B------:R-:W-:Y:S01]  /*2fe0*/  UIADD3 UR23, UR8, -0x1, URZ ;  /* 0xffffffff08177890 */ /* 0x000fe2000fffe03f */
        /* <DEDUP_REMOVED lines=9> */
[----:B-1----:R-:W-:Y:S01]  /*3080*/  IMAD.WIDE.U32 R6, R170, UR23, R176 ;  /* 0x00000017aa067c25 */ /* 0x002fe2000f8e00b0 */
        /* <DEDUP_REMOVED lines=20> */
.L_x_540:
[----:B------:R-:W-:Y:S05]  /*31d0*/  BSYNC B0 ;  /* 0x0000000000007941 */ /* 0x000fea0003800000 */
.L_x_539:
        /* <DEDUP_REMOVED lines=10> */
[C---:B-1----:R-:W-:Y:S01]  /*3280*/  @!P1 LEA R10, P2, R0.reuse, c[0x0][0x168], 0x1 ;  /* 0x00005a00000a9a11 */ /* 0x042fe200078408ff */
        /* <DEDUP_REMOVED lines=14> */
.L_x_542:
[----:B------:R-:W-:Y:S05]  /*3370*/  BSYNC B0 ;  /* 0x0000000000007941 */ /* 0x000fea0003800000 */
.L_x_541:
[----:B------:R-:W-:Y:S01]  /*3380*/  ISETP.GE.AND P0, PT, R18, UR22, PT ;  /* 0x0000001612007c0c */ /* 0x000fe2000bf06270 */
[----:B------:R-:W-:-:S12]  /*3390*/  BSSY B0, `(.L_x_543) ;  /* 0x0000017000007945 */ /* 0x000fd80003800000 */
        /* <DEDUP_REMOVED lines=22> */
.L_x_544:
[----:B------:R-:W-:Y:S05]  /*3500*/  BSYNC B0 ;  /* 0x0000000000007941 */ /* 0x000fea0003800000 */
.L_x_543:
[----:B------:R-:W-:Y:S01]  /*3510*/  ISETP.GE.AND P0, PT, R5, UR22, PT ;  /* 0x0000001605007c0c */ /* 0x000fe2000bf06270 */
[----:B------:R-:W-:Y:S01]  /*3520*/  ULDC.64 UR4, c[0x0][0x1a0] ;  /* 0x0000680000047ab9 */ /* 0x000fe20000000a00 */
[----:B------:R-:W-:Y:S01]  /*3530*/  BSSY B0, `(.L_x_545) ;  /* 0x000001b000007945 */ /* 0x000fe20003800000 */
[----:B------:R-:W-:Y:S02]  /*3540*/  USHF.L.U64.HI UR13, UR4, UR13, UR5 ;  /* 0x0000000d040d7299 */ /* 0x000fe40008010205 */
[----:B------:R-:W-:-:S08]  /*3550*/  USHF.L.U32 UR20, UR4, 0x6, URZ ;  /* 0x0000000604147899 */ /* 0x000fd0000800063f */
        /* <DEDUP_REMOVED lines=24> */
.L_x_546:
[----:B------:R-:W-:Y:S05]  /*36e0*/  BSYNC B0 ;  /* 0x0000000000007941 */ /* 0x000fea0003800000 */
.L_x_545:
[----:B------:R-:W0:Y:S01]  /*36f0*/  LDGDEPBAR ;  /* 0x00000000000079af */ /* 0x000e220000000000 */
[----:B------:R-:W-:Y:S01]  /*3700*/  ISETP.GE.AND P0, PT, R14, UR22, PT ;  /* 0x000000160e007c0c */ /* 0x000fe2000bf06270 */
[----:B-1----:R-:W-:Y:S01]  /*3710*/  IMAD.MOV.U32 R10, RZ, RZ, R28 ;  /* 0x000000ffff0a7224 */ /* 0x002fe200078e001c */
[----:B------:R-:W-:Y:S01]  /*3720*/  UIMAD UR5, UR13, UR23, URZ ;  /* 0x000000170d0572a4 */ /* 0x000fe2000f8e023f */
[----:B------:R-:W-:Y:S01]  /*3730*/  IMAD.MOV.U32 R11, RZ, RZ, R29 ;  /* 0x000000ffff0b7224 */ /* 0x000fe200078e001d */
[----:B------:R-:W-:Y:S01]  /*3740*/  SHF.R.S32.HI R0, RZ, 0x1f, R20 ;  /* 0x0000001fff007819 */ /* 0x000fe20000011414 */
[----:B------:R-:W-:Y:S01]  /*3750*/  IMAD.MOV.U32 R10, RZ, RZ, R26 ;  /* 0x000000ffff0a7224 */ /* 0x000fe200078e001a */
[----:B------:R-:W-:Y:S01]  /*3760*/  UIMAD UR5, UR21, UR20, UR5 ;  /* 0x00000014150572a4 */ /* 0x000fe2000f8e0205 */
[----:B----4-:R-:W-:Y:S01]  /*3770*/  IMAD.U32 R6, RZ, RZ, UR23 ;  /* 0x00000017ff067e24 */ /* 0x010fe2000f8e00ff */
[----:B------:R-:W-:Y:S01]  /*3780*/  LEA.HI R0, R0, R20, RZ, 0x2 ;  /* 0x0000001400007211 */ /* 0x000fe200078f10ff */
[----:B------:R-:W-:Y:S01]  /*3790*/  IMAD.SHL.U32 R25, R25, 0x2, RZ ;  /* 0x0000000219197824 */ /* 0x000fe200078e00ff */
[----:B------:R1:W-:Y:S01]  /*37a0*/  STL.64 [R1+0x28], R10 ;  /* 0x0000280a01007387 */ /* 0x0003e20000100a00 */
[----:B------:R-:W-:Y:S01]  /*37b0*/  IMAD.WIDE.U32 R6, R6, UR20, R10 ;  /* 0x0000001406067c25 */ /* 0x000fe2000f8e000a */
[----:B------:R-:W-:Y:S01]  /*37c0*/  BSSY B0, `(.L_x_547) ;  /* 0x000001a000007945 */ /* 0x000fe20003800000 */
[----:B------:R-:W-:-:S02]  /*37d0*/  SHF.R.S32.HI R157, RZ, 0x2, R0 ;  /* 0x00000002ff9d7819 */ /* 0x000fc40000011400 */
[----:B------:R-:W-:Y:S02]  /*37e0*/  LOP3.LUT R158, R25, 0x6, RZ, 0xc0, !PT ;  /* 0x00000006199e7812 */ /* 0x000fe400078ec0ff */
[----:B------:R-:W-:Y:S01]  /*37f0*/  IADD3 R9, R7, UR5, RZ ;  /* 0x0000000507097c10 */ /* 0x000fe2000fffe0ff */
[----:B------:R-:W-:-:S04]  /*3800*/  DEPBAR.LE SB0, 0x0 ;  /* 0x000080000000791a */ /* 0x000fc80000000000 */
[----:B------:R-:W-:Y:S06]  /*3810*/  BAR.SYNC.DEFER_BLOCKING 0x0 ;  /* 0x0000000000007b1d */ /* 0x000fec0000010000 */
[----:B------:R1:W-:Y:S04]  /*3820*/  @P0 STS.128 [R243+0xc000], RZ ;  /* 0x00c000fff3000388 */ /* 0x0003e80000000c00 */
[----:B------:R1:W-:Y:S01]  /*3830*/  @P0 STS.128 [R243+0xe000], RZ ;  /* 0x00e000fff3000388 */ /* 0x0003e20000000c00 */
[----:B------:R-:W-:Y:S05]  /*3840*/  @P0 BRA `(.L_x_548) ;  /* 0x0000011000000947 */ /* 0x000fea0003800000 */
[----:B------:R-:W-:Y:S02]  /*3850*/  ISETP.GE.AND P1, PT, R178, c[0x0][0x220], PT ;  /* 0x00008800b2007a0c */ /* 0x000fe40003f26270 */
[----:B------:R-:W-:-:S11]  /*3860*/  ISETP.GE.AND P0, PT, R171, c[0x0][0x220], PT ;  /* 0x00008800ab007a0c */ /* 0x000fd60003f06270 */
        /* <DEDUP_REMOVED lines=15> */
.L_x_548:
[----:B------:R-:W-:Y:S05]  /*3960*/  BSYNC B0 ;  /* 0x0000000000007941 */ /* 0x000fea0003800000 */
.L_x_547:
[----:B------:R-:W-:Y:S01]  /*3970*/  ISETP.GE.AND P0, PT, R19, UR22, PT ;  /* 0x0000001613007c0c */ /* 0x000fe2000bf06270 */
[----:B------:R-:W-:Y:S01]  /*3980*/  ULDC UR5, c[0x0][0x1a4] ;  /* 0x0000690000057ab9 */ /* 0x000fe20000000800 */
[----:B------:R-:W-:Y:S01]  /*3990*/  BSSY B0, `(.L_x_549) ;  /* 0x0000019000007945 */ /* 0x000fe20003800000 */
[----:B------:R-:W-:Y:S02]  /*39a0*/  USHF.L.U32 UR21, UR4, 0x4, URZ ;  /* 0x0000000404157899 */ /* 0x000fe4000800063f */
[----:B------:R-:W-:-:S08]  /*39b0*/  USHF.L.U64.HI UR10, UR4, UR10, UR5 ;  /* 0x0000000a040a7299 */ /* 0x000fd00008010205 */
[----:B------:R4:W-:Y:S04]  /*39c0*/  @P0 STS.128 [R243+0xc800], RZ ;  /* 0x00c800fff3000388 */ /* 0x0009e80000000c00 */
[----:B------:R4:W-:Y:S01]  /*39d0*/  @P0 STS.128 [R243+0xe800], RZ ;  /* 0x00e800fff3000388 */ /* 0x0009e20000000c00 */
        /* <DEDUP_REMOVED lines=20> */
.L_x_550:
[----:B------:R-:W-:Y:S05]  /*3b20*/  BSYNC B0 ;  /* 0x0000000000007941 */ /* 0x000fea0003800000 */
.L_x_549:
        /* <DEDUP_REMOVED lines=26> */
.L_x_552:
[----:B------:R-:W-:Y:S05]  /*3cd0*/  BSYNC B0 ;  /* 0x0000000000007941 */ /* 0x000fea0003800000 */
.L_x_551:
[----:B------:R-:W-:Y:S01]  /*3ce0*/  ISETP.GE.AND P0, PT, R5, UR22, PT ;  /* 0x0000001605007c0c */ /* 0x000fe2000bf06270 */
[----:B------:R-:W-:-:S12]  /*3cf0*/  BSSY B0, `(.L_x_553) ;  /* 0x000001b000007945 */ /* 0x000fd80003800000 */
[----:B------:R1:W-:Y:S04]  /*3d00*/  @P0 STS.128 [R243+0xd800], RZ ;  /* 0x00d800fff3000388 */ /* 0x0003e80000000c00 */
[----:B------:R1:W-:Y:S01]  /*3d10*/  @P0 STS.128 [R243+0xf800], RZ ;  /* 0x00f800fff3000388 */ /* 0x0003e20000000c00 */
[----:B------:R-:W-:Y:S05]  /*3d20*/  @P0 BRA `(.L_x_554) ;  /* 0x0000017000000947 */ /* 0x000fea0003800000 */
[----:B------:R-:W-:Y:S01]  /*3d30*/  ISETP.GE.AND P1, PT, R178, c[0x0][0x220], PT ;  /* 0x00008800b2007a0c */ /* 0x000fe20003f26270 */
[----:B------:R-:W-:Y:S01]  /*3d40*/  IMAD.MOV.U32 R0, RZ, RZ, c[0x0][0x1a0] ;  /* 0x00006800ff007624 */ /* 0x000fe200078e00ff */
[----:B------:R-:W-:Y:S01]  /*3d50*/  ULDC UR4, c[0x0][0x1a4] ;  /* 0x0000690000047ab9 */ /* 0x000fe20000000800 */
[----:B------:R-:W-:Y:S01]  /*3d60*/  IMAD.MOV.U32 R8, RZ, RZ, R6 ;  /* 0x000000ffff087224 */ /* 0x000fe200078e0006 */
[----:B------:R-:W-:Y:S01]  /*3d70*/  UIMAD UR4, UR4, 0x30, URZ ;  /* 0x00000030040478a4 */ /* 0x000fe2000f8e023f */
[----:B------:R-:W-:-:S02]  /*3d80*/  ISETP.GE.AND P0, PT, R171, c[0x0][0x220], PT ;  /* 0x00008800ab007a0c */ /* 0x000fc40003f06270 */
        /* <DEDUP_REMOVED lines=17> */
.L_x_554:
[----:B------:R-:W-:Y:S05]  /*3ea0*/  BSYNC B0 ;  /* 0x0000000000007941 */ /* 0x000fea0003800000 */
.L_x_553:
[----:B-1----:R-:W-:Y:S01]  /*3eb0*/  SHF.R.S32.HI R7, RZ, 0x4, R21 ;  /* 0x00000004ff077819 */ /* 0x002fe20000011415 */
[C---:B------:R-:W-:Y:S01]  /*3ec0*/  IMAD.SHL.U32 R6, R22.reuse, 0x40, RZ ;  /* 0x0000004016067824 */ /* 0x040fe200078e00ff */
[----:B------:R-:W-:Y:S01]  /*3ed0*/  R2P PR, R22, 0x6 ;  /* 0x0000000616007804 */ /* 0x000fe20000000000 */
[----:B------:R-:W-:Y:S01]  /*3ee0*/  IMAD.SHL.U32 R3, R23, 0x40, RZ ;  /* 0x0000004017037824 */ /* 0x000fe200078e00ff */
[----:B------:R-:W-:Y:S01]  /*3ef0*/  LEA.HI R0, R21, R7, RZ, 0x1 ;  /* 0x0000000715007211 */ /* 0x000fe200078f08ff */
[----:B------:R-:W-:Y:S01]  /*3f00*/  IMAD.SHL.U32 R8, R24, 0x40, RZ ;  /* 0x0000004018087824 */ /* 0x000fe200078e00ff */
[----:B------:R-:W-:Y:S01]  /*3f10*/  UIADD3 UR22, UR16, 0x1, -UR17 ;  /* 0x0000000110167890 */ /* 0x000fe2000fffe811 */
[----:B------:R-:W-:Y:S01]  /*3f20*/  IMAD.SHL.U32 R5, R14, 0x8, RZ ;  /* 0x000000080e057824 */ /* 0x000fe200078e00ff */
[----:B------:R-:W-:Y:S01]  /*3f30*/  LOP3.LUT R0, R0, 0xfffffffe, RZ, 0xc0, !PT ;  /* 0xfffffffe00007812 */ /* 0x000fe200078ec0ff */
[----:B------:R-:W-:Y:S01]  /*3f40*/  ULDC UR5, c[0x0][0x2e4] ;  /* 0x0000b90000057ab9 */ /* 0x000fe20000000800 */
[----:B------:R-:W-:Y:S01]  /*3f50*/  LOP3.LUT R3, R3, 0x1c0, RZ, 0xc0, !PT ;  /* 0x000001c003037812 */ /* 0x000fe200078ec0ff */
[----:B------:R-:W-:Y:S01]  /*3f60*/  ULDC UR4, c[0x0][0x2e8] ;  /* 0x0000ba0000047ab9 */ /* 0x000fe20000000800 */
[----:B------:R-:W-:Y:S01]  /*3f70*/  LOP3.LUT R169, R8, 0xfffffe00, RZ, 0xc0, !PT ;  /* 0xfffffe0008a97812 */ /* 0x000fe200078ec0ff */
[----:B------:R-:W-:Y:S01]  /*3f80*/  IMAD.IADD R7, R7, 0x1, -R0 ;  /* 0x0000000107077824 */ /* 0x000fe200078e0a00 */
[----:B------:R-:W-:Y:S01]  /*3f90*/  LOP3.LUT R0, R6, 0x1c0, RZ, 0xc0, !PT ;  /* 0x000001c006007812 */ /* 0x000fe200078ec0ff */
[----:B------:R-:W-:Y:S01]  /*3fa0*/  UIADD3 UR5, UR16, -UR5, -UR17 ;  /* 0x8000000510057290 */ /* 0x000fe2000fffe811 */
[----:B------:R-:W0:Y:S01]  /*3fb0*/  LDGDEPBAR ;  /* 0x00000000000079af */ /* 0x000e220000000000 */
[----:B------:R-:W-:Y:S01]  /*3fc0*/  IMAD.SHL.U32 R6, R7, 0x8, RZ ;  /* 0x0000000807067824 */ /* 0x000fe200078e00ff */
[----:B------:R-:W-:Y:S01]  /*3fd0*/  LOP3.LUT R8, R0, 0x8, R5, 0xf8, !PT ;  /* 0x0000000800087812 */ /* 0x000fe200078ef805 */
[----:B------:R-:W-:Y:S01]  /*3fe0*/  UIADD3 UR4, UR22, UR4, URZ ;  /* 0x0000000416047290 */ /* 0x000fe2000fffe03f */
[----:B------:R-:W-:Y:S01]  /*3ff0*/  SHF.R.U32.HI R0, RZ, 0x3, R0 ;  /* 0x00000003ff007819 */ /* 0x000fe20000011600 */
[----:B------:R-:W-:Y:S01]  /*4000*/  UISETP.GT.AND UP0, UPT, UR23, UR9, UPT ;  /* 0x000000091700728c */ /* 0x000fe2000bf04270 */
[----:B------:R-:W-:-:S02]  /*4010*/  LOP3.LUT R6, R3, 0x8, R6, 0xf8, !PT ;  /* 0x0000000803067812 */ /* 0x000fc400078ef806 */
[----:B------:R-:W-:Y:S01]  /*4020*/  SHF.R.U32.HI R5, RZ, 0x3, R3 ;  /* 0x00000003ff057819 */ /* 0x000fe20000011603 */
[----:B------:R-:W-:Y:S01]  /*4030*/  IMAD R3, R156, 0x400, R169 ;  /* 0x000004009c037824 */ /* 0x000fe200078e02a9 */
[----:B------:R-:W-:Y:S02]  /*4040*/  LOP3.LUT R0, R8, R0, RZ, 0x3c, !PT ;  /* 0x0000000008007212 */ /* 0x000fe400078e3cff */
[----:B------:R-:W-:-:S03]  /*4050*/  LOP3.LUT R168, R6, R5, RZ, 0x3c, !PT ;  /* 0x0000000506a87212 */ /* 0x000fc600078e3cff */
[----:B------:R-:W-:Y:S02]  /*4060*/  IMAD R0, R7, 0x200, R0 ;  /* 0x0000020007007824 */ /* 0x000fe400078e0200 */
[----:B------:R-:W-:Y:S02]  /*4070*/  IMAD.IADD R3, R168, 0x1, R3 ;  /* 0x00000001a8037824 */ /* 0x000fe400078e0203 */
[----:B------:R-:W-:Y:S02]  /*4080*/  IMAD.SHL.U32 R224, R0, 0x2, RZ ;  /* 0x0000000200e07824 */ /* 0x000fe400078e00ff */
[----:B------:R-:W-:Y:S01]  /*4090*/  IMAD.SHL.U32 R231, R3, 0x2, RZ ;  /* 0x0000000203e77824 */ /* 0x000fe200078e00ff */
[----:B------:R-:W-:Y:S02]  /*40a0*/  LEA R3, R156, UR15, 0x4 ;  /* 0x0000000f9c037c11 */ /* 0x000fe4000f8e20ff */
[----:B--2---:R-:W-:Y:S01]  /*40b0*/  LDSM.16.M88.4 R24, [R224+0x8000] ;  /* 0x00800000e018783b */ /* 0x004fe20000000200 */
[----:B------:R-:W-:Y:S01]  /*40c0*/  IADD3 R0, R224, 0x8000, RZ ;  /* 0x00008000e0007810 */ /* 0x000fe20007ffe0ff */
[----:B------:R-:W-:Y:S01]  /*40d0*/  IMAD R232, R4, 0x2, R231 ;  /* 0x0000000204e87824 */ /* 0x000fe200078e02e7 */
[----:B------:R-:W-:Y:S01]  /*40e0*/  IADD3 R235, R224, 0x8020, RZ ;  /* 0x00008020e0eb7810 */ /* 0x000fe20007ffe0ff */
[----:B------:R-:W1:Y:S01]  /*40f0*/  LDSM.16.M88.4 R12, [R231+0x2000] ;  /* 0x00200000e70c783b */ /* 0x000e620000000200 */
[----:B------:R-:W-:Y:S01]  /*4100*/  @P1 IADD3 R235, R0, -0x20, RZ ;  /* 0xffffffe000eb1810 */ /* 0x000fe20007ffe0ff */
[----:B------:R-:W-:-:S02]  /*4110*/  IMAD.MOV.U32 R0, RZ, RZ, 0x40 ;  /* 0x00000040ff007424 */ /* 0x000fc400078e00ff */
[----:B------:R-:W2:Y:S01]  /*4120*/  LDSM.16.M88.4 R36, [R224+0x8800] ;  /* 0x00880000e024783b */ /* 0x000ea20000000200 */
[C---:B------:R-:W-:Y:S01]  /*4130*/  IMAD R234, R2.reuse, 0x2, R231 ;  /* 0x0000000202ea7824 */ /* 0x040fe200078e02e7 */
[----:B------:R-:W-:Y:S01]  /*4140*/  IADD3 R242, R235, 0x800, RZ ;  /* 0x00000800ebf27810 */ /* 0x000fe20007ffe0ff */
[----:B------:R-:W-:Y:S01]  /*4150*/  IMAD R233, R2, 0x2, R232 ;  /* 0x0000000202e97824 */ /* 0x000fe200078e02e8 */
[----:B------:R-:W5:Y:S01]  /*4160*/  LDSM.16.M88.4 R32, [R224+0x9000] ;  /* 0x00900000e020783b */ /* 0x000f620000000200 */
[----:B------:R-:W-:Y:S01]  /*4170*/  SEL R0, R0, 0xffffffc0, !P2 ;  /* 0xffffffc000007807 */ /* 0x000fe20005000000 */
[----:B------:R-:W-:Y:S01]  /*4180*/  IMAD.IADD R3, R157, 0x1, R3 ;  /* 0x000000019d037824 */ /* 0x000fe200078e0203 */
[C---:B------:R-:W-:Y:S01]  /*4190*/  IADD3 R241, R235.reuse, 0x1000, RZ ;  /* 0x00001000ebf17810 */ /* 0x040fe20007ffe0ff */
[----:B------:R-:W3:Y:S01]  /*41a0*/  LDSM.16.M88.4 R28, [R224+0x9800] ;  /* 0x00980000e01c783b */ /* 0x000ee20000000200 */
[----:B------:R-:W-:Y:S01]  /*41b0*/  IADD3 R240, R235, 0x1800, RZ ;  /* 0x00001800ebf07810 */ /* 0x000fe20007ffe0ff */
[----:B------:R-:W-:Y:S01]  /*41c0*/  IMAD.IADD R230, R224, 0x1, R0 ;  /* 0x00000001e0e67824 */ /* 0x000fe200078e0200 */
[----:B------:R-:W-:Y:S01]  /*41d0*/  IADD3 R7, R3, 0x8, RZ ;  /* 0x0000000803077810 */ /* 0x000fe20007ffe0ff */
[----:B------:R-:W4:Y:S01]  /*41e0*/  LDSM.16.M88.4 R16, [R231] ;  /* 0x00000000e710783b */ /* 0x000f220000000200 */
[----:B------:R-:W-:Y:S01]  /*41f0*/  IMAD.IADD R229, R0, 0x1, R235 ;  /* 0x0000000100e57824 */ /* 0x000fe200078e02eb */
[----:B------:R-:W-:-:S02]  /*4200*/  SHF.R.S32.HI R0, RZ, 0x1f, R156 ;  /* 0x0000001fff007819 */ /* 0x000fc4000001149c */
[----:B------:R-:W-:Y:S01]  /*4210*/  LDSM.16.M88.4 R56, [R235+0x1800] ;  /* 0x00180000eb38783b */ /* 0x000fe20000000200 */
[----:B------:R-:W-:Y:S02]  /*4220*/  IADD3 R6, R3, 0x40, RZ ;  /* 0x0000004003067810 */ /* 0x000fe40007ffe0ff */
[----:B------:R-:W-:Y:S01]  /*4230*/  LEA.HI R0, R0, R156, RZ, 0x2 ;  /* 0x0000009c00007211 */ /* 0x000fe200078f10ff */
[----:B------:R-:W3:Y:S01]  /*4240*/  LDSM.16.M88.4 R20, [R232] ;  /* 0x00000000e814783b */ /* 0x000ee20000000200 */
[C---:B------:R-:W-:Y:S02]  /*4250*/  IADD3 R239, R235.reuse, 0x2000, RZ ;  /* 0x00002000ebef7810 */ /* 0x040fe40007ffe0ff */
[----:B------:R-:W-:Y:S01]  /*4260*/  LOP3.LUT R5, R0, 0xfffffffc, RZ, 0xc0, !PT ;  /* 0xfffffffc00057812 */ /* 0x000fe200078ec0ff */
[----:B------:R-:W3:Y:S01]  /*4270*/  LDSM.16.M88.4 R48, [R235+0x800] ;  /* 0x00080000eb30783b */ /* 0x000ee20000000200 */
[----:B------:R-:W-:Y:S01]  /*4280*/  IMAD.U32 R0, RZ, RZ, UR23 ;  /* 0x00000017ff007e24 */ /* 0x000fe2000f8e00ff */
[----:B------:R-:W-:-:S02]  /*4290*/  IADD3 R238, R235, 0x2800, RZ ;  /* 0x00002800ebee7810 */ /* 0x000fc40007ffe0ff */
[----:B------:R-:W3:Y:S01]  /*42a0*/  LDSM.16.M88.4 R8, [R232+0x2000] ;  /* 0x00200000e808783b */ /* 0x000ee20000000200 */
[----:B------:R-:W-:Y:S01]  /*42b0*/  IMAD.IADD R5, R156, 0x1, -R5 ;  /* 0x000000019c057824 */ /* 0x000fe200078e0a05 */
[C---:B------:R-:W-:Y:S01]  /*42c0*/  IADD3 R237, R235.reuse, 0x3000, RZ ;  /* 0x00003000ebed7810 */ /* 0x040fe20007ffe0ff */
[----:B------:R-:W-:Y:S01]  /*42d0*/  IMAD R0, R0, 0x40, R158 ;  /* 0x0000004000007824 */ /* 0x000fe200078e029e */
[----:B------:R-:W4:Y:S01]  /*42e0*/  LDSM.16.M88.4 R44, [R235] ;  /* 0x00000000eb2c783b */ /* 0x000f220000000200 */
[----:B------:R-:W-:Y:S01]  /*42f0*/  IADD3 R236, R235, 0x3800, RZ ;  /* 0x00003800ebec7810 */ /* 0x000fe20007ffe0ff */
[C---:B-1----:R-:W-:Y:S02]  /*4300*/  HMMA.16816.F32 R88, R12.reuse, R24, RZ ;  /* 0x000000180c58723c */ /* 0x042fe400000018ff */
[----:B------:R-:W1:Y:S04]  /*4310*/  LDSM.16.M88.4 R52, [R235+0x1000] ;  /* 0x00100000eb34783b */ /* 0x000e680000000200 */
[----:B------:R3:W-:Y:S02]  /*4320*/  STL [R1+0x68], R5 ;  /* 0x0000680501007387 */ /* 0x0007e40000100800 */
[C---:B------:R-:W-:Y:S08]  /*4330*/  HMMA.16816.F32 R84, R12.reuse, R26, RZ ;  /* 0x0000001a0c54723c */ /* 0x040ff000000018ff */
[C---:B--2---:R-:W-:Y:S08]  /*4340*/  HMMA.16816.F32 R80, R12.reuse, R36, RZ ;  /* 0x000000240c50723c */ /* 0x044ff000000018ff */
[----:B-----5:R-:W-:Y:S01]  /*4350*/  HMMA.16816.F32 R72, R12, R32, RZ ;  /* 0x000000200c48723c */ /* 0x020fe200000018ff */
[----:B---3--:R-:W-:-:S07]  /*4360*/  IADD3 R5, R3, 0x48, RZ ;  /* 0x0000004803057810 */ /* 0x008fce0007ffe0ff */
[C---:B------:R-:W-:Y:S08]  /*4370*/  HMMA.16816.F32 R64, R12.reuse, R28, RZ ;  /* 0x0000001c0c40723c */ /* 0x040ff000000018ff */
[C---:B------:R-:W-:Y:S08]  /*4380*/  HMMA.16816.F32 R76, R12.reuse, R38, RZ ;  /* 0x000000260c4c723c */ /* 0x040ff000000018ff */
[C---:B------:R-:W-:Y:S08]  /*4390*/  HMMA.16816.F32 R68, R12.reuse, R34, RZ ;  /* 0x000000220c44723c */ /* 0x040ff000000018ff */
[----:B------:R-:W-:Y:S08]  /*43a0*/  HMMA.16816.F32 R60, R12, R30, RZ ;  /* 0x0000001e0c3c723c */ /* 0x000ff000000018ff */
[C---:B----4-:R-:W-:Y:S08]  /*43b0*/  HMMA.16816.F32 R12, R16.reuse, R28, RZ ;  /* 0x0000001c100c723c */ /* 0x050ff000000018ff */
[C---:B------:R-:W-:Y:S08]  /*43c0*/  HMMA.16816.F32 R40, R16.reuse, R36, RZ ;  /* 0x000000241028723c */ /* 0x040ff000000018ff */
[C---:B------:R-:W-:Y:S08]  /*43d0*/  HMMA.16816.F32 R92, R16.reuse, R24, RZ ;  /* 0x00000018105c723c */ /* 0x040ff000000018ff */
[C---:B------:R-:W-:Y:S08]  /*43e0*/  HMMA.16816.F32 R104, R16.reuse, R26, RZ ;  /* 0x0000001a1068723c */ /* 0x040ff000000018ff */
[----:B------:R-:W-:Y:S01]  /*43f0*/  HMMA.16816.F32 R100, R16, R38, RZ ;  /* 0x000000261064723c */ /* 0x000fe200000018ff */
[----:B------:R-:W-:Y:S07]  /*4400*/  LDSM.16.M88.4 R36, [R230+0x8800] ;  /* 0x00880000e624783b */ /* 0x000fee0000000200 */
[----:B------:R-:W-:Y:S01]  /*4410*/  HMMA.16816.F32 R136, R20, R56, R12 ;  /* 0x000000381488723c */ /* 0x000fe2000000180c */
[----:B------:R-:W2:Y:S07]  /*4420*/  LDSM.16.M88.4 R12, [R234+0x2000] ;  /* 0x00200000ea0c783b */ /* 0x000eae0000000200 */
[C---:B------:R-:W-:Y:S08]  /*4430*/  HMMA.16816.F32 R24, R16.reuse, R32, RZ ;  /* 0x000000201018723c */ /* 0x040ff000000018ff */
[C---:B------:R-:W-:Y:S01]  /*4440*/  HMMA.16816.F32 R108, R16.reuse, R34, RZ ;  /* 0x00000022106c723c */ /* 0x040fe200000018ff */
[----:B------:R-:W-:Y:S07]  /*4450*/  LDSM.16.M88.4 R32, [R230+0x9000] ;  /* 0x00900000e620783b */ /* 0x000fee0000000200 */
[----:B------:R-:W-:Y:S01]  /*4460*/  HMMA.16816.F32 R96, R16, R30, RZ ;  /* 0x0000001e1060723c */ /* 0x000fe200000018ff */
[----:B------:R-:W-:Y:S04]  /*4470*/  LDSM.16.M88.4 R28, [R230+0x9800] ;  /* 0x00980000e61c783b */ /* 0x000fe80000000200 */
[----:B------:R-:W-:Y:S03]  /*4480*/  LDSM.16.M88.4 R16, [R234] ;  /* 0x00000000ea10783b */ /* 0x000fe60000000200 */
[-C--:B------:R-:W-:Y:S01]  /*4490*/  HMMA.16816.F32 R124, R20, R48.reuse, R40 ;  /* 0x00000030147c723c */ /* 0x080fe20000001828 */
[----:B------:R-:W3:Y:S07]  /*44a0*/  LDSM.16.M88.4 R40, [R230+0x8000] ;  /* 0x00800000e628783b */ /* 0x000eee0000000200 */
[C---:B------:R-:W-:Y:S08]  /*44b0*/  HMMA.16816.F32 R80, R8.reuse, R48, R80 ;  /* 0x000000300850723c */ /* 0x040ff00000001850 */
[C---:B------:R-:W-:Y:S08]  /*44c0*/  HMMA.16816.F32 R112, R8.reuse, R44, R88 ;  /* 0x0000002c0870723c */ /* 0x040ff00000001858 */
[C---:B-1----:R-:W-:Y:S01]  /*44d0*/  HMMA.16816.F32 R144, R8.reuse, R52, R72 ;  /* 0x000000340890723c */ /* 0x042fe20000001848 */
[----:B------:R-:W-:Y:S07]  /*44e0*/  LDSM.16.M88.4 R72, [R229+0x1800] ;  /* 0x00180000e548783b */ /* 0x000fee0000000200 */
[C---:B------:R-:W-:Y:S08]  /*44f0*/  HMMA.16816.F32 R132, R8.reuse, R56, R64 ;  /* 0x000000380884723c */ /* 0x040ff00000001840 */
[C---:B------:R-:W-:Y:S08]  /*4500*/  HMMA.16816.F32 R152, R8.reuse, R46, R84 ;  /* 0x0000002e0898723c */ /* 0x040ff00000001854 */
[C---:B------:R-:W-:Y:S08]  /*4510*/  HMMA.16816.F32 R148, R8.reuse, R50, R76 ;  /* 0x000000320894723c */ /* 0x040ff0000000184c */
[C---:B------:R-:W-:Y:S08]  /*4520*/  HMMA.16816.F32 R140, R8.reuse, R54, R68 ;  /* 0x00000036088c723c */ /* 0x040ff00000001844 */
[----:B------:R-:W-:Y:S01]  /*4530*/  HMMA.16816.F32 R120, R8, R58, R60 ;  /* 0x0000003a0878723c */ /* 0x000fe2000000183c */
[----:B------:R-:W-:Y:S07]  /*4540*/  LDSM.16.M88.4 R8, [R233+0x2000] ;  /* 0x00200000e908783b */ /* 0x000fee0000000200 */
[C---:B------:R-:W-:Y:S08]  /*4550*/  HMMA.16816.F32 R116, R20.reuse, R44, R92 ;  /* 0x0000002c1474723c */ /* 0x040ff0000000185c */
[C---:B------:R-:W-:Y:S01]  /*4560*/  HMMA.16816.F32 R92, R20.reuse, R46, R104 ;  /* 0x0000002e145c723c */ /* 0x040fe20000001868 */
[----:B------:R-:W-:Y:S07]  /*4570*/  LDSM.16.M88.4 R44, [R229+0x800] ;  /* 0x00080000e52c783b */ /* 0x000fee0000000200 */
[C---:B------:R-:W-:Y:S01]  /*4580*/  HMMA.16816.F32 R128, R20.reuse, R52, R24 ;  /* 0x000000341480723c */ /* 0x040fe20000001818 */
[----:B------:R-:W-:Y:S07]  /*4590*/  LDSM.16.M88.4 R24, [R229] ;  /* 0x00000000e518783b */ /* 0x000fee0000000200 */
[C---:B------:R-:W-:Y:S01]  /*45a0*/  HMMA.16816.F32 R100, R20.reuse, R50, R100 ;  /* 0x000000321464723c */ /* 0x040fe20000001864 */
[----:B------:R-:W-:Y:S07]  /*45b0*/  LDSM.16.M88.4 R48, [R229+0x1000] ;  /* 0x00100000e530783b */ /* 0x000fee0000000200 */
[C---:B------:R-:W-:Y:S08]  /*45c0*/  HMMA.16816.F32 R108, R20.reuse, R54, R108 ;  /* 0x00000036146c723c */ /* 0x040ff0000000186c */
[----:B------:R-:W-:Y:S01]  /*45d0*/  HMMA.16816.F32 R88, R20, R58, R96 ;  /* 0x0000003a1458723c */ /* 0x000fe20000001860 */
[----:B------:R-:W1:Y:S07]  /*45e0*/  LDSM.16.M88.4 R20, [R233] ;  /* 0x00000000e914783b */ /* 0x000e6e0000000200 */
[C---:B--2---:R-:W-:Y:S08]  /*45f0*/  HMMA.16816.F32 R76, R12.reuse, R36, R80 ;  /* 0x000000240c4c723c */ /* 0x044ff00000001850 */
[C---:B---3--:R-:W-:Y:S08]  /*4600*/  HMMA.16816.F32 R84, R12.reuse, R40, R112 ;  /* 0x000000280c54723c */ /* 0x048ff00000001870 */
        /* <DEDUP_REMOVED lines=9> */
[C---:B------:R-:W-:Y:S01]  /*46a0*/  HMMA.16816.F32 R92, R16.reuse, R36, R124 ;  /* 0x00000024105c723c */ /* 0x040fe2000000187c */
[----:B------:R-:W-:Y:S07]  /*46b0*/  LDSM.16.M88.4 R36, [R224+0xa000] ;  /* 0x00a00000e024783b */ /* 0x000fee0000000200 */
[C---:B------:R-:W-:Y:S08]  /*46c0*/  HMMA.16816.F32 R100, R16.reuse, R32, R128 ;  /* 0x000000201064723c */ /* 0x040ff00000001880 */
[----:B------:R-:W-:Y:S01]  /*46d0*/  HMMA.16816.F32 R108, R16, R34, R108 ;  /* 0x00000022106c723c */ /* 0x000fe2000000186c */
[----:B------:R-:W-:Y:S07]  /*46e0*/  LDSM.16.M88.4 R32, [R224+0xa800] ;  /* 0x00a80000e020783b */ /* 0x000fee0000000200 */
[----:B-1----:R-:W-:Y:S01]  /*46f0*/  HMMA.16816.F32 R112, R20, R24, R12 ;  /* 0x000000181470723c */ /* 0x002fe2000000180c */
[----:B------:R-:W1:Y:S07]  /*4700*/  LDSM.16.M88.4 R12, [R231+0x6000] ;  /* 0x00600000e70c783b */ /* 0x000e6e0000000200 */
[C---:B------:R-:W-:Y:S08]  /*4710*/  HMMA.16816.F32 R152, R16.reuse, R28, R136 ;  /* 0x0000001c1098723c */ /* 0x040ff00000001888 */
[----:B------:R-:W-:Y:S01]  /*4720*/  HMMA.16816.F32 R148, R16, R30, R88 ;  /* 0x0000001e1094723c */ /* 0x000fe20000001858 */
[----:B------:R-:W2:Y:S04]  /*4730*/  LDSM.16.M88.4 R28, [R224+0xb000] ;  /* 0x00b00000e01c783b */ /* 0x000ea80000000200 */
[----:B------:R-:W-:Y:S03]  /*4740*/  LDSM.16.M88.4 R16, [R231+0x4000] ;  /* 0x00400000e710783b */ /* 0x000fe60000000200 */
[C---:B------:R-:W-:Y:S08]  /*4750*/  HMMA.16816.F32 R144, R8.reuse, R24, R84 ;  /* 0x000000180890723c */ /* 0x040ff00000001854 */
[-C--:B------:R-:W-:Y:S08]  /*4760*/  HMMA.16816.F32 R140, R8, R26.reuse, R80 ;  /* 0x0000001a088c723c */ /* 0x080ff00000001850 */
[----:B------:R-:W-:Y:S01]  /*4770*/  HMMA.16816.F32 R104, R20, R26, R40 ;  /* 0x0000001a1468723c */ /* 0x000fe20000001828 */
[----:B------:R-:W3:Y:S04]  /*4780*/  LDSM.16.M88.4 R24, [R224+0xb800] ;  /* 0x00b80000e018783b */ /* 0x000ee80000000200 */
[----:B------:R-:W-:Y:S03]  /*4790*/  LDSM.16.M88.4 R40, [R235+0x3000] ;  /* 0x00300000eb28783b */ /* 0x000fe60000000200 */
[C---:B------:R-:W-:Y:S08]  /*47a0*/  HMMA.16816.F32 R128, R8.reuse, R48, R64 ;  /* 0x000000300880723c */ /* 0x040ff00000001840 */
[C---:B------:R-:W-:Y:S08]  /*47b0*/  HMMA.16816.F32 R124, R8.reuse, R50, R60 ;  /* 0x00000032087c723c */ /* 0x040ff0000000183c */
[C---:B------:R-:W-:Y:S08]  /*47c0*/  HMMA.16816.F32 R120, R8.reuse, R72, R56 ;  /* 0x000000480878723c */ /* 0x040ff00000001838 */
[C---:B------:R-:W-:Y:S08]  /*47d0*/  HMMA.16816.F32 R136, R8.reuse, R44, R76 ;  /* 0x0000002c0888723c */ /* 0x040ff0000000184c */
[C---:B------:R-:W-:Y:S01]  /*47e0*/  HMMA.16816.F32 R132, R8.reuse, R46, R68 ;  /* 0x0000002e0884723c */ /* 0x040fe20000001844 */
[----:B------:R-:W-:Y:S07]  /*47f0*/  LDSM.16.M88.4 R68, [R235+0x3800] ;  /* 0x00380000eb44783b */ /* 0x000fee0000000200 */
[----:B------:R-:W-:Y:S01]  /*4800*/  HMMA.16816.F32 R116, R8, R74, R52 ;  /* 0x0000004a0874723c */ /* 0x000fe20000001834 */
[----:B------:R-:W-:Y:S07]  /*4810*/  LDSM.16.M88.4 R8, [R232+0x6000] ;  /* 0x00600000e808783b */ /* 0x000fee0000000200 */
[C---:B------:R-:W-:Y:S08]  /*4820*/  HMMA.16816.F32 R84, R20.reuse, R48, R100 ;  /* 0x000000301454723c */ /* 0x040ff00000001864 */
[C---:B------:R-:W-:Y:S01]  /*4830*/  HMMA.16816.F32 R80, R20.reuse, R50, R108 ;  /* 0x000000321450723c */ /* 0x040fe2000000186c */
[----:B------:R-:W4:Y:S07]  /*4840*/  LDSM.16.M88.4 R48, [R235+0x2000] ;  /* 0x00200000eb30783b */ /* 0x000f2e0000000200 */
[C---:B------:R-:W-:Y:S08]  /*4850*/  HMMA.16816.F32 R92, R20.reuse, R44, R92 ;  /* 0x0000002c145c723c */ /* 0x040ff0000000185c */
[C---:B------:R-:W-:Y:S01]  /*4860*/  HMMA.16816.F32 R88, R20.reuse, R46, R96 ;  /* 0x0000002e1458723c */ /* 0x040fe20000001860 */
[----:B------:R-:W5:Y:S07]  /*4870*/  LDSM.16.M88.4 R44, [R235+0x2800] ;  /* 0x00280000eb2c783b */ /* 0x000f6e0000000200 */
[C---:B------:R-:W-:Y:S08]  /*4880*/  HMMA.16816.F32 R76, R20.reuse, R72, R152 ;  /* 0x00000048144c723c */ /* 0x040ff00000001898 */
[----:B------:R-:W-:Y:S08]  /*4890*/  HMMA.16816.F32 R72, R20, R74, R148 ;  /* 0x0000004a1448723c */ /* 0x000ff00000001894 */
[C---:B-1----:R-:W-:Y:S08]  /*48a0*/  HMMA.16816.F32 R64, R12.reuse, R36, R144 ;  /* 0x000000240c40723c */ /* 0x042ff00000001890 */
[C---:B--2---:R-:W-:Y:S08]  /*48b0*/  HMMA.16816.F32 R20, R12.reuse, R28, R128 ;  /* 0x0000001c0c14723c */ /* 0x044ff00000001880 */
[C---:B------:R-:W-:Y:S08]  /*48c0*/  HMMA.16816.F32 R96, R12.reuse, R30, R124 ;  /* 0x0000001e0c60723c */ /* 0x040ff0000000187c */
[C---:B---3--:R-:W-:Y:S08]  /*48d0*/  HMMA.16816.F32 R108, R12.reuse, R24, R120 ;  /* 0x000000180c6c723c */ /* 0x048ff00000001878 */
[C---:B------:R-:W-:Y:S08]  /*48e0*/  HMMA.16816.F32 R60, R12.reuse, R38, R140 ;  /* 0x000000260c3c723c */ /* 0x040ff0000000188c */
[C---:B------:R-:W-:Y:S08]  /*48f0*/  HMMA.16816.F32 R56, R12.reuse, R32, R136 ;  /* 0x000000200c38723c */ /* 0x040ff00000001888 */
[C---:B------:R-:W-:Y:S08]  /*4900*/  HMMA.16816.F32 R52, R12.reuse, R34, R132 ;  /* 0x000000220c34723c */ /* 0x040ff00000001884 */
[----:B------:R-:W-:Y:S01]  /*4910*/  HMMA.16816.F32 R120, R12, R26, R116 ;  /* 0x0000001a0c78723c */ /* 0x000fe20000001874 */
[----:B------:R-:W1:Y:S07]  /*4920*/  LDSM.16.M88.4 R12, [R232+0x4000] ;  /* 0x00400000e80c783b */ /* 0x000e6e0000000200 */
[C---:B------:R-:W-:Y:S08]  /*4930*/  HMMA.16816.F32 R128, R16.reuse, R36, R112 ;  /* 0x000000241080723c */ /* 0x040ff00000001870 */
[C---:B------:R-:W-:Y:S01]  /*4940*/  HMMA.16816.F32 R124, R16.reuse, R38, R104 ;  /* 0x00000026107c723c */ /* 0x040fe20000001868 */
[----:B------:R-:W-:Y:S07]  /*4950*/  LDSM.16.M88.4 R36, [R230+0xa800] ;  /* 0x00a80000e624783b */ /* 0x000fee0000000200 */
[C---:B------:R-:W-:Y:S08]  /*4960*/  HMMA.16816.F32 R116, R16.reuse, R32, R92 ;  /* 0x000000201074723c */ /* 0x040ff0000000185c */
[C---:B------:R-:W-:Y:S08]  /*4970*/  HMMA.16816.F32 R112, R16.reuse, R34, R88 ;  /* 0x000000221070723c */ /* 0x040ff00000001858 */
[C---:B------:R-:W-:Y:S08]  /*4980*/  HMMA.16816.F32 R104, R16.reuse, R28, R84 ;  /* 0x0000001c1068723c */ /* 0x040ff00000001854 */
[C---:B------:R-:W-:Y:S08]  /*4990*/  HMMA.16816.F32 R100, R16.reuse, R30, R80 ;  /* 0x0000001e1064723c */ /* 0x040ff00000001850 */
[C---:B------:R-:W-:Y:S08]  /*49a0*/  HMMA.16816.F32 R28, R16.reuse, R24, R76 ;  /* 0x00000018101c723c */ /* 0x040ff0000000184c */
[----:B------:R-:W-:Y:S01]  /*49b0*/  HMMA.16816.F32 R92, R16, R26, R72 ;  /* 0x0000001a105c723c */ /* 0x000fe20000001848 */
[----:B------:R-:W-:Y:S04]  /*49c0*/  LDSM.16.M88.4 R24, [R230+0xa000] ;  /* 0x00a00000e618783b */ /* 0x000fe80000000200 */
[----:B------:R-:W-:Y:S03]  /*49d0*/  LDSM.16.M88.4 R16, [R234+0x4000] ;  /* 0x00400000ea10783b */ /* 0x000fe60000000200 */
[C---:B----4-:R-:W-:Y:S08]  /*49e0*/  HMMA.16816.F32 R32, R8.reuse, R48, R64 ;  /* 0x000000300820723c */ /* 0x050ff00000001840 */
[C---:B------:R-:W-:Y:S01]  /*49f0*/  HMMA.16816.F32 R76, R8.reuse, R40, R20 ;  /* 0x00000028084c723c */ /* 0x040fe20000001814 */
[----:B------:R-:W2:Y:S07]  /*4a00*/  LDSM.16.M88.4 R20, [R234+0x6000] ;  /* 0x00600000ea14783b */ /* 0x000eae0000000200 */
[C---:B------:R-:W-:Y:S01]  /*4a10*/  HMMA.16816.F32 R72, R8.reuse, R42, R96 ;  /* 0x0000002a0848723c */ /* 0x040fe20000001860 */
[----:B------:R-:W3:Y:S07]  /*4a20*/  LDSM.16.M88.4 R96, [R230+0xb000] ;  /* 0x00b00000e660783b */ /* 0x000eee0000000200 */
[C---:B------:R-:W-:Y:S01]  /*4a30*/  HMMA.16816.F32 R64, R8.reuse, R68, R108 ;  /* 0x000000440840723c */ /* 0x040fe2000000186c */
[----:B------:R-:W4:Y:S07]  /*4a40*/  LDSM.16.M88.4 R108, [R230+0xb800] ;  /* 0x00b80000e66c783b */ /* 0x000f2e0000000200 */
[C---:B-----5:R-:W-:Y:S08]  /*4a50*/  HMMA.16816.F32 R84, R8.reuse, R44, R56 ;  /* 0x0000002c0854723c */ /* 0x060ff00000001838 */
[C---:B------:R-:W-:Y:S08]  /*4a60*/  HMMA.16816.F32 R88, R8.reuse, R50, R60 ;  /* 0x000000320858723c */ /* 0x040ff0000000183c */
[C---:B------:R-:W-:Y:S08]  /*4a70*/  HMMA.16816.F32 R80, R8.reuse, R46, R52 ;  /* 0x0000002e0850723c */ /* 0x040ff00000001834 */
[----:B------:R-:W-:Y:S01]  /*4a80*/  HMMA.16816.F32 R56, R8, R70, R120 ;  /* 0x000000460838723c */ /* 0x000fe20000001878 */
[----:B------:R-:W-:Y:S07]  /*4a90*/  LDSM.16.M88.4 R8, [R233+0x6000] ;  /* 0x00600000e908783b */ /* 0x000fee0000000200 */
[C---:B-1----:R-:W-:Y:S08]  /*4aa0*/  HMMA.16816.F32 R52, R12.reuse, R48, R128 ;  /* 0x000000300c34723c */ /* 0x042ff00000001880 */
[C---:B------:R-:W-:Y:S08]  /*4ab0*/  HMMA.16816.F32 R60, R12.reuse, R50, R124 ;  /* 0x000000320c3c723c */ /* 0x040ff0000000187c */
[C---:B------:R-:W-:Y:S08]  /*4ac0*/  HMMA.16816.F32 R48, R12.reuse, R44, R116 ;  /* 0x0000002c0c30723c */ /* 0x040ff00000001874 */
[C---:B------:R-:W-:Y:S08]  /*4ad0*/  HMMA.16816.F32 R44, R12.reuse, R46, R112 ;  /* 0x0000002e0c2c723c */ /* 0x040ff00000001870 */
[C---:B------:R-:W-:Y:S08]  /*4ae0*/  HMMA.16816.F32 R104, R12.reuse, R40, R104 ;  /* 0x000000280c68723c */ /* 0x040ff00000001868 */
[C---:B------:R-:W-:Y:S08]  /*4af0*/  HMMA.16816.F32 R112, R12.reuse, R42, R100 ;  /* 0x0000002a0c70723c */ /* 0x040ff00000001864 */
[C---:B------:R-:W-:Y:S01]  /*4b00*/  HMMA.16816.F32 R124, R12.reuse, R68, R28 ;  /* 0x000000440c7c723c */ /* 0x040fe2000000181c */
[----:B------:R-:W1:Y:S07]  /*4b10*/  LDSM.16.M88.4 R28, [R229+0x2000] ;  /* 0x00200000e51c783b */ /* 0x000e6e0000000200 */
[----:B------:R-:W-:Y:S01]  /*4b20*/  HMMA.16816.F32 R128, R12, R70, R92 ;  /* 0x000000460c80723c */ /* 0x000fe2000000185c */
[----:B------:R-:W5:Y:S07]  /*4b30*/  LDSM.16.M88.4 R12, [R233+0x4000] ;  /* 0x00400000e90c783b */ /* 0x000f6e0000000200 */
[C---:B--2---:R-:W-:Y:S08]  /*4b40*/  HMMA.16816.F32 R32, R20.reuse, R24, R32 ;  /* 0x000000181420723c */ /* 0x044ff00000001820 */
[C---:B------:R-:W-:Y:S08]  /*4b50*/  HMMA.16816.F32 R40, R20.reuse, R26, R88 ;  /* 0x0000001a1428723c */ /* 0x040ff00000001858 */
[C---:B------:R-:W-:Y:S08]  /*4b60*/  HMMA.16816.F32 R84, R20.reuse, R36, R84 ;  /* 0x000000241454723c */ /* 0x040ff00000001854 */
[C---:B------:R-:W-:Y:S08]  /*4b70*/  HMMA.16816.F32 R80, R20.reuse, R38, R80 ;  /* 0x000000261450723c */ /* 0x040ff00000001850 */
[C---:B---3--:R-:W-:Y:S08]  /*4b80*/  HMMA.16816.F32 R92, R20.reuse, R96, R76 ;  /* 0x00000060145c723c */ /* 0x048ff0000000184c */
[C---:B------:R-:W-:Y:S08]  /*4b90*/  HMMA.16816.F32 R100, R20.reuse, R98, R72 ;  /* 0x000000621464723c */ /* 0x040ff00000001848 */
[C---:B----4-:R-:W-:Y:S08]  /*4ba0*/  HMMA.16816.F32 R120, R20.reuse, R108, R64 ;  /* 0x0000006c1478723c */ /* 0x050ff00000001840 */
[----:B------:R-:W-:Y:S08]  /*4bb0*/  HMMA.16816.F32 R116, R20, R110, R56 ;  /* 0x0000006e1474723c */ /* 0x000ff00000001838 */
[C---:B------:R-:W-:Y:S08]  /*4bc0*/  HMMA.16816.F32 R20, R16.reuse, R24, R52 ;  /* 0x000000181014723c */ /* 0x040ff00000001834 */
[----:B------:R-:W-:Y:S08]  /*4bd0*/  HMMA.16816.F32 R60, R16, R26, R60 ;  /* 0x0000001a103c723c */ /* 0x000ff0000000183c */
[-C--:B-1----:R-:W-:Y:S08]  /*4be0*/  HMMA.16816.F32 R32, R8, R28.reuse, R32 ;  /* 0x0000001c0820723c */ /* 0x082ff00000001820 */
[----:B-----5:R-:W-:Y:S07]  /*4bf0*/  HMMA.16816.F32 R24, R12, R28, R20 ;  /* 0x0000001c0c18723c */ /* 0x020fee0000001814 */
[C---:B------:R-:W-:Y:S01]  /*4c00*/  IADD3 R20, R3.reuse, UR5, RZ ;  /* 0x0000000503147c10 */ /* 0x040fe2000fffe0ff */
[----:B------:R-:W-:Y:S01]  /*4c10*/  HMMA.16816.F32 R48, R16, R36, R48 ;  /* 0x000000241030723c */ /* 0x000fe20000001830 */
[----:B------:R-:W-:-:S02]  /*4c20*/  IADD3 R21, R3, UR4, RZ ;  /* 0x0000000403157c10 */ /* 0x000fc4000fffe0ff */
[----:B------:R-:W-:Y:S02]  /*4c30*/  IMNMX R248, RZ, R20, !PT ;  /* 0x00000014fff87217 */ /* 0x000fe40007800200 */
[----:B------:R-:W-:Y:S02]  /*4c40*/  IMNMX R252, R21, UR16, PT ;  /* 0x0000001015fc7c17 */ /* 0x000fe4000b800200 */
[----:B------:R-:W-:Y:S01]  /*4c50*/  IADD3 R20, R7, UR5, RZ ;  /* 0x0000000507147c10 */ /* 0x000fe2000fffe0ff */
[----:B------:R-:W-:Y:S01]  /*4c60*/  HMMA.16816.F32 R40, R8, R30, R40 ;  /* 0x0000001e0828723c */ /* 0x000fe20000001828 */
[----:B------:R-:W-:Y:S02]  /*4c70*/  IADD3 R21, R6, UR5, RZ ;  /* 0x0000000506157c10 */ /* 0x000fe4000fffe0ff */
[----:B------:R-:W-:Y:S02]  /*4c80*/  IADD3 R22, R5, UR5, RZ ;  /* 0x0000000505167c10 */ /* 0x000fe4000fffe0ff */
[----:B------:R-:W-:-:S02]  /*4c90*/  IMNMX R247, RZ, R20, !PT ;  /* 0x00000014fff77217 */ /* 0x000fc40007800200 */
[----:B------:R-:W-:Y:S01]  /*4ca0*/  IMNMX R246, RZ, R21, !PT ;  /* 0x00000015fff67217 */ /* 0x000fe20007800200 */
[----:B------:R-:W-:Y:S01]  /*4cb0*/  HMMA.16816.F32 R28, R12, R30, R60 ;  /* 0x0000001e0c1c723c */ /* 0x000fe2000000183c */
[----:B------:R-:W-:Y:S02]  /*4cc0*/  IMNMX R245, RZ, R22, !PT ;  /* 0x00000016fff57217 */ /* 0x000fe40007800200 */
[----:B------:R-:W1:Y:S01]  /*4cd0*/  LDSM.16.M88.4 R20, [R229+0x2800] ;  /* 0x00280000e514783b */ /* 0x000e620000000200 */
[----:B------:R-:W-:Y:S02]  /*4ce0*/  IADD3 R7, R7, UR4, RZ ;  /* 0x0000000407077c10 */ /* 0x000fe4000fffe0ff */
[----:B------:R-:W-:Y:S02]  /*4cf0*/  IADD3 R3, R0, 0x1, RZ ;  /* 0x0000000100037810 */ /* 0x000fe40007ffe0ff */
[----:B------:R-:W-:Y:S01]  /*4d00*/  IMNMX R251, R7, UR16, PT ;  /* 0x0000001007fb7c17 */ /* 0x000fe2000b800200 */
[----:B------:R-:W-:Y:S01]  /*4d10*/  HMMA.16816.F32 R44, R16, R38, R44 ;  /* 0x00000026102c723c */ /* 0x000fe2000000182c */
[----:B------:R-:W-:-:S02]  /*4d20*/  IADD3 R6, R6, UR4, RZ ;  /* 0x0000000406067c10 */ /* 0x000fc4000fffe0ff */
[----:B------:R-:W-:Y:S02]  /*4d30*/  IADD3 R5, R5, UR4, RZ ;  /* 0x0000000405057c10 */ /* 0x000fe4000fffe0ff */
[CC--:B------:R-:W-:Y:S02]  /*4d40*/  ISETP.GE.AND P6, PT, R0.reuse, R252.reuse, PT ;  /* 0x000000fc0000720c */ /* 0x0c0fe40003fc6270 */
[C---:B------:R-:W-:Y:S01]  /*4d50*/  ISETP.GE.AND P5, PT, R3.reuse, R252, PT ;  /* 0x000000fc0300720c */ /* 0x040fe20003fa6270 */
[----:B------:R-:W-:Y:S01]  /*4d60*/  HMMA.16816.F32 R36, R16, R96, R104 ;  /* 0x000000601024723c */ /* 0x000fe20000001868 */
[-C--:B------:R-:W-:Y:S02]  /*4d70*/  ISETP.GE.AND P4, PT, R3, R251.reuse, PT ;  /* 0x000000fb0300720c */ /* 0x080fe40003f86270 */
[----:B------:R-:W-:Y:S02]  /*4d80*/  ISETP.GE.AND P1, PT, R0, R251, PT ;  /* 0x000000fb0000720c */ /* 0x000fe40003f26270 */
[----:B------:R-:W-:-:S02]  /*4d90*/  IMNMX R250, R6, UR16, PT ;  /* 0x0000001006fa7c17 */ /* 0x000fc4000b800200 */
[----:B------:R-:W-:Y:S02]  /*4da0*/  IMNMX R249, R5, UR16, PT ;  /* 0x0000001005f97c17 */ /* 0x000fe4000b800200 */
[CC--:B------:R-:W-:Y:S02]  /*4db0*/  ISETP.LT.OR P5, PT, R3.reuse, R248.reuse, P5 ;  /* 0x000000f80300720c */ /* 0x0c0fe40002fa1670 */
[CC--:B------:R-:W-:Y:S02]  /*4dc0*/  ISETP.LT.OR P4, PT, R3.reuse, R247.reuse, P4 ;  /* 0x000000f70300720c */ /* 0x0c0fe40002781670 */
[C---:B------:R-:W-:Y:S02]  /*4dd0*/  ISETP.LT.OR P6, PT, R0.reuse, R248, P6 ;  /* 0x000000f80000720c */ /* 0x040fe400037c1670 */
[----:B------:R-:W-:Y:S02]  /*4de0*/  ISETP.LT.OR P1, PT, R0, R247, P1 ;  /* 0x000000f70000720c */ /* 0x000fe40000f21670 */
[----:B------:R-:W-:-:S02]  /*4df0*/  ISETP.GE.AND P3, PT, R3, R250, PT ;  /* 0x000000fa0300720c */ /* 0x000fc40003f66270 */
[----:B------:R-:W-:Y:S02]  /*4e00*/  ISETP.GE.AND P0, PT, R3, R249, PT ;  /* 0x000000f90300720c */ /* 0x000fe40003f06270 */
[----:B------:R-:W-:Y:S02]  /*4e10*/  ISETP.GE.AND P2, PT, R0, R250, PT ;  /* 0x000000fa0000720c */ /* 0x000fe40003f46270 */
[----:B------:R-:W-:Y:S02]  /*4e20*/  FSEL R61, R24, -INF , !P6 ;  /* 0xff800000183d7808 */ /* 0x000fe40007000000 */
[----:B------:R-:W-:Y:S01]  /*4e30*/  FSEL R71, R26, -INF , !P1 ;  /* 0xff8000001a477808 */ /* 0x000fe20004800000 */
[----:B-1----:R-:W-:Y:S01]  /*4e40*/  HMMA.16816.F32 R48, R12, R20, R48 ;  /* 0x000000140c30723c */ /* 0x002fe20000001830 */
[----:B------:R-:W-:Y:S02]  /*4e50*/  FSEL R59, R25, -INF , !P5 ;  /* 0xff800000193b7808 */ /* 0x000fe40006800000 */
[----:B------:R-:W-:-:S02]  /*4e60*/  FSEL R69, R27, -INF , !P4 ;  /* 0xff8000001b457808 */ /* 0x000fc40006000000 */
[----:B------:R-:W1:Y:S01]  /*4e70*/  LDSM.16.M88.4 R24, [R229+0x3000] ;  /* 0x00300000e518783b */ /* 0x000e620000000200 */
[CC--:B------:R-:W-:Y:S02]  /*4e80*/  ISETP.LT.OR P3, PT, R3.reuse, R246.reuse, P3 ;  /* 0x000000f60300720c */ /* 0x0c0fe40001f61670 */
[----:B------:R-:W-:Y:S01]  /*4e90*/  ISETP.LT.OR P0, PT, R3, R245, P0 ;  /* 0x000000f50300720c */ /* 0x000fe20000701670 */
[----:B------:R-:W-:Y:S01]  /*4ea0*/  HMMA.16816.F32 R52, R12, R22, R44 ;  /* 0x000000160c34723c */ /* 0x000fe2000000182c */
[C---:B------:R-:W-:Y:S02]  /*4eb0*/  ISETP.LT.OR P2, PT, R0.reuse, R246, P2 ;  /* 0x000000f60000720c */ /* 0x040fe40001741670 */
[C---:B------:R-:W-:Y:S02]  /*4ec0*/  IADD3 R3, R0.reuse, 0x8, RZ ;  /* 0x0000000800037810 */ /* 0x040fe40007ffe0ff */
[----:B------:R-:W-:Y:S02]  /*4ed0*/  ISETP.GE.AND P6, PT, R0, R249, PT ;  /* 0x000000f90000720c */ /* 0x000fe40003fc6270 */
[----:B------:R-:W-:Y:S01]  /*4ee0*/  FSEL R89, R32, -INF , !P2 ;  /* 0xff80000020597808 */ /* 0x000fe20005000000 */
[----:B------:R-:W-:Y:S01]  /*4ef0*/  HMMA.16816.F32 R44, R16, R98, R112 ;  /* 0x00000062102c723c */ /* 0x000fe20000001870 */
[----:B------:R-:W-:-:S02]  /*4f00*/  ISETP.GE.AND P1, PT, R3, R252, PT ;  /* 0x000000fc0300720c */ /* 0x000fc40003f26270 */
[C---:B------:R-:W-:Y:S02]  /*4f10*/  ISETP.GE.AND P2, PT, R3.reuse, R251, PT ;  /* 0x000000fb0300720c */ /* 0x040fe40003f46270 */
[C---:B------:R-:W-:Y:S02]  /*4f20*/  ISETP.LT.OR P6, PT, R0.reuse, R245, P6 ;  /* 0x000000f50000720c */ /* 0x040fe400037c1670 */
[C---:B------:R-:W-:Y:S02]  /*4f30*/  ISETP.LT.OR P1, PT, R3.reuse, R248, P1 ;  /* 0x000000f80300720c */ /* 0x040fe40000f21670 */
[----:B------:R-:W-:Y:S02]  /*4f40*/  ISETP.LT.OR P2, PT, R3, R247, P2 ;  /* 0x000000f70300720c */ /* 0x000fe40001741670 */
[----:B------:R-:W-:Y:S02]  /*4f50*/  IADD3 R5, R0, 0x9, RZ ;  /* 0x0000000900057810 */ /* 0x000fe40007ffe0ff */
[----:B------:R-:W-:-:S02]  /*4f60*/  FSEL R91, R34, -INF , !P6 ;  /* 0xff800000225b7808 */ /* 0x000fc40007000000 */
[----:B------:R-:W-:Y:S02]  /*4f70*/  FSEL R88, R33, -INF , !P3 ;  /* 0xff80000021587808 */ /* 0x000fe40005800000 */
[C---:B------:R-:W-:Y:S02]  /*4f80*/  ISETP.GE.AND P6, PT, R3.reuse, R250, PT ;  /* 0x000000fa0300720c */ /* 0x040fe40003fc6270 */
[----:B------:R-:W-:Y:S02]  /*4f90*/  ISETP.GE.AND P3, PT, R3, R249, PT ;  /* 0x000000f90300720c */ /* 0x000fe40003f66270 */
[----:B------:R-:W-:Y:S02]  /*4fa0*/  FSEL R60, R28, -INF , !P1 ;  /* 0xff8000001c3c7808 */ /* 0x000fe40004800000 */
[----:B------:R-:W-:Y:S02]  /*4fb0*/  FSEL R70, R30, -INF , !P2 ;  /* 0xff8000001e467808 */ /* 0x000fe40005000000 */
[----:B------:R-:W-:-:S02]  /*4fc0*/  FSEL R90, R35, -INF , !P0 ;  /* 0xff800000235a7808 */ /* 0x000fc40004000000 */
[C---:B------:R-:W-:Y:S01]  /*4fd0*/  ISETP.GE.AND P1, PT, R5.reuse, R250, PT ;  /* 0x000000fa0500720c */ /* 0x040fe20003f26270 */
[----:B------:R-:W-:Y:S01]  /*4fe0*/  HMMA.16816.F32 R32, R8, R20, R84 ;  /* 0x000000140820723c */ /* 0x000fe20000001854 */
[----:B------:R-:W-:Y:S02]  /*4ff0*/  ISETP.GE.AND P2, PT, R5, R249, PT ;  /* 0x000000f90500720c */ /* 0x000fe40003f46270 */
[CC--:B------:R-:W-:Y:S02]  /*5000*/  ISETP.LT.OR P6, PT, R3.reuse, R246.reuse, P6 ;  /* 0x000000f60300720c */ /* 0x0c0fe400037c1670 */
[----:B------:R-:W-:Y:S02]  /*5010*/  ISETP.LT.OR P3, PT, R3, R245, P3 ;  /* 0x000000f50300720c */ /* 0x000fe40001f61670 */
[----:B------:R-:W-:Y:S01]  /*5020*/  IADD3 R3, R0, 0x10, RZ ;  /* 0x0000001000037810 */ /* 0x000fe20007ffe0ff */
[----:B-1----:R-:W-:Y:S01]  /*5030*/  HMMA.16816.F32 R36, R12, R24, R36 ;  /* 0x000000180c24723c */ /* 0x002fe20000001824 */
[----:B------:R-:W-:-:S02]  /*5040*/  ISETP.LT.OR P1, PT, R5, R246, P1 ;  /* 0x000000f60500720c */ /* 0x000fc40000f21670 */
[C---:B------:R-:W-:Y:S02]  /*5050*/  ISETP.LT.OR P2, PT, R5.reuse, R245, P2 ;  /* 0x000000f50500720c */ /* 0x040fe40001741670 */
[-C--:B------:R-:W-:Y:S02]  /*5060*/  ISETP.GE.AND P5, PT, R5, R252.reuse, PT ;  /* 0x000000fc0500720c */ /* 0x080fe40003fa6270 */
[----:B------:R-:W-:Y:S02]  /*5070*/  ISETP.GE.AND P0, PT, R3, R252, PT ;  /* 0x000000fc0300720c */ /* 0x000fe40003f06270 */
[----:B------:R-:W-:Y:S02]  /*5080*/  ISETP.GE.AND P4, PT, R5, R251, PT ;  /* 0x000000fb0500720c */ /* 0x000fe40003f86270 */
[----:B------:R-:W-:Y:S02]  /*5090*/  FSEL R74, R40, -INF , !P6 ;  /* 0xff800000284a7808 */ /* 0x000fe40007000000 */
[----:B------:R-:W-:-:S02]  /*50a0*/  FSEL R79, R42, -INF , !P3 ;  /* 0xff8000002a4f7808 */ /* 0x000fc40005800000 */
        /* <DEDUP_REMOVED lines=9> */
[C---:B------:R-:W-:Y:S02]  /*5140*/  ISETP.GE.AND P6, PT, R3.reuse, R251, PT ;  /* 0x000000fb0300720c */ /* 0x040fe40003fc6270 */
[C---:B------:R-:W-:Y:S02]  /*5150*/  ISETP.GE.AND P3, PT, R3.reuse, R250, PT ;  /* 0x000000fa0300720c */ /* 0x040fe40003f66270 */
[----:B------:R-:W-:Y:S02]  /*5160*/  ISETP.GE.AND P1, PT, R3, R249, PT ;  /* 0x000000f90300720c */ /* 0x000fe40003f26270 */
[----:B------:R-:W-:-:S02]  /*5170*/  IADD3 R5, R0, 0x11, RZ ;  /* 0x0000001100057810 */ /* 0x000fc40007ffe0ff */
[C---:B------:R-:W-:Y:S02]  /*5180*/  ISETP.LT.OR P6, PT, R3.reuse, R247, P6 ;  /* 0x000000f70300720c */ /* 0x040fe400037c1670 */
[C---:B------:R-:W-:Y:S02]  /*5190*/  ISETP.LT.OR P3, PT, R3.reuse, R246, P3 ;  /* 0x000000f60300720c */ /* 0x040fe40001f61670 */
[----:B------:R-:W-:Y:S02]  /*51a0*/  ISETP.LT.OR P1, PT, R3, R245, P1 ;  /* 0x000000f50300720c */ /* 0x000fe40000f21670 */
[----:B------:R-:W-:Y:S02]  /*51b0*/  FSEL R66, R31, -INF , !P4 ;  /* 0xff8000001f427808 */ /* 0x000fe40006000000 */
[----:B------:R-:W-:Y:S02]  /*51c0*/  FSEL R57, R48, -INF , !P0 ;  /* 0xff80000030397808 */ /* 0x000fe40004000000 */
[----:B------:R-:W-:-:S02]  /*51d0*/  IADD3 R3, R0, 0x18, RZ ;  /* 0x0000001800037810 */ /* 0x000fc40007ffe0ff */
[C---:B------:R-:W-:Y:S02]  /*51e0*/  ISETP.GE.AND P4, PT, R5.reuse, R250, PT ;  /* 0x000000fa0500720c */ /* 0x040fe40003f86270 */
[----:B------:R-:W-:Y:S02]  /*51f0*/  ISETP.GE.AND P0, PT, R5, R249, PT ;  /* 0x000000f90500720c */ /* 0x000fe40003f06270 */
[----:B------:R-:W-:Y:S02]  /*5200*/  FSEL R58, R29, -INF , !P5 ;  /* 0xff8000001d3a7808 */ /* 0x000fe40006800000 */
[----:B------:R-:W-:Y:S01]  /*5210*/  FSEL R64, R50, -INF , !P6 ;  /* 0xff80000032407808 */ /* 0x000fe20007000000 */
[----:B------:R-:W-:Y:S01]  /*5220*/  HMMA.16816.F32 R28, R8, R24, R92 ;  /* 0x00000018081c723c */ /* 0x000fe2000000185c */
[C---:B------:R-:W-:Y:S02]  /*5230*/  ISETP.GE.AND P2, PT, R5.reuse, R252, PT ;  /* 0x000000fc0500720c */ /* 0x040fe40003f46270 */
[----:B------:R-:W-:-:S02]  /*5240*/  ISETP.GE.AND P5, PT, R5, R251, PT ;  /* 0x000000fb0500720c */ /* 0x000fc40003fa6270 */
[C---:B------:R-:W-:Y:S02]  /*5250*/  ISETP.LT.OR P4, PT, R5.reuse, R246, P4 ;  /* 0x000000f60500720c */ /* 0x040fe40002781670 */
[----:B------:R-:W-:Y:S02]  /*5260*/  ISETP.LT.OR P0, PT, R5, R245, P0 ;  /* 0x000000f50500720c */ /* 0x000fe40000701670 */
[----:B------:R-:W-:Y:S02]  /*5270*/  ISETP.GE.AND P6, PT, R3, R252, PT ;  /* 0x000000fc0300720c */ /* 0x000fe40003fc6270 */
[C---:B------:R-:W-:Y:S02]  /*5280*/  ISETP.LT.OR P2, PT, R5.reuse, R248, P2 ;  /* 0x000000f80500720c */ /* 0x040fe40001741670 */
[----:B------:R-:W-:Y:S02]  /*5290*/  ISETP.LT.OR P5, PT, R5, R247, P5 ;  /* 0x000000f70500720c */ /* 0x000fe40002fa1670 */
[----:B------:R-:W-:-:S02]  /*52a0*/  FSEL R68, R32, -INF , !P3 ;  /* 0xff80000020447808 */ /* 0x000fc40005800000 */
[----:B------:R-:W-:Y:S02]  /*52b0*/  FSEL R73, R34, -INF , !P1 ;  /* 0xff80000022497808 */ /* 0x000fe40004800000 */
[----:B------:R-:W-:Y:S02]  /*52c0*/  ISETP.LT.OR P6, PT, R3, R248, P6 ;  /* 0x000000f80300720c */ /* 0x000fe400037c1670 */
[----:B------:R-:W-:Y:S02]  /*52d0*/  FSEL R65, R33, -INF , !P4 ;  /* 0xff80000021417808 */ /* 0x000fe40006000000 */
[----:B------:R-:W-:Y:S02]  /*52e0*/  FSEL R76, R35, -INF , !P0 ;  /* 0xff800000234c7808 */ /* 0x000fe40004000000 */
[----:B------:R-:W-:Y:S01]  /*52f0*/  IADD3 R5, R0, 0x19, RZ ;  /* 0x0000001900057810 */ /* 0x000fe20007ffe0ff */
[----:B------:R-:W-:Y:S01]  /*5300*/  HMMA.16816.F32 R32, R16, R108, R124 ;  /* 0x0000006c1020723c */ /* 0x000fe2000000187c */
[----:B------:R-:W-:-:S02]  /*5310*/  FSEL R56, R49, -INF , !P2 ;  /* 0xff80000031387808 */ /* 0x000fc40005000000 */
[----:B------:R-:W-:Y:S02]  /*5320*/  FSEL R52, R52, -INF , !P6 ;  /* 0xff80000034347808 */ /* 0x000fe40007000000 */
[C---:B------:R-:W-:Y:S02]  /*5330*/  ISETP.GE.AND P3, PT, R3.reuse, R251, PT ;  /* 0x000000fb0300720c */ /* 0x040fe40003f66270 */
[CC--:B------:R-:W-:Y:S02]  /*5340*/  ISETP.GE.AND P1, PT, R3.reuse, R250.reuse, PT ;  /* 0x000000fa0300720c */ /* 0x0c0fe40003f26270 */
[----:B------:R-:W-:Y:S02]  /*5350*/  ISETP.GE.AND P2, PT, R3, R249, PT ;  /* 0x000000f90300720c */ /* 0x000fe40003f46270 */
[----:B------:R-:W-:Y:S02]  /*5360*/  ISETP.GE.AND P6, PT, R5, R250, PT ;  /* 0x000000fa0500720c */ /* 0x000fe40003fc6270 */
[----:B------:R-:W-:-:S02]  /*5370*/  FSEL R62, R51, -INF , !P5 ;  /* 0xff800000333e7808 */ /* 0x000fc40006800000 */
[-C--:B------:R-:W-:Y:S01]  /*5380*/  HMMA.16816.F32 R48, R12, R26.reuse, R44 ;  /* 0x0000001a0c30723c */ /* 0x080fe2000000182c */
[C---:B------:R-:W-:Y:S02]  /*5390*/  ISETP.LT.OR P3, PT, R3.reuse, R247, P3 ;  /* 0x000000f70300720c */ /* 0x040fe40001f61670 */
[CC--:B------:R-:W-:Y:S02]  /*53a0*/  ISETP.LT.OR P1, PT, R3.reuse, R246.reuse, P1 ;  /* 0x000000f60300720c */ /* 0x0c0fe40000f21670 */
[----:B------:R-:W-:Y:S02]  /*53b0*/  ISETP.LT.OR P2, PT, R3, R245, P2 ;  /* 0x000000f50300720c */ /* 0x000fe40001741670 */
[----:B------:R-:W-:Y:S01]  /*53c0*/  ISETP.LT.OR P6, PT, R5, R246, P6 ;  /* 0x000000f60500720c */ /* 0x000fe200037c1670 */
[----:B------:R-:W-:Y:S01]  /*53d0*/  HMMA.16816.F32 R44, R8, R26, R100 ;  /* 0x0000001a082c723c */ /* 0x000fe20000001864 */
[----:B------:R-:W-:Y:S02]  /*53e0*/  IADD3 R3, R0, 0x20, RZ ;  /* 0x0000002000037810 */ /* 0x000fe40007ffe0ff */
[----:B------:R-:W-:-:S02]  /*53f0*/  FSEL R54, R54, -INF , !P3 ;  /* 0xff80000036367808 */ /* 0x000fc40005800000 */
[----:B------:R-:W-:Y:S02]  /*5400*/  FSEL R63, R40, -INF , !P1 ;  /* 0xff800000283f7808 */ /* 0x000fe40004800000 */
[----:B------:R-:W-:Y:S01]  /*5410*/  FSEL R75, R42, -INF , !P2 ;  /* 0xff8000002a4b7808 */ /* 0x000fe20005000000 */
[----:B-1----:R-:W-:Y:S01]  /*5420*/  HMMA.16816.F32 R24, R12, R20, R32 ;  /* 0x000000140c18723c */ /* 0x002fe20000001820 */
[----:B------:R-:W-:Y:S02]  /*5430*/  FSEL R67, R41, -INF , !P6 ;  /* 0xff80000029437808 */ /* 0x000fe40007000000 */
[-C--:B------:R-:W-:Y:S02]  /*5440*/  ISETP.GE.AND P5, PT, R5, R252.reuse, PT ;  /* 0x000000fc0500720c */ /* 0x080fe40003fa6270 */
[----:B------:R-:W-:Y:S02]  /*5450*/  ISETP.GE.AND P0, PT, R3, R252, PT ;  /* 0x000000fc0300720c */ /* 0x000fe40003f06270 */
[----:B------:R-:W-:-:S02]  /*5460*/  ISETP.GE.AND P4, PT, R5, R251, PT ;  /* 0x000000fb0500720c */ /* 0x000fc40003f86270 */
[----:B------:R-:W-:Y:S02]  /*5470*/  ISETP.GE.AND P3, PT, R5, R249, PT ;  /* 0x000000f90500720c */ /* 0x000fe40003f66270 */
[C---:B------:R-:W-:Y:S02]  /*5480*/  ISETP.GE.AND P1, PT, R3.reuse, R251, PT ;  /* 0x000000fb0300720c */ /* 0x040fe40003f26270 */
[C---:B------:R-:W-:Y:S02]  /*5490*/  ISETP.GE.AND P2, PT, R3.reuse, R250, PT ;  /* 0x000000fa0300720c */ /* 0x040fe40003f46270 */
[----:B------:R-:W-:Y:S02]  /*54a0*/  ISETP.GE.AND P6, PT, R3, R249, PT ;  /* 0x000000f90300720c */ /* 0x000fe40003fc6270 */
[C---:B------:R-:W-:Y:S02]  /*54b0*/  ISETP.LT.OR P5, PT, R5.reuse, R248, P5 ;  /* 0x000000f80500720c */ /* 0x040fe40002fa1670 */
[----:B------:R-:W-:-:S02]  /*54c0*/  ISETP.LT.OR P4, PT, R5, R247, P4 ;  /* 0x000000f70500720c */ /* 0x000fc40002781670 */
[----:B------:R-:W-:Y:S02]  /*54d0*/  ISETP.LT.OR P3, PT, R5, R245, P3 ;  /* 0x000000f50500720c */ /* 0x000fe40001f61670 */
[C---:B------:R-:W-:Y:S02]  /*54e0*/  ISETP.LT.OR P0, PT, R3.reuse, R248, P0 ;  /* 0x000000f80300720c */ /* 0x040fe40000701670 */
[C---:B------:R-:W-:Y:S02]  /*54f0*/  ISETP.LT.OR P1, PT, R3.reuse, R247, P1 ;  /* 0x000000f70300720c */ /* 0x040fe40000f21670 */
[C---:B------:R-:W-:Y:S02]  /*5500*/  ISETP.LT.OR P2, PT, R3.reuse, R246, P2 ;  /* 0x000000f60300720c */ /* 0x040fe40001741670 */
[----:B------:R-:W-:Y:S02]  /*5510*/  ISETP.LT.OR P6, PT, R3, R245, P6 ;  /* 0x000000f50300720c */ /* 0x000fe400037c1670 */
[----:B------:R-:W-:-:S02]  /*5520*/  IADD3 R5, R0, 0x21, RZ ;  /* 0x0000002100057810 */ /* 0x000fc40007ffe0ff */
[----:B------:R-:W-:Y:S02]  /*5530*/  IADD3 R3, R0, 0x28, RZ ;  /* 0x0000002800037810 */ /* 0x000fe40007ffe0ff */
[----:B------:R-:W-:Y:S02]  /*5540*/  FSEL R77, R43, -INF , !P3 ;  /* 0xff8000002b4d7808 */ /* 0x000fe40005800000 */
[----:B------:R-:W-:Y:S01]  /*5550*/  FSEL R53, R53, -INF , !P5 ;  /* 0xff80000035357808 */ /* 0x000fe20006800000 */
[----:B------:R-:W-:Y:S01]  /*5560*/  HMMA.16816.F32 R40, R16, R110, R128 ;  /* 0x0000006e1028723c */ /* 0x000fe20000001880 */
[----:B------:R-:W-:Y:S02]  /*5570*/  FSEL R55, R55, -INF , !P4 ;  /* 0xff80000037377808 */ /* 0x000fe40006000000 */
[----:B------:R-:W-:Y:S02]  /*5580*/  FSEL R180, R36, -INF , !P0 ;  /* 0xff80000024b47808 */ /* 0x000fe40004000000 */
[----:B------:R-:W-:-:S02]  /*5590*/  FSEL R174, R38, -INF , !P1 ;  /* 0xff80000026ae7808 */ /* 0x000fc40004800000 */
[C---:B------:R-:W-:Y:S01]  /*55a0*/  ISETP.GE.AND P4, PT, R5.reuse, R252, PT ;  /* 0x000000fc0500720c */ /* 0x040fe20003f86270 */
[C---:B------:R-:W-:Y:S01]  /*55b0*/  HMMA.16816.F32 R16, R8.reuse, R20, R120 ;  /* 0x000000140810723c */ /* 0x040fe20000001878 */
[C---:B------:R-:W-:Y:S02]  /*55c0*/  ISETP.GE.AND P5, PT, R5.reuse, R251, PT ;  /* 0x000000fb0500720c */ /* 0x040fe40003fa6270 */
[C---:B------:R-:W-:Y:S02]  /*55d0*/  ISETP.GE.AND P3, PT, R5.reuse, R250, PT ;  /* 0x000000fa0500720c */ /* 0x040fe40003f66270 */
[----:B------:R-:W-:Y:S02]  /*55e0*/  ISETP.GE.AND P0, PT, R5, R249, PT ;  /* 0x000000f90500720c */ /* 0x000fe40003f06270 */
[----:B------:R-:W-:Y:S01]  /*55f0*/  ISETP.GE.AND P1, PT, R3, R252, PT ;  /* 0x000000fc0300720c */ /* 0x000fe20003f26270 */
[----:B------:R-:W-:Y:S01]  /*5600*/  HMMA.16816.F32 R8, R8, R22, R116 ;  /* 0x000000160808723c */ /* 0x000fe20000001874 */
[----:B------:R-:W-:-:S02]  /*5610*/  ISETP.LT.OR P4, PT, R5, R248, P4 ;  /* 0x000000f80500720c */ /* 0x000fc40002781670 */
[C---:B------:R-:W-:Y:S02]  /*5620*/  ISETP.LT.OR P5, PT, R5.reuse, R247, P5 ;  /* 0x000000f70500720c */ /* 0x040fe40002fa1670 */
[C---:B------:R-:W-:Y:S02]  /*5630*/  ISETP.LT.OR P3, PT, R5.reuse, R246, P3 ;  /* 0x000000f60500720c */ /* 0x040fe40001f61670 */
[----:B------:R-:W-:Y:S01]  /*5640*/  ISETP.LT.OR P0, PT, R5, R245, P0 ;  /* 0x000000f50500720c */ /* 0x000fe20000701670 */
[----:B------:R-:W-:Y:S01]  /*5650*/  HMMA.16816.F32 R12, R12, R22, R40 ;  /* 0x000000160c0c723c */ /* 0x000fe20000001828 */
[----:B------:R-:W-:Y:S02]  /*5660*/  ISETP.LT.OR P1, PT, R3, R248, P1 ;  /* 0x000000f80300720c */ /* 0x000fe40000f21670 */
[----:B------:R-:W-:Y:S02]  /*5670*/  IADD3 R5, R0, 0x29, RZ ;  /* 0x0000002900057810 */ /* 0x000fe40007ffe0ff */
[----:B------:R-:W-:-:S02]  /*5680*/  FSEL R175, R28, -INF , !P2 ;  /* 0xff8000001caf7808 */ /* 0x000fc40005000000 */
[----:B------:R-:W-:Y:S02]  /*5690*/  FSEL R181, R30, -INF , !P6 ;  /* 0xff8000001eb57808 */ /* 0x000fe40007000000 */
[----:B------:R-:W-:Y:S02]  /*56a0*/  FSEL R172, R37, -INF , !P4 ;  /* 0xff80000025ac7808 */ /* 0x000fe40006000000 */
[----:B------:R-:W-:Y:S02]  /*56b0*/  FSEL R166, R39, -INF , !P5 ;  /* 0xff80000027a67808 */ /* 0x000fe40006800000 */
[----:B------:R-:W-:Y:S02]  /*56c0*/  FSEL R167, R29, -INF , !P3 ;  /* 0xff8000001da77808 */ /* 0x000fe40005800000 */
[----:B------:R-:W-:Y:S02]  /*56d0*/  FSEL R173, R31, -INF , !P0 ;  /* 0xff8000001fad7808 */ /* 0x000fe40004000000 */
[----:B------:R-:W-:-:S02]  /*56e0*/  FSEL R162, R48, -INF , !P1 ;  /* 0xff80000030a27808 */ /* 0x000fc40004800000 */
[C---:B------:R-:W-:Y:S02]  /*56f0*/  ISETP.GE.AND P2, PT, R3.reuse, R251, PT ;  /* 0x000000fb0300720c */ /* 0x040fe40003f46270 */
[C---:B------:R-:W-:Y:S02]  /*5700*/  ISETP.GE.AND P6, PT, R3.reuse, R250, PT ;  /* 0x000000fa0300720c */ /* 0x040fe40003fc6270 */
[----:B------:R-:W-:Y:S02]  /*5710*/  ISETP.GE.AND P4, PT, R3, R249, PT ;  /* 0x000000f90300720c */ /* 0x000fe40003f86270 */
[C---:B------:R-:W-:Y:S02]  /*5720*/  ISETP.GE.AND P5, PT, R5.reuse, R252, PT ;  /* 0x000000fc0500720c */ /* 0x040fe40003fa6270 */
[C---:B------:R-:W-:Y:S02]  /*5730*/  ISETP.GE.AND P3, PT, R5.reuse, R251, PT ;  /* 0x000000fb0500720c */ /* 0x040fe40003f66270 */
[----:B------:R-:W-:-:S02]  /*5740*/  ISETP.GE.AND P0, PT, R5, R250, PT ;  /* 0x000000fa0500720c */ /* 0x000fc40003f06270 */
[----:B------:R-:W-:Y:S02]  /*5750*/  ISETP.GE.AND P1, PT, R5, R249, PT ;  /* 0x000000f90500720c */ /* 0x000fe40003f26270 */
[C---:B------:R-:W-:Y:S02]  /*5760*/  ISETP.LT.OR P2, PT, R3.reuse, R247, P2 ;  /* 0x000000f70300720c */ /* 0x040fe40001741670 */
[C---:B------:R-:W-:Y:S02]  /*5770*/  ISETP.LT.OR P6, PT, R3.reuse, R246, P6 ;  /* 0x000000f60300720c */ /* 0x040fe400037c1670 */
[----:B------:R-:W-:Y:S02]  /*5780*/  ISETP.LT.OR P4, PT, R3, R245, P4 ;  /* 0x000000f50300720c */ /* 0x000fe40002781670 */
[C---:B------:R-:W-:Y:S02]  /*5790*/  ISETP.LT.OR P5, PT, R5.reuse, R248, P5 ;  /* 0x000000f80500720c */ /* 0x040fe40002fa1670 */
[----:B------:R-:W-:-:S02]  /*57a0*/  ISETP.LT.OR P3, PT, R5, R247, P3 ;  /* 0x000000f70500720c */ /* 0x000fc40001f61670 */
[C---:B------:R-:W-:Y:S02]  /*57b0*/  ISETP.LT.OR P0, PT, R5.reuse, R246, P0 ;  /* 0x000000f60500720c */ /* 0x040fe40000701670 */
[----:B------:R-:W-:Y:S02]  /*57c0*/  ISETP.LT.OR P1, PT, R5, R245, P1 ;  /* 0x000000f50500720c */ /* 0x000fe40000f21670 */
[C---:B------:R-:W-:Y:S02]  /*57d0*/  IADD3 R3, R0.reuse, 0x30, RZ ;  /* 0x0000003000037810 */ /* 0x040fe40007ffe0ff */
[----:B------:R-:W-:Y:S02]  /*57e0*/  IADD3 R5, R0, 0x31, RZ ;  /* 0x0000003100057810 */ /* 0x000fe40007ffe0ff */
[----:B------:R-:W-:Y:S02]  /*57f0*/  FSEL R159, R50, -INF , !P2 ;  /* 0xff800000329f7808 */ /* 0x000fe40005000000 */
[----:B------:R-:W-:-:S02]  /*5800*/  FSEL R161, R44, -INF , !P6 ;  /* 0xff8000002ca17808 */ /* 0x000fc40007000000 */
[----:B------:R-:W-:Y:S02]  /*5810*/  FSEL R165, R46, -INF , !P4 ;  /* 0xff8000002ea57808 */ /* 0x000fe40006000000 */
[----:B------:R-:W-:Y:S02]  /*5820*/  FSEL R160, R45, -INF , !P0 ;  /* 0xff8000002da07808 */ /* 0x000fe40004000000 */
[----:B------:R-:W-:Y:S02]  /*5830*/  FSEL R163, R47, -INF , !P1 ;  /* 0xff8000002fa37808 */ /* 0x000fe40004800000 */
[C---:B------:R-:W-:Y:S02]  /*5840*/  ISETP.GE.AND P2, PT, R3.reuse, R252, PT ;  /* 0x000000fc0300720c */ /* 0x040fe40003f46270 */
[C---:B------:R-:W-:Y:S02]  /*5850*/  ISETP.GE.AND P6, PT, R3.reuse, R251, PT ;  /* 0x000000fb0300720c */ /* 0x040fe40003fc6270 */
[----:B------:R-:W-:-:S02]  /*5860*/  ISETP.GE.AND P4, PT, R3, R250, PT ;  /* 0x000000fa0300720c */ /* 0x000fc40003f86270 */
[----:B------:R-:W-:Y:S02]  /*5870*/  ISETP.GE.AND P0, PT, R3, R249, PT ;  /* 0x000000f90300720c */ /* 0x000fe40003f06270 */
[----:B------:R-:W-:Y:S02]  /*5880*/  ISETP.GE.AND P1, PT, R5, R252, PT ;  /* 0x000000fc0500720c */ /* 0x000fe40003f26270 */
[C---:B------:R-:W-:Y:S02]  /*5890*/  ISETP.LT.OR P2, PT, R3.reuse, R248, P2 ;  /* 0x000000f80300720c */ /* 0x040fe40001741670 */
[C---:B------:R-:W-:Y:S02]  /*58a0*/  ISETP.LT.OR P6, PT, R3.reuse, R247, P6 ;  /* 0x000000f70300720c */ /* 0x040fe400037c1670 */
[C---:B------:R-:W-:Y:S02]  /*58b0*/  ISETP.LT.OR P4, PT, R3.reuse, R246, P4 ;  /* 0x000000f60300720c */ /* 0x040fe40002781670 */
[----:B------:R-:W-:-:S02]  /*58c0*/  ISETP.LT.OR P0, PT, R3, R245, P0 ;  /* 0x000000f50300720c */ /* 0x000fc40000701670 */
[----:B------:R-:W-:Y:S02]  /*58d0*/  ISETP.LT.OR P1, PT, R5, R248, P1 ;  /* 0x000000f80500720c */ /* 0x000fe40000f21670 */
[----:B------:R-:W-:Y:S02]  /*58e0*/  IADD3 R3, R0, 0x38, RZ ;  /* 0x0000003800037810 */ /* 0x000fe40007ffe0ff */
[----:B------:R-:W-:Y:S02]  /*58f0*/  FSEL R207, R18, -INF , !P0 ;  /* 0xff80000012cf7808 */ /* 0x000fe40004000000 */
[----:B------:R-:W-:Y:S02]  /*5900*/  FSEL R156, R25, -INF , !P1 ;  /* 0xff800000199c7808 */ /* 0x000fe40004800000 */
[C---:B------:R-:W-:Y:S02]  /*5910*/  ISETP.GE.AND P0, PT, R3.reuse, R250, PT ;  /* 0x000000fa0300720c */ /* 0x040fe40003f06270 */
[----:B------:R-:W-:-:S02]  /*5920*/  ISETP.GE.AND P1, PT, R3, R249, PT ;  /* 0x000000f90300720c */ /* 0x000fc40003f26270 */
[----:B------:R-:W-:Y:S02]  /*5930*/  FSEL R158, R26, -INF , !P6 ;  /* 0xff8000001a9e7808 */ /* 0x000fe40007000000 */
[----:B------:R-:W-:Y:S02]  /*5940*/  FSEL R164, R16, -INF , !P4 ;  /* 0xff80000010a47808 */ /* 0x000fe40006000000 */
[C---:B------:R-:W-:Y:S02]  /*5950*/  ISETP.GE.AND P6, PT, R3.reuse, R252, PT ;  /* 0x000000fc0300720c */ /* 0x040fe40003fc6270 */
[C---:B------:R-:W-:Y:S02]  /*5960*/  ISETP.GE.AND P4, PT, R3.reuse, R251, PT ;  /* 0x000000fb0300720c */ /* 0x040fe40003f86270 */
[C---:B------:R-:W-:Y:S02]  /*5970*/  ISETP.LT.OR P0, PT, R3.reuse, R246, P0 ;  /* 0x000000f60300720c */ /* 0x040fe40000701670 */
[----:B------:R-:W-:-:S02]  /*5980*/  ISETP.LT.OR P1, PT, R3, R245, P1 ;  /* 0x000000f50300720c */ /* 0x000fc40000f21670 */
[----:B------:R-:W-:Y:S02]  /*5990*/  IADD3 R0, R0, 0x39, RZ ;  /* 0x0000003900007810 */ /* 0x000fe40007ffe0ff */
[C---:B------:R-:W-:Y:S02]  /*59a0*/  ISETP.LT.OR P6, PT, R3.reuse, R248, P6 ;  /* 0x000000f80300720c */ /* 0x040fe400037c1670 */
[----:B------:R-:W-:Y:S02]  /*59b0*/  ISETP.LT.OR P4, PT, R3, R247, P4 ;  /* 0x000000f70300720c */ /* 0x000fe40002781670 */
[----:B------:R-:W-:Y:S02]  /*59c0*/  FSEL R146, R8, -INF , !P0 ;  /* 0xff80000008927808 */ /* 0x000fe40004000000 */
[----:B------:R-:W-:Y:S02]  /*59d0*/  FSEL R3, R10, -INF , !P1 ;  /* 0xff8000000a037808 */ /* 0x000fe40004800000 */
[----:B------:R-:W-:-:S02]  /*59e0*/  ISETP.GE.AND P0, PT, R0, R249, PT ;  /* 0x000000f90000720c */ /* 0x000fc40003f06270 */
[----:B------:R-:W-:Y:S01]  /*59f0*/  FSEL R138, R49, -INF , !P5 ;  /* 0xff800000318a7808 */ /* 0x000fe20006800000 */
[----:B------:R1:W-:Y:S01]  /*5a00*/  STL [R1+0x8], R3 ;  /* 0x0000080301007387 */ /* 0x0003e20000100800 */
[----:B------:R-:W-:Y:S02]  /*5a10*/  ISETP.LT.OR P0, PT, R0, R245, P0 ;  /* 0x000000f50000720c */ /* 0x000fe40000701670 */
[----:B------:R-:W-:Y:S02]  /*5a20*/  FSEL R144, R51, -INF , !P3 ;  /* 0xff80000033907808 */ /* 0x000fe40005800000 */
[----:B------:R-:W-:Y:S02]  /*5a30*/  FSEL R157, R24, -INF , !P2 ;  /* 0xff800000189d7808 */ /* 0x000fe40005000000 */
[C---:B------:R-:W-:Y:S02]  /*5a40*/  ISETP.GE.AND P5, PT, R5.reuse, R251, PT ;  /* 0x000000fb0500720c */ /* 0x040fe40003fa6270 */
[----:B------:R-:W-:-:S02]  /*5a50*/  ISETP.GE.AND P3, PT, R5, R250, PT ;  /* 0x000000fa0500720c */ /* 0x000fc40003f66270 */
[----:B------:R-:W-:Y:S02]  /*5a60*/  ISETP.GE.AND P2, PT, R5, R249, PT ;  /* 0x000000f90500720c */ /* 0x000fe40003f46270 */
[----:B------:R-:W-:Y:S02]  /*5a70*/  FSEL R244, R11, -INF , !P0 ;  /* 0xff8000000bf47808 */ /* 0x000fe40004000000 */
[----:B------:R-:W-:Y:S02]  /*5a80*/  PLOP3.LUT P0, PT, PT, PT, UP0, 0x80, 0x0 ;  /* 0x000000000000781c */ /* 0x000fe40003f0f008 */
[C---:B------:R-:W-:Y:S02]  /*5a90*/  ISETP.LT.OR P5, PT, R5.reuse, R247, P5 ;  /* 0x000000f70500720c */ /* 0x040fe40002fa1670 */
[C---:B------:R-:W-:Y:S02]  /*5aa0*/  ISETP.LT.OR P3, PT, R5.reuse, R246, P3 ;  /* 0x000000f60500720c */ /* 0x040fe40001f61670 */
[----:B------:R-:W-:-:S02]  /*5ab0*/  ISETP.LT.OR P2, PT, R5, R245, P2 ;  /* 0x000000f50500720c */ /* 0x000fc40001741670 */
[----:B------:R-:W-:Y:S02]  /*5ac0*/  FSEL R139, R27, -INF , !P5 ;  /* 0xff8000001b8b7808 */ /* 0x000fe40006800000 */
[----:B------:R-:W-:Y:S02]  /*5ad0*/  FSEL R147, R17, -INF , !P3 ;  /* 0xff80000011937808 */ /* 0x000fe40005800000 */
[----:B------:R-:W-:Y:S02]  /*5ae0*/  FSEL R189, R19, -INF , !P2 ;  /* 0xff80000013bd7808 */ /* 0x000fe40005000000 */
[C---:B------:R-:W-:Y:S02]  /*5af0*/  ISETP.GE.AND P5, PT, R0.reuse, R252, PT ;  /* 0x000000fc0000720c */ /* 0x040fe40003fa6270 */
[C---:B------:R-:W-:Y:S02]  /*5b00*/  ISETP.GE.AND P3, PT, R0.reuse, R251, PT ;  /* 0x000000fb0000720c */ /* 0x040fe40003f66270 */
[----:B------:R-:W-:-:S02]  /*5b10*/  ISETP.GE.AND P2, PT, R0, R250, PT ;  /* 0x000000fa0000720c */ /* 0x000fc40003f46270 */
[C---:B------:R-:W-:Y:S02]  /*5b20*/  ISETP.LT.OR P5, PT, R0.reuse, R248, P5 ;  /* 0x000000f80000720c */ /* 0x040fe40002fa1670 */
[C---:B------:R-:W-:Y:S02]  /*5b30*/  ISETP.LT.OR P3, PT, R0.reuse, R247, P3 ;  /* 0x000000f70000720c */ /* 0x040fe40001f61670 */
[----:B------:R-:W-:Y:S02]  /*5b40*/  ISETP.LT.OR P2, PT, R0, R246, P2 ;  /* 0x000000f60000720c */ /* 0x000fe40001741670 */
[----:B------:R-:W-:Y:S02]  /*5b50*/  LOP3.LUT R0, R168, R169, RZ, 0xfc, !PT ;  /* 0x000000a9a8007212 */ /* 0x000fe400078efcff */
[----:B------:R-:W-:Y:S02]  /*5b60*/  FSEL R145, R9, -INF , !P2 ;  /* 0xff80000009917808 */ /* 0x000fe40005000000 */
[----:B------:R-:W-:-:S02]  /*5b70*/  FSEL R23, R12, -INF , !P6 ;  /* 0xff8000000c177808 */ /* 0x000fc40007000000 */
[----:B------:R-:W-:Y:S02]  /*5b80*/  FSEL R133, R14, -INF , !P4 ;  /* 0xff8000000e857808 */ /* 0x000fe40006000000 */
[----:B------:R-:W-:Y:S02]  /*5b90*/  FSEL R22, R13, -INF , !P5 ;  /* 0xff8000000d167808 */ /* 0x000fe40006800000 */
[----:B------:R-:W-:Y:S01]  /*5ba0*/  FSEL R132, R15, -INF , !P3 ;  /* 0xff8000000f847808 */ /* 0x000fe20005800000 */
[----:B------:R-:W-:Y:S05]  /*5bb0*/  @!P0 BRA `(.L_x_555) ;  /* 0x000004a000008947 */ /* 0x000fea0003800000 */
[----:B-1----:R-:W-:Y:S01]  /*5bc0*/  UIADD3 UR5, UR8, -0x2, URZ ;  /* 0xfffffffe08057890 */ /* 0x002fe2000fffe03f */
        /* <DEDUP_REMOVED lines=71> */
.L_x_557:
[----:B------:R-:W-:Y:S05]  /*6040*/  BSYNC B0 ;  /* 0x0000000000007941 */ /* 0x000fea0003800000 */
.L_x_556:
[----:B------:R-:W0:Y:S02]  /*6050*/  LDGDEPBAR ;  /* 0x00000000000079af */ /* 0x000e240000000000 */
.L_x_555:
[----:B-1----:R-:W-:Y:S04]  /*6060*/  STL [R1+0xbc], R249 ;  /* 0x0000bcf901007387 */ /* 0x002fe80000100800 */
[----:B------:R-:W-:Y:S04]  /*6070*/  STL [R1+0xb8], R248 ;  /* 0x0000b8f801007387 */ /* 0x000fe80000100800 */
[----:B------:R-:W-:Y:S04]  /*6080*/  STL [R1+0xb4], R247 ;  /* 0x0000b4f701007387 */ /* 0x000fe80000100800 */
[----:B------:R-:W-:Y:S04]  /*6090*/  STL [R1+0xb0], R246 ;  /* 0x0000b0f601007387 */ /* 0x000fe80000100800 */
[----:B------:R-:W-:Y:S04]  /*60a0*/  STL [R1+0xac], R245 ;  /* 0x0000acf501007387 */ /* 0x000fe80000100800 */
[----:B------:R1:W-:Y:S04]  /*60b0*/  STL [R1+0xa8], R243 ;  /* 0x0000a8f301007387 */ /* 0x0003e80000100800 */
[----:B-1----:R-:W2:Y:S01]  /*60c0*/  LDL.LU R243, [R1+0x8] ;  /* 0x0000080001f37983 */ /* 0x002ea20000300800 */
        /* <DEDUP_REMOVED lines=34> */
[----:B------:R-:W-:Y:S01]  /*62f0*/  SHF.L.U32 R225, R0, 0x1, RZ ;  /* 0x0000000100e17819 */ /* 0x000fe200000006ff */
[----:B------:R-:W-:Y:S01]  /*6300*/  STL [R1+0x78], R231 ;  /* 0x000078e701007387 */ /* 0x000fe20000100800 */
[----:B------:R-:W-:-:S02]  /*6310*/  FMNMX.FTZ R137, R156, R137, !PT ;  /* 0x000000899c897209 */ /* 0x000fc40007810000 */
[----:B------:R-:W-:Y:S01]  /*6320*/  LEA R228, R2, R225, 0x1 ;  /* 0x000000e102e47211 */ /* 0x000fe200078e08ff */
[----:B------:R-:W-:Y:S01]  /*6330*/  STL [R1+0x74], R230 ;  /* 0x000074e601007387 */ /* 0x000fe20000100800 */
[----:B------:R-:W-:Y:S01]  /*6340*/  FMNMX.FTZ R137, R23, R137, !PT ;  /* 0x0000008917897209 */ /* 0x000fe20007810000 */
[----:B------:R-:W-:Y:S02]  /*6350*/  IMAD R226, R4, 0x2, R225 ;  /* 0x0000000204e27824 */ /* 0x000fe400078e02e1 */
[----:B------:R-:W-:Y:S01]  /*6360*/  STL [R1+0x70], R229 ;  /* 0x000070e501007387 */ /* 0x000fe20000100800 */
[----:B------:R-:W-:Y:S01]  /*6370*/  FMNMX.FTZ R137, R22, R137, !PT ;  /* 0x0000008916897209 */ /* 0x000fe20007810000 */
[----:B------:R-:W-:Y:S02]  /*6380*/  IMAD R227, R2, 0x2, R226 ;  /* 0x0000000202e37824 */ /* 0x000fe400078e02e2 */
[----:B------:R-:W-:Y:S04]  /*6390*/  STL [R1+0x6c], R224 ;  /* 0x00006ce001007387 */ /* 0x000fe80000100800 */
[----:B------:R-:W1:Y:S04]  /*63a0*/  SHFL.BFLY PT, R5, R137, 0x2, 0x1f ;  /* 0x0c401f0089057f89 */ /* 0x000e6800000e0000 */
[----:B------:R-:W-:Y:S04]  /*63b0*/  LDSM.16.MT88.4 R24, [R226+0xc000] ;  /* 0x00c00000e218783b */ /* 0x000fe80000004200 */
[----:B------:R-:W-:Y:S04]  /*63c0*/  LDSM.16.MT88.4 R40, [R225+0xc000] ;  /* 0x00c00000e128783b */ /* 0x000fe80000004200 */
[----:B------:R-:W-:Y:S04]  /*63d0*/  LDSM.16.MT88.4 R80, [R228+0xe000] ;  /* 0x00e00000e450783b */ /* 0x000fe80000004200 */
[----:B------:R-:W-:Y:S04]  /*63e0*/  LDSM.16.MT88.4 R84, [R227+0xe000] ;  /* 0x00e00000e354783b */ /* 0x000fe80000004200 */
[----:B------:R-:W-:Y:S01]  /*63f0*/  LDSM.16.MT88.4 R44, [R225+0xc800] ;  /* 0x00c80000e12c783b */ /* 0x000fe20000004200 */
[----:B-1----:R-:W-:-:S03]  /*6400*/  FMNMX.FTZ R137, R137, R5, !PT ;  /* 0x0000000589897209 */ /* 0x002fc60007810000 */
[----:B------:R-:W-:Y:S01]  /*6410*/  LDSM.16.MT88.4 R36, [R227+0xc000] ;  /* 0x00c00000e324783b */ /* 0x000fe20000004200 */
        /* <DEDUP_REMOVED lines=21> */
[--C-:B------:R-:W-:Y:S02]  /*6570*/  FFMA.FTZ R5, R61, c[0x0][0x23c], -R20.reuse ;  /* 0x00008f003d057a23 */ /* 0x100fe40000010814 */
[--C-:B------:R-:W-:Y:S02]  /*6580*/  FFMA.FTZ R6, R60, c[0x0][0x23c], -R20.reuse ;  /* 0x00008f003c067a23 */ /* 0x100fe40000010814 */
[----:B------:R1:W-:Y:S01]  /*6590*/  MUFU.EX2 R191, R5 ;  /* 0x0000000500bf7308 */ /* 0x0003e20000000800 */
[----:B------:R-:W3:Y:S01]  /*65a0*/  SHFL.BFLY PT, R8, R136, 0x1, 0x1f ;  /* 0x0c201f0088087f89 */ /* 0x000ee200000e0000 */
[----:B------:R-:W-:-:S06]  /*65b0*/  FFMA.FTZ R2, R180, c[0x0][0x23c], -R20 ;  /* 0x00008f00b4027a23 */ /* 0x000fcc0000010814 */
[----:B------:R4:W-:Y:S01]  /*65c0*/  MUFU.EX2 R183, R6 ;  /* 0x0000000600b77308 */ /* 0x0009e20000000800 */
[----:B-1----:R-:W-:-:S07]  /*65d0*/  FFMA.FTZ R5, R59, c[0x0][0x23c], -R20 ;  /* 0x00008f003b057a23 */ /* 0x002fce0000010814 */
[----:B------:R1:W1:Y:S01]  /*65e0*/  MUFU.EX2 R204, R5 ;  /* 0x0000000500cc7308 */ /* 0x0002620000000800 */
[----:B----4-:R-:W-:Y:S01]  /*65f0*/  FFMA.FTZ R6, R58, c[0x0][0x23c], -R20 ;  /* 0x00008f003a067a23 */ /* 0x010fe20000010814 */
[----:B---3--:R-:W-:-:S06]  /*6600*/  FMNMX.FTZ R136, R136, R8, !PT ;  /* 0x0000000888887209 */ /* 0x008fcc0007810000 */
[----:B------:R3:W4:Y:S01]  /*6610*/  MUFU.EX2 R230, R6 ;  /* 0x0000000600e67308 */ /* 0x0007220000000800 */
[----:B------:R-:W-:Y:S02]  /*6620*/  FSETP.NEU.FTZ.AND P1, PT, R136, -INF , PT ;  /* 0xff8000008800780b */ /* 0x000fe40003f3d000 */
[----:B-1----:R-:W-:Y:S02]  /*6630*/  FMNMX.FTZ R5, R160, R3, !PT ;  /* 0x00000003a0057209 */ /* 0x002fe40007810000 */
[----:B------:R-:W-:Y:S02]  /*6640*/  FMNMX.FTZ R3, R91, R90, !PT ;  /* 0x0000005a5b037209 */ /* 0x000fe40007810000 */
[----:B------:R-:W-:Y:S02]  /*6650*/  FMNMX.FTZ R5, R164, R5, !PT ;  /* 0x00000005a4057209 */ /* 0x000fe40007810000 */
[----:B------:R-:W-:Y:S02]  /*6660*/  FMNMX.FTZ R3, R79, R3, !PT ;  /* 0x000000034f037209 */ /* 0x000fe40007810000 */
[----:B------:R-:W-:Y:S01]  /*6670*/  FMNMX.FTZ R135, R147, R5, !PT ;  /* 0x0000000593877209 */ /* 0x000fe20007810000 */
[--C-:B------:R-:W-:Y:S01]  /*6680*/  FFMA.FTZ R5, R57, c[0x0][0x23c], -R20.reuse ;  /* 0x00008f0039057a23 */ /* 0x100fe20000010814 */
[----:B------:R-:W-:Y:S01]  /*6690*/  FMNMX.FTZ R3, R78, R3, !PT ;  /* 0x000000034e037209 */ /* 0x000fe20007810000 */
[----:B---3--:R-:W-:Y:S01]  /*66a0*/  FFMA.FTZ R6, R53, c[0x0][0x23c], -R20 ;  /* 0x00008f0035067a23 */ /* 0x008fe20000010814 */
[----:B------:R-:W-:Y:S01]  /*66b0*/  FMNMX.FTZ R135, R146, R135, !PT ;  /* 0x0000008792877209 */ /* 0x000fe20007810000 */
[----:B------:R1:W-:Y:S01]  /*66c0*/  MUFU.EX2 R248, R5 ;  /* 0x0000000500f87308 */ /* 0x0003e20000000800 */
[----:B------:R-:W-:-:S02]  /*66d0*/  FMNMX.FTZ R3, R73, R3, !PT ;  /* 0x0000000349037209 */ /* 0x000fc40007810000 */
[----:B------:R-:W-:Y:S02]  /*66e0*/  FMNMX.FTZ R135, R145, R135, !PT ;  /* 0x0000008791877209 */ /* 0x000fe40007810000 */
[----:B------:R-:W-:Y:S02]  /*66f0*/  FMNMX.FTZ R3, R76, R3, !PT ;  /* 0x000000034c037209 */ /* 0x000fe40007810000 */
[----:B------:R-:W-:Y:S01]  /*6700*/  F2FP.PACK_AB R16, R204, R191 ;  /* 0x000000bfcc10723e */ /* 0x000fe200000000ff */
[----:B------:R-:W3:Y:S01]  /*6710*/  SHFL.BFLY PT, R7, R135, 0x2, 0x1f ;  /* 0x0c401f0087077f89 */ /* 0x000ee200000e0000 */
[----:B------:R-:W-:Y:S01]  /*6720*/  FMNMX.FTZ R3, R75, R3, !PT ;  /* 0x000000034b037209 */ /* 0x000fe20007810000 */
[----:B------:R-:W-:Y:S01]  /*6730*/  MUFU.EX2 R224, R6 ;  /* 0x0000000600e07308 */ /* 0x000fe20000000800 */
[----:B----4-:R-:W-:Y:S01]  /*6740*/  F2FP.PACK_AB R18, R230, R183 ;  /* 0x000000b7e612723e */ /* 0x010fe200000000ff */
[----:B-1----:R-:W-:Y:S02]  /*6750*/  FFMA.FTZ R5, R56, c[0x0][0x23c], -R20 ;  /* 0x00008f0038057a23 */ /* 0x002fe40000010814 */
[----:B------:R-:W-:Y:S04]  /*6760*/  LDSM.16.MT88.4 R56, [R228+0xc000] ;  /* 0x00c00000e438783b */ /* 0x000fe80000004200 */
[----:B------:R1:W4:Y:S01]  /*6770*/  MUFU.EX2 R192, R5 ;  /* 0x0000000500c07308 */ /* 0x0003220000000800 */
[----:B---3--:R-:W-:-:S02]  /*6780*/  FMNMX.FTZ R135, R135, R7, !PT ;  /* 0x0000000787877209 */ /* 0x008fc40007810000 */
[----:B-1----:R-:W-:Y:S01]  /*6790*/  FMNMX.FTZ R5, R77, R3, !PT ;  /* 0x000000034d057209 */ /* 0x002fe20007810000 */
[----:B------:R-:W-:Y:S02]  /*67a0*/  FFMA.FTZ R3, R52, c[0x0][0x23c], -R20 ;  /* 0x00008f0034037a23 */ /* 0x000fe40000010814 */
[----:B------:R-:W1:Y:S01]  /*67b0*/  SHFL.BFLY PT, R6, R135, 0x1, 0x1f ;  /* 0x0c201f0087067f89 */ /* 0x000e6200000e0000 */
[----:B----4-:R-:W-:Y:S02]  /*67c0*/  F2FP.PACK_AB R8, R192, R248 ;  /* 0x000000f8c008723e */ /* 0x010fe400000000ff */
[----:B------:R-:W-:Y:S01]  /*67d0*/  FMNMX.FTZ R5, R181, R5, !PT ;  /* 0x00000005b5057209 */ /* 0x000fe20007810000 */
[----:B------:R3:W4:Y:S03]  /*67e0*/  MUFU.EX2 R247, R3 ;  /* 0x0000000300f77308 */ /* 0x0007260000000800 */
[----:B------:R-:W-:-:S04]  /*67f0*/  FMNMX.FTZ R5, R173, R5, !PT ;  /* 0x00000005ad057209 */ /* 0x000fc80007810000 */
[----:B------:R-:W-:-:S04]  /*6800*/  FMNMX.FTZ R5, R165, R5, !PT ;  /* 0x00000005a5057209 */ /* 0x000fc80007810000 */
[----:B------:R-:W-:-:S04]  /*6810*/  FMNMX.FTZ R134, R163, R5, !PT ;  /* 0x00000005a3867209 */ /* 0x000fc80007810000 */
[----:B------:R-:W-:Y:S01]  /*6820*/  FMNMX.FTZ R134, R207, R134, !PT ;  /* 0x00000086cf867209 */ /* 0x000fe20007810000 */
[----:B---3--:R-:W-:Y:S01]  /*6830*/  FMUL.FTZ R3, R136, c[0x0][0x23c] ;  /* 0x00008f0088037a20 */ /* 0x008fe20000410000 */
[----:B----4-:R-:W-:Y:S02]  /*6840*/  F2FP.PACK_AB R10, R224, R247 ;  /* 0x000000f7e00a723e */ /* 0x010fe400000000ff */
[----:B------:R-:W-:Y:S02]  /*6850*/  FMNMX.FTZ R134, R189, R134, !PT ;  /* 0x00000086bd867209 */ /* 0x000fe40007810000 */
[----:B------:R-:W-:Y:S02]  /*6860*/  FSEL R3, R3, RZ, P1 ;  /* 0x000000ff03037208 */ /* 0x000fe40000800000 */
[----:B-1----:R-:W-:-:S03]  /*6870*/  FMNMX.FTZ R135, R135, R6, !PT ;  /* 0x0000000687877209 */ /* 0x002fc60007810000 */
[--C-:B------:R-:W-:Y:S01]  /*6880*/  FFMA.FTZ R5, R71, c[0x0][0x23c], -R3.reuse ;  /* 0x00008f0047057a23 */ /* 0x100fe20000010803 */
[C---:B------:R-:W-:Y:S01]  /*6890*/  FSETP.NEU.FTZ.AND P1, PT, R135.reuse, -INF , PT ;  /* 0xff8000008700780b */ /* 0x040fe20003f3d000 */
[----:B------:R-:W-:Y:S02]  /*68a0*/  FMUL.FTZ R21, R135, c[0x0][0x23c] ;  /* 0x00008f0087157a20 */ /* 0x000fe40000410000 */
[----:B------:R1:W-:Y:S03]  /*68b0*/  MUFU.EX2 R239, R5 ;  /* 0x0000000500ef7308 */ /* 0x0003e60000000800 */
[----:B------:R-:W-:Y:S01]  /*68c0*/  FSEL R21, R21, RZ, P1 ;  /* 0x000000ff15157208 */ /* 0x000fe20000800000 */
[----:B-1----:R-:W-:-:S04]  /*68d0*/  FFMA.FTZ R5, R69, c[0x0][0x23c], -R3 ;  /* 0x00008f0045057a23 */ /* 0x002fc80000010803 */
[----:B------:R1:W3:Y:S02]  /*68e0*/  MUFU.EX2 R240, R5 ;  /* 0x0000000500f07308 */ /* 0x0002e40000000800 */
[----:B-1----:R-:W-:Y:S01]  /*68f0*/  FFMA.FTZ R5, R70, c[0x0][0x23c], -R3 ;  /* 0x00008f0046057a23 */ /* 0x002fe20000010803 */
[----:B---3--:R-:W-:-:S05]  /*6900*/  F2FP.PACK_AB R17, R240, R239 ;  /* 0x000000eff011723e */ /* 0x008fca00000000ff */
[----:B------:R1:W-:Y:S01]  /*6910*/  MUFU.EX2 R233, R5 ;  /* 0x0000000500e97308 */ /* 0x0003e20000000800 */
[----:B--2---:R-:W-:-:S04]  /*6920*/  FMNMX.FTZ R134, R243, R134, !PT ;  /* 0x00000086f3867209 */ /* 0x004fc80007810000 */
[----:B------:R-:W-:-:S05]  /*6930*/  FMNMX.FTZ R134, R244, R134, !PT ;  /* 0x00000086f4867209 */ /* 0x000fca0007810000 */
[----:B------:R-:W2:Y:S01]  /*6940*/  SHFL.BFLY PT, R7, R134, 0x2, 0x1f ;  /* 0x0c401f0086077f89 */ /* 0x000ea200000e0000 */
[----:B-1----:R-:W-:-:S04]  /*6950*/  FFMA.FTZ R5, R66, c[0x0][0x23c], -R3 ;  /* 0x00008f0042057a23 */ /* 0x002fc80000010803 */
[----:B------:R1:W3:Y:S01]  /*6960*/  MUFU.EX2 R229, R5 ;  /* 0x0000000500e57308 */ /* 0x0002e20000000800 */
[----:B--2---:R-:W-:Y:S01]  /*6970*/  FMNMX.FTZ R134, R134, R7, !PT ;  /* 0x0000000786867209 */ /* 0x004fe20007810000 */
[----:B-1----:R-:W-:Y:S01]  /*6980*/  FFMA.FTZ R5, R64, c[0x0][0x23c], -R3 ;  /* 0x00008f0040057a23 */ /* 0x002fe20000010803 */
[----:B---3--:R-:W-:-:S05]  /*6990*/  F2FP.PACK_AB R19, R229, R233 ;  /* 0x000000e9e513723e */ /* 0x008fca00000000ff */
[----:B------:R1:W-:Y:S01]  /*69a0*/  MUFU.EX2 R190, R5 ;  /* 0x0000000500be7308 */ /* 0x0003e20000000800 */
[----:B------:R-:W2:Y:S01]  /*69b0*/  SHFL.BFLY PT, R6, R134, 0x1, 0x1f ;  /* 0x0c201f0086067f89 */ /* 0x000ea200000e0000 */
[C---:B------:R-:W-:Y:S08]  /*69c0*/  HMMA.16816.F32 R32, R16.reuse, R24, RZ ;  /* 0x000000181020723c */ /* 0x040ff000000018ff */
[----:B------:R-:W-:Y:S01]  /*69d0*/  HMMA.16816.F32 R100, R16, R80, RZ ;  /* 0x000000501064723c */ /* 0x000fe200000018ff */
[----:B-1----:R-:W-:-:S04]  /*69e0*/  FFMA.FTZ R5, R62, c[0x0][0x23c], -R3 ;  /* 0x00008f003e057a23 */ /* 0x002fc80000010803 */
[----:B------:R1:W3:Y:S03]  /*69f0*/  MUFU.EX2 R193, R5 ;  /* 0x0000000500c17308 */ /* 0x0002e60000000800 */
[----:B------:R-:W-:Y:S01]  /*6a00*/  HMMA.16816.F32 R92, R16, R84, RZ ;  /* 0x00000054105c723c */ /* 0x000fe200000018ff */
[----:B--2---:R-:W-:-:S04]  /*6a10*/  FMNMX.FTZ R134, R134, R6, !PT ;  /* 0x0000000686867209 */ /* 0x004fc80007810000 */
[C---:B------:R-:W-:Y:S01]  /*6a20*/  FSETP.NEU.FTZ.AND P1, PT, R134.reuse, -INF , PT ;  /* 0xff8000008600780b */ /* 0x040fe20003f3d000 */
[----:B------:R-:W-:Y:S02]  /*6a30*/  FMUL.FTZ R6, R134, c[0x0][0x23c] ;  /* 0x00008f0086067a20 */ /* 0x000fe40000410000 */
[----:B------:R-:W-:Y:S03]  /*6a40*/  HMMA.16816.F32 R140, R16, R56, RZ ;  /* 0x00000038108c723c */ /* 0x000fe600000018ff */
[----:B------:R-:W-:Y:S01]  /*6a50*/  FSEL R0, R6, RZ, P1 ;  /* 0x000000ff06007208 */ /* 0x000fe20000800000 */
[----:B-1----:R-:W-:Y:S01]  /*6a60*/  FFMA.FTZ R5, R54, c[0x0][0x23c], -R3 ;  /* 0x00008f0036057a23 */ /* 0x002fe20000010803 */
[----:B---3--:R-:W-:-:S03]  /*6a70*/  F2FP.PACK_AB R9, R193, R190 ;  /* 0x000000bec109723e */ /* 0x008fc600000000ff */
[----:B------:R-:W-:Y:S01]  /*6a80*/  HMMA.16816.F32 R124, R16, R36, RZ ;  /* 0x00000024107c723c */ /* 0x000fe200000018ff */
[----:B------:R1:W-:Y:S01]  /*6a90*/  MUFU.EX2 R246, R5 ;  /* 0x0000000500f67308 */ /* 0x0003e20000000800 */
[----:B------:R-:W-:-:S07]  /*6aa0*/  FFMA.FTZ R4, R79, c[0x0][0x23c], -R0 ;  /* 0x00008f004f047a23 */ /* 0x000fce0000010800 */
[----:B------:R2:W-:Y:S01]  /*6ab0*/  MUFU.EX2 R220, R4 ;  /* 0x0000000400dc7308 */ /* 0x0005e20000000800 */
[----:B-1----:R-:W-:Y:S02]  /*6ac0*/  FFMA.FTZ R5, R55, c[0x0][0x23c], -R3 ;  /* 0x00008f0037057a23 */ /* 0x002fe40000010803 */
[----:B------:R-:W1:Y:S05]  /*6ad0*/  LDSM.16.MT88.4 R52, [R226+0xc800] ;  /* 0x00c80000e234783b */ /* 0x000e6a0000004200 */
[----:B------:R3:W4:Y:S01]  /*6ae0*/  MUFU.EX2 R221, R5 ;  /* 0x0000000500dd7308 */ /* 0x0007220000000800 */
[----:B--2---:R-:W-:-:S07]  /*6af0*/  FFMA.FTZ R4, R78, c[0x0][0x23c], -R0 ;  /* 0x00008f004e047a23 */ /* 0x004fce0000010800 */
[----:B------:R2:W2:Y:S01]  /*6b00*/  MUFU.EX2 R249, R4 ;  /* 0x0000000400f97308 */ /* 0x0004a20000000800 */
[----:B---3--:R-:W-:Y:S01]  /*6b10*/  FFMA.FTZ R5, R89, c[0x0][0x23c], -R21 ;  /* 0x00008f0059057a23 */ /* 0x008fe20000010815 */
[----:B----4-:R-:W-:-:S06]  /*6b20*/  F2FP.PACK_AB R11, R221, R246 ;  /* 0x000000f6dd0b723e */ /* 0x010fcc00000000ff */
[----:B------:R3:W-:Y:S01]  /*6b30*/  MUFU.EX2 R237, R5 ;  /* 0x0000000500ed7308 */ /* 0x0007e20000000800 */
[----:B--2---:R-:W-:Y:S01]  /*6b40*/  FFMA.FTZ R4, R67, c[0x0][0x23c], -R21 ;  /* 0x00008f0043047a23 */ /* 0x004fe20000010815 */
[----:B------:R-:W-:-:S06]  /*6b50*/  F2FP.PACK_AB R15, R249, R220 ;  /* 0x000000dcf90f723e */ /* 0x000fcc00000000ff */
[----:B------:R2:W-:Y:S01]  /*6b60*/  MUFU.EX2 R231, R4 ;  /* 0x0000000400e77308 */ /* 0x0005e20000000800 */
[----:B---3--:R-:W-:Y:S01]  /*6b70*/  FFMA.FTZ R5, R88, c[0x0][0x23c], -R21 ;  /* 0x00008f0058057a23 */ /* 0x008fe20000010815 */
[----:B-1----:R-:W-:Y:S01]  /*6b80*/  HMMA.16816.F32 R176, R8, R52, R32 ;  /* 0x0000003408b0723c */ /* 0x002fe20000001820 */
[----:B------:R-:W1:Y:S05]  /*6b90*/  LDSM.16.MT88.4 R32, [R228+0xc800] ;  /* 0x00c80000e420783b */ /* 0x000e6a0000004200 */
[----:B------:R3:W4:Y:S01]  /*6ba0*/  MUFU.EX2 R238, R5 ;  /* 0x0000000500ee7308 */ /* 0x0007220000000800 */
[----:B--2---:R-:W-:-:S07]  /*6bb0*/  FFMA.FTZ R4, R73, c[0x0][0x23c], -R0 ;  /* 0x00008f0049047a23 */ /* 0x004fce0000010800 */
[----:B------:R2:W-:Y:S01]  /*6bc0*/  MUFU.EX2 R245, R4 ;  /* 0x0000000400f57308 */ /* 0x0005e20000000800 */
[----:B---3--:R-:W-:Y:S01]  /*6bd0*/  FFMA.FTZ R5, R74, c[0x0][0x23c], -R21 ;  /* 0x00008f004a057a23 */ /* 0x008fe20000010815 */
[----:B----4-:R-:W-:-:S06]  /*6be0*/  F2FP.PACK_AB R12, R238, R237 ;  /* 0x000000edee0c723e */ /* 0x010fcc00000000ff */
[----:B------:R3:W-:Y:S01]  /*6bf0*/  MUFU.EX2 R232, R5 ;  /* 0x0000000500e87308 */ /* 0x0007e20000000800 */
[----:B--2---:R-:W-:-:S07]  /*6c00*/  FFMA.FTZ R4, R76, c[0x0][0x23c], -R0 ;  /* 0x00008f004c047a23 */ /* 0x004fce0000010800 */
[----:B------:R2:W-:Y:S01]  /*6c10*/  MUFU.EX2 R195, R4 ;  /* 0x0000000400c37308 */ /* 0x0005e20000000800 */
[--C-:B---3--:R-:W-:Y:S01]  /*6c20*/  FFMA.FTZ R5, R72, c[0x0][0x23c], -R21.reuse ;  /* 0x00008f0048057a23 */ /* 0x108fe20000010815 */
[----:B-1----:R-:W-:Y:S06]  /*6c30*/  HMMA.16816.F32 R140, R8, R32, R140 ;  /* 0x00000020088c723c */ /* 0x002fec000000188c */
[----:B------:R1:W3:Y:S01]  /*6c40*/  MUFU.EX2 R205, R5 ;  /* 0x0000000500cd7308 */ /* 0x0002e20000000800 */
[--C-:B--2---:R-:W-:Y:S02]  /*6c50*/  FFMA.FTZ R4, R75, c[0x0][0x23c], -R0.reuse ;  /* 0x00008f004b047a23 */ /* 0x104fe40000010800 */
[----:B------:R-:W2:Y:S05]  /*6c60*/  LDSM.16.MT88.4 R72, [R227+0xe800] ;  /* 0x00e80000e348783b */ /* 0x000eaa0000004200 */
[----:B------:R4:W-:Y:S01]  /*6c70*/  MUFU.EX2 R242, R4 ;  /* 0x0000000400f27308 */ /* 0x0009e20000000800 */
[----:B-1----:R-:W-:Y:S01]  /*6c80*/  FFMA.FTZ R5, R68, c[0x0][0x23c], -R21 ;  /* 0x00008f0044057a23 */ /* 0x002fe20000010815 */
[----:B---3--:R-:W-:Y:S01]  /*6c90*/  F2FP.PACK_AB R14, R205, R232 ;  /* 0x000000e8cd0e723e */ /* 0x008fe200000000ff */
[----:B------:R-:W-:Y:S05]  /*6ca0*/  LDSM.16.MT88.4 R68, [R225+0xe000] ;  /* 0x00e00000e144783b */ /* 0x000fea0000004200 */
[----:B------:R1:W-:Y:S01]  /*6cb0*/  MUFU.EX2 R206, R5 ;  /* 0x0000000500ce7308 */ /* 0x0003e20000000800 */
[----:B----4-:R-:W-:-:S02]  /*6cc0*/  FFMA.FTZ R4, R77, c[0x0][0x23c], -R0 ;  /* 0x00008f004d047a23 */ /* 0x010fc40000010800 */
[----:B------:R-:W3:Y:S05]  /*6cd0*/  LDSM.16.MT88.4 R76, [R228+0xe800] ;  /* 0x00e80000e44c783b */ /* 0x000eea0000004200 */
[----:B------:R-:W4:Y:S01]  /*6ce0*/  MUFU.EX2 R182, R4 ;  /* 0x0000000400b67308 */ /* 0x000f220000000800 */
[--C-:B-1----:R-:W-:Y:S02]  /*6cf0*/  FFMA.FTZ R5, R65, c[0x0][0x23c], -R21.reuse ;  /* 0x00008f0041057a23 */ /* 0x102fe40000010815 */
[----:B------:R-:W1:Y:S05]  /*6d00*/  LDSM.16.MT88.4 R64, [R226+0xe000] ;  /* 0x00e00000e240783b */ /* 0x000e6a0000004200 */
[----:B------:R2:W2:Y:S01]  /*6d10*/  MUFU.EX2 R194, R5 ;  /* 0x0000000500c27308 */ /* 0x0004a20000000800 */
[----:B----4-:R-:W-:Y:S01]  /*6d20*/  F2FP.PACK_AB R7, R182, R242 ;  /* 0x000000f2b607723e */ /* 0x010fe200000000ff */
[----:B--2---:R-:W-:Y:S01]  /*6d30*/  HMMA.16816.F32 R92, R8, R72, R92 ;  /* 0x00000048085c723c */ /* 0x004fe2000000185c */
[----:B------:R-:W-:Y:S01]  /*6d40*/  FFMA.FTZ R5, R63, c[0x0][0x23c], -R21 ;  /* 0x00008f003f057a23 */ /* 0x000fe20000010815 */
[----:B------:R-:W-:-:S06]  /*6d50*/  F2FP.PACK_AB R4, R194, R206 ;  /* 0x000000cec204723e */ /* 0x000fcc00000000ff */
[----:B------:R-:W-:Y:S01]  /*6d60*/  HMMA.16816.F32 R60, R16, R40, RZ ;  /* 0x00000028103c723c */ /* 0x000fe200000018ff */
[----:B------:R2:W4:Y:S07]  /*6d70*/  MUFU.EX2 R188, R5 ;  /* 0x0000000500bc7308 */ /* 0x00052e0000000800 */
[----:B---3--:R-:W-:Y:S08]  /*6d80*/  HMMA.16816.F32 R216, R8, R76, R100 ;  /* 0x0000004c08d8723c */ /* 0x008ff00000001864 */
[----:B------:R-:W-:Y:S01]  /*6d90*/  HMMA.16816.F32 R116, R16, R68, RZ ;  /* 0x000000441074723c */ /* 0x000fe200000018ff */
[----:B--2---:R-:W-:Y:S01]  /*6da0*/  FFMA.FTZ R5, R91, c[0x0][0x23c], -R0 ;  /* 0x00008f005b057a23 */ /* 0x004fe20000010800 */
[----:B----4-:R-:W-:-:S03]  /*6db0*/  F2FP.PACK_AB R6, R231, R188 ;  /* 0x000000bce706723e */ /* 0x010fc600000000ff */
[----:B------:R2:W-:Y:S03]  /*6dc0*/  MUFU.EX2 R235, R5 ;  /* 0x0000000500eb7308 */ /* 0x0005e60000000800 */
[----:B------:R-:W-:Y:S01]  /*6dd0*/  HMMA.16816.F32 R148, R8, R44, R60 ;  /* 0x0000002c0894723c */ /* 0x000fe2000000183c */
[----:B------:R-:W-:Y:S07]  /*6de0*/  LDSM.16.MT88.4 R60, [R226+0xe800] ;  /* 0x00e80000e23c783b */ /* 0x000fee0000004200 */
[----:B-1----:R-:W-:Y:S01]  /*6df0*/  HMMA.16816.F32 R108, R16, R64, RZ ;  /* 0x00000040106c723c */ /* 0x002fe200000018ff */
[----:B--2---:R-:W-:-:S04]  /*6e00*/  FFMA.FTZ R5, R90, c[0x0][0x23c], -R0 ;  /* 0x00008f005a057a23 */ /* 0x004fc80000010800 */
[----:B------:R-:W1:Y:S02]  /*6e10*/  MUFU.EX2 R236, R5 ;  /* 0x0000000500ec7308 */ /* 0x000e640000000800 */
[----:B-1----:R-:W-:Y:S02]  /*6e20*/  F2FP.PACK_AB R13, R236, R235 ;  /* 0x000000ebec0d723e */ /* 0x002fe400000000ff */
[----:B------:R-:W-:-:S05]  /*6e30*/  F2FP.PACK_AB R5, R195, R245 ;  /* 0x000000f5c305723e */ /* 0x000fca00000000ff */
[C---:B------:R-:W-:Y:S08]  /*6e40*/  HMMA.16816.F32 R48, R12.reuse, R40, RZ ;  /* 0x000000280c30723c */ /* 0x040ff000000018ff */
[C---:B------:R-:W-:Y:S08]  /*6e50*/  HMMA.16816.F32 R28, R12.reuse, R24, RZ ;  /* 0x000000180c1c723c */ /* 0x040ff000000018ff */
[----:B------:R-:W-:Y:S07]  /*6e60*/  HMMA.16816.F32 R128, R12, R56, RZ ;  /* 0x000000380c80723c */ /* 0x000fee00000018ff */
[----:B------:R-:W-:Y:S01]  /*6e70*/  MOV R57, R94 ;  /* 0x0000005e00397202 */ /* 0x000fe20000000f00 */
[----:B------:R-:W-:Y:S01]  /*6e80*/  HMMA.16816.F32 R152, R4, R44, R48 ;  /* 0x0000002c0498723c */ /* 0x000fe20000001830 */
[----:B------:R-:W1:Y:S01]  /*6e90*/  LDSM.16.MT88.4 R48, [R225+0xe800] ;  /* 0x00e80000e130783b */ /* 0x000e620000004200 */
[----:B------:R-:W-:-:S06]  /*6ea0*/  IMAD.MOV.U32 R56, RZ, RZ, R95 ;  /* 0x000000ffff387224 */ /* 0x000fcc00078e005f */
[C---:B------:R-:W-:Y:S07]  /*6eb0*/  HMMA.16816.F32 R112, R12.reuse, R68, RZ ;  /* 0x000000440c70723c */ /* 0x040fee00000018ff */
[----:B------:R-:W-:Y:S01]  /*6ec0*/  MOV R69, R216 ;  /* 0x000000d800457202 */ /* 0x000fe20000000f00 */
[----:B------:R-:W-:Y:S01]  /*6ed0*/  HMMA.16816.F32 R104, R12, R64, RZ ;  /* 0x000000400c68723c */ /* 0x000fe200000018ff */
[----:B------:R-:W-:-:S06]  /*6ee0*/  IMAD.MOV.U32 R68, RZ, RZ, R217 ;  /* 0x000000ffff447224 */ /* 0x000fcc00078e00d9 */
[----:B------:R-:W-:Y:S01]  /*6ef0*/  MOV R65, R218 ;  /* 0x000000da00417202 */ /* 0x000fe20000000f00 */
[----:B------:R-:W-:Y:S01]  /*6f00*/  HMMA.16816.F32 R96, R12, R80, RZ ;  /* 0x000000500c60723c */ /* 0x000fe200000018ff */
[----:B------:R-:W-:-:S07]  /*6f10*/  IMAD.MOV.U32 R64, RZ, RZ, R219 ;  /* 0x000000ffff407224 */ /* 0x000fce00078e00db */
[----:B------:R-:W-:Y:S07]  /*6f20*/  HMMA.16816.F32 R88, R12, R84, RZ ;  /* 0x000000540c58723c */ /* 0x000fee00000018ff */
[----:B------:R-:W-:Y:S01]  /*6f30*/  MOV R85, R92 ;  /* 0x0000005c00557202 */ /* 0x000fe20000000f00 */
[----:B------:R-:W-:Y:S01]  /*6f40*/  HMMA.16816.F32 R168, R4, R52, R28 ;  /* 0x0000003404a8723c */ /* 0x000fe2000000181c */
[----:B------:R-:W2:Y:S01]  /*6f50*/  LDSM.16.MT88.4 R28, [R227+0xc800] ;  /* 0x00c80000e31c783b */ /* 0x000ea20000004200 */
[----:B------:R-:W-:-:S06]  /*6f60*/  IMAD.MOV.U32 R84, RZ, RZ, R93 ;  /* 0x000000ffff547224 */ /* 0x000fcc00078e005d */
[C---:B------:R-:W-:Y:S07]  /*6f70*/  HMMA.16816.F32 R128, R4.reuse, R32, R128 ;  /* 0x000000200480723c */ /* 0x040fee0000001880 */
[----:B------:R-:W-:Y:S01]  /*6f80*/  MOV R33, R221 ;  /* 0x000000dd00217202 */ /* 0x000fe20000000f00 */
[----:B------:R-:W-:Y:S01]  /*6f90*/  IMAD.MOV.U32 R32, RZ, RZ, R220 ;  /* 0x000000ffff207224 */ /* 0x000fe200078e00dc */
[----:B-1----:R-:W-:Y:S08]  /*6fa0*/  HMMA.16816.F32 R184, R4, R48, R112 ;  /* 0x0000003004b8723c */ /* 0x002ff00000001870 */
[-C--:B------:R-:W-:Y:S08]  /*6fb0*/  HMMA.16816.F32 R212, R8, R60.reuse, R108 ;  /* 0x0000003c08d4723c */ /* 0x080ff0000000186c */
[C---:B------:R-:W-:Y:S08]  /*6fc0*/  HMMA.16816.F32 R208, R4.reuse, R60, R104 ;  /* 0x0000003c04d0723c */ /* 0x040ff00000001868 */
[C---:B------:R-:W-:Y:S08]  /*6fd0*/  HMMA.16816.F32 R216, R4.reuse, R76, R96 ;  /* 0x0000004c04d8723c */ /* 0x040ff00000001860 */
        /* <DEDUP_REMOVED lines=10> */
[C---:B--2---:R-:W-:Y:S08]  /*7080*/  HMMA.16816.F32 R196, R8.reuse, R28, R124 ;  /* 0x0000001c08c4723c */ /* 0x044ff0000000187c */
[----:B------:R-:W-:Y:S08]  /*7090*/  HMMA.16816.F32 R200, R8, R48, R116 ;  /* 0x0000003008c8723c */ /* 0x000ff00000001874 */
[C---:B------:R-:W-:Y:S07]  /*70a0*/  HMMA.16816.F32 R120, R4.reuse, R28, R120 ;  /* 0x0000001c0478723c */ /* 0x040fee0000001878 */
[--C-:B------:R-:W-:Y:S01]  /*70b0*/  FFMA.FTZ R28, R23, c[0x0][0x23c], -R20.reuse ;  /* 0x00008f00171c7a23 */ /* 0x100fe20000010814 */
[----:B------:R-:W-:Y:S01]  /*70c0*/  HMMA.16816.F32 R112, R4, R46, R112 ;  /* 0x0000002e0470723c */ /* 0x000fe20000001870 */
[----:B------:R-:W-:-:S02]  /*70d0*/  FFMA.FTZ R29, R156, c[0x0][0x23c], -R20 ;  /* 0x00008f009c1d7a23 */ /* 0x000fc40000010814 */
[----:B------:R-:W-:-:S05]  /*70e0*/  FFMA.FTZ R23, R132, c[0x0][0x23c], -R3 ;  /* 0x00008f0084177a23 */ /* 0x000fca0000010803 */
[C---:B------:R-:W-:Y:S08]  /*70f0*/  HMMA.16816.F32 R108, R4.reuse, R54, R108 ;  /* 0x00000036046c723c */ /* 0x040ff0000000186c */
[C---:B------:R-:W-:Y:S08]  /*7100*/  HMMA.16816.F32 R104, R4.reuse, R34, R104 ;  /* 0x000000220468723c */ /* 0x040ff00000001868 */
[C---:B------:R-:W-:Y:S08]  /*7110*/  HMMA.16816.F32 R100, R4.reuse, R30, R100 ;  /* 0x0000001e0464723c */ /* 0x040ff00000001864 */
[C---:B------:R-:W-:Y:S08]  /*7120*/  HMMA.16816.F32 R96, R4.reuse, R50, R96 ;  /* 0x000000320460723c */ /* 0x040ff00000001860 */
[C---:B------:R-:W-:Y:S08]  /*7130*/  HMMA.16816.F32 R92, R4.reuse, R62, R92 ;  /* 0x0000003e045c723c */ /* 0x040ff0000000185c */
[C---:B------:R-:W-:Y:S07]  /*7140*/  HMMA.16816.F32 R116, R4.reuse, R78, R88 ;  /* 0x0000004e0474723c */ /* 0x040fee0000001858 */
[----:B------:R-:W-:Y:S01]  /*7150*/  IMAD.MOV.U32 R88, RZ, RZ, R191 ;  /* 0x000000ffff587224 */ /* 0x000fe200078e00bf */
[----:B------:R-:W-:Y:S01]  /*7160*/  HMMA.16816.F32 R124, R4, R74, R12 ;  /* 0x0000004a047c723c */ /* 0x000fe2000000180c */
[----:B------:R-:W1:Y:S01]  /*7170*/  LDSM.16.MT88.4 R12, [R225+0xd000] ;  /* 0x00d00000e10c783b */ /* 0x000e620000004200 */
[----:B------:R-:W-:-:S06]  /*7180*/  MOV R90, R189 ;  /* 0x000000bd005a7202 */ /* 0x000fcc0000000f00 */
[C---:B------:R-:W-:Y:S08]  /*7190*/  HMMA.16816.F32 R40, R16.reuse, R42, RZ ;  /* 0x0000002a1028723c */ /* 0x040ff000000018ff */
[C---:B------:R-:W-:Y:S07]  /*71a0*/  HMMA.16816.F32 R4, R16.reuse, R58, RZ ;  /* 0x0000003a1004723c */ /* 0x040fee00000018ff */
[----:B------:R-:W-:Y:S01]  /*71b0*/  MOV R59, R204 ;  /* 0x000000cc003b7202 */ /* 0x000fe20000000f00 */
[C---:B------:R-:W-:Y:S08]  /*71c0*/  HMMA.16816.F32 R24, R16.reuse, R26, RZ ;  /* 0x0000001a1018723c */ /* 0x040ff000000018ff */
[----:B------:R-:W-:Y:S08]  /*71d0*/  HMMA.16816.F32 R36, R16, R38, RZ ;  /* 0x000000261024723c */ /* 0x000ff000000018ff */
[C---:B------:R-:W-:Y:S08]  /*71e0*/  HMMA.16816.F32 R40, R8.reuse, R46, R40 ;  /* 0x0000002e0828723c */ /* 0x040ff00000001828 */
[----:B------:R-:W-:Y:S07]  /*71f0*/  HMMA.16816.F32 R44, R8, R34, R4 ;  /* 0x00000022082c723c */ /* 0x000fee0000001804 */
[----:B------:R-:W-:Y:S01]  /*7200*/  MOV R35, R242 ;  /* 0x000000f200237202 */ /* 0x000fe20000000f00 */
[----:B------:R-:W-:Y:S01]  /*7210*/  HMMA.16816.F32 R4, R16, R70, RZ ;  /* 0x000000461004723c */ /* 0x000fe200000018ff */
[----:B------:R-:W-:-:S07]  /*7220*/  IMAD.MOV.U32 R34, RZ, RZ, R205 ;  /* 0x000000ffff227224 */ /* 0x000fce00078e00cd */
[C---:B------:R-:W-:Y:S07]  /*7230*/  HMMA.16816.F32 R52, R8.reuse, R54, R24 ;  /* 0x000000360834723c */ /* 0x040fee0000001818 */
[----:B------:R-:W-:Y:S01]  /*7240*/  MOV R24, R183 ;  /* 0x000000b700187202 */ /* 0x000fe20000000f00 */
[----:B------:R-:W-:Y:S01]  /*7250*/  HMMA.16816.F32 R36, R8, R30, R36 ;  /* 0x0000001e0824723c */ /* 0x000fe20000001824 */
[----:B------:R2:W-:Y:S01]  /*7260*/  MUFU.EX2 R183, R2 ;  /* 0x0000000200b77308 */ /* 0x0005e20000000800 */
[----:B------:R-:W-:-:S02]  /*7270*/  FFMA.FTZ R25, R139, c[0x0][0x23c], -R3 ;  /* 0x00008f008b197a23 */ /* 0x000fc40000010803 */
[----:B------:R-:W-:Y:S02]  /*7280*/  FFMA.FTZ R27, R22, c[0x0][0x23c], -R20 ;  /* 0x00008f00161b7a23 */ /* 0x000fe40000010814 */
[----:B------:R-:W-:Y:S02]  /*7290*/  FFMA.FTZ R26, R158, c[0x0][0x23c], -R3 ;  /* 0x00008f009e1a7a23 */ /* 0x000fe40000010803 */
[----:B------:R-:W-:Y:S01]  /*72a0*/  IMAD.MOV.U32 R31, RZ, RZ, R188 ;  /* 0x000000ffff1f7224 */ /* 0x000fe200078e00bc */
[----:B------:R-:W-:Y:S01]  /*72b0*/  HMMA.16816.F32 R48, R8, R50, R4 ;  /* 0x000000320830723c */ /* 0x000fe20000001804 */
[--C-:B------:R-:W-:Y:S02]  /*72c0*/  FFMA.FTZ R30, R157, c[0x0][0x23c], -R20.reuse ;  /* 0x00008f009d1e7a23 */ /* 0x100fe40000010814 */
[----:B------:R-:W-:Y:S02]  /*72d0*/  FFMA.FTZ R22, R164, c[0x0][0x23c], -R21 ;  /* 0x00008f00a4167a23 */ /* 0x000fe40000010815 */
[----:B------:R-:W-:Y:S01]  /*72e0*/  IMAD.MOV.U32 R132, RZ, RZ, R31 ;  /* 0x000000ffff847224 */ /* 0x000fe200078e001f */
[----:B------:R-:W-:Y:S01]  /*72f0*/  MOV R31, R190 ;  /* 0x000000be001f7202 */ /* 0x000fe20000000f00 */
[--C-:B--2---:R-:W-:Y:S01]  /*7300*/  FFMA.FTZ R2, R172, c[0x0][0x23c], -R20.reuse ;  /* 0x00008f00ac027a23 */ /* 0x104fe20000010814 */
[----:B------:R-:W-:Y:S03]  /*7310*/  HMMA.16816.F32 R4, R16, R66, RZ ;  /* 0x000000421004723c */ /* 0x000fe600000018ff */
[----:B------:R2:W3:Y:S02]  /*7320*/  MUFU.EX2 R242, R2 ;  /* 0x0000000200f27308 */ /* 0x0004e40000000800 */
[----:B--2---:R-:W-:-:S06]  /*7330*/  FFMA.FTZ R2, R162, c[0x0][0x23c], -R20 ;  /* 0x00008f00a2027a23 */ /* 0x004fcc0000010814 */
[----:B------:R2:W-:Y:S11]  /*7340*/  MUFU.EX2 R188, R2 ;  /* 0x0000000200bc7308 */ /* 0x0005f60000000800 */
[----:B------:R-:W-:Y:S02]  /*7350*/  @!UPT UIADD3 URZ, URZ, URZ, URZ ;  /* 0x0000003f3f3ff290 */ /* 0x000fe4000fffe03f */
[----:B------:R-:W-:Y:S08]  /*7360*/  HMMA.16816.F32 R60, R8, R62, R4 ;  /* 0x0000003e083c723c */ /* 0x000ff00000001804 */
[----:B------:R-:W-:Y:S01]  /*7370*/  HMMA.16816.F32 R4, R16, R82, RZ ;  /* 0x000000521004723c */ /* 0x000fe200000018ff */
[----:B--2---:R-:W-:-:S07]  /*7380*/  FFMA.FTZ R2, R138, c[0x0][0x23c], -R20 ;  /* 0x00008f008a027a23 */ /* 0x004fce0000010814 */
[----:B------:R-:W-:Y:S01]  /*7390*/  HMMA.16816.F32 R16, R16, R86, RZ ;  /* 0x000000561010723c */ /* 0x000fe200000018ff */
[----:B------:R-:W-:Y:S01]  /*73a0*/  FFMA.FTZ R20, R147, c[0x0][0x23c], -R21 ;  /* 0x00008f0093147a23 */ /* 0x000fe20000010815 */
[----:B------:R-:W-:Y:S01]  /*73b0*/  MOV R82, R194 ;  /* 0x000000c200527202 */ /* 0x000fe20000000f00 */
[----:B------:R2:W4:Y:S01]  /*73c0*/  MUFU.EX2 R204, R2 ;  /* 0x0000000200cc7308 */ /* 0x0005220000000800 */
[----:B------:R-:W-:Y:S11]  /*73d0*/  IMAD.MOV.U32 R83, RZ, RZ, R193 ;  /* 0x000000ffff537224 */ /* 0x000ff600078e00c1 */
[----:B------:R-:W-:Y:S01]  /*73e0*/  @!UPT UIADD3 URZ, URZ, URZ, URZ ;  /* 0x0000003f3f3ff290 */ /* 0x000fe2000fffe03f */
[----:B------:R-:W-:Y:S01]  /*73f0*/  HMMA.16816.F32 R76, R8, R78, R4 ;  /* 0x0000004e084c723c */ /* 0x000fe20000001804 */
[----:B--2---:R-:W-:-:S04]  /*7400*/  FFMA.FTZ R2, R174, c[0x0][0x23c], -R3 ;  /* 0x00008f00ae027a23 */ /* 0x004fc80000010803 */
[----:B------:R2:W-:Y:S02]  /*7410*/  MUFU.EX2 R234, R2 ;  /* 0x0000000200ea7308 */ /* 0x0005e40000000800 */
[----:B------:R-:W-:Y:S01]  /*7420*/  FFMA.FTZ R4, R181, c[0x0][0x23c], -R0 ;  /* 0x00008f00b5047a23 */ /* 0x000fe20000010800 */
[----:B------:R-:W-:Y:S01]  /*7430*/  HMMA.16816.F32 R72, R8, R74, R16 ;  /* 0x0000004a0848723c */ /* 0x000fe20000001810 */
[----:B------:R-:W-:Y:S04]  /*7440*/  LDSM.16.MT88.4 R16, [R228+0xf000] ;  /* 0x00f00000e410783b */ /* 0x000fe80000004200 */
[----:B------:R-:W-:Y:S02]  /*7450*/  MUFU.EX2 R241, R4 ;  /* 0x0000000400f17308 */ /* 0x000fe40000000800 */
[----:B---3--:R-:W-:-:S02]  /*7460*/  F2FP.PACK_AB R8, R242, R183 ;  /* 0x000000b7f208723e */ /* 0x008fc400000000ff */
[----:B----4-:R-:W-:Y:S01]  /*7470*/  F2FP.PACK_AB R10, R204, R188 ;  /* 0x000000bccc0a723e */ /* 0x010fe200000000ff */
[----:B--2---:R-:W-:-:S04]  /*7480*/  FFMA.FTZ R2, R166, c[0x0][0x23c], -R3 ;  /* 0x00008f00a6027a23 */ /* 0x004fc80000010803 */
[----:B------:R2:W3:Y:S02]  /*7490*/  MUFU.EX2 R91, R2 ;  /* 0x00000002005b7308 */ /* 0x0004e40000000800 */
[----:B--2---:R-:W-:Y:S01]  /*74a0*/  FFMA.FTZ R2, R159, c[0x0][0x23c], -R3 ;  /* 0x00008f009f027a23 */ /* 0x004fe20000010803 */
[----:B---3--:R-:W-:-:S05]  /*74b0*/  F2FP.PACK_AB R9, R91, R234 ;  /* 0x000000ea5b09723e */ /* 0x008fca00000000ff */
[----:B------:R2:W-:Y:S02]  /*74c0*/  MUFU.EX2 R191, R2 ;  /* 0x0000000200bf7308 */ /* 0x0005e40000000800 */
[----:B--2---:R-:W-:-:S06]  /*74d0*/  FFMA.FTZ R2, R144, c[0x0][0x23c], -R3 ;  /* 0x00008f0090027a23 */ /* 0x004fcc0000010803 */
[----:B------:R2:W3:Y:S02]  /*74e0*/  MUFU.EX2 R205, R2 ;  /* 0x0000000200cd7308 */ /* 0x0004e40000000800 */
[----:B--2---:R-:W-:Y:S01]  /*74f0*/  FFMA.FTZ R2, R175, c[0x0][0x23c], -R21 ;  /* 0x00008f00af027a23 */ /* 0x004fe20000010815 */
[----:B---3--:R-:W-:-:S05]  /*7500*/  F2FP.PACK_AB R11, R205, R191 ;  /* 0x000000bfcd0b723e */ /* 0x008fca00000000ff */
[----:B------:R2:W-:Y:S02]  /*7510*/  MUFU.EX2 R89, R2 ;  /* 0x0000000200597308 */ /* 0x0005e40000000800 */
[----:B-1----:R-:W-:Y:S01]  /*7520*/  HMMA.16816.F32 R148, R8, R12, R148 ;  /* 0x0000000c0894723c */ /* 0x002fe20000001894 */
[----:B--2---:R-:W-:-:S05]  /*7530*/  FFMA.FTZ R2, R167, c[0x0][0x23c], -R21 ;  /* 0x00008f00a7027a23 */ /* 0x004fca0000010815 */
[----:B------:R1:W2:Y:S02]  /*7540*/  MUFU.EX2 R81, R2 ;  /* 0x0000000200517308 */ /* 0x0002a40000000800 */
[----:B-1----:R-:W-:Y:S01]  /*7550*/  FFMA.FTZ R2, R161, c[0x0][0x23c], -R21 ;  /* 0x00008f00a1027a23 */ /* 0x002fe20000010815 */
[----:B--2---:R-:W-:-:S05]  /*7560*/  F2FP.PACK_AB R4, R81, R89 ;  /* 0x000000595104723e */ /* 0x004fca00000000ff */
[----:B------:R1:W-:Y:S02]  /*7570*/  MUFU.EX2 R80, R2 ;  /* 0x0000000200507308 */ /* 0x0003e40000000800 */
[----:B-1----:R-:W-:-:S06]  /*7580*/  FFMA.FTZ R2, R160, c[0x0][0x23c], -R21 ;  /* 0x00008f00a0027a23 */ /* 0x002fcc0000010815 */
[----:B------:R1:W2:Y:S02]  /*7590*/  MUFU.EX2 R58, R2 ;  /* 0x00000002003a7308 */ /* 0x0002a40000000800 */
[----:B-1----:R-:W-:Y:S02]  /*75a0*/  FFMA.FTZ R2, R173, c[0x0][0x23c], -R0 ;  /* 0x00008f00ad027a23 */ /* 0x002fe40000010800 */
[----:B--2---:R-:W-:Y:S01]  /*75b0*/  IMAD.MOV.U32 R139, RZ, RZ, R58 ;  /* 0x000000ffff8b7224 */ /* 0x004fe200078e003a */
[----:B------:R-:W-:-:S03]  /*75c0*/  MOV R58, R24 ;  /* 0x00000018003a7202 */ /* 0x000fc60000000f00 */
[----:B------:R1:W2:Y:S01]  /*75d0*/  MUFU.EX2 R189, R2 ;  /* 0x0000000200bd7308 */ /* 0x0002a20000000800 */
[----:B------:R-:W-:Y:S01]  /*75e0*/  FFMA.FTZ R24, R133, c[0x0][0x23c], -R3 ;  /* 0x00008f0085187a23 */ /* 0x000fe20000010803 */
[----:B------:R-:W-:Y:S01]  /*75f0*/  F2FP.PACK_AB R6, R139, R80 ;  /* 0x000000508b06723e */ /* 0x000fe200000000ff */
[----:B------:R-:W-:Y:S02]  /*7600*/  FFMA.FTZ R3, R145, c[0x0][0x23c], -R21 ;  /* 0x00008f0091037a23 */ /* 0x000fe40000010815 */
[----:B-1----:R-:W-:Y:S01]  /*7610*/  FFMA.FTZ R2, R165, c[0x0][0x23c], -R0 ;  /* 0x00008f00a5027a23 */ /* 0x002fe20000010800 */
[----:B--2---:R-:W-:-:S03]  /*7620*/  F2FP.PACK_AB R5, R189, R241 ;  /* 0x000000f1bd05723e */ /* 0x004fc600000000ff */
[----:B------:R1:W-:Y:S02]  /*7630*/  MUFU.EX2 R138, R2 ;  /* 0x00000002008a7308 */ /* 0x0003e40000000800 */
[----:B-1----:R-:W-:-:S06]  /*7640*/  FFMA.FTZ R2, R163, c[0x0][0x23c], -R0 ;  /* 0x00008f00a3027a23 */ /* 0x002fcc0000010800 */
[----:B------:R-:W1:Y:S02]  /*7650*/  MUFU.EX2 R133, R2 ;  /* 0x0000000200857308 */ /* 0x000e640000000800 */
[----:B-1----:R-:W-:Y:S01]  /*7660*/  F2FP.PACK_AB R7, R133, R138 ;  /* 0x0000008a8507723e */ /* 0x002fe200000000ff */
[----:B------:R-:W-:Y:S01]  /*7670*/  FFMA.FTZ R2, R146, c[0x0][0x23c], -R21 ;  /* 0x00008f0092027a23 */ /* 0x000fe20000010815 */
[----:B------:R-:W-:-:S05]  /*7680*/  MOV R21, R34 ;  /* 0x0000002200157202 */ /* 0x000fca0000000f00 */
[C---:B------:R-:W-:Y:S07]  /*7690*/  HMMA.16816.F32 R156, R4.reuse, R14, R112 ;  /* 0x0000000e049c723c */ /* 0x040fee0000001870 */
[----:B------:R-:W-:Y:S01]  /*76a0*/  IMAD.MOV.U32 R114, RZ, RZ, R35 ;  /* 0x000000ffff727224 */ /* 0x000fe200078e0023 */
[----:B------:R-:W-:Y:S01]  /*76b0*/  MOV R113, R32 ;  /* 0x0000002000717202 */ /* 0x000fe20000000f00 */
[----:B------:R-:W-:Y:S01]  /*76c0*/  IMAD.MOV.U32 R112, RZ, RZ, R33 ;  /* 0x000000ffff707224 */ /* 0x000fe200078e0021 */
[----:B------:R-:W-:Y:S01]  /*76d0*/  HMMA.16816.F32 R144, R4, R12, R152 ;  /* 0x0000000c0490723c */ /* 0x000fe20000001898 */
[----:B------:R-:W-:-:S06]  /*76e0*/  IMAD.MOV.U32 R115, RZ, RZ, R195 ;  /* 0x000000ffff737224 */ /* 0x000fcc00078e00c3 */
[----:B------:R-:W-:Y:S01]  /*76f0*/  IMAD.MOV.U32 R153, RZ, RZ, R189 ;  /* 0x000000ffff997224 */ /* 0x000fe200078e00bd */
[----:B------:R-:W-:Y:S01]  /*7700*/  HMMA.16816.F32 R32, R8, R14, R40 ;  /* 0x0000000e0820723c */ /* 0x000fe20000001828 */
[----:B------:R-:W1:Y:S01]  /*7710*/  LDSM.16.MT88.4 R12, [R226+0xd000] ;  /* 0x00d00000e20c783b */ /* 0x000e620000004200 */
[----:B------:R-:W-:Y:S01]  /*7720*/  MOV R152, R188 ;  /* 0x000000bc00987202 */ /* 0x000fe20000000f00 */
[----:B------:R-:W-:Y:S02]  /*7730*/  IMAD.MOV.U32 R155, RZ, RZ, R89 ;  /* 0x000000ffff9b7224 */ /* 0x000fe400078e0059 */
[----:B------:R-:W-:-:S03]  /*7740*/  IMAD.MOV.U32 R154, RZ, RZ, R91 ;  /* 0x000000ffff9a7224 */ /* 0x000fc600078e005b */
[-C--:B-1----:R-:W-:Y:S08]  /*7750*/  HMMA.16816.F32 R164, R8, R12.reuse, R176 ;  /* 0x0000000c08a4723c */ /* 0x082ff000000018b0 */
[C---:B------:R-:W-:Y:S07]  /*7760*/  HMMA.16816.F32 R160, R4.reuse, R12, R168 ;  /* 0x0000000c04a0723c */ /* 0x040fee00000018a8 */
[----:B------:R-:W-:Y:S01]  /*7770*/  IMAD.MOV.U32 R169, RZ, RZ, R183 ;  /* 0x000000ffffa97224 */ /* 0x000fe200078e00b7 */
[----:B------:R-:W-:Y:S01]  /*7780*/  HMMA.16816.F32 R172, R4, R14, R108 ;  /* 0x0000000e04ac723c */ /* 0x000fe2000000186c */
[----:B------:R-:W-:Y:S01]  /*7790*/  MOV R170, R182 ;  /* 0x000000b600aa7202 */ /* 0x000fe20000000f00 */
[----:B------:R-:W-:Y:S01]  /*77a0*/  IMAD.MOV.U32 R168, RZ, RZ, R191 ;  /* 0x000000ffffa87224 */ /* 0x000fe200078e00bf */
[----:B------:R-:W-:-:S05]  /*77b0*/  MOV R171, R58 ;  /* 0x0000003a00ab7202 */ /* 0x000fca0000000f00 */
[----:B------:R-:W-:Y:S01]  /*77c0*/  HMMA.16816.F32 R40, R8, R14, R52 ;  /* 0x0000000e0828723c */ /* 0x000fe20000001834 */
[----:B------:R-:W1:Y:S07]  /*77d0*/  LDSM.16.MT88.4 R12, [R228+0xd000] ;  /* 0x00d00000e40c783b */ /* 0x000e6e0000004200 */
[----:B------:R-:W-:Y:S08]  /*77e0*/  HMMA.16816.F32 R108, R4, R18, R116 ;  /* 0x00000012046c723c */ /* 0x000ff00000001874 */
[-C--:B-1----:R-:W-:Y:S07]  /*77f0*/  HMMA.16816.F32 R180, R8, R12.reuse, R140 ;  /* 0x0000000c08b4723c */ /* 0x082fee000000188c */
[----:B------:R-:W-:Y:S01]  /*7800*/  IMAD.MOV.U32 R140, RZ, RZ, R206 ;  /* 0x000000ffff8c7224 */ /* 0x000fe200078e00ce */
[----:B------:R-:W-:Y:S01]  /*7810*/  HMMA.16816.F32 R176, R4, R12, R128 ;  /* 0x0000000c04b0723c */ /* 0x000fe20000001880 */
[----:B------:R-:W-:Y:S01]  /*7820*/  MOV R143, R205 ;  /* 0x000000cd008f7202 */ /* 0x000fe20000000f00 */
[----:B------:R-:W-:Y:S01]  /*7830*/  IMAD.MOV.U32 R142, RZ, RZ, R204 ;  /* 0x000000ffff8e7224 */ /* 0x000fe200078e00cc */
[----:B------:R-:W-:-:S02]  /*7840*/  MOV R141, R80 ;  /* 0x00000050008d7202 */ /* 0x000fc40000000f00 */
[----:B------:R-:W-:Y:S02]  /*7850*/  MOV R80, R192 ;  /* 0x000000c000507202 */ /* 0x000fe40000000f00 */
[----:B------:R-:W-:Y:S01]  /*7860*/  MOV R128, R207 ;  /* 0x000000cf00807202 */ /* 0x000fe20000000f00 */
[----:B------:R-:W-:Y:S01]  /*7870*/  HMMA.16816.F32 R188, R4, R14, R104 ;  /* 0x0000000e04bc723c */ /* 0x000fe20000001868 */
[----:B------:R-:W-:Y:S01]  /*7880*/  IMAD.MOV.U32 R131, RZ, RZ, R59 ;  /* 0x000000ffff837224 */ /* 0x000fe200078e003b */
[----:B------:R-:W-:Y:S02]  /*7890*/  MOV R130, R88 ;  /* 0x0000005800827202 */ /* 0x000fe40000000f00 */
[----:B------:R-:W-:-:S04]  /*78a0*/  MOV R129, R90 ;  /* 0x0000005a00817202 */ /* 0x000fc80000000f00 */
[----:B------:R-:W-:Y:S01]  /*78b0*/  HMMA.16816.F32 R44, R8, R14, R44 ;  /* 0x0000000e082c723c */ /* 0x000fe2000000182c */
[----:B------:R-:W1:Y:S07]  /*78c0*/  LDSM.16.MT88.4 R12, [R227+0xd000] ;  /* 0x00d00000e30c783b */ /* 0x000e6e0000004200 */
[C---:B------:R-:W-:Y:S08]  /*78d0*/  HMMA.16816.F32 R104, R4.reuse, R16, R216 ;  /* 0x000000100468723c */ /* 0x040ff000000018d8 */
[----:B-1----:R-:W-:Y:S07]  /*78e0*/  HMMA.16816.F32 R204, R4, R14, R100 ;  /* 0x0000000e04cc723c */ /* 0x002fee0000001864 */
[----:B------:R-:W-:Y:S01]  /*78f0*/  IMAD.MOV.U32 R102, RZ, RZ, R65 ;  /* 0x000000ffff667224 */ /* 0x000fe200078e0041 */
[----:B------:R-:W-:Y:S01]  /*7900*/  MOV R103, R64 ;  /* 0x0000004000677202 */ /* 0x000fe20000000f00 */
[----:B------:R-:W-:Y:S01]  /*7910*/  HMMA.16816.F32 R196, R8, R12, R196 ;  /* 0x0000000c08c4723c */ /* 0x000fe200000018c4 */
[----:B------:R-:W-:Y:S01]  /*7920*/  IMAD.MOV.U32 R100, RZ, RZ, R69 ;  /* 0x000000ffff647224 */ /* 0x000fe200078e0045 */
[----:B------:R-:W-:-:S06]  /*7930*/  MOV R101, R68 ;  /* 0x0000004400657202 */ /* 0x000fcc0000000f00 */
[----:B------:R-:W-:Y:S08]  /*7940*/  HMMA.16816.F32 R192, R4, R12, R120 ;  /* 0x0000000c04c0723c */ /* 0x000ff00000001878 */
[C---:B------:R-:W-:Y:S01]  /*7950*/  HMMA.16816.F32 R64, R8.reuse, R14, R36 ;  /* 0x0000000e0840723c */ /* 0x040fe20000001824 */
[----:B------:R-:W1:Y:S07]  /*7960*/  LDSM.16.MT88.4 R12, [R225+0xf000] ;  /* 0x00f00000e10c783b */ /* 0x000e6e0000004200 */
[C---:B------:R-:W-:Y:S08]  /*7970*/  HMMA.16816.F32 R100, R8.reuse, R16, R100 ;  /* 0x000000100864723c */ /* 0x040ff00000001864 */
[-C--:B-1----:R-:W-:Y:S07]  /*7980*/  HMMA.16816.F32 R68, R8, R12.reuse, R200 ;  /* 0x0000000c0844723c */ /* 0x082fee00000018c8 */
[----:B------:R-:W-:Y:S01]  /*7990*/  IMAD.MOV.U32 R202, RZ, RZ, R57 ;  /* 0x000000ffffca7224 */ /* 0x000fe200078e0039 */
[----:B------:R-:W-:Y:S01]  /*79a0*/  MOV R203, R56 ;  /* 0x0000003800cb7202 */ /* 0x000fe20000000f00 */
[----:B------:R-:W-:Y:S01]  /*79b0*/  HMMA.16816.F32 R36, R4, R12, R184 ;  /* 0x0000000c0424723c */ /* 0x000fe200000018b8 */
[----:B------:R-:W-:Y:S01]  /*79c0*/  IMAD.MOV.U32 R200, RZ, RZ, R85 ;  /* 0x000000ffffc87224 */ /* 0x000fe200078e0055 */
[----:B------:R-:W-:-:S05]  /*79d0*/  MOV R201, R84 ;  /* 0x0000005400c97202 */ /* 0x000fca0000000f00 */
[----:B------:R-:W-:Y:S01]  /*79e0*/  IMAD.MOV.U32 R184, RZ, RZ, R200 ;  /* 0x000000ffffb87224 */ /* 0x000fe200078e00c8 */
        /* <DEDUP_REMOVED lines=9> */
[----:B------:R-:W1:Y:S01]  /*7a80*/  LDSM.16.MT88.4 R12, [R226+0xf000] ;  /* 0x00f00000e20c783b */ /* 0x000e620000004200 */
[----:B------:R-:W-:Y:S01]  /*7a90*/  IMAD.MOV.U32 R130, RZ, RZ, R21 ;  /* 0x000000ffff827224 */ /* 0x000fe200078e0015 */
[----:B------:R-:W-:Y:S01]  /*7aa0*/  MOV R131, R114 ;  /* 0x0000007200837202 */ /* 0x000fe20000000f00 */
[----:B------:R-:W-:-:S02]  /*7ab0*/  IMAD.MOV.U32 R128, RZ, RZ, R171 ;  /* 0x000000ffff807224 */ /* 0x000fc400078e00ab */
[----:B------:R-:W-:Y:S02]  /*7ac0*/  IMAD.MOV.U32 R129, RZ, RZ, R113 ;  /* 0x000000ffff817224 */ /* 0x000fe400078e0071 */
[----:B-1----:R-:W-:Y:S01]  /*7ad0*/  HMMA.16816.F32 R84, R8, R12, R212 ;  /* 0x0000000c0854723c */ /* 0x002fe200000018d4 */
[----:B------:R-:W-:-:S07]  /*7ae0*/  IMAD.MOV.U32 R113, RZ, RZ, R249 ;  /* 0x000000ffff717224 */ /* 0x000fce00078e00f9 */
[C---:B------:R-:W-:Y:S08]  /*7af0*/  HMMA.16816.F32 R88, R4.reuse, R12, R208 ;  /* 0x0000000c0458723c */ /* 0x040ff000000018d0 */
[-C--:B------:R-:W-:Y:S08]  /*7b00*/  HMMA.16816.F32 R92, R4, R14.reuse, R92 ;  /* 0x0000000e045c723c */ /* 0x080ff0000000185c */
[C---:B------:R-:W-:Y:S01]  /*7b10*/  HMMA.16816.F32 R60, R8.reuse, R14, R60 ;  /* 0x0000000e083c723c */ /* 0x040fe2000000183c */
[----:B------:R-:W1:Y:S01]  /*7b20*/  LDSM.16.MT88.4 R12, [R227+0xf000] ;  /* 0x00f00000e30c783b */ /* 0x000e620000004200 */
[----:B------:R-:W-:Y:S01]  /*7b30*/  MOV R114, R248 ;  /* 0x000000f800727202 */ /* 0x000fe20000000f00 */
[----:B------:R-:W-:Y:S01]  /*7b40*/  IMAD.MOV.U32 R21, RZ, RZ, R247 ;  /* 0x000000ffff157224 */ /* 0x000fe200078e00f7 */
[----:B------:R-:W-:Y:S01]  /*7b50*/  MOV R171, R112 ;  /* 0x0000007000ab7202 */ /* 0x000fe20000000f00 */
[----:B------:R-:W-:Y:S01]  /*7b60*/  MUFU.EX2 R30, R30 ;  /* 0x0000001e001e7308 */ /* 0x000fe20000000800 */
[----:B------:R-:W-:Y:S01]  /*7b70*/  MOV R112, R132 ;  /* 0x0000008400707202 */ /* 0x000fe20000000f00 */
[----:B------:R2:W5:Y:S01]  /*7b80*/  LDL.LU R249, [R1+0xbc] ;  /* 0x0000bc0001f97983 */ /* 0x0005620000300800 */
[-C--:B-1----:R-:W-:Y:S08]  /*7b90*/  HMMA.16816.F32 R116, R8, R12.reuse, R184 ;  /* 0x0000000c0874723c */ /* 0x082ff000000018b8 */
[C---:B------:R-:W-:Y:S01]  /*7ba0*/  HMMA.16816.F32 R120, R4.reuse, R12, R220 ;  /* 0x0000000c0478723c */ /* 0x040fe200000018dc */
[----:B------:R-:W-:Y:S01]  /*7bb0*/  IMAD.MOV.U32 R185, RZ, RZ, R200 ;  /* 0x000000ffffb97224 */ /* 0x000fe200078e00c8 */
[----:B------:R-:W-:Y:S01]  /*7bc0*/  MOV R200, R203 ;  /* 0x000000cb00c87202 */ /* 0x000fe20000000f00 */
[----:B------:R-:W-:Y:S01]  /*7bd0*/  IMAD.MOV.U32 R203, RZ, RZ, R130 ;  /* 0x000000ffffcb7224 */ /* 0x000fe200078e0082 */
[----:B------:R-:W-:Y:S01]  /*7be0*/  MOV R186, R201 ;  /* 0x000000c900ba7202 */ /* 0x000fe20000000f00 */
[----:B------:R-:W-:Y:S01]  /*7bf0*/  IMAD.MOV.U32 R187, RZ, RZ, R202 ;  /* 0x000000ffffbb7224 */ /* 0x000fe200078e00ca */
[----:B------:R-:W-:Y:S01]  /*7c00*/  MOV R130, R31 ;  /* 0x0000001f00827202 */ /* 0x000fe20000000f00 */
[----:B------:R-:W-:Y:S01]  /*7c10*/  MUFU.EX2 R29, R29 ;  /* 0x0000001d001d7308 */ /* 0x000fe20000000800 */
[----:B------:R-:W-:Y:S01]  /*7c20*/  IMAD.MOV.U32 R201, RZ, RZ, R128 ;  /* 0x000000ffffc97224 */ /* 0x000fe200078e0080 */
[----:B------:R-:W-:Y:S01]  /*7c30*/  MOV R202, R129 ;  /* 0x0000008100ca7202 */ /* 0x000fe20000000f00 */
[----:B------:R-:W-:Y:S01]  /*7c40*/  HMMA.16816.F32 R48, R4, R14, R124 ;  /* 0x0000000e0430723c */ /* 0x000fe2000000187c */
[----:B------:R-:W-:Y:S01]  /*7c50*/  MOV R132, R246 ;  /* 0x000000f600847202 */ /* 0x000fe20000000f00 */
[----:B------:R2:W5:Y:S03]  /*7c60*/  LDL.LU R248, [R1+0xb8] ;  /* 0x0000b80001f87983 */ /* 0x0005660000300800 */
[----:B------:R-:W-:Y:S01]  /*7c70*/  MUFU.EX2 R31, R28 ;  /* 0x0000001c001f7308 */ /* 0x000fe20000000800 */
[----:B------:R-:W-:Y:S01]  /*7c80*/  MOV R128, R113 ;  /* 0x0000007100807202 */ /* 0x000fe20000000f00 */
[----:B------:R-:W-:Y:S01]  /*7c90*/  IMAD.MOV.U32 R129, RZ, RZ, R114 ;  /* 0x000000ffff817224 */ /* 0x000fe200078e0072 */
[----:B------:R-:W-:Y:S01]  /*7ca0*/  HMMA.16816.F32 R16, R8, R18, R76 ;  /* 0x000000120810723c */ /* 0x000fe2000000184c */
[----:B------:R-:W-:-:S04]  /*7cb0*/  FADD.FTZ R6, R239, R240 ;  /* 0x000000f0ef067221 */ /* 0x000fc80000010000 */
[----:B------:R-:W-:Y:S01]  /*7cc0*/  MUFU.EX2 R26, R26 ;  /* 0x0000001a001a7308 */ /* 0x000fe20000000800 */
[----:B------:R-:W-:-:S07]  /*7cd0*/  FADD.FTZ R7, R237, R238 ;  /* 0x000000eeed077221 */ /* 0x000fce0000010000 */
[----:B------:R-:W-:Y:S01]  /*7ce0*/  MUFU.EX2 R25, R25 ;  /* 0x0000001900197308 */ /* 0x000fe20000000800 */
[----:B------:R-:W-:Y:S07]  /*7cf0*/  HMMA.16816.F32 R12, R8, R14, R72 ;  /* 0x0000000e080c723c */ /* 0x000fee0000001848 */
[----:B------:R-:W-:Y:S01]  /*7d00*/  MUFU.EX2 R22, R22 ;  /* 0x0000001600167308 */ /* 0x000fe20000000800 */
[----:B------:R-:W-:Y:S01]  /*7d10*/  MOV R221, R112 ;  /* 0x0000007000dd7202 */ /* 0x000fe20000000f00 */
[----:B------:R2:W5:Y:S06]  /*7d20*/  LDL.LU R247, [R1+0xb4] ;  /* 0x0000b40001f77983 */ /* 0x00056c0000300800 */
[----:B------:R-:W-:Y:S01]  /*7d30*/  MUFU.EX2 R28, R23 ;  /* 0x00000017001c7308 */ /* 0x000fe20000000800 */
[----:B------:R-:W-:Y:S01]  /*7d40*/  MOV R114, R21 ;  /* 0x0000001500727202 */ /* 0x000fe20000000f00 */
[----:B------:R-:W-:Y:S01]  /*7d50*/  FADD.FTZ R8, R235, R236 ;  /* 0x000000eceb087221 */ /* 0x000fe20000010000 */
[----:B------:R2:W5:Y:S05]  /*7d60*/  LDL.LU R246, [R1+0xb0] ;  /* 0x0000b00001f67983 */ /* 0x00056a0000300800 */
[----:B------:R1:W-:Y:S02]  /*7d70*/  MUFU.EX2 R23, R2 ;  /* 0x0000000200177308 */ /* 0x0003e40000000800 */
        /* <DEDUP_REMOVED lines=28> */
[----:B------:R-:W1:Y:S01]  /*7f40*/  MUFU.EX2 R21, R20 ;  /* 0x0000001400157308 */ /* 0x000e620000000800 */
        /* <DEDUP_REMOVED lines=17> */
[----:B---3--:R-:W-:Y:S01]  /*8060*/  FADD.FTZ R2, R97, R5 ;  /* 0x0000000561027221 */ /* 0x008fe20000010000 */
        /* <DEDUP_REMOVED lines=21> */
[----:B------:R3:W4:Y:S01]  /*81c0*/  MUFU.EX2 R11, R4 ;  /* 0x00000004000b7308 */ /* 0x0007220000000800 */
        /* <DEDUP_REMOVED lines=9> */
[----:B------:R-:W-:Y:S01]  /*8260*/  MUFU.EX2 R132, R27 ;  /* 0x0000001b00847308 */ /* 0x000fe20000000800 */
[----:B------:R-:W-:Y:S01]  /*8270*/  MOV R98, R187 ;  /* 0x000000bb00627202 */ /* 0x000fe20000000f00 */
[----:B------:R-:W-:Y:S01]  /*8280*/  IMAD.MOV.U32 R187, RZ, RZ, R128 ;  /* 0x000000ffffbb7224 */ /* 0x000fe200078e0080 */
[----:B------:R-:W-:Y:S01]  /*8290*/  MOV R99, R200 ;  /* 0x000000c800637202 */ /* 0x000fe20000000f00 */
[----:B------:R-:W-:Y:S01]  /*82a0*/  FADD.FTZ R2, R230, R2 ;  /* 0x00000002e6027221 */ /* 0x000fe20000010000 */
[----:B------:R-:W-:Y:S01]  /*82b0*/  LDSM.16.MT88.4 R152, [R225+0xd800] ;  /* 0x00d80000e198783b */ /* 0x000fe20000004200 */
[----:B---3--:R-:W-:Y:S01]  /*82c0*/  FADD.FTZ R4, R213, R6 ;  /* 0x00000006d5047221 */ /* 0x008fe20000010000 */
[----:B------:R-:W-:Y:S01]  /*82d0*/  MOV R213, R97 ;  /* 0x0000006100d57202 */ /* 0x000fe20000000f00 */
[----:B------:R-:W-:Y:S01]  /*82e0*/  MUFU.EX2 R27, R24 ;  /* 0x00000018001b7308 */ /* 0x000fe20000000800 */
[----:B------:R-:W-:Y:S01]  /*82f0*/  MOV R185, R202 ;  /* 0x000000ca00b97202 */ /* 0x000fe20000000f00 */
[----:B------:R-:W-:Y:S01]  /*8300*/  IMAD.MOV.U32 R202, RZ, RZ, R168 ;  /* 0x000000ffffca7224 */ /* 0x000fe200078e00a8 */
[----:B------:R-:W-:-:S02]  /*8310*/  MOV R186, R203 ;  /* 0x000000cb00ba7202 */ /* 0x000fc40000000f00 */
[----:B------:R-:W-:Y:S01]  /*8320*/  MOV R200, R129 ;  /* 0x0000008100c87202 */ /* 0x000fe20000000f00 */
[----:B------:R-:W-:Y:S01]  /*8330*/  IMAD.MOV.U32 R129, RZ, RZ, R171 ;  /* 0x000000ffff817224 */ /* 0x000fe200078e00ab */
[----:B------:R-:W-:Y:S01]  /*8340*/  MOV R203, R169 ;  /* 0x000000a900cb7202 */ /* 0x000fe20000000f00 */
[----:B------:R3:W1:Y:S01]  /*8350*/  MUFU.EX2 R24, R3 ;  /* 0x0000000300187308 */ /* 0x0006620000000800 */
[----:B------:R-:W-:Y:S01]  /*8360*/  MOV R128, R170 ;  /* 0x000000aa00807202 */ /* 0x000fe20000000f00 */
[----:B------:R-:W-:Y:S01]  /*8370*/  FADD.FTZ R5, R229, R5 ;  /* 0x00000005e5057221 */ /* 0x000fe20000010000 */
[----:B------:R-:W1:Y:S01]  /*8380*/  LDSM.16.MT88.4 R168, [R226+0xd800] ;  /* 0x00d80000e2a8783b */ /* 0x000e620000004200 */
[----:B------:R-:W-:Y:S01]  /*8390*/  MOV R210, R214 ;  /* 0x000000d600d27202 */ /* 0x000fe20000000f00 */
[----:B------:R-:W-:Y:S01]  /*83a0*/  IMAD.MOV.U32 R211, RZ, RZ, R215 ;  /* 0x000000ffffd37224 */ /* 0x000fe200078e00d7 */
[----:B------:R-:W-:Y:S01]  /*83b0*/  MOV R209, R213 ;  /* 0x000000d500d17202 */ /* 0x000fe20000000f00 */
[----:B------:R-:W-:-:S02]  /*83c0*/  IMAD.MOV.U32 R208, RZ, RZ, R212 ;  /* 0x000000ffffd07224 */ /* 0x000fc400078e00d4 */
[----:B------:R-:W-:Y:S02]  /*83d0*/  FADD.FTZ R8, R210, R7 ;  /* 0x00000007d2087221 */ /* 0x000fe40000010000 */
[--C-:B---3--:R-:W-:Y:S02]  /*83e0*/  FFMA.FTZ R3, R243, c[0x0][0x23c], -R0.reuse ;  /* 0x00008f00f3037a23 */ /* 0x108fe40000010800 */
[----:B------:R-:W-:Y:S02]  /*83f0*/  FFMA.FTZ R0, R244, c[0x0][0x23c], -R0 ;  /* 0x00008f00f4007a23 */ /* 0x000fe40000010800 */
[----:B------:R3:W-:Y:S08]  /*8400*/  MUFU.EX2 R9, R3 ;  /* 0x0000000300097308 */ /* 0x0007f00000000800 */
[----:B------:R1:W1:Y:S01]  /*8410*/  MUFU.EX2 R10, R0 ;  /* 0x00000000000a7308 */ /* 0x0002620000000800 */
[----:B---3--:R-:W-:-:S02]  /*8420*/  FADD.FTZ R3, R211, R2 ;  /* 0x00000002d3037221 */ /* 0x008fc40000010000 */
[----:B------:R-:W-:Y:S02]  /*8430*/  FADD.FTZ R2, R208, R5 ;  /* 0x00000005d0027221 */ /* 0x000fe40000010000 */
[----:B-1----:R-:W-:Y:S02]  /*8440*/  FADD.FTZ R0, R209, R4 ;  /* 0x00000004d1007221 */ /* 0x002fe40000010000 */
[----:B------:R-:W1:Y:S01]  /*8450*/  LDSM.16.MT88.4 R4, [R227+0xf800] ;  /* 0x00f80000e304783b */ /* 0x000e620000004200 */
        /* <DEDUP_REMOVED lines=11> */
[----:B------:R-:W-:Y:S01]  /*8510*/  IMAD.MOV.U32 R96, RZ, RZ, R200 ;  /* 0x000000ffff607224 */ /* 0x000fe200078e00c8 */
[----:B------:R-:W-:Y:S02]  /*8520*/  MOV R211, R98 ;  /* 0x0000006200d37202 */ /* 0x000fe40000000f00 */
[----:B------:R-:W-:-:S02]  /*8530*/  F2FP.PACK_AB R124, R21, R22 ;  /* 0x00000016157c723e */ /* 0x000fc400000000ff */
[----:B----4-:R-:W-:Y:S02]  /*8540*/  F2FP.PACK_AB R125, R11, R20 ;  /* 0x000000140b7d723e */ /* 0x010fe400000000ff */
[----:B------:R-:W-:Y:S01]  /*8550*/  F2FP.PACK_AB R126, R24, R23 ;  /* 0x00000017187e723e */ /* 0x000fe200000000ff */
        /* <DEDUP_REMOVED lines=8> */
[----:B------:R-:W3:Y:S01]  /*85e0*/  LDSM.16.MT88.4 R184, [R228+0xd800] ;  /* 0x00d80000e4b8783b */ /* 0x000ee20000004200 */
[----:B------:R-:W-:-:S02]  /*85f0*/  MOV R201, R129 ;  /* 0x0000008100c97202 */ /* 0x000fc40000000f00 */
[----:B------:R-:W-:Y:S01]  /*8600*/  MOV R203, R131 ;  /* 0x0000008300cb7202 */ /* 0x000fe20000000f00 */
[----:B------:R2:W5:Y:S01]  /*8610*/  LDL.LU R245, [R1+0xac] ;  /* 0x0000ac0001f57983 */ /* 0x0005620000300800 */
[----:B------:R-:W-:Y:S02]  /*8620*/  F2FP.PACK_AB R128, R29, R30 ;  /* 0x0000001e1d80723e */ /* 0x000fe400000000ff */
[----:B------:R-:W-:Y:S02]  /*8630*/  F2FP.PACK_AB R129, R25, R26 ;  /* 0x0000001a1981723e */ /* 0x000fe400000000ff */
[----:B------:R-:W-:Y:S02]  /*8640*/  F2FP.PACK_AB R130, R132, R31 ;  /* 0x0000001f8482723e */ /* 0x000fe400000000ff */
[----:B------:R-:W-:Y:S02]  /*8650*/  F2FP.PACK_AB R131, R28, R27 ;  /* 0x0000001b1c83723e */ /* 0x000fe400000000ff */
[----:B------:R-:W-:-:S02]  /*8660*/  F2FP.PACK_AB R127, R10, R9 ;  /* 0x000000090a7f723e */ /* 0x000fc400000000ff */
[----:B------:R-:W-:Y:S01]  /*8670*/  MOV R220, R113 ;  /* 0x0000007100dc7202 */ /* 0x000fe20000000f00 */
[----:B------:R-:W-:Y:S01]  /*8680*/  IMAD.MOV.U32 R222, RZ, RZ, R203 ;  /* 0x000000ffffde7224 */ /* 0x000fe200078e00cb */
[----:B------:R-:W-:Y:S01]  /*8690*/  MOV R223, R202 ;  /* 0x000000ca00df7202 */ /* 0x000fe20000000f00 */
[-C--:B------:R-:W-:Y:S01]  /*86a0*/  HMMA.16816.F32 R164, R128, R168.reuse, R164 ;  /* 0x000000a880a4723c */ /* 0x080fe200000018a4 */
[----:B------:R-:W-:Y:S02]  /*86b0*/  MOV R216, R201 ;  /* 0x000000c900d87202 */ /* 0x000fe40000000f00 */
[----:B------:R-:W-:Y:S01]  /*86c0*/  MOV R218, R99 ;  /* 0x0000006300da7202 */ /* 0x000fe20000000f00 */
[----:B------:R-:W-:Y:S01]  /*86d0*/  IMAD.MOV.U32 R217, RZ, RZ, R200 ;  /* 0x000000ffffd97224 */ /* 0x000fe200078e00c8 */
[----:B------:R-:W-:Y:S01]  /*86e0*/  MOV R219, R98 ;  /* 0x0000006200db7202 */ /* 0x000fe20000000f00 */
[----:B------:R-:W-:Y:S01]  /*86f0*/  IMAD.MOV.U32 R208, RZ, RZ, R97 ;  /* 0x000000ffffd07224 */ /* 0x000fe200078e0061 */
[----:B------:R-:W-:Y:S01]  /*8700*/  MOV R209, R96 ;  /* 0x0000006000d17202 */ /* 0x000fe20000000f00 */
[C---:B------:R-:W-:Y:S01]  /*8710*/  HMMA.16816.F32 R160, R124.reuse, R168, R160 ;  /* 0x000000a87ca0723c */ /* 0x040fe200000018a0 */
[----:B------:R-:W4:Y:S04]  /*8720*/  LDSM.16.MT88.4 R200, [R227+0xd800] ;  /* 0x00d80000e3c8783b */ /* 0x000f280000004200 */
[----:B------:R-:W-:Y:S03]  /*8730*/  LDSM.16.MT88.4 R96, [R226+0xf800] ;  /* 0x00f80000e260783b */ /* 0x000fe60000004200 */
[----:B------:R-:W-:Y:S01]  /*8740*/  HMMA.16816.F32 R172, R124, R170, R172 ;  /* 0x000000aa7cac723c */ /* 0x000fe200000018ac */
[----:B------:R2:W5:Y:S04]  /*8750*/  LDL.LU R243, [R1+0xa8] ;  /* 0x0000a80001f37983 */ /* 0x0005680000300800 */
[----:B------:R2:W5:Y:S03]  /*8760*/  LDL.LU R242, [R1+0xa4] ;  /* 0x0000a40001f27983 */ /* 0x0005660000300800 */
[-C--:B------:R-:W-:Y:S01]  /*8770*/  HMMA.16816.F32 R148, R128, R152.reuse, R148 ;  /* 0x000000988094723c */ /* 0x080fe20000001894 */
[----:B------:R2:W5:Y:S04]  /*8780*/  LDL.LU R241, [R1+0xa0] ;  /* 0x0000a00001f17983 */ /* 0x0005680000300800 */
[----:B------:R2:W5:Y:S03]  /*8790*/  LDL.LU R240, [R1+0x9c] ;  /* 0x00009c0001f07983 */ /* 0x0005660000300800 */
[C---:B------:R-:W-:Y:S01]  /*87a0*/  HMMA.16816.F32 R144, R124.reuse, R152, R144 ;  /* 0x000000987c90723c */ /* 0x040fe20000001890 */
[----:B------:R2:W5:Y:S04]  /*87b0*/  LDL.LU R239, [R1+0x98] ;  /* 0x0000980001ef7983 */ /* 0x0005680000300800 */
[----:B------:R2:W5:Y:S03]  /*87c0*/  LDL.LU R238, [R1+0x94] ;  /* 0x0000940001ee7983 */ /* 0x0005660000300800 */
[----:B------:R-:W-:Y:S01]  /*87d0*/  HMMA.16816.F32 R156, R124, R154, R156 ;  /* 0x0000009a7c9c723c */ /* 0x000fe2000000189c */
[----:B------:R2:W5:Y:S04]  /*87e0*/  LDL.LU R237, [R1+0x90] ;  /* 0x0000900001ed7983 */ /* 0x0005680000300800 */
[----:B------:R2:W5:Y:S03]  /*87f0*/  LDL.LU R236, [R1+0x8c] ;  /* 0x00008c0001ec7983 */ /* 0x0005660000300800 */
[C---:B------:R-:W-:Y:S01]  /*8800*/  HMMA.16816.F32 R168, R128.reuse, R170, R40 ;  /* 0x000000aa80a8723c */ /* 0x040fe20000001828 */
[----:B------:R2:W5:Y:S04]  /*8810*/  LDL.LU R235, [R1+0x88] ;  /* 0x0000880001eb7983 */ /* 0x0005680000300800 */
[----:B------:R2:W5:Y:S02]  /*8820*/  LDL.LU R234, [R1+0x84] ;  /* 0x0000840001ea7983 */ /* 0x0005640000300800 */
[----:B------:R-:W-:Y:S01]  /*8830*/  MOV R43, R81 ;  /* 0x00000051002b7202 */ /* 0x000fe20000000f00 */
[----:B------:R-:W-:Y:S01]  /*8840*/  HMMA.16816.F32 R152, R128, R154, R32 ;  /* 0x0000009a8098723c */ /* 0x000fe20000001820 */
[----:B------:R2:W5:Y:S04]  /*8850*/  LDL.LU R233, [R1+0x80] ;  /* 0x0000800001e97983 */ /* 0x0005680000300800 */
[----:B------:R2:W5:Y:S02]  /*8860*/  LDL.LU R232, [R1+0x7c] ;  /* 0x00007c0001e87983 */ /* 0x0005640000300800 */
[----:B------:R-:W-:Y:S01]  /*8870*/  MOV R32, R80 ;  /* 0x0000005000207202 */ /* 0x000fe20000000f00 */
[----:B------:R-:W-:Y:S01]  /*8880*/  IMAD.MOV.U32 R33, RZ, RZ, R83 ;  /* 0x000000ffff217224 */ /* 0x000fe200078e0053 */
[----:B------:R-:W-:Y:S01]  /*8890*/  MOV R34, R82 ;  /* 0x0000005200227202 */ /* 0x000fe20000000f00 */
[----:B-1----:R-:W-:Y:S01]  /*88a0*/  HMMA.16816.F32 R120, R124, R4, R120 ;  /* 0x000000047c78723c */ /* 0x002fe20000001878 */
[----:B------:R-:W-:Y:S01]  /*88b0*/  MOV R35, R115 ;  /* 0x0000007300237202 */ /* 0x000fe20000000f00 */
[----:B------:R-:W-:Y:S01]  /*88c0*/  FADD.FTZ R3, R32, R3 ;  /* 0x0000000320037221 */ /* 0x000fe20000010000 */
[----:B------:R-:W1:Y:S01]  /*88d0*/  LDSM.16.MT88.4 R80, [R225+0xf800] ;  /* 0x00f80000e150783b */ /* 0x000e620000004200 */
[----:B------:R-:W-:-:S04]  /*88e0*/  FADD.FTZ R2, R33, R2 ;  /* 0x0000000221027221 */ /* 0x000fc80000010000 */
[----:B------:R-:W-:Y:S01]  /*88f0*/  HMMA.16816.F32 R116, R128, R4, R116 ;  /* 0x000000048074723c */ /* 0x000fe20000001874 */
[----:B------:R-:W-:Y:S01]  /*8900*/  FADD.FTZ R0, R34, R0 ;  /* 0x0000000022007221 */ /* 0x000fe20000010000 */
[----:B------:R-:W1:Y:S04]  /*8910*/  LDSM.16.MT88.4 R112, [R228+0xf800] ;  /* 0x00f80000e470783b */ /* 0x000e680000004200 */
        /* <DEDUP_REMOVED lines=50> */
[-C--:B---3--:R-:W-:Y:S08]  /*8c40*/  HMMA.16816.F32 R180, R128, R184.reuse, R180 ;  /* 0x000000b880b4723c */ /* 0x088ff000000018b4 */
[C---:B------:R-:W-:Y:S08]  /*8c50*/  HMMA.16816.F32 R176, R124.reuse, R184, R176 ;  /* 0x000000b87cb0723c */ /* 0x040ff000000018b0 */
[C---:B------:R-:W-:Y:S08]  /*8c60*/  HMMA.16816.F32 R188, R124.reuse, R186, R188 ;  /* 0x000000ba7cbc723c */ /* 0x040ff000000018bc */
[C---:B----4-:R-:W-:Y:S08]  /*8c70*/  HMMA.16816.F32 R192, R124.reuse, R200, R192 ;  /* 0x000000c87cc0723c */ /* 0x050ff000000018c0 */
[C---:B------:R-:W-:Y:S08]  /*8c80*/  HMMA.16816.F32 R204, R124.reuse, R202, R204 ;  /* 0x000000ca7ccc723c */ /* 0x040ff000000018cc */
[C---:B-1----:R-:W-:Y:S08]  /*8c90*/  HMMA.16816.F32 R72, R124.reuse, R80, R36 ;  /* 0x000000507c48723c */ /* 0x042ff00000001824 */
        /* <DEDUP_REMOVED lines=17> */
[----:B--2---:R-:W2:Y:S04]  /*8db0*/  LDL.64 R140, [R1+0x50] ;  /* 0x00005000018c7983 */ /* 0x004ea80000100a00 */
[----:B------:R-:W3:Y:S04]  /*8dc0*/  LDL R139, [R1+0x40] ;  /* 0x00004000018b7983 */ /* 0x000ee80000100800 */
[----:B------:R-:W4:Y:S01]  /*8dd0*/  LDL.64 R142, [R1+0x28] ;  /* 0x00002800018e7983 */ /* 0x000f220000100a00 */
[----:B------:R-:W-:Y:S01]  /*8de0*/  UIADD3 UR23, UR8, -0x2, URZ ;  /* 0xfffffffe08177890 */ /* 0x000fe2000fffe03f */
[----:B------:R-:W-:-:S04]  /*8df0*/  DEPBAR.LE SB0, 0x0 ;  /* 0x000080000000791a */ /* 0x000fc80000000000 */
[----:B------:R-:W-:Y:S01]  /*8e00*/  USHF.R.S32.HI UR5, URZ, 0x1f, UR23 ;  /* 0x0000001f3f057899 */ /* 0x000fe20008011417 */
[----:B------:R-:W-:Y:S01]  /*8e10*/  IMAD.U32 R2, RZ, RZ, UR23 ;  /* 0x00000017ff027e24 */ /* 0x000fe2000f8e00ff */
[----:B------:R-:W-:Y:S02]  /*8e20*/  UIMAD UR4, UR13, UR23, URZ ;  /* 0x000000170d0472a4 */ /* 0x000fe4000f8e023f */
[----:B------:R-:W-:Y:S02]  /*8e30*/  UISETP.GT.AND UP0, UPT, UR23, UR9, UPT ;  /* 0x000000091700728c */ /* 0x000fe4000bf04270 */
[----:B------:R-:W-:Y:S01]  /*8e40*/  UIMAD UR4, UR5, UR20, UR4 ;  /* 0x00000014050472a4 */ /* 0x000fe2000f8e0204 */
[----:B------:R-:W-:Y:S01]  /*8e50*/  BAR.SYNC.DEFER_BLOCKING 0x0 ;  /* 0x0000000000007b1d */ /* 0x000fe20000010000 */
[----:B--2---:R-:W-:Y:S02]  /*8e60*/  ISETP.GE.AND P3, PT, R140, c[0x0][0x220], PT ;  /* 0x000088008c007a0c */ /* 0x004fe40003f66270 */
[----:B---3--:R-:W-:Y:S01]  /*8e70*/  ISETP.GE.AND P2, PT, R139, c[0x0][0x220], PT ;  /* 0x000088008b007a0c */ /* 0x008fe20003f46270 */
[----:B----4-:R-:W-:-:S05]  /*8e80*/  IMAD.WIDE.U32 R2, R2, UR20, R142 ;  /* 0x0000001402027c25 */ /* 0x010fca000f8e008e */
[----:B------:R-:W-:-:S05]  /*8e90*/  IADD3 R0, R3, UR4, RZ ;  /* 0x0000000403007c10 */ /* 0x000fca000fffe0ff */
[----:B-----5:R-:W-:Y:S01]  /*8ea0*/  @P3 STS.128 [R243+0xc000], RZ ;  /* 0x00c000fff3003388 */ /* 0x020fe20000000c00 */
[C---:B------:R-:W-:Y:S02]  /*8eb0*/  @!P3 LEA R4, P4, R2.reuse, c[0x0][0x170], 0x1 ;  /* 0x00005c000204ba11 */ /* 0x040fe400078808ff */
[C---:B------:R-:W-:Y:S02]  /*8ec0*/  @!P2 LEA R16, P0, R2.reuse, c[0x0][0x170], 0x1 ;  /* 0x00005c000210aa11 */ /* 0x040fe400078008ff */
[C---:B------:R-:W-:Y:S02]  /*8ed0*/  IADD3 R3, P1, R2.reuse, UR21, RZ ;  /* 0x0000001502037c10 */ /* 0x040fe4000ff3e0ff */
[C-C-:B------:R-:W-:Y:S02]  /*8ee0*/  @!P3 LEA.HI.X R5, R2.reuse, c[0x0][0x174], R0.reuse, 0x1, P4 ;  /* 0x00005d000205ba11 */ /* 0x140fe400020f0c00 */
[----:B------:R-:W-:Y:S02]  /*8ef0*/  @!P2 LEA.HI.X R17, R2, c[0x0][0x174], R0, 0x1, P0 ;  /* 0x00005d000211aa11 */ /* 0x000fe400000f0c00 */
[----:B------:R-:W-:Y:S01]  /*8f00*/  IADD3.X R2, R0, UR10, RZ, P1, !PT ;  /* 0x0000000a00027c10 */ /* 0x000fe20008ffe4ff */
[----:B------:R-:W-:Y:S01]  /*8f10*/  @!PT LDS RZ, [RZ] ;  /* 0x00000000fffff984 */ /* 0x000fe20000000800 */
[----:B------:R-:W-:Y:S01]  /*8f20*/  @!PT LDS RZ, [RZ] ;  /* 0x00000000fffff984 */ /* 0x000fe20000000800 */
[----:B------:R-:W-:Y:S01]  /*8f30*/  @!PT LDS RZ, [RZ] ;  /* 0x00000000fffff984 */ /* 0x000fe20000000800 */
[----:B------:R1:W-:Y:S01]  /*8f40*/  @!P3 LDGSTS.E.BYPASS.LTC128B.128 [R243+0xc000], [R4.64] ;  /* 0x0c00000004f3bfae */ /* 0x0003e2000b901d52 */
[----:B------:R-:W-:-:S02]  /*8f50*/  @!P3 LEA R14, P4, R3, c[0x0][0x170], 0x1 ;  /* 0x00005c00030eba11 */ /* 0x000fc400078808ff */
[C---:B------:R-:W-:Y:S01]  /*8f60*/  @!P2 LEA R12, P0, R3.reuse, c[0x0][0x170], 0x1 ;  /* 0x00005c00030caa11 */ /* 0x040fe200078008ff */
[----:B------:R-:W-:Y:S01]  /*8f70*/  @P2 STS.128 [R243+0xe000], RZ ;  /* 0x00e000fff3002388 */ /* 0x000fe20000000c00 */
[C---:B------:R-:W-:Y:S02]  /*8f80*/  IADD3 R0, P1, R3.reuse, UR21, RZ ;  /* 0x0000001503007c10 */ /* 0x040fe4000ff3e0ff */
[C-C-:B------:R-:W-:Y:S01]  /*8f90*/  @!P3 LEA.HI.X R15, R3.reuse, c[0x0][0x174], R2.reuse, 0x1, P4 ;  /* 0x00005d00030fba11 */ /* 0x140fe200020f0c02 */
[----:B------:R-:W-:Y:S01]  /*8fa0*/  @!PT LDS RZ, [RZ] ;  /* 0x00000000fffff984 */ /* 0x000fe20000000800 */
[----:B------:R-:W-:Y:S01]  /*8fb0*/  @!PT LDS RZ, [RZ] ;  /* 0x00000000fffff984 */ /* 0x000fe20000000800 */
[----:B------:R-:W-:Y:S01]  /*8fc0*/  @!PT LDS RZ, [RZ] ;  /* 0x00000000fffff984 */ /* 0x000fe20000000800 */
[----:B------:R2:W-:Y:S01]  /*8fd0*/  @!P2 LDGSTS.E.BYPASS.LTC128B.128 [R243+0xe000], [R16.64+0x80] ;  /* 0x0e00008010f3afae */ /* 0x0005e2000b901d52 */
[----:B------:R-:W-:Y:S02]  /*8fe0*/  @!P2 LEA.HI.X R13, R3, c[0x0][0x174], R2, 0x1, P0 ;  /* 0x00005d00030daa11 */ /* 0x000fe400000f0c02 */
[----:B------:R-:W-:Y:S01]  /*8ff0*/  IADD3.X R3, R2, UR10, RZ, P1, !PT ;  /* 0x0000000a02037c10 */ /* 0x000fe20008ffe4ff */
[----:B------:R-:W-:Y:S01]  /*9000*/  @P3 STS.128 [R243+0xc800], RZ ;  /* 0x00c800fff3003388 */ /* 0x000fe20000000c00 */
[----:B------:R-:W-:-:S02]  /*9010*/  IADD3 R2, P0, R0, UR21, RZ ;  /* 0x0000001500027c10 */ /* 0x000fc4000ff1e0ff */
[C---:B------:R-:W-:Y:S01]  /*9020*/  @!P3 LEA R10, P5, R0.reuse, c[0x0][0x170], 0x1 ;  /* 0x00005c00000aba11 */ /* 0x040fe200078a08ff */
[----:B------:R-:W-:Y:S01]  /*9030*/  @!PT LDS RZ, [RZ] ;  /* 0x00000000fffff984 */ /* 0x000fe20000000800 */
[----:B------:R-:W-:Y:S01]  /*9040*/  @!PT LDS RZ, [RZ] ;  /* 0x00000000fffff984 */ /* 0x000fe20000000800 */
[----:B------:R-:W-:Y:S01]  /*9050*/  @!PT LDS RZ, [RZ] ;  /* 0x00000000fffff984 */ /* 0x000fe20000000800 */
[----:B------:R3:W-:Y:S01]  /*9060*/  @!P3 LDGSTS.E.BYPASS.LTC128B.128 [R243+0xc800], [R14.64] ;  /* 0x0c8000000ef3bfae */ /* 0x0007e2000b901d52 */
[----:B------:R-:W-:Y:S02]  /*9070*/  @!P2 LEA R6, P1, R0, c[0x0][0x170], 0x1 ;  /* 0x00005c000006aa11 */ /* 0x000fe400078208ff */
[----:B------:R-:W-:Y:S01]  /*9080*/  @!P3 LEA R8, P4, R2, c[0x0][0x170], 0x1 ;  /* 0x00005c000208ba11 */ /* 0x000fe200078808ff */
[----:B------:R-:W-:Y:S01]  /*9090*/  @P2 STS.128 [R243+0xe800], RZ ;  /* 0x00e800fff3002388 */ /* 0x000fe20000000c00 */
[C-C-:B------:R-:W-:Y:S02]  /*90a0*/  @!P3 LEA.HI.X R11, R0.reuse, c[0x0][0x174], R3.reuse, 0x1, P5 ;  /* 0x00005d00000bba11 */ /* 0x140fe400028f0c03 */
[----:B------:R-:W-:Y:S01]  /*90b0*/  @!P2 LEA.HI.X R7, R0, c[0x0][0x174], R3, 0x1, P1 ;  /* 0x00005d000007aa11 */ /* 0x000fe200008f0c03 */
[----:B------:R-:W-:Y:S01]  /*90c0*/  @!PT LDS RZ, [RZ] ;  /* 0x00000000fffff984 */ /* 0x000fe20000000800 */
[----:B------:R-:W-:Y:S01]  /*90d0*/  @!PT LDS RZ, [RZ] ;  /* 0x00000000fffff984 */ /* 0x000fe20000000800 */
[----:B------:R-:W-:Y:S01]  /*90e0*/  @!PT LDS RZ, [RZ] ;  /* 0x00000000fffff984 */ /* 0x000fe20000000800 */
[----:B------:R3:W-:Y:S01]  /*90f0*/  @!P2 LDGSTS.E.BYPASS.LTC128B.128 [R243+0xe800], [R12.64+0x80] ;  /* 0x0e8000800cf3afae */ /* 0x0007e2000b901d52 */
[----:B-1----:R-:W-:-:S03]  /*9100*/  IADD3.X R5, R3, UR10, RZ, P0, !PT ;  /* 0x0000000a03057c10 */ /* 0x002fc600087fe4ff */
[----:B------:R-:W-:Y:S01]  /*9110*/  @P3 STS.128 [R243+0xd000], RZ ;  /* 0x00d000fff3003388 */ /* 0x000fe20000000c00 */
[C---:B------:R-:W-:Y:S02]  /*9120*/  @!P2 LEA R4, P0, R2.reuse, c[0x0][0x170], 0x1 ;  /* 0x00005c000204aa11 */ /* 0x040fe400078008ff */
[C-C-:B------:R-:W-:Y:S01]  /*9130*/  @!P3 LEA.HI.X R9, R2.reuse, c[0x0][0x174], R5.reuse, 0x1, P4 ;  /* 0x00005d000209ba11 */ /* 0x140fe200020f0c05 */
[----:B------:R-:W-:Y:S01]  /*9140*/  @!PT LDS RZ, [RZ] ;  /* 0x00000000fffff984 */ /* 0x000fe20000000800 */
[----:B------:R-:W-:Y:S01]  /*9150*/  @!PT LDS RZ, [RZ] ;  /* 0x00000000fffff984 */ /* 0x000fe20000000800 */
[----:B------:R-:W-:Y:S01]  /*9160*/  @!PT LDS RZ, [RZ] ;  /* 0x00000000fffff984 */ /* 0x000fe20000000800 */
[----:B------:R1:W-:Y:S01]  /*9170*/  @!P3 LDGSTS.E.BYPASS.LTC128B.128 [R243+0xd000], [R10.64] ;  /* 0x0d0000000af3bfae */ /* 0x0003e2000b901d52 */
[----:B------:R-:W-:-:S03]  /*9180*/  @!P2 LEA.HI.X R5, R2, c[0x0][0x174], R5, 0x1, P0 ;  /* 0x00005d000205aa11 */ /* 0x000fc600000f0c05 */
[----:B------:R-:W-:Y:S04]  /*9190*/  @P2 STS.128 [R243+0xf000], RZ ;  /* 0x00f000fff3002388 */ /* 0x000fe80000000c00 */
[----:B------:R-:W-:Y:S01]  /*91a0*/  @!PT LDS RZ, [RZ] ;  /* 0x00000000fffff984 */ /* 0x000fe20000000800 */
[----:B------:R-:W-:Y:S01]  /*91b0*/  @!PT LDS RZ, [RZ] ;  /* 0x00000000fffff984 */ /* 0x000fe20000000800 */
[----:B------:R-:W-:Y:S01]  /*91c0*/  @!PT LDS RZ, [RZ] ;  /* 0x00000000fffff984 */ /* 0x000fe20000000800 */
[----:B------:R4:W-:Y:S04]  /*91d0*/  @!P2 LDGSTS.E.BYPASS.LTC128B.128 [R243+0xf000], [R6.64+0x80] ;  /* 0x0f00008006f3afae */ /* 0x0009e8000b901d52 */
[----:B------:R-:W-:Y:S04]  /*91e0*/  @P3 STS.128 [R243+0xd800], RZ ;  /* 0x00d800fff3003388 */ /* 0x000fe80000000c00 */
[----:B------:R-:W-:Y:S01]  /*91f0*/  @!PT LDS RZ, [RZ] ;  /* 0x00000000fffff984 */ /* 0x000fe20000000800 */
[----:B------:R-:W-:Y:S01]  /*9200*/  @!PT LDS RZ, [RZ] ;  /* 0x00000000fffff984 */ /* 0x000fe20000000800 */
[----:B------:R-:W-:Y:S01]  /*9210*/  @!PT LDS RZ, [RZ] ;  /* 0x00000000fffff984 */ /* 0x000fe20000000800 */
[----:B------:R1:W-:Y:S04]  /*9220*/  @!P3 LDGSTS.E.BYPASS.LTC128B.128 [R243+0xd800], [R8.64] ;  /* 0x0d80000008f3bfae */ /* 0x0003e8000b901d52 */
[----:B------:R-:W-:Y:S04]  /*9230*/  @P2 STS.128 [R243+0xf800], RZ ;  /* 0x00f800fff3002388 */ /* 0x000fe80000000c00 */
[----:B------:R-:W-:Y:S01]  /*9240*/  @!PT LDS RZ, [RZ] ;  /* 0x00000000fffff984 */ /* 0x000fe20000000800 */
[----:B------:R-:W-:Y:S01]  /*9250*/  @!PT LDS RZ, [RZ] ;  /* 0x00000000fffff984 */ /* 0x000fe20000000800 */
[----:B------:R-:W-:Y:S01]  /*9260*/  @!PT LDS RZ, [RZ] ;  /* 0x00000000fffff984 */ /* 0x000fe20000000800 */
[----:B------:R4:W-:Y:S04]  /*9270*/  @!P2 LDGSTS.E.BYPASS.LTC128B.128 [R243+0xf800], [R4.64+0x80] ;  /* 0x0f80008004f3afae */ /* 0x0009e8000b901d52 */
[----:B--2---:R-:W-:Y:S04]  /*9280*/  LDSM.16.M88.4 R16, [R231] ;  /* 0x00000000e710783b */ /* 0x004fe80000000200 */
[----:B------:R-:W2:Y:S04]  /*9290*/  LDSM.16.M88.4 R44, [R224+0x8800] ;  /* 0x00880000e02c783b */ /* 0x000ea80000000200 */
[----:B---3--:R-:W-:Y:S04]  /*92a0*/  LDSM.16.M88.4 R12, [R231+0x2000] ;  /* 0x00200000e70c783b */ /* 0x008fe80000000200 */
[----:B------:R-:W3:Y:S04]  /*92b0*/  LDSM.16.M88.4 R40, [R224+0x9000] ;  /* 0x00900000e028783b */ /* 0x000ee80000000200 */
[----:B------:R-:W3:Y:S04]  /*92c0*/  LDSM.16.M88.4 R48, [R224+0x8000] ;  /* 0x00800000e030783b */ /* 0x000ee80000000200 */
[----:B-1----:R-:W-:Y:S04]  /*92d0*/  LDSM.16.M88.4 R8, [R232] ;  /* 0x00000000e808783b */ /* 0x002fe80000000200 */
[----:B------:R-:W1:Y:S04]  /*92e0*/  LDSM.16.M88.4 R28, [R242] ;  /* 0x00000000f21c783b */ /* 0x000e680000000200 */
[----:B----4-:R-:W-:Y:S04]  /*92f0*/  LDSM.16.M88.4 R4, [R232+0x2000] ;  /* 0x00200000e804783b */ /* 0x010fe80000000200 */
[----:B------:R-:W4:Y:S04]  /*9300*/  LDSM.16.M88.4 R24, [R241] ;  /* 0x00000000f118783b */ /* 0x000f280000000200 */
[----:B------:R-:W1:Y:S04]  /*9310*/  LDSM.16.M88.4 R36, [R224+0x9800] ;  /* 0x00980000e024783b */ /* 0x000e680000000200 */
[----:B------:R-:W4:Y:S01]  /*9320*/  LDSM.16.M88.4 R32, [R235] ;  /* 0x00000000eb20783b */ /* 0x000f220000000200 */
[----:B--2---:R-:W-:Y:S03]  /*9330*/  HMMA.16816.F32 R208, R16, R44, RZ ;  /* 0x0000002c10d0723c */ /* 0x004fe600000018ff */
[----:B------:R-:W2:Y:S04]  /*9340*/  LDSM.16.M88.4 R20, [R240] ;  /* 0x00000000f014783b */ /* 0x000ea80000000200 */
[----:B------:R-:W0:Y:S01]  /*9350*/  LDGDEPBAR ;  /* 0x00000000000079af */ /* 0x000e220000000000 */
[----:B---3--:R-:W-:Y:S08]  /*9360*/  HMMA.16816.F32 R60, R12, R40, RZ ;  /* 0x000000280c3c723c */ /* 0x008ff000000018ff */
[-C--:B------:R-:W-:Y:S08]  /*9370*/  HMMA.16816.F32 R216, R16, R48.reuse, RZ ;  /* 0x0000003010d8723c */ /* 0x080ff000000018ff */
[----:B------:R-:W-:Y:S08]  /*9380*/  HMMA.16816.F32 R212, R12, R48, RZ ;  /* 0x000000300cd4723c */ /* 0x000ff000000018ff */
[----:B-1----:R-:W-:Y:S08]  /*9390*/  HMMA.16816.F32 R220, R8, R28, R208 ;  /* 0x0000001c08dc723c */ /* 0x002ff000000018d0 */
[----:B------:R-:W-:Y:S08]  /*93a0*/  HMMA.16816.F32 R140, R12, R44, RZ ;  /* 0x0000002c0c8c723c */ /* 0x000ff000000018ff */
[----:B------:R-:W-:Y:S08]  /*93b0*/  HMMA.16816.F32 R64, R16, R40, RZ ;  /* 0x000000281040723c */ /* 0x000ff000000018ff */
[----:B----4-:R-:W-:Y:S01]  /*93c0*/  HMMA.16816.F32 R60, R4, R24, R60 ;  /* 0x00000018043c723c */ /* 0x010fe2000000183c */
[----:B------:R-:W-:-:S02]  /*93d0*/  IMAD.MOV.U32 R41, RZ, RZ, R222 ;  /* 0x000000ffff297224 */ /* 0x000fc400078e00de */
[----:B------:R-:W-:-:S05]  /*93e0*/  IMAD.MOV.U32 R40, RZ, RZ, R223 ;  /* 0x000000ffff287224 */ /* 0x000fca00078e00df */
[-C--:B------:R-:W-:Y:S08]  /*93f0*/  HMMA.16816.F32 R56, R16, R36.reuse, RZ ;  /* 0x000000241038723c */ /* 0x080ff000000018ff */
[----:B------:R-:W-:Y:S08]  /*9400*/  HMMA.16816.F32 R52, R12, R36, RZ ;  /* 0x000000240c34723c */ /* 0x000ff000000018ff */
[-C--:B------:R-:W-:Y:S08]  /*9410*/  HMMA.16816.F32 R216, R8, R32.reuse, R216 ;  /* 0x0000002008d8723c */ /* 0x080ff000000018d8 */
[----:B------:R-:W-:Y:S07]  /*9420*/  HMMA.16816.F32 R212, R4, R32, R212 ;  /* 0x0000002004d4723c */ /* 0x000fee00000018d4 */
[----:B------:R-:W-:Y:S01]  /*9430*/  IMAD.MOV.U32 R32, RZ, RZ, R220 ;  /* 0x000000ffff207224 */ /* 0x000fe200078e00dc */
[----:B------:R-:W-:Y:S01]  /*9440*/  HMMA.16816.F32 R64, R8, R24, R64 ;  /* 0x000000180840723c */ /* 0x000fe20000001840 */
[----:B------:R-:W-:-:S06]  /*9450*/  IMAD.MOV.U32 R33, RZ, RZ, R221 ;  /* 0x000000ffff217224 */ /* 0x000fcc00078e00dd */
[----:B------:R-:W-:Y:S01]  /*9460*/  IMAD.MOV.U32 R25, RZ, RZ, R62 ;  /* 0x000000ffff197224 */ /* 0x000fe200078e003e */
[----:B------:R-:W-:Y:S01]  /*9470*/  HMMA.16816.F32 R220, R4, R28, R140 ;  /* 0x0000001c04dc723c */ /* 0x000fe2000000188c */
[----:B------:R-:W-:-:S06]  /*9480*/  IMAD.MOV.U32 R24, RZ, RZ, R63 ;  /* 0x000000ffff187224 */ /* 0x000fcc00078e003f */
[----:B------:R-:W-:Y:S01]  /*9490*/  IMAD.MOV.U32 R29, RZ, RZ, R60 ;  /* 0x000000ffff1d7224 */ /* 0x000fe200078e003c */
[----:B--2---:R-:W-:Y:S01]  /*94a0*/  HMMA.16816.F32 R56, R8, R20, R56 ;  /* 0x000000140838723c */ /* 0x004fe20000001838 */
[----:B------:R-:W-:-:S07]  /*94b0*/  IMAD.MOV.U32 R28, RZ, RZ, R61 ;  /* 0x000000ffff1c7224 */ /* 0x000fce00078e003d */
[----:B------:R-:W-:Y:S01]  /*94c0*/  HMMA.16816.F32 R60, R12, R50, RZ ;  /* 0x000000320c3c723c */ /* 0x000fe200000018ff */
[----:B------:R-:W-:Y:S02]  /*94d0*/  IMAD.MOV.U32 R132, RZ, RZ, R64 ;  /* 0x000000ffff847224 */ /* 0x000fe400078e0040 */
[----:B------:R-:W-:Y:S02]  /*94e0*/  IMAD.MOV.U32 R3, RZ, RZ, R65 ;  /* 0x000000ffff037224 */ /* 0x000fe400078e0041 */
[----:B------:R-:W-:Y:S02]  /*94f0*/  IMAD.MOV.U32 R2, RZ, RZ, R66 ;  /* 0x000000ffff027224 */ /* 0x000fe400078e0042 */
[----:B------:R-:W-:Y:S01]  /*9500*/  IMAD.MOV.U32 R0, RZ, RZ, R67 ;  /* 0x000000ffff007224 */ /* 0x000fe200078e0043 */
[----:B------:R-:W-:Y:S08]  /*9510*/  HMMA.16816.F32 R52, R4, R20, R52 ;  /* 0x000000140434723c */ /* 0x000ff00000001834 */
[----:B------:R-:W-:Y:S01]  /*9520*/  HMMA.16816.F32 R48, R16, R50, RZ ;  /* 0x000000321030723c */ /* 0x000fe200000018ff */
[----:B------:R-:W-:-:S02]  /*9530*/  IMAD.MOV.U32 R138, RZ, RZ, R56 ;  /* 0x000000ffff8a7224 */ /* 0x000fc400078e0038 */
[----:B------:R-:W-:Y:S02]  /*9540*/  IMAD.MOV.U32 R133, RZ, RZ, R57 ;  /* 0x000000ffff857224 */ /* 0x000fe400078e0039 */
[----:B------:R-:W-:Y:S02]  /*9550*/  IMAD.MOV.U32 R37, RZ, RZ, R58 ;  /* 0x000000ffff257224 */ /* 0x000fe400078e003a */
[----:B------:R-:W-:Y:S01]  /*9560*/  IMAD.MOV.U32 R36, RZ, RZ, R59 ;  /* 0x000000ffff247224 */ /* 0x000fe200078e003b */
[----:B------:R-:W-:Y:S08]  /*9570*/  HMMA.16816.F32 R60, R4, R34, R60 ;  /* 0x00000022043c723c */ /* 0x000ff0000000183c */
[----:B------:R-:W-:Y:S01]  /*9580*/  IMAD.MOV.U32 R244, RZ, RZ, R52 ;  /* 0x000000fffff47224 */ /* 0x000fe200078e0034 */
[----:B------:R-:W-:Y:S01]  /*9590*/  HMMA.16816.F32 R56, R12, R46, RZ ;  /* 0x0000002e0c38723c */ /* 0x000fe200000018ff */
[----:B------:R-:W-:-:S02]  /*95a0*/  IMAD.MOV.U32 R139, RZ, RZ, R53 ;  /* 0x000000ffff8b7224 */ /* 0x000fc400078e0035 */
[----:B------:R-:W-:Y:S02]  /*95b0*/  IMAD.MOV.U32 R21, RZ, RZ, R54 ;  /* 0x000000ffff157224 */ /* 0x000fe400078e0036 */
[----:B------:R-:W-:-:S03]  /*95c0*/  IMAD.MOV.U32 R20, RZ, RZ, R55 ;  /* 0x000000ffff147224 */ /* 0x000fc600078e0037 */
[----:B------:R-:W-:Y:S07]  /*95d0*/  HMMA.16816.F32 R48, R8, R34, R48 ;  /* 0x000000220830723c */ /* 0x000fee0000001830 */
[----:B------:R-:W-:Y:S01]  /*95e0*/  IMAD.MOV.U32 R34, RZ, RZ, R41 ;  /* 0x000000ffff227224 */ /* 0x000fe200078e0029 */
[----:B------:R-:W-:Y:S01]  /*95f0*/  HMMA.16816.F32 R52, R12, R42, RZ ;  /* 0x0000002a0c34723c */ /* 0x000fe200000018ff */
[----:B------:R-:W-:-:S07]  /*9600*/  IMAD.MOV.U32 R35, RZ, RZ, R40 ;  /* 0x000000ffff237224 */ /* 0x000fce00078e0028 */
        /* <DEDUP_REMOVED lines=18> */
[C---:B--2---:R-:W-:Y:S07]  /*9730*/  HMMA.16816.F32 R44, R8.reuse, R12, R216 ;  /* 0x0000000c082c723c */ /* 0x044fee00000018d8 */
[----:B------:R-:W-:Y:S01]  /*9740*/  IMAD.MOV.U32 R218, RZ, RZ, R37 ;  /* 0x000000ffffda7224 */ /* 0x000fe200078e0025 */
[----:B------:R-:W-:Y:S01]  /*9750*/  HMMA.16816.F32 R20, R8, R14, R48 ;  /* 0x0000000e0814723c */ /* 0x000fe20000001830 */
[----:B------:R-:W-:-:S02]  /*9760*/  IMAD.MOV.U32 R219, RZ, RZ, R36 ;  /* 0x000000ffffdb7224 */ /* 0x000fc400078e0024 */
[----:B------:R-:W-:Y:S02]  /*9770*/  IMAD.MOV.U32 R216, RZ, RZ, R138 ;  /* 0x000000ffffd87224 */ /* 0x000fe400078e008a */
[----:B------:R-:W-:-:S03]  /*9780*/  IMAD.MOV.U32 R217, RZ, RZ, R133 ;  /* 0x000000ffffd97224 */ /* 0x000fc600078e0085 */
[----:B------:R-:W-:Y:S01]  /*9790*/  HMMA.16816.F32 R36, R4, R14, R60 ;  /* 0x0000000e0424723c */ /* 0x000fe2000000183c */
[----:B------:R-:W1:Y:S06]  /*97a0*/  LDSM.16.M88.4 R12, [R230+0x8800] ;  /* 0x00880000e60c783b */ /* 0x000e6c0000000200 */
[----:B------:R-:W-:Y:S02]  /*97b0*/  IMAD.MOV.U32 R60, RZ, RZ, R29 ;  /* 0x000000ffff3c7224 */ /* 0x000fe400078e001d */
[----:B------:R-:W-:Y:S02]  /*97c0*/  IMAD.MOV.U32 R61, RZ, RZ, R28 ;  /* 0x000000ffff3d7224 */ /* 0x000fe400078e001c */
[----:B------:R-:W-:-:S02]  /*97d0*/  IMAD.MOV.U32 R62, RZ, RZ, R25 ;  /* 0x000000ffff3e7224 */ /* 0x000fc400078e0019 */
        /* <DEDUP_REMOVED lines=30> */
[C---:B-1----:R-:W-:Y:S08]  /*99c0*/  HMMA.16816.F32 R220, R8.reuse, R12, R44 ;  /* 0x0000000c08dc723c */ /* 0x042ff0000000182c */
[----:B------:R-:W-:Y:S08]  /*99d0*/  HMMA.16816.F32 R44, R8, R14, R20 ;  /* 0x0000000e082c723c */ /* 0x000ff00000001814 */
[----:B--2---:R-:W-:Y:S07]  /*99e0*/  HMMA.16816.F32 R212, R4, R12, R52 ;  /* 0x0000000c04d4723c */ /* 0x004fee0000001834 */
[----:B------:R-:W-:-:S02]  /*99f0*/  IMAD.MOV.U32 R53, RZ, RZ, R42 ;  /* 0x000000ffff357224 */ /* 0x000fc400078e002a */
[----:B------:R-:W-:Y:S02]  /*9a00*/  IMAD.MOV.U32 R54, RZ, RZ, R41 ;  /* 0x000000ffff367224 */ /* 0x000fe400078e0029 */
[----:B------:R-:W-:Y:S11]  /*9a10*/  IMAD.MOV.U32 R55, RZ, RZ, R40 ;  /* 0x000000ffff377224 */ /* 0x000ff600078e0028 */
[----:B------:R-:W-:Y:S02]  /*9a20*/  @!UPT UIADD3 URZ, URZ, URZ, URZ ;  /* 0x0000003f3f3ff290 */ /* 0x000fe4000fffe03f */
[----:B------:R-:W-:Y:S02]  /*9a30*/  IMAD.MOV.U32 R52, RZ, RZ, R212 ;  /* 0x000000ffff347224 */ /* 0x000fe400078e00d4 */
[----:B------:R-:W-:Y:S02]  /*9a40*/  IMAD.MOV.U32 R3, RZ, RZ, R213 ;  /* 0x000000ffff037224 */ /* 0x000fe400078e00d5 */
[----:B------:R-:W-:Y:S02]  /*9a50*/  IMAD.MOV.U32 R2, RZ, RZ, R214 ;  /* 0x000000ffff027224 */ /* 0x000fe400078e00d6 */
[----:B------:R-:W-:Y:S02]  /*9a60*/  IMAD.MOV.U32 R0, RZ, RZ, R215 ;  /* 0x000000ffff007224 */ /* 0x000fe400078e00d7 */
[----:B------:R-:W-:Y:S01]  /*9a70*/  HMMA.16816.F32 R212, R4, R14, R36 ;  /* 0x0000000e04d4723c */ /* 0x000fe20000001824 */
[----:B------:R-:W1:Y:S07]  /*9a80*/  LDSM.16.M88.4 R12, [R229+0x800] ;  /* 0x00080000e50c783b */ /* 0x000e6e0000000200 */
[-C--:B-1----:R-:W-:Y:S08]  /*9a90*/  HMMA.16816.F32 R32, R8, R12.reuse, R32 ;  /* 0x0000000c0820723c */ /* 0x082ff00000001820 */
[----:B------:R-:W-:Y:S08]  /*9aa0*/  HMMA.16816.F32 R40, R4, R12, R28 ;  /* 0x0000000c0428723c */ /* 0x000ff0000000181c */
[----:B------:R-:W-:Y:S07]  /*9ab0*/  HMMA.16816.F32 R20, R8, R14, R48 ;  /* 0x0000000e0814723c */ /* 0x000fee0000001830 */
[----:B------:R-:W-:-:S02]  /*9ac0*/  IMAD.MOV.U32 R48, RZ, RZ, R53 ;  /* 0x000000ffff307224 */ /* 0x000fc400078e0035 */
        /* <DEDUP_REMOVED lines=9> */
[----:B-1----:R-:W-:Y:S07]  /*9b60*/  HMMA.16816.F32 R24, R4, R14, R140 ;  /* 0x0000000e0418723c */ /* 0x002fee000000188c */
[----:B------:R-:W-:Y:S01]  /*9b70*/  IMAD.MOV.U32 R140, RZ, RZ, R19 ;  /* 0x000000ffff8c7224 */ /* 0x000fe200078e0013 */
[----:B------:R-:W-:Y:S01]  /*9b80*/  HMMA.16816.F32 R36, R8, R12, R56 ;  /* 0x0000000c0824723c */ /* 0x000fe20000001838 */
[----:B------:R-:W-:-:S02]  /*9b90*/  IMAD.MOV.U32 R141, RZ, RZ, R18 ;  /* 0x000000ffff8d7224 */ /* 0x000fc400078e0012 */
[----:B------:R-:W-:Y:S02]  /*9ba0*/  IMAD.MOV.U32 R142, RZ, RZ, R17 ;  /* 0x000000ffff8e7224 */ /* 0x000fe400078e0011 */
[----:B------:R-:W-:Y:S02]  /*9bb0*/  IMAD.MOV.U32 R143, RZ, RZ, R16 ;  /* 0x000000ffff8f7224 */ /* 0x000fe400078e0010 */
[----:B------:R-:W-:Y:S01]  /*9bc0*/  IMAD.MOV.U32 R56, RZ, RZ, R139 ;  /* 0x000000ffff387224 */ /* 0x000fe200078e008b */
[----:B------:R-:W-:Y:S01]  /*9bd0*/  HMMA.16816.F32 R28, R4, R12, R60 ;  /* 0x0000000c041c723c */ /* 0x000fe2000000183c */
[----:B------:R-:W-:Y:S02]  /*9be0*/  IMAD.MOV.U32 R57, RZ, RZ, R138 ;  /* 0x000000ffff397224 */ /* 0x000fe400078e008a */
        /* <DEDUP_REMOVED lines=8> */
[C---:B-1----:R-:W-:Y:S08]  /*9c70*/  HMMA.16816.F32 R60, R4.reuse, R12, R56 ;  /* 0x0000000c043c723c */ /* 0x042ff00000001838 */
[----:B------:R-:W-:Y:S01]  /*9c80*/  HMMA.16816.F32 R56, R4, R14, R48 ;  /* 0x0000000e0438723c */ /* 0x000fe20000001830 */
[----:B------:R-:W-:Y:S07]  /*9c90*/  LDSM.16.M88.4 R4, [R231+0x6000] ;  /* 0x00600000e704783b */ /* 0x000fee0000000200 */
[C---:B------:R-:W-:Y:S08]  /*9ca0*/  HMMA.16816.F32 R52, R8.reuse, R12, R216 ;  /* 0x0000000c0834723c */ /* 0x040ff000000018d8 */
        /* <DEDUP_REMOVED lines=10> */
[----:B------:R-:W-:Y:S08]  /*9d50*/  HMMA.16816.F32 R216, R8, R12, R220 ;  /* 0x0000000c08d8723c */ /* 0x000ff000000018dc */
[----:B------:R-:W-:Y:S01]  /*9d60*/  HMMA.16816.F32 R220, R4, R14, R212 ;  /* 0x0000000e04dc723c */ /* 0x000fe200000018d4 */
[----:B------:R-:W1:Y:S07]  /*9d70*/  LDSM.16.M88.4 R12, [R224+0xa800] ;  /* 0x00a80000e00c783b */ /* 0x000e6e0000000200 */
[-C--:B-1----:R-:W-:Y:S08]  /*9d80*/  HMMA.16816.F32 R140, R8, R12.reuse, R140 ;  /* 0x0000000c088c723c */ /* 0x082ff0000000188c */
[----:B------:R-:W-:Y:S07]  /*9d90*/  HMMA.16816.F32 R212, R4, R12, R40 ;  /* 0x0000000c04d4723c */ /* 0x000fee0000001828 */
[----:B------:R-:W-:-:S02]  /*9da0*/  IMAD.MOV.U32 R40, RZ, RZ, R67 ;  /* 0x000000ffff287224 */ /* 0x000fc400078e0043 */
[----:B------:R-:W-:Y:S02]  /*9db0*/  IMAD.MOV.U32 R41, RZ, RZ, R66 ;  /* 0x000000ffff297224 */ /* 0x000fe400078e0042 */
[----:B------:R-:W-:Y:S02]  /*9dc0*/  IMAD.MOV.U32 R42, RZ, RZ, R65 ;  /* 0x000000ffff2a7224 */ /* 0x000fe400078e0041 */
[----:B------:R-:W-:Y:S02]  /*9dd0*/  IMAD.MOV.U32 R43, RZ, RZ, R64 ;  /* 0x000000ffff2b7224 */ /* 0x000fe400078e0040 */
[----:B------:R-:W-:Y:S01]  /*9de0*/  HMMA.16816.F32 R64, R8, R14, R20 ;  /* 0x0000000e0840723c */ /* 0x000fe20000001814 */
[----:B------:R-:W-:Y:S02]  /*9df0*/  IMAD.MOV.U32 R132, RZ, RZ, R140 ;  /* 0x000000ffff847224 */ /* 0x000fe400078e008c */
[----:B------:R-:W-:Y:S02]  /*9e00*/  IMAD.MOV.U32 R3, RZ, RZ, R141 ;  /* 0x000000ffff037224 */ /* 0x000fe400078e008d */
[----:B------:R-:W-:-:S02]  /*9e10*/  IMAD.MOV.U32 R2, RZ, RZ, R142 ;  /* 0x000000ffff027224 */ /* 0x000fc400078e008e */
[----:B------:R-:W-:Y:S02]  /*9e20*/  IMAD.MOV.U32 R0, RZ, RZ, R143 ;  /* 0x000000ffff007224 */ /* 0x000fe400078e008f */
[----:B------:R-:W-:Y:S01]  /*9e30*/  HMMA.16816.F32 R140, R4, R14, R32 ;  /* 0x0000000e048c723c */ /* 0x000fe20000001820 */
[----:B------:R-:W1:Y:S07]  /*9e40*/  LDSM.16.M88.4 R12, [R224+0xb000] ;  /* 0x00b00000e00c783b */ /* 0x000e6e0000000200 */
[-C--:B-1----:R-:W-:Y:S08]  /*9e50*/  HMMA.16816.F32 R36, R8, R12.reuse, R36 ;  /* 0x0000000c0824723c */ /* 0x082ff00000001824 */
[C---:B------:R-:W-:Y:S11]  /*9e60*/  HMMA.16816.F32 R44, R4.reuse, R12, R28 ;  /* 0x0000000c042c723c */ /* 0x040ff6000000181c */
[----:B------:R-:W-:Y:S05]  /*9e70*/  @!UPT UIADD3 URZ, URZ, URZ, URZ ;  /* 0x0000003f3f3ff290 */ /* 0x000fea000fffe03f */
[----:B------:R-:W-:Y:S02]  /*9e80*/  IMAD.MOV.U32 R23, RZ, RZ, R36 ;  /* 0x000000ffff177224 */ /* 0x000fe400078e0024 */
[----:B------:R-:W-:Y:S02]  /*9e90*/  IMAD.MOV.U32 R22, RZ, RZ, R37 ;  /* 0x000000ffff167224 */ /* 0x000fe400078e0025 */
[----:B------:R-:W-:Y:S02]  /*9ea0*/  IMAD.MOV.U32 R21, RZ, RZ, R38 ;  /* 0x000000ffff157224 */ /* 0x000fe400078e0026 */
[----:B------:R-:W-:Y:S02]  /*9eb0*/  IMAD.MOV.U32 R20, RZ, RZ, R39 ;  /* 0x000000ffff147224 */ /* 0x000fe400078e0027 */
[-C--:B------:R-:W-:Y:S08]  /*9ec0*/  HMMA.16816.F32 R36, R4, R14.reuse, R24 ;  /* 0x0000000e0424723c */ /* 0x080ff00000001818 */
        /* <DEDUP_REMOVED lines=11> */
[----:B------:R-:W1:Y:S04]  /*9f80*/  LDSM.16.M88.4 R12, [R239] ;  /* 0x00000000ef0c783b */ /* 0x000e680000000200 */
[----:B------:R-:W2:Y:S02]  /*9f90*/  LDSM.16.M88.4 R8, [R232+0x4000] ;  /* 0x00400000e808783b */ /* 0x000ea40000000200 */
[----:B------:R-:W-:-:S02]  /*9fa0*/  IMAD.MOV.U32 R48, RZ, RZ, R132 ;  /* 0x000000ffff307224 */ /* 0x000fc400078e0084 */
[----:B------:R-:W-:Y:S02]  /*9fb0*/  IMAD.MOV.U32 R49, RZ, RZ, R3 ;  /* 0x000000ffff317224 */ /* 0x000fe400078e0003 */
[----:B------:R-:W-:Y:S02]  /*9fc0*/  IMAD.MOV.U32 R50, RZ, RZ, R2 ;  /* 0x000000ffff327224 */ /* 0x000fe400078e0002 */
[----:B------:R-:W-:Y:S01]  /*9fd0*/  IMAD.MOV.U32 R51, RZ, RZ, R0 ;  /* 0x000000ffff337224 */ /* 0x000fe200078e0000 */
[C---:B-1----:R-:W-:Y:S08]  /*9fe0*/  HMMA.16816.F32 R40, R4.reuse, R12, R40 ;  /* 0x0000000c0428723c */ /* 0x042ff00000001828 */
[-C--:B------:R-:W-:Y:S08]  /*9ff0*/  HMMA.16816.F32 R220, R4, R14.reuse, R220 ;  /* 0x0000000e04dc723c */ /* 0x080ff000000018dc */
[----:B--2---:R-:W-:Y:S08]  /*a000*/  HMMA.16816.F32 R52, R8, R14, R208 ;  /* 0x0000000e0834723c */ /* 0x004ff000000018d0 */
[----:B------:R-:W-:-:S02]  /*a010*/  IMAD.MOV.U32 R59, RZ, RZ, R40 ;  /* 0x000000ffff3b7224 */ /* 0x000fc400078e0028 */
[----:B------:R-:W-:Y:S02]  /*a020*/  IMAD.MOV.U32 R58, RZ, RZ, R41 ;  /* 0x000000ffff3a7224 */ /* 0x000fe400078e0029 */
[----:B------:R-:W-:Y:S02]  /*a030*/  IMAD.MOV.U32 R57, RZ, RZ, R42 ;  /* 0x000000ffff397224 */ /* 0x000fe400078e002a */
[----:B------:R-:W-:Y:S02]  /*a040*/  IMAD.MOV.U32 R56, RZ, RZ, R43 ;  /* 0x000000ffff387224 */ /* 0x000fe400078e002b */
[C---:B------:R-:W-:Y:S01]  /*a050*/  HMMA.16816.F32 R40, R8.reuse, R12, R216 ;  /* 0x0000000c0828723c */ /* 0x040fe200000018d8 */
[----:B------:R-:W1:Y:S07]  /*a060*/  LDSM.16.M88.4 R12, [R238] ;  /* 0x00000000ee0c783b */ /* 0x000e6e0000000200 */
[-C--:B-1----:R-:W-:Y:S11]  /*a070*/  HMMA.16816.F32 R216, R8, R12.reuse, R48 ;  /* 0x0000000c08d8723c */ /* 0x082ff60000001830 */
[----:B------:R-:W-:Y:S11]  /*a080*/  @!UPT UIADD3 URZ, URZ, URZ, URZ ;  /* 0x0000003f3f3ff290 */ /* 0x000ff6000fffe03f */
[----:B------:R-:W-:Y:S02]  /*a090*/  @!UPT UIADD3 URZ, URZ, URZ, URZ ;  /* 0x0000003f3f3ff290 */ /* 0x000fe4000fffe03f */
[----:B------:R-:W-:Y:S02]  /*a0a0*/  IMAD.MOV.U32 R51, RZ, RZ, R216 ;  /* 0x000000ffff337224 */ /* 0x000fe400078e00d8 */
[----:B------:R-:W-:Y:S02]  /*a0b0*/  IMAD.MOV.U32 R50, RZ, RZ, R217 ;  /* 0x000000ffff327224 */ /* 0x000fe400078e00d9 */
[----:B------:R-:W-:Y:S02]  /*a0c0*/  IMAD.MOV.U32 R49, RZ, RZ, R218 ;  /* 0x000000ffff317224 */ /* 0x000fe400078e00da */
[----:B------:R-:W-:Y:S02]  /*a0d0*/  IMAD.MOV.U32 R48, RZ, RZ, R219 ;  /* 0x000000ffff307224 */ /* 0x000fe400078e00db */
[C---:B------:R-:W-:Y:S08]  /*a0e0*/  HMMA.16816.F32 R216, R4.reuse, R12, R212 ;  /* 0x0000000c04d8723c */ /* 0x040ff000000018d4 */
[-C--:B------:R-:W-:Y:S08]  /*a0f0*/  HMMA.16816.F32 R212, R4, R14.reuse, R140 ;  /* 0x0000000e04d4723c */ /* 0x080ff0000000188c */
[C---:B------:R-:W-:Y:S01]  /*a100*/  HMMA.16816.F32 R140, R8.reuse, R14, R64 ;  /* 0x0000000e088c723c */ /* 0x040fe20000001840 */
[----:B------:R-:W1:Y:S07]  /*a110*/  LDSM.16.M88.4 R12, [R237] ;  /* 0x00000000ed0c783b */ /* 0x000e6e0000000200 */
[-C--:B-1----:R-:W-:Y:S08]  /*a120*/  HMMA.16816.F32 R60, R8, R12.reuse, R60 ;  /* 0x0000000c083c723c */ /* 0x082ff0000000183c */
[C---:B------:R-:W-:Y:S08]  /*a130*/  HMMA.16816.F32 R208, R4.reuse, R12, R44 ;  /* 0x0000000c04d0723c */ /* 0x040ff0000000182c */
[----:B------:R-:W-:Y:S07]  /*a140*/  HMMA.16816.F32 R64, R4, R14, R36 ;  /* 0x0000000e0440723c */ /* 0x000fee0000001824 */
[----:B------:R-:W-:-:S02]  /*a150*/  IMAD.MOV.U32 R36, RZ, RZ, R59 ;  /* 0x000000ffff247224 */ /* 0x000fc400078e003b */
[----:B------:R-:W-:Y:S02]  /*a160*/  IMAD.MOV.U32 R132, RZ, RZ, R60 ;  /* 0x000000ffff847224 */ /* 0x000fe400078e003c */
[----:B------:R-:W-:Y:S02]  /*a170*/  IMAD.MOV.U32 R3, RZ, RZ, R61 ;  /* 0x000000ffff037224 */ /* 0x000fe400078e003d */
[----:B------:R-:W-:Y:S02]  /*a180*/  IMAD.MOV.U32 R2, RZ, RZ, R62 ;  /* 0x000000ffff027224 */ /* 0x000fe400078e003e */
[----:B------:R-:W-:Y:S02]  /*a190*/  IMAD.MOV.U32 R0, RZ, RZ, R63 ;  /* 0x000000ffff007224 */ /* 0x000fe400078e003f */
[----:B------:R-:W-:Y:S01]  /*a1a0*/  HMMA.16816.F32 R60, R8, R14, R24 ;  /* 0x0000000e083c723c */ /* 0x000fe20000001818 */
[----:B------:R-:W1:Y:S01]  /*a1b0*/  LDSM.16.M88.4 R12, [R236] ;  /* 0x00000000ec0c783b */ /* 0x000e620000000200 */
        /* <DEDUP_REMOVED lines=8> */
[----:B------:R-:W-:-:S03]  /*a240*/  IMAD.MOV.U32 R35, RZ, RZ, R48 ;  /* 0x000000ffff237224 */ /* 0x000fc600078e0030 */
[----:B------:R-:W-:Y:S01]  /*a250*/  HMMA.16816.F32 R48, R4, R12, R28 ;  /* 0x0000000c0430723c */ /* 0x000fe2000000181c */
[----:B------:R-:W-:Y:S07]  /*a260*/  LDSM.16.M88.4 R4, [R234+0x6000] ;  /* 0x00600000ea04783b */ /* 0x000fee0000000200 */
[----:B------:R-:W-:Y:S01]  /*a270*/  HMMA.16816.F32 R16, R8, R14, R16 ;  /* 0x0000000e0810723c */ /* 0x000fe20000001810 */
[----:B------:R-:W1:Y:S04]  /*a280*/  LDSM.16.M88.4 R12, [R230+0xa000] ;  /* 0x00a00000e60c783b */ /* 0x000e680000000200 */
[----:B------:R-:W2:Y:S03]  /*a290*/  LDSM.16.M88.4 R8, [R234+0x4000] ;  /* 0x00400000ea08783b */ /* 0x000ea60000000200 */
[-C--:B-1----:R-:W-:Y:S08]  /*a2a0*/  HMMA.16816.F32 R24, R4, R12.reuse, R36 ;  /* 0x0000000c0418723c */ /* 0x082ff00000001824 */
[----:B--2---:R-:W-:Y:S08]  /*a2b0*/  HMMA.16816.F32 R40, R8, R12, R40 ;  /* 0x0000000c0828723c */ /* 0x004ff00000001828 */
        /* <DEDUP_REMOVED lines=22> */
[C---:B------:R-:W-:Y:S01]  /*a420*/  HMMA.16816.F32 R28, R4.reuse, R14, R212 ;  /* 0x0000000e041c723c */ /* 0x040fe200000018d4 */
[----:B------:R-:W1:Y:S01]  /*a430*/  LDSM.16.M88.4 R12, [R230+0xb000] ;  /* 0x00b00000e60c783b */ /* 0x000e620000000200 */
[----:B------:R-:W-:Y:S02]  /*a440*/  IMAD.MOV.U32 R140, RZ, RZ, R132 ;  /* 0x000000ffff8c7224 */ /* 0x000fe400078e0084 */
[----:B------:R-:W-:Y:S02]  /*a450*/  IMAD.MOV.U32 R141, RZ, RZ, R3 ;  /* 0x000000ffff8d7224 */ /* 0x000fe400078e0003 */
[----:B------:R-:W-:Y:S02]  /*a460*/  IMAD.MOV.U32 R142, RZ, RZ, R2 ;  /* 0x000000ffff8e7224 */ /* 0x000fe400078e0002 */
[----:B------:R-:W-:Y:S01]  /*a470*/  IMAD.MOV.U32 R143, RZ, RZ, R0 ;  /* 0x000000ffff8f7224 */ /* 0x000fe200078e0000 */
[-C--:B-1----:R-:W-:Y:S08]  /*a480*/  HMMA.16816.F32 R208, R4, R12.reuse, R208 ;  /* 0x0000000c04d0723c */ /* 0x082ff000000018d0 */
[C---:B------:R-:W-:Y:S08]  /*a490*/  HMMA.16816.F32 R52, R8.reuse, R12, R220 ;  /* 0x0000000c0834723c */ /* 0x040ff000000018dc */
[----:B------:R-:W-:Y:S08]  /*a4a0*/  HMMA.16816.F32 R220, R8, R14, R60 ;  /* 0x0000000e08dc723c */ /* 0x000ff0000000183c */
[----:B------:R-:W-:-:S02]  /*a4b0*/  IMAD.MOV.U32 R132, RZ, RZ, R208 ;  /* 0x000000ffff847224 */ /* 0x000fc400078e00d0 */
[----:B------:R-:W-:Y:S02]  /*a4c0*/  IMAD.MOV.U32 R3, RZ, RZ, R209 ;  /* 0x000000ffff037224 */ /* 0x000fe400078e00d1 */
[----:B------:R-:W-:Y:S02]  /*a4d0*/  IMAD.MOV.U32 R2, RZ, RZ, R210 ;  /* 0x000000ffff027224 */ /* 0x000fe400078e00d2 */
[----:B------:R-:W-:Y:S02]  /*a4e0*/  IMAD.MOV.U32 R0, RZ, RZ, R211 ;  /* 0x000000ffff007224 */ /* 0x000fe400078e00d3 */
[C---:B------:R-:W-:Y:S01]  /*a4f0*/  HMMA.16816.F32 R208, R4.reuse, R14, R64 ;  /* 0x0000000e04d0723c */ /* 0x040fe20000001840 */
[----:B------:R-:W1:Y:S11]  /*a500*/  LDSM.16.M88.4 R12, [R230+0xb800] ;  /* 0x00b80000e60c783b */ /* 0x000e760000000200 */
[----:B------:R-:W-:Y:S11]  /*a510*/  @!UPT UIADD3 URZ, URZ, URZ, URZ ;  /* 0x0000003f3f3ff290 */ /* 0x000ff6000fffe03f */
[----:B------:R-:W-:Y:S01]  /*a520*/  @!UPT UIADD3 URZ, URZ, URZ, URZ ;  /* 0x0000003f3f3ff290 */ /* 0x000fe2000fffe03f */
[----:B------:R-:W-:Y:S02]  /*a530*/  IMAD.MOV.U32 R67, RZ, RZ, R208 ;  /* 0x000000ffff437224 */ /* 0x000fe400078e00d0 */
[----:B------:R-:W-:Y:S02]  /*a540*/  IMAD.MOV.U32 R66, RZ, RZ, R209 ;  /* 0x000000ffff427224 */ /* 0x000fe400078e00d1 */
[----:B------:R-:W-:Y:S02]  /*a550*/  IMAD.MOV.U32 R65, RZ, RZ, R210 ;  /* 0x000000ffff417224 */ /* 0x000fe400078e00d2 */
[----:B------:R-:W-:Y:S01]  /*a560*/  IMAD.MOV.U32 R64, RZ, RZ, R211 ;  /* 0x000000ffff407224 */ /* 0x000fe200078e00d3 */
        /* <DEDUP_REMOVED lines=8> */
[----:B------:R-:W-:Y:S02]  /*a5f0*/  IMAD.MOV.U32 R44, RZ, RZ, R61 ;  /* 0x000000ffff2c7224 */ /* 0x000fe400078e003d */
[----:B------:R-:W-:Y:S02]  /*a600*/  IMAD.MOV.U32 R45, RZ, RZ, R60 ;  /* 0x000000ffff2d7224 */ /* 0x000fe400078e003c */
[----:B------:R-:W-:Y:S01]  /*a610*/  IMAD.MOV.U32 R46, RZ, RZ, R13 ;  /* 0x000000ffff2e7224 */ /* 0x000fe200078e000d */
[----:B------:R-:W-:Y:S01]  /*a620*/  HMMA.16816.F32 R60, R8, R14, R16 ;  /* 0x0000000e083c723c */ /* 0x000fe20000001810 */
[----:B------:R-:W-:Y:S01]  /*a630*/  IMAD.MOV.U32 R47, RZ, RZ, R12 ;  /* 0x000000ffff2f7224 */ /* 0x000fe200078e000c */
[----:B------:R-:W-:Y:S01]  /*a640*/  LDSM.16.M88.4 R8, [R233+0x4000] ;  /* 0x00400000e908783b */ /* 0x000fe20000000200 */
[----:B------:R-:W-:-:S02]  /*a650*/  IMAD.MOV.U32 R51, RZ, RZ, R64 ;  /* 0x000000ffff337224 */ /* 0x000fc400078e0040 */
[----:B------:R-:W-:Y:S01]  /*a660*/  IMAD.MOV.U32 R48, RZ, RZ, R67 ;  /* 0x000000ffff307224 */ /* 0x000fe200078e0043 */
[----:B------:R-:W1:Y:S01]  /*a670*/  LDSM.16.M88.4 R12, [R229+0x2000] ;  /* 0x00200000e50c783b */ /* 0x000e620000000200 */
[----:B------:R-:W-:Y:S02]  /*a680*/  IMAD.MOV.U32 R17, RZ, RZ, R3 ;  /* 0x000000ffff117224 */ /* 0x000fe400078e0003 */
[----:B------:R-:W-:Y:S02]  /*a690*/  IMAD.MOV.U32 R18, RZ, RZ, R2 ;  /* 0x000000ffff127224 */ /* 0x000fe400078e0002 */
[----:B------:R-:W-:Y:S02]  /*a6a0*/  IMAD.MOV.U32 R19, RZ, RZ, R0 ;  /* 0x000000ffff137224 */ /* 0x000fe400078e0000 */
[----:B------:R-:W-:Y:S02]  /*a6b0*/  IMAD.MOV.U32 R16, RZ, RZ, R132 ;  /* 0x000000ffff107224 */ /* 0x000fe400078e0084 */
[----:B------:R-:W-:-:S02]  /*a6c0*/  IMAD.MOV.U32 R49, RZ, RZ, R66 ;  /* 0x000000ffff317224 */ /* 0x000fc400078e0042 */
[----:B------:R-:W-:Y:S01]  /*a6d0*/  IMAD.MOV.U32 R50, RZ, RZ, R65 ;  /* 0x000000ffff327224 */ /* 0x000fe200078e0041 */
[-C--:B-1----:R-:W-:Y:S08]  /*a6e0*/  HMMA.16816.F32 R208, R4, R12.reuse, R216 ;  /* 0x0000000c04d0723c */ /* 0x082ff000000018d8 */
[----:B------:R-:W-:Y:S08]  /*a6f0*/  HMMA.16816.F32 R216, R8, R12, R40 ;  /* 0x0000000c08d8723c */ /* 0x000ff00000001828 */
[----:B------:R-:W-:Y:S08]  /*a700*/  HMMA.16816.F32 R36, R4, R14, R36 ;  /* 0x0000000e0424723c */ /* 0x000ff00000001824 */
[----:B------:R-:W-:-:S02]  /*a710*/  IMAD.MOV.U32 R64, RZ, RZ, R208 ;  /* 0x000000ffff407224 */ /* 0x000fc400078e00d0 */
[----:B------:R-:W-:Y:S02]  /*a720*/  IMAD.MOV.U32 R2, RZ, RZ, R210 ;  /* 0x000000ffff027224 */ /* 0x000fe400078e00d2 */
[----:B------:R-:W-:Y:S02]  /*a730*/  IMAD.MOV.U32 R0, RZ, RZ, R209 ;  /* 0x000000ffff007224 */ /* 0x000fe400078e00d1 */
[----:B------:R-:W-:Y:S02]  /*a740*/  IMAD.MOV.U32 R3, RZ, RZ, R211 ;  /* 0x000000ffff037224 */ /* 0x000fe400078e00d3 */
[----:B------:R-:W-:Y:S01]  /*a750*/  HMMA.16816.F32 R208, R8, R14, R24 ;  /* 0x0000000e08d0723c */ /* 0x000fe20000001818 */
[----:B------:R-:W1:Y:S01]  /*a760*/  LDSM.16.M88.4 R12, [R229+0x2800] ;  /* 0x00280000e50c783b */ /* 0x000e620000000200 */
[----:B------:R-:W-:Y:S02]  /*a770*/  IMAD.MOV.U32 R40, RZ, RZ, R0 ;  /* 0x000000ffff287224 */ /* 0x000fe400078e0000 */
[----:B------:R-:W-:-:S03]  /*a780*/  IMAD.U32 R0, RZ, RZ, UR23 ;  /* 0x00000017ff007e24 */ /* 0x000fc6000f8e00ff */
[----:B------:R-:W-:Y:S02]  /*a790*/  IMAD.MOV.U32 R26, RZ, RZ, R64 ;  /* 0x000000ffff1a7224 */ /* 0x000fe400078e0040 */
[----:B------:R-:W-:Y:S02]  /*a7a0*/  IMAD.MOV.U32 R244, RZ, RZ, R36 ;  /* 0x000000fffff47224 */ /* 0x000fe400078e0024 */
[----:B------:R-:W-:Y:S02]  /*a7b0*/  IMAD.MOV.U32 R41, RZ, RZ, R38 ;  /* 0x000000ffff297224 */ /* 0x000fe400078e0026 */
[----:B------:R-:W-:Y:S02]  /*a7c0*/  IMAD.MOV.U32 R139, RZ, RZ, R37 ;  /* 0x000000ffff8b7224 */ /* 0x000fe400078e0025 */
[----:B------:R-:W-:Y:S02]  /*a7d0*/  IMAD.MOV.U32 R42, RZ, RZ, R39 ;  /* 0x000000ffff2a7224 */ /* 0x000fe400078e0027 */
[----:B------:R-:W-:-:S02]  /*a7e0*/  IMAD.MOV.U32 R27, RZ, RZ, R2 ;  /* 0x000000ffff1b7224 */ /* 0x000fc400078e0002 */
[----:B------:R-:W2:Y:S01]  /*a7f0*/  S2R R2, SR_TID.X ;  /* 0x0000000000027919 */ /* 0x000ea20000002100 */
[----:B-1----:R-:W-:Y:S01]  /*a800*/  HMMA.16816.F32 R36, R8, R12, R140 ;  /* 0x0000000c0824723c */ /* 0x002fe2000000188c */
[----:B--2---:R-:W-:-:S05]  /*a810*/  IMAD.SHL.U32 R2, R2, 0x2, RZ ;  /* 0x0000000202027824 */ /* 0x004fca00078e00ff */
[----:B------:R-:W-:Y:S02]  /*a820*/  LOP3.LUT R2, R2, 0x6, RZ, 0xc0, !PT ;  /* 0x0000000602027812 */ /* 0x000fe400078ec0ff */
[----:B------:R-:W-:Y:S03]  /*a830*/  HMMA.16816.F32 R140, R4, R12, R32 ;  /* 0x0000000c048c723c */ /* 0x000fe60000001820 */
[----:B------:R-:W-:-:S05]  /*a840*/  IMAD R0, R0, 0x40, R2 ;  /* 0x0000004000007824 */ /* 0x000fca00078e0202 */
[-C--:B------:R-:W-:Y:S01]  /*a850*/  HMMA.16816.F32 R64, R4, R14.reuse, R28 ;  /* 0x0000000e0440723c */ /* 0x080fe2000000181c */
[C---:B------:R-:W-:Y:S02]  /*a860*/  ISETP.GE.AND P0, PT, R0.reuse, R250, PT ;  /* 0x000000fa0000720c */ /* 0x040fe40003f06270 */
[C---:B------:R-:W-:Y:S02]  /*a870*/  ISETP.GE.AND P1, PT, R0.reuse, R249, PT ;  /* 0x000000f90000720c */ /* 0x040fe40003f26270 */
[C---:B------:R-:W-:Y:S02]  /*a880*/  IADD3 R2, R0.reuse, 0x1, RZ ;  /* 0x0000000100027810 */ /* 0x040fe40007ffe0ff */
[C---:B------:R-:W-:Y:S01]  /*a890*/  ISETP.LT.OR P0, PT, R0.reuse, R246, P0 ;  /* 0x000000f60000720c */ /* 0x040fe20000701670 */
[----:B------:R-:W-:Y:S01]  /*a8a0*/  IMAD.MOV.U32 R138, RZ, RZ, R36 ;  /* 0x000000ffff8a7224 */ /* 0x000fe200078e0024 */
[----:B------:R-:W-:Y:S01]  /*a8b0*/  ISETP.LT.OR P1, PT, R0, R245, P1 ;  /* 0x000000f50000720c */ /* 0x000fe20000f21670 */
[----:B------:R-:W-:Y:S01]  /*a8c0*/  IMAD.MOV.U32 R133, RZ, RZ, R38 ;  /* 0x000000ffff857224 */ /* 0x000fe200078e0026 */
[C---:B------:R-:W-:Y:S01]  /*a8d0*/  ISETP.GE.AND P4, PT, R2.reuse, R250, PT ;  /* 0x000000fa0200720c */ /* 0x040fe20003f86270 */
[----:B------:R-:W-:Y:S01]  /*a8e0*/  IMAD.MOV.U32 R132, RZ, RZ, R37 ;  /* 0x000000ffff847224 */ /* 0x000fe200078e0025 */
[----:B------:R-:W-:Y:S01]  /*a8f0*/  FSEL R24, R27, -INF , !P1 ;  /* 0xff8000001b187808 */ /* 0x000fe20004800000 */
[----:B------:R-:W-:Y:S01]  /*a900*/  IMAD.MOV.U32 R43, RZ, RZ, R39 ;  /* 0x000000ffff2b7224 */ /* 0x000fe200078e0027 */
[C---:B------:R-:W-:Y:S01]  /*a910*/  ISETP.LT.OR P4, PT, R2.reuse, R246, P4 ;  /* 0x000000f60200720c */ /* 0x040fe20002781670 */
[----:B------:R-:W-:Y:S01]  /*a920*/  HMMA.16816.F32 R36, R8, R14, R20 ;  /* 0x0000000e0824723c */ /* 0x000fe20000001814 */
[----:B------:R-:W1:Y:S01]  /*a930*/  LDSM.16.M88.4 R12, [R229+0x3000] ;  /* 0x00300000e50c783b */ /* 0x000e620000000200 */
[----:B------:R-:W-:-:S02]  /*a940*/  ISETP.GE.AND P6, PT, R2, R252, PT ;  /* 0x000000fc0200720c */ /* 0x000fc40003fc6270 */
[----:B------:R-:W-:Y:S02]  /*a950*/  ISETP.GE.AND P5, PT, R2, R251, PT ;  /* 0x000000fb0200720c */ /* 0x000fe40003fa6270 */
[----:B------:R-:W-:Y:S02]  /*a960*/  ISETP.GE.AND P1, PT, R0, R252, PT ;  /* 0x000000fc0000720c */ /* 0x000fe40003f26270 */
[----:B------:R-:W-:Y:S02]  /*a970*/  FSEL R22, R26, -INF , !P0 ;  /* 0xff8000001a167808 */ /* 0x000fe40004000000 */
[----:B------:R-:W-:Y:S02]  /*a980*/  ISETP.GE.AND P0, PT, R2, R249, PT ;  /* 0x000000f90200720c */ /* 0x000fe40003f06270 */
[----:B------:R-:W-:Y:S02]  /*a990*/  FSEL R26, R40, -INF , !P4 ;  /* 0xff800000281a7808 */ /* 0x000fe40006000000 */
[----:B------:R-:W-:-:S02]  /*a9a0*/  ISETP.LT.OR P0, PT, R2, R245, P0 ;  /* 0x000000f50200720c */ /* 0x000fc40000701670 */
[CC--:B------:R-:W-:Y:S02]  /*a9b0*/  ISETP.LT.OR P6, PT, R2.reuse, R248.reuse, P6 ;  /* 0x000000f80200720c */ /* 0x0c0fe400037c1670 */
[----:B------:R-:W-:Y:S02]  /*a9c0*/  ISETP.LT.OR P5, PT, R2, R247, P5 ;  /* 0x000000f70200720c */ /* 0x000fe40002fa1670 */
[C---:B------:R-:W-:Y:S02]  /*a9d0*/  ISETP.LT.OR P1, PT, R0.reuse, R248, P1 ;  /* 0x000000f80000720c */ /* 0x040fe40000f21670 */
[----:B------:R-:W-:Y:S02]  /*a9e0*/  FSEL R40, R3, -INF , !P0 ;  /* 0xff80000003287808 */ /* 0x000fe40004000000 */
[C---:B------:R-:W-:Y:S02]  /*a9f0*/  IADD3 R3, R0.reuse, 0x8, RZ ;  /* 0x0000000800037810 */ /* 0x040fe40007ffe0ff */
[----:B------:R-:W-:-:S02]  /*aa00*/  IADD3 R2, R0, 0x9, RZ ;  /* 0x0000000900027810 */ /* 0x000fc40007ffe0ff */
[----:B------:R-:W-:Y:S02]  /*aa10*/  FSEL R21, R219, -INF , !P5 ;  /* 0xff800000db157808 */ /* 0x000fe40006800000 */
[C---:B------:R-:W-:Y:S02]  /*aa20*/  ISETP.GE.AND P4, PT, R0.reuse, R251, PT ;  /* 0x000000fb0000720c */ /* 0x040fe40003f86270 */
[C---:B------:R-:W-:Y:S02]  /*aa30*/  ISETP.GE.AND P0, PT, R3.reuse, R250, PT ;  /* 0x000000fa0300720c */ /* 0x040fe40003f06270 */
[C---:B------:R-:W-:Y:S02]  /*aa40*/  ISETP.GE.AND P5, PT, R3.reuse, R249, PT ;  /* 0x000000f90300720c */ /* 0x040fe40003fa6270 */
[----:B------:R-:W-:Y:S02]  /*aa50*/  ISETP.LT.OR P4, PT, R0, R247, P4 ;  /* 0x000000f70000720c */ /* 0x000fe40002781670 */
[----:B------:R-:W-:-:S02]  /*aa60*/  ISETP.LT.OR P0, PT, R3, R246, P0 ;  /* 0x000000f60300720c */ /* 0x000fc40000701670 */
[----:B------:R-:W-:Y:S01]  /*aa70*/  ISETP.LT.OR P5, PT, R3, R245, P5 ;  /* 0x000000f50300720c */ /* 0x000fe20002fa1670 */
[-C--:B-1----:R-:W-:Y:S01]  /*aa80*/  HMMA.16816.F32 R52, R8, R12.reuse, R52 ;  /* 0x0000000c0834723c */ /* 0x082fe20000001834 */
[----:B------:R-:W-:Y:S02]  /*aa90*/  FSEL R25, R244, -INF , !P0 ;  /* 0xff800000f4197808 */ /* 0x000fe40004000000 */
[----:B------:R-:W-:Y:S02]  /*aaa0*/  FSEL R41, R41, -INF , !P5 ;  /* 0xff80000029297808 */ /* 0x000fe40006800000 */
[C---:B------:R-:W-:Y:S02]  /*aab0*/  ISETP.GE.AND P0, PT, R2.reuse, R249, PT ;  /* 0x000000f90200720c */ /* 0x040fe40003f06270 */
[C---:B------:R-:W-:Y:S01]  /*aac0*/  ISETP.GE.AND P5, PT, R2.reuse, R252, PT ;  /* 0x000000fc0200720c */ /* 0x040fe20003fa6270 */
[----:B------:R-:W-:Y:S01]  /*aad0*/  HMMA.16816.F32 R32, R4, R12, R16 ;  /* 0x0000000c0420723c */ /* 0x000fe20000001810 */
[----:B------:R-:W-:-:S02]  /*aae0*/  ISETP.LT.OR P0, PT, R2, R245, P0 ;  /* 0x000000f50200720c */ /* 0x000fc40000701670 */
[----:B------:R-:W-:Y:S02]  /*aaf0*/  ISETP.LT.OR P5, PT, R2, R248, P5 ;  /* 0x000000f80200720c */ /* 0x000fe40002fa1670 */
[----:B------:R-:W-:-:S03]  /*ab00*/  FSEL R42, R42, -INF , !P0 ;  /* 0xff8000002a2a7808 */ /* 0x000fc60004000000 */
[-C--:B------:R-:W-:Y:S08]  /*ab10*/  HMMA.16816.F32 R48, R4, R14.reuse, R48 ;  /* 0x0000000e0430723c */ /* 0x080ff00000001830 */
[----:B------:R-:W-:Y:S01]  /*ab20*/  HMMA.16816.F32 R28, R8, R14, R220 ;  /* 0x0000000e081c723c */ /* 0x000fe200000018dc */
[----:B------:R-:W1:Y:S01]  /*ab30*/  LDSM.16.M88.4 R12, [R229+0x3800] ;  /* 0x00380000e50c783b */ /* 0x000e620000000200 */
[----:B------:R-:W-:-:S06]  /*ab40*/  DEPBAR.LE SB0, 0x0 ;  /* 0x000080000000791a */ /* 0x000fcc0000000000 */
[C---:B-1----:R-:W-:Y:S08]  /*ab50*/  HMMA.16816.F32 R44, R4.reuse, R12, R44 ;  /* 0x0000000c042c723c */ /* 0x042ff0000000182c */
[----:B------:R-:W-:Y:S07]  /*ab60*/  HMMA.16816.F32 R16, R4, R14, R212 ;  /* 0x0000000e0410723c */ /* 0x000fee00000018d4 */
[----:B------:R-:W-:Y:S01]  /*ab70*/  FSEL R7, R216, -INF , !P1 ;  /* 0xff800000d8077808 */ /* 0x000fe20004800000 */
[----:B------:R-:W-:Y:S01]  /*ab80*/  HMMA.16816.F32 R56, R8, R12, R56 ;  /* 0x0000000c0838723c */ /* 0x000fe20000001838 */
[----:B------:R-:W-:Y:S01]  /*ab90*/  BAR.SYNC.DEFER_BLOCKING 0x0 ;  /* 0x0000000000007b1d */ /* 0x000fe20000010000 */
[----:B------:R-:W-:-:S04]  /*aba0*/  ISETP.GE.AND P1, PT, R2, R250, PT ;  /* 0x000000fa0200720c */ /* 0x000fc80003f26270 */
[----:B------:R-:W-:Y:S02]  /*abb0*/  ISETP.LT.OR P1, PT, R2, R246, P1 ;  /* 0x000000f60200720c */ /* 0x000fe40000f21670 */
[----:B------:R-:W-:Y:S01]  /*abc0*/  HMMA.16816.F32 R8, R8, R14, R60 ;  /* 0x0000000e0808723c */ /* 0x000fe2000000183c */
[----:B------:R-:W-:Y:S02]  /*abd0*/  FSEL R13, R217, -INF , !P6 ;  /* 0xff800000d90d7808 */ /* 0x000fe40007000000 */
[----:B------:R-:W-:Y:S02]  /*abe0*/  FSEL R27, R139, -INF , !P1 ;  /* 0xff8000008b1b7808 */ /* 0x000fe40004800000 */
[C---:B------:R-:W-:Y:S02]  /*abf0*/  ISETP.GE.AND P6, PT, R3.reuse, R252, PT ;  /* 0x000000fc0300720c */ /* 0x040fe40003fc6270 */
[----:B------:R-:W-:Y:S02]  /*ac00*/  FSEL R14, R218, -INF , !P4 ;  /* 0xff800000da0e7808 */ /* 0x000fe40006000000 */
[----:B------:R-:W-:-:S02]  /*ac10*/  ISETP.GE.AND P4, PT, R3, R251, PT ;  /* 0x000000fb0300720c */ /* 0x000fc40003f86270 */
[C---:B------:R-:W-:Y:S02]  /*ac20*/  ISETP.GE.AND P1, PT, R2.reuse, R251, PT ;  /* 0x000000fb0200720c */ /* 0x040fe40003f26270 */
[C---:B------:R-:W-:Y:S02]  /*ac30*/  ISETP.LT.OR P6, PT, R3.reuse, R248, P6 ;  /* 0x000000f80300720c */ /* 0x040fe400037c1670 */
[-C--:B------:R-:W-:Y:S02]  /*ac40*/  ISETP.LT.OR P4, PT, R3, R247.reuse, P4 ;  /* 0x000000f70300720c */ /* 0x080fe40002781670 */
[----:B------:R-:W-:Y:S02]  /*ac50*/  ISETP.LT.OR P1, PT, R2, R247, P1 ;  /* 0x000000f70200720c */ /* 0x000fe40000f21670 */
[C---:B------:R-:W-:Y:S02]  /*ac60*/  IADD3 R3, R0.reuse, 0x10, RZ ;  /* 0x0000001000037810 */ /* 0x040fe40007ffe0ff */
[----:B------:R-:W-:-:S02]  /*ac70*/  IADD3 R2, R0, 0x11, RZ ;  /* 0x0000001100027810 */ /* 0x000fc40007ffe0ff */
[----:B------:R-:W-:Y:S02]  /*ac80*/  FSEL R12, R208, -INF , !P6 ;  /* 0xff800000d00c7808 */ /* 0x000fe40007000000 */
[----:B------:R-:W-:Y:S02]  /*ac90*/  FSEL R20, R210, -INF , !P4 ;  /* 0xff800000d2147808 */ /* 0x000fe40006000000 */
[CC--:B------:R-:W-:Y:S02]  /*aca0*/  ISETP.GE.AND P6, PT, R3.reuse, R252.reuse, PT ;  /* 0x000000fc0300720c */ /* 0x0c0fe40003fc6270 */
[----:B------:R-:W-:Y:S02]  /*acb0*/  ISETP.GE.AND P4, PT, R3, R251, PT ;  /* 0x000000fb0300720c */ /* 0x000fe40003f86270 */
[----:B------:R-:W-:Y:S02]  /*acc0*/  ISETP.GE.AND P0, PT, R2, R252, PT ;  /* 0x000000fc0200720c */ /* 0x000fe40003f06270 */
[----:B------:R-:W-:-:S02]  /*acd0*/  FSEL R15, R209, -INF , !P5 ;  /* 0xff800000d10f7808 */ /* 0x000fc40006800000 */
[----:B------:R-:W-:Y:S02]  /*ace0*/  FSEL R23, R211, -INF , !P1 ;  /* 0xff800000d3177808 */ /* 0x000fe40004800000 */
[C---:B------:R-:W-:Y:S02]  /*acf0*/  ISETP.GE.AND P5, PT, R3.reuse, R250, PT ;  /* 0x000000fa0300720c */ /* 0x040fe40003fa6270 */
[C---:B------:R-:W-:Y:S02]  /*ad00*/  ISETP.GE.AND P1, PT, R3.reuse, R249, PT ;  /* 0x000000f90300720c */ /* 0x040fe40003f26270 */
[CC--:B------:R-:W-:Y:S02]  /*ad10*/  ISETP.LT.OR P6, PT, R3.reuse, R248.reuse, P6 ;  /* 0x000000f80300720c */ /* 0x0c0fe400037c1670 */
[----:B------:R-:W-:Y:S02]  /*ad20*/  ISETP.LT.OR P4, PT, R3, R247, P4 ;  /* 0x000000f70300720c */ /* 0x000fe40002781670 */
[----:B------:R-:W-:-:S02]  /*ad30*/  ISETP.LT.OR P0, PT, R2, R248, P0 ;  /* 0x000000f80200720c */ /* 0x000fc40000701670 */
[C---:B------:R-:W-:Y:S02]  /*ad40*/  ISETP.LT.OR P5, PT, R3.reuse, R246, P5 ;  /* 0x000000f60300720c */ /* 0x040fe40002fa1670 */
[----:B------:R-:W-:Y:S02]  /*ad50*/  ISETP.LT.OR P1, PT, R3, R245, P1 ;  /* 0x000000f50300720c */ /* 0x000fe40000f21670 */
[----:B------:R-:W-:Y:S02]  /*ad60*/  FSEL R3, R138, -INF , !P6 ;  /* 0xff8000008a037808 */ /* 0x000fe40007000000 */
[----:B------:R-:W-:Y:S02]  /*ad70*/  FSEL R62, R133, -INF , !P4 ;  /* 0xff800000853e7808 */ /* 0x000fe40006000000 */
[----:B------:R-:W-:Y:S01]  /*ad80*/  FSEL R132, R132, -INF , !P0 ;  /* 0xff80000084847808 */ /* 0x000fe20004000000 */
[----:B------:R1:W-:Y:S01]  /*ad90*/  STL [R1], R3 ;  /* 0x0000000301007387 */ /* 0x0003e20000100800 */
[----:B------:R-:W-:-:S02]  /*ada0*/  ISETP.GE.AND P6, PT, R2, R251, PT ;  /* 0x000000fb0200720c */ /* 0x000fc40003fc6270 */
[C---:B------:R-:W-:Y:S02]  /*adb0*/  ISETP.GE.AND P4, PT, R2.reuse, R250, PT ;  /* 0x000000fa0200720c */ /* 0x040fe40003f86270 */
[C---:B------:R-:W-:Y:S02]  /*adc0*/  ISETP.GE.AND P0, PT, R2.reuse, R249, PT ;  /* 0x000000f90200720c */ /* 0x040fe40003f06270 */
[C---:B------:R-:W-:Y:S02]  /*add0*/  ISETP.LT.OR P6, PT, R2.reuse, R247, P6 ;  /* 0x000000f70200720c */ /* 0x040fe400037c1670 */
[C---:B------:R-:W-:Y:S02]  /*ade0*/  ISETP.LT.OR P4, PT, R2.reuse, R246, P4 ;  /* 0x000000f60200720c */ /* 0x040fe40002781670 */
[----:B------:R-:W-:Y:S02]  /*adf0*/  ISETP.LT.OR P0, PT, R2, R245, P0 ;  /* 0x000000f50200720c */ /* 0x000fe40000701670 */
[----:B------:R-:W-:-:S02]  /*ae00*/  IADD3 R2, R0, 0x19, RZ ;  /* 0x0000001900027810 */ /* 0x000fc40007ffe0ff */
[----:B------:R-:W-:Y:S02]  /*ae10*/  FSEL R133, R140, -INF , !P5 ;  /* 0xff8000008c857808 */ /* 0x000fe40006800000 */
[----:B------:R-:W-:Y:S02]  /*ae20*/  FSEL R60, R142, -INF , !P1 ;  /* 0xff8000008e3c7808 */ /* 0x000fe40004800000 */
[----:B------:R-:W-:Y:S02]  /*ae30*/  FSEL R61, R143, -INF , !P0 ;  /* 0xff8000008f3d7808 */ /* 0x000fe40004000000 */
[----:B------:R-:W-:Y:S02]  /*ae40*/  ISETP.GE.AND P1, PT, R2, R250, PT ;  /* 0x000000fa0200720c */ /* 0x000fe40003f26270 */
[----:B------:R-:W-:Y:S02]  /*ae50*/  FSEL R139, R43, -INF , !P6 ;  /* 0xff8000002b8b7808 */ /* 0x000fe40007000000 */
[----:B-1----:R-:W-:-:S02]  /*ae60*/  IADD3 R3, R0, 0x18, RZ ;  /* 0x0000001800037810 */ /* 0x002fc40007ffe0ff */
[----:B------:R-:W-:Y:S02]  /*ae70*/  ISETP.LT.OR P1, PT, R2, R246, P1 ;  /* 0x000000f60200720c */ /* 0x000fe40000f21670 */
[C---:B------:R-:W-:Y:S02]  /*ae80*/  ISETP.GE.AND P0, PT, R3.reuse, R250, PT ;  /* 0x000000fa0300720c */ /* 0x040fe40003f06270 */
[C---:B------:R-:W-:Y:S02]  /*ae90*/  ISETP.GE.AND P5, PT, R3.reuse, R249, PT ;  /* 0x000000f90300720c */ /* 0x040fe40003fa6270 */
[C---:B------:R-:W-:Y:S02]  /*aea0*/  ISETP.LT.OR P0, PT, R3.reuse, R246, P0 ;  /* 0x000000f60300720c */ /* 0x040fe40000701670 */
[----:B------:R-:W-:Y:S02]  /*aeb0*/  ISETP.LT.OR P5, PT, R3, R245, P5 ;  /* 0x000000f50300720c */ /* 0x000fe40002fa1670 */
[----:B------:R-:W-:-:S02]  /*aec0*/  FSEL R140, R64, -INF , !P0 ;  /* 0xff800000408c7808 */ /* 0x000fc40004000000 */
[----:B------:R-:W-:Y:S02]  /*aed0*/  FSEL R138, R66, -INF , !P5 ;  /* 0xff800000428a7808 */ /* 0x000fe40006800000 */
[----:B------:R-:W-:Y:S02]  /*aee0*/  FSEL R6, R65, -INF , !P1 ;  /* 0xff80000041067808 */ /* 0x000fe40004800000 */
[C---:B------:R-:W-:Y:S02]  /*aef0*/  ISETP.GE.AND P0, PT, R2.reuse, R249, PT ;  /* 0x000000f90200720c */ /* 0x040fe40003f06270 */
[C---:B------:R-:W-:Y:S02]  /*af00*/  ISETP.GE.AND P5, PT, R2.reuse, R252, PT ;  /* 0x000000fc0200720c */ /* 0x040fe40003fa6270 */
[----:B------:R-:W-:Y:S02]  /*af10*/  ISETP.GE.AND P1, PT, R2, R251, PT ;  /* 0x000000fb0200720c */ /* 0x000fe40003f26270 */
[----:B------:R-:W-:-:S02]  /*af20*/  FSEL R43, R141, -INF , !P4 ;  /* 0xff8000008d2b7808 */ /* 0x000fc40006000000 */
[C---:B------:R-:W-:Y:S02]  /*af30*/  ISETP.GE.AND P6, PT, R3.reuse, R252, PT ;  /* 0x000000fc0300720c */ /* 0x040fe40003fc6270 */
[----:B------:R-:W-:Y:S02]  /*af40*/  ISETP.GE.AND P4, PT, R3, R251, PT ;  /* 0x000000fb0300720c */ /* 0x000fe40003f86270 */
[C---:B------:R-:W-:Y:S02]  /*af50*/  ISETP.LT.OR P0, PT, R2.reuse, R245, P0 ;  /* 0x000000f50200720c */ /* 0x040fe40000701670 */
[C---:B------:R-:W-:Y:S02]  /*af60*/  ISETP.LT.OR P5, PT, R2.reuse, R248, P5 ;  /* 0x000000f80200720c */ /* 0x040fe40002fa1670 */
[----:B------:R-:W-:Y:S02]  /*af70*/  ISETP.LT.OR P1, PT, R2, R247, P1 ;  /* 0x000000f70200720c */ /* 0x000fe40000f21670 */
[----:B------:R-:W-:-:S02]  /*af80*/  IADD3 R2, R0, 0x21, RZ ;  /* 0x0000002100027810 */ /* 0x000fc40007ffe0ff */
[C---:B------:R-:W-:Y:S02]  /*af90*/  ISETP.LT.OR P6, PT, R3.reuse, R248, P6 ;  /* 0x000000f80300720c */ /* 0x040fe400037c1670 */
[----:B------:R-:W-:Y:S02]  /*afa0*/  ISETP.LT.OR P4, PT, R3, R247, P4 ;  /* 0x000000f70300720c */ /* 0x000fe40002781670 */
[----:B------:R-:W-:Y:S02]  /*afb0*/  FSEL R63, R67, -INF , !P0 ;  /* 0xff800000433f7808 */ /* 0x000fe40004000000 */
[----:B------:R-:W-:Y:S02]  /*afc0*/  IADD3 R3, R0, 0x20, RZ ;  /* 0x0000002000037810 */ /* 0x000fe40007ffe0ff */
[----:B------:R-:W-:Y:S02]  /*afd0*/  ISETP.GE.AND P0, PT, R2, R252, PT ;  /* 0x000000fc0200720c */ /* 0x000fe40003f06270 */
[----:B------:R-:W-:-:S02]  /*afe0*/  FSEL R217, R36, -INF , !P6 ;  /* 0xff80000024d97808 */ /* 0x000fc40007000000 */
[----:B------:R-:W-:Y:S02]  /*aff0*/  FSEL R220, R38, -INF , !P4 ;  /* 0xff80000026dc7808 */ /* 0x000fe40006000000 */
[C---:B------:R-:W-:Y:S02]  /*b000*/  ISETP.GE.AND P6, PT, R3.reuse, R252, PT ;  /* 0x000000fc0300720c */ /* 0x040fe40003fc6270 */
[C---:B------:R-:W-:Y:S02]  /*b010*/  ISETP.GE.AND P4, PT, R3.reuse, R251, PT ;  /* 0x000000fb0300720c */ /* 0x040fe40003f86270 */
[-C--:B------:R-:W-:Y:S02]  /*b020*/  ISETP.LT.OR P0, PT, R2, R248.reuse, P0 ;  /* 0x000000f80200720c */ /* 0x080fe40000701670 */
[C---:B------:R-:W-:Y:S02]  /*b030*/  ISETP.LT.OR P6, PT, R3.reuse, R248, P6 ;  /* 0x000000f80300720c */ /* 0x040fe400037c1670 */
[----:B------:R-:W-:-:S02]  /*b040*/  ISETP.LT.OR P4, PT, R3, R247, P4 ;  /* 0x000000f70300720c */ /* 0x000fc40002781670 */
[----:B------:R-:W-:Y:S02]  /*b050*/  FSEL R36, R37, -INF , !P5 ;  /* 0xff80000025247808 */ /* 0x000fe40006800000 */
[----:B------:R-:W-:Y:S02]  /*b060*/  FSEL R218, R39, -INF , !P1 ;  /* 0xff80000027da7808 */ /* 0x000fe40004800000 */
[----:B------:R-:W-:Y:S02]  /*b070*/  FSEL R221, R53, -INF , !P0 ;  /* 0xff80000035dd7808 */ /* 0x000fe40004000000 */
[C---:B------:R-:W-:Y:S02]  /*b080*/  ISETP.GE.AND P5, PT, R3.reuse, R250, PT ;  /* 0x000000fa0300720c */ /* 0x040fe40003fa6270 */
[-C--:B------:R-:W-:Y:S02]  /*b090*/  ISETP.GE.AND P1, PT, R3, R249.reuse, PT ;  /* 0x000000f90300720c */ /* 0x080fe40003f26270 */
        /* <DEDUP_REMOVED lines=9> */
[C---:B------:R-:W-:Y:S02]  /*b130*/  ISETP.LT.OR P6, PT, R2.reuse, R247, P6 ;  /* 0x000000f70200720c */ /* 0x040fe400037c1670 */
[----:B------:R-:W-:Y:S02]  /*b140*/  ISETP.LT.OR P4, PT, R2, R246, P4 ;  /* 0x000000f60200720c */ /* 0x000fe40002781670 */
[----:B------:R-:W-:Y:S02]  /*b150*/  FSEL R66, R35, -INF , !P0 ;  /* 0xff80000023427808 */ /* 0x000fe40004000000 */
[----:B------:R-:W-:-:S02]  /*b160*/  IADD3 R2, R0, 0x29, RZ ;  /* 0x0000002900027810 */ /* 0x000fc40007ffe0ff */
[CC--:B------:R-:W-:Y:S02]  /*b170*/  ISETP.GE.AND P0, PT, R3.reuse, R250.reuse, PT ;  /* 0x000000fa0300720c */ /* 0x0c0fe40003f06270 */
[----:B------:R-:W-:Y:S02]  /*b180*/  FSEL R65, R32, -INF , !P5 ;  /* 0xff80000020417808 */ /* 0x000fe40006800000 */
[----:B------:R-:W-:Y:S02]  /*b190*/  FSEL R64, R34, -INF , !P1 ;  /* 0xff80000022407808 */ /* 0x000fe40004800000 */
[C---:B------:R-:W-:Y:S02]  /*b1a0*/  ISETP.GE.AND P5, PT, R3.reuse, R249, PT ;  /* 0x000000f90300720c */ /* 0x040fe40003fa6270 */
[----:B------:R-:W-:Y:S02]  /*b1b0*/  ISETP.GE.AND P1, PT, R2, R250, PT ;  /* 0x000000fa0200720c */ /* 0x000fe40003f26270 */
[----:B------:R-:W-:-:S02]  /*b1c0*/  ISETP.LT.OR P0, PT, R3, R246, P0 ;  /* 0x000000f60300720c */ /* 0x000fc40000701670 */
[----:B------:R-:W-:Y:S02]  /*b1d0*/  ISETP.LT.OR P5, PT, R3, R245, P5 ;  /* 0x000000f50300720c */ /* 0x000fe40002fa1670 */
[----:B------:R-:W-:Y:S02]  /*b1e0*/  ISETP.LT.OR P1, PT, R2, R246, P1 ;  /* 0x000000f60200720c */ /* 0x000fe40000f21670 */
[----:B------:R-:W-:Y:S02]  /*b1f0*/  FSEL R52, R48, -INF , !P0 ;  /* 0xff80000030347808 */ /* 0x000fe40004000000 */
[----:B------:R-:W-:Y:S02]  /*b200*/  ISETP.GE.AND P0, PT, R2, R249, PT ;  /* 0x000000f90200720c */ /* 0x000fe40003f06270 */
[----:B------:R-:W-:Y:S02]  /*b210*/  FSEL R50, R50, -INF , !P5 ;  /* 0xff80000032327808 */ /* 0x000fe40006800000 */
[----:B------:R-:W-:-:S02]  /*b220*/  FSEL R143, R49, -INF , !P1 ;  /* 0xff800000318f7808 */ /* 0x000fc40004800000 */
[C---:B------:R-:W-:Y:S02]  /*b230*/  ISETP.GE.AND P5, PT, R2.reuse, R252, PT ;  /* 0x000000fc0200720c */ /* 0x040fe40003fa6270 */
[C---:B------:R-:W-:Y:S02]  /*b240*/  ISETP.GE.AND P1, PT, R2.reuse, R251, PT ;  /* 0x000000fb0200720c */ /* 0x040fe40003f26270 */
[C---:B------:R-:W-:Y:S02]  /*b250*/  ISETP.LT.OR P0, PT, R2.reuse, R245, P0 ;  /* 0x000000f50200720c */ /* 0x040fe40000701670 */
[C---:B------:R-:W-:Y:S02]  /*b260*/  ISETP.LT.OR P5, PT, R2.reuse, R248, P5 ;  /* 0x000000f80200720c */ /* 0x040fe40002fa1670 */
[----:B------:R-:W-:Y:S02]  /*b270*/  ISETP.LT.OR P1, PT, R2, R247, P1 ;  /* 0x000000f70200720c */ /* 0x000fe40000f21670 */
[----:B------:R-:W-:-:S02]  /*b280*/  FSEL R244, R55, -INF , !P6 ;  /* 0xff80000037f47808 */ /* 0x000fc40007000000 */
[----:B------:R-:W-:Y:S02]  /*b290*/  FSEL R67, R33, -INF , !P4 ;  /* 0xff80000021437808 */ /* 0x000fe40006000000 */
[----:B------:R-:W-:Y:S02]  /*b2a0*/  FSEL R2, R51, -INF , !P0 ;  /* 0xff80000033027808 */ /* 0x000fe40004000000 */
[C---:B------:R-:W-:Y:S02]  /*b2b0*/  ISETP.GE.AND P6, PT, R3.reuse, R252, PT ;  /* 0x000000fc0300720c */ /* 0x040fe40003fc6270 */
[C---:B------:R-:W-:Y:S01]  /*b2c0*/  ISETP.GE.AND P4, PT, R3.reuse, R251, PT ;  /* 0x000000fb0300720c */ /* 0x040fe20003f86270 */
[----:B------:R1:W-:Y:S01]  /*b2d0*/  STL [R1+0x4], R2 ;  /* 0x0000040201007387 */ /* 0x0003e20000100800 */
[C---:B------:R-:W-:Y:S02]  /*b2e0*/  ISETP.LT.OR P6, PT, R3.reuse, R248, P6 ;  /* 0x000000f80300720c */ /* 0x040fe400037c1670 */
[----:B------:R-:W-:-:S02]  /*b2f0*/  ISETP.LT.OR P4, PT, R3, R247, P4 ;  /* 0x000000f70300720c */ /* 0x000fc40002781670 */
[----:B------:R-:W-:Y:S02]  /*b300*/  IADD3 R3, R0, 0x30, RZ ;  /* 0x0000003000037810 */ /* 0x000fe40007ffe0ff */
[----:B------:R-:W-:Y:S02]  /*b310*/  FSEL R34, R28, -INF , !P6 ;  /* 0xff8000001c227808 */ /* 0x000fe40007000000 */
[----:B------:R-:W-:Y:S02]  /*b320*/  FSEL R33, R29, -INF , !P5 ;  /* 0xff8000001d217808 */ /* 0x000fe40006800000 */
[----:B------:R-:W-:Y:S02]  /*b330*/  FSEL R210, R31, -INF , !P1 ;  /* 0xff8000001fd27808 */ /* 0x000fe40004800000 */
[C---:B------:R-:W-:Y:S02]  /*b340*/  ISETP.GE.AND P5, PT, R3.reuse, R252, PT ;  /* 0x000000fc0300720c */ /* 0x040fe40003fa6270 */
[----:B------:R-:W-:-:S02]  /*b350*/  ISETP.GE.AND P1, PT, R3, R251, PT ;  /* 0x000000fb0300720c */ /* 0x000fc40003f26270 */
[C---:B------:R-:W-:Y:S02]  /*b360*/  ISETP.LT.OR P5, PT, R3.reuse, R248, P5 ;  /* 0x000000f80300720c */ /* 0x040fe40002fa1670 */
[----:B------:R-:W-:Y:S02]  /*b370*/  ISETP.LT.OR P1, PT, R3, R247, P1 ;  /* 0x000000f70300720c */ /* 0x000fe40000f21670 */
[----:B------:R-:W-:Y:S02]  /*b380*/  FSEL R211, R30, -INF , !P4 ;  /* 0xff8000001ed37808 */ /* 0x000fe40006000000 */
[----:B------:R-:W-:Y:S02]  /*b390*/  FSEL R31, R56, -INF , !P5 ;  /* 0xff800000381f7808 */ /* 0x000fe40006800000 */
[----:B-1----:R-:W-:Y:S02]  /*b3a0*/  IADD3 R2, R0, 0x31, RZ ;  /* 0x0000003100027810 */ /* 0x002fe40007ffe0ff */
[----:B------:R-:W-:-:S02]  /*b3b0*/  FSEL R214, R58, -INF , !P1 ;  /* 0xff8000003ad67808 */ /* 0x000fc40004800000 */
[C---:B------:R-:W-:Y:S02]  /*b3c0*/  ISETP.GE.AND P6, PT, R2.reuse, R252, PT ;  /* 0x000000fc0200720c */ /* 0x040fe40003fc6270 */
[----:B------:R-:W-:Y:S02]  /*b3d0*/  ISETP.GE.AND P0, PT, R3, R250, PT ;  /* 0x000000fa0300720c */ /* 0x000fe40003f06270 */
[C---:B------:R-:W-:Y:S02]  /*b3e0*/  ISETP.LT.OR P6, PT, R2.reuse, R248, P6 ;  /* 0x000000f80200720c */ /* 0x040fe400037c1670 */
[C---:B------:R-:W-:Y:S02]  /*b3f0*/  ISETP.GE.AND P5, PT, R2.reuse, R251, PT ;  /* 0x000000fb0200720c */ /* 0x040fe40003fa6270 */
[----:B------:R-:W-:Y:S02]  /*b400*/  FSEL R30, R57, -INF , !P6 ;  /* 0xff800000391e7808 */ /* 0x000fe40007000000 */
[----:B------:R-:W-:-:S02]  /*b410*/  ISETP.GE.AND P1, PT, R2, R250, PT ;  /* 0x000000fa0200720c */ /* 0x000fc40003f26270 */
[C---:B------:R-:W-:Y:S02]  /*b420*/  ISETP.GE.AND P6, PT, R2.reuse, R249, PT ;  /* 0x000000f90200720c */ /* 0x040fe40003fc6270 */
[-C--:B------:R-:W-:Y:S02]  /*b430*/  ISETP.LT.OR P0, PT, R3, R246.reuse, P0 ;  /* 0x000000f60300720c */ /* 0x080fe40000701670 */
[C---:B------:R-:W-:Y:S02]  /*b440*/  ISETP.LT.OR P5, PT, R2.reuse, R247, P5 ;  /* 0x000000f70200720c */ /* 0x040fe40002fa1670 */
[C---:B------:R-:W-:Y:S02]  /*b450*/  ISETP.LT.OR P1, PT, R2.reuse, R246, P1 ;  /* 0x000000f60200720c */ /* 0x040fe40000f21670 */
[----:B------:R-:W-:Y:S02]  /*b460*/  ISETP.LT.OR P6, PT, R2, R245, P6 ;  /* 0x000000f50200720c */ /* 0x000fe400037c1670 */
[----:B------:R-:W-:-:S02]  /*b470*/  IADD3 R2, R0, 0x38, RZ ;  /* 0x0000003800027810 */ /* 0x000fc40007ffe0ff */
[----:B------:R-:W-:Y:S02]  /*b480*/  FSEL R215, R44, -INF , !P0 ;  /* 0xff8000002cd77808 */ /* 0x000fe40004000000 */
[----:B------:R-:W-:Y:S02]  /*b490*/  ISETP.GE.AND P0, PT, R2, R252, PT ;  /* 0x000000fc0200720c */ /* 0x000fe40003f06270 */
[----:B------:R-:W-:Y:S02]  /*b4a0*/  IADD3 R0, R0, 0x39, RZ ;  /* 0x0000003900007810 */ /* 0x000fe40007ffe0ff */
[----:B------:R-:W-:Y:S02]  /*b4b0*/  ISETP.LT.OR P0, PT, R2, R248, P0 ;  /* 0x000000f80200720c */ /* 0x000fe40000701670 */
[----:B------:R-:W-:Y:S02]  /*b4c0*/  ISETP.GE.AND P4, PT, R3, R249, PT ;  /* 0x000000f90300720c */ /* 0x000fe40003f86270 */
[----:B------:R-:W-:-:S02]  /*b4d0*/  FSEL R29, R8, -INF , !P0 ;  /* 0xff800000081d7808 */ /* 0x000fc40004000000 */
[C---:B------:R-:W-:Y:S02]  /*b4e0*/  ISETP.GE.AND P0, PT, R0.reuse, R250, PT ;  /* 0x000000fa0000720c */ /* 0x040fe40003f06270 */
[----:B------:R-:W-:Y:S02]  /*b4f0*/  ISETP.LT.OR P4, PT, R3, R245, P4 ;  /* 0x000000f50300720c */ /* 0x000fe40002781670 */
[----:B------:R-:W-:Y:S02]  /*b500*/  ISETP.LT.OR P0, PT, R0, R246, P0 ;  /* 0x000000f60000720c */ /* 0x000fe40000701670 */
[----:B------:R-:W-:Y:S02]  /*b510*/  FSEL R223, R46, -INF , !P4 ;  /* 0xff8000002edf7808 */ /* 0x000fe40006000000 */
[----:B------:R-:W-:Y:S02]  /*b520*/  FSEL R213, R45, -INF , !P1 ;  /* 0xff8000002dd57808 */ /* 0x000fe40004800000 */
[----:B------:R-:W-:-:S02]  /*b530*/  ISETP.GE.AND P4, PT, R2, R250, PT ;  /* 0x000000fa0200720c */ /* 0x000fc40003f86270 */
[C---:B------:R-:W-:Y:S02]  /*b540*/  ISETP.GE.AND P1, PT, R2.reuse, R249, PT ;  /* 0x000000f90200720c */ /* 0x040fe40003f26270 */
[----:B------:R-:W-:Y:S02]  /*b550*/  FSEL R38, R17, -INF , !P0 ;  /* 0xff80000011267808 */ /* 0x000fe40004000000 */
[----:B------:R-:W-:Y:S02]  /*b560*/  PLOP3.LUT P0, PT, PT, PT, UP0, 0x80, 0x0 ;  /* 0x000000000000781c */ /* 0x000fe40003f0f008 */
[C---:B------:R-:W-:Y:S02]  /*b570*/  ISETP.LT.OR P4, PT, R2.reuse, R246, P4 ;  /* 0x000000f60200720c */ /* 0x040fe40002781670 */
[----:B------:R-:W-:Y:S02]  /*b580*/  ISETP.LT.OR P1, PT, R2, R245, P1 ;  /* 0x000000f50200720c */ /* 0x000fe40000f21670 */
[----:B------:R-:W-:-:S02]  /*b590*/  FSEL R209, R59, -INF , !P5 ;  /* 0xff8000003bd17808 */ /* 0x000fc40006800000 */
[----:B------:R-:W-:Y:S02]  /*b5a0*/  FSEL R219, R47, -INF , !P6 ;  /* 0xff8000002fdb7808 */ /* 0x000fe40007000000 */
[----:B------:R-:W-:Y:S02]  /*b5b0*/  FSEL R208, R16, -INF , !P4 ;  /* 0xff80000010d07808 */ /* 0x000fe40006000000 */
[----:B------:R-:W-:Y:S02]  /*b5c0*/  FSEL R216, R18, -INF , !P1 ;  /* 0xff80000012d87808 */ /* 0x000fe40004800000 */
[-C--:B------:R-:W-:Y:S02]  /*b5d0*/  ISETP.GE.AND P5, PT, R2, R251.reuse, PT ;  /* 0x000000fb0200720c */ /* 0x080fe40003fa6270 */
[C---:B------:R-:W-:Y:S02]  /*b5e0*/  ISETP.GE.AND P6, PT, R0.reuse, R252, PT ;  /* 0x000000fc0000720c */ /* 0x040fe40003fc6270 */
[----:B------:R-:W-:-:S02]  /*b5f0*/  ISETP.GE.AND P4, PT, R0, R251, PT ;  /* 0x000000fb0000720c */ /* 0x000fc40003f86270 */
[----:B------:R-:W-:Y:S02]  /*b600*/  ISETP.GE.AND P1, PT, R0, R249, PT ;  /* 0x000000f90000720c */ /* 0x000fe40003f26270 */
[-C--:B------:R-:W-:Y:S02]  /*b610*/  ISETP.LT.OR P5, PT, R2, R247.reuse, P5 ;  /* 0x000000f70200720c */ /* 0x080fe40002fa1670 */
[C---:B------:R-:W-:Y:S02]  /*b620*/  ISETP.LT.OR P6, PT, R0.reuse, R248, P6 ;  /* 0x000000f80000720c */ /* 0x040fe400037c1670 */
[C---:B------:R-:W-:Y:S02]  /*b630*/  ISETP.LT.OR P4, PT, R0.reuse, R247, P4 ;  /* 0x000000f70000720c */ /* 0x040fe40002781670 */
[----:B------:R-:W-:Y:S02]  /*b640*/  ISETP.LT.OR P1, PT, R0, R245, P1 ;  /* 0x000000f50000720c */ /* 0x000fe40000f21670 */
[----:B------:R-:W-:-:S02]  /*b650*/  FSEL R37, R10, -INF , !P5 ;  /* 0xff8000000a257808 */ /* 0x000fc40006800000 */
[----:B------:R-:W-:Y:S02]  /*b660*/  FSEL R212, R19, -INF , !P1 ;  /* 0xff80000013d47808 */ /* 0x000fe40004800000 */
[----:B------:R-:W-:Y:S02]  /*b670*/  FSEL R28, R9, -INF , !P6 ;  /* 0xff800000091c7808 */ /* 0x000fe40007000000 */
[----:B------:R-:W-:Y:S01]  /*b680*/  FSEL R32, R11, -INF , !P4 ;  /* 0xff8000000b207808 */ /* 0x000fe20006000000 */
[----:B------:R-:W-:Y:S05]  /*b690*/  @!P0 BRA `(.L_x_559) ;  /* 0x0000050000008947 */ /* 0x000fea0003800000 */
[----:B------:R-:W2:Y:S04]  /*b6a0*/  LDL.64 R48, [R1+0x60] ;  /* 0x0000600001307983 */ /* 0x000ea80000100a00 */
[----:B------:R-:W3:Y:S01]  /*b6b0*/  LDL.64 R4, [R1+0x58] ;  /* 0x0000580001047983 */ /* 0x000ee20000100a00 */
[----:B------:R-:W-:Y:S01]  /*b6c0*/  UIADD3 UR16, UR8, -0x3, URZ ;  /* 0xfffffffd08107890 */ /* 0x000fe2000fffe03f */
[----:B------:R-:W-:Y:S01]  /*b6d0*/  BSSY B0, `(.L_x_560) ;  /* 0x000004b000007945 */ /* 0x000fe20003800000 */
[----:B------:R-:W-:Y:S01]  /*b6e0*/  ULDC.64 UR4, c[0x0][0x198] ;  /* 0x0000660000047ab9 */ /* 0x000fe20000000a00 */
[----:B------:R1:W-:Y:S01]  /*b6f0*/  @P3 STS.128 [R243+0x8000], RZ ;  /* 0x008000fff3003388 */ /* 0x0003e20000000c00 */
[----:B------:R-:W-:-:S02]  /*b700*/  USHF.R.S32.HI UR15, URZ, 0x1f, UR16 ;  /* 0x0000001f3f0f7899 */ /* 0x000fc40008011410 */
[----:B------:R-:W-:Y:S02]  /*b710*/  UIMAD.WIDE.U32 UR24, UR16, UR4, URZ ;  /* 0x00000004101872a5 */ /* 0x000fe4000f8e003f */
[----:B------:R-:W-:-:S04]  /*b720*/  UIMAD UR15, UR15, UR4, URZ ;  /* 0x000000040f0f72a4 */ /* 0x000fc8000f8e023f */
[----:B------:R-:W-:Y:S01]  /*b730*/  UIMAD UR5, UR16, UR5, UR15 ;  /* 0x00000005100572a4 */ /* 0x000fe2000f8e020f */
[----:B------:R-:W-:Y:S02]  /*b740*/  IMAD.U32 R0, RZ, RZ, UR24 ;  /* 0x00000018ff007e24 */ /* 0x000fe4000f8e00ff */
[----:B------:R-:W-:Y:S01]  /*b750*/  IMAD.U32 R3, RZ, RZ, UR24 ;  /* 0x00000018ff037e24 */ /* 0x000fe2000f8e00ff */
[----:B------:R-:W-:-:S06]  /*b760*/  UIADD3 UR5, UR25, UR5, URZ ;  /* 0x0000000519057290 */ /* 0x000fcc000fffe03f */
[----:B------:R-:W-:Y:S01]  /*b770*/  IMAD.U32 R2, RZ, RZ, UR5 ;  /* 0x00000005ff027e24 */ /* 0x000fe2000f8e00ff */
[----:B--2---:R-:W-:-:S04]  /*b780*/  LEA R0, P1, R0, R48, 0x6 ;  /* 0x0000003000007211 */ /* 0x004fc800078230ff */
[----:B---3--:R-:W-:Y:S02]  /*b790*/  LEA.HI.X R2, R3, R5, R2, 0x6, P1 ;  /* 0x0000000503027211 */ /* 0x008fe400008f3402 */
[----:B------:R-:W-:-:S04]  /*b7a0*/  @!P3 LEA R4, P1, R0, c[0x0][0x168], 0x1 ;  /* 0x00005a000004ba11 */ /* 0x000fc800078208ff */
[----:B------:R-:W-:-:S05]  /*b7b0*/  @!P3 LEA.HI.X R5, R0, c[0x0][0x16c], R2, 0x1, P1 ;  /* 0x00005b000005ba11 */ /* 0x000fca00008f0c02 */
[----:B------:R-:W-:Y:S01]  /*b7c0*/  @!PT LDS RZ, [RZ] ;  /* 0x00000000fffff984 */ /* 0x000fe20000000800 */
[----:B------:R-:W-:Y:S01]  /*b7d0*/  @!PT LDS RZ, [RZ] ;  /* 0x00000000fffff984 */ /* 0x000fe20000000800 */
[----:B------:R-:W-:Y:S01]  /*b7e0*/  @!PT LDS RZ, [RZ] ;  /* 0x00000000fffff984 */ /* 0x000fe20000000800 */
[----:B------:R2:W-:Y:S04]  /*b7f0*/  @!P3 LDGSTS.E.BYPASS.LTC128B.128 [R243+0x8000], [R4.64] ;  /* 0x0800000004f3bfae */ /* 0x0005e8000b901d52 */
[----:B------:R1:W-:Y:S01]  /*b800*/  @P2 STS.128 [R243+0xa000], RZ ;  /* 0x00a000fff3002388 */ /* 0x0003e20000000c00 */
[----:B--2---:R-:W-:-:S04]  /*b810*/  @!P2 LEA R4, P1, R0, c[0x0][0x168], 0x1 ;  /* 0x00005a000004aa11 */ /* 0x004fc800078208ff */
[C---:B------:R-:W-:Y:S02]  /*b820*/  @!P2 LEA.HI.X R5, R0.reuse, c[0x0][0x16c], R2, 0x1, P1 ;  /* 0x00005b000005aa11 */ /* 0x040fe400008f0c02 */
[----:B------:R-:W-:-:S03]  /*b830*/  IADD3 R0, P1, R0, UR7, RZ ;  /* 0x0000000700007c10 */ /* 0x000fc6000ff3e0ff */
[----:B------:R-:W-:Y:S01]  /*b840*/  @!PT LDS RZ, [RZ] ;  /* 0x00000000fffff984 */ /* 0x000fe20000000800 */
[----:B------:R-:W-:Y:S01]  /*b850*/  @!PT LDS RZ, [RZ] ;  /* 0x00000000fffff984 */ /* 0x000fe20000000800 */
[----:B------:R-:W-:Y:S01]  /*b860*/  @!PT LDS RZ, [RZ] ;  /* 0x00000000fffff984 */ /* 0x000fe20000000800 */
[----:B------:R2:W-:Y:S01]  /*b870*/  @!P2 LDGSTS.E.BYPASS.LTC128B.128 [R243+0xa000], [R4.64+0x80] ;  /* 0x0a00008004f3afae */ /* 0x0005e2000b901d52 */
[----:B------:R-:W-:-:S03]  /*b880*/  IADD3.X R2, R2, UR12, RZ, P1, !PT ;  /* 0x0000000c02027c10 */ /* 0x000fc60008ffe4ff */
[----:B------:R1:W-:Y:S01]  /*b890*/  @P3 STS.128 [R243+0x8800], RZ ;  /* 0x008800fff3003388 */ /* 0x0003e20000000c00 */
[----:B--2---:R-:W-:-:S04]  /*b8a0*/  @!P3 LEA R4, P1, R0, c[0x0][0x168], 0x1 ;  /* 0x00005a000004ba11 */ /* 0x004fc800078208ff */
        /* <DEDUP_REMOVED lines=28> */
[----:B------:R2:W-:Y:S04]  /*ba70*/  @!P2 LDGSTS.E.BYPASS.LTC128B.128 [R243+0xb000], [R4.64+0x80] ;  /* 0x0b00008004f3afae */ /* 0x0005e8000b901d52 */
[----:B------:R1:W-:Y:S01]  /*ba80*/  @P3 STS.128 [R243+0x9800], RZ ;  /* 0x009800fff3003388 */ /* 0x0003e20000000c00 */
[----:B--2---:R-:W-:Y:S02]  /*ba90*/  IADD3.X R4, R2, UR12, RZ, P1, !PT ;  /* 0x0000000c02047c10 */ /* 0x004fe40008ffe4ff */
        /* <DEDUP_REMOVED lines=14> */
.L_x_561:
[----:B------:R-:W-:Y:S05]  /*bb80*/  BSYNC B0 ;  /* 0x0000000000007941 */ /* 0x000fea0003800000 */
.L_x_560:
[----:B------:R-:W0:Y:S02]  /*bb90*/  LDGDEPBAR ;  /* 0x00000000000079af */ /* 0x000e240000000000 */
.L_x_559:
[----:B------:R2:W-:Y:S04]  /*bba0*/  STL [R1+0x7c], R232 ;  /* 0x00007ce801007387 */ /* 0x0005e80000100800 */
[----:B--2---:R-:W2:Y:S01]  /*bbb0*/  LDL.LU R232, [R1] ;  /* 0x0000000001e87983 */ /* 0x004ea20000300800 */
[----:B------:R-:W-:Y:S01]  /*bbc0*/  MOV R47, R133 ;  /* 0x00000085002f7202 */ /* 0x000fe20000000f00 */
[----:B------:R-:W-:Y:S01]  /*bbd0*/  IMAD.MOV.U32 R49, RZ, RZ, R6 ;  /* 0x000000ffff317224 */ /* 0x000fe200078e0006 */
[----:B------:R-:W-:Y:S01]  /*bbe0*/  MOV R48, R43 ;  /* 0x0000002b00307202 */ /* 0x000fe20000000f00 */
[----:B------:R-:W-:Y:S01]  /*bbf0*/  STL [R1+0x78], R231 ;  /* 0x000078e701007387 */ /* 0x000fe20000100800 */
[----:B------:R-:W-:-:S03]  /*bc00*/  MOV R35, R138 ;  /* 0x0000008a00237202 */ /* 0x000fc60000000f00 */
[----:B------:R-:W-:Y:S04]  /*bc10*/  STL [R1+0x74], R230 ;  /* 0x000074e601007387 */ /* 0x000fe80000100800 */
[----:B------:R3:W-:Y:S04]  /*bc20*/  STL [R1+0x70], R229 ;  /* 0x000070e501007387 */ /* 0x0007e80000100800 */
[----:B------:R-:W-:Y:S04]  /*bc30*/  STL [R1+0x6c], R224 ;  /* 0x00006ce001007387 */ /* 0x000fe80000100800 */
[----:B------:R-:W4:Y:S04]  /*bc40*/  LDL.LU R18, [R1+0x20] ;  /* 0x0000200001127983 */ /* 0x000f280000300800 */
[----:B---3--:R-:W3:Y:S01]  /*bc50*/  LDL.LU R229, [R1+0x4] ;  /* 0x0000040001e57983 */ /* 0x008ee20000300800 */
[----:B------:R-:W-:-:S04]  /*bc60*/  FMNMX.FTZ R0, R137, R7, !PT ;  /* 0x0000000789007209 */ /* 0x000fc80007810000 */
[----:B------:R-:W-:-:S04]  /*bc70*/  FMNMX.FTZ R0, R13, R0, !PT ;  /* 0x000000000d007209 */ /* 0x000fc80007810000 */
[----:B------:R-:W-:-:S04]  /*bc80*/  FMNMX.FTZ R0, R12, R0, !PT ;  /* 0x000000000c007209 */ /* 0x000fc80007810000 */
[----:B------:R-:W-:-:S04]  /*bc90*/  FMNMX.FTZ R0, R15, R0, !PT ;  /* 0x000000000f007209 */ /* 0x000fc80007810000 */
        /* <DEDUP_REMOVED lines=13> */
[----:B------:R-:W-:-:S04]  /*bd70*/  FMNMX.FTZ R0, R20, R0, !PT ;  /* 0x0000000014007209 */ /* 0x000fc80007810000 */
[----:B------:R-:W-:Y:S02]  /*bd80*/  FMNMX.FTZ R2, R23, R0, !PT ;  /* 0x0000000017027209 */ /* 0x000fe40007810000 */
[----:B------:R-:W-:Y:S02]  /*bd90*/  FMNMX.FTZ R0, R28, R3, !PT ;  /* 0x000000031c007209 */ /* 0x000fe40007810000 */
[----:B------:R-:W-:-:S03]  /*bda0*/  FMNMX.FTZ R2, R62, R2, !PT ;  /* 0x000000023e027209 */ /* 0x000fc60007810000 */
[----:B------:R-:W1:Y:S01]  /*bdb0*/  SHFL.BFLY PT, R5, R0, 0x2, 0x1f ;  /* 0x0c401f0000057f89 */ /* 0x000e6200000e0000 */
        /* <DEDUP_REMOVED lines=12> */
[----:B-1----:R-:W-:Y:S02]  /*be80*/  FMNMX.FTZ R2, R0, R5, !PT ;  /* 0x0000000500027209 */ /* 0x002fe40007810000 */
        /* <DEDUP_REMOVED lines=17> */
[----:B------:R-:W2:Y:S01]  /*bfa0*/  SHFL.BFLY PT, R4, R0, 0x2, 0x1f ;  /* 0x0c401f0000047f89 */ /* 0x000ea200000e0000 */
        /* <DEDUP_REMOVED lines=10> */
[----:B------:R-:W-:Y:S01]  /*c050*/  STL [R1+0x10], R138 ;  /* 0x0000108a01007387 */ /* 0x000fe20000100800 */
[----:B------:R-:W-:Y:S02]  /*c060*/  FSETP.NEU.FTZ.AND P6, PT, R138, -INF , PT ;  /* 0xff8000008a00780b */ /* 0x000fe40003fdd000 */
[----:B------:R-:W-:Y:S01]  /*c070*/  FMNMX.FTZ R3, R50, R3, !PT ;  /* 0x0000000332037209 */ /* 0x000fe20007810000 */
[----:B------:R-:W1:Y:S01]  /*c080*/  SHFL.BFLY PT, R6, R5, 0x2, 0x1f ;  /* 0x0c401f0005067f89 */ /* 0x000e6200000e0000 */
[----:B--2---:R-:W-:-:S02]  /*c090*/  FMNMX.FTZ R0, R0, R4, !PT ;  /* 0x0000000400007209 */ /* 0x004fc40007810000 */
[----:B---3--:R-:W-:Y:S01]  /*c0a0*/  FMNMX.FTZ R2, R229, R3, !PT ;  /* 0x00000003e5027209 */ /* 0x008fe20007810000 */
[----:B------:R-:W-:Y:S02]  /*c0b0*/  FMUL.FTZ R3, R138, c[0x0][0x23c] ;  /* 0x00008f008a037a20 */ /* 0x000fe40000410000 */
[----:B------:R-:W2:Y:S01]  /*c0c0*/  SHFL.BFLY PT, R8, R0, 0x1, 0x1f ;  /* 0x0c201f0000087f89 */ /* 0x000ea200000e0000 */
[----:B------:R-:W-:Y:S02]  /*c0d0*/  FMNMX.FTZ R2, R223, R2, !PT ;  /* 0x00000002df027209 */ /* 0x000fe40007810000 */
[----:B------:R-:W-:Y:S02]  /*c0e0*/  FSEL R3, R3, RZ, P6 ;  /* 0x000000ff03037208 */ /* 0x000fe40003000000 */
[----:B------:R-:W-:-:S04]  /*c0f0*/  FMNMX.FTZ R2, R219, R2, !PT ;  /* 0x00000002db027209 */ /* 0x000fc80007810000 */
[----:B------:R-:W-:-:S04]  /*c100*/  FMNMX.FTZ R2, R216, R2, !PT ;  /* 0x00000002d8027209 */ /* 0x000fc80007810000 */
[----:B------:R-:W-:Y:S01]  /*c110*/  FMNMX.FTZ R4, R212, R2, !PT ;  /* 0x00000002d4047209 */ /* 0x000fe20007810000 */
[----:B------:R-:W-:Y:S01]  /*c120*/  FFMA.FTZ R2, R7, c[0x0][0x23c], -R3 ;  /* 0x00008f0007027a23 */ /* 0x000fe20000010803 */
[----:B-1----:R-:W-:-:S03]  /*c130*/  FMNMX.FTZ R5, R5, R6, !PT ;  /* 0x0000000605057209 */ /* 0x002fc60007810000 */
[----:B------:R1:W-:Y:S01]  /*c140*/  MUFU.EX2 R10, R2 ;  /* 0x00000002000a7308 */ /* 0x0003e20000000800 */
[----:B------:R-:W3:Y:S04]  /*c150*/  SHFL.BFLY PT, R6, R4, 0x2, 0x1f ;  /* 0x0c401f0004067f89 */ /* 0x000ee800000e0000 */
[----:B------:R-:W4:Y:S01]  /*c160*/  SHFL.BFLY PT, R7, R5, 0x1, 0x1f ;  /* 0x0c201f0005077f89 */ /* 0x000f2200000e0000 */
[----:B--2---:R-:W-:Y:S01]  /*c170*/  FMNMX.FTZ R19, R0, R8, !PT ;  /* 0x0000000800137209 */ /* 0x004fe20007810000 */
[----:B------:R-:W-:-:S03]  /*c180*/  FFMA.FTZ R0, R12, c[0x0][0x23c], -R3 ;  /* 0x00008f000c007a23 */ /* 0x000fc60000010803 */
[----:B------:R-:W-:Y:S01]  /*c190*/  FSETP.NEU.FTZ.AND P5, PT, R19, -INF , PT ;  /* 0xff8000001300780b */ /* 0x000fe20003fbd000 */
[----:B------:R2:W-:Y:S01]  /*c1a0*/  MUFU.EX2 R17, R0 ;  /* 0x0000000000117308 */ /* 0x0005e20000000800 */
[----:B------:R-:W-:Y:S01]  /*c1b0*/  STL [R1+0x1c], R19 ;  /* 0x00001c1301007387 */ /* 0x000fe20000100800 */
[----:B-1----:R-:W-:-:S06]  /*c1c0*/  FFMA.FTZ R2, R13, c[0x0][0x23c], -R3 ;  /* 0x00008f000d027a23 */ /* 0x002fcc0000010803 */
[----:B------:R1:W-:Y:S01]  /*c1d0*/  MUFU.EX2 R11, R2 ;  /* 0x00000002000b7308 */ /* 0x0003e20000000800 */
[----:B---3--:R-:W-:Y:S01]  /*c1e0*/  FMNMX.FTZ R4, R4, R6, !PT ;  /* 0x0000000604047209 */ /* 0x008fe20007810000 */
[----:B--2---:R-:W-:Y:S01]  /*c1f0*/  FFMA.FTZ R0, R15, c[0x0][0x23c], -R3 ;  /* 0x00008f000f007a23 */ /* 0x004fe20000010803 */
[----:B----4-:R-:W-:-:S03]  /*c200*/  FMNMX.FTZ R53, R5, R7, !PT ;  /* 0x0000000705357209 */ /* 0x010fc60007810000 */
[----:B------:R-:W2:Y:S02]  /*c210*/  SHFL.BFLY PT, R6, R4, 0x1, 0x1f ;  /* 0x0c201f0004067f89 */ /* 0x000ea400000e0000 */
[----:B------:R3:W-:Y:S01]  /*c220*/  MUFU.EX2 R141, R0 ;  /* 0x00000000008d7308 */ /* 0x0007e20000000800 */
[----:B------:R-:W-:Y:S01]  /*c230*/  FSETP.NEU.FTZ.AND P4, PT, R53, -INF , PT ;  /* 0xff8000003500780b */ /* 0x000fe20003f9d000 */
[----:B------:R-:W-:Y:S01]  /*c240*/  STL [R1+0x18], R53 ;  /* 0x0000183501007387 */ /* 0x000fe20000100800 */
[----:B-1----:R-:W-:-:S05]  /*c250*/  FMUL.FTZ R2, R19, c[0x0][0x23c] ;  /* 0x00008f0013027a20 */ /* 0x002fca0000410000 */
[----:B------:R-:W-:-:S05]  /*c260*/  FSEL R2, R2, RZ, P5 ;  /* 0x000000ff02027208 */ /* 0x000fca0002800000 */
[--C-:B------:R-:W-:Y:S02]  /*c270*/  FFMA.FTZ R5, R20, c[0x0][0x23c], -R2.reuse ;  /* 0x00008f0014057a23 */ /* 0x100fe40000010802 */
[----:B---3--:R-:W-:Y:S02]  /*c280*/  FFMA.FTZ R0, R14, c[0x0][0x23c], -R2 ;  /* 0x00008f000e007a23 */ /* 0x008fe40000010802 */
[----:B------:R1:W-:Y:S01]  /*c290*/  MUFU.EX2 R45, R5 ;  /* 0x00000005002d7308 */ /* 0x0003e20000000800 */
[----:B--2---:R-:W-:-:S07]  /*c2a0*/  FMNMX.FTZ R46, R4, R6, !PT ;  /* 0x00000006042e7209 */ /* 0x004fce0007810000 */
[----:B------:R2:W-:Y:S01]  /*c2b0*/  MUFU.EX2 R9, R0 ;  /* 0x0000000000097308 */ /* 0x0005e20000000800 */
[----:B------:R-:W-:Y:S01]  /*c2c0*/  STL [R1+0x14], R46 ;  /* 0x0000142e01007387 */ /* 0x000fe20000100800 */
[C---:B------:R-:W-:Y:S01]  /*c2d0*/  FMUL.FTZ R12, R46.reuse, c[0x0][0x23c] ;  /* 0x00008f002e0c7a20 */ /* 0x040fe20000410000 */
[----:B------:R-:W-:-:S04]  /*c2e0*/  FSETP.NEU.FTZ.AND P1, PT, R46, -INF , PT ;  /* 0xff8000002e00780b */ /* 0x000fc80003f3d000 */
[----:B------:R-:W-:Y:S01]  /*c2f0*/  FSEL R12, R12, RZ, P1 ;  /* 0x000000ff0c0c7208 */ /* 0x000fe20000800000 */
[----:B-1----:R-:W-:-:S04]  /*c300*/  FFMA.FTZ R5, R23, c[0x0][0x23c], -R2 ;  /* 0x00008f0017057a23 */ /* 0x002fc80000010802 */
[----:B------:R-:W-:Y:S01]  /*c310*/  MUFU.EX2 R16, R5 ;  /* 0x0000000500107308 */ /* 0x000fe20000000800 */
[----:B--2---:R-:W-:-:S07]  /*c320*/  FFMA.FTZ R0, R21, c[0x0][0x23c], -R2 ;  /* 0x00008f0015007a23 */ /* 0x004fce0000010802 */
[----:B------:R1:W-:Y:S02]  /*c330*/  MUFU.EX2 R43, R0 ;  /* 0x00000000002b7308 */ /* 0x0003e40000000800 */
[----:B-1----:R-:W-:-:S05]  /*c340*/  FMUL.FTZ R0, R53, c[0x0][0x23c] ;  /* 0x00008f0035007a20 */ /* 0x002fca0000410000 */
[----:B------:R-:W-:-:S05]  /*c350*/  FSEL R0, R0, RZ, P4 ;  /* 0x000000ff00007208 */ /* 0x000fca0002000000 */
[--C-:B------:R-:W-:Y:S02]  /*c360*/  FFMA.FTZ R5, R22, c[0x0][0x23c], -R0.reuse ;  /* 0x00008f0016057a23 */ /* 0x100fe40000010800 */
[----:B------:R-:W-:Y:S02]  /*c370*/  FFMA.FTZ R4, R26, c[0x0][0x23c], -R0 ;  /* 0x00008f001a047a23 */ /* 0x000fe40000010800 */
[----:B------:R1:W-:Y:S08]  /*c380*/  MUFU.EX2 R15, R5 ;  /* 0x00000005000f7308 */ /* 0x0003f00000000800 */
[----:B------:R2:W-:Y:S01]  /*c390*/  MUFU.EX2 R231, R4 ;  /* 0x0000000400e77308 */ /* 0x0005e20000000800 */
[----:B-1----:R-:W-:-:S05]  /*c3a0*/  FSEL R5, R138, RZ, P6 ;  /* 0x000000ff8a057208 */ /* 0x002fca0003000000 */
[----:B------:R-:W-:Y:S01]  /*c3b0*/  FADD.FTZ R5, R137, -R5 ;  /* 0x8000000589057221 */ /* 0x000fe20000010000 */
[----:B------:R-:W-:Y:S01]  /*c3c0*/  MOV R137, R53 ;  /* 0x0000003500897202 */ /* 0x000fe20000000f00 */
[--C-:B--2---:R-:W-:Y:S02]  /*c3d0*/  FFMA.FTZ R4, R25, c[0x0][0x23c], -R0.reuse ;  /* 0x00008f0019047a23 */ /* 0x104fe40000010800 */
[----:B------:R-:W-:Y:S02]  /*c3e0*/  FMUL.FTZ R5, R5, c[0x0][0x23c] ;  /* 0x00008f0005057a20 */ /* 0x000fe40000410000 */
[----:B------:R1:W-:Y:S08]  /*c3f0*/  MUFU.EX2 R44, R4 ;  /* 0x00000004002c7308 */ /* 0x0003f00000000800 */
[----:B------:R-:W2:Y:S01]  /*c400*/  MUFU.EX2 R5, R5 ;  /* 0x0000000500057308 */ /* 0x000ea20000000800 */
[----:B-1----:R-:W-:-:S07]  /*c410*/  FFMA.FTZ R4, R27, c[0x0][0x23c], -R0 ;  /* 0x00008f001b047a23 */ /* 0x002fce0000010800 */
[----:B------:R1:W-:Y:S01]  /*c420*/  MUFU.EX2 R51, R4 ;  /* 0x0000000400337308 */ /* 0x0003e20000000800 */
[----:B--2---:R-:W-:Y:S02]  /*c430*/  FFMA.FTZ R224, R18, R5, R10 ;  /* 0x0000000512e07223 */ /* 0x004fe4000001000a */
[----:B------:R-:W2:Y:S01]  /*c440*/  LDL.LU R18, [R1+0x38] ;  /* 0x0000380001127983 */ /* 0x000ea20000300800 */
[----:B-1----:R-:W-:-:S04]  /*c450*/  FFMA.FTZ R4, R24, c[0x0][0x23c], -R12 ;  /* 0x00008f0018047a23 */ /* 0x002fc8000001080c */
[----:B------:R1:W-:Y:S01]  /*c460*/  MUFU.EX2 R39, R4 ;  /* 0x0000000400277308 */ /* 0x0003e20000000800 */
[-C--:B------:R-:W-:Y:S02]  /*c470*/  FMUL.FTZ R148, R148, R5.reuse ;  /* 0x0000000594947220 */ /* 0x080fe40000410000 */
[-C--:B------:R-:W-:Y:S02]  /*c480*/  FMUL.FTZ R149, R149, R5.reuse ;  /* 0x0000000595957220 */ /* 0x080fe40000410000 */
[-C--:B------:R-:W-:Y:S02]  /*c490*/  FMUL.FTZ R152, R152, R5.reuse ;  /* 0x0000000598987220 */ /* 0x080fe40000410000 */
[-C--:B------:R-:W-:Y:S02]  /*c4a0*/  FMUL.FTZ R153, R153, R5.reuse ;  /* 0x0000000599997220 */ /* 0x080fe40000410000 */
[----:B------:R-:W-:Y:S02]  /*c4b0*/  FMUL.FTZ R164, R164, R5 ;  /* 0x00000005a4a47220 */ /* 0x000fe40000410000 */
[----:B-1----:R-:W-:-:S02]  /*c4c0*/  FFMA.FTZ R4, R40, c[0x0][0x23c], -R12 ;  /* 0x00008f0028047a23 */ /* 0x002fc4000001080c */
[-C--:B------:R-:W-:Y:S02]  /*c4d0*/  FMUL.FTZ R165, R165, R5.reuse ;  /* 0x00000005a5a57220 */ /* 0x080fe40000410000 */
[----:B------:R1:W-:Y:S01]  /*c4e0*/  MUFU.EX2 R133, R4 ;  /* 0x0000000400857308 */ /* 0x0003e20000000800 */
        /* <DEDUP_REMOVED lines=8> */
[----:B-1----:R-:W-:Y:S02]  /*c570*/  FFMA.FTZ R4, R41, c[0x0][0x23c], -R12 ;  /* 0x00008f0029047a23 */ /* 0x002fe4000001080c */
[-C--:B------:R-:W-:Y:S02]  /*c580*/  FMUL.FTZ R200, R200, R5.reuse ;  /* 0x00000005c8c87220 */ /* 0x080fe40000410000 */
[-C--:B------:R-:W-:Y:S01]  /*c590*/  FMUL.FTZ R201, R201, R5.reuse ;  /* 0x00000005c9c97220 */ /* 0x080fe20000410000 */
[----:B------:R1:W-:Y:S01]  /*c5a0*/  MUFU.EX2 R142, R4 ;  /* 0x00000004008e7308 */ /* 0x0003e20000000800 */
[----:B------:R-:W-:-:S02]  /*c5b0*/  FMUL.FTZ R68, R68, R5 ;  /* 0x0000000544447220 */ /* 0x000fc40000410000 */
[-C--:B------:R-:W-:Y:S02]  /*c5c0*/  FMUL.FTZ R69, R69, R5.reuse ;  /* 0x0000000545457220 */ /* 0x080fe40000410000 */
[-C--:B------:R-:W-:Y:S02]  /*c5d0*/  FMUL.FTZ R80, R80, R5.reuse ;  /* 0x0000000550507220 */ /* 0x080fe40000410000 */
[-C--:B------:R-:W-:Y:S02]  /*c5e0*/  FMUL.FTZ R81, R81, R5.reuse ;  /* 0x0000000551517220 */ /* 0x080fe40000410000 */
[-C--:B------:R-:W-:Y:S02]  /*c5f0*/  FMUL.FTZ R84, R84, R5.reuse ;  /* 0x0000000554547220 */ /* 0x080fe40000410000 */
[-C--:B------:R-:W-:Y:S02]  /*c600*/  FMUL.FTZ R85, R85, R5.reuse ;  /* 0x0000000555557220 */ /* 0x080fe40000410000 */
[----:B------:R-:W-:-:S02]  /*c610*/  FMUL.FTZ R96, R96, R5 ;  /* 0x0000000560607220 */ /* 0x000fc40000410000 */
[-C--:B------:R-:W-:Y:S01]  /*c620*/  FMUL.FTZ R97, R97, R5.reuse ;  /* 0x0000000561617220 */ /* 0x080fe20000410000 */
[----:B-1----:R-:W-:Y:S01]  /*c630*/  FSEL R4, R19, RZ, P5 ;  /* 0x000000ff13047208 */ /* 0x002fe20002800000 */
[-C--:B------:R-:W-:Y:S02]  /*c640*/  FMUL.FTZ R100, R100, R5.reuse ;  /* 0x0000000564647220 */ /* 0x080fe40000410000 */
[-C--:B------:R-:W-:Y:S02]  /*c650*/  FMUL.FTZ R101, R101, R5.reuse ;  /* 0x0000000565657220 */ /* 0x080fe40000410000 */
[-C--:B------:R-:W-:Y:S02]  /*c660*/  FMUL.FTZ R112, R112, R5.reuse ;  /* 0x0000000570707220 */ /* 0x080fe40000410000 */
[-C--:B------:R-:W-:Y:S02]  /*c670*/  FMUL.FTZ R113, R113, R5.reuse ;  /* 0x0000000571717220 */ /* 0x080fe40000410000 */
[----:B------:R-:W-:-:S02]  /*c680*/  FMUL.FTZ R116, R116, R5 ;  /* 0x0000000574747220 */ /* 0x000fc40000410000 */
[-C--:B------:R-:W-:Y:S02]  /*c690*/  FMUL.FTZ R117, R117, R5.reuse ;  /* 0x0000000575757220 */ /* 0x080fe40000410000 */
[-C--:B------:R-:W-:Y:S02]  /*c6a0*/  FMUL.FTZ R40, R128, R5.reuse ;  /* 0x0000000580287220 */ /* 0x080fe40000410000 */
[----:B------:R-:W-:Y:S02]  /*c6b0*/  FMUL.FTZ R41, R129, R5 ;  /* 0x0000000581297220 */ /* 0x000fe40000410000 */
[----:B------:R-:W-:Y:S02]  /*c6c0*/  FFMA.FTZ R5, R42, c[0x0][0x23c], -R12 ;  /* 0x00008f002a057a23 */ /* 0x000fe4000001080c */
[----:B------:R-:W-:Y:S02]  /*c6d0*/  IMAD.MOV.U32 R42, RZ, RZ, R11 ;  /* 0x000000ffff2a7224 */ /* 0x000fe400078e000b */
[----:B------:R-:W3:Y:S01]  /*c6e0*/  LDL.LU R11, [R1+0x24] ;  /* 0x00002400010b7983 */ /* 0x000ee20000300800 */
[----:B------:R-:W-:Y:S01]  /*c6f0*/  FADD.FTZ R6, R136, -R4 ;  /* 0x8000000488067221 */ /* 0x000fe20000010000 */
[----:B------:R-:W-:-:S03]  /*c700*/  FSEL R4, R137, RZ, P4 ;  /* 0x000000ff89047208 */ /* 0x000fc60002000000 */
[----:B------:R-:W-:Y:S02]  /*c710*/  FMUL.FTZ R14, R6, c[0x0][0x23c] ;  /* 0x00008f00060e7a20 */ /* 0x000fe40000410000 */
[----:B------:R-:W-:Y:S01]  /*c720*/  FADD.FTZ R6, R135, -R4 ;  /* 0x8000000487067221 */ /* 0x000fe20000010000 */
[----:B------:R-:W-:-:S03]  /*c730*/  FSEL R4, R46, RZ, P1 ;  /* 0x000000ff2e047208 */ /* 0x000fc60000800000 */
[----:B------:R-:W-:Y:S01]  /*c740*/  FMUL.FTZ R7, R6, c[0x0][0x23c] ;  /* 0x00008f0006077a20 */ /* 0x000fe20000410000 */
[----:B------:R-:W-:Y:S01]  /*c750*/  MOV R129, R17 ;  /* 0x0000001100817202 */ /* 0x000fe20000000f00 */
[----:B------:R-:W-:Y:S01]  /*c760*/  FADD.FTZ R6, R134, -R4 ;  /* 0x8000000486067221 */ /* 0x000fe20000010000 */
[----:B------:R-:W-:Y:S01]  /*c770*/  MOV R136, R16 ;  /* 0x0000001000887202 */ /* 0x000fe20000000f00 */
[----:B------:R-:W1:Y:S02]  /*c780*/  MUFU.EX2 R4, R7 ;  /* 0x0000000700047308 */ /* 0x000e640000000800 */
[----:B------:R-:W-:-:S06]  /*c790*/  FMUL.FTZ R6, R6, c[0x0][0x23c] ;  /* 0x00008f0006067a20 */ /* 0x000fcc0000410000 */
[----:B------:R-:W4:Y:S08]  /*c7a0*/  MUFU.EX2 R14, R14 ;  /* 0x0000000e000e7308 */ /* 0x000f300000000800 */
[----:B------:R-:W4:Y:S08]  /*c7b0*/  MUFU.EX2 R13, R6 ;  /* 0x00000006000d7308 */ /* 0x000f300000000800 */
[----:B------:R4:W4:Y:S01]  /*c7c0*/  MUFU.EX2 R128, R5 ;  /* 0x0000000500807308 */ /* 0x0009220000000800 */
[----:B-1----:R-:W-:-:S02]  /*c7d0*/  FMUL.FTZ R144, R144, R4 ;  /* 0x0000000490907220 */ /* 0x002fc40000410000 */
        /* <DEDUP_REMOVED lines=32> */
[-C--:B----4-:R-:W-:Y:S01]  /*c9e0*/  FMUL.FTZ R150, R150, R14.reuse ;  /* 0x0000000e96967220 */ /* 0x090fe20000410000 */
[----:B------:R-:W-:Y:S01]  /*c9f0*/  F2FP.PACK_AB R10, R141, R129 ;  /* 0x000000818d0a723e */ /* 0x000fe200000000ff */
[----:B------:R-:W-:Y:S01]  /*ca00*/  FMUL.FTZ R151, R151, R14 ;  /* 0x0000000e97977220 */ /* 0x000fe20000410000 */
[----:B------:R-:W-:Y:S01]  /*ca10*/  F2FP.PACK_AB R5, R133, R39 ;  /* 0x000000278505723e */ /* 0x000fe200000000ff */
[-C--:B------:R-:W-:Y:S01]  /*ca20*/  FMUL.FTZ R146, R146, R13.reuse ;  /* 0x0000000d92927220 */ /* 0x080fe20000410000 */
[----:B------:R-:W-:Y:S01]  /*ca30*/  F2FP.PACK_AB R7, R128, R142 ;  /* 0x0000008e8007723e */ /* 0x000fe200000000ff */
[-C--:B------:R-:W-:Y:S02]  /*ca40*/  FMUL.FTZ R147, R147, R13.reuse ;  /* 0x0000000d93937220 */ /* 0x080fe40000410000 */
[----:B------:R-:W-:-:S02]  /*ca50*/  FMUL.FTZ R158, R158, R13 ;  /* 0x0000000d9e9e7220 */ /* 0x000fc40000410000 */
[-C--:B------:R-:W-:Y:S02]  /*ca60*/  FMUL.FTZ R159, R159, R13.reuse ;  /* 0x0000000d9f9f7220 */ /* 0x080fe40000410000 */
[-C--:B------:R-:W-:Y:S02]  /*ca70*/  FMUL.FTZ R154, R154, R14.reuse ;  /* 0x0000000e9a9a7220 */ /* 0x080fe40000410000 */
[-C--:B------:R-:W-:Y:S02]  /*ca80*/  FMUL.FTZ R155, R155, R14.reuse ;  /* 0x0000000e9b9b7220 */ /* 0x080fe40000410000 */
[-C--:B------:R-:W-:Y:S02]  /*ca90*/  FMUL.FTZ R162, R162, R13.reuse ;  /* 0x0000000da2a27220 */ /* 0x080fe40000410000 */
[----:B------:R-:W-:Y:S02]  /*caa0*/  FMUL.FTZ R163, R163, R13 ;  /* 0x0000000da3a37220 */ /* 0x000fe40000410000 */
[----:B------:R-:W-:-:S02]  /*cab0*/  FMUL.FTZ R166, R166, R14 ;  /* 0x0000000ea6a67220 */ /* 0x000fc40000410000 */
[----:B------:R-:W-:Y:S02]  /*cac0*/  FMUL.FTZ R167, R167, R14 ;  /* 0x0000000ea7a77220 */ /* 0x000fe40000410000 */
[-C--:B------:R-:W-:Y:S02]  /*cad0*/  FMUL.FTZ R174, R174, R13.reuse ;  /* 0x0000000daeae7220 */ /* 0x080fe40000410000 */
[----:B------:R-:W-:Y:S02]  /*cae0*/  FMUL.FTZ R175, R175, R13 ;  /* 0x0000000dafaf7220 */ /* 0x000fe40000410000 */
[----:B--2---:R-:W-:Y:S02]  /*caf0*/  FFMA.FTZ R134, R18, R4, R15 ;  /* 0x0000000412867223 */ /* 0x004fe4000001000f */
[----:B------:R-:W1:Y:S01]  /*cb00*/  LDSM.16.MT88.4 R16, [R225+0xc000] ;  /* 0x00c00000e110783b */ /* 0x000e620000004200 */
[----:B------:R-:W-:Y:S02]  /*cb10*/  F2FP.PACK_AB R4, R231, R15 ;  /* 0x0000000fe704723e */ /* 0x000fe400000000ff */
[----:B------:R-:W-:-:S04]  /*cb20*/  MOV R15, R51 ;  /* 0x00000033000f7202 */ /* 0x000fc80000000f00 */
[----:B------:R-:W-:-:S07]  /*cb30*/  F2FP.PACK_AB R6, R15, R44 ;  /* 0x0000002c0f06723e */ /* 0x000fce00000000ff */
[C---:B-1----:R-:W-:Y:S08]  /*cb40*/  HMMA.16816.F32 R144, R4.reuse, R16, R144 ;  /* 0x000000100490723c */ /* 0x042ff00000001890 */
[----:B------:R-:W-:Y:S01]  /*cb50*/  HMMA.16816.F32 R156, R4, R18, R156 ;  /* 0x00000012049c723c */ /* 0x000fe2000000189c */
[----:B---3--:R-:W-:Y:S01]  /*cb60*/  FFMA.FTZ R230, R11, R14, R9 ;  /* 0x0000000e0be67223 */ /* 0x008fe20000010009 */
[----:B------:R-:W-:-:S02]  /*cb70*/  F2FP.PACK_AB R9, R43, R9 ;  /* 0x000000092b09723e */ /* 0x000fc400000000ff */
[----:B------:R-:W-:-:S07]  /*cb80*/  F2FP.PACK_AB R11, R136, R45 ;  /* 0x0000002d880b723e */ /* 0x000fce00000000ff */
[C---:B------:R-:W-:Y:S08]  /*cb90*/  HMMA.16816.F32 R148, R8.reuse, R16, R148 ;  /* 0x000000100894723c */ /* 0x040ff00000001894 */
[----:B------:R-:W-:Y:S01]  /*cba0*/  HMMA.16816.F32 R56, R8, R18, R152 ;  /* 0x000000120838723c */ /* 0x000fe20000001898 */
[----:B------:R-:W1:Y:S01]  /*cbb0*/  LDSM.16.MT88.4 R16, [R226+0xc000] ;  /* 0x00c00000e210783b */ /* 0x000e620000004200 */
[----:B------:R-:W-:-:S02]  /*cbc0*/  FMUL.FTZ R170, R170, R14 ;  /* 0x0000000eaaaa7220 */ /* 0x000fc40000410000 */
[----:B------:R-:W-:Y:S01]  /*cbd0*/  FMUL.FTZ R171, R171, R14 ;  /* 0x0000000eabab7220 */ /* 0x000fe20000410000 */
[----:B------:R-:W-:Y:S01]  /*cbe0*/  MOV R27, R65 ;  /* 0x00000041001b7202 */ /* 0x000fe20000000f00 */
[----:B------:R-:W-:Y:S01]  /*cbf0*/  IMAD.MOV.U32 R26, RZ, RZ, R67 ;  /* 0x000000ffff1a7224 */ /* 0x000fe200078e0043 */
[----:B------:R-:W-:Y:S01]  /*cc00*/  MOV R20, R66 ;  /* 0x0000004200147202 */ /* 0x000fe20000000f00 */
[----:B------:R-:W-:Y:S01]  /*cc10*/  IMAD.MOV.U32 R23, RZ, RZ, R64 ;  /* 0x000000ffff177224 */ /* 0x000fe200078e0040 */
[----:B------:R-:W-:Y:S01]  /*cc20*/  MOV R25, R52 ;  /* 0x0000003400197202 */ /* 0x000fe20000000f00 */
[----:B------:R-:W-:Y:S01]  /*cc30*/  IMAD.MOV.U32 R152, RZ, RZ, R54 ;  /* 0x000000ffff987224 */ /* 0x000fe200078e0036 */
[----:B------:R-:W-:Y:S02]  /*cc40*/  MOV R22, R63 ;  /* 0x0000003f00167202 */ /* 0x000fe40000000f00 */
[----:B------:R-:W-:Y:S01]  /*cc50*/  MOV R135, R62 ;  /* 0x0000003e00877202 */ /* 0x000fe20000000f00 */
[-C--:B-1----:R-:W-:Y:S07]  /*cc60*/  HMMA.16816.F32 R64, R4, R16.reuse, R160 ;  /* 0x000000100440723c */ /* 0x082fee00000018a0 */
[----:B------:R-:W-:Y:S01]  /*cc70*/  MOV R160, R61 ;  /* 0x0000003d00a07202 */ /* 0x000fe20000000f00 */
[----:B------:R-:W-:Y:S01]  /*cc80*/  HMMA.16816.F32 R164, R8, R16, R164 ;  /* 0x0000001008a4723c */ /* 0x000fe200000018a4 */
[----:B------:R-:W-:-:S07]  /*cc90*/  MOV R163, R60 ;  /* 0x0000003c00a37202 */ /* 0x000fce0000000f00 */
[-C--:B------:R-:W-:Y:S08]  /*cca0*/  HMMA.16816.F32 R60, R4, R18.reuse, R172 ;  /* 0x00000012043c723c */ /* 0x080ff000000018ac */
[----:B------:R-:W-:Y:S01]  /*ccb0*/  HMMA.16816.F32 R52, R8, R18, R168 ;  /* 0x000000120834723c */ /* 0x000fe200000018a8 */
[----:B------:R-:W1:Y:S01]  /*ccc0*/  LDSM.16.MT88.4 R16, [R228+0xc000] ;  /* 0x00c00000e410783b */ /* 0x000e620000004200 */
[----:B------:R-:W-:-:S02]  /*ccd0*/  FMUL.FTZ R182, R182, R14 ;  /* 0x0000000eb6b67220 */ /* 0x000fc40000410000 */
[-C--:B------:R-:W-:Y:S02]  /*cce0*/  FMUL.FTZ R183, R183, R14.reuse ;  /* 0x0000000eb7b77220 */ /* 0x080fe40000410000 */
[-C--:B------:R-:W-:Y:S02]  /*ccf0*/  FMUL.FTZ R178, R178, R13.reuse ;  /* 0x0000000db2b27220 */ /* 0x080fe40000410000 */
[-C--:B------:R-:W-:Y:S02]  /*cd00*/  FMUL.FTZ R179, R179, R13.reuse ;  /* 0x0000000db3b37220 */ /* 0x080fe40000410000 */
[-C--:B------:R-:W-:Y:S02]  /*cd10*/  FMUL.FTZ R190, R190, R13.reuse ;  /* 0x0000000dbebe7220 */ /* 0x080fe40000410000 */
[----:B------:R-:W-:Y:S02]  /*cd20*/  FMUL.FTZ R191, R191, R13 ;  /* 0x0000000dbfbf7220 */ /* 0x000fe40000410000 */
[----:B------:R-:W-:-:S02]  /*cd30*/  FMUL.FTZ R186, R186, R14 ;  /* 0x0000000ebaba7220 */ /* 0x000fc40000410000 */
[----:B------:R-:W-:Y:S01]  /*cd40*/  FMUL.FTZ R187, R187, R14 ;  /* 0x0000000ebbbb7220 */ /* 0x000fe20000410000 */
[----:B------:R-:W-:Y:S01]  /*cd50*/  MOV R24, R49 ;  /* 0x0000003100187202 */ /* 0x000fe20000000f00 */
[----:B------:R-:W-:Y:S01]  /*cd60*/  IMAD.MOV.U32 R161, RZ, RZ, R45 ;  /* 0x000000ffffa17224 */ /* 0x000fe200078e002d */
[----:B------:R-:W-:Y:S02]  /*cd70*/  MOV R154, R48 ;  /* 0x00000030009a7202 */ /* 0x000fe40000000f00 */
[----:B------:R-:W-:Y:S02]  /*cd80*/  MOV R155, R47 ;  /* 0x0000002f009b7202 */ /* 0x000fe40000000f00 */
[----:B------:R-:W-:Y:S02]  /*cd90*/  MOV R153, R46 ;  /* 0x0000002e00997202 */ /* 0x000fe40000000f00 */
[----:B------:R-:W-:Y:S02]  /*cda0*/  MOV R21, R50 ;  /* 0x0000003200157202 */ /* 0x000fe40000000f00 */
[----:B------:R-:W-:Y:S01]  /*cdb0*/  MOV R162, R44 ;  /* 0x0000002c00a27202 */ /* 0x000fe20000000f00 */
        /* <DEDUP_REMOVED lines=12> */
[-C--:B------:R-:W-:Y:S01]  /*ce80*/  FMUL.FTZ R203, R203, R14.reuse ;  /* 0x0000000ecbcb7220 */ /* 0x080fe20000410000 */
[-C--:B-1----:R-:W-:Y:S08]  /*ce90*/  HMMA.16816.F32 R196, R8, R16.reuse, R196 ;  /* 0x0000001008c4723c */ /* 0x082ff000000018c4 */
[C---:B------:R-:W-:Y:S08]  /*cea0*/  HMMA.16816.F32 R192, R4.reuse, R16, R192 ;  /* 0x0000001004c0723c */ /* 0x040ff000000018c0 */
[-C--:B------:R-:W-:Y:S08]  /*ceb0*/  HMMA.16816.F32 R204, R4, R18.reuse, R204 ;  /* 0x0000001204cc723c */ /* 0x080ff000000018cc */
[----:B------:R-:W-:Y:S01]  /*cec0*/  HMMA.16816.F32 R200, R8, R18, R200 ;  /* 0x0000001208c8723c */ /* 0x000fe200000018c8 */
[----:B------:R-:W1:Y:S01]  /*ced0*/  LDSM.16.MT88.4 R16, [R225+0xe000] ;  /* 0x00e00000e110783b */ /* 0x000e620000004200 */
[----:B------:R-:W-:-:S02]  /*cee0*/  FMUL.FTZ R70, R70, R14 ;  /* 0x0000000e46467220 */ /* 0x000fc40000410000 */
[----:B------:R-:W-:Y:S01]  /*cef0*/  FMUL.FTZ R71, R71, R14 ;  /* 0x0000000e47477220 */ /* 0x000fe20000410000 */
[----:B------:R-:W-:Y:S01]  /*cf00*/  MOV R178, R160 ;  /* 0x000000a000b27202 */ /* 0x000fe20000000f00 */
[-C--:B------:R-:W-:Y:S01]  /*cf10*/  FMUL.FTZ R74, R74, R13.reuse ;  /* 0x0000000d4a4a7220 */ /* 0x080fe20000410000 */
[----:B------:R-:W-:Y:S01]  /*cf20*/  MOV R160, R24 ;  /* 0x0000001800a07202 */ /* 0x000fe20000000f00 */
[----:B------:R-:W-:Y:S01]  /*cf30*/  FMUL.FTZ R75, R75, R13 ;  /* 0x0000000d4b4b7220 */ /* 0x000fe20000410000 */
[----:B------:R-:W-:Y:S01]  /*cf40*/  MOV R176, R152 ;  /* 0x0000009800b07202 */ /* 0x000fe20000000f00 */
[----:B------:R-:W-:Y:S01]  /*cf50*/  IMAD.MOV.U32 R177, RZ, RZ, R163 ;  /* 0x000000ffffb17224 */ /* 0x000fe200078e00a3 */
[----:B------:R-:W-:Y:S01]  /*cf60*/  MOV R172, R153 ;  /* 0x0000009900ac7202 */ /* 0x000fe20000000f00 */
[----:B------:R-:W-:Y:S01]  /*cf70*/  IMAD.MOV.U32 R24, RZ, RZ, R143 ;  /* 0x000000ffff187224 */ /* 0x000fe200078e008f */
[----:B------:R-:W-:Y:S02]  /*cf80*/  MOV R163, R142 ;  /* 0x0000008e00a37202 */ /* 0x000fe40000000f00 */
[----:B------:R-:W-:-:S02]  /*cf90*/  MOV R152, R141 ;  /* 0x0000008d00987202 */ /* 0x000fc40000000f00 */
[----:B------:R-:W-:Y:S02]  /*cfa0*/  MOV R153, R140 ;  /* 0x0000008c00997202 */ /* 0x000fe40000000f00 */
[----:B------:R-:W-:Y:S02]  /*cfb0*/  MOV R174, R137 ;  /* 0x0000008900ae7202 */ /* 0x000fe40000000f00 */
[----:B------:R-:W-:Y:S01]  /*cfc0*/  MOV R168, R138 ;  /* 0x0000008a00a87202 */ /* 0x000fe20000000f00 */
[----:B-1----:R-:W-:Y:S07]  /*cfd0*/  HMMA.16816.F32 R140, R8, R16, R68 ;  /* 0x00000010088c723c */ /* 0x002fee0000001844 */
[----:B------:R-:W-:Y:S01]  /*cfe0*/  IMAD.MOV.U32 R71, RZ, RZ, R160 ;  /* 0x000000ffff477224 */ /* 0x000fe200078e00a0 */
[----:B------:R-:W-:-:S02]  /*cff0*/  MOV R160, R136 ;  /* 0x0000008800a07202 */ /* 0x000fc40000000f00 */
[----:B------:R-:W-:Y:S02]  /*d000*/  MOV R68, R139 ;  /* 0x0000008b00447202 */ /* 0x000fe40000000f00 */
[----:B------:R-:W-:Y:S01]  /*d010*/  HMMA.16816.F32 R136, R4, R16, R72 ;  /* 0x000000100488723c */ /* 0x000fe20000001848 */
[----:B------:R-:W2:Y:S01]  /*d020*/  LDL.LU R73, [R1+0x3c] ;  /* 0x00003c0001497983 */ /* 0x000ea20000300800 */
[-C--:B------:R-:W-:Y:S02]  /*d030*/  FMUL.FTZ R78, R78, R13.reuse ;  /* 0x0000000d4e4e7220 */ /* 0x080fe40000410000 */
[----:B------:R-:W-:Y:S02]  /*d040*/  FMUL.FTZ R79, R79, R13 ;  /* 0x0000000d4f4f7220 */ /* 0x000fe40000410000 */
[-C--:B------:R-:W-:Y:S02]  /*d050*/  FMUL.FTZ R82, R82, R14.reuse ;  /* 0x0000000e52527220 */ /* 0x080fe40000410000 */
[----:B------:R-:W-:Y:S01]  /*d060*/  FMUL.FTZ R83, R83, R14 ;  /* 0x0000000e53537220 */ /* 0x000fe20000410000 */
        /* <DEDUP_REMOVED lines=8> */
[----:B------:R-:W-:-:S07]  /*d0f0*/  MOV R74, R132 ;  /* 0x00000084004a7202 */ /* 0x000fce0000000f00 */
[----:B------:R-:W-:Y:S01]  /*d100*/  HMMA.16816.F32 R132, R4, R18, R76 ;  /* 0x000000120484723c */ /* 0x000fe2000000184c */
[----:B------:R-:W1:Y:S01]  /*d110*/  LDSM.16.MT88.4 R16, [R226+0xe000] ;  /* 0x00e00000e210783b */ /* 0x000e620000004200 */
[-C--:B------:R-:W-:Y:S02]  /*d120*/  FMUL.FTZ R86, R86, R14.reuse ;  /* 0x0000000e56567220 */ /* 0x080fe40000410000 */
[----:B------:R-:W-:Y:S02]  /*d130*/  FMUL.FTZ R87, R87, R14 ;  /* 0x0000000e57577220 */ /* 0x000fe40000410000 */
[-C--:B------:R-:W-:Y:S02]  /*d140*/  FMUL.FTZ R90, R90, R13.reuse ;  /* 0x0000000d5a5a7220 */ /* 0x080fe40000410000 */
[-C--:B------:R-:W-:Y:S02]  /*d150*/  FMUL.FTZ R91, R91, R13.reuse ;  /* 0x0000000d5b5b7220 */ /* 0x080fe40000410000 */
[----:B------:R-:W-:-:S02]  /*d160*/  FMUL.FTZ R94, R94, R13 ;  /* 0x0000000d5e5e7220 */ /* 0x000fc40000410000 */
[----:B------:R-:W-:Y:S02]  /*d170*/  FMUL.FTZ R95, R95, R13 ;  /* 0x0000000d5f5f7220 */ /* 0x000fe40000410000 */
[-C--:B------:R-:W-:Y:S02]  /*d180*/  FMUL.FTZ R98, R98, R14.reuse ;  /* 0x0000000e62627220 */ /* 0x080fe40000410000 */
[----:B------:R-:W-:Y:S01]  /*d190*/  FMUL.FTZ R99, R99, R14 ;  /* 0x0000000e63637220 */ /* 0x000fe20000410000 */
[----:B------:R-:W-:Y:S01]  /*d1a0*/  MOV R169, R163 ;  /* 0x000000a300a97202 */ /* 0x000fe20000000f00 */
[----:B------:R-:W-:Y:S01]  /*d1b0*/  IMAD.MOV.U32 R175, RZ, RZ, R154 ;  /* 0x000000ffffaf7224 */ /* 0x000fe200078e009a */
[----:B------:R-:W-:Y:S02]  /*d1c0*/  MOV R163, R152 ;  /* 0x0000009800a37202 */ /* 0x000fe40000000f00 */
[----:B------:R-:W-:Y:S02]  /*d1d0*/  MOV R70, R153 ;  /* 0x0000009900467202 */ /* 0x000fe40000000f00 */
[----:B------:R-:W-:-:S02]  /*d1e0*/  MOV R69, R155 ;  /* 0x0000009b00457202 */ /* 0x000fc40000000f00 */
        /* <DEDUP_REMOVED lines=22> */
[----:B------:R-:W-:Y:S01]  /*d350*/  IMAD.MOV.U32 R72, RZ, RZ, R74 ;  /* 0x000000ffff487224 */ /* 0x000fe200078e004a */
[----:B------:R-:W-:Y:S01]  /*d360*/  MOV R74, R68 ;  /* 0x00000044004a7202 */ /* 0x000fe20000000f00 */
[----:B------:R-:W-:Y:S01]  /*d370*/  IMAD.MOV.U32 R68, RZ, RZ, R70 ;  /* 0x000000ffff447224 */ /* 0x000fe200078e0046 */
[----:B------:R-:W-:Y:S01]  /*d380*/  MOV R70, R176 ;  /* 0x000000b000467202 */ /* 0x000fe20000000f00 */
[----:B------:R-:W-:Y:S01]  /*d390*/  IMAD.MOV.U32 R176, RZ, RZ, R178 ;  /* 0x000000ffffb07224 */ /* 0x000fe200078e00b2 */
[----:B------:R-:W-:Y:S01]  /*d3a0*/  MOV R179, R43 ;  /* 0x0000002b00b37202 */ /* 0x000fe20000000f00 */
[C---:B-1----:R-:W-:Y:S08]  /*d3b0*/  HMMA.16816.F32 R120, R4.reuse, R16, R120 ;  /* 0x000000100478723c */ /* 0x042ff00000001878 */
[----:B------:R-:W-:Y:S07]  /*d3c0*/  HMMA.16816.F32 R124, R4, R18, R124 ;  /* 0x00000012047c723c */ /* 0x000fee000000187c */
[--C-:B------:R-:W-:Y:S01]  /*d3d0*/  FFMA.FTZ R4, R232, c[0x0][0x23c], -R3.reuse ;  /* 0x00008f00e8047a23 */ /* 0x100fe20000010803 */
[----:B------:R-:W-:Y:S01]  /*d3e0*/  MOV R171, R42 ;  /* 0x0000002a00ab7202 */ /* 0x000fe20000000f00 */
[----:B------:R-:W-:Y:S01]  /*d3f0*/  FMUL.FTZ R118, R118, R14 ;  /* 0x0000000e76767220 */ /* 0x000fe20000410000 */
[----:B------:R1:W5:Y:S01]  /*d400*/  LDL.LU R232, [R1+0x7c] ;  /* 0x00007c0001e87983 */ /* 0x0003620000300800 */
[----:B------:R3:W-:Y:S02]  /*d410*/  MUFU.EX2 R178, R4 ;  /* 0x0000000400b27308 */ /* 0x0007e40000000800 */
[----:B---3--:R-:W-:Y:S01]  /*d420*/  FFMA.FTZ R4, R72, c[0x0][0x23c], -R3 ;  /* 0x00008f0048047a23 */ /* 0x008fe20000010803 */
[----:B------:R-:W-:-:S02]  /*d430*/  MOV R72, R74 ;  /* 0x0000004a00487202 */ /* 0x000fc40000000f00 */
[----:B------:R-:W-:Y:S02]  /*d440*/  MOV R74, R68 ;  /* 0x00000044004a7202 */ /* 0x000fe40000000f00 */
[----:B------:R-:W-:Y:S02]  /*d450*/  MOV R68, R70 ;  /* 0x0000004600447202 */ /* 0x000fe40000000f00 */
[----:B------:R-:W-:Y:S02]  /*d460*/  MOV R70, R176 ;  /* 0x000000b000467202 */ /* 0x000fe40000000f00 */
[----:B------:R-:W-:Y:S02]  /*d470*/  MOV R176, R179 ;  /* 0x000000b300b07202 */ /* 0x000fe40000000f00 */
[----:B------:R3:W-:Y:S01]  /*d480*/  MUFU.EX2 R179, R4 ;  /* 0x0000000400b37308 */ /* 0x0007e20000000800 */
[----:B------:R-:W-:Y:S02]  /*d490*/  MOV R78, R72 ;  /* 0x00000048004e7202 */ /* 0x000fe40000000f00 */
[----:B------:R-:W-:Y:S01]  /*d4a0*/  MOV R72, R74 ;  /* 0x0000004a00487202 */ /* 0x000fe20000000f00 */
[----:B---3--:R-:W-:-:S04]  /*d4b0*/  FFMA.FTZ R4, R217, c[0x0][0x23c], -R3 ;  /* 0x00008f00d9047a23 */ /* 0x008fc80000010803 */
[----:B------:R3:W-:Y:S01]  /*d4c0*/  MUFU.EX2 R101, R4 ;  /* 0x0000000400657308 */ /* 0x0007e20000000800 */
[----:B------:R-:W-:Y:S02]  /*d4d0*/  MOV R74, R68 ;  /* 0x00000044004a7202 */ /* 0x000fe40000000f00 */
[----:B------:R-:W-:Y:S02]  /*d4e0*/  MOV R68, R70 ;  /* 0x0000004600447202 */ /* 0x000fe40000000f00 */
[----:B------:R-:W-:Y:S01]  /*d4f0*/  MOV R70, R176 ;  /* 0x000000b000467202 */ /* 0x000fe20000000f00 */
[----:B---3--:R-:W-:-:S04]  /*d500*/  FFMA.FTZ R4, R36, c[0x0][0x23c], -R3 ;  /* 0x00008f0024047a23 */ /* 0x008fc80000010803 */
[----:B------:R3:W4:Y:S01]  /*d510*/  MUFU.EX2 R5, R4 ;  /* 0x0000000400057308 */ /* 0x0007220000000800 */
[----:B--2---:R-:W-:Y:S01]  /*d520*/  FFMA.FTZ R39, R73, R13, R39 ;  /* 0x0000000d49277223 */ /* 0x004fe20000010027 */
[----:B------:R-:W-:Y:S02]  /*d530*/  MOV R73, R75 ;  /* 0x0000004b00497202 */ /* 0x000fe40000000f00 */
[----:B------:R-:W-:Y:S02]  /*d540*/  MOV R75, R69 ;  /* 0x00000045004b7202 */ /* 0x000fe40000000f00 */
[----:B------:R-:W-:Y:S02]  /*d550*/  MOV R69, R71 ;  /* 0x0000004700457202 */ /* 0x000fe40000000f00 */
[----:B------:R-:W-:Y:S02]  /*d560*/  MOV R71, R177 ;  /* 0x000000b100477202 */ /* 0x000fe40000000f00 */
[----:B------:R-:W-:-:S02]  /*d570*/  MOV R177, R231 ;  /* 0x000000e700b17202 */ /* 0x000fc40000000f00 */
[----:B------:R-:W-:Y:S01]  /*d580*/  MOV R79, R73 ;  /* 0x00000049004f7202 */ /* 0x000fe20000000f00 */
[----:B------:R-:W-:Y:S01]  /*d590*/  IMAD.MOV.U32 R73, RZ, RZ, R75 ;  /* 0x000000ffff497224 */ /* 0x000fe200078e004b */
[----:B------:R-:W-:Y:S01]  /*d5a0*/  MOV R75, R69 ;  /* 0x00000045004b7202 */ /* 0x000fe20000000f00 */
[----:B------:R-:W-:Y:S01]  /*d5b0*/  IMAD.MOV.U32 R69, RZ, RZ, R71 ;  /* 0x000000ffff457224 */ /* 0x000fe200078e0047 */
[----:B------:R-:W-:Y:S01]  /*d5c0*/  MOV R71, R177 ;  /* 0x000000b100477202 */ /* 0x000fe20000000f00 */
[----:B------:R-:W-:Y:S01]  /*d5d0*/  IMAD.MOV.U32 R177, RZ, RZ, R230 ;  /* 0x000000ffffb17224 */ /* 0x000fe200078e00e6 */
[----:B------:R1:W5:Y:S01]  /*d5e0*/  LDL.LU R231, [R1+0x78] ;  /* 0x0000780001e77983 */ /* 0x0003620000300800 */
[----:B---3--:R-:W-:Y:S01]  /*d5f0*/  FFMA.FTZ R4, R79, c[0x0][0x23c], -R2 ;  /* 0x00008f004f047a23 */ /* 0x008fe20000010802 */
[----:B------:R-:W-:Y:S01]  /*d600*/  MOV R79, R73 ;  /* 0x00000049004f7202 */ /* 0x000fe20000000f00 */
[----:B------:R-:W-:Y:S01]  /*d610*/  IMAD.MOV.U32 R73, RZ, RZ, R75 ;  /* 0x000000ffff497224 */ /* 0x000fe200078e004b */
[----:B------:R-:W-:Y:S01]  /*d620*/  MOV R75, R69 ;  /* 0x00000045004b7202 */ /* 0x000fe20000000f00 */
[----:B------:R-:W-:Y:S01]  /*d630*/  IMAD.MOV.U32 R69, RZ, RZ, R71 ;  /* 0x000000ffff457224 */ /* 0x000fe200078e0047 */
[----:B------:R-:W-:Y:S01]  /*d640*/  MOV R71, R177 ;  /* 0x000000b100477202 */ /* 0x000fe20000000f00 */
[----:B------:R2:W-:Y:S01]  /*d650*/  MUFU.EX2 R176, R4 ;  /* 0x0000000400b07308 */ /* 0x0005e20000000800 */
[----:B------:R-:W-:Y:S01]  /*d660*/  MOV R177, R180 ;  /* 0x000000b400b17202 */ /* 0x000fe20000000f00 */
[-C--:B------:R-:W-:Y:S01]  /*d670*/  FMUL.FTZ R119, R119, R14.reuse ;  /* 0x0000000e77777220 */ /* 0x080fe20000410000 */
[----:B------:R-:W-:Y:S01]  /*d680*/  MOV R77, R79 ;  /* 0x0000004f004d7202 */ /* 0x000fe20000000f00 */
[-C--:B------:R-:W-:Y:S01]  /*d690*/  FMUL.FTZ R42, R130, R14.reuse ;  /* 0x0000000e822a7220 */ /* 0x080fe20000410000 */
[----:B------:R-:W-:Y:S01]  /*d6a0*/  MOV R79, R73 ;  /* 0x00000049004f7202 */ /* 0x000fe20000000f00 */
[----:B------:R-:W-:Y:S01]  /*d6b0*/  FMUL.FTZ R43, R131, R14 ;  /* 0x0000000e832b7220 */ /* 0x000fe20000410000 */
[----:B------:R-:W-:Y:S01]  /*d6c0*/  MOV R73, R75 ;  /* 0x0000004b00497202 */ /* 0x000fe20000000f00 */
[----:B------:R-:W-:Y:S01]  /*d6d0*/  IMAD.MOV.U32 R75, RZ, RZ, R70 ;  /* 0x000000ffff4b7224 */ /* 0x000fe200078e0046 */
[----:B------:R-:W-:Y:S01]  /*d6e0*/  MOV R70, R177 ;  /* 0x000000b100467202 */ /* 0x000fe20000000f00 */
[----:B------:R-:W-:Y:S01]  /*d6f0*/  FFMA.FTZ R36, R222, c[0x0][0x23c], -R3 ;  /* 0x00008f00de247a23 */ /* 0x000fe20000010803 */
[----:B------:R1:W5:Y:S01]  /*d700*/  LDL.LU R230, [R1+0x74] ;  /* 0x0000740001e67983 */ /* 0x0003620000300800 */
[----:B--2---:R-:W-:-:S04]  /*d710*/  FFMA.FTZ R4, R78, c[0x0][0x23c], -R2 ;  /* 0x00008f004e047a23 */ /* 0x004fc80000010802 */
[----:B------:R2:W3:Y:S01]  /*d720*/  MUFU.EX2 R177, R4 ;  /* 0x0000000400b17308 */ /* 0x0004e20000000800 */
[----:B------:R-:W-:Y:S01]  /*d730*/  MOV R78, R72 ;  /* 0x00000048004e7202 */ /* 0x000fe20000000f00 */
[----:B------:R-:W-:Y:S01]  /*d740*/  IMAD.MOV.U32 R72, RZ, RZ, R74 ;  /* 0x000000ffff487224 */ /* 0x000fe200078e004a */
[----:B------:R-:W-:Y:S01]  /*d750*/  MOV R74, R68 ;  /* 0x00000044004a7202 */ /* 0x000fe20000000f00 */
[----:B------:R-:W-:Y:S01]  /*d760*/  IMAD.MOV.U32 R180, RZ, RZ, R181 ;  /* 0x000000ffffb47224 */ /* 0x000fe200078e00b5 */
[----:B------:R-:W-:Y:S01]  /*d770*/  MOV R181, R182 ;  /* 0x000000b600b57202 */ /* 0x000fe20000000f00 */
[----:B--2---:R-:W-:-:S04]  /*d780*/  FFMA.FTZ R4, R220, c[0x0][0x23c], -R2 ;  /* 0x00008f00dc047a23 */ /* 0x004fc80000010802 */
[----:B------:R2:W-:Y:S01]  /*d790*/  MUFU.EX2 R76, R4 ;  /* 0x00000004004c7308 */ /* 0x0005e20000000800 */
[----:B------:R-:W-:Y:S02]  /*d7a0*/  MOV R182, R183 ;  /* 0x000000b700b67202 */ /* 0x000fe40000000f00 */
[----:B------:R-:W-:Y:S02]  /*d7b0*/  MOV R68, R69 ;  /* 0x0000004500447202 */ /* 0x000fe40000000f00 */
[----:B------:R-:W-:Y:S02]  /*d7c0*/  MOV R69, R71 ;  /* 0x0000004700457202 */ /* 0x000fe40000000f00 */
[----:B------:R-:W-:Y:S01]  /*d7d0*/  MOV R183, R173 ;  /* 0x000000ad00b77202 */ /* 0x000fe20000000f00 */
[----:B--2---:R-:W-:-:S04]  /*d7e0*/  FFMA.FTZ R4, R218, c[0x0][0x23c], -R2 ;  /* 0x00008f00da047a23 */ /* 0x004fc80000010802 */
[----:B------:R2:W1:Y:S01]  /*d7f0*/  MUFU.EX2 R218, R4 ;  /* 0x0000000400da7308 */ /* 0x0004620000000800 */
[----:B------:R-:W-:Y:S02]  /*d800*/  MOV R71, R180 ;  /* 0x000000b400477202 */ /* 0x000fe40000000f00 */
[----:B------:R-:W-:Y:S01]  /*d810*/  MOV R180, R181 ;  /* 0x000000b500b47202 */ /* 0x000fe20000000f00 */
[----:B------:R-:W-:Y:S01]  /*d820*/  IMAD.MOV.U32 R181, RZ, RZ, R182 ;  /* 0x000000ffffb57224 */ /* 0x000fe200078e00b6 */
[----:B------:R-:W-:Y:S02]  /*d830*/  MOV R182, R183 ;  /* 0x000000b700b67202 */ /* 0x000fe40000000f00 */
[----:B------:R-:W-:Y:S01]  /*d840*/  MOV R183, R168 ;  /* 0x000000a800b77202 */ /* 0x000fe20000000f00 */
[----:B--2---:R-:W-:Y:S01]  /*d850*/  FFMA.FTZ R4, R77, c[0x0][0x23c], -R0 ;  /* 0x00008f004d047a23 */ /* 0x004fe20000010800 */
[----:B------:R-:W-:Y:S01]  /*d860*/  MOV R77, R78 ;  /* 0x0000004e004d7202 */ /* 0x000fe20000000f00 */
[----:B------:R-:W-:Y:S01]  /*d870*/  IMAD.MOV.U32 R78, RZ, RZ, R79 ;  /* 0x000000ffff4e7224 */ /* 0x000fe200078e004f */
[----:B------:R-:W-:-:S02]  /*d880*/  MOV R79, R72 ;  /* 0x00000048004f7202 */ /* 0x000fc40000000f00 */
[----:B------:R-:W-:Y:S02]  /*d890*/  MOV R72, R73 ;  /* 0x0000004900487202 */ /* 0x000fe40000000f00 */
[----:B------:R-:W-:Y:S02]  /*d8a0*/  MOV R73, R74 ;  /* 0x0000004a00497202 */ /* 0x000fe40000000f00 */
[----:B------:R-:W-:Y:S01]  /*d8b0*/  MOV R74, R75 ;  /* 0x0000004b004a7202 */ /* 0x000fe20000000f00 */
[----:B------:R-:W-:Y:S01]  /*d8c0*/  IMAD.MOV.U32 R75, RZ, RZ, R69 ;  /* 0x000000ffff4b7224 */ /* 0x000fe200078e0045 */
[----:B------:R-:W-:Y:S02]  /*d8d0*/  MOV R69, R70 ;  /* 0x0000004600457202 */ /* 0x000fe40000000f00 */
[----:B------:R-:W-:Y:S02]  /*d8e0*/  MOV R70, R71 ;  /* 0x0000004700467202 */ /* 0x000fe40000000f00 */
[----:B------:R-:W-:-:S02]  /*d8f0*/  MOV R168, R224 ;  /* 0x000000e000a87202 */ /* 0x000fc40000000f00 */
[----:B------:R-:W-:Y:S02]  /*d900*/  MOV R71, R180 ;  /* 0x000000b400477202 */ /* 0x000fe40000000f00 */
[----:B------:R-:W-:Y:S01]  /*d910*/  MOV R180, R181 ;  /* 0x000000b500b47202 */ /* 0x000fe20000000f00 */
[----:B------:R-:W-:Y:S01]  /*d920*/  IMAD.MOV.U32 R181, RZ, RZ, R182 ;  /* 0x000000ffffb57224 */ /* 0x000fe200078e00b6 */
[----:B------:R-:W-:Y:S02]  /*d930*/  MOV R182, R183 ;  /* 0x000000b700b67202 */ /* 0x000fe40000000f00 */
[----:B------:R-:W-:Y:S02]  /*d940*/  MOV R183, R168 ;  /* 0x000000a800b77202 */ /* 0x000fe40000000f00 */
[----:B------:R-:W-:Y:S02]  /*d950*/  MOV R168, R170 ;  /* 0x000000aa00a87202 */ /* 0x000fe40000000f00 */
[----:B------:R-:W-:-:S02]  /*d960*/  MOV R170, R174 ;  /* 0x000000ae00aa7202 */ /* 0x000fc40000000f00 */
[----:B------:R2:W-:Y:S01]  /*d970*/  MUFU.EX2 R174, R4 ;  /* 0x0000000400ae7308 */ /* 0x0005e20000000800 */
[----:B------:R-:W-:Y:S01]  /*d980*/  IMAD.MOV.U32 R103, RZ, RZ, R78 ;  /* 0x000000ffff677224 */ /* 0x000fe200078e004e */
[----:B------:R-:W-:Y:S02]  /*d990*/  MOV R78, R72 ;  /* 0x00000048004e7202 */ /* 0x000fe40000000f00 */
[----:B------:R-:W-:Y:S02]  /*d9a0*/  MOV R72, R74 ;  /* 0x0000004a00487202 */ /* 0x000fe40000000f00 */
[----:B------:R-:W-:Y:S01]  /*d9b0*/  MOV R74, R69 ;  /* 0x00000045004a7202 */ /* 0x000fe20000000f00 */
[----:B--2---:R-:W-:-:S04]  /*d9c0*/  FFMA.FTZ R4, R175, c[0x0][0x23c], -R0 ;  /* 0x00008f00af047a23 */ /* 0x004fc80000010800 */
[----:B------:R2:W1:Y:S01]  /*d9d0*/  MUFU.EX2 R175, R4 ;  /* 0x0000000400af7308 */ /* 0x0004620000000800 */
[----:B------:R-:W-:Y:S01]  /*d9e0*/  MOV R69, R71 ;  /* 0x0000004700457202 */ /* 0x000fe20000000f00 */
[----:B------:R-:W-:Y:S01]  /*d9f0*/  IMAD.MOV.U32 R71, RZ, RZ, R181 ;  /* 0x000000ffff477224 */ /* 0x000fe200078e00b5 */
[----:B------:R-:W-:Y:S02]  /*da00*/  MOV R181, R183 ;  /* 0x000000b700b57202 */ /* 0x000fe40000000f00 */
[----:B------:R-:W-:Y:S02]  /*da10*/  MOV R183, R170 ;  /* 0x000000aa00b77202 */ /* 0x000fe40000000f00 */
[----:B------:R-:W-:Y:S01]  /*da20*/  MOV R102, R78 ;  /* 0x0000004e00667202 */ /* 0x000fe20000000f00 */
[----:B--2---:R-:W-:Y:S01]  /*da30*/  FFMA.FTZ R4, R77, c[0x0][0x23c], -R0 ;  /* 0x00008f004d047a23 */ /* 0x004fe20000010800 */
[----:B------:R-:W-:Y:S02]  /*da40*/  MOV R77, R79 ;  /* 0x0000004f004d7202 */ /* 0x000fe40000000f00 */
[----:B------:R-:W-:Y:S01]  /*da50*/  MOV R79, R73 ;  /* 0x00000049004f7202 */ /* 0x000fe20000000f00 */
[----:B------:R-:W-:Y:S01]  /*da60*/  IMAD.MOV.U32 R73, RZ, RZ, R75 ;  /* 0x000000ffff497224 */ /* 0x000fe200078e004b */
[----:B------:R-:W-:-:S02]  /*da70*/  MOV R75, R70 ;  /* 0x00000046004b7202 */ /* 0x000fc40000000f00 */
[----:B------:R-:W-:Y:S01]  /*da80*/  MOV R70, R180 ;  /* 0x000000b400467202 */ /* 0x000fe20000000f00 */
[----:B------:R2:W-:Y:S01]  /*da90*/  MUFU.EX2 R100, R4 ;  /* 0x0000000400647308 */ /* 0x0005e20000000800 */
[----:B------:R-:W-:Y:S01]  /*daa0*/  MOV R180, R168 ;  /* 0x000000a800b47202 */ /* 0x000fe20000000f00 */
[----:B------:R-:W-:Y:S01]  /*dab0*/  IMAD.MOV.U32 R115, RZ, RZ, R77 ;  /* 0x000000ffff737224 */ /* 0x000fe200078e004d */
[----:B------:R-:W-:Y:S01]  /*dac0*/  MOV R168, R35 ;  /* 0x0000002300a87202 */ /* 0x000fe20000000f00 */
[----:B------:R-:W-:Y:S01]  /*dad0*/  IMAD.MOV.U32 R77, RZ, RZ, R74 ;  /* 0x000000ffff4d7224 */ /* 0x000fe200078e004a */
[----:B------:R-:W-:Y:S02]  /*dae0*/  MOV R74, R180 ;  /* 0x000000b4004a7202 */ /* 0x000fe40000000f00 */
[----:B------:R-:W-:Y:S02]  /*daf0*/  MOV R78, R73 ;  /* 0x00000049004e7202 */ /* 0x000fe40000000f00 */
[----:B------:R-:W-:Y:S01]  /*db00*/  MOV R180, R183 ;  /* 0x000000b700b47202 */ /* 0x000fe20000000f00 */
[----:B------:R-:W-:Y:S01]  /*db10*/  IMAD.MOV.U32 R183, RZ, RZ, R169 ;  /* 0x000000ffffb77224 */ /* 0x000fe200078e00a9 */
[----:B------:R-:W-:Y:S01]  /*db20*/  MOV R73, R168 ;  /* 0x000000a800497202 */ /* 0x000fe20000000f00 */
[----:B--2---:R-:W-:Y:S01]  /*db30*/  FFMA.FTZ R4, R103, c[0x0][0x23c], -R0 ;  /* 0x00008f0067047a23 */ /* 0x004fe20000010800 */
[----:B------:R-:W-:-:S02]  /*db40*/  MOV R103, R79 ;  /* 0x0000004f00677202 */ /* 0x000fc40000000f00 */
[----:B------:R-:W-:Y:S02]  /*db50*/  MOV R79, R72 ;  /* 0x00000048004f7202 */ /* 0x000fe40000000f00 */
[----:B------:R-:W-:Y:S01]  /*db60*/  MOV R72, R75 ;  /* 0x0000004b00487202 */ /* 0x000fe20000000f00 */
[--C-:B------:R-:W-:Y:S01]  /*db70*/  FFMA.FTZ R35, R221, c[0x0][0x23c], -R3.reuse ;  /* 0x00008f00dd237a23 */ /* 0x100fe20000010803 */
[----:B------:R-:W-:Y:S01]  /*db80*/  MOV R75, R163 ;  /* 0x000000a3004b7202 */ /* 0x000fe20000000f00 */
[--C-:B------:R-:W-:Y:S02]  /*db90*/  FFMA.FTZ R34, R34, c[0x0][0x23c], -R3.reuse ;  /* 0x00008f0022227a23 */ /* 0x100fe40000010803 */
[--C-:B------:R-:W-:Y:S02]  /*dba0*/  FFMA.FTZ R33, R33, c[0x0][0x23c], -R3.reuse ;  /* 0x00008f0021217a23 */ /* 0x100fe40000010803 */
[--C-:B------:R-:W-:Y:S02]  /*dbb0*/  FFMA.FTZ R170, R31, c[0x0][0x23c], -R3.reuse ;  /* 0x00008f001faa7a23 */ /* 0x100fe40000010803 */
[----:B------:R-:W-:-:S02]  /*dbc0*/  FFMA.FTZ R168, R30, c[0x0][0x23c], -R3 ;  /* 0x00008f001ea87a23 */ /* 0x000fc40000010803 */
[--C-:B------:R-:W-:Y:S02]  /*dbd0*/  FFMA.FTZ R163, R29, c[0x0][0x23c], -R3.reuse ;  /* 0x00008f001da37a23 */ /* 0x100fe40000010803 */
[----:B------:R-:W-:Y:S02]  /*dbe0*/  FFMA.FTZ R169, R28, c[0x0][0x23c], -R3 ;  /* 0x00008f001ca97a23 */ /* 0x000fe40000010803 */
[----:B------:R-:W-:Y:S01]  /*dbf0*/  FFMA.FTZ R3, R102, c[0x0][0x23c], -R12 ;  /* 0x00008f0066037a23 */ /* 0x000fe2000001080c */
[----:B------:R-:W-:Y:S02]  /*dc00*/  MOV R102, R103 ;  /* 0x0000006700667202 */ /* 0x000fe40000000f00 */
[----:B------:R-:W-:Y:S01]  /*dc10*/  MOV R103, R77 ;  /* 0x0000004d00677202 */ /* 0x000fe20000000f00 */
[----:B------:R-:W-:Y:S01]  /*dc20*/  HMMA.16816.F32 R116, R8, R16, R116 ;  /* 0x000000100874723c */ /* 0x000fe20000001874 */
[----:B------:R-:W-:Y:S02]  /*dc30*/  MOV R77, R72 ;  /* 0x00000048004d7202 */ /* 0x000fe40000000f00 */
[----:B------:R-:W-:-:S02]  /*dc40*/  MOV R72, R73 ;  /* 0x0000004900487202 */ /* 0x000fc40000000f00 */
[----:B------:R-:W-:-:S03]  /*dc50*/  MOV R73, R181 ;  /* 0x000000b500497202 */ /* 0x000fc60000000f00 */
[----:B------:R-:W-:Y:S01]  /*dc60*/  HMMA.16816.F32 R40, R8, R18, R40 ;  /* 0x000000120828723c */ /* 0x000fe20000001828 */
[----:B------:R-:W2:Y:S01]  /*dc70*/  LDSM.16.MT88.4 R16, [R225+0xc800] ;  /* 0x00c80000e110783b */ /* 0x000ea20000004200 */
[----:B------:R-:W-:Y:S02]  /*dc80*/  MOV R181, R172 ;  /* 0x000000ac00b57202 */ /* 0x000fe40000000f00 */
[----:B------:R1:W-:Y:S01]  /*dc90*/  MUFU.EX2 R172, R3 ;  /* 0x0000000300ac7308 */ /* 0x0003e20000000800 */
[----:B------:R-:W-:Y:S02]  /*dca0*/  MOV R114, R103 ;  /* 0x0000006700727202 */ /* 0x000fe40000000f00 */
[----:B------:R-:W-:Y:S01]  /*dcb0*/  MOV R103, R70 ;  /* 0x0000004600677202 */ /* 0x000fe20000000f00 */
[--C-:B------:R-:W-:Y:S01]  /*dcc0*/  FFMA.FTZ R31, R115, c[0x0][0x23c], -R2.reuse ;  /* 0x00008f00731f7a23 */ /* 0x100fe20000010802 */
[----:B------:R-:W-:Y:S01]  /*dcd0*/  MOV R70, R162 ;  /* 0x000000a200467202 */ /* 0x000fe20000000f00 */
[----:B------:R-:W-:-:S02]  /*dce0*/  FFMA.FTZ R30, R244, c[0x0][0x23c], -R2 ;  /* 0x00008f00f41e7a23 */ /* 0x000fc40000010802 */
[--C-:B------:R-:W-:Y:S02]  /*dcf0*/  FFMA.FTZ R29, R211, c[0x0][0x23c], -R2.reuse ;  /* 0x00008f00d31d7a23 */ /* 0x100fe40000010802 */
[--C-:B------:R-:W-:Y:S02]  /*dd00*/  FFMA.FTZ R28, R210, c[0x0][0x23c], -R2.reuse ;  /* 0x00008f00d21c7a23 */ /* 0x100fe40000010802 */
[----:B------:R-:W-:Y:S02]  /*dd10*/  FFMA.FTZ R214, R214, c[0x0][0x23c], -R2 ;  /* 0x00008f00d6d67a23 */ /* 0x000fe40000010802 */
[----:B-1----:R-:W-:Y:S01]  /*dd20*/  FFMA.FTZ R3, R102, c[0x0][0x23c], -R12 ;  /* 0x00008f0066037a23 */ /* 0x002fe2000001080c */
[----:B------:R-:W-:Y:S02]  /*dd30*/  MOV R102, R69 ;  /* 0x0000004500667202 */ /* 0x000fe40000000f00 */
[----:B------:R-:W-:Y:S01]  /*dd40*/  MOV R69, R71 ;  /* 0x0000004700457202 */ /* 0x000fe20000000f00 */
[----:B------:R-:W-:-:S02]  /*dd50*/  IMAD.MOV.U32 R71, RZ, RZ, R161 ;  /* 0x000000ffff477224 */ /* 0x000fc400078e00a1 */
[--C-:B------:R-:W-:Y:S02]  /*dd60*/  FFMA.FTZ R209, R209, c[0x0][0x23c], -R2.reuse ;  /* 0x00008f00d1d17a23 */ /* 0x100fe40000010802 */
[--C-:B------:R-:W-:Y:S02]  /*dd70*/  FFMA.FTZ R162, R37, c[0x0][0x23c], -R2.reuse ;  /* 0x00008f0025a27a23 */ /* 0x100fe40000010802 */
[----:B------:R-:W-:Y:S02]  /*dd80*/  FFMA.FTZ R161, R32, c[0x0][0x23c], -R2 ;  /* 0x00008f0020a17a23 */ /* 0x000fe40000010802 */
[----:B------:R-:W-:Y:S01]  /*dd90*/  FFMA.FTZ R2, R72, c[0x0][0x23c], -R12 ;  /* 0x00008f0048027a23 */ /* 0x000fe2000001080c */
[----:B------:R-:W-:Y:S01]  /*dda0*/  MOV R72, R73 ;  /* 0x0000004900487202 */ /* 0x000fe20000000f00 */
[----:B------:R-:W-:Y:S01]  /*ddb0*/  IMAD.MOV.U32 R173, RZ, RZ, R229 ;  /* 0x000000ffffad7224 */ /* 0x000fe200078e00e5 */
[----:B------:R-:W-:Y:S01]  /*ddc0*/  MOV R73, R74 ;  /* 0x0000004a00497202 */ /* 0x000fe20000000f00 */
[--C-:B------:R-:W-:Y:S01]  /*ddd0*/  FFMA.FTZ R27, R27, c[0x0][0x23c], -R0.reuse ;  /* 0x00008f001b1b7a23 */ /* 0x100fe20000010800 */
[----:B------:R-:W-:Y:S01]  /*dde0*/  MOV R74, R160 ;  /* 0x000000a0004a7202 */ /* 0x000fe20000000f00 */
[----:B------:R-:W-:-:S02]  /*ddf0*/  FFMA.FTZ R26, R26, c[0x0][0x23c], -R0 ;  /* 0x00008f001a1a7a23 */ /* 0x000fc40000010800 */
[--C-:B------:R-:W-:Y:S02]  /*de00*/  FFMA.FTZ R25, R25, c[0x0][0x23c], -R0.reuse ;  /* 0x00008f0019197a23 */ /* 0x100fe40000010800 */
[--C-:B------:R-:W-:Y:S02]  /*de10*/  FFMA.FTZ R24, R24, c[0x0][0x23c], -R0.reuse ;  /* 0x00008f0018187a23 */ /* 0x100fe40000010800 */
[--C-:B------:R-:W-:Y:S02]  /*de20*/  FFMA.FTZ R215, R215, c[0x0][0x23c], -R0.reuse ;  /* 0x00008f00d7d77a23 */ /* 0x100fe40000010800 */
[--C-:B------:R-:W-:Y:S02]  /*de30*/  FFMA.FTZ R213, R213, c[0x0][0x23c], -R0.reuse ;  /* 0x00008f00d5d57a23 */ /* 0x100fe40000010800 */
[--C-:B------:R-:W-:Y:S02]  /*de40*/  FFMA.FTZ R208, R208, c[0x0][0x23c], -R0.reuse ;  /* 0x00008f00d0d07a23 */ /* 0x100fe40000010800 */
[----:B------:R-:W-:Y:S01]  /*de50*/  IMAD.MOV.U32 R115, RZ, RZ, R77 ;  /* 0x000000ffff737224 */ /* 0x000fe200078e004d */
[----:B------:R1:W1:Y:S01]  /*de60*/  MUFU.EX2 R221, R4 ;  /* 0x0000000400dd7308 */ /* 0x0002620000000800 */
[----:B------:R-:W-:-:S02]  /*de70*/  FFMA.FTZ R160, R38, c[0x0][0x23c], -R0 ;  /* 0x00008f0026a07a23 */ /* 0x000fc40000010800 */
[----:B----4-:R-:W-:Y:S01]  /*de80*/  IMAD.MOV.U32 R211, RZ, RZ, R5 ;  /* 0x000000ffffd37224 */ /* 0x010fe200078e0005 */
[----:B------:R-:W-:Y:S01]  /*de90*/  F2FP.PACK_AB R8, R179, R178 ;  /* 0x000000b2b308723e */ /* 0x000fe200000000ff */
[--C-:B------:R-:W-:Y:S01]  /*dea0*/  FFMA.FTZ R0, R114, c[0x0][0x23c], -R12.reuse ;  /* 0x00008f0072007a23 */ /* 0x100fe2000001080c */
[----:B------:R-:W-:Y:S02]  /*deb0*/  MOV R77, R173 ;  /* 0x000000ad004d7202 */ /* 0x000fe40000000f00 */
[----:B------:R-:W-:Y:S01]  /*dec0*/  MUFU.EX2 R210, R2 ;  /* 0x0000000200d27308 */ /* 0x000fe20000000800 */
[----:B---3--:R-:W-:Y:S02]  /*ded0*/  F2FP.PACK_AB R9, R177, R176 ;  /* 0x000000b0b109723e */ /* 0x008fe400000000ff */
[----:B------:R-:W-:Y:S01]  /*dee0*/  F2FP.PACK_AB R11, R218, R76 ;  /* 0x0000004cda0b723e */ /* 0x000fe200000000ff */
[--C-:B------:R-:W-:Y:S01]  /*def0*/  FFMA.FTZ R32, R102, c[0x0][0x23c], -R12.reuse ;  /* 0x00008f0066207a23 */ /* 0x100fe2000001080c */
[----:B------:R-:W-:Y:S01]  /*df00*/  MOV R244, R183 ;  /* 0x000000b700f47202 */ /* 0x000fe20000000f00 */
[----:B------:R-:W-:-:S02]  /*df10*/  FFMA.FTZ R37, R103, c[0x0][0x23c], -R12 ;  /* 0x00008f0067257a23 */ /* 0x000fc4000001080c */
[--C-:B------:R-:W-:Y:S01]  /*df20*/  FFMA.FTZ R223, R223, c[0x0][0x23c], -R12.reuse ;  /* 0x00008f00dfdf7a23 */ /* 0x100fe2000001080c */
[----:B------:R-:W3:Y:S01]  /*df30*/  MUFU.EX2 R173, R3 ;  /* 0x0000000300ad7308 */ /* 0x000ee20000000800 */
[--C-:B------:R-:W-:Y:S02]  /*df40*/  FFMA.FTZ R219, R219, c[0x0][0x23c], -R12.reuse ;  /* 0x00008f00dbdb7a23 */ /* 0x100fe4000001080c */
[--C-:B------:R-:W-:Y:S02]  /*df50*/  FFMA.FTZ R216, R216, c[0x0][0x23c], -R12.reuse ;  /* 0x00008f00d8d87a23 */ /* 0x100fe4000001080c */
[----:B------:R-:W-:Y:S01]  /*df60*/  FFMA.FTZ R212, R212, c[0x0][0x23c], -R12 ;  /* 0x00008f00d4d47a23 */ /* 0x000fe2000001080c */
[----:B------:R-:W-:Y:S01]  /*df70*/  MOV R220, R75 ;  /* 0x0000004b00dc7202 */ /* 0x000fe20000000f00 */
[----:B------:R-:W-:Y:S01]  /*df80*/  FADD.FTZ R171, R171, R72 ;  /* 0x00000048abab7221 */ /* 0x000fe20000010000 */
[----:B------:R-:W4:Y:S01]  /*df90*/  MUFU.EX2 R222, R0 ;  /* 0x0000000000de7308 */ /* 0x000f220000000800 */
[----:B------:R-:W-:Y:S01]  /*dfa0*/  F2FP.PACK_AB R10, R211, R101 ;  /* 0x00000065d30a723e */ /* 0x000fe200000000ff */
[----:B------:R2:W5:Y:S01]  /*dfb0*/  LDL.LU R229, [R1+0x70] ;  /* 0x0000700001e57983 */ /* 0x0005620000300800 */
[----:B-1----:R-:W-:-:S02]  /*dfc0*/  F2FP.PACK_AB R4, R175, R174 ;  /* 0x000000aeaf04723e */ /* 0x002fc400000000ff */
[----:B------:R-:W-:Y:S01]  /*dfd0*/  F2FP.PACK_AB R6, R221, R100 ;  /* 0x00000064dd06723e */ /* 0x000fe200000000ff */
[--C-:B------:R-:W-:Y:S01]  /*dfe0*/  FFMA.FTZ R38, R77, c[0x0][0x23c], -R12.reuse ;  /* 0x00008f004d267a23 */ /* 0x100fe2000001080c */
[----:B------:R-:W-:Y:S02]  /*dff0*/  MOV R183, R15 ;  /* 0x0000000f00b77202 */ /* 0x000fe40000000f00 */
[----:B---3--:R-:W-:Y:S02]  /*e000*/  F2FP.PACK_AB R5, R173, R172 ;  /* 0x000000acad05723e */ /* 0x008fe400000000ff */
[----:B----4-:R-:W-:Y:S01]  /*e010*/  F2FP.PACK_AB R7, R222, R210 ;  /* 0x000000d2de07723e */ /* 0x010fe200000000ff */
[----:B--2---:R-:W-:Y:S01]  /*e020*/  HMMA.16816.F32 R148, R8, R16, R148 ;  /* 0x000000100894723c */ /* 0x004fe20000001894 */
[----:B------:R-:W-:Y:S01]  /*e030*/  FFMA.FTZ R3, R115, c[0x0][0x23c], -R12 ;  /* 0x00008f0073037a23 */ /* 0x000fe2000001080c */
[----:B------:R-:W-:Y:S01]  /*e040*/  MOV R102, R74 ;  /* 0x0000004a00667202 */ /* 0x000fe20000000f00 */
[----:B------:R-:W1:Y:S01]  /*e050*/  LDSM.16.MT88.4 R12, [R228+0xc800] ;  /* 0x00c80000e40c783b */ /* 0x000e620000004200 */
[----:B------:R-:W-:Y:S01]  /*e060*/  IMAD.MOV.U32 R103, RZ, RZ, R73 ;  /* 0x000000ffff677224 */ /* 0x000fe200078e0049 */
[----:B------:R-:W-:-:S02]  /*e070*/  MOV R0, R68 ;  /* 0x0000004400007202 */ /* 0x000fc40000000f00 */
[----:B------:R-:W-:Y:S01]  /*e080*/  MOV R217, R69 ;  /* 0x0000004500d97202 */ /* 0x000fe20000000f00 */
[C---:B------:R-:W-:Y:S01]  /*e090*/  HMMA.16816.F32 R144, R4.reuse, R16, R144 ;  /* 0x000000100490723c */ /* 0x040fe20000001890 */
[----:B------:R-:W-:Y:S01]  /*e0a0*/  MOV R2, R79 ;  /* 0x0000004f00027202 */ /* 0x000fe20000000f00 */
[----:B------:R-:W-:Y:S01]  /*e0b0*/  MUFU.EX2 R214, R214 ;  /* 0x000000d600d67308 */ /* 0x000fe20000000800 */
[----:B------:R2:W5:Y:S05]  /*e0c0*/  LDL.LU R224, [R1+0x6c] ;  /* 0x00006c0001e07983 */ /* 0x00056a0000300800 */
[-C--:B------:R-:W-:Y:S08]  /*e0d0*/  HMMA.16816.F32 R156, R4, R18.reuse, R156 ;  /* 0x00000012049c723c */ /* 0x080ff0000000189c */
[C---:B------:R-:W-:Y:S01]  /*e0e0*/  HMMA.16816.F32 R56, R8.reuse, R18, R56 ;  /* 0x000000120838723c */ /* 0x040fe20000001838 */
[----:B------:R-:W3:Y:S07]  /*e0f0*/  LDSM.16.MT88.4 R16, [R226+0xc800] ;  /* 0x00c80000e210783b */ /* 0x000eee0000004200 */
[-C--:B-1----:R-:W-:Y:S08]  /*e100*/  HMMA.16816.F32 R48, R8, R12.reuse, R48 ;  /* 0x0000000c0830723c */ /* 0x082ff00000001830 */
[C---:B------:R-:W-:Y:S08]  /*e110*/  HMMA.16816.F32 R44, R4.reuse, R12, R44 ;  /* 0x0000000c042c723c */ /* 0x040ff0000000182c */
[----:B------:R-:W-:Y:S08]  /*e120*/  HMMA.16816.F32 R188, R4, R14, R188 ;  /* 0x0000000e04bc723c */ /* 0x000ff000000018bc */
[-C--:B---3--:R-:W-:Y:S07]  /*e130*/  HMMA.16816.F32 R72, R8, R16.reuse, R164 ;  /* 0x000000100848723c */ /* 0x088fee00000018a4 */
[----:B------:R-:W-:Y:S01]  /*e140*/  MOV R164, R70 ;  /* 0x0000004600a47202 */ /* 0x000fe20000000f00 */
[----:B------:R-:W-:Y:S01]  /*e150*/  IMAD.MOV.U32 R165, RZ, RZ, R71 ;  /* 0x000000ffffa57224 */ /* 0x000fe200078e0047 */
[C---:B------:R-:W-:Y:S08]  /*e160*/  HMMA.16816.F32 R64, R4.reuse, R16, R64 ;  /* 0x000000100440723c */ /* 0x040ff00000001840 */
[-C--:B------:R-:W-:Y:S08]  /*e170*/  HMMA.16816.F32 R60, R4, R18.reuse, R60 ;  /* 0x00000012043c723c */ /* 0x080ff0000000183c */
[C---:B------:R-:W-:Y:S01]  /*e180*/  HMMA.16816.F32 R52, R8.reuse, R18, R52 ;  /* 0x000000120834723c */ /* 0x040fe20000001834 */
[----:B------:R-:W1:Y:S07]  /*e190*/  LDSM.16.MT88.4 R16, [R227+0xc800] ;  /* 0x00c80000e310783b */ /* 0x000e6e0000004200 */
[----:B------:R-:W-:Y:S01]  /*e1a0*/  HMMA.16816.F32 R68, R8, R14, R184 ;  /* 0x0000000e0844723c */ /* 0x000fe200000018b8 */
[----:B------:R-:W3:Y:S01]  /*e1b0*/  LDSM.16.MT88.4 R12, [R225+0xe800] ;  /* 0x00e80000e10c783b */ /* 0x000ee20000004200 */
[----:B------:R-:W-:Y:S01]  /*e1c0*/  IMAD.MOV.U32 R167, RZ, RZ, R78 ;  /* 0x000000ffffa77224 */ /* 0x000fe200078e004e */
[----:B------:R-:W-:-:S04]  /*e1d0*/  MOV R166, R129 ;  /* 0x0000008100a67202 */ /* 0x000fc80000000f00 */
[----:B------:R-:W-:Y:S02]  /*e1e0*/  MOV R186, R76 ;  /* 0x0000004c00ba7202 */ /* 0x000fe40000000f00 */
[----:B------:R-:W-:Y:S01]  /*e1f0*/  MOV R187, R128 ;  /* 0x0000008000bb7202 */ /* 0x000fe20000000f00 */
        /* <DEDUP_REMOVED lines=8> */
[----:B------:R-:W-:Y:S01]  /*e280*/  HMMA.16816.F32 R128, R8, R14, R20 ;  /* 0x0000000e0880723c */ /* 0x000fe20000001814 */
[----:B------:R-:W3:Y:S04]  /*e290*/  LDSM.16.MT88.4 R20, [R226+0xe800] ;  /* 0x00e80000e214783b */ /* 0x000ee80000004200 */
[----:B------:R-:W4:Y:S01]  /*e2a0*/  LDSM.16.MT88.4 R12, [R227+0xe800] ;  /* 0x00e80000e30c783b */ /* 0x000f220000004200 */
[----:B------:R-:W-:-:S02]  /*e2b0*/  MOV R134, R165 ;  /* 0x000000a500867202 */ /* 0x000fc40000000f00 */
[----:B------:R-:W-:Y:S01]  /*e2c0*/  MOV R132, R167 ;  /* 0x000000a700847202 */ /* 0x000fe20000000f00 */
[----:B-1----:R-:W-:Y:S01]  /*e2d0*/  HMMA.16816.F32 R104, R4, R16, R104 ;  /* 0x000000100468723c */ /* 0x002fe20000001868 */
[----:B------:R-:W-:Y:S02]  /*e2e0*/  MOV R165, R101 ;  /* 0x0000006500a57202 */ /* 0x000fe40000000f00 */
[----:B------:R-:W-:-:S05]  /*e2f0*/  MOV R167, R100 ;  /* 0x0000006400a77202 */ /* 0x000fca0000000f00 */
[----:B------:R-:W-:Y:S01]  /*e300*/  HMMA.16816.F32 R108, R4, R18, R108 ;  /* 0x00000012046c723c */ /* 0x000fe2000000186c */
[----:B------:R-:W-:-:S07]  /*e310*/  IMAD.MOV.U32 R135, RZ, RZ, R244 ;  /* 0x000000ffff877224 */ /* 0x000fce00078e00f4 */
[C---:B------:R-:W-:Y:S08]  /*e320*/  HMMA.16816.F32 R84, R8.reuse, R16, R84 ;  /* 0x000000100854723c */ /* 0x040ff00000001854 */
[----:B------:R-:W-:Y:S01]  /*e330*/  HMMA.16816.F32 R80, R8, R18, R80 ;  /* 0x000000120850723c */ /* 0x000fe20000001850 */
[----:B------:R-:W-:Y:S07]  /*e340*/  LDSM.16.MT88.4 R16, [R226+0xd000] ;  /* 0x00d00000e210783b */ /* 0x000fee0000004200 */
[C---:B---3--:R-:W-:Y:S08]  /*e350*/  HMMA.16816.F32 R88, R4.reuse, R20, R88 ;  /* 0x000000140458723c */ /* 0x048ff00000001858 */
[C---:B------:R-:W-:Y:S08]  /*e360*/  HMMA.16816.F32 R92, R4.reuse, R22, R92 ;  /* 0x00000016045c723c */ /* 0x040ff0000000185c */
[C---:B----4-:R-:W-:Y:S08]  /*e370*/  HMMA.16816.F32 R120, R4.reuse, R12, R120 ;  /* 0x0000000c0478723c */ /* 0x050ff00000001878 */
[----:B------:R-:W-:Y:S07]  /*e380*/  HMMA.16816.F32 R124, R4, R14, R124 ;  /* 0x0000000e047c723c */ /* 0x000fee000000187c */
[----:B------:R-:W-:Y:S01]  /*e390*/  MOV R5, R166 ;  /* 0x000000a600057202 */ /* 0x000fe20000000f00 */
[----:B------:R-:W-:Y:S01]  /*e3a0*/  IMAD.MOV.U32 R166, RZ, RZ, R102 ;  /* 0x000000ffffa67224 */ /* 0x000fe200078e0066 */
[----:B------:R-:W-:Y:S01]  /*e3b0*/  MOV R4, R103 ;  /* 0x0000006700047202 */ /* 0x000fe20000000f00 */
[C---:B------:R-:W-:Y:S08]  /*e3c0*/  HMMA.16816.F32 R96, R8.reuse, R22, R96 ;  /* 0x000000160860723c */ /* 0x040ff00000001860 */
[C---:B------:R-:W-:Y:S01]  /*e3d0*/  HMMA.16816.F32 R100, R8.reuse, R20, R152 ;  /* 0x000000140864723c */ /* 0x040fe20000001898 */
[----:B------:R-:W1:Y:S07]  /*e3e0*/  LDSM.16.MT88.4 R20, [R225+0xd000] ;  /* 0x00d00000e114783b */ /* 0x000e6e0000004200 */
[----:B------:R-:W-:Y:S01]  /*e3f0*/  HMMA.16816.F32 R116, R8, R12, R116 ;  /* 0x0000000c0874723c */ /* 0x000fe20000001874 */
[----:B------:R-:W-:-:S07]  /*e400*/  MOV R137, R222 ;  /* 0x000000de00897202 */ /* 0x000fce0000000f00 */
[----:B------:R-:W-:Y:S01]  /*e410*/  HMMA.16816.F32 R40, R8, R14, R40 ;  /* 0x0000000e0828723c */ /* 0x000fe20000001828 */
[----:B------:R-:W3:Y:S01]  /*e420*/  LDSM.16.MT88.4 R12, [R228+0xd000] ;  /* 0x00d00000e40c783b */ /* 0x000ee20000004200 */
[----:B------:R-:W-:Y:S01]  /*e430*/  MOV R184, R221 ;  /* 0x000000dd00b87202 */ /* 0x000fe20000000f00 */
[----:B------:R-:W-:Y:S01]  /*e440*/  FADD.FTZ R2, R2, R132 ;  /* 0x0000008402027221 */ /* 0x000fe20000010000 */
[----:B------:R-:W-:Y:S02]  /*e450*/  MOV R133, R164 ;  /* 0x000000a400857202 */ /* 0x000fe40000000f00 */
[----:B------:R-:W-:Y:S02]  /*e460*/  MOV R164, R220 ;  /* 0x000000dc00a47202 */ /* 0x000fe40000000f00 */
[----:B------:R-:W-:Y:S02]  /*e470*/  MOV R132, R135 ;  /* 0x0000008700847202 */ /* 0x000fe40000000f00 */
[----:B------:R-:W-:Y:S01]  /*e480*/  MOV R135, R137 ;  /* 0x0000008900877202 */ /* 0x000fe20000000f00 */
[----:B------:R-:W-:Y:S01]  /*e490*/  IMAD.MOV.U32 R137, RZ, RZ, R184 ;  /* 0x000000ffff897224 */ /* 0x000fe200078e00b8 */
[----:B------:R-:W-:Y:S01]  /*e4a0*/  MOV R184, R164 ;  /* 0x000000a400b87202 */ /* 0x000fe20000000f00 */
[----:B------:R-:W-:Y:S01]  /*e4b0*/  IMAD.MOV.U32 R6, RZ, RZ, R187 ;  /* 0x000000ffff067224 */ /* 0x000fe200078e00bb */
[----:B------:R-:W-:Y:S01]  /*e4c0*/  MOV R164, R165 ;  /* 0x000000a500a47202 */ /* 0x000fe20000000f00 */
[----:B------:R-:W-:Y:S01]  /*e4d0*/  MUFU.EX2 R187, R36 ;  /* 0x0000002400bb7308 */ /* 0x000fe20000000800 */
[----:B------:R-:W-:Y:S01]  /*e4e0*/  MOV R7, R186 ;  /* 0x000000ba00077202 */ /* 0x000fe20000000f00 */
[----:B------:R-:W-:Y:S01]  /*e4f0*/  FADD.FTZ R0, R0, R4 ;  /* 0x0000000400007221 */ /* 0x000fe20000010000 */
[----:B------:R-:W-:Y:S01]  /*e500*/  MOV R165, R166 ;  /* 0x000000a600a57202 */ /* 0x000fe20000000f00 */
[----:B------:R-:W-:Y:S01]  /*e510*/  FADD.FTZ R4, R217, R39 ;  /* 0x00000027d9047221 */ /* 0x000fe20000010000 */
[----:B------:R-:W-:Y:S01]  /*e520*/  MOV R166, R167 ;  /* 0x000000a700a67202 */ /* 0x000fe20000000f00 */
[----:B------:R-:W-:-:S02]  /*e530*/  IMAD.MOV.U32 R167, RZ, RZ, R210 ;  /* 0x000000ffffa77224 */ /* 0x000fc400078e00d2 */
[----:B------:R-:W4:Y:S08]  /*e540*/  MUFU.EX2 R186, R35 ;  /* 0x0000002300ba7308 */ /* 0x000f300000000800 */
[----:B------:R-:W-:Y:S08]  /*e550*/  MUFU.EX2 R152, R34 ;  /* 0x0000002200987308 */ /* 0x000ff00000000800 */
[----:B------:R-:W-:Y:S08]  /*e560*/  MUFU.EX2 R136, R33 ;  /* 0x0000002100887308 */ /* 0x000ff00000000800 */
[----:B------:R-:W-:Y:S08]  /*e570*/  MUFU.EX2 R222, R31 ;  /* 0x0000001f00de7308 */ /* 0x000ff00000000800 */
[----:B------:R-:W1:Y:S08]  /*e580*/  MUFU.EX2 R185, R30 ;  /* 0x0000001e00b97308 */ /* 0x000e700000000800 */
[----:B------:R-:W-:Y:S08]  /*e590*/  MUFU.EX2 R153, R29 ;  /* 0x0000001d00997308 */ /* 0x000ff00000000800 */
[----:B------:R1:W1:Y:S08]  /*e5a0*/  MUFU.EX2 R139, R28 ;  /* 0x0000001c008b7308 */ /* 0x0002700000000800 */
[----:B------:R2:W-:Y:S01]  /*e5b0*/  MUFU.EX2 R220, R27 ;  /* 0x0000001b00dc7308 */ /* 0x0005e20000000800 */
[----:B-1----:R-:W-:-:S07]  /*e5c0*/  MOV R28, R211 ;  /* 0x000000d3001c7202 */ /* 0x002fce0000000f00 */
[----:B------:R-:W1:Y:S01]  /*e5d0*/  MUFU.EX2 R221, R26 ;  /* 0x0000001a00dd7308 */ /* 0x000e620000000800 */
[----:B--2---:R-:W-:-:S07]  /*e5e0*/  MOV R27, R218 ;  /* 0x000000da001b7202 */ /* 0x004fce0000000f00 */
[----:B------:R-:W-:Y:S08]  /*e5f0*/  MUFU.EX2 R244, R25 ;  /* 0x0000001900f47308 */ /* 0x000ff00000000800 */
[----:B------:R-:W-:Y:S08]  /*e600*/  MUFU.EX2 R138, R24 ;  /* 0x00000018008a7308 */ /* 0x000ff00000000800 */
[----:B------:R2:W-:Y:S08]  /*e610*/  MUFU.EX2 R210, R3 ;  /* 0x0000000300d27308 */ /* 0x0005f00000000800 */
[----:B------:R-:W1:Y:S08]  /*e620*/  MUFU.EX2 R217, R32 ;  /* 0x0000002000d97308 */ /* 0x000e700000000800 */
[----:B------:R-:W-:Y:S08]  /*e630*/  MUFU.EX2 R211, R37 ;  /* 0x0000002500d37308 */ /* 0x000ff00000000800 */
[----:B------:R-:W3:Y:S01]  /*e640*/  MUFU.EX2 R218, R38 ;  /* 0x0000002600da7308 */ /* 0x000ee20000000800 */
[----:B----4-:R-:W-:Y:S01]  /*e650*/  F2FP.PACK_AB R8, R186, R187 ;  /* 0x000000bbba08723e */ /* 0x010fe200000000ff */
[----:B--2---:R-:W-:Y:S01]  /*e660*/  FADD.FTZ R3, R5, R171 ;  /* 0x000000ab05037221 */ /* 0x004fe20000010000 */
[----:B------:R-:W-:Y:S01]  /*e670*/  F2FP.PACK_AB R9, R185, R222 ;  /* 0x000000deb909723e */ /* 0x000fe200000000ff */
[----:B------:R-:W-:Y:S01]  /*e680*/  FADD.FTZ R132, R132, R4 ;  /* 0x0000000484847221 */ /* 0x000fe20000010000 */
[----:B------:R-:W-:-:S02]  /*e690*/  F2FP.PACK_AB R10, R136, R152 ;  /* 0x00000098880a723e */ /* 0x000fc400000000ff */
[----:B------:R-:W-:Y:S02]  /*e6a0*/  F2FP.PACK_AB R11, R139, R153 ;  /* 0x000000998b0b723e */ /* 0x000fe400000000ff */
[----:B------:R-:W-:Y:S02]  /*e6b0*/  MOV R30, R6 ;  /* 0x00000006001e7202 */ /* 0x000fe40000000f00 */
[----:B------:R-:W-:Y:S02]  /*e6c0*/  MOV R29, R7 ;  /* 0x00000007001d7202 */ /* 0x000fe40000000f00 */
[----:B-1----:R-:W-:Y:S02]  /*e6d0*/  F2FP.PACK_AB R4, R221, R220 ;  /* 0x000000dcdd04723e */ /* 0x002fe400000000ff */
[----:B------:R-:W-:Y:S02]  /*e6e0*/  F2FP.PACK_AB R5, R217, R210 ;  /* 0x000000d2d905723e */ /* 0x000fe400000000ff */
[----:B------:R-:W-:-:S02]  /*e6f0*/  F2FP.PACK_AB R6, R138, R244 ;  /* 0x000000f48a06723e */ /* 0x000fc400000000ff */
[----:B---3--:R-:W-:Y:S01]  /*e700*/  F2FP.PACK_AB R7, R218, R211 ;  /* 0x000000d3da07723e */ /* 0x008fe200000000ff */
[----:B------:R-:W-:Y:S01]  /*e710*/  IMAD.MOV.U32 R31, RZ, RZ, R135 ;  /* 0x000000ffff1f7224 */ /* 0x000fe200078e0087 */
[C---:B------:R-:W-:Y:S01]  /*e720*/  HMMA.16816.F32 R32, R8.reuse, R22, R56 ;  /* 0x000000160820723c */ /* 0x040fe20000001838 */
[----:B------:R-:W-:Y:S01]  /*e730*/  FADD.FTZ R134, R134, R2 ;  /* 0x0000000286867221 */ /* 0x000fe20000010000 */
[----:B------:R-:W-:Y:S01]  /*e740*/  MOV R36, R137 ;  /* 0x0000008900247202 */ /* 0x000fe20000000f00 */
[----:B------:R-:W-:Y:S01]  /*e750*/  FADD.FTZ R133, R133, R0 ;  /* 0x0000000085857221 */ /* 0x000fe20000010000 */
[----:B------:R-:W-:Y:S01]  /*e760*/  MOV R0, R180 ;  /* 0x000000b400007202 */ /* 0x000fe20000000f00 */
[----:B------:R-:W-:Y:S01]  /*e770*/  FADD.FTZ R2, R184, R3 ;  /* 0x00000003b8027221 */ /* 0x000fe20000010000 */
[----:B------:R-:W-:Y:S01]  /*e780*/  MOV R171, R181 ;  /* 0x000000b500ab7202 */ /* 0x000fe20000000f00 */
[----:B------:R-:W-:Y:S01]  /*e790*/  IMAD.MOV.U32 R154, RZ, RZ, R167 ;  /* 0x000000ffff9a7224 */ /* 0x000fe200078e00a7 */
[----:B------:R-:W-:Y:S01]  /*e7a0*/  MOV R184, R182 ;  /* 0x000000b600b87202 */ /* 0x000fe20000000f00 */
[----:B------:R-:W-:Y:S01]  /*e7b0*/  HMMA.16816.F32 R56, R8, R18, R52 ;  /* 0x000000120838723c */ /* 0x000fe20000001834 */
[----:B------:R-:W-:-:S02]  /*e7c0*/  MOV R3, R183 ;  /* 0x000000b700037202 */ /* 0x000fc40000000f00 */
[----:B------:R-:W-:Y:S02]  /*e7d0*/  MOV R137, R164 ;  /* 0x000000a400897202 */ /* 0x000fe40000000f00 */
[----:B------:R-:W-:Y:S02]  /*e7e0*/  MOV R135, R165 ;  /* 0x000000a500877202 */ /* 0x000fe40000000f00 */
[----:B------:R-:W-:Y:S01]  /*e7f0*/  MOV R155, R166 ;  /* 0x000000a6009b7202 */ /* 0x000fe20000000f00 */
[-C--:B------:R-:W-:Y:S08]  /*e800*/  HMMA.16816.F32 R148, R8, R20.reuse, R148 ;  /* 0x000000140894723c */ /* 0x080ff00000001894 */
[C---:B------:R-:W-:Y:S08]  /*e810*/  HMMA.16816.F32 R144, R4.reuse, R20, R144 ;  /* 0x000000140490723c */ /* 0x040ff00000001890 */
[----:B------:R-:W-:Y:S01]  /*e820*/  HMMA.16816.F32 R156, R4, R22, R156 ;  /* 0x00000016049c723c */ /* 0x000fe2000000189c */
[----:B------:R-:W1:Y:S07]  /*e830*/  LDSM.16.MT88.4 R20, [R225+0xf000] ;  /* 0x00f00000e114783b */ /* 0x000e6e0000004200 */
[C---:B------:R-:W-:Y:S07]  /*e840*/  HMMA.16816.F32 R180, R8.reuse, R12, R48 ;  /* 0x0000000c08b4723c */ /* 0x040fee0000001830 */
[----:B------:R-:W-:Y:S01]  /*e850*/  IMAD.MOV.U32 R48, RZ, RZ, R27 ;  /* 0x000000ffff307224 */ /* 0x000fe200078e001b */
[----:B------:R-:W-:Y:S01]  /*e860*/  HMMA.16816.F32 R52, R8, R14, R68 ;  /* 0x0000000e0834723c */ /* 0x000fe20000001844 */
[----:B------:R-:W-:Y:S01]  /*e870*/  MOV R49, R28 ;  /* 0x0000001c00317202 */ /* 0x000fe20000000f00 */
[----:B------:R-:W2:Y:S01]  /*e880*/  LDSM.16.MT88.4 R24, [R227+0xd000] ;  /* 0x00d00000e318783b */ /* 0x000ea20000004200 */
[----:B------:R-:W-:-:S02]  /*e890*/  MOV R50, R29 ;  /* 0x0000001d00327202 */ /* 0x000fc40000000f00 */
[----:B------:R-:W-:Y:S02]  /*e8a0*/  MOV R51, R30 ;  /* 0x0000001e00337202 */ /* 0x000fe40000000f00 */
[----:B------:R-:W-:Y:S01]  /*e8b0*/  MOV R70, R31 ;  /* 0x0000001f00467202 */ /* 0x000fe20000000f00 */
[-C--:B------:R-:W-:Y:S01]  /*e8c0*/  HMMA.16816.F32 R164, R8, R16.reuse, R72 ;  /* 0x0000001008a4723c */ /* 0x080fe20000001848 */
[----:B------:R-:W-:Y:S07]  /*e8d0*/  LDSM.16.MT88.4 R28, [R227+0xf000] ;  /* 0x00f00000e31c783b */ /* 0x000fee0000004200 */
[C---:B------:R-:W-:Y:S08]  /*e8e0*/  HMMA.16816.F32 R64, R4.reuse, R16, R64 ;  /* 0x000000100440723c */ /* 0x040ff00000001840 */
[C---:B------:R-:W-:Y:S01]  /*e8f0*/  HMMA.16816.F32 R60, R4.reuse, R18, R60 ;  /* 0x00000012043c723c */ /* 0x040fe2000000183c */
[----:B------:R-:W3:Y:S07]  /*e900*/  LDSM.16.MT88.4 R16, [R226+0xf000] ;  /* 0x00f00000e210783b */ /* 0x000eee0000004200 */
[C---:B------:R-:W-:Y:S08]  /*e910*/  HMMA.16816.F32 R44, R4.reuse, R12, R44 ;  /* 0x0000000c042c723c */ /* 0x040ff0000000182c */
[----:B------:R-:W-:Y:S01]  /*e920*/  HMMA.16816.F32 R188, R4, R14, R188 ;  /* 0x0000000e04bc723c */ /* 0x000fe200000018bc */
[----:B------:R-:W4:Y:S01]  /*e930*/  LDSM.16.MT88.4 R12, [R228+0xf000] ;  /* 0x00f00000e40c783b */ /* 0x000f220000004200 */
[----:B------:R-:W-:-:S06]  /*e940*/  IMAD.MOV.U32 R71, RZ, RZ, R36 ;  /* 0x000000ffff477224 */ /* 0x000fcc00078e0024 */
[C---:B-1----:R-:W-:Y:S08]  /*e950*/  HMMA.16816.F32 R72, R4.reuse, R20, R76 ;  /* 0x000000140448723c */ /* 0x042ff0000000184c */
[C---:B--2---:R-:W-:Y:S08]  /*e960*/  HMMA.16816.F32 R192, R4.reuse, R24, R192 ;  /* 0x0000001804c0723c */ /* 0x044ff000000018c0 */
[C---:B------:R-:W-:Y:S08]  /*e970*/  HMMA.16816.F32 R204, R4.reuse, R26, R204 ;  /* 0x0000001a04cc723c */ /* 0x040ff000000018cc */
[C---:B------:R-:W-:Y:S08]  /*e980*/  HMMA.16816.F32 R76, R4.reuse, R22, R112 ;  /* 0x00000016044c723c */ /* 0x040ff00000001870 */
[C---:B---3--:R-:W-:Y:S08]  /*e990*/  HMMA.16816.F32 R88, R4.reuse, R16, R88 ;  /* 0x000000100458723c */ /* 0x048ff00000001858 */
[C---:B------:R-:W-:Y:S08]  /*e9a0*/  HMMA.16816.F32 R92, R4.reuse, R18, R92 ;  /* 0x00000012045c723c */ /* 0x040ff0000000185c */
[C---:B----4-:R-:W-:Y:S08]  /*e9b0*/  HMMA.16816.F32 R104, R4.reuse, R12, R104 ;  /* 0x0000000c0468723c */ /* 0x050ff00000001868 */
[C---:B------:R-:W-:Y:S08]  /*e9c0*/  HMMA.16816.F32 R108, R4.reuse, R14, R108 ;  /* 0x0000000e046c723c */ /* 0x040ff0000000186c */
[C---:B------:R-:W-:Y:S08]  /*e9d0*/  HMMA.16816.F32 R120, R4.reuse, R28, R120 ;  /* 0x0000001c0478723c */ /* 0x040ff00000001878 */
[----:B------:R-:W-:Y:S07]  /*e9e0*/  HMMA.16816.F32 R36, R4, R30, R124 ;  /* 0x0000001e0424723c */ /* 0x000fee000000187c */
[----:B------:R-:W-:Y:S01]  /*e9f0*/  MOV R126, R152 ;  /* 0x00000098007e7202 */ /* 0x000fe20000000f00 */
[----:B------:R-:W-:Y:S01]  /*ea00*/  IMAD.MOV.U32 R124, RZ, RZ, R154 ;  /* 0x000000ffff7c7224 */ /* 0x000fe200078e009a */
[----:B------:R-:W-:-:S02]  /*ea10*/  MOV R125, R153 ;  /* 0x00000099007d7202 */ /* 0x000fc40000000f00 */
[----:B------:R-:W-:Y:S02]  /*ea20*/  MOV R6, R155 ;  /* 0x0000009b00067202 */ /* 0x000fe40000000f00 */
[----:B------:R-:W1:Y:S01]  /*ea30*/  LDSM.16.MT88.4 R152, [R225+0xd800] ;  /* 0x00d80000e198783b */ /* 0x000e620000004200 */
[C---:B------:R-:W-:Y:S01]  /*ea40*/  HMMA.16816.F32 R196, R8.reuse, R24, R196 ;  /* 0x0000001808c4723c */ /* 0x040fe200000018c4 */
[----:B------:R-:W-:Y:S02]  /*ea50*/  MOV R7, R70 ;  /* 0x0000004600077202 */ /* 0x000fe40000000f00 */
[----:B------:R-:W-:Y:S02]  /*ea60*/  MOV R112, R71 ;  /* 0x0000004700707202 */ /* 0x000fe40000000f00 */
[----:B------:R-:W-:Y:S01]  /*ea70*/  MOV R127, R0 ;  /* 0x00000000007f7202 */ /* 0x000fe20000000f00 */
[----:B------:R-:W-:Y:S01]  /*ea80*/  MUFU.EX2 R209, R209 ;  /* 0x000000d100d17308 */ /* 0x000fe20000000800 */
[----:B------:R-:W-:Y:S01]  /*ea90*/  MOV R0, R135 ;  /* 0x0000008700007202 */ /* 0x000fe20000000f00 */
[----:B------:R-:W-:Y:S01]  /*eaa0*/  HMMA.16816.F32 R24, R8, R26, R200 ;  /* 0x0000001a0818723c */ /* 0x000fe200000018c8 */
[----:B------:R-:W-:-:S05]  /*eab0*/  MOV R4, R136 ;  /* 0x0000008800047202 */ /* 0x000fca0000000f00 */
[----:B------:R-:W-:Y:S01]  /*eac0*/  MUFU.EX2 R135, R162 ;  /* 0x000000a200877308 */ /* 0x000fe20000000800 */
[----:B------:R-:W-:Y:S01]  /*ead0*/  MOV R201, R137 ;  /* 0x0000008900c97202 */ /* 0x000fe20000000f00 */
[----:B------:R-:W-:Y:S01]  /*eae0*/  IMAD.MOV.U32 R202, RZ, RZ, R138 ;  /* 0x000000ffffca7224 */ /* 0x000fe200078e008a */
[----:B------:R-:W-:Y:S01]  /*eaf0*/  MOV R203, R139 ;  /* 0x0000008b00cb7202 */ /* 0x000fe20000000f00 */
[C---:B------:R-:W-:Y:S04]  /*eb00*/  HMMA.16816.F32 R68, R8.reuse, R20, R140 ;  /* 0x000000140844723c */ /* 0x040fe8000000188c */
[----:B------:R-:W-:Y:S04]  /*eb10*/  MUFU.EX2 R137, R170 ;  /* 0x000000aa00897308 */ /* 0x000fe80000000800 */
[----:B------:R-:W-:Y:S04]  /*eb20*/  HMMA.16816.F32 R116, R8, R28, R116 ;  /* 0x0000001c0874723c */ /* 0x000fe80000001874 */
[----:B------:R-:W2:Y:S08]  /*eb30*/  MUFU.EX2 R139, R168 ;  /* 0x000000a8008b7308 */ /* 0x000eb00000000800 */
[----:B------:R-:W-:Y:S08]  /*eb40*/  MUFU.EX2 R140, R163 ;  /* 0x000000a3008c7308 */ /* 0x000ff00000000800 */
[----:B------:R-:W3:Y:S08]  /*eb50*/  MUFU.EX2 R138, R169 ;  /* 0x000000a9008a7308 */ /* 0x000ef00000000800 */
[----:B------:R-:W4:Y:S08]  /*eb60*/  MUFU.EX2 R136, R161 ;  /* 0x000000a100887308 */ /* 0x000f300000000800 */
[----:B------:R-:W-:Y:S08]  /*eb70*/  MUFU.EX2 R215, R215 ;  /* 0x000000d700d77308 */ /* 0x000ff00000000800 */
[----:B------:R-:W-:Y:S08]  /*eb80*/  MUFU.EX2 R213, R213 ;  /* 0x000000d500d57308 */ /* 0x000ff00000000800 */
[----:B------:R-:W-:Y:S08]  /*eb90*/  MUFU.EX2 R208, R208 ;  /* 0x000000d000d07308 */ /* 0x000ff00000000800 */
[----:B------:R-:W-:Y:S08]  /*eba0*/  MUFU.EX2 R28, R160 ;  /* 0x000000a0001c7308 */ /* 0x000ff00000000800 */
[----:B------:R-:W-:Y:S08]  /*ebb0*/  MUFU.EX2 R223, R223 ;  /* 0x000000df00df7308 */ /* 0x000ff00000000800 */
[----:B------:R-:W-:Y:S08]  /*ebc0*/  MUFU.EX2 R219, R219 ;  /* 0x000000db00db7308 */ /* 0x000ff00000000800 */
[----:B------:R-:W-:Y:S08]  /*ebd0*/  MUFU.EX2 R216, R216 ;  /* 0x000000d800d87308 */ /* 0x000ff00000000800 */
[----:B------:R-:W1:Y:S01]  /*ebe0*/  MUFU.EX2 R212, R212 ;  /* 0x000000d400d47308 */ /* 0x000e620000000800 */
[----:B------:R-:W-:Y:S01]  /*ebf0*/  MOV R113, R48 ;  /* 0x0000003000717202 */ /* 0x000fe20000000f00 */
[----:B------:R-:W-:Y:S01]  /*ec00*/  IMAD.MOV.U32 R115, RZ, RZ, R50 ;  /* 0x000000ffff737224 */ /* 0x000fe200078e0032 */
[----:B------:R-:W-:-:S02]  /*ec10*/  MOV R114, R49 ;  /* 0x0000003100727202 */ /* 0x000fc40000000f00 */
[----:B------:R-:W-:Y:S02]  /*ec20*/  MOV R5, R51 ;  /* 0x0000003300057202 */ /* 0x000fe40000000f00 */
[----:B------:R-:W-:Y:S01]  /*ec30*/  HMMA.16816.F32 R48, R8, R22, R128 ;  /* 0x000000160830723c */ /* 0x000fe20000001880 */
[----:B------:R-:W-:Y:S01]  /*ec40*/  MOV R143, R127 ;  /* 0x0000007f008f7202 */ /* 0x000fe20000000f00 */
[----:B------:R-:W-:Y:S01]  /*ec50*/  FADD.FTZ R0, R0, R134 ;  /* 0x0000008600007221 */ /* 0x000fe20000010000 */
[----:B------:R-:W-:Y:S01]  /*ec60*/  MOV R200, R201 ;  /* 0x000000c900c87202 */ /* 0x000fe20000000f00 */
[----:B------:R-:W-:-:S04]  /*ec70*/  FADD.FTZ R3, R3, R133 ;  /* 0x0000008503037221 */ /* 0x000fc80000010000 */
[----:B------:R-:W-:Y:S01]  /*ec80*/  HMMA.16816.F32 R20, R8, R16, R100 ;  /* 0x000000100814723c */ /* 0x000fe20000001864 */
[----:B--2---:R-:W-:Y:S02]  /*ec90*/  F2FP.PACK_AB R128, R139, R137 ;  /* 0x000000898b80723e */ /* 0x004fe400000000ff */
[----:B------:R-:W-:Y:S02]  /*eca0*/  F2FP.PACK_AB R129, R209, R214 ;  /* 0x000000d6d181723e */ /* 0x000fe400000000ff */
[----:B---3--:R-:W-:-:S03]  /*ecb0*/  F2FP.PACK_AB R130, R138, R140 ;  /* 0x0000008c8a82723e */ /* 0x008fc600000000ff */
[C---:B------:R-:W-:Y:S01]  /*ecc0*/  HMMA.16816.F32 R100, R8.reuse, R12, R84 ;  /* 0x0000000c0864723c */ /* 0x040fe20000001854 */
[----:B----4-:R-:W-:Y:S02]  /*ecd0*/  F2FP.PACK_AB R131, R136, R135 ;  /* 0x000000878883723e */ /* 0x010fe400000000ff */
[----:B-1----:R-:W-:Y:S02]  /*ece0*/  F2FP.PACK_AB R127, R212, R216 ;  /* 0x000000d8d47f723e */ /* 0x002fe400000000ff */
[----:B------:R-:W-:Y:S02]  /*ecf0*/  MOV R201, R202 ;  /* 0x000000ca00c97202 */ /* 0x000fe40000000f00 */
[----:B------:R-:W-:Y:S01]  /*ed00*/  IMAD.MOV.U32 R87, RZ, RZ, R124 ;  /* 0x000000ffff577224 */ /* 0x000fe200078e007c */
[----:B------:R-:W-:Y:S01]  /*ed10*/  HMMA.16816.F32 R16, R8, R18, R96 ;  /* 0x000000120810723c */ /* 0x000fe20000001860 */
[----:B------:R-:W-:Y:S02]  /*ed20*/  F2FP.PACK_AB R124, R213, R215 ;  /* 0x000000d7d57c723e */ /* 0x000fe400000000ff */
[----:B------:R-:W-:-:S05]  /*ed30*/  MOV R142, R171 ;  /* 0x000000ab008e7202 */ /* 0x000fca0000000f00 */
[----:B------:R-:W-:Y:S01]  /*ed40*/  HMMA.16816.F32 R40, R8, R30, R40 ;  /* 0x0000001e0828723c */ /* 0x000fe20000001828 */
[----:B------:R-:W-:Y:S01]  /*ed50*/  MOV R202, R203 ;  /* 0x000000cb00ca7202 */ /* 0x000fe20000000f00 */
[----:B------:R-:W1:Y:S01]  /*ed60*/  LDSM.16.MT88.4 R168, [R226+0xd800] ;  /* 0x00d80000e2a8783b */ /* 0x000e620000004200 */
[----:B------:R-:W-:-:S05]  /*ed70*/  IMAD.MOV.U32 R203, RZ, RZ, R4 ;  /* 0x000000ffffcb7224 */ /* 0x000fca00078e0004 */
[----:B------:R-:W-:Y:S01]  /*ed80*/  HMMA.16816.F32 R12, R8, R14, R80 ;  /* 0x0000000e080c723c */ /* 0x000fe20000001850 */
[----:B------:R-:W-:Y:S02]  /*ed90*/  FADD.FTZ R5, R5, R132 ;  /* 0x0000008405057221 */ /* 0x000fe40000010000 */
[----:B------:R-:W-:Y:S01]  /*eda0*/  FADD.FTZ R0, R176, R0 ;  /* 0x00000000b0007221 */ /* 0x000fe20000010000 */
[----:B------:R-:W-:Y:S01]  /*edb0*/  MOV R86, R6 ;  /* 0x0000000600567202 */ /* 0x000fe20000000f00 */
[----:B------:R-:W-:-:S03]  /*edc0*/  FADD.FTZ R4, R174, R3 ;  /* 0x00000003ae047221 */ /* 0x000fc60000010000 */
[-C--:B------:R-:W-:Y:S01]  /*edd0*/  HMMA.16816.F32 R148, R128, R152.reuse, R148 ;  /* 0x000000988094723c */ /* 0x080fe20000001894 */
[----:B------:R-:W-:Y:S01]  /*ede0*/  MOV R11, R125 ;  /* 0x0000007d000b7202 */ /* 0x000fe20000000f00 */
[----:B------:R-:W-:Y:S01]  /*edf0*/  FADD.FTZ R2, R178, R2 ;  /* 0x00000002b2027221 */ /* 0x000fe20000010000 */
[----:B------:R-:W-:Y:S01]  /*ee00*/  MOV R10, R126 ;  /* 0x0000007e000a7202 */ /* 0x000fe20000000f00 */
[----:B------:R-:W-:Y:S01]  /*ee10*/  IMAD.MOV.U32 R141, RZ, RZ, R184 ;  /* 0x000000ffff8d7224 */ /* 0x000fe200078e00b8 */
[----:B------:R-:W-:Y:S01]  /*ee20*/  F2FP.PACK_AB R125, R219, R223 ;  /* 0x000000dfdb7d723e */ /* 0x000fe200000000ff */
[----:B------:R-:W-:Y:S01]  /*ee30*/  LDSM.16.MT88.4 R80, [R225+0xf800] ;  /* 0x00f80000e150783b */ /* 0x000fe20000004200 */
[----:B------:R-:W-:Y:S01]  /*ee40*/  F2FP.PACK_AB R126, R28, R208 ;  /* 0x000000d01c7e723e */ /* 0x000fe200000000ff */
[----:B------:R-:W-:Y:S02]  /*ee50*/  FADD.FTZ R8, R177, R0 ;  /* 0x00000000b1087221 */ /* 0x000fe40000010000 */
[----:B------:R-:W-:Y:S01]  /*ee60*/  FADD.FTZ R3, R172, R5 ;  /* 0x00000005ac037221 */ /* 0x000fe20000010000 */
[----:B------:R-:W-:Y:S01]  /*ee70*/  MOV R133, R186 ;  /* 0x000000ba00857202 */ /* 0x000fe20000000f00 */
[----:B------:R-:W-:Y:S01]  /*ee80*/  FADD.FTZ R0, R175, R4 ;  /* 0x00000004af007221 */ /* 0x000fe20000010000 */
[----:B------:R-:W-:Y:S01]  /*ee90*/  MOV R134, R185 ;  /* 0x000000b900867202 */ /* 0x000fe20000000f00 */
[C---:B------:R-:W-:Y:S01]  /*eea0*/  HMMA.16816.F32 R144, R124.reuse, R152, R144 ;  /* 0x000000987c90723c */ /* 0x040fe20000001890 */
[----:B------:R-:W-:Y:S01]  /*eeb0*/  MOV R29, R201 ;  /* 0x000000c9001d7202 */ /* 0x000fe20000000f00 */
[----:B------:R-:W-:Y:S06]  /*eec0*/  LDSM.16.MT88.4 R96, [R226+0xf800] ;  /* 0x00f80000e260783b */ /* 0x000fec0000004200 */
[-C--:B------:R-:W-:Y:S08]  /*eed0*/  HMMA.16816.F32 R156, R124, R154.reuse, R156 ;  /* 0x0000009a7c9c723c */ /* 0x080ff0000000189c */
[----:B------:R-:W-:Y:S07]  /*eee0*/  HMMA.16816.F32 R152, R128, R154, R32 ;  /* 0x0000009a8098723c */ /* 0x000fee0000001820 */
[----:B------:R-:W-:-:S02]  /*eef0*/  MOV R35, R7 ;  /* 0x0000000700237202 */ /* 0x000fc40000000f00 */
[----:B------:R-:W2:Y:S01]  /*ef00*/  LDSM.16.MT88.4 R4, [R227+0xf800] ;  /* 0x00f80000e304783b */ /* 0x000ea20000004200 */
[----:B------:R-:W-:Y:S01]  /*ef10*/  FADD.FTZ R2, R179, R2 ;  /* 0x00000002b3027221 */ /* 0x000fe20000010000 */
[----:B-1----:R-:W-:Y:S03]  /*ef20*/  HMMA.16816.F32 R160, R124, R168, R64 ;  /* 0x000000a87ca0723c */ /* 0x002fe60000001840 */
[----:B------:R-:W-:Y:S01]  /*ef30*/  FADD.FTZ R9, R200, R2 ;  /* 0x00000002c8097221 */ /* 0x000fe20000010000 */
[----:B------:R-:W-:-:S03]  /*ef40*/  MOV R2, R115 ;  /* 0x0000007300027202 */ /* 0x000fc60000000f00 */
[----:B------:R-:W-:Y:S02]  /*ef50*/  MOV R66, R86 ;  /* 0x0000005600427202 */ /* 0x000fe40000000f00 */
[----:B------:R-:W-:Y:S01]  /*ef60*/  MOV R33, R113 ;  /* 0x0000007100217202 */ /* 0x000fe20000000f00 */
[----:B------:R-:W-:Y:S02]  /*ef70*/  FADD.FTZ R2, R2, R8 ;  /* 0x0000000802027221 */ /* 0x000fe40000010000 */
[----:B------:R-:W-:Y:S02]  /*ef80*/  IMAD.MOV.U32 R34, RZ, RZ, R112 ;  /* 0x000000ffff227224 */ /* 0x000fe400078e0070 */
[----:B------:R-:W-:Y:S01]  /*ef90*/  FADD.FTZ R0, R66, R0 ;  /* 0x0000000042007221 */ /* 0x000fe20000010000 */
[-C--:B--2---:R-:W-:Y:S08]  /*efa0*/  HMMA.16816.F32 R120, R124, R4.reuse, R120 ;  /* 0x000000047c78723c */ /* 0x084ff00000001878 */
[----:B------:R-:W-:Y:S07]  /*efb0*/  HMMA.16816.F32 R116, R128, R4, R116 ;  /* 0x000000048074723c */ /* 0x000fee0000001874 */
[----:B------:R-:W-:-:S02]  /*efc0*/  FADD.FTZ R4, R33, R2 ;  /* 0x0000000221047221 */ /* 0x000fc40000010000 */
[----:B------:R-:W-:-:S04]  /*efd0*/  FADD.FTZ R2, R34, R0 ;  /* 0x0000000022027221 */ /* 0x000fc80000010000 */
[----:B------:R-:W-:-:S04]  /*efe0*/  FADD.FTZ R2, R220, R2 ;  /* 0x00000002dc027221 */ /* 0x000fc80000010000 */
[----:B------:R-:W-:-:S04]  /*eff0*/  FADD.FTZ R2, R221, R2 ;  /* 0x00000002dd027221 */ /* 0x000fc80000010000 */
[----:B------:R-:W-:Y:S02]  /*f000*/  FADD.FTZ R2, R244, R2 ;  /* 0x00000002f4027221 */ /* 0x000fe40000010000 */
[----:B------:R-:W2:Y:S01]  /*f010*/  LDL R244, [R1+0x1c] ;  /* 0x00001c0001f47983 */ /* 0x000ea20000100800 */
[----:B------:R-:W-:Y:S01]  /*f020*/  FADD.FTZ R3, R173, R3 ;  /* 0x00000003ad037221 */ /* 0x000fe20000010000 */
[----:B------:R-:W-:Y:S01]  /*f030*/  MOV R32, R114 ;  /* 0x0000007200207202 */ /* 0x000fe20000000f00 */
[----:B------:R-:W-:Y:S01]  /*f040*/  IMAD.MOV.U32 R67, RZ, RZ, R87 ;  /* 0x000000ffff437224 */ /* 0x000fe200078e0057 */
[----:B------:R-:W-:Y:S01]  /*f050*/  MOV R132, R187 ;  /* 0x000000bb00847202 */ /* 0x000fe20000000f00 */
[----:B------:R-:W-:Y:S02]  /*f060*/  LDSM.16.MT88.4 R112, [R228+0xf800] ;  /* 0x00f80000e470783b */ /* 0x000fe40000004200 */
[----:B------:R-:W-:Y:S02]  /*f070*/  FADD.FTZ R3, R67, R3 ;  /* 0x0000000343037221 */ /* 0x000fe40000010000 */
[----:B------:R-:W-:Y:S01]  /*f080*/  FADD.FTZ R5, R32, R9 ;  /* 0x0000000920057221 */ /* 0x000fe20000010000 */
[----:B------:R-:W-:Y:S01]  /*f090*/  MOV R30, R203 ;  /* 0x000000cb001e7202 */ /* 0x000fe20000000f00 */
[----:B------:R-:W-:Y:S01]  /*f0a0*/  FADD.FTZ R0, R35, R3 ;  /* 0x0000000323007221 */ /* 0x000fe20000010000 */
[----:B------:R-:W-:Y:S01]  /*f0b0*/  MOV R31, R202 ;  /* 0x000000ca001f7202 */ /* 0x000fe20000000f00 */
[----:B------:R-:W-:Y:S01]  /*f0c0*/  FADD.FTZ R5, R132, R5 ;  /* 0x0000000584057221 */ /* 0x000fe20000010000 */
[----:B------:R-:W1:Y:S01]  /*f0d0*/  LDSM.16.MT88.4 R184, [R228+0xd800] ;  /* 0x00d80000e4b8783b */ /* 0x000e620000004200 */
[----:B------:R-:W-:-:S02]  /*f0e0*/  FADD.FTZ R3, R222, R4 ;  /* 0x00000004de037221 */ /* 0x000fc40000010000 */
[----:B------:R-:W-:Y:S01]  /*f0f0*/  FADD.FTZ R0, R210, R0 ;  /* 0x00000000d2007221 */ /* 0x000fe20000010000 */
[----:B------:R-:W3:Y:S01]  /*f100*/  LDSM.16.MT88.4 R200, [R227+0xd800] ;  /* 0x00d80000e3c8783b */ /* 0x000ee20000004200 */
        /* <DEDUP_REMOVED lines=30> */
[----:B------:R-:W-:Y:S01]  /*f2f0*/  HMMA.16816.F32 R172, R124, R170, R60 ;  /* 0x000000aa7cac723c */ /* 0x000fe2000000183c */
[----:B------:R-:W-:-:S02]  /*f300*/  MOV R137, R141 ;  /* 0x0000008d00897202 */ /* 0x000fc40000000f00 */
[----:B------:R-:W-:-:S05]  /*f310*/  MOV R134, R142 ;  /* 0x0000008e00867202 */ /* 0x000fca0000000f00 */
[----:B-1----:R-:W-:Y:S01]  /*f320*/  HMMA.16816.F32 R176, R124, R184, R44 ;  /* 0x000000b87cb0723c */ /* 0x002fe2000000182c */
[----:B------:R-:W-:-:S07]  /*f330*/  MOV R135, R143 ;  /* 0x0000008f00877202 */ /* 0x000fce0000000f00 */
        /* <DEDUP_REMOVED lines=23> */
[----:B--2---:R-:W-:Y:S01]  /*f4b0*/  MOV R136, R244 ;  /* 0x000000f400887202 */ /* 0x004fe20000000f00 */
[----:B------:R-:W-:Y:S06]  /*f4c0*/  @!P0 BRA `(.L_x_558) ;  /* 0x0000687000008947 */ /* 0x000fec0003800000 */
[----:B----4-:R-:W2:Y:S04]  /*f4d0*/  LDL.64 R30, [R1+0x30] ;  /* 0x00003000011e7983 */ /* 0x010ea80000100a00 */
[----:B------:R-:W3:Y:S01]  /*f4e0*/  LDL.64 R142, [R1+0x28] ;  /* 0x00002800018e7983 */ /* 0x000ee20000100a00 */
[----:B------:R-:W-:Y:S01]  /*f4f0*/  UIADD3 UR23, UR8, -0x3, URZ ;  /* 0xfffffffd08177890 */ /* 0x000fe2000fffe03f */
[----:B------:R-:W-:-:S04]  /*f500*/  DEPBAR.LE SB0, 0x0 ;  /* 0x000080000000791a */ /* 0x000fc80000000000 */
[----:B------:R-:W-:Y:S01]  /*f510*/  USHF.R.S32.HI UR15, URZ, 0x1f, UR23 ;  /* 0x0000001f3f0f7899 */ /* 0x000fe20008011417 */
[----:B------:R-:W-:Y:S01]  /*f520*/  BAR.SYNC.DEFER_BLOCKING 0x0 ;  /* 0x0000000000007b1d */ /* 0x000fe20000010000 */
[----:B------:R-:W-:-:S05]  /*f530*/  UISETP.GT.AND UP0, UPT, UR23, UR9, UPT ;  /* 0x000000091700728c */ /* 0x000fca000bf04270 */
[----:B------:R-:W-:Y:S02]  /*f540*/  ULDC.64 UR4, c[0x0][0x1a0] ;  /* 0x0000680000047ab9 */ /* 0x000fe40000000a00 */
[----:B------:R-:W-:Y:S02]  /*f550*/  UIMAD UR15, UR15, UR4, URZ ;  /* 0x000000040f0f72a4 */ /* 0x000fe4000f8e023f */
[----:B------:R-:W-:Y:S02]  /*f560*/  UIMAD.WIDE.U32 UR24, UR23, UR4, URZ ;  /* 0x00000004171872a5 */ /* 0x000fe4000f8e003f */
[----:B------:R-:W-:-:S04]  /*f570*/  UIMAD UR5, UR23, UR5, UR15 ;  /* 0x00000005170572a4 */ /* 0x000fc8000f8e020f */
[----:B------:R-:W-:Y:S01]  /*f580*/  UIADD3 UR5, UR25, UR5, URZ ;  /* 0x0000000519057290 */ /* 0x000fe2000fffe03f */
[----:B------:R-:W-:Y:S02]  /*f590*/  IMAD.U32 R4, RZ, RZ, UR24 ;  /* 0x00000018ff047e24 */ /* 0x000fe4000f8e00ff */
[----:B------:R-:W-:-:S03]  /*f5a0*/  IMAD.U32 R5, RZ, RZ, UR25 ;  /* 0x00000019ff057e24 */ /* 0x000fc6000f8e00ff */
[----:B------:R-:W-:Y:S01]  /*f5b0*/  MOV R0, UR5 ;  /* 0x0000000500007c02 */ /* 0x000fe20008000f00 */
[----:B------:R-:W-:Y:S01]  /*f5c0*/  @P3 STS.128 [R243+0xc000], RZ ;  /* 0x00c000fff3003388 */ /* 0x000fe20000000c00 */
[----:B--2---:R-:W-:-:S04]  /*f5d0*/  LEA R3, P0, R4, R30, 0x6 ;  /* 0x0000001e04037211 */ /* 0x004fc800078030ff */
[----:B---3--:R-:W-:Y:S02]  /*f5e0*/  LEA.HI.X R4, R4, R143, R0, 0x6, P0 ;  /* 0x0000008f04047211 */ /* 0x008fe400000f3400 */
[C---:B------:R-:W-:Y:S02]  /*f5f0*/  @!P3 LEA R6, P0, R3.reuse, c[0x0][0x170], 0x1 ;  /* 0x00005c000306ba11 */ /* 0x040fe400078008ff */
[C---:B------:R-:W-:Y:S02]  /*f600*/  @!P2 LEA R14, P1, R3.reuse, c[0x0][0x170], 0x1 ;  /* 0x00005c00030eaa11 */ /* 0x040fe400078208ff */
[C---:B------:R-:W-:Y:S02]  /*f610*/  IADD3 R2, P6, R3.reuse, UR21, RZ ;  /* 0x0000001503027c10 */ /* 0x040fe4000ffde0ff */
[C-C-:B------:R-:W-:Y:S02]  /*f620*/  @!P3 LEA.HI.X R7, R3.reuse, c[0x0][0x174], R4.reuse, 0x1, P0 ;  /* 0x00005d000307ba11 */ /* 0x140fe400000f0c04 */
[----:B------:R-:W-:-:S02]  /*f630*/  @!P2 LEA.HI.X R15, R3, c[0x0][0x174], R4, 0x1, P1 ;  /* 0x00005d00030faa11 */ /* 0x000fc400008f0c04 */
[C---:B------:R-:W-:Y:S01]  /*f640*/  @!P3 LEA R16, P5, R2.reuse, c[0x0][0x170], 0x1 ;  /* 0x00005c000210ba11 */ /* 0x040fe200078a08ff */
[----:B------:R-:W-:Y:S01]  /*f650*/  @!PT LDS RZ, [RZ] ;  /* 0x00000000fffff984 */ /* 0x000fe20000000800 */
[----:B------:R-:W-:Y:S01]  /*f660*/  @!PT LDS RZ, [RZ] ;  /* 0x00000000fffff984 */ /* 0x000fe20000000800 */
[----:B------:R-:W-:Y:S01]  /*f670*/  @!PT LDS RZ, [RZ] ;  /* 0x00000000fffff984 */ /* 0x000fe20000000800 */
[----:B------:R1:W-:Y:S01]  /*f680*/  @!P3 LDGSTS.E.BYPASS.LTC128B.128 [R243+0xc000], [R6.64] ;  /* 0x0c00000006f3bfae */ /* 0x0003e2000b901d52 */
[----:B------:R-:W-:Y:S02]  /*f690*/  @!P2 LEA R12, P0, R2, c[0x0][0x170], 0x1 ;  /* 0x00005c00020caa11 */ /* 0x000fe400078008ff */
[----:B------:R-:W-:Y:S01]  /*f6a0*/  IADD3.X R4, R4, UR10, RZ, P6, !PT ;  /* 0x0000000a04047c10 */ /* 0x000fe2000b7fe4ff */
[----:B------:R-:W-:Y:S01]  /*f6b0*/  @P2 STS.128 [R243+0xe000], RZ ;  /* 0x00e000fff3002388 */ /* 0x000fe20000000c00 */
[C---:B------:R-:W-:Y:S02]  /*f6c0*/  IADD3 R0, P4, R2.reuse, UR21, RZ ;  /* 0x0000001502007c10 */ /* 0x040fe4000ff9e0ff */
[C-C-:B------:R-:W-:Y:S01]  /*f6d0*/  @!P3 LEA.HI.X R17, R2.reuse, c[0x0][0x174], R4.reuse, 0x1, P5 ;  /* 0x00005d000211ba11 */ /* 0x140fe200028f0c04 */
[----:B------:R-:W-:Y:S01]  /*f6e0*/  @!PT LDS RZ, [RZ] ;  /* 0x00000000fffff984 */ /* 0x000fe20000000800 */
[----:B------:R-:W-:Y:S01]  /*f6f0*/  @!PT LDS RZ, [RZ] ;  /* 0x00000000fffff984 */ /* 0x000fe20000000800 */
[----:B------:R-:W-:Y:S01]  /*f700*/  @!PT LDS RZ, [RZ] ;  /* 0x00000000fffff984 */ /* 0x000fe20000000800 */
[----:B------:R2:W-:Y:S01]  /*f710*/  @!P2 LDGSTS.E.BYPASS.LTC128B.128 [R243+0xe000], [R14.64+0x80] ;  /* 0x0e0000800ef3afae */ /* 0x0005e2000b901d52 */
[----:B------:R-:W-:-:S02]  /*f720*/  @!P2 LEA.HI.X R13, R2, c[0x0][0x174], R4, 0x1, P0 ;  /* 0x00005d00020daa11 */ /* 0x000fc400000f0c04 */
[----:B------:R-:W-:Y:S01]  /*f730*/  IADD3 R3, P1, R0, UR21, RZ ;  /* 0x0000001500037c10 */ /* 0x000fe2000ff3e0ff */
[----:B------:R-:W-:Y:S01]  /*f740*/  @P3 STS.128 [R243+0xc800], RZ ;  /* 0x00c800fff3003388 */ /* 0x000fe20000000c00 */
[----:B------:R-:W-:Y:S02]  /*f750*/  IADD3.X R2, R4, UR10, RZ, P4, !PT ;  /* 0x0000000a04027c10 */ /* 0x000fe4000a7fe4ff */
[----:B------:R-:W-:Y:S01]  /*f760*/  @!P3 LEA R10, P5, R0, c[0x0][0x170], 0x1 ;  /* 0x00005c00000aba11 */ /* 0x000fe200078a08ff */
[----:B------:R-:W-:Y:S01]  /*f770*/  @!PT LDS RZ, [RZ] ;  /* 0x00000000fffff984 */ /* 0x000fe20000000800 */
[----:B------:R-:W-:Y:S01]  /*f780*/  @!PT LDS RZ, [RZ] ;  /* 0x00000000fffff984 */ /* 0x000fe20000000800 */
[----:B------:R-:W-:Y:S01]  /*f790*/  @!PT LDS RZ, [RZ] ;  /* 0x00000000fffff984 */ /* 0x000fe20000000800 */
[----:B------:R3:W-:Y:S01]  /*f7a0*/  @!P3 LDGSTS.E.BYPASS.LTC128B.128 [R243+0xc800], [R16.64] ;  /* 0x0c80000010f3bfae */ /* 0x0007e2000b901d52 */
[----:B------:R-:W-:Y:S02]  /*f7b0*/  @!P3 LEA R8, P4, R3, c[0x0][0x170], 0x1 ;  /* 0x00005c000308ba11 */ /* 0x000fe400078808ff */
[----:B------:R-:W-:Y:S01]  /*f7c0*/  IADD3.X R5, R2, UR10, RZ, P1, !PT ;  /* 0x0000000a02057c10 */ /* 0x000fe20008ffe4ff */
[----:B------:R-:W-:Y:S01]  /*f7d0*/  @P2 STS.128 [R243+0xe800], RZ ;  /* 0x00e800fff3002388 */ /* 0x000fe20000000c00 */
[----:B------:R-:W-:-:S02]  /*f7e0*/  @!P3 LEA.HI.X R11, R0, c[0x0][0x174], R2, 0x1, P5 ;  /* 0x00005d00000bba11 */ /* 0x000fc400028f0c02 */
[C---:B------:R-:W-:Y:S01]  /*f7f0*/  @!P2 LEA R4, P1, R3.reuse, c[0x0][0x170], 0x1 ;  /* 0x00005c000304aa11 */ /* 0x040fe200078208ff */
[----:B------:R-:W-:Y:S01]  /*f800*/  @!PT LDS RZ, [RZ] ;  /* 0x00000000fffff984 */ /* 0x000fe20000000800 */
[----:B------:R-:W-:Y:S01]  /*f810*/  @!PT LDS RZ, [RZ] ;  /* 0x00000000fffff984 */ /* 0x000fe20000000800 */
[----:B------:R-:W-:Y:S01]  /*f820*/  @!PT LDS RZ, [RZ] ;  /* 0x00000000fffff984 */ /* 0x000fe20000000800 */
[----:B------:R2:W-:Y:S01]  /*f830*/  @!P2 LDGSTS.E.BYPASS.LTC128B.128 [R243+0xe800], [R12.64+0x80] ;  /* 0x0e8000800cf3afae */ /* 0x0005e2000b901d52 */
[C-C-:B------:R-:W-:Y:S02]  /*f840*/  @!P3 LEA.HI.X R9, R3.reuse, c[0x0][0x174], R5.reuse, 0x1, P4 ;  /* 0x00005d000309ba11 */ /* 0x140fe400020f0c05 */
[C---:B-1----:R-:W-:Y:S01]  /*f850*/  @!P2 LEA R6, P0, R0.reuse, c[0x0][0x170], 0x1 ;  /* 0x00005c000006aa11 */ /* 0x042fe200078008ff */
[----:B------:R-:W-:Y:S01]  /*f860*/  @P3 STS.128 [R243+0xd000], RZ ;  /* 0x00d000fff3003388 */ /* 0x000fe20000000c00 */
[----:B------:R-:W-:Y:S02]  /*f870*/  @!P2 LEA.HI.X R5, R3, c[0x0][0x174], R5, 0x1, P1 ;  /* 0x00005d000305aa11 */ /* 0x000fe400008f0c05 */
[----:B------:R-:W-:Y:S01]  /*f880*/  @!P2 LEA.HI.X R7, R0, c[0x0][0x174], R2, 0x1, P0 ;  /* 0x00005d000007aa11 */ /* 0x000fe200000f0c02 */
[----:B------:R-:W-:Y:S01]  /*f890*/  @!PT LDS RZ, [RZ] ;  /* 0x00000000fffff984 */ /* 0x000fe20000000800 */
[----:B------:R-:W-:Y:S01]  /*f8a0*/  @!PT LDS RZ, [RZ] ;  /* 0x00000000fffff984 */ /* 0x000fe20000000800 */
[----:B------:R-:W-:Y:S01]  /*f8b0*/  @!PT LDS RZ, [RZ] ;  /* 0x00000000fffff984 */ /* 0x000fe20000000800 */
[----:B------:R1:W-:Y:S01]  /*f8c0*/  @!P3 LDGSTS.E.BYPASS.LTC128B.128 [R243+0xd000], [R10.64] ;  /* 0x0d0000000af3bfae */ /* 0x0003e2000b901d52 */
[----:B------:R-:W-:-:S03]  /*f8d0*/  PLOP3.LUT P0, PT, PT, PT, UP0, 0x80, 0x0 ;  /* 0x000000000000781c */ /* 0x000fc60003f0f008 */
        /* <DEDUP_REMOVED lines=15> */
[----:B--2--5:R-:W-:Y:S04]  /*f9d0*/  LDSM.16.M88.4 R12, [R231+0x2000] ;  /* 0x00200000e70c783b */ /* 0x024fe80000000200 */
[----:B------:R-:W2:Y:S04]  /*f9e0*/  LDSM.16.M88.4 R36, [R224+0x9800] ;  /* 0x00980000e024783b */ /* 0x000ea80000000200 */
[----:B---3--:R-:W3:Y:S04]  /*f9f0*/  LDSM.16.M88.4 R16, [R231] ;  /* 0x00000000e710783b */ /* 0x008ee80000000200 */
[----:B------:R-:W3:Y:S04]  /*fa00*/  LDSM.16.M88.4 R40, [R224+0x9000] ;  /* 0x00900000e028783b */ /* 0x000ee80000000200 */
[----:B------:R-:W-:Y:S04]  /*fa10*/  LDSM.16.M88.4 R20, [R240] ;  /* 0x00000000f014783b */ /* 0x000fe80000000200 */
[----:B-1----:R-:W-:Y:S04]  /*fa20*/  LDSM.16.M88.4 R8, [R232] ;  /* 0x00000000e808783b */ /* 0x002fe80000000200 */
[----:B----4-:R-:W1:Y:S04]  /*fa30*/  LDSM.16.M88.4 R4, [R232+0x2000] ;  /* 0x00200000e804783b */ /* 0x010e680000000200 */
[----:B------:R-:W4:Y:S04]  /*fa40*/  LDSM.16.M88.4 R48, [R224+0x8000] ;  /* 0x00800000e030783b */ /* 0x000f280000000200 */
[----:B------:R-:W4:Y:S04]  /*fa50*/  LDSM.16.M88.4 R44, [R224+0x8800] ;  /* 0x00880000e02c783b */ /* 0x000f280000000200 */
[----:B------:R-:W4:Y:S04]  /*fa60*/  LDSM.16.M88.4 R24, [R241] ;  /* 0x00000000f118783b */ /* 0x000f280000000200 */
[----:B------:R-:W4:Y:S01]  /*fa70*/  LDSM.16.M88.4 R32, [R235] ;  /* 0x00000000eb20783b */ /* 0x000f220000000200 */
[-C--:B--2---:R-:W-:Y:S03]  /*fa80*/  HMMA.16816.F32 R52, R12, R36.reuse, RZ ;  /* 0x000000240c34723c */ /* 0x084fe600000018ff */
[----:B------:R-:W2:Y:S04]  /*fa90*/  LDSM.16.M88.4 R28, [R242] ;  /* 0x00000000f21c783b */ /* 0x000ea80000000200 */
[----:B------:R-:W0:Y:S01]  /*faa0*/  LDGDEPBAR ;  /* 0x00000000000079af */ /* 0x000e220000000000 */
[----:B---3--:R-:W-:Y:S08]  /*fab0*/  HMMA.16816.F32 R56, R16, R36, RZ ;  /* 0x000000241038723c */ /* 0x008ff000000018ff */
[----:B------:R-:W-:Y:S08]  /*fac0*/  HMMA.16816.F32 R60, R12, R40, RZ ;  /* 0x000000280c3c723c */ /* 0x000ff000000018ff */
[-C--:B-1----:R-:W-:Y:S08]  /*fad0*/  HMMA.16816.F32 R52, R4, R20.reuse, R52 ;  /* 0x000000140434723c */ /* 0x082ff00000001834 */
[----:B------:R-:W-:Y:S08]  /*fae0*/  HMMA.16816.F32 R56, R8, R20, R56 ;  /* 0x000000140838723c */ /* 0x000ff00000001838 */
[-C--:B----4-:R-:W-:Y:S08]  /*faf0*/  HMMA.16816.F32 R208, R16, R48.reuse, RZ ;  /* 0x0000003010d0723c */ /* 0x090ff000000018ff */
[----:B------:R-:W-:Y:S01]  /*fb00*/  HMMA.16816.F32 R140, R12, R48, RZ ;  /* 0x000000300c8c723c */ /* 0x000fe200000018ff */
[----:B------:R-:W-:-:S07]  /*fb10*/  IMAD.MOV.U32 R20, RZ, RZ, R55 ;  /* 0x000000ffff147224 */ /* 0x000fce00078e0037 */
[----:B------:R-:W-:Y:S01]  /*fb20*/  HMMA.16816.F32 R136, R16, R44, RZ ;  /* 0x0000002c1088723c */ /* 0x000fe200000018ff */
[----:B------:R-:W-:Y:S02]  /*fb30*/  IMAD.MOV.U32 R37, RZ, RZ, R57 ;  /* 0x000000ffff257224 */ /* 0x000fe400078e0039 */
[----:B------:R-:W-:-:S05]  /*fb40*/  IMAD.MOV.U32 R36, RZ, RZ, R58 ;  /* 0x000000ffff247224 */ /* 0x000fca00078e003a */
[----:B------:R-:W-:Y:S07]  /*fb50*/  HMMA.16816.F32 R132, R12, R44, RZ ;  /* 0x0000002c0c84723c */ /* 0x000fee00000018ff */
[----:B------:R-:W-:Y:S01]  /*fb60*/  IMAD.MOV.U32 R44, RZ, RZ, R52 ;  /* 0x000000ffff2c7224 */ /* 0x000fe200078e0034 */
[----:B------:R-:W-:Y:S01]  /*fb70*/  HMMA.16816.F32 R64, R16, R40, RZ ;  /* 0x000000281040723c */ /* 0x000fe200000018ff */
[----:B------:R-:W-:-:S05]  /*fb80*/  MOV R45, R56 ;  /* 0x00000038002d7202 */ /* 0x000fca0000000f00 */
[----:B------:R-:W-:Y:S01]  /*fb90*/  IMAD.MOV.U32 R21, RZ, RZ, R45 ;  /* 0x000000ffff157224 */ /* 0x000fe200078e002d */
[----:B------:R-:W-:Y:S01]  /*fba0*/  MOV R40, R54 ;  /* 0x0000003600287202 */ /* 0x000fe20000000f00 */
[----:B------:R-:W-:Y:S01]  /*fbb0*/  HMMA.16816.F32 R60, R4, R24, R60 ;  /* 0x00000018043c723c */ /* 0x000fe2000000183c */
[----:B------:R-:W-:-:S07]  /*fbc0*/  IMAD.MOV.U32 R41, RZ, RZ, R53 ;  /* 0x000000ffff297224 */ /* 0x000fce00078e0035 */
[----:B------:R-:W-:Y:S08]  /*fbd0*/  HMMA.16816.F32 R52, R12, R42, RZ ;  /* 0x0000002a0c34723c */ /* 0x000ff000000018ff */
[-C--:B------:R-:W-:Y:S08]  /*fbe0*/  HMMA.16816.F32 R208, R8, R32.reuse, R208 ;  /* 0x0000002008d0723c */ /* 0x080ff000000018d0 */
[----:B------:R-:W-:Y:S07]  /*fbf0*/  HMMA.16816.F32 R140, R4, R32, R140 ;  /* 0x00000020048c723c */ /* 0x000fee000000188c */
[----:B------:R-:W-:Y:S01]  /*fc00*/  IMAD.MOV.U32 R32, RZ, RZ, R60 ;  /* 0x000000ffff207224 */ /* 0x000fe200078e003c */
[----:B--2---:R-:W-:Y:S01]  /*fc10*/  HMMA.16816.F32 R220, R8, R28, R136 ;  /* 0x0000001c08dc723c */ /* 0x004fe20000001888 */
[----:B------:R-:W-:-:S07]  /*fc20*/  MOV R33, R59 ;  /* 0x0000003b00217202 */ /* 0x000fce0000000f00 */
[----:B------:R-:W-:Y:S07]  /*fc30*/  HMMA.16816.F32 R216, R4, R28, R132 ;  /* 0x0000001c04d8723c */ /* 0x000fee0000001884 */
[----:B------:R-:W-:Y:S01]  /*fc40*/  MOV R29, R61 ;  /* 0x0000003d001d7202 */ /* 0x000fe20000000f00 */
[----:B------:R-:W-:Y:S07]  /*fc50*/  HMMA.16816.F32 R212, R8, R24, R64 ;  /* 0x0000001808d4723c */ /* 0x000fee0000001840 */
[----:B------:R-:W-:Y:S01]  /*fc60*/  IMAD.MOV.U32 R25, RZ, RZ, R62 ;  /* 0x000000ffff197224 */ /* 0x000fe200078e003e */
[----:B------:R-:W-:Y:S01]  /*fc70*/  HMMA.16816.F32 R56, R12, R46, RZ ;  /* 0x0000002e0c38723c */ /* 0x000fe200000018ff */
[----:B------:R-:W-:-:S07]  /*fc80*/  IMAD.MOV.U32 R24, RZ, RZ, R63 ;  /* 0x000000ffff187224 */ /* 0x000fce00078e003f */
[----:B------:R-:W-:Y:S08]  /*fc90*/  HMMA.16816.F32 R60, R12, R50, RZ ;  /* 0x000000320c3c723c */ /* 0x000ff000000018ff */
[----:B------:R-:W-:Y:S01]  /*fca0*/  HMMA.16816.F32 R136, R4, R26, R52 ;  /* 0x0000001a0488723c */ /* 0x000fe20000001834 */
[----:B------:R-:W-:Y:S01]  /*fcb0*/  IMAD.MOV.U32 R28, RZ, RZ, R212 ;  /* 0x000000ffff1c7224 */ /* 0x000fe200078e00d4 */
[----:B------:R-:W-:Y:S01]  /*fcc0*/  MOV R2, R214 ;  /* 0x000000d600027202 */ /* 0x000fe20000000f00 */
[----:B------:R-:W-:-:S02]  /*fcd0*/  IMAD.MOV.U32 R3, RZ, RZ, R213 ;  /* 0x000000ffff037224 */ /* 0x000fc400078e00d5 */
[----:B------:R-:W-:Y:S02]  /*fce0*/  IMAD.MOV.U32 R0, RZ, RZ, R215 ;  /* 0x000000ffff007224 */ /* 0x000fe400078e00d7 */
[----:B------:R-:W-:Y:S01]  /*fcf0*/  MOV R53, R44 ;  /* 0x0000002c00357202 */ /* 0x000fe20000000f00 */
[----:B------:R-:W-:Y:S01]  /*fd00*/  HMMA.16816.F32 R12, R12, R38, RZ ;  /* 0x000000260c0c723c */ /* 0x000fe200000018ff */
[----:B------:R-:W-:Y:S02]  /*fd10*/  IMAD.MOV.U32 R54, RZ, RZ, R41 ;  /* 0x000000ffff367224 */ /* 0x000fe400078e0029 */
[----:B------:R-:W-:-:S05]  /*fd20*/  IMAD.MOV.U32 R55, RZ, RZ, R40 ;  /* 0x000000ffff377224 */ /* 0x000fca00078e0028 */
[C---:B------:R-:W-:Y:S08]  /*fd30*/  HMMA.16816.F32 R48, R16.reuse, R50, RZ ;  /* 0x000000321030723c */ /* 0x040ff000000018ff */
[C---:B------:R-:W-:Y:S08]  /*fd40*/  HMMA.16816.F32 R44, R16.reuse, R46, RZ ;  /* 0x0000002e102c723c */ /* 0x040ff000000018ff */
[C---:B------:R-:W-:Y:S08]  /*fd50*/  HMMA.16816.F32 R40, R16.reuse, R42, RZ ;  /* 0x0000002a1028723c */ /* 0x040ff000000018ff */
        /* <DEDUP_REMOVED lines=11> */
[C---:B-1----:R-:W-:Y:S07]  /*fe10*/  HMMA.16816.F32 R56, R4.reuse, R12, R140 ;  /* 0x0000000c0438723c */ /* 0x042fee000000188c */
[----:B------:R-:W-:Y:S01]  /*fe20*/  MOV R140, R53 ;  /* 0x00000035008c7202 */ /* 0x000fe20000000f00 */
[----:B------:R-:W-:Y:S01]  /*fe30*/  HMMA.16816.F32 R44, R4, R14, R64 ;  /* 0x0000000e042c723c */ /* 0x000fe20000001840 */
[----:B------:R-:W-:Y:S01]  /*fe40*/  IMAD.MOV.U32 R141, RZ, RZ, R54 ;  /* 0x000000ffff8d7224 */ /* 0x000fe200078e0036 */
[----:B------:R-:W-:Y:S01]  /*fe50*/  MOV R143, R20 ;  /* 0x00000014008f7202 */ /* 0x000fe20000000f00 */
[----:B------:R-:W-:-:S04]  /*fe60*/  IMAD.MOV.U32 R142, RZ, RZ, R55 ;  /* 0x000000ffff8e7224 */ /* 0x000fc800078e0037 */
[----:B------:R-:W-:Y:S01]  /*fe70*/  IMAD.MOV.U32 R66, RZ, RZ, R25 ;  /* 0x000000ffff427224 */ /* 0x000fe200078e0019 */
[----:B------:R-:W-:Y:S01]  /*fe80*/  MOV R65, R29 ;  /* 0x0000001d00417202 */ /* 0x000fe20000000f00 */
[----:B------:R-:W-:Y:S02]  /*fe90*/  IMAD.MOV.U32 R67, RZ, RZ, R24 ;  /* 0x000000ffff437224 */ /* 0x000fe400078e0018 */
[----:B------:R-:W-:Y:S01]  /*fea0*/  IMAD.MOV.U32 R64, RZ, RZ, R32 ;  /* 0x000000ffff407224 */ /* 0x000fe200078e0020 */
[C---:B--2---:R-:W-:Y:S07]  /*feb0*/  HMMA.16816.F32 R52, R8.reuse, R12, R208 ;  /* 0x0000000c0834723c */ /* 0x044fee00000018d0 */
[----:B------:R-:W-:Y:S01]  /*fec0*/  IMAD.MOV.U32 R208, RZ, RZ, R21 ;  /* 0x000000ffffd07224 */ /* 0x000fe200078e0015 */
[----:B------:R-:W-:Y:S01]  /*fed0*/  HMMA.16816.F32 R24, R8, R14, R48 ;  /* 0x0000000e0818723c */ /* 0x000fe20000001830 */
[----:B------:R-:W1:Y:S01]  /*fee0*/  LDSM.16.M88.4 R12, [R230+0x8800] ;  /* 0x00880000e60c783b */ /* 0x000e620000000200 */
[----:B------:R-:W-:Y:S01]  /*fef0*/  IMAD.MOV.U32 R209, RZ, RZ, R37 ;  /* 0x000000ffffd17224 */ /* 0x000fe200078e0025 */
[----:B------:R-:W-:Y:S01]  /*ff00*/  MOV R210, R36 ;  /* 0x0000002400d27202 */ /* 0x000fe20000000f00 */
[----:B------:R-:W-:-:S03]  /*ff10*/  IMAD.MOV.U32 R211, RZ, RZ, R33 ;  /* 0x000000ffffd37224 */ /* 0x000fc600078e0021 */
[----:B------:R-:W-:Y:S01]  /*ff20*/  MOV R48, R28 ;  /* 0x0000001c00307202 */ /* 0x000fe20000000f00 */
[----:B------:R-:W-:Y:S01]  /*ff30*/  IMAD.MOV.U32 R49, RZ, RZ, R3 ;  /* 0x000000ffff317224 */ /* 0x000fe200078e0003 */
[----:B------:R-:W-:Y:S01]  /*ff40*/  MOV R51, R0 ;  /* 0x0000000000337202 */ /* 0x000fe20000000f00 */
[----:B------:R-:W-:Y:S01]  /*ff50*/  IMAD.MOV.U32 R50, RZ, RZ, R2 ;  /* 0x000000ffff327224 */ /* 0x000fe200078e0002 */
        /* <DEDUP_REMOVED lines=15> */
[----:B------:R-:W1:Y:S04]  /*10050*/  LDSM.16.M88.4 R12, [R229] ;  /* 0x00000000e50c783b */ /* 0x000e680000000200 */
[----:B------:R-:W2:Y:S03]  /*10060*/  LDSM.16.M88.4 R8, [R233] ;  /* 0x00000000e908783b */ /* 0x000ea60000000200 */
[-C--:B-1----:R-:W-:Y:S08]  /*10070*/  HMMA.16816.F32 R56, R4, R12.reuse, R56 ;  /* 0x0000000c0438723c */ /* 0x082ff00000001838 */
[----:B--2---:R-:W-:Y:S08]  /*10080*/  HMMA.16816.F32 R216, R8, R12, R52 ;  /* 0x0000000c08d8723c */ /* 0x004ff00000001834 */
[-C--:B------:R-:W-:Y:S08]  /*10090*/  HMMA.16816.F32 R140, R4, R14.reuse, R44 ;  /* 0x0000000e048c723c */ /* 0x080ff0000000182c */
[----:B------:R-:W-:Y:S01]  /*100a0*/  HMMA.16816.F32 R64, R8, R14, R24 ;  /* 0x0000000e0840723c */ /* 0x000fe20000001818 */
[----:B------:R-:W1:Y:S01]  /*100b0*/  LDSM.16.M88.4 R12, [R229+0x800] ;  /* 0x00080000e50c783b */ /* 0x000e620000000200 */
[----:B------:R-:W-:Y:S01]  /*100c0*/  IMAD.MOV.U32 R40, RZ, RZ, R57 ;  /* 0x000000ffff287224 */ /* 0x000fe200078e0039 */
[----:B------:R-:W-:Y:S01]  /*100d0*/  MOV R2, R59 ;  /* 0x0000003b00027202 */ /* 0x000fe20000000f00 */
[----:B------:R-:W-:-:S02]  /*100e0*/  IMAD.MOV.U32 R3, RZ, RZ, R58 ;  /* 0x000000ffff037224 */ /* 0x000fc400078e003a */
[----:B------:R-:W-:Y:S02]  /*100f0*/  IMAD.MOV.U32 R0, RZ, RZ, R56 ;  /* 0x000000ffff007224 */ /* 0x000fe400078e0038 */
[----:B------:R-:W-:Y:S01]  /*10100*/  IMAD.MOV.U32 R45, RZ, RZ, R40 ;  /* 0x000000ffff2d7224 */ /* 0x000fe200078e0028 */
[----:B------:R-:W-:Y:S01]  /*10110*/  MOV R46, R3 ;  /* 0x00000003002e7202 */ /* 0x000fe20000000f00 */
[----:B------:R-:W-:Y:S02]  /*10120*/  IMAD.MOV.U32 R27, RZ, RZ, R0 ;  /* 0x000000ffff1b7224 */ /* 0x000fe400078e0000 */
[----:B------:R-:W-:Y:S01]  /*10130*/  IMAD.MOV.U32 R47, RZ, RZ, R2 ;  /* 0x000000ffff2f7224 */ /* 0x000fe200078e0002 */
[----:B-1----:R-:W-:Y:S08]  /*10140*/  HMMA.16816.F32 R52, R4, R14, R28 ;  /* 0x0000000e0434723c */ /* 0x002ff0000000181c */
[-C--:B------:R-:W-:Y:S08]  /*10150*/  HMMA.16816.F32 R36, R8, R12.reuse, R36 ;  /* 0x0000000c0824723c */ /* 0x080ff00000001824 */
[----:B------:R-:W-:Y:S08]  /*10160*/  HMMA.16816.F32 R56, R4, R12, R32 ;  /* 0x0000000c0438723c */ /* 0x000ff00000001820 */
[----:B------:R-:W-:Y:S01]  /*10170*/  HMMA.16816.F32 R28, R8, R14, R20 ;  /* 0x0000000e081c723c */ /* 0x000fe20000001814 */
[----:B------:R-:W1:Y:S07]  /*10180*/  LDSM.16.M88.4 R12, [R229+0x1000] ;  /* 0x00100000e50c783b */ /* 0x000e6e0000000200 */
[----:B------:R-:W-:Y:S01]  /*10190*/  MOV R44, R36 ;  /* 0x00000024002c7202 */ /* 0x000fe20000000f00 */
[----:B------:R-:W-:Y:S01]  /*101a0*/  IMAD.MOV.U32 R3, RZ, RZ, R37 ;  /* 0x000000ffff037224 */ /* 0x000fe200078e0025 */
[----:B------:R-:W-:Y:S01]  /*101b0*/  MOV R0, R39 ;  /* 0x0000002700007202 */ /* 0x000fe20000000f00 */
[----:B------:R-:W-:Y:S01]  /*101c0*/  IMAD.MOV.U32 R2, RZ, RZ, R38 ;  /* 0x000000ffff027224 */ /* 0x000fe200078e0026 */
[-C--:B-1----:R-:W-:Y:S07]  /*101d0*/  HMMA.16816.F32 R40, R4, R12.reuse, R60 ;  /* 0x0000000c0428723c */ /* 0x082fee000000183c */
[----:B------:R-:W-:Y:S01]  /*101e0*/  IMAD.MOV.U32 R60, RZ, RZ, R27 ;  /* 0x000000ffff3c7224 */ /* 0x000fe200078e001b */
[----:B------:R-:W-:Y:S01]  /*101f0*/  HMMA.16816.F32 R48, R8, R12, R48 ;  /* 0x0000000c0830723c */ /* 0x000fe20000001830 */
[----:B------:R-:W-:Y:S01]  /*10200*/  IMAD.MOV.U32 R61, RZ, RZ, R45 ;  /* 0x000000ffff3d7224 */ /* 0x000fe200078e002d */
[----:B------:R-:W-:Y:S01]  /*10210*/  MOV R62, R46 ;  /* 0x0000002e003e7202 */ /* 0x000fe20000000f00 */
[----:B------:R-:W-:-:S05]  /*10220*/  IMAD.MOV.U32 R63, RZ, RZ, R47 ;  /* 0x000000ffff3f7224 */ /* 0x000fca00078e002f */
[-C--:B------:R-:W-:Y:S08]  /*10230*/  HMMA.16816.F32 R36, R4, R14.reuse, R136 ;  /* 0x0000000e0424723c */ /* 0x080ff00000001888 */
[----:B------:R-:W-:Y:S01]  /*10240*/  HMMA.16816.F32 R24, R8, R14, R132 ;  /* 0x0000000e0818723c */ /* 0x000fe20000001884 */
[----:B------:R-:W1:Y:S06]  /*10250*/  LDSM.16.M88.4 R12, [R229+0x1800] ;  /* 0x00180000e50c783b */ /* 0x000e6c0000000200 */
[----:B------:R-:W-:Y:S01]  /*10260*/  IMAD.MOV.U32 R132, RZ, RZ, R44 ;  /* 0x000000ffff847224 */ /* 0x000fe200078e002c */
[----:B------:R-:W-:Y:S01]  /*10270*/  MOV R133, R3 ;  /* 0x0000000300857202 */ /* 0x000fe20000000f00 */
[----:B------:R-:W-:-:S02]  /*10280*/  IMAD.MOV.U32 R134, RZ, RZ, R2 ;  /* 0x000000ffff867224 */ /* 0x000fc400078e0002 */
[----:B------:R-:W-:Y:S01]  /*10290*/  IMAD.MOV.U32 R135, RZ, RZ, R0 ;  /* 0x000000ffff877224 */ /* 0x000fe200078e0000 */
        /* <DEDUP_REMOVED lines=10> */
[----:B------:R-:W-:Y:S01]  /*10340*/  MOV R60, R136 ;  /* 0x00000088003c7202 */ /* 0x000fe20000000f00 */
[----:B------:R-:W-:Y:S01]  /*10350*/  IMAD.MOV.U32 R3, RZ, RZ, R137 ;  /* 0x000000ffff037224 */ /* 0x000fe200078e0089 */
[----:B------:R-:W-:Y:S01]  /*10360*/  MOV R0, R139 ;  /* 0x0000008b00007202 */ /* 0x000fe20000000f00 */
[----:B------:R-:W-:-:S02]  /*10370*/  IMAD.MOV.U32 R2, RZ, RZ, R138 ;  /* 0x000000ffff027224 */ /* 0x000fc400078e008a */
[C---:B------:R-:W-:Y:S01]  /*10380*/  HMMA.16816.F32 R136, R8.reuse, R14, R64 ;  /* 0x0000000e0888723c */ /* 0x040fe20000001840 */
[----:B------:R-:W1:Y:S07]  /*10390*/  LDSM.16.M88.4 R12, [R224+0xa800] ;  /* 0x00a80000e00c783b */ /* 0x000e6e0000000200 */
[-C--:B-1----:R-:W-:Y:S08]  /*103a0*/  HMMA.16816.F32 R132, R8, R12.reuse, R132 ;  /* 0x0000000c0884723c */ /* 0x082ff00000001884 */
[C---:B------:R-:W-:Y:S08]  /*103b0*/  HMMA.16816.F32 R208, R4.reuse, R12, R56 ;  /* 0x0000000c04d0723c */ /* 0x040ff00000001838 */
[----:B------:R-:W-:Y:S08]  /*103c0*/  HMMA.16816.F32 R140, R4, R14, R52 ;  /* 0x0000000e048c723c */ /* 0x000ff00000001834 */
[----:B------:R-:W-:Y:S01]  /*103d0*/  IMAD.MOV.U32 R64, RZ, RZ, R132 ;  /* 0x000000ffff407224 */ /* 0x000fe200078e0084 */
[----:B------:R-:W-:Y:S01]  /*103e0*/  MOV R62, R134 ;  /* 0x00000086003e7202 */ /* 0x000fe20000000f00 */
[----:B------:R-:W-:-:S02]  /*103f0*/  IMAD.MOV.U32 R63, RZ, RZ, R133 ;  /* 0x000000ffff3f7224 */ /* 0x000fc400078e0085 */
[----:B------:R-:W-:Y:S02]  /*10400*/  IMAD.MOV.U32 R61, RZ, RZ, R135 ;  /* 0x000000ffff3d7224 */ /* 0x000fe400078e0087 */
[----:B------:R-:W-:Y:S01]  /*10410*/  HMMA.16816.F32 R132, R8, R14, R28 ;  /* 0x0000000e0884723c */ /* 0x000fe2000000181c */
[----:B------:R-:W1:Y:S06]  /*10420*/  LDSM.16.M88.4 R12, [R224+0xb000] ;  /* 0x00b00000e00c783b */ /* 0x000e6c0000000200 */
[----:B------:R-:W-:Y:S01]  /*10430*/  MOV R28, R64 ;  /* 0x00000040001c7202 */ /* 0x000fe20000000f00 */
[----:B------:R-:W-:Y:S01]  /*10440*/  IMAD.MOV.U32 R29, RZ, RZ, R63 ;  /* 0x000000ffff1d7224 */ /* 0x000fe200078e003f */
[----:B------:R-:W-:Y:S01]  /*10450*/  MOV R30, R62 ;  /* 0x0000003e001e7202 */ /* 0x000fe20000000f00 */
[----:B------:R-:W-:Y:S01]  /*10460*/  IMAD.MOV.U32 R31, RZ, RZ, R61 ;  /* 0x000000ffff1f7224 */ /* 0x000fe200078e003d */
[-C--:B-1----:R-:W-:Y:S07]  /*10470*/  HMMA.16816.F32 R64, R4, R12.reuse, R40 ;  /* 0x0000000c0440723c */ /* 0x082fee0000001828 */
[----:B------:R-:W-:Y:S01]  /*10480*/  MOV R40, R60 ;  /* 0x0000003c00287202 */ /* 0x000fe20000000f00 */
[----:B------:R-:W-:Y:S01]  /*10490*/  HMMA.16816.F32 R220, R8, R12, R48 ;  /* 0x0000000c08dc723c */ /* 0x000fe20000001830 */
[----:B------:R-:W-:Y:S01]  /*104a0*/  IMAD.MOV.U32 R41, RZ, RZ, R3 ;  /* 0x000000ffff297224 */ /* 0x000fe200078e0003 */
[----:B------:R-:W-:Y:S01]  /*104b0*/  MOV R42, R2 ;  /* 0x00000002002a7202 */ /* 0x000fe20000000f00 */
[----:B------:R-:W-:-:S05]  /*104c0*/  IMAD.MOV.U32 R43, RZ, RZ, R0 ;  /* 0x000000ffff2b7224 */ /* 0x000fca00078e0000 */
        /* <DEDUP_REMOVED lines=13> */
[----:B------:R-:W-:Y:S01]  /*105a0*/  MOV R23, R40 ;  /* 0x0000002800177202 */ /* 0x000fe20000000f00 */
[----:B------:R-:W-:Y:S01]  /*105b0*/  IMAD.MOV.U32 R22, RZ, RZ, R41 ;  /* 0x000000ffff167224 */ /* 0x000fe200078e0029 */
[----:B------:R-:W-:Y:S01]  /*105c0*/  MOV R21, R42 ;  /* 0x0000002a00157202 */ /* 0x000fe20000000f00 */
[----:B------:R-:W-:-:S02]  /*105d0*/  IMAD.MOV.U32 R20, RZ, RZ, R43 ;  /* 0x000000ffff147224 */ /* 0x000fc400078e002b */
[C---:B------:R-:W-:Y:S01]  /*105e0*/  HMMA.16816.F32 R40, R8.reuse, R12, R216 ;  /* 0x0000000c0828723c */ /* 0x040fe200000018d8 */
[----:B------:R-:W1:Y:S07]  /*105f0*/  LDSM.16.M88.4 R12, [R238] ;  /* 0x00000000ee0c783b */ /* 0x000e6e0000000200 */
[-C--:B-1----:R-:W-:Y:S08]  /*10600*/  HMMA.16816.F32 R28, R8, R12.reuse, R28 ;  /* 0x0000000c081c723c */ /* 0x082ff0000000181c */
[----:B------:R-:W-:Y:S07]  /*10610*/  HMMA.16816.F32 R32, R4, R12, R208 ;  /* 0x0000000c0420723c */ /* 0x000fee00000018d0 */
[----:B------:R-:W-:Y:S01]  /*10620*/  MOV R208, R23 ;  /* 0x0000001700d07202 */ /* 0x000fe20000000f00 */
[----:B------:R-:W-:Y:S01]  /*10630*/  IMAD.MOV.U32 R209, RZ, RZ, R22 ;  /* 0x000000ffffd17224 */ /* 0x000fe200078e0016 */
[----:B------:R-:W-:Y:S01]  /*10640*/  MOV R210, R21 ;  /* 0x0000001500d27202 */ /* 0x000fe20000000f00 */
[----:B------:R-:W-:-:S02]  /*10650*/  IMAD.MOV.U32 R211, RZ, RZ, R20 ;  /* 0x000000ffffd37224 */ /* 0x000fc400078e0014 */
[-C--:B------:R-:W-:Y:S04]  /*10660*/  HMMA.16816.F32 R20, R8, R14.reuse, R132 ;  /* 0x0000000e0814723c */ /* 0x080fe80000001884 */
[----:B------:R-:W-:Y:S01]  /*10670*/  MOV R136, R28 ;  /* 0x0000001c00887202 */ /* 0x000fe20000000f00 */
[----:B------:R-:W-:Y:S01]  /*10680*/  IMAD.MOV.U32 R3, RZ, RZ, R29 ;  /* 0x000000ffff037224 */ /* 0x000fe200078e001d */
[----:B------:R-:W-:Y:S01]  /*10690*/  MOV R2, R30 ;  /* 0x0000001e00027202 */ /* 0x000fe20000000f00 */
[----:B------:R-:W-:Y:S02]  /*106a0*/  IMAD.MOV.U32 R0, RZ, RZ, R31 ;  /* 0x000000ffff007224 */ /* 0x000fe400078e001f */
[----:B------:R-:W-:Y:S01]  /*106b0*/  HMMA.16816.F32 R28, R4, R14, R140 ;  /* 0x0000000e041c723c */ /* 0x000fe2000000188c */
[----:B------:R-:W1:Y:S07]  /*106c0*/  LDSM.16.M88.4 R12, [R237] ;  /* 0x00000000ed0c783b */ /* 0x000e6e0000000200 */
[-C--:B-1----:R-:W-:Y:S08]  /*106d0*/  HMMA.16816.F32 R212, R8, R12.reuse, R220 ;  /* 0x0000000c08d4723c */ /* 0x082ff000000018dc */
[C---:B------:R-:W-:Y:S07]  /*106e0*/  HMMA.16816.F32 R220, R4.reuse, R12, R64 ;  /* 0x0000000c04dc723c */ /* 0x040fee0000001840 */
[----:B------:R-:W-:Y:S01]  /*106f0*/  MOV R64, R136 ;  /* 0x0000008800407202 */ /* 0x000fe20000000f00 */
[----:B------:R-:W-:Y:S01]  /*10700*/  HMMA.16816.F32 R216, R4, R14, R60 ;  /* 0x0000000e04d8723c */ /* 0x000fe2000000183c */
[----:B------:R-:W-:Y:S01]  /*10710*/  IMAD.MOV.U32 R65, RZ, RZ, R3 ;  /* 0x000000ffff417224 */ /* 0x000fe200078e0003 */
[----:B------:R-:W-:Y:S01]  /*10720*/  MOV R66, R2 ;  /* 0x0000000200427202 */ /* 0x000fe20000000f00 */
[----:B------:R-:W-:-:S05]  /*10730*/  IMAD.MOV.U32 R67, RZ, RZ, R0 ;  /* 0x000000ffff437224 */ /* 0x000fca00078e0000 */
[----:B------:R-:W-:Y:S01]  /*10740*/  HMMA.16816.F32 R140, R8, R14, R56 ;  /* 0x0000000e088c723c */ /* 0x000fe20000001838 */
[----:B------:R-:W1:Y:S01]  /*10750*/  LDSM.16.M88.4 R12, [R236] ;  /* 0x00000000ec0c783b */ /* 0x000e620000000200 */
[----:B------:R-:W-:Y:S01]  /*10760*/  MOV R135, R212 ;  /* 0x000000d400877202 */ /* 0x000fe20000000f00 */
[----:B------:R-:W-:Y:S01]  /*10770*/  IMAD.MOV.U32 R134, RZ, RZ, R213 ;  /* 0x000000ffff867224 */ /* 0x000fe200078e00d5 */
[----:B------:R-:W-:Y:S01]  /*10780*/  MOV R133, R214 ;  /* 0x000000d600857202 */ /* 0x000fe20000000f00 */
[----:B------:R-:W-:-:S03]  /*10790*/  IMAD.MOV.U32 R132, RZ, RZ, R215 ;  /* 0x000000ffff847224 */ /* 0x000fc600078e00d7 */
[-C--:B-1----:R-:W-:Y:S08]  /*107a0*/  HMMA.16816.F32 R136, R8, R12.reuse, R52 ;  /* 0x0000000c0888723c */ /* 0x082ff00000001834 */
[----:B------:R-:W-:Y:S07]  /*107b0*/  HMMA.16816.F32 R212, R4, R12, R48 ;  /* 0x0000000c04d4723c */ /* 0x000fee0000001830 */
[----:B------:R-:W-:Y:S01]  /*107c0*/  MOV R48, R135 ;  /* 0x0000008700307202 */ /* 0x000fe20000000f00 */
[----:B------:R-:W-:Y:S01]  /*107d0*/  HMMA.16816.F32 R16, R8, R14, R16 ;  /* 0x0000000e0810723c */ /* 0x000fe20000001810 */
[----:B------:R-:W-:Y:S01]  /*107e0*/  LDSM.16.M88.4 R8, [R234+0x4000] ;  /* 0x00400000ea08783b */ /* 0x000fe20000000200 */
[----:B------:R-:W-:Y:S01]  /*107f0*/  IMAD.MOV.U32 R49, RZ, RZ, R134 ;  /* 0x000000ffff317224 */ /* 0x000fe200078e0086 */
[----:B------:R-:W-:Y:S01]  /*10800*/  MOV R50, R133 ;  /* 0x0000008500327202 */ /* 0x000fe20000000f00 */
[----:B------:R-:W-:-:S04]  /*10810*/  IMAD.MOV.U32 R51, RZ, RZ, R132 ;  /* 0x000000ffff337224 */ /* 0x000fc800078e0084 */
[----:B------:R-:W-:Y:S01]  /*10820*/  MOV R52, R136 ;  /* 0x0000008800347202 */ /* 0x000fe20000000f00 */
[----:B------:R-:W-:Y:S01]  /*10830*/  IMAD.MOV.U32 R3, RZ, RZ, R137 ;  /* 0x000000ffff037224 */ /* 0x000fe200078e0089 */
[----:B------:R-:W-:Y:S01]  /*10840*/  MOV R2, R138 ;  /* 0x0000008a00027202 */ /* 0x000fe20000000f00 */
[----:B------:R-:W-:Y:S02]  /*10850*/  IMAD.MOV.U32 R0, RZ, RZ, R139 ;  /* 0x000000ffff007224 */ /* 0x000fe400078e008b */
[----:B------:R-:W-:Y:S01]  /*10860*/  HMMA.16816.F32 R136, R4, R14, R44 ;  /* 0x0000000e0488723c */ /* 0x000fe2000000182c */
[----:B------:R-:W-:Y:S04]  /*10870*/  LDSM.16.M88.4 R4, [R234+0x6000] ;  /* 0x00600000ea04783b */ /* 0x000fe80000000200 */
[----:B------:R-:W1:Y:S02]  /*10880*/  LDSM.16.M88.4 R12, [R230+0xa000] ;  /* 0x00a00000e60c783b */ /* 0x000e640000000200 */
[----:B------:R-:W-:Y:S01]  /*10890*/  MOV R44, R52 ;  /* 0x00000034002c7202 */ /* 0x000fe20000000f00 */
[----:B------:R-:W-:Y:S01]  /*108a0*/  IMAD.MOV.U32 R45, RZ, RZ, R3 ;  /* 0x000000ffff2d7224 */ /* 0x000fe200078e0003 */
[----:B------:R-:W-:Y:S01]  /*108b0*/  MOV R46, R2 ;  /* 0x00000002002e7202 */ /* 0x000fe20000000f00 */
[----:B------:R-:W-:Y:S01]  /*108c0*/  IMAD.MOV.U32 R47, RZ, RZ, R0 ;  /* 0x000000ffff2f7224 */ /* 0x000fe200078e0000 */
[-C--:B-1----:R-:W-:Y:S08]  /*108d0*/  HMMA.16816.F32 R56, R4, R12.reuse, R208 ;  /* 0x0000000c0438723c */ /* 0x082ff000000018d0 */
[----:B------:R-:W-:Y:S08]  /*108e0*/  HMMA.16816.F32 R208, R8, R12, R40 ;  /* 0x0000000c08d0723c */ /* 0x000ff00000001828 */
[-C--:B------:R-:W-:Y:S08]  /*108f0*/  HMMA.16816.F32 R132, R4, R14.reuse, R36 ;  /* 0x0000000e0484723c */ /* 0x080ff00000001824 */
[----:B------:R-:W-:Y:S01]  /*10900*/  HMMA.16816.F32 R60, R8, R14, R24 ;  /* 0x0000000e083c723c */ /* 0x000fe20000001818 */
[----:B------:R-:W1:Y:S01]  /*10910*/  LDSM.16.M88.4 R12, [R230+0xa800] ;  /* 0x00a80000e60c783b */ /* 0x000e620000000200 */
[----:B------:R-:W-:Y:S01]  /*10920*/  MOV R52, R56 ;  /* 0x0000003800347202 */ /* 0x000fe20000000f00 */
[----:B------:R-:W-:Y:S01]  /*10930*/  IMAD.MOV.U32 R3, RZ, RZ, R57 ;  /* 0x000000ffff037224 */ /* 0x000fe200078e0039 */
[----:B------:R-:W-:Y:S01]  /*10940*/  MOV R2, R58 ;  /* 0x0000003a00027202 */ /* 0x000fe20000000f00 */
[----:B------:R-:W-:Y:S01]  /*10950*/  IMAD.MOV.U32 R0, RZ, RZ, R59 ;  /* 0x000000ffff007224 */ /* 0x000fe200078e003b */
[----:B------:R-:W-:-:S02]  /*10960*/  MOV R39, R52 ;  /* 0x0000003400277202 */ /* 0x000fc40000000f00 */
[----:B-1----:R-:W-:Y:S08]  /*10970*/  HMMA.16816.F32 R52, R4, R14, R28 ;  /* 0x0000000e0434723c */ /* 0x002ff0000000181c */
[-C--:B------:R-:W-:Y:S08]  /*10980*/  HMMA.16816.F32 R64, R8, R12.reuse, R64 ;  /* 0x0000000c0840723c */ /* 0x080ff00000001840 */
[----:B------:R-:W-:Y:S08]  /*10990*/  HMMA.16816.F32 R56, R4, R12, R32 ;  /* 0x0000000c0438723c */ /* 0x000ff00000001820 */
[----:B------:R-:W-:Y:S01]  /*109a0*/  HMMA.16816.F32 R28, R8, R14, R20 ;  /* 0x0000000e081c723c */ /* 0x000fe20000001814 */
[----:B------:R-:W1:Y:S07]  /*109b0*/  LDSM.16.M88.4 R12, [R230+0xb000] ;  /* 0x00b00000e60c783b */ /* 0x000e6e0000000200 */
        /* <DEDUP_REMOVED lines=17> */
[-C--:B------:R-:W-:Y:S08]  /*10ad0*/  HMMA.16816.F32 R140, R4, R12.reuse, R220 ;  /* 0x0000000c048c723c */ /* 0x080ff000000018dc */
[C---:B--2---:R-:W-:Y:S08]  /*10ae0*/  HMMA.16816.F32 R208, R8.reuse, R12, R208 ;  /* 0x0000000c08d0723c */ /* 0x044ff000000018d0 */
[----:B------:R-:W-:Y:S01]  /*10af0*/  HMMA.16816.F32 R132, R8, R14, R60 ;  /* 0x0000000e0884723c */ /* 0x000fe2000000183c */
[----:B------:R-:W1:Y:S07]  /*10b00*/  LDSM.16.M88.4 R12, [R229+0x2800] ;  /* 0x00280000e50c783b */ /* 0x000e6e0000000200 */
[C---:B-1----:R-:W-:Y:S08]  /*10b10*/  HMMA.16816.F32 R60, R4.reuse, R12, R56 ;  /* 0x0000000c043c723c */ /* 0x042ff00000001838 */
[----:B------:R-:W-:Y:S08]  /*10b20*/  HMMA.16816.F32 R56, R4, R14, R52 ;  /* 0x0000000e0438723c */ /* 0x000ff00000001834 */
[C---:B------:R-:W-:Y:S08]  /*10b30*/  HMMA.16816.F32 R64, R8.reuse, R12, R64 ;  /* 0x0000000c0840723c */ /* 0x040ff00000001840 */
[----:B------:R-:W-:Y:S01]  /*10b40*/  HMMA.16816.F32 R52, R8, R14, R28 ;  /* 0x0000000e0834723c */ /* 0x000fe2000000181c */
[----:B------:R-:W1:Y:S07]  /*10b50*/  LDSM.16.M88.4 R12, [R229+0x3000] ;  /* 0x00300000e50c783b */ /* 0x000e6e0000000200 */
[-C--:B-1----:R-:W-:Y:S08]  /*10b60*/  HMMA.16816.F32 R212, R4, R12.reuse, R40 ;  /* 0x0000000c04d4723c */ /* 0x082ff00000001828 */
[----:B------:R-:W-:Y:S08]  /*10b70*/  HMMA.16816.F32 R48, R8, R12, R48 ;  /* 0x0000000c0830723c */ /* 0x000ff00000001830 */
[-C--:B------:R-:W-:Y:S08]  /*10b80*/  HMMA.16816.F32 R40, R4, R14.reuse, R36 ;  /* 0x0000000e0428723c */ /* 0x080ff00000001824 */
[----:B------:R-:W-:Y:S01]  /*10b90*/  HMMA.16816.F32 R28, R8, R14, R24 ;  /* 0x0000000e081c723c */ /* 0x000fe20000001818 */
[----:B------:R-:W1:Y:S01]  /*10ba0*/  LDSM.16.M88.4 R12, [R229+0x3800] ;  /* 0x00380000e50c783b */ /* 0x000e620000000200 */
[----:B------:R-:W-:-:S06]  /*10bb0*/  DEPBAR.LE SB0, 0x0 ;  /* 0x000080000000791a */ /* 0x000fcc0000000000 */
[-C--:B-1----:R-:W-:Y:S08]  /*10bc0*/  HMMA.16816.F32 R36, R4, R12.reuse, R32 ;  /* 0x0000000c0424723c */ /* 0x082ff00000001820 */
[----:B------:R-:W-:Y:S08]  /*10bd0*/  HMMA.16816.F32 R44, R8, R12, R44 ;  /* 0x0000000c082c723c */ /* 0x000ff0000000182c */
[-C--:B------:R-:W-:Y:S08]  /*10be0*/  HMMA.16816.F32 R32, R4, R14.reuse, R20 ;  /* 0x0000000e0420723c */ /* 0x080ff00000001814 */
[----:B------:R-:W-:Y:S01]  /*10bf0*/  HMMA.16816.F32 R24, R8, R14, R16 ;  /* 0x0000000e0818723c */ /* 0x000fe20000001810 */
[----:B------:R-:W-:Y:S06]  /*10c00*/  BAR.SYNC.DEFER_BLOCKING 0x0 ;  /* 0x0000000000007b1d */ /* 0x000fec0000010000 */
        /* <DEDUP_REMOVED lines=11> */
[----:B------:R-:W-:-:S03]  /*10cc0*/  IMAD.U32 R0, RZ, RZ, UR24 ;  /* 0x00000018ff007e24 */ /* 0x000fc6000f8e00ff */
[----:B------:R-:W-:Y:S02]  /*10cd0*/  UIADD3 UR5, UR25, UR5, URZ ;  /* 0x0000000519057290 */ /* 0x000fe4000fffe03f */
[----:B--2---:R-:W-:Y:S01]  /*10ce0*/  LEA R0, P0, R0, R2, 0x6 ;  /* 0x0000000200007211 */ /* 0x004fe200078030ff */
[----:B------:R-:W-:-:S03]  /*10cf0*/  IMAD.U32 R3, RZ, RZ, UR24 ;  /* 0x00000018ff037e24 */ /* 0x000fc6000f8e00ff */
[----:B------:R-:W-:-:S05]  /*10d00*/  IMAD.U32 R2, RZ, RZ, UR5 ;  /* 0x00000005ff027e24 */ /* 0x000fca000f8e00ff */
        /* <DEDUP_REMOVED lines=63> */
.L_x_564:
[----:B------:R-:W-:Y:S05]  /*11100*/  BSYNC B0 ;  /* 0x0000000000007941 */ /* 0x000fea0003800000 */
.L_x_563:
[----:B------:R-:W0:Y:S02]  /*11110*/  LDGDEPBAR ;  /* 0x00000000000079af */ /* 0x000e240000000000 */
.L_x_562:
[----:B-1----:R-:W1:Y:S01]  /*11120*/  S2R R2, SR_TID.X ;  /* 0x0000000000027919 */ /* 0x002e620000002100 */
[----:B------:R-:W-:-:S03]  /*11130*/  IMAD.U32 R0, RZ, RZ, UR23 ;  /* 0x00000017ff007e24 */ /* 0x000fc6000f8e00ff */
[----:B------:R-:W-:Y:S04]  /*11140*/  STL [R1+0x90], R237 ;  /* 0x000090ed01007387 */ /* 0x000fe80000100800 */
[----:B------:R-:W-:Y:S04]  /*11150*/  STL [R1+0x8c], R236 ;  /* 0x00008cec01007387 */ /* 0x000fe80000100800 */
[----:B------:R2:W-:Y:S04]  /*11160*/  STL [R1+0x88], R235 ;  /* 0x000088eb01007387 */ /* 0x0005e80000100800 */
[----:B------:R-:W-:Y:S04]  /*11170*/  STL [R1+0x84], R234 ;  /* 0x000084ea01007387 */ /* 0x000fe80000100800 */
[----:B------:R-:W-:Y:S01]  /*11180*/  STL [R1+0x80], R233 ;  /* 0x000080e901007387 */ /* 0x000fe20000100800 */
[----:B-1----:R-:W-:-:S03]  /*11190*/  IMAD.SHL.U32 R2, R2, 0x2, RZ ;  /* 0x0000000202027824 */ /* 0x002fc600078e00ff */
[----:B------:R-:W-:Y:S02]  /*111a0*/  STL [R1+0x7c], R232 ;  /* 0x00007ce801007387 */ /* 0x000fe40000100800 */
[----:B------:R-:W-:Y:S02]  /*111b0*/  LOP3.LUT R2, R2, 0x6, RZ, 0xc0, !PT ;  /* 0x0000000602027812 */ /* 0x000fe400078ec0ff */
[----:B------:R-:W-:Y:S02]  /*111c0*/  STL [R1+0x78], R231 ;  /* 0x000078e701007387 */ /* 0x000fe40000100800 */
[----:B------:R-:W-:Y:S02]  /*111d0*/  LEA R0, R0, R2, 0x6 ;  /* 0x0000000200007211 */ /* 0x000fe400078e30ff */
[----:B------:R-:W-:Y:S02]  /*111e0*/  STL [R1+0x74], R230 ;  /* 0x000074e601007387 */ /* 0x000fe40000100800 */
[----:B------:R-:W-:-:S02]  /*111f0*/  ISETP.GE.AND P1, PT, R0, R252, PT ;  /* 0x000000fc0000720c */ /* 0x000fc40003f26270 */
[----:B------:R-:W-:Y:S01]  /*11200*/  STL [R1+0x70], R229 ;  /* 0x000070e501007387 */ /* 0x000fe20000100800 */
[C---:B------:R-:W-:Y:S02]  /*11210*/  IADD3 R2, R0.reuse, 0x1, RZ ;  /* 0x0000000100027810 */ /* 0x040fe40007ffe0ff */
[----:B------:R-:W-:Y:S01]  /*11220*/  ISETP.LT.OR P1, PT, R0, R248, P1 ;  /* 0x000000f80000720c */ /* 0x000fe20000f21670 */
[----:B------:R1:W-:Y:S01]  /*11230*/  STL [R1+0x6c], R224 ;  /* 0x00006ce001007387 */ /* 0x0003e20000100800 */
[----:B------:R-:W-:Y:S02]  /*11240*/  ISETP.GE.AND P6, PT, R2, R252, PT ;  /* 0x000000fc0200720c */ /* 0x000fe40003fc6270 */
[----:B------:R-:W-:Y:S02]  /*11250*/  FSEL R4, R208, -INF , !P1 ;  /* 0xff800000d0047808 */ /* 0x000fe40004800000 */
[C---:B------:R-:W-:Y:S02]  /*11260*/  ISETP.GE.AND P5, PT, R2.reuse, R251, PT ;  /* 0x000000fb0200720c */ /* 0x040fe40003fa6270 */
[----:B------:R-:W-:-:S02]  /*11270*/  ISETP.GE.AND P4, PT, R2, R250, PT ;  /* 0x000000fa0200720c */ /* 0x000fc40003f86270 */
[----:B------:R-:W-:Y:S02]  /*11280*/  ISETP.GE.AND P2, PT, R2, R249, PT ;  /* 0x000000f90200720c */ /* 0x000fe40003f46270 */
[C---:B------:R-:W-:Y:S02]  /*11290*/  ISETP.GE.AND P3, PT, R0.reuse, R251, PT ;  /* 0x000000fb0000720c */ /* 0x040fe40003f66270 */
[C---:B------:R-:W-:Y:S02]  /*112a0*/  ISETP.GE.AND P0, PT, R0.reuse, R250, PT ;  /* 0x000000fa0000720c */ /* 0x040fe40003f06270 */
[----:B------:R-:W-:Y:S02]  /*112b0*/  ISETP.GE.AND P1, PT, R0, R249, PT ;  /* 0x000000f90000720c */ /* 0x000fe40003f26270 */
[C---:B------:R-:W-:Y:S02]  /*112c0*/  ISETP.LT.OR P6, PT, R2.reuse, R248, P6 ;  /* 0x000000f80200720c */ /* 0x040fe400037c1670 */
[----:B------:R-:W-:-:S02]  /*112d0*/  ISETP.LT.OR P5, PT, R2, R247, P5 ;  /* 0x000000f70200720c */ /* 0x000fc40002fa1670 */
[CC--:B------:R-:W-:Y:S02]  /*112e0*/  ISETP.LT.OR P4, PT, R2.reuse, R246.reuse, P4 ;  /* 0x000000f60200720c */ /* 0x0c0fe40002781670 */
[----:B------:R-:W-:Y:S02]  /*112f0*/  ISETP.LT.OR P2, PT, R2, R245, P2 ;  /* 0x000000f50200720c */ /* 0x000fe40001741670 */
[C---:B------:R-:W-:Y:S02]  /*11300*/  ISETP.LT.OR P3, PT, R0.reuse, R247, P3 ;  /* 0x000000f70000720c */ /* 0x040fe40001f61670 */
[C---:B------:R-:W-:Y:S02]  /*11310*/  ISETP.LT.OR P0, PT, R0.reuse, R246, P0 ;  /* 0x000000f60000720c */ /* 0x040fe40000701670 */
[C---:B------:R-:W-:Y:S02]  /*11320*/  ISETP.LT.OR P1, PT, R0.reuse, R245, P1 ;  /* 0x000000f50000720c */ /* 0x040fe40000f21670 */
        /* <DEDUP_REMOVED lines=56> */
[----:B------:R-:W-:Y:S02]  /*116b0*/  ISETP.LT.OR P2, PT, R2, R246, P2 ;  /* 0x000000f60200720c */ /* 0x000fe40001741670 */
[----:B------:R-:W-:Y:S02]  /*116c0*/  FSEL R218, R60, -INF , !P6 ;  /* 0xff8000003cda7808 */ /* 0x000fe40007000000 */
[----:B------:R-:W-:Y:S02]  /*116d0*/  FSEL R139, R56, -INF , !P2 ;  /* 0xff800000388b7808 */ /* 0x000fe40005000000 */
[----:B------:R-:W3:Y:S01]  /*116e0*/  LDL.LU R56, [R1+0x10] ;  /* 0x0000100001387983 */ /* 0x000ee20000300800 */
[----:B------:R-:W-:Y:S02]  /*116f0*/  FSEL R65, R65, -INF , !P4 ;  /* 0xff80000041417808 */ /* 0x000fe40006000000 */
[C---:B------:R-:W-:Y:S01]  /*11700*/  ISETP.GE.AND P1, PT, R2.reuse, R252, PT ;  /* 0x000000fc0200720c */ /* 0x040fe20003f26270 */
[----:B------:R-:W4:Y:S01]  /*11710*/  LDL.LU R143, [R1+0x20] ;  /* 0x00002000018f7983 */ /* 0x000f220000300800 */
[----:B------:R-:W-:-:S02]  /*11720*/  ISETP.GE.AND P6, PT, R2, R251, PT ;  /* 0x000000fb0200720c */ /* 0x000fc40003fc6270 */
[C---:B------:R-:W-:Y:S01]  /*11730*/  ISETP.GE.AND P4, PT, R2.reuse, R249, PT ;  /* 0x000000f90200720c */ /* 0x040fe20003f86270 */
[----:B------:R-:W4:Y:S01]  /*11740*/  LDL.LU R142, [R1+0x18] ;  /* 0x00001800018e7983 */ /* 0x000f220000300800 */
[C---:B------:R-:W-:Y:S02]  /*11750*/  ISETP.LT.OR P1, PT, R2.reuse, R248, P1 ;  /* 0x000000f80200720c */ /* 0x040fe40000f21670 */
[C---:B------:R-:W-:Y:S01]  /*11760*/  ISETP.LT.OR P6, PT, R2.reuse, R247, P6 ;  /* 0x000000f70200720c */ /* 0x040fe200037c1670 */
[----:B--2---:R-:W2:Y:S01]  /*11770*/  LDL.LU R235, [R1+0x14] ;  /* 0x0000140001eb7983 */ /* 0x004ea20000300800 */
        /* <DEDUP_REMOVED lines=55> */
[----:B------:R-:W-:Y:S01]  /*11af0*/  FSEL R12, R30, -INF , !P1 ;  /* 0xff8000001e0c7808 */ /* 0x000fe20004800000 */
[----:B------:R-:W-:Y:S01]  /*11b00*/  IMAD.MOV.U32 R30, RZ, RZ, R5 ;  /* 0x000000ffff1e7224 */ /* 0x000fe200078e0005 */
        /* <DEDUP_REMOVED lines=11> */
[----:B------:R-:W-:Y:S02]  /*11bc0*/  ISETP.GE.AND P3, PT, R2, R252, PT ;  /* 0x000000fc0200720c */ /* 0x000fe40003f66270 */
[----:B------:R-:W-:-:S02]  /*11bd0*/  FSEL R223, R31, -INF , !P2 ;  /* 0xff8000001fdf7808 */ /* 0x000fc40005000000 */
[C---:B------:R-:W-:Y:S02]  /*11be0*/  ISETP.LT.OR P3, PT, R2.reuse, R248, P3 ;  /* 0x000000f80200720c */ /* 0x040fe40001f61670 */
[C---:B------:R-:W-:Y:S02]  /*11bf0*/  ISETP.GE.AND P2, PT, R2.reuse, R251, PT ;  /* 0x000000fb0200720c */ /* 0x040fe40003f46270 */
[----:B------:R-:W-:Y:S02]  /*11c00*/  FSEL R140, R41, -INF , !P1 ;  /* 0xff800000298c7808 */ /* 0x000fe40004800000 */
[----:B------:R-:W-:Y:S02]  /*11c10*/  ISETP.GE.AND P1, PT, R2, R250, PT ;  /* 0x000000fa0200720c */ /* 0x000fe40003f26270 */
[----:B------:R-:W-:Y:S01]  /*11c20*/  FSEL R133, R44, -INF , !P3 ;  /* 0xff8000002c857808 */ /* 0x000fe20005800000 */
[----:B------:R-:W-:Y:S01]  /*11c30*/  IMAD.MOV.U32 R44, RZ, RZ, R3 ;  /* 0x000000ffff2c7224 */ /* 0x000fe200078e0003 */
[----:B------:R-:W-:-:S02]  /*11c40*/  ISETP.LT.OR P2, PT, R2, R247, P2 ;  /* 0x000000f70200720c */ /* 0x000fc40001741670 */
[----:B------:R-:W-:Y:S02]  /*11c50*/  IADD3 R3, R0, 0x31, RZ ;  /* 0x0000003100037810 */ /* 0x000fe40007ffe0ff */
[----:B------:R-:W-:Y:S02]  /*11c60*/  ISETP.LT.OR P1, PT, R2, R246, P1 ;  /* 0x000000f60200720c */ /* 0x000fe40000f21670 */
[----:B------:R-:W-:Y:S02]  /*11c70*/  FSEL R5, R46, -INF , !P2 ;  /* 0xff8000002e057808 */ /* 0x000fe40005000000 */
[----:B------:R-:W-:Y:S02]  /*11c80*/  ISETP.GE.AND P2, PT, R3, R252, PT ;  /* 0x000000fc0300720c */ /* 0x000fe40003f46270 */
[----:B------:R-:W-:Y:S02]  /*11c90*/  FSEL R49, R36, -INF , !P1 ;  /* 0xff80000024317808 */ /* 0x000fe40004800000 */
[----:B------:R-:W-:-:S02]  /*11ca0*/  ISETP.GE.AND P3, PT, R2, R249, PT ;  /* 0x000000f90200720c */ /* 0x000fc40003f66270 */
[C---:B------:R-:W-:Y:S02]  /*11cb0*/  ISETP.GE.AND P1, PT, R3.reuse, R251, PT ;  /* 0x000000fb0300720c */ /* 0x040fe40003f26270 */
[C---:B------:R-:W-:Y:S02]  /*11cc0*/  ISETP.LT.OR P2, PT, R3.reuse, R248, P2 ;  /* 0x000000f80300720c */ /* 0x040fe40001741670 */
[----:B------:R-:W-:Y:S02]  /*11cd0*/  ISETP.LT.OR P3, PT, R2, R245, P3 ;  /* 0x000000f50200720c */ /* 0x000fe40001f61670 */
[----:B------:R-:W-:Y:S02]  /*11ce0*/  ISETP.LT.OR P1, PT, R3, R247, P1 ;  /* 0x000000f70300720c */ /* 0x000fe40000f21670 */
[----:B------:R-:W-:Y:S02]  /*11cf0*/  FSEL R63, R45, -INF , !P2 ;  /* 0xff8000002d3f7808 */ /* 0x000fe40005000000 */
[----:B------:R-:W-:-:S02]  /*11d00*/  IADD3 R2, R0, 0x38, RZ ;  /* 0x0000003800027810 */ /* 0x000fc40007ffe0ff */
[----:B------:R-:W-:Y:S02]  /*11d10*/  ISETP.GE.AND P2, PT, R3, R250, PT ;  /* 0x000000fa0300720c */ /* 0x000fe40003f46270 */
[----:B-1----:R-:W-:Y:S02]  /*11d20*/  FSEL R224, R47, -INF , !P1 ;  /* 0xff8000002fe07808 */ /* 0x002fe40004800000 */
[C---:B------:R-:W-:Y:S02]  /*11d30*/  ISETP.GE.AND P1, PT, R2.reuse, R252, PT ;  /* 0x000000fc0200720c */ /* 0x040fe40003f26270 */
[----:B------:R-:W-:Y:S02]  /*11d40*/  ISETP.LT.OR P2, PT, R3, R246, P2 ;  /* 0x000000f60300720c */ /* 0x000fe40001741670 */
[----:B------:R-:W-:Y:S02]  /*11d50*/  ISETP.LT.OR P1, PT, R2, R248, P1 ;  /* 0x000000f80200720c */ /* 0x000fe40000f21670 */
[----:B------:R-:W-:-:S02]  /*11d60*/  FSEL R54, R37, -INF , !P2 ;  /* 0xff80000025367808 */ /* 0x000fc40005000000 */
[----:B------:R-:W-:Y:S02]  /*11d70*/  ISETP.GE.AND P2, PT, R2, R251, PT ;  /* 0x000000fb0200720c */ /* 0x000fe40003f46270 */
[----:B------:R-:W-:Y:S02]  /*11d80*/  FSEL R62, R24, -INF , !P1 ;  /* 0xff800000183e7808 */ /* 0x000fe40004800000 */
[C---:B------:R-:W-:Y:S02]  /*11d90*/  ISETP.GE.AND P1, PT, R2.reuse, R250, PT ;  /* 0x000000fa0200720c */ /* 0x040fe40003f26270 */
[C---:B------:R-:W-:Y:S02]  /*11da0*/  ISETP.LT.OR P2, PT, R2.reuse, R247, P2 ;  /* 0x000000f70200720c */ /* 0x040fe40001741670 */
[----:B------:R-:W-:Y:S02]  /*11db0*/  ISETP.LT.OR P1, PT, R2, R246, P1 ;  /* 0x000000f60200720c */ /* 0x000fe40000f21670 */
[----:B------:R-:W-:-:S02]  /*11dc0*/  IADD3 R0, R0, 0x39, RZ ;  /* 0x0000003900007810 */ /* 0x000fc40007ffe0ff */
[----:B------:R-:W-:Y:S02]  /*11dd0*/  FSEL R53, R26, -INF , !P2 ;  /* 0xff8000001a357808 */ /* 0x000fe40005000000 */
[C---:B------:R-:W-:Y:S02]  /*11de0*/  ISETP.GE.AND P2, PT, R3.reuse, R249, PT ;  /* 0x000000f90300720c */ /* 0x040fe40003f46270 */
[----:B------:R-:W-:Y:S02]  /*11df0*/  FSEL R52, R32, -INF , !P1 ;  /* 0xff80000020347808 */ /* 0x000fe40004800000 */
[C---:B------:R-:W-:Y:S02]  /*11e00*/  ISETP.GE.AND P1, PT, R0.reuse, R252, PT ;  /* 0x000000fc0000720c */ /* 0x040fe40003f26270 */
[----:B------:R-:W-:Y:S02]  /*11e10*/  ISETP.LT.OR P2, PT, R3, R245, P2 ;  /* 0x000000f50300720c */ /* 0x000fe40001741670 */
[----:B------:R-:W-:-:S02]  /*11e20*/  ISETP.LT.OR P1, PT, R0, R248, P1 ;  /* 0x000000f80000720c */ /* 0x000fc40000f21670 */
[----:B------:R-:W-:Y:S02]  /*11e30*/  MOV R46, R12 ;  /* 0x0000000c002e7202 */ /* 0x000fe40000000f00 */
[----:B------:R-:W-:Y:S02]  /*11e40*/  FSEL R40, R25, -INF , !P1 ;  /* 0xff80000019287808 */ /* 0x000fe40004800000 */
[----:B------:R-:W-:-:S04]  /*11e50*/  ISETP.GE.AND P1, PT, R0, R251, PT ;  /* 0x000000fb0000720c */ /* 0x000fc80003f26270 */
[----:B------:R-:W-:-:S04]  /*11e60*/  ISETP.LT.OR P1, PT, R0, R247, P1 ;  /* 0x000000f70000720c */ /* 0x000fc80000f21670 */
[----:B------:R-:W-:Y:S02]  /*11e70*/  FSEL R141, R27, -INF , !P1 ;  /* 0xff8000001b8d7808 */ /* 0x000fe40004800000 */
[----:B------:R-:W-:-:S04]  /*11e80*/  ISETP.GE.AND P1, PT, R0, R250, PT ;  /* 0x000000fa0000720c */ /* 0x000fc80003f26270 */
[----:B------:R-:W-:-:S04]  /*11e90*/  ISETP.LT.OR P1, PT, R0, R246, P1 ;  /* 0x000000f60000720c */ /* 0x000fc80000f21670 */
[----:B------:R-:W-:Y:S02]  /*11ea0*/  FSEL R33, R33, -INF , !P1 ;  /* 0xff80000021217808 */ /* 0x000fe40004800000 */
[----:B------:R-:W-:-:S04]  /*11eb0*/  ISETP.GE.AND P1, PT, R2, R249, PT ;  /* 0x000000f90200720c */ /* 0x000fc80003f26270 */
[----:B------:R-:W-:Y:S02]  /*11ec0*/  ISETP.LT.OR P1, PT, R2, R245, P1 ;  /* 0x000000f50200720c */ /* 0x000fe40000f21670 */
[----:B------:R-:W-:Y:S01]  /*11ed0*/  FMNMX.FTZ R2, R244, R6, !PT ;  /* 0x00000006f4027209 */ /* 0x000fe20007810000 */
[----:B------:R-:W-:-:S03]  /*11ee0*/  IMAD.MOV.U32 R47, RZ, RZ, R5 ;  /* 0x000000ffff2f7224 */ /* 0x000fc600078e0005 */
[----:B------:R-:W-:Y:S02]  /*11ef0*/  FMNMX.FTZ R2, R9, R2, !PT ;  /* 0x0000000209027209 */ /* 0x000fe40007810000 */
[----:B---3--:R-:W-:-:S04]  /*11f00*/  FMNMX.FTZ R3, R56, R4, !PT ;  /* 0x0000000438037209 */ /* 0x008fc80007810000 */
        /* <DEDUP_REMOVED lines=9> */
[----:B------:R-:W-:Y:S02]  /*11fa0*/  FMNMX.FTZ R3, R13, R2, !PT ;  /* 0x000000020d037209 */ /* 0x000fe40007810000 */
[----:B----4-:R-:W-:Y:S02]  /*11fb0*/  FMNMX.FTZ R2, R142, R14, !PT ;  /* 0x0000000e8e027209 */ /* 0x010fe40007810000 */
        /* <DEDUP_REMOVED lines=13> */
[----:B------:R-:W-:Y:S01]  /*12090*/  IMAD.MOV.U32 R36, RZ, RZ, R11 ;  /* 0x000000ffff247224 */ /* 0x000fe200078e000b */
[----:B------:R-:W-:Y:S02]  /*120a0*/  FMNMX.FTZ R3, R55, R3, !PT ;  /* 0x0000000337037209 */ /* 0x000fe40007810000 */
[----:B------:R-:W-:-:S02]  /*120b0*/  FMNMX.FTZ R11, R210, R2, !PT ;  /* 0x00000002d20b7209 */ /* 0x000fc40007810000 */
[----:B------:R-:W-:Y:S02]  /*120c0*/  FMNMX.FTZ R2, R40, R5, !PT ;  /* 0x0000000528027209 */ /* 0x000fe40007810000 */
        /* <DEDUP_REMOVED lines=14> */
[----:B-1----:R-:W-:Y:S02]  /*121b0*/  FMNMX.FTZ R137, R2, R137, !PT ;  /* 0x0000008902897209 */ /* 0x002fe40007810000 */
[----:B------:R-:W-:Y:S02]  /*121c0*/  FMNMX.FTZ R2, R141, R3, !PT ;  /* 0x000000038d027209 */ /* 0x000fe40007810000 */
[----:B--2---:R-:W-:-:S04]  /*121d0*/  FMNMX.FTZ R3, R235, R18, !PT ;  /* 0x00000012eb037209 */ /* 0x004fc80007810000 */
        /* <DEDUP_REMOVED lines=10> */
[----:B------:R-:W-:Y:S02]  /*12280*/  FSEL R229, R214, -INF , !P0 ;  /* 0xff800000d6e57808 */ /* 0x000fe40004000000 */
[----:B------:R-:W-:Y:S01]  /*12290*/  ISETP.GE.AND P0, PT, R0, R249, PT ;  /* 0x000000f90000720c */ /* 0x000fe20003f06270 */
[----:B------:R-:W2:Y:S01]  /*122a0*/  SHFL.BFLY PT, R16, R137, 0x1, 0x1f ;  /* 0x0c201f0089107f89 */ /* 0x000ea200000e0000 */
[----:B------:R-:W-:-:S02]  /*122b0*/  FMNMX.FTZ R5, R219, R5, !PT ;  /* 0x00000005db057209 */ /* 0x000fc40007810000 */
[----:B------:R-:W-:Y:S01]  /*122c0*/  ISETP.LT.OR P0, PT, R0, R245, P0 ;  /* 0x000000f50000720c */ /* 0x000fe20000701670 */
[----:B------:R-:W3:Y:S01]  /*122d0*/  SHFL.BFLY PT, R11, R3, 0x2, 0x1f ;  /* 0x0c401f00030b7f89 */ /* 0x000ee200000e0000 */
[----:B------:R-:W-:Y:S02]  /*122e0*/  FMNMX.FTZ R0, R216, R5, !PT ;  /* 0x00000005d8007209 */ /* 0x000fe40007810000 */
[----:B-1----:R-:W-:Y:S02]  /*122f0*/  FMNMX.FTZ R2, R2, R12, !PT ;  /* 0x0000000c02027209 */ /* 0x002fe40007810000 */
[----:B------:R-:W-:Y:S02]  /*12300*/  FSEL R51, R215, -INF , !P6 ;  /* 0xff800000d7337808 */ /* 0x000fe40007000000 */
[----:B------:R-:W-:Y:S01]  /*12310*/  FMNMX.FTZ R0, R229, R0, !PT ;  /* 0x00000000e5007209 */ /* 0x000fe20007810000 */
[----:B------:R-:W1:Y:S01]  /*12320*/  SHFL.BFLY PT, R136, R2, 0x1, 0x1f ;  /* 0x0c201f0002887f89 */ /* 0x000e6200000e0000 */
[----:B------:R-:W-:-:S02]  /*12330*/  FSEL R234, R42, -INF , !P5 ;  /* 0xff8000002aea7808 */ /* 0x000fc40006800000 */
[----:B------:R-:W-:Y:S02]  /*12340*/  FMNMX.FTZ R0, R51, R0, !PT ;  /* 0x0000000033007209 */ /* 0x000fe40007810000 */
[----:B------:R-:W-:Y:S02]  /*12350*/  FSEL R31, R43, -INF , !P4 ;  /* 0xff8000002b1f7808 */ /* 0x000fe40006000000 */
[----:B------:R-:W-:Y:S02]  /*12360*/  FMNMX.FTZ R0, R234, R0, !PT ;  /* 0x00000000ea007209 */ /* 0x000fe40007810000 */
[----:B------:R-:W-:Y:S02]  /*12370*/  FSEL R38, R38, -INF , !P3 ;  /* 0xff80000026267808 */ /* 0x000fe40005800000 */
[----:B------:R-:W-:Y:S02]  /*12380*/  FMNMX.FTZ R5, R31, R0, !PT ;  /* 0x000000001f057209 */ /* 0x000fe40007810000 */
[----:B------:R-:W-:-:S02]  /*12390*/  FSEL R232, R39, -INF , !P2 ;  /* 0xff80000027e87808 */ /* 0x000fc40005000000 */
[----:B------:R-:W-:Y:S02]  /*123a0*/  FMNMX.FTZ R5, R38, R5, !PT ;  /* 0x0000000526057209 */ /* 0x000fe40007810000 */
[----:B--2---:R-:W-:Y:S02]  /*123b0*/  FMNMX.FTZ R137, R137, R16, !PT ;  /* 0x0000001089897209 */ /* 0x004fe40007810000 */
[----:B---3--:R-:W-:Y:S02]  /*123c0*/  FMNMX.FTZ R3, R3, R11, !PT ;  /* 0x0000000b03037209 */ /* 0x008fe40007810000 */
[----:B------:R-:W-:Y:S02]  /*123d0*/  FSEL R37, R34, -INF , !P1 ;  /* 0xff80000022257808 */ /* 0x000fe40004800000 */
[----:B------:R-:W-:Y:S01]  /*123e0*/  FMNMX.FTZ R11, R232, R5, !PT ;  /* 0x00000005e80b7209 */ /* 0x000fe20007810000 */
[C---:B------:R-:W-:Y:S01]  /*123f0*/  FMUL.FTZ R0, R137.reuse, c[0x0][0x23c] ;  /* 0x00008f0089007a20 */ /* 0x040fe20000410000 */
[----:B------:R-:W-:-:S02]  /*12400*/  FSETP.NEU.FTZ.AND P3, PT, R137, -INF , PT ;  /* 0xff8000008900780b */ /* 0x000fc40003f7d000 */
[----:B------:R-:W-:Y:S02]  /*12410*/  FSEL R231, R35, -INF , !P0 ;  /* 0xff80000023e77808 */ /* 0x000fe40004000000 */
[----:B------:R-:W-:Y:S01]  /*12420*/  FMNMX.FTZ R11, R37, R11, !PT ;  /* 0x0000000b250b7209 */ /* 0x000fe20007810000 */
[----:B------:R-:W2:Y:S01]  /*12430*/  SHFL.BFLY PT, R135, R3, 0x1, 0x1f ;  /* 0x0c201f0003877f89 */ /* 0x000ea200000e0000 */
[----:B------:R-:W-:Y:S02]  /*12440*/  FSEL R0, R0, RZ, P3 ;  /* 0x000000ff00007208 */ /* 0x000fe40001800000 */
[----:B-1----:R-:W-:Y:S02]  /*12450*/  FMNMX.FTZ R136, R2, R136, !PT ;  /* 0x0000008802887209 */ /* 0x002fe40007810000 */
[----:B------:R-:W-:Y:S01]  /*12460*/  FMNMX.FTZ R2, R231, R11, !PT ;  /* 0x0000000be7027209 */ /* 0x000fe20007810000 */
[----:B------:R-:W-:-:S04]  /*12470*/  FFMA.FTZ R5, R4, c[0x0][0x23c], -R0 ;  /* 0x00008f0004057a23 */ /* 0x000fc80000010800 */
[----:B------:R-:W1:Y:S01]  /*12480*/  SHFL.BFLY PT, R4, R2, 0x2, 0x1f ;  /* 0x0c401f0002047f89 */ /* 0x000e6200000e0000 */
[C---:B------:R-:W-:Y:S01]  /*12490*/  FMUL.FTZ R12, R136.reuse, c[0x0][0x23c] ;  /* 0x00008f00880c7a20 */ /* 0x040fe20000410000 */
[----:B------:R-:W-:-:S04]  /*124a0*/  FSETP.NEU.FTZ.AND P1, PT, R136, -INF , PT ;  /* 0xff8000008800780b */ /* 0x000fc80003f3d000 */
[----:B------:R-:W-:Y:S02]  /*124b0*/  FSEL R12, R12, RZ, P1 ;  /* 0x000000ff0c0c7208 */ /* 0x000fe40000800000 */
[----:B--2---:R-:W-:-:S03]  /*124c0*/  FMNMX.FTZ R135, R3, R135, !PT ;  /* 0x0000008703877209 */ /* 0x004fc60007810000 */
[----:B------:R-:W-:-:S04]  /*124d0*/  FFMA.FTZ R3, R13, c[0x0][0x23c], -R12 ;  /* 0x00008f000d037a23 */ /* 0x000fc8000001080c */
[----:B------:R2:W-:Y:S01]  /*124e0*/  MUFU.EX2 R236, R3 ;  /* 0x0000000300ec7308 */ /* 0x0005e20000000800 */
[----:B------:R-:W-:Y:S02]  /*124f0*/  FSETP.NEU.FTZ.AND P0, PT, R135, -INF , PT ;  /* 0xff8000008700780b */ /* 0x000fe40003f1d000 */
[----:B-1----:R-:W-:Y:S01]  /*12500*/  FMNMX.FTZ R2, R2, R4, !PT ;  /* 0x0000000402027209 */ /* 0x002fe20007810000 */
[--C-:B------:R-:W-:Y:S02]  /*12510*/  FFMA.FTZ R4, R15, c[0x0][0x23c], -R12.reuse ;  /* 0x00008f000f047a23 */ /* 0x100fe4000001080c */
[----:B------:R-:W-:Y:S02]  /*12520*/  FFMA.FTZ R6, R6, c[0x0][0x23c], -R12 ;  /* 0x00008f0006067a23 */ /* 0x000fe4000001080c */
[----:B------:R-:W1:Y:S01]  /*12530*/  SHFL.BFLY PT, R134, R2, 0x1, 0x1f ;  /* 0x0c201f0002867f89 */ /* 0x000e6200000e0000 */
[----:B--2---:R-:W-:Y:S01]  /*12540*/  FMUL.FTZ R3, R135, c[0x0][0x23c] ;  /* 0x00008f0087037a20 */ /* 0x004fe20000410000 */
[----:B------:R2:W-:Y:S04]  /*12550*/  MUFU.EX2 R237, R4 ;  /* 0x0000000400ed7308 */ /* 0x0005e80000000800 */
[----:B------:R-:W-:-:S04]  /*12560*/  FSEL R3, R3, RZ, P0 ;  /* 0x000000ff03037208 */ /* 0x000fc80000000000 */
[----:B------:R3:W-:Y:S01]  /*12570*/  MUFU.EX2 R27, R6 ;  /* 0x00000006001b7308 */ /* 0x0007e20000000800 */
[----:B--2---:R-:W-:-:S07]  /*12580*/  FFMA.FTZ R4, R14, c[0x0][0x23c], -R3 ;  /* 0x00008f000e047a23 */ /* 0x004fce0000010803 */
[----:B------:R2:W-:Y:S01]  /*12590*/  MUFU.EX2 R26, R4 ;  /* 0x00000004001a7308 */ /* 0x0005e20000000800 */
[----:B---3--:R-:W-:-:S05]  /*125a0*/  FSEL R6, R137, RZ, P3 ;  /* 0x000000ff89067208 */ /* 0x008fca0001800000 */
[----:B------:R-:W-:Y:S02]  /*125b0*/  FADD.FTZ R6, R56, -R6 ;  /* 0x8000000638067221 */ /* 0x000fe40000010000 */
[----:B--2---:R-:W-:-:S04]  /*125c0*/  FFMA.FTZ R4, R17, c[0x0][0x23c], -R3 ;  /* 0x00008f0011047a23 */ /* 0x004fc80000010803 */
[----:B------:R2:W-:Y:S01]  /*125d0*/  MUFU.EX2 R34, R4 ;  /* 0x0000000400227308 */ /* 0x0005e20000000800 */
[----:B------:R-:W-:Y:S01]  /*125e0*/  FFMA.FTZ R8, R8, c[0x0][0x23c], -R0 ;  /* 0x00008f0008087a23 */ /* 0x000fe20000010800 */
[----:B-1----:R-:W-:Y:S01]  /*125f0*/  FMNMX.FTZ R134, R2, R134, !PT ;  /* 0x0000008602867209 */ /* 0x002fe20007810000 */
[----:B--2---:R-:W-:Y:S02]  /*12600*/  FMUL.FTZ R4, R6, c[0x0][0x23c] ;  /* 0x00008f0006047a20 */ /* 0x004fe40000410000 */
[----:B------:R-:W-:-:S04]  /*12610*/  FFMA.FTZ R6, R19, c[0x0][0x23c], -R3 ;  /* 0x00008f0013067a23 */ /* 0x000fc80000010803 */
[----:B------:R1:W-:Y:S01]  /*12620*/  MUFU.EX2 R50, R6 ;  /* 0x0000000600327308 */ /* 0x0003e20000000800 */
[C---:B------:R-:W-:Y:S01]  /*12630*/  FMUL.FTZ R2, R134.reuse, c[0x0][0x23c] ;  /* 0x00008f0086027a20 */ /* 0x040fe20000410000 */
[----:B------:R-:W-:-:S06]  /*12640*/  FSETP.NEU.FTZ.AND P2, PT, R134, -INF , PT ;  /* 0xff8000008600780b */ /* 0x000fcc0003f5d000 */
[----:B------:R-:W-:Y:S01]  /*12650*/  MUFU.EX2 R58, R8 ;  /* 0x00000008003a7308 */ /* 0x000fe20000000800 */
[----:B-1----:R-:W-:-:S07]  /*12660*/  FFMA.FTZ R6, R20, c[0x0][0x23c], -R3 ;  /* 0x00008f0014067a23 */ /* 0x002fce0000010803 */
[----:B------:R-:W1:Y:S08]  /*12670*/  MUFU.EX2 R4, R4 ;  /* 0x0000000400047308 */ /* 0x000e700000000800 */
[----:B------:R-:W2:Y:S08]  /*12680*/  MUFU.EX2 R5, R5 ;  /* 0x0000000500057308 */ /* 0x000eb00000000800 */
[----:B------:R3:W4:Y:S01]  /*12690*/  MUFU.EX2 R8, R6 ;  /* 0x0000000600087308 */ /* 0x0007220000000800 */
[----:B------:R-:W-:Y:S01]  /*126a0*/  FFMA.FTZ R7, R7, c[0x0][0x23c], -R0 ;  /* 0x00008f0007077a23 */ /* 0x000fe20000010800 */
[----:B------:R-:W-:Y:S01]  /*126b0*/  FSEL R2, R2, RZ, P2 ;  /* 0x000000ff02027208 */ /* 0x000fe20001000000 */
[----:B-1----:R-:W-:-:S05]  /*126c0*/  FMUL.FTZ R29, R129, R4 ;  /* 0x00000004811d7220 */ /* 0x002fca0000410000 */
[----:B------:R1:W-:Y:S01]  /*126d0*/  MUFU.EX2 R45, R7 ;  /* 0x00000007002d7308 */ /* 0x0003e20000000800 */
[-C--:B--2---:R-:W-:Y:S02]  /*126e0*/  FFMA.FTZ R32, R143, R4.reuse, R5 ;  /* 0x000000048f207223 */ /* 0x084fe40000010005 */
[-C--:B------:R-:W-:Y:S01]  /*126f0*/  FMUL.FTZ R148, R148, R4.reuse ;  /* 0x0000000494947220 */ /* 0x080fe20000410000 */
[----:B---3--:R-:W-:Y:S01]  /*12700*/  FSEL R6, R136, RZ, P1 ;  /* 0x000000ff88067208 */ /* 0x008fe20000800000 */
[----:B------:R-:W-:Y:S01]  /*12710*/  FMUL.FTZ R149, R149, R4 ;  /* 0x0000000495957220 */ /* 0x000fe20000410000 */
[----:B----4-:R-:W-:Y:S01]  /*12720*/  MOV R129, R8 ;  /* 0x0000000800817202 */ /* 0x010fe20000000f00 */
[-C--:B------:R-:W-:Y:S02]  /*12730*/  FMUL.FTZ R152, R152, R4.reuse ;  /* 0x0000000498987220 */ /* 0x080fe40000410000 */
[----:B------:R-:W-:Y:S02]  /*12740*/  FMUL.FTZ R153, R153, R4 ;  /* 0x0000000499997220 */ /* 0x000fe40000410000 */
[----:B-1----:R-:W-:-:S02]  /*12750*/  FFMA.FTZ R7, R18, c[0x0][0x23c], -R2 ;  /* 0x00008f0012077a23 */ /* 0x002fc40000010802 */
[----:B------:R-:W1:Y:S01]  /*12760*/  LDSM.16.MT88.4 R16, [R225+0xc000] ;  /* 0x00c00000e110783b */ /* 0x000e620000004200 */
[-C--:B------:R-:W-:Y:S01]  /*12770*/  FMUL.FTZ R164, R164, R4.reuse ;  /* 0x00000004a4a47220 */ /* 0x080fe20000410000 */
        /* <DEDUP_REMOVED lines=27> */
[----:B--2---:R-:W-:Y:S01]  /*12930*/  FSEL R7, R135, RZ, P0 ;  /* 0x000000ff87077208 */ /* 0x004fe20000000000 */
[----:B------:R-:W-:Y:S02]  /*12940*/  FFMA.FTZ R4, R21, c[0x0][0x23c], -R2 ;  /* 0x00008f0015047a23 */ /* 0x000fe40000010802 */
[----:B------:R-:W-:Y:S01]  /*12950*/  FADD.FTZ R8, R244, -R6 ;  /* 0x80000006f4087221 */ /* 0x000fe20000010000 */
[----:B------:R-:W-:Y:S01]  /*12960*/  FSEL R6, R134, RZ, P2 ;  /* 0x000000ff86067208 */ /* 0x000fe20001000000 */
[----:B------:R2:W-:Y:S01]  /*12970*/  MUFU.EX2 R244, R4 ;  /* 0x0000000400f47308 */ /* 0x0005e20000000800 */
[----:B------:R-:W-:-:S03]  /*12980*/  FADD.FTZ R7, R142, -R7 ;  /* 0x800000078e077221 */ /* 0x000fc60000010000 */
[----:B------:R-:W-:Y:S02]  /*12990*/  FADD.FTZ R6, R235, -R6 ;  /* 0x80000006eb067221 */ /* 0x000fe40000010000 */
[----:B------:R-:W-:Y:S02]  /*129a0*/  FFMA.FTZ R10, R10, c[0x0][0x23c], -R0 ;  /* 0x00008f000a0a7a23 */ /* 0x000fe40000010800 */
[----:B------:R-:W-:Y:S02]  /*129b0*/  FFMA.FTZ R9, R9, c[0x0][0x23c], -R12 ;  /* 0x00008f0009097a23 */ /* 0x000fe4000001080c */
[----:B------:R-:W-:Y:S02]  /*129c0*/  FMUL.FTZ R8, R8, c[0x0][0x23c] ;  /* 0x00008f0008087a20 */ /* 0x000fe40000410000 */
[----:B--2---:R-:W-:Y:S02]  /*129d0*/  FFMA.FTZ R4, R22, c[0x0][0x23c], -R2 ;  /* 0x00008f0016047a23 */ /* 0x004fe40000010802 */
[----:B------:R-:W-:-:S02]  /*129e0*/  FMUL.FTZ R7, R7, c[0x0][0x23c] ;  /* 0x00008f0007077a20 */ /* 0x000fc40000410000 */
[----:B------:R2:W-:Y:S01]  /*129f0*/  MUFU.EX2 R20, R4 ;  /* 0x0000000400147308 */ /* 0x0005e20000000800 */
[----:B------:R-:W-:-:S07]  /*12a00*/  FMUL.FTZ R6, R6, c[0x0][0x23c] ;  /* 0x00008f0006067a20 */ /* 0x000fce0000410000 */
[----:B------:R-:W3:Y:S01]  /*12a10*/  MUFU.EX2 R233, R10 ;  /* 0x0000000a00e97308 */ /* 0x000ee20000000800 */
[----:B--2---:R-:W-:-:S07]  /*12a20*/  FFMA.FTZ R4, R23, c[0x0][0x23c], -R2 ;  /* 0x00008f0017047a23 */ /* 0x004fce0000010802 */
[----:B------:R-:W-:Y:S08]  /*12a30*/  MUFU.EX2 R230, R9 ;  /* 0x0000000900e67308 */ /* 0x000ff00000000800 */
[----:B------:R3:W2:Y:S08]  /*12a40*/  MUFU.EX2 R14, R8 ;  /* 0x00000008000e7308 */ /* 0x0006b00000000800 */
[----:B------:R-:W4:Y:S08]  /*12a50*/  MUFU.EX2 R13, R7 ;  /* 0x00000007000d7308 */ /* 0x000f300000000800 */
[----:B------:R1:W1:Y:S08]  /*12a60*/  MUFU.EX2 R15, R6 ;  /* 0x00000006000f7308 */ /* 0x0002700000000800 */
[----:B------:R1:W1:Y:S01]  /*12a70*/  MUFU.EX2 R235, R4 ;  /* 0x0000000400eb7308 */ /* 0x0002620000000800 */
[----:B---3--:R-:W-:Y:S01]  /*12a80*/  F2FP.PACK_AB R8, R233, R5 ;  /* 0x00000005e908723e */ /* 0x008fe200000000ff */
[-C--:B--2---:R-:W-:Y:S01]  /*12a90*/  FMUL.FTZ R150, R150, R14.reuse ;  /* 0x0000000e96967220 */ /* 0x084fe20000410000 */
[----:B------:R-:W-:Y:S01]  /*12aa0*/  F2FP.PACK_AB R9, R230, R27 ;  /* 0x0000001be609723e */ /* 0x000fe200000000ff */
[----:B------:R-:W-:Y:S01]  /*12ab0*/  FMUL.FTZ R151, R151, R14 ;  /* 0x0000000e97977220 */ /* 0x000fe20000410000 */
[----:B------:R-:W-:Y:S01]  /*12ac0*/  F2FP.PACK_AB R10, R45, R58 ;  /* 0x0000003a2d0a723e */ /* 0x000fe200000000ff */
[-C--:B----4-:R-:W-:Y:S01]  /*12ad0*/  FMUL.FTZ R144, R144, R13.reuse ;  /* 0x0000000d90907220 */ /* 0x090fe20000410000 */
[----:B------:R-:W-:Y:S01]  /*12ae0*/  F2FP.PACK_AB R11, R237, R236 ;  /* 0x000000eced0b723e */ /* 0x000fe200000000ff */
[----:B------:R-:W-:Y:S01]  /*12af0*/  FMUL.FTZ R145, R145, R13 ;  /* 0x0000000d91917220 */ /* 0x000fe20000410000 */
[----:B-1----:R-:W-:Y:S01]  /*12b00*/  F2FP.PACK_AB R6, R129, R50 ;  /* 0x000000328106723e */ /* 0x002fe200000000ff */
[----:B------:R-:W-:Y:S01]  /*12b10*/  FMUL.FTZ R146, R146, R15 ;  /* 0x0000000f92927220 */ /* 0x000fe20000410000 */
[----:B------:R-:W-:Y:S01]  /*12b20*/  F2FP.PACK_AB R5, R244, R41 ;  /* 0x00000029f405723e */ /* 0x000fe200000000ff */
[----:B------:R-:W-:-:S02]  /*12b30*/  FMUL.FTZ R147, R147, R15 ;  /* 0x0000000f93937220 */ /* 0x000fc40000410000 */
[----:B------:R-:W-:Y:S01]  /*12b40*/  FMUL.FTZ R154, R154, R14 ;  /* 0x0000000e9a9a7220 */ /* 0x000fe20000410000 */
[----:B------:R-:W-:Y:S01]  /*12b50*/  F2FP.PACK_AB R4, R34, R26 ;  /* 0x0000001a2204723e */ /* 0x000fe200000000ff */
[----:B------:R-:W-:Y:S01]  /*12b60*/  FMUL.FTZ R155, R155, R14 ;  /* 0x0000000e9b9b7220 */ /* 0x000fe20000410000 */
[----:B------:R-:W-:Y:S01]  /*12b70*/  F2FP.PACK_AB R7, R235, R20 ;  /* 0x00000014eb07723e */ /* 0x000fe200000000ff */
[-C--:B------:R-:W-:Y:S02]  /*12b80*/  FMUL.FTZ R156, R156, R13.reuse ;  /* 0x0000000d9c9c7220 */ /* 0x080fe40000410000 */
[----:B------:R-:W-:Y:S02]  /*12b90*/  FMUL.FTZ R157, R157, R13 ;  /* 0x0000000d9d9d7220 */ /* 0x000fe40000410000 */
[-C--:B------:R-:W-:Y:S02]  /*12ba0*/  FMUL.FTZ R158, R158, R15.reuse ;  /* 0x0000000f9e9e7220 */ /* 0x080fe40000410000 */
[----:B------:R-:W-:Y:S01]  /*12bb0*/  FMUL.FTZ R159, R159, R15 ;  /* 0x0000000f9f9f7220 */ /* 0x000fe20000410000 */
[-C--:B------:R-:W-:Y:S08]  /*12bc0*/  HMMA.16816.F32 R148, R8, R16.reuse, R148 ;  /* 0x000000100894723c */ /* 0x080ff00000001894 */
        /* <DEDUP_REMOVED lines=8> */
[-C--:B------:R-:W-:Y:S02]  /*12c50*/  FMUL.FTZ R162, R162, R15.reuse ;  /* 0x0000000fa2a27220 */ /* 0x080fe40000410000 */
[----:B------:R-:W-:Y:S02]  /*12c60*/  FMUL.FTZ R163, R163, R15 ;  /* 0x0000000fa3a37220 */ /* 0x000fe40000410000 */
[----:B------:R-:W-:-:S02]  /*12c70*/  FMUL.FTZ R170, R170, R14 ;  /* 0x0000000eaaaa7220 */ /* 0x000fc40000410000 */
[----:B------:R-:W-:Y:S02]  /*12c80*/  FMUL.FTZ R171, R171, R14 ;  /* 0x0000000eabab7220 */ /* 0x000fe40000410000 */
[-C--:B------:R-:W-:Y:S02]  /*12c90*/  FMUL.FTZ R172, R172, R13.reuse ;  /* 0x0000000dacac7220 */ /* 0x080fe40000410000 */
[----:B------:R-:W-:Y:S02]  /*12ca0*/  FMUL.FTZ R173, R173, R13 ;  /* 0x0000000dadad7220 */ /* 0x000fe40000410000 */
[-C--:B------:R-:W-:Y:S02]  /*12cb0*/  FMUL.FTZ R174, R174, R15.reuse ;  /* 0x0000000faeae7220 */ /* 0x080fe40000410000 */
[----:B------:R-:W-:Y:S01]  /*12cc0*/  FMUL.FTZ R175, R175, R15 ;  /* 0x0000000fafaf7220 */ /* 0x000fe20000410000 */
[----:B------:R-:W-:Y:S01]  /*12cd0*/  MOV R25, R214 ;  /* 0x000000d600197202 */ /* 0x000fe20000000f00 */
[----:B------:R-:W-:-:S02]  /*12ce0*/  IMAD.MOV.U32 R48, RZ, RZ, R212 ;  /* 0x000000ffff307224 */ /* 0x000fc400078e00d4 */
[----:B------:R-:W-:Y:S02]  /*12cf0*/  IMAD.MOV.U32 R42, RZ, RZ, R213 ;  /* 0x000000ffff2a7224 */ /* 0x000fe400078e00d5 */
        /* <DEDUP_REMOVED lines=13> */
[-C--:B------:R-:W-:Y:S02]  /*12dd0*/  FMUL.FTZ R187, R187, R14.reuse ;  /* 0x0000000ebbbb7220 */ /* 0x080fe40000410000 */
[-C--:B------:R-:W-:Y:S02]  /*12de0*/  FMUL.FTZ R188, R188, R13.reuse ;  /* 0x0000000dbcbc7220 */ /* 0x080fe40000410000 */
[----:B------:R-:W-:Y:S02]  /*12df0*/  FMUL.FTZ R189, R189, R13 ;  /* 0x0000000dbdbd7220 */ /* 0x000fe40000410000 */
[-C--:B------:R-:W-:Y:S02]  /*12e00*/  FMUL.FTZ R190, R190, R15.reuse ;  /* 0x0000000fbebe7220 */ /* 0x080fe40000410000 */
        /* <DEDUP_REMOVED lines=24> */
[----:B------:R-:W-:Y:S02]  /*12f90*/  FMUL.FTZ R77, R77, R13 ;  /* 0x0000000d4d4d7220 */ /* 0x000fe40000410000 */
        /* <DEDUP_REMOVED lines=8> */
[----:B-1----:R-:W-:Y:S07]  /*13020*/  HMMA.16816.F32 R140, R4, R18, R76 ;  /* 0x00000012048c723c */ /* 0x002fee000000184c */
[----:B------:R-:W-:Y:S01]  /*13030*/  MOV R78, R47 ;  /* 0x0000002f004e7202 */ /* 0x000fe20000000f00 */
[----:B------:R-:W-:-:S02]  /*13040*/  IMAD.MOV.U32 R77, RZ, RZ, R45 ;  /* 0x000000ffff4d7224 */ /* 0x000fc400078e002d */
[----:B------:R-:W-:Y:S01]  /*13050*/  HMMA.16816.F32 R44, R8, R18, R80 ;  /* 0x00000012082c723c */ /* 0x000fe20000001850 */
[----:B------:R-:W2:Y:S04]  /*13060*/  LDL.LU R81, [R1+0x24] ;  /* 0x0000240001517983 */ /* 0x000ea80000300800 */
[----:B------:R-:W3:Y:S01]  /*13070*/  LDL.LU R82, [R1+0x38] ;  /* 0x0000380001527983 */ /* 0x000ee20000300800 */
[-C--:B------:R-:W-:Y:S02]  /*13080*/  FMUL.FTZ R70, R70, R14.reuse ;  /* 0x0000000e46467220 */ /* 0x080fe40000410000 */
[----:B------:R-:W-:Y:S02]  /*13090*/  FMUL.FTZ R71, R71, R14 ;  /* 0x0000000e47477220 */ /* 0x000fe40000410000 */
[----:B------:R-:W-:-:S02]  /*130a0*/  FMUL.FTZ R72, R72, R13 ;  /* 0x0000000d48487220 */ /* 0x000fc40000410000 */
[----:B------:R-:W-:Y:S02]  /*130b0*/  FMUL.FTZ R73, R73, R13 ;  /* 0x0000000d49497220 */ /* 0x000fe40000410000 */
[-C--:B------:R-:W-:Y:S02]  /*130c0*/  FMUL.FTZ R74, R74, R15.reuse ;  /* 0x0000000f4a4a7220 */ /* 0x080fe40000410000 */
[----:B------:R-:W-:Y:S01]  /*130d0*/  FMUL.FTZ R75, R75, R15 ;  /* 0x0000000f4b4b7220 */ /* 0x000fe20000410000 */
        /* <DEDUP_REMOVED lines=19> */
[----:B------:R-:W-:Y:S02]  /*13210*/  IMAD.MOV.U32 R75, RZ, RZ, R36 ;  /* 0x000000ffff4b7224 */ /* 0x000fe400078e0024 */
        /* <DEDUP_REMOVED lines=29> */
[----:B------:R-:W-:Y:S02]  /*133f0*/  FMUL.FTZ R125, R125, R13 ;  /* 0x0000000d7d7d7220 */ /* 0x000fe40000410000 */
[----:B------:R-:W-:-:S02]  /*13400*/  FMUL.FTZ R126, R126, R15 ;  /* 0x0000000f7e7e7220 */ /* 0x000fc40000410000 */
[----:B------:R-:W-:Y:S02]  /*13410*/  FMUL.FTZ R127, R127, R15 ;  /* 0x0000000f7f7f7220 */ /* 0x000fe40000410000 */
[----:B------:R-:W-:Y:S01]  /*13420*/  IMAD.MOV.U32 R76, RZ, RZ, R59 ;  /* 0x000000ffff4c7224 */ /* 0x000fe200078e003b */
[----:B------:R-:W-:-:S03]  /*13430*/  MOV R83, R58 ;  /* 0x0000003a00537202 */ /* 0x000fc60000000f00 */
[----:B------:R-:W-:Y:S02]  /*13440*/  IMAD.MOV.U32 R87, RZ, RZ, R76 ;  /* 0x000000ffff577224 */ /* 0x000fe400078e004c */
        /* <DEDUP_REMOVED lines=8> */
[----:B------:R-:W-:Y:S01]  /*134d0*/  IMAD.MOV.U32 R80, RZ, RZ, R78 ;  /* 0x000000ffff507224 */ /* 0x000fe200078e004e */
[----:B------:R-:W-:Y:S01]  /*134e0*/  MOV R78, R51 ;  /* 0x00000033004e7202 */ /* 0x000fe20000000f00 */
[----:B------:R-:W-:Y:S02]  /*134f0*/  IMAD.MOV.U32 R84, RZ, RZ, R79 ;  /* 0x000000ffff547224 */ /* 0x000fe400078e004f */
[----:B------:R-:W-:Y:S01]  /*13500*/  IMAD.MOV.U32 R79, RZ, RZ, R43 ;  /* 0x000000ffff4f7224 */ /* 0x000fe200078e002b */
[----:B------:R-:W-:Y:S01]  /*13510*/  MOV R95, R85 ;  /* 0x00000055005f7202 */ /* 0x000fe20000000f00 */
[----:B------:R-:W-:Y:S01]  /*13520*/  IMAD.MOV.U32 R85, RZ, RZ, R50 ;  /* 0x000000ffff557224 */ /* 0x000fe200078e0032 */
[----:B------:R-:W-:Y:S01]  /*13530*/  MOV R69, R30 ;  /* 0x0000001e00457202 */ /* 0x000fe20000000f00 */
[----:B------:R-:W-:Y:S02]  /*13540*/  IMAD.MOV.U32 R70, RZ, RZ, R31 ;  /* 0x000000ffff467224 */ /* 0x000fe400078e001f */
[----:B------:R-:W-:-:S02]  /*13550*/  FMUL.FTZ R58, R118, R14 ;  /* 0x0000000e763a7220 */ /* 0x000fc40000410000 */
[-C--:B------:R-:W-:Y:S02]  /*13560*/  FMUL.FTZ R59, R119, R14.reuse ;  /* 0x0000000e773b7220 */ /* 0x080fe40000410000 */
[-C--:B------:R-:W-:Y:S02]  /*13570*/  FMUL.FTZ R30, R130, R14.reuse ;  /* 0x0000000e821e7220 */ /* 0x080fe40000410000 */
[----:B------:R-:W-:Y:S01]  /*13580*/  FMUL.FTZ R31, R131, R14 ;  /* 0x0000000e831f7220 */ /* 0x000fe20000410000 */
[----:B------:R-:W-:Y:S02]  /*13590*/  MOV R89, R42 ;  /* 0x0000002a00597202 */ /* 0x000fe40000000f00 */
[----:B------:R-:W-:Y:S01]  /*135a0*/  HMMA.16816.F32 R56, R8, R16, R56 ;  /* 0x000000100838723c */ /* 0x000fe20000001838 */
[----:B------:R-:W-:-:S07]  /*135b0*/  IMAD.MOV.U32 R88, RZ, RZ, R48 ;  /* 0x000000ffff587224 */ /* 0x000fce00078e0030 */
[----:B------:R-:W-:Y:S01]  /*135c0*/  HMMA.16816.F32 R28, R8, R18, R28 ;  /* 0x00000012081c723c */ /* 0x000fe2000000181c */
[----:B------:R-:W1:Y:S01]  /*135d0*/  LDSM.16.MT88.4 R16, [R225+0xc800] ;  /* 0x00c80000e110783b */ /* 0x000e620000004200 */
[----:B---3--:R-:W-:Y:S02]  /*135e0*/  FFMA.FTZ R26, R82, R13, R26 ;  /* 0x0000000d521a7223 */ /* 0x008fe4000001001a */
[----:B------:R-:W-:Y:S02]  /*135f0*/  IMAD.MOV.U32 R82, RZ, RZ, R52 ;  /* 0x000000ffff527224 */ /* 0x000fe400078e0034 */
[----:B------:R3:W-:Y:S02]  /*13600*/  MUFU.EX2 R52, R4 ;  /* 0x0000000400347308 */ /* 0x0007e40000000800 */
[----:B---3--:R-:W-:-:S06]  /*13610*/  FFMA.FTZ R4, R65, c[0x0][0x23c], -R0 ;  /* 0x00008f0041047a23 */ /* 0x008fcc0000010800 */
[----:B------:R3:W-:Y:S01]  /*13620*/  MUFU.EX2 R53, R4 ;  /* 0x0000000400357308 */ /* 0x0007e20000000800 */
[----:B--2---:R-:W-:Y:S01]  /*13630*/  FFMA.FTZ R27, R81, R14, R27 ;  /* 0x0000000e511b7223 */ /* 0x004fe2000001001b */
[----:B------:R-:W-:Y:S01]  /*13640*/  MOV R81, R77 ;  /* 0x0000004d00517202 */ /* 0x000fe20000000f00 */
[----:B------:R-:W-:Y:S02]  /*13650*/  IMAD.MOV.U32 R77, RZ, RZ, R49 ;  /* 0x000000ffff4d7224 */ /* 0x000fe400078e0031 */
[----:B---3--:R-:W-:-:S04]  /*13660*/  FFMA.FTZ R4, R61, c[0x0][0x23c], -R0 ;  /* 0x00008f003d047a23 */ /* 0x008fc80000010800 */
[----:B------:R2:W-:Y:S02]  /*13670*/  MUFU.EX2 R54, R4 ;  /* 0x0000000400367308 */ /* 0x0005e40000000800 */
[----:B--2---:R-:W-:-:S06]  /*13680*/  FFMA.FTZ R4, R60, c[0x0][0x23c], -R0 ;  /* 0x00008f003c047a23 */ /* 0x004fcc0000010800 */
        /* <DEDUP_REMOVED lines=8> */
[----:B------:R2:W3:Y:S02]  /*13710*/  MUFU.EX2 R6, R4 ;  /* 0x0000000400067308 */ /* 0x0004e40000000800 */
[----:B--2---:R-:W-:-:S06]  /*13720*/  FFMA.FTZ R4, R218, c[0x0][0x23c], -R3 ;  /* 0x00008f00da047a23 */ /* 0x004fcc0000010803 */
[----:B------:R2:W-:Y:S02]  /*13730*/  MUFU.EX2 R43, R4 ;  /* 0x00000004002b7308 */ /* 0x0005e40000000800 */
[----:B--2---:R-:W-:-:S06]  /*13740*/  FFMA.FTZ R4, R210, c[0x0][0x23c], -R3 ;  /* 0x00008f00d2047a23 */ /* 0x004fcc0000010803 */
[----:B------:R2:W-:Y:S02]  /*13750*/  MUFU.EX2 R50, R4 ;  /* 0x0000000400327308 */ /* 0x0005e40000000800 */
[----:B--2---:R-:W-:-:S06]  /*13760*/  FFMA.FTZ R4, R139, c[0x0][0x23c], -R3 ;  /* 0x00008f008b047a23 */ /* 0x004fcc0000010803 */
[----:B------:R2:W-:Y:S02]  /*13770*/  MUFU.EX2 R132, R4 ;  /* 0x0000000400847308 */ /* 0x0005e40000000800 */
[----:B--2---:R-:W-:-:S06]  /*13780*/  FFMA.FTZ R4, R66, c[0x0][0x23c], -R3 ;  /* 0x00008f0042047a23 */ /* 0x004fcc0000010803 */
[----:B------:R2:W4:Y:S02]  /*13790*/  MUFU.EX2 R64, R4 ;  /* 0x0000000400407308 */ /* 0x0005240000000800 */
[----:B--2---:R-:W-:-:S06]  /*137a0*/  FFMA.FTZ R4, R221, c[0x0][0x23c], -R2 ;  /* 0x00008f00dd047a23 */ /* 0x004fcc0000010802 */
[----:B------:R2:W-:Y:S01]  /*137b0*/  MUFU.EX2 R42, R4 ;  /* 0x00000004002a7308 */ /* 0x0005e20000000800 */
[----:B------:R-:W-:Y:S02]  /*137c0*/  IMAD.MOV.U32 R90, RZ, RZ, R25 ;  /* 0x000000ffff5a7224 */ /* 0x000fe400078e0019 */
[----:B------:R-:W-:Y:S02]  /*137d0*/  FFMA.FTZ R25, R217, c[0x0][0x23c], -R0 ;  /* 0x00008f00d9197a23 */ /* 0x000fe40000010800 */
[----:B--2---:R-:W-:-:S04]  /*137e0*/  FFMA.FTZ R4, R220, c[0x0][0x23c], -R2 ;  /* 0x00008f00dc047a23 */ /* 0x004fc80000010802 */
[----:B------:R2:W1:Y:S02]  /*137f0*/  MUFU.EX2 R48, R4 ;  /* 0x0000000400307308 */ /* 0x0004640000000800 */
[----:B--2---:R-:W-:-:S06]  /*13800*/  FFMA.FTZ R4, R219, c[0x0][0x23c], -R2 ;  /* 0x00008f00db047a23 */ /* 0x004fcc0000010802 */
[----:B------:R2:W-:Y:S01]  /*13810*/  MUFU.EX2 R55, R4 ;  /* 0x0000000400377308 */ /* 0x0005e20000000800 */
[----:B---3--:R-:W-:Y:S02]  /*13820*/  IMAD.MOV.U32 R210, RZ, RZ, R6 ;  /* 0x000000ffffd27224 */ /* 0x008fe400078e0006 */
[----:B--2---:R-:W-:-:S05]  /*13830*/  FFMA.FTZ R4, R216, c[0x0][0x23c], -R2 ;  /* 0x00008f00d8047a23 */ /* 0x004fca0000010802 */
[----:B------:R2:W3:Y:S01]  /*13840*/  MUFU.EX2 R217, R4 ;  /* 0x0000000400d97308 */ /* 0x0004e20000000800 */
[----:B------:R-:W-:Y:S01]  /*13850*/  FFMA.FTZ R13, R138, c[0x0][0x23c], -R0 ;  /* 0x00008f008a0d7a23 */ /* 0x000fe20000010800 */
[----:B------:R-:W-:Y:S01]  /*13860*/  MOV R138, R5 ;  /* 0x00000005008a7202 */ /* 0x000fe20000000f00 */
[----:B------:R-:W-:Y:S01]  /*13870*/  IMAD.MOV.U32 R91, RZ, RZ, R24 ;  /* 0x000000ffff5b7224 */ /* 0x000fe200078e0018 */
[----:B------:R-:W-:Y:S02]  /*13880*/  F2FP.PACK_AB R8, R53, R52 ;  /* 0x000000343508723e */ /* 0x000fe400000000ff */
[----:B------:R-:W-:Y:S02]  /*13890*/  F2FP.PACK_AB R9, R51, R49 ;  /* 0x000000313309723e */ /* 0x000fe400000000ff */
[----:B------:R-:W-:Y:S02]  /*138a0*/  F2FP.PACK_AB R10, R116, R54 ;  /* 0x00000036740a723e */ /* 0x000fe400000000ff */
[----:B------:R-:W-:-:S02]  /*138b0*/  F2FP.PACK_AB R11, R210, R138 ;  /* 0x0000008ad20b723e */ /* 0x000fc400000000ff */
[----:B----4-:R-:W-:Y:S02]  /*138c0*/  F2FP.PACK_AB R6, R64, R132 ;  /* 0x000000844006723e */ /* 0x010fe400000000ff */
[----:B-1----:R-:W-:Y:S02]  /*138d0*/  F2FP.PACK_AB R5, R48, R42 ;  /* 0x0000002a3005723e */ /* 0x002fe400000000ff */
[----:B--2---:R-:W-:Y:S02]  /*138e0*/  F2FP.PACK_AB R4, R50, R43 ;  /* 0x0000002b3204723e */ /* 0x004fe400000000ff */
[----:B---3--:R-:W-:Y:S01]  /*138f0*/  F2FP.PACK_AB R7, R217, R55 ;  /* 0x00000037d907723e */ /* 0x008fe200000000ff */
[--C-:B------:R-:W-:Y:S01]  /*13900*/  FFMA.FTZ R219, R63, c[0x0][0x23c], -R0.reuse ;  /* 0x00008f003fdb7a23 */ /* 0x100fe20000010800 */
[----:B------:R-:W-:Y:S01]  /*13910*/  HMMA.16816.F32 R148, R8, R16, R148 ;  /* 0x000000100894723c */ /* 0x000fe20000001894 */
[----:B------:R-:W-:-:S07]  /*13920*/  FFMA.FTZ R218, R62, c[0x0][0x23c], -R0 ;  /* 0x00008f003eda7a23 */ /* 0x000fce0000010800 */
[C---:B------:R-:W-:Y:S08]  /*13930*/  HMMA.16816.F32 R144, R4.reuse, R16, R144 ;  /* 0x000000100490723c */ /* 0x040ff00000001890 */
[-C--:B------:R-:W-:Y:S08]  /*13940*/  HMMA.16816.F32 R156, R4, R18.reuse, R156 ;  /* 0x00000012049c723c */ /* 0x080ff0000000189c */
[----:B------:R-:W-:Y:S01]  /*13950*/  HMMA.16816.F32 R60, R8, R18, R88 ;  /* 0x00000012083c723c */ /* 0x000fe20000001858 */
[----:B------:R-:W1:Y:S01]  /*13960*/  LDSM.16.MT88.4 R16, [R226+0xc800] ;  /* 0x00c80000e210783b */ /* 0x000e620000004200 */
[----:B------:R-:W-:Y:S01]  /*13970*/  IMAD.MOV.U32 R94, RZ, RZ, R95 ;  /* 0x000000ffff5e7224 */ /* 0x000fe200078e005f */
[----:B------:R-:W-:Y:S01]  /*13980*/  MOV R220, R83 ;  /* 0x0000005300dc7202 */ /* 0x000fe20000000f00 */
[----:B------:R-:W-:-:S02]  /*13990*/  FFMA.FTZ R24, R211, c[0x0][0x23c], -R0 ;  /* 0x00008f00d3187a23 */ /* 0x000fc40000010800 */
[----:B------:R-:W-:Y:S01]  /*139a0*/  IMAD.MOV.U32 R95, RZ, RZ, R84 ;  /* 0x000000ffff5f7224 */ /* 0x000fe200078e0054 */
[----:B------:R-:W-:Y:S01]  /*139b0*/  MOV R84, R80 ;  /* 0x0000005000547202 */ /* 0x000fe20000000f00 */
[----:B------:R-:W-:Y:S02]  /*139c0*/  IMAD.MOV.U32 R211, RZ, RZ, R82 ;  /* 0x000000ffffd37224 */ /* 0x000fe400078e0052 */
[----:B------:R-:W-:Y:S02]  /*139d0*/  IMAD.MOV.U32 R83, RZ, RZ, R76 ;  /* 0x000000ffff537224 */ /* 0x000fe400078e004c */
[----:B------:R-:W-:Y:S02]  /*139e0*/  IMAD.MOV.U32 R80, RZ, RZ, R77 ;  /* 0x000000ffff507224 */ /* 0x000fe400078e004d */
[----:B------:R-:W-:Y:S01]  /*139f0*/  IMAD.MOV.U32 R82, RZ, RZ, R79 ;  /* 0x000000ffff527224 */ /* 0x000fe200078e004f */
[----:B------:R-:W-:Y:S01]  /*13a00*/  MOV R93, R74 ;  /* 0x0000004a005d7202 */ /* 0x000fe20000000f00 */
[----:B------:R-:W-:-:S02]  /*13a10*/  IMAD.MOV.U32 R209, RZ, RZ, R72 ;  /* 0x000000ffffd17224 */ /* 0x000fc400078e0048 */
[----:B------:R-:W-:Y:S01]  /*13a20*/  IMAD.MOV.U32 R92, RZ, RZ, R73 ;  /* 0x000000ffff5c7224 */ /* 0x000fe200078e0049 */
[----:B------:R-:W-:Y:S01]  /*13a30*/  MOV R131, R68 ;  /* 0x0000004400837202 */ /* 0x000fe20000000f00 */
[----:B------:R-:W-:Y:S02]  /*13a40*/  IMAD.MOV.U32 R130, RZ, RZ, R69 ;  /* 0x000000ffff827224 */ /* 0x000fe400078e0045 */
[----:B------:R-:W-:Y:S01]  /*13a50*/  IMAD.MOV.U32 R119, RZ, RZ, R70 ;  /* 0x000000ffff777224 */ /* 0x000fe200078e0046 */
[----:B-1----:R-:W-:Y:S07]  /*13a60*/  HMMA.16816.F32 R88, R8, R16, R212 ;  /* 0x000000100858723c */ /* 0x002fee00000018d4 */
[----:B------:R-:W-:Y:S01]  /*13a70*/  IMAD.MOV.U32 R214, RZ, RZ, R81 ;  /* 0x000000ffffd67224 */ /* 0x000fe200078e0051 */
[----:B------:R-:W-:-:S02]  /*13a80*/  MOV R81, R78 ;  /* 0x0000004e00517202 */ /* 0x000fc40000000f00 */
[C---:B------:R-:W-:Y:S07]  /*13a90*/  HMMA.16816.F32 R76, R4.reuse, R16, R164 ;  /* 0x00000010044c723c */ /* 0x040fee00000018a4 */
[----:B------:R-:W-:Y:S02]  /*13aa0*/  IMAD.MOV.U32 R164, RZ, RZ, R94 ;  /* 0x000000ffffa47224 */ /* 0x000fe400078e005e */
[----:B------:R-:W-:Y:S02]  /*13ab0*/  IMAD.MOV.U32 R94, RZ, RZ, R75 ;  /* 0x000000ffff5e7224 */ /* 0x000fe400078e004b */
[----:B------:R-:W-:Y:S07]  /*13ac0*/  HMMA.16816.F32 R72, R4, R18, R172 ;  /* 0x000000120448723c */ /* 0x000fee00000018ac */
[----:B------:R-:W-:-:S02]  /*13ad0*/  MOV R172, R71 ;  /* 0x0000004700ac7202 */ /* 0x000fc40000000f00 */
[C---:B------:R-:W-:Y:S01]  /*13ae0*/  HMMA.16816.F32 R68, R8.reuse, R18, R168 ;  /* 0x000000120844723c */ /* 0x040fe200000018a8 */
[----:B------:R-:W1:Y:S01]  /*13af0*/  LDSM.16.MT88.4 R16, [R228+0xc800] ;  /* 0x00c80000e410783b */ /* 0x000e620000004200 */
        /* <DEDUP_REMOVED lines=10> */
[----:B------:R-:W-:Y:S01]  /*13ba0*/  FFMA.FTZ R118, R40, c[0x0][0x23c], -R0 ;  /* 0x00008f0028767a23 */ /* 0x000fe20000010800 */
[----:B------:R-:W-:Y:S01]  /*13bb0*/  MOV R166, R132 ;  /* 0x0000008400a67202 */ /* 0x000fe20000000f00 */
[----:B------:R-:W-:Y:S01]  /*13bc0*/  IMAD.MOV.U32 R132, RZ, RZ, R80 ;  /* 0x000000ffff847224 */ /* 0x000fe200078e0050 */
[----:B------:R-:W-:Y:S01]  /*13bd0*/  MOV R167, R209 ;  /* 0x000000d100a77202 */ /* 0x000fe20000000f00 */
[----:B------:R-:W-:Y:S01]  /*13be0*/  IMAD.MOV.U32 R40, RZ, RZ, R83 ;  /* 0x000000ffff287224 */ /* 0x000fe200078e0053 */
[----:B------:R-:W-:Y:S01]  /*13bf0*/  MOV R184, R82 ;  /* 0x0000005200b87202 */ /* 0x000fe20000000f00 */
[----:B------:R-:W-:-:S02]  /*13c00*/  IMAD.MOV.U32 R185, RZ, RZ, R81 ;  /* 0x000000ffffb97224 */ /* 0x000fc400078e0051 */
[----:B------:R-:W-:Y:S02]  /*13c10*/  IMAD.MOV.U32 R209, RZ, RZ, R93 ;  /* 0x000000ffffd17224 */ /* 0x000fe400078e005d */
[----:B------:R-:W-:Y:S01]  /*13c20*/  IMAD.MOV.U32 R165, RZ, RZ, R95 ;  /* 0x000000ffffa57224 */ /* 0x000fe200078e005f */
[-C--:B-1----:R-:W-:Y:S07]  /*13c30*/  HMMA.16816.F32 R80, R8, R16.reuse, R196 ;  /* 0x000000100850723c */ /* 0x082fee00000018c4 */
[----:B------:R-:W-:Y:S01]  /*13c40*/  IMAD.MOV.U32 R198, RZ, RZ, R92 ;  /* 0x000000ffffc67224 */ /* 0x000fe200078e005c */
[----:B------:R-:W-:Y:S01]  /*13c50*/  MOV R196, R94 ;  /* 0x0000005e00c47202 */ /* 0x000fe20000000f00 */
[C---:B------:R-:W-:Y:S08]  /*13c60*/  HMMA.16816.F32 R192, R4.reuse, R16, R192 ;  /* 0x0000001004c0723c */ /* 0x040ff000000018c0 */
[-C--:B------:R-:W-:Y:S08]  /*13c70*/  HMMA.16816.F32 R204, R4, R18.reuse, R204 ;  /* 0x0000001204cc723c */ /* 0x080ff000000018cc */
[C---:B------:R-:W-:Y:S01]  /*13c80*/  HMMA.16816.F32 R92, R8.reuse, R18, R200 ;  /* 0x00000012085c723c */ /* 0x040fe200000018c8 */
[----:B------:R-:W1:Y:S07]  /*13c90*/  LDSM.16.MT88.4 R16, [R225+0xe800] ;  /* 0x00e80000e110783b */ /* 0x000e6e0000004200 */
[----:B-1----:R-:W-:Y:S08]  /*13ca0*/  HMMA.16816.F32 R180, R8, R16, R152 ;  /* 0x0000001008b4723c */ /* 0x002ff00000001898 */
[C---:B------:R-:W-:Y:S01]  /*13cb0*/  HMMA.16816.F32 R152, R4.reuse, R18, R140 ;  /* 0x000000120498723c */ /* 0x040fe2000000188c */
[----:B------:R-:W2:Y:S07]  /*13cc0*/  LDL.LU R142, [R1+0x3c] ;  /* 0x00003c00018e7983 */ /* 0x000eae0000300800 */
[----:B------:R-:W-:Y:S08]  /*13cd0*/  HMMA.16816.F32 R160, R4, R16, R160 ;  /* 0x0000001004a0723c */ /* 0x000ff000000018a0 */
[----:B------:R-:W-:Y:S01]  /*13ce0*/  HMMA.16816.F32 R168, R8, R18, R44 ;  /* 0x0000001208a8723c */ /* 0x000fe2000000182c */
[----:B------:R-:W1:Y:S01]  /*13cf0*/  LDSM.16.MT88.4 R16, [R226+0xe800] ;  /* 0x00e80000e210783b */ /* 0x000e620000004200 */
[--C-:B------:R-:W-:Y:S01]  /*13d00*/  FFMA.FTZ R14, R208, c[0x0][0x23c], -R0.reuse ;  /* 0x00008f00d00e7a23 */ /* 0x100fe20000010800 */
[----:B------:R-:W-:Y:S01]  /*13d10*/  MOV R197, R131 ;  /* 0x0000008300c57202 */ /* 0x000fe20000000f00 */
        /* <DEDUP_REMOVED lines=8> */
[----:B------:R-:W-:Y:S02]  /*13da0*/  IMAD.MOV.U32 R139, RZ, RZ, R119 ;  /* 0x000000ffff8b7224 */ /* 0x000fe400078e0077 */
[----:B------:R-:W-:Y:S02]  /*13db0*/  IMAD.MOV.U32 R0, RZ, RZ, R128 ;  /* 0x000000ffff007224 */ /* 0x000fe400078e0080 */
[----:B------:R-:W-:Y:S02]  /*13dc0*/  IMAD.MOV.U32 R215, RZ, RZ, R118 ;  /* 0x000000ffffd77224 */ /* 0x000fe400078e0076 */
[----:B------:R-:W-:Y:S02]  /*13dd0*/  IMAD.MOV.U32 R133, RZ, RZ, R116 ;  /* 0x000000ffff857224 */ /* 0x000fe400078e0074 */
[----:B------:R-:W-:-:S02]  /*13de0*/  IMAD.MOV.U32 R201, RZ, RZ, R223 ;  /* 0x000000ffffc97224 */ /* 0x000fc400078e00df */
[-C--:B-1----:R-:W-:Y:S08]  /*13df0*/  HMMA.16816.F32 R220, R8, R16.reuse, R36 ;  /* 0x0000001008dc723c */ /* 0x082ff00000001824 */
[C---:B------:R-:W-:Y:S08]  /*13e00*/  HMMA.16816.F32 R128, R4.reuse, R16, R32 ;  /* 0x000000100480723c */ /* 0x040ff00000001820 */
[-C--:B------:R-:W-:Y:S01]  /*13e10*/  HMMA.16816.F32 R116, R4, R18.reuse, R20 ;  /* 0x000000120474723c */ /* 0x080fe20000001814 */
[----:B------:R-:W1:Y:S07]  /*13e20*/  LDSM.16.MT88.4 R20, [R228+0xe800] ;  /* 0x00e80000e414783b */ /* 0x000e6e0000004200 */
[----:B------:R-:W-:Y:S01]  /*13e30*/  HMMA.16816.F32 R96, R8, R18, R96 ;  /* 0x000000120860723c */ /* 0x000fe20000001860 */
[----:B------:R-:W3:Y:S01]  /*13e40*/  LDSM.16.MT88.4 R16, [R227+0xe800] ;  /* 0x00e80000e310783b */ /* 0x000ee20000004200 */
[----:B------:R-:W-:Y:S01]  /*13e50*/  IMAD.MOV.U32 R141, RZ, RZ, R143 ;  /* 0x000000ffff8d7224 */ /* 0x000fe200078e008f */
[----:B------:R-:W-:Y:S01]  /*13e60*/  MOV R143, R201 ;  /* 0x000000c9008f7202 */ /* 0x000fe20000000f00 */
[----:B------:R-:W-:-:S02]  /*13e70*/  IMAD.MOV.U32 R201, RZ, RZ, R203 ;  /* 0x000000ffffc97224 */ /* 0x000fc400078e00cb */
[----:B------:R-:W-:Y:S02]  /*13e80*/  IMAD.MOV.U32 R187, RZ, RZ, R211 ;  /* 0x000000ffffbb7224 */ /* 0x000fe400078e00d3 */
[----:B------:R-:W-:Y:S01]  /*13e90*/  IMAD.MOV.U32 R203, RZ, RZ, R198 ;  /* 0x000000ffffcb7224 */ /* 0x000fe200078e00c6 */
[----:B------:R-:W-:Y:S01]  /*13ea0*/  MOV R198, R184 ;  /* 0x000000b800c67202 */ /* 0x000fe20000000f00 */
[----:B------:R-:W-:Y:S02]  /*13eb0*/  FFMA.FTZ R0, R0, c[0x0][0x23c], -R12 ;  /* 0x00008f0000007a23 */ /* 0x000fe4000001080c */
[----:B------:R-:W-:Y:S02]  /*13ec0*/  IMAD.MOV.U32 R39, RZ, RZ, R141 ;  /* 0x000000ffff277224 */ /* 0x000fe400078e008d */
[----:B------:R-:W-:Y:S01]  /*13ed0*/  IMAD.MOV.U32 R184, RZ, RZ, R186 ;  /* 0x000000ffffb87224 */ /* 0x000fe200078e00ba */
[----:B------:R4:W-:Y:S01]  /*13ee0*/  MUFU.EX2 R141, R0 ;  /* 0x00000000008d7308 */ /* 0x0009e20000000800 */
[----:B------:R-:W-:Y:S01]  /*13ef0*/  IMAD.MOV.U32 R186, RZ, RZ, R172 ;  /* 0x000000ffffba7224 */ /* 0x000fe200078e00ac */
[----:B------:R-:W-:Y:S01]  /*13f00*/  MOV R172, R174 ;  /* 0x000000ae00ac7202 */ /* 0x000fe20000000f00 */
[C---:B-1----:R-:W-:Y:S08]  /*13f10*/  HMMA.16816.F32 R104, R4.reuse, R20, R104 ;  /* 0x000000140468723c */ /* 0x042ff00000001868 */
[C---:B------:R-:W-:Y:S08]  /*13f20*/  HMMA.16816.F32 R108, R4.reuse, R22, R108 ;  /* 0x00000016046c723c */ /* 0x040ff0000000186c */
[C---:B---3--:R-:W-:Y:S08]  /*13f30*/  HMMA.16816.F32 R120, R4.reuse, R16, R120 ;  /* 0x000000100478723c */ /* 0x048ff00000001878 */
[----:B------:R-:W-:Y:S01]  /*13f40*/  HMMA.16816.F32 R124, R4, R18, R124 ;  /* 0x00000012047c723c */ /* 0x000fe2000000187c */
[----:B----4-:R-:W-:-:S02]  /*13f50*/  FFMA.FTZ R0, R39, c[0x0][0x23c], -R12 ;  /* 0x00008f0027007a23 */ /* 0x010fc4000001080c */
[----:B------:R-:W-:Y:S02]  /*13f60*/  IMAD.MOV.U32 R174, RZ, RZ, R164 ;  /* 0x000000ffffae7224 */ /* 0x000fe400078e00a4 */
[----:B------:R-:W-:-:S03]  /*13f70*/  IMAD.MOV.U32 R164, RZ, RZ, R237 ;  /* 0x000000ffffa47224 */ /* 0x000fc600078e00ed */
[C---:B------:R-:W-:Y:S08]  /*13f80*/  HMMA.16816.F32 R100, R8.reuse, R20, R100 ;  /* 0x000000140864723c */ /* 0x040ff00000001864 */
[C---:B------:R-:W-:Y:S01]  /*13f90*/  HMMA.16816.F32 R112, R8.reuse, R22, R112 ;  /* 0x000000160870723c */ /* 0x040fe20000001870 */
[----:B------:R-:W-:Y:S01]  /*13fa0*/  MUFU.EX2 R208, R25 ;  /* 0x0000001900d07308 */ /* 0x000fe20000000800 */
[----:B------:R-:W-:Y:S01]  /*13fb0*/  FFMA.FTZ R40, R40, c[0x0][0x23c], -R12 ;  /* 0x00008f0028287a23 */ /* 0x000fe2000001080c */
[----:B------:R1:W5:Y:S06]  /*13fc0*/  LDL.LU R237, [R1+0x90] ;  /* 0x0000900001ed7983 */ /* 0x00036c0000300800 */
[----:B------:R-:W3:Y:S08]  /*13fd0*/  MUFU.EX2 R211, R24 ;  /* 0x0000001800d37308 */ /* 0x000ef00000000800 */
[----:B------:R-:W-:Y:S01]  /*13fe0*/  MUFU.EX2 R213, R13 ;  /* 0x0000000d00d57308 */ /* 0x000fe20000000800 */
[C---:B------:R-:W-:Y:S08]  /*13ff0*/  HMMA.16816.F32 R56, R8.reuse, R16, R56 ;  /* 0x000000100838723c */ /* 0x040ff00000001838 */
[----:B------:R-:W-:Y:S01]  /*14000*/  HMMA.16816.F32 R44, R8, R18, R28 ;  /* 0x00000012082c723c */ /* 0x000fe2000000181c */
[----:B------:R-:W-:Y:S01]  /*14010*/  LDSM.16.MT88.4 R16, [R228+0xd000] ;  /* 0x00d00000e410783b */ /* 0x000fe20000004200 */
[----:B--2---:R-:W-:-:S02]  /*14020*/  FFMA.FTZ R4, R142, R15, R41 ;  /* 0x0000000f8e047223 */ /* 0x004fc40000010029 */
[----:B------:R-:W-:Y:S02]  /*14030*/  IMAD.MOV.U32 R142, RZ, RZ, R200 ;  /* 0x000000ffff8e7224 */ /* 0x000fe400078e00c8 */
        /* <DEDUP_REMOVED lines=10> */
[----:B------:R-:W-:Y:S01]  /*140e0*/  IMAD.MOV.U32 R202, RZ, RZ, R203 ;  /* 0x000000ffffca7224 */ /* 0x000fe200078e00cb */
[----:B------:R-:W-:Y:S01]  /*140f0*/  MOV R203, R196 ;  /* 0x000000c400cb7202 */ /* 0x000fe20000000f00 */
[----:B------:R-:W-:Y:S02]  /*14100*/  IMAD.MOV.U32 R187, RZ, RZ, R173 ;  /* 0x000000ffffbb7224 */ /* 0x000fe400078e00ad */
[----:B------:R-:W-:Y:S02]  /*14110*/  IMAD.MOV.U32 R196, RZ, RZ, R198 ;  /* 0x000000ffffc47224 */ /* 0x000fe400078e00c6 */
        /* <DEDUP_REMOVED lines=10> */
[----:B------:R-:W-:Y:S01]  /*141c0*/  IMAD.MOV.U32 R172, RZ, RZ, R173 ;  /* 0x000000ffffac7224 */ /* 0x000fe200078e00ad */
[----:B------:R-:W-:Y:S01]  /*141d0*/  MOV R173, R174 ;  /* 0x000000ae00ad7202 */ /* 0x000fe20000000f00 */
[----:B------:R-:W-:Y:S02]  /*141e0*/  IMAD.MOV.U32 R38, RZ, RZ, R140 ;  /* 0x000000ffff267224 */ /* 0x000fe400078e008c */
        /* <DEDUP_REMOVED lines=10> */
[----:B------:R2:W4:Y:S01]  /*14290*/  MUFU.EX2 R143, R0 ;  /* 0x00000000008f7308 */ /* 0x0005220000000800 */
[----:B------:R-:W-:Y:S01]  /*142a0*/  IMAD.MOV.U32 R185, RZ, RZ, R187 ;  /* 0x000000ffffb97224 */ /* 0x000fe200078e00bb */
[----:B---3--:R-:W-:Y:S01]  /*142b0*/  F2FP.PACK_AB R8, R211, R208 ;  /* 0x000000d0d308723e */ /* 0x008fe200000000ff */
[----:B------:R-:W-:Y:S01]  /*142c0*/  IMAD.MOV.U32 R187, RZ, RZ, R173 ;  /* 0x000000ffffbb7224 */ /* 0x000fe200078e00ad */
[----:B------:R-:W-:Y:S01]  /*142d0*/  MOV R173, R175 ;  /* 0x000000af00ad7202 */ /* 0x000fe20000000f00 */
[----:B------:R-:W-:Y:S01]  /*142e0*/  IMAD.MOV.U32 R175, RZ, RZ, R212 ;  /* 0x000000ffffaf7224 */ /* 0x000fe200078e00d4 */
[----:B------:R1:W5:Y:S01]  /*142f0*/  LDL.LU R236, [R1+0x8c] ;  /* 0x00008c0001ec7983 */ /* 0x0003620000300800 */
[----:B------:R-:W-:-:S02]  /*14300*/  IMAD.MOV.U32 R212, RZ, RZ, R210 ;  /* 0x000000ffffd47224 */ /* 0x000fc400078e00d2 */
[----:B--2---:R-:W-:Y:S01]  /*14310*/  FFMA.FTZ R0, R39, c[0x0][0x23c], -R12 ;  /* 0x00008f0027007a23 */ /* 0x004fe2000001080c */
[----:B------:R-:W-:Y:S01]  /*14320*/  MOV R39, R142 ;  /* 0x0000008e00277202 */ /* 0x000fe20000000f00 */
[----:B------:R-:W-:Y:S02]  /*14330*/  IMAD.MOV.U32 R142, RZ, RZ, R201 ;  /* 0x000000ffff8e7224 */ /* 0x000fe400078e00c9 */
[----:B------:R-:W-:Y:S01]  /*14340*/  IMAD.MOV.U32 R201, RZ, RZ, R203 ;  /* 0x000000ffffc97224 */ /* 0x000fe200078e00cb */
[----:B------:R-:W-:Y:S01]  /*14350*/  MOV R203, R198 ;  /* 0x000000c600cb7202 */ /* 0x000fe20000000f00 */
[----:B------:R2:W-:Y:S01]  /*14360*/  MUFU.EX2 R210, R0 ;  /* 0x0000000000d27308 */ /* 0x0005e20000000800 */
[----:B------:R-:W-:Y:S02]  /*14370*/  IMAD.MOV.U32 R198, RZ, RZ, R184 ;  /* 0x000000ffffc67224 */ /* 0x000fe400078e00b8 */
[----:B------:R-:W-:Y:S01]  /*14380*/  IMAD.MOV.U32 R184, RZ, RZ, R186 ;  /* 0x000000ffffb87224 */ /* 0x000fe200078e00ba */
[----:B------:R-:W-:Y:S01]  /*14390*/  MOV R186, R172 ;  /* 0x000000ac00ba7202 */ /* 0x000fe20000000f00 */
[----:B------:R-:W-:-:S02]  /*143a0*/  IMAD.MOV.U32 R37, RZ, RZ, R39 ;  /* 0x000000ffff257224 */ /* 0x000fc400078e0027 */
[----:B------:R-:W-:Y:S02]  /*143b0*/  IMAD.MOV.U32 R39, RZ, RZ, R142 ;  /* 0x000000ffff277224 */ /* 0x000fe400078e008e */
[----:B------:R-:W-:Y:S02]  /*143c0*/  IMAD.MOV.U32 R172, RZ, RZ, R174 ;  /* 0x000000ffffac7224 */ /* 0x000fe400078e00ae */
[----:B------:R-:W-:Y:S02]  /*143d0*/  IMAD.MOV.U32 R142, RZ, RZ, R201 ;  /* 0x000000ffff8e7224 */ /* 0x000fe400078e00c9 */
[----:B--2---:R-:W-:Y:S01]  /*143e0*/  FFMA.FTZ R0, R38, c[0x0][0x23c], -R12 ;  /* 0x00008f0026007a23 */ /* 0x004fe2000001080c */
[----:B------:R-:W-:Y:S02]  /*143f0*/  MOV R38, R140 ;  /* 0x0000008c00267202 */ /* 0x000fe40000000f00 */
        /* <DEDUP_REMOVED lines=18> */
[----:B------:R-:W-:-:S02]  /*14520*/  MOV R175, R212 ;  /* 0x000000d400af7202 */ /* 0x000fc40000000f00 */
[----:B------:R2:W-:Y:S01]  /*14530*/  MUFU.EX2 R212, R0 ;  /* 0x0000000000d47308 */ /* 0x0005e20000000800 */
[----:B------:R-:W-:Y:S01]  /*14540*/  MOV R133, R234 ;  /* 0x000000ea00857202 */ /* 0x000fe20000000f00 */
[----:B------:R-:W-:Y:S02]  /*14550*/  IMAD.MOV.U32 R36, RZ, RZ, R38 ;  /* 0x000000ffff247224 */ /* 0x000fe400078e0026 */
[----:B------:R-:W-:Y:S02]  /*14560*/  IMAD.MOV.U32 R38, RZ, RZ, R140 ;  /* 0x000000ffff267224 */ /* 0x000fe400078e008c */
[----:B------:R-:W-:Y:S02]  /*14570*/  IMAD.MOV.U32 R140, RZ, RZ, R200 ;  /* 0x000000ffff8c7224 */ /* 0x000fe400078e00c8 */
[----:B------:R-:W-:Y:S02]  /*14580*/  IMAD.MOV.U32 R200, RZ, RZ, R202 ;  /* 0x000000ffffc87224 */ /* 0x000fe400078e00ca */
[----:B--2---:R-:W-:Y:S01]  /*14590*/  FFMA.FTZ R0, R37, c[0x0][0x23c], -R3 ;  /* 0x00008f0025007a23 */ /* 0x004fe20000010803 */
[----:B------:R-:W-:-:S02]  /*145a0*/  MOV R37, R39 ;  /* 0x0000002700257202 */ /* 0x000fc40000000f00 */
[----:B------:R-:W-:Y:S02]  /*145b0*/  MOV R39, R142 ;  /* 0x0000008e00277202 */ /* 0x000fe40000000f00 */
[----:B------:R-:W-:Y:S02]  /*145c0*/  MOV R142, R201 ;  /* 0x000000c9008e7202 */ /* 0x000fe40000000f00 */
[----:B------:R-:W-:Y:S02]  /*145d0*/  MOV R201, R203 ;  /* 0x000000cb00c97202 */ /* 0x000fe40000000f00 */
[----:B------:R-:W-:Y:S02]  /*145e0*/  MOV R203, R133 ;  /* 0x0000008500cb7202 */ /* 0x000fe40000000f00 */
[----:B------:R2:W-:Y:S01]  /*145f0*/  MUFU.EX2 R133, R0 ;  /* 0x0000000000857308 */ /* 0x0005e20000000800 */
[----:B------:R-:W-:Y:S01]  /*14600*/  IMAD.MOV.U32 R202, RZ, RZ, R196 ;  /* 0x000000ffffca7224 */ /* 0x000fe200078e00c4 */
[----:B------:R-:W-:-:S02]  /*14610*/  MOV R35, R37 ;  /* 0x0000002500237202 */ /* 0x000fc40000000f00 */
[----:B------:R-:W-:Y:S01]  /*14620*/  MOV R37, R39 ;  /* 0x0000002700257202 */ /* 0x000fe20000000f00 */
[----:B------:R-:W-:Y:S02]  /*14630*/  IMAD.MOV.U32 R39, RZ, RZ, R140 ;  /* 0x000000ffff277224 */ /* 0x000fe400078e008c */
[----:B--2---:R-:W-:Y:S02]  /*14640*/  FFMA.FTZ R0, R36, c[0x0][0x23c], -R3 ;  /* 0x00008f0024007a23 */ /* 0x004fe40000010803 */
        /* <DEDUP_REMOVED lines=8> */
[----:B------:R-:W-:Y:S01]  /*146d0*/  IMAD.MOV.U32 R34, RZ, RZ, R36 ;  /* 0x000000ffff227224 */ /* 0x000fe200078e0024 */
[----:B------:R-:W-:-:S02]  /*146e0*/  MOV R197, R232 ;  /* 0x000000e800c57202 */ /* 0x000fc40000000f00 */
[----:B------:R-:W-:Y:S01]  /*146f0*/  MOV R36, R200 ;  /* 0x000000c800247202 */ /* 0x000fe20000000f00 */
[----:B------:R-:W-:Y:S01]  /*14700*/  IMAD.MOV.U32 R200, RZ, RZ, R201 ;  /* 0x000000ffffc87224 */ /* 0x000fe200078e00c9 */
[----:B------:R-:W-:Y:S01]  /*14710*/  MOV R201, R202 ;  /* 0x000000ca00c97202 */ /* 0x000fe20000000f00 */
[----:B------:R-:W-:Y:S01]  /*14720*/  IMAD.MOV.U32 R202, RZ, RZ, R203 ;  /* 0x000000ffffca7224 */ /* 0x000fe200078e00cb */
[----:B------:R-:W-:Y:S01]  /*14730*/  MOV R203, R197 ;  /* 0x000000c500cb7202 */ /* 0x000fe20000000f00 */
[----:B------:R-:W-:Y:S01]  /*14740*/  IMAD.MOV.U32 R197, RZ, RZ, R165 ;  /* 0x000000ffffc57224 */ /* 0x000fe200078e00a5 */
[----:B------:R-:W-:Y:S01]  /*14750*/  MOV R165, R231 ;  /* 0x000000e700a57202 */ /* 0x000fe20000000f00 */
[----:B--2---:R-:W-:Y:S01]  /*14760*/  FFMA.FTZ R0, R35, c[0x0][0x23c], -R3 ;  /* 0x00008f0023007a23 */ /* 0x004fe20000010803 */
[----:B------:R-:W-:Y:S01]  /*14770*/  MOV R35, R37 ;  /* 0x0000002500237202 */ /* 0x000fe20000000f00 */
[----:B------:R-:W-:Y:S02]  /*14780*/  IMAD.MOV.U32 R37, RZ, RZ, R142 ;  /* 0x000000ffff257224 */ /* 0x000fe400078e008e */
[----:B------:R2:W-:Y:S01]  /*14790*/  MUFU.EX2 R142, R0 ;  /* 0x00000000008e7308 */ /* 0x0005e20000000800 */
[----:B------:R-:W-:-:S02]  /*147a0*/  MOV R33, R200 ;  /* 0x000000c800217202 */ /* 0x000fc40000000f00 */
[----:B------:R-:W-:Y:S02]  /*147b0*/  MOV R200, R202 ;  /* 0x000000ca00c87202 */ /* 0x000fe40000000f00 */
[----:B------:R-:W-:Y:S02]  /*147c0*/  MOV R202, R197 ;  /* 0x000000c500ca7202 */ /* 0x000fe40000000f00 */
[----:B------:R-:W-:Y:S01]  /*147d0*/  MOV R197, R209 ;  /* 0x000000d100c57202 */ /* 0x000fe20000000f00 */
[----:B--2---:R-:W-:Y:S02]  /*147e0*/  FFMA.FTZ R0, R34, c[0x0][0x23c], -R3 ;  /* 0x00008f0022007a23 */ /* 0x004fe40000010803 */
[----:B------:R-:W-:Y:S02]  /*147f0*/  IMAD.MOV.U32 R34, RZ, RZ, R35 ;  /* 0x000000ffff227224 */ /* 0x000fe400078e0023 */
[----:B------:R-:W-:Y:S02]  /*14800*/  IMAD.MOV.U32 R35, RZ, RZ, R201 ;  /* 0x000000ffff237224 */ /* 0x000fe400078e00c9 */
[----:B------:R-:W-:-:S02]  /*14810*/  IMAD.MOV.U32 R201, RZ, RZ, R203 ;  /* 0x000000ffffc97224 */ /* 0x000fc400078e00cb */
[----:B------:R-:W-:Y:S02]  /*14820*/  IMAD.MOV.U32 R203, RZ, RZ, R165 ;  /* 0x000000ffffcb7224 */ /* 0x000fe400078e00a5 */
[----:B------:R-:W-:Y:S01]  /*14830*/  IMAD.MOV.U32 R21, RZ, RZ, R35 ;  /* 0x000000ffff157224 */ /* 0x000fe200078e0023 */
[----:B------:R-:W-:Y:S01]  /*14840*/  MOV R35, R200 ;  /* 0x000000c800237202 */ /* 0x000fe20000000f00 */
[----:B------:R-:W-:Y:S02]  /*14850*/  IMAD.MOV.U32 R165, RZ, RZ, R230 ;  /* 0x000000ffffa57224 */ /* 0x000fe400078e00e6 */
[----:B------:R-:W-:Y:S01]  /*14860*/  IMAD.MOV.U32 R200, RZ, RZ, R201 ;  /* 0x000000ffffc87224 */ /* 0x000fe200078e00c9 */
[----:B------:R-:W-:Y:S01]  /*14870*/  MOV R201, R202 ;  /* 0x000000ca00c97202 */ /* 0x000fe20000000f00 */
[----:B------:R2:W-:Y:S01]  /*14880*/  MUFU.EX2 R209, R0 ;  /* 0x0000000000d17308 */ /* 0x0005e20000000800 */
[----:B------:R-:W-:Y:S01]  /*14890*/  IMAD.MOV.U32 R202, RZ, RZ, R203 ;  /* 0x000000ffffca7224 */ /* 0x000fe200078e00cb */
[----:B------:R-:W-:Y:S01]  /*148a0*/  MOV R203, R197 ;  /* 0x000000c500cb7202 */ /* 0x000fe20000000f00 */
[----:B------:R-:W-:Y:S01]  /*148b0*/  IMAD.MOV.U32 R197, RZ, RZ, R165 ;  /* 0x000000ffffc57224 */ /* 0x000fe200078e00a5 */
[----:B------:R-:W-:-:S02]  /*148c0*/  MOV R32, R33 ;  /* 0x0000002100207202 */ /* 0x000fc40000000f00 */
[----:B------:R-:W-:Y:S01]  /*148d0*/  MOV R165, R167 ;  /* 0x000000a700a57202 */ /* 0x000fe20000000f00 */
[----:B------:R-:W-:Y:S02]  /*148e0*/  IMAD.MOV.U32 R167, RZ, RZ, R55 ;  /* 0x000000ffffa77224 */ /* 0x000fe400078e0037 */
[--C-:B------:R-:W-:Y:S02]  /*148f0*/  FFMA.FTZ R37, R37, c[0x0][0x23c], -R3.reuse ;  /* 0x00008f0025257a23 */ /* 0x100fe40000010803 */
[----:B--2---:R-:W-:Y:S02]  /*14900*/  FFMA.FTZ R0, R229, c[0x0][0x23c], -R2 ;  /* 0x00008f00e5007a23 */ /* 0x004fe40000010802 */
[--C-:B------:R-:W-:Y:S02]  /*14910*/  FFMA.FTZ R36, R36, c[0x0][0x23c], -R3.reuse ;  /* 0x00008f0024247a23 */ /* 0x100fe40000010803 */
[----:B------:R2:W-:Y:S01]  /*14920*/  MUFU.EX2 R55, R0 ;  /* 0x0000000000377308 */ /* 0x0005e20000000800 */
[----:B------:R-:W-:-:S02]  /*14930*/  FFMA.FTZ R32, R32, c[0x0][0x23c], -R3 ;  /* 0x00008f0020207a23 */ /* 0x000fc40000010803 */
[--C-:B--2---:R-:W-:Y:S02]  /*14940*/  FFMA.FTZ R0, R38, c[0x0][0x23c], -R2.reuse ;  /* 0x00008f0026007a23 */ /* 0x104fe40000010802 */
[----:B------:R-:W-:Y:S02]  /*14950*/  FFMA.FTZ R38, R132, c[0x0][0x23c], -R3 ;  /* 0x00008f0084267a23 */ /* 0x000fe40000010803 */
[----:B------:R-:W-:Y:S02]  /*14960*/  FFMA.FTZ R3, R21, c[0x0][0x23c], -R2 ;  /* 0x00008f0015037a23 */ /* 0x000fe40000010802 */
[----:B------:R-:W2:Y:S01]  /*14970*/  LDSM.16.MT88.4 R20, [R226+0xd000] ;  /* 0x00d00000e214783b */ /* 0x000ea20000004200 */
[----:B------:R3:W1:Y:S01]  /*14980*/  MUFU.EX2 R214, R14 ;  /* 0x0000000e00d67308 */ /* 0x0006620000000800 */
[--C-:B------:R-:W-:Y:S02]  /*14990*/  FFMA.FTZ R34, R34, c[0x0][0x23c], -R12.reuse ;  /* 0x00008f0022227a23 */ /* 0x100fe4000001080c */
[----:B------:R-:W-:-:S02]  /*149a0*/  FFMA.FTZ R33, R224, c[0x0][0x23c], -R12 ;  /* 0x00008f00e0217a23 */ /* 0x000fc4000001080c */
[----:B------:R-:W-:Y:S02]  /*149b0*/  FFMA.FTZ R39, R39, c[0x0][0x23c], -R12 ;  /* 0x00008f0027277a23 */ /* 0x000fe4000001080c */
[----:B---3--:R-:W3:Y:S01]  /*149c0*/  LDSM.16.MT88.4 R12, [R225+0xd000] ;  /* 0x00d00000e10c783b */ /* 0x008ee20000004200 */
[----:B------:R2:W2:Y:S01]  /*149d0*/  MUFU.EX2 R132, R0 ;  /* 0x0000000000847308 */ /* 0x0004a20000000800 */
[----:B----4-:R-:W-:Y:S02]  /*149e0*/  F2FP.PACK_AB R9, R143, R141 ;  /* 0x0000008d8f09723e */ /* 0x010fe400000000ff */
[----:B-1----:R-:W-:Y:S02]  /*149f0*/  F2FP.PACK_AB R10, R214, R213 ;  /* 0x000000d5d60a723e */ /* 0x002fe400000000ff */
[----:B------:R-:W-:Y:S01]  /*14a00*/  F2FP.PACK_AB R11, R212, R210 ;  /* 0x000000d2d40b723e */ /* 0x000fe200000000ff */
[----:B------:R-:W-:Y:S01]  /*14a10*/  FADD.FTZ R29, R165, R26 ;  /* 0x0000001aa51d7221 */ /* 0x000fe20000010000 */
[----:B------:R-:W-:Y:S01]  /*14a20*/  MOV R165, R138 ;  /* 0x0000008a00a57202 */ /* 0x000fe20000000f00 */
[----:B--2---:R-:W-:-:S02]  /*14a30*/  FFMA.FTZ R0, R139, c[0x0][0x23c], -R2 ;  /* 0x00008f008b007a23 */ /* 0x004fc40000010802 */
[----:B------:R-:W-:Y:S02]  /*14a40*/  MUFU.EX2 R139, R3 ;  /* 0x00000003008b7308 */ /* 0x000fe40000000800 */
[----:B------:R-:W-:Y:S06]  /*14a50*/  HMMA.16816.F32 R88, R8, R20, R88 ;  /* 0x000000140858723c */ /* 0x000fec0000001858 */
[----:B------:R1:W2:Y:S01]  /*14a60*/  MUFU.EX2 R138, R0 ;  /* 0x00000000008a7308 */ /* 0x0002a20000000800 */
[----:B------:R-:W-:Y:S02]  /*14a70*/  F2FP.PACK_AB R6, R209, R142 ;  /* 0x0000008ed106723e */ /* 0x000fe400000000ff */
[----:B------:R-:W-:Y:S01]  /*14a80*/  F2FP.PACK_AB R5, R132, R55 ;  /* 0x000000378405723e */ /* 0x000fe200000000ff */
[----:B------:R-:W-:-:S02]  /*14a90*/  IMAD.MOV.U32 R196, RZ, RZ, R233 ;  /* 0x000000ffffc47224 */ /* 0x000fc400078e00e9 */
[----:B------:R-:W-:Y:S02]  /*14aa0*/  FFMA.FTZ R31, R35, c[0x0][0x23c], -R2 ;  /* 0x00008f00231f7a23 */ /* 0x000fe40000010802 */
[----:B-1----:R-:W-:Y:S01]  /*14ab0*/  FADD.FTZ R0, R244, R4 ;  /* 0x00000004f4007221 */ /* 0x002fe20000010000 */
[----:B------:R-:W-:Y:S02]  /*14ac0*/  F2FP.PACK_AB R4, R140, R133 ;  /* 0x000000858c04723e */ /* 0x000fe400000000ff */
[----:B--2---:R-:W-:Y:S01]  /*14ad0*/  F2FP.PACK_AB R7, R138, R139 ;  /* 0x0000008b8a07723e */ /* 0x004fe200000000ff */
[----:B---3--:R-:W-:Y:S01]  /*14ae0*/  HMMA.16816.F32 R148, R8, R12, R148 ;  /* 0x0000000c0894723c */ /* 0x008fe20000001894 */
[--C-:B------:R-:W-:Y:S02]  /*14af0*/  FFMA.FTZ R30, R200, c[0x0][0x23c], -R2.reuse ;  /* 0x00008f00c81e7a23 */ /* 0x100fe40000010802 */
[--C-:B------:R-:W-:Y:S02]  /*14b00*/  FFMA.FTZ R35, R201, c[0x0][0x23c], -R2.reuse ;  /* 0x00008f00c9237a23 */ /* 0x100fe40000010802 */
[----:B------:R-:W-:-:S03]  /*14b10*/  FFMA.FTZ R41, R202, c[0x0][0x23c], -R2 ;  /* 0x00008f00ca297a23 */ /* 0x000fc60000010802 */
[----:B------:R-:W-:Y:S01]  /*14b20*/  HMMA.16816.F32 R144, R4, R12, R144 ;  /* 0x0000000c0490723c */ /* 0x000fe20000001890 */
[----:B------:R-:W-:Y:S02]  /*14b30*/  FADD.FTZ R2, R196, R203 ;  /* 0x000000cbc4027221 */ /* 0x000fe40000010000 */
[----:B------:R-:W-:Y:S01]  /*14b40*/  FADD.FTZ R3, R197, R27 ;  /* 0x0000001bc5037221 */ /* 0x000fe20000010000 */
[----:B------:R-:W-:Y:S01]  /*14b50*/  MOV R27, R173 ;  /* 0x000000ad001b7202 */ /* 0x000fe20000000f00 */
[----:B------:R-:W-:-:S03]  /*14b60*/  IMAD.MOV.U32 R24, RZ, RZ, R172 ;  /* 0x000000ffff187224 */ /* 0x000fc600078e00ac */
[----:B------:R-:W-:Y:S01]  /*14b70*/  HMMA.16816.F32 R156, R4, R14, R156 ;  /* 0x0000000e049c723c */ /* 0x000fe2000000189c */
[----:B------:R-:W-:Y:S01]  /*14b80*/  IMAD.MOV.U32 R26, RZ, RZ, R174 ;  /* 0x000000ffff1a7224 */ /* 0x000fe200078e00ae */
[----:B------:R-:W-:Y:S01]  /*14b90*/  MOV R174, R91 ;  /* 0x0000005b00ae7202 */ /* 0x000fe20000000f00 */
[----:B------:R-:W-:Y:S01]  /*14ba0*/  IMAD.MOV.U32 R173, RZ, RZ, R88 ;  /* 0x000000ffffad7224 */ /* 0x000fe200078e0058 */
[----:B------:R-:W-:-:S04]  /*14bb0*/  MOV R172, R89 ;  /* 0x0000005900ac7202 */ /* 0x000fc80000000f00 */
[----:B------:R-:W-:Y:S01]  /*14bc0*/  HMMA.16816.F32 R60, R8, R14, R60 ;  /* 0x0000000e083c723c */ /* 0x000fe2000000183c */
[----:B------:R-:W1:Y:S01]  /*14bd0*/  LDSM.16.MT88.4 R12, [R227+0xd000] ;  /* 0x00d00000e30c783b */ /* 0x000e620000004200 */
[----:B------:R-:W-:Y:S01]  /*14be0*/  FADD.FTZ R28, R198, R2 ;  /* 0x00000002c61c7221 */ /* 0x000fe20000010000 */
[----:B------:R-:W-:Y:S01]  /*14bf0*/  MOV R89, R165 ;  /* 0x000000a500597202 */ /* 0x000fe20000000f00 */
[----:B------:R-:W-:Y:S01]  /*14c00*/  IMAD.MOV.U32 R88, RZ, RZ, R90 ;  /* 0x000000ffff587224 */ /* 0x000fe200078e005a */
[----:B------:R-:W-:Y:S01]  /*14c10*/  MOV R91, R167 ;  /* 0x000000a7005b7202 */ /* 0x000fe20000000f00 */
[----:B------:R-:W-:Y:S02]  /*14c20*/  IMAD.MOV.U32 R2, RZ, RZ, R164 ;  /* 0x000000ffff027224 */ /* 0x000fe400078e00a4 */
[----:B------:R-:W-:Y:S01]  /*14c30*/  IMAD.MOV.U32 R90, RZ, RZ, R166 ;  /* 0x000000ffff5a7224 */ /* 0x000fe200078e00a6 */
[----:B------:R-:W-:Y:S01]  /*14c40*/  MOV R244, R175 ;  /* 0x000000af00f47202 */ /* 0x000fe20000000f00 */
[----:B------:R-:W-:Y:S07]  /*14c50*/  HMMA.16816.F32 R164, R4, R20, R76 ;  /* 0x0000001404a4723c */ /* 0x000fee000000184c */
[----:B------:R-:W-:Y:S01]  /*14c60*/  IMAD.MOV.U32 R77, RZ, RZ, R174 ;  /* 0x000000ffff4d7224 */ /* 0x000fe200078e00ae */
[----:B------:R-:W-:Y:S01]  /*14c70*/  MOV R78, R173 ;  /* 0x000000ad004e7202 */ /* 0x000fe20000000f00 */
[----:B------:R-:W-:Y:S01]  /*14c80*/  IMAD.MOV.U32 R79, RZ, RZ, R172 ;  /* 0x000000ffff4f7224 */ /* 0x000fe200078e00ac */
[-C--:B------:R-:W-:Y:S08]  /*14c90*/  HMMA.16816.F32 R68, R8, R22.reuse, R68 ;  /* 0x000000160844723c */ /* 0x080ff00000001844 */
[----:B------:R-:W-:Y:S08]  /*14ca0*/  HMMA.16816.F32 R172, R4, R22, R72 ;  /* 0x0000001604ac723c */ /* 0x000ff00000001848 */
[----:B------:R-:W-:Y:S01]  /*14cb0*/  HMMA.16816.F32 R20, R8, R16, R64 ;  /* 0x000000100814723c */ /* 0x000fe20000001840 */
[----:B------:R-:W-:Y:S01]  /*14cc0*/  IMAD.MOV.U32 R198, RZ, RZ, R184 ;  /* 0x000000ffffc67224 */ /* 0x000fe200078e00b8 */
[----:B------:R-:W-:Y:S01]  /*14cd0*/  MOV R197, R185 ;  /* 0x000000b900c57202 */ /* 0x000fe20000000f00 */
[----:B------:R-:W-:Y:S01]  /*14ce0*/  IMAD.MOV.U32 R196, RZ, RZ, R186 ;  /* 0x000000ffffc47224 */ /* 0x000fe200078e00ba */
[----:B------:R-:W-:-:S04]  /*14cf0*/  MOV R25, R187 ;  /* 0x000000bb00197202 */ /* 0x000fc80000000f00 */
[C---:B------:R-:W-:Y:S08]  /*14d00*/  HMMA.16816.F32 R176, R4.reuse, R16, R176 ;  /* 0x0000001004b0723c */ /* 0x040ff000000018b0 */
[----:B------:R-:W-:Y:S08]  /*14d10*/  HMMA.16816.F32 R188, R4, R18, R188 ;  /* 0x0000001204bc723c */ /* 0x000ff000000018bc */
[----:B------:R-:W-:Y:S01]  /*14d20*/  MOV R187, R20 ;  /* 0x0000001400bb7202 */ /* 0x000fe20000000f00 */
[----:B------:R-:W-:Y:S01]  /*14d30*/  IMAD.MOV.U32 R186, RZ, RZ, R21 ;  /* 0x000000ffffba7224 */ /* 0x000fe200078e0015 */
[----:B------:R-:W-:Y:S01]  /*14d40*/  MOV R185, R22 ;  /* 0x0000001600b97202 */ /* 0x000fe20000000f00 */
[----:B------:R-:W-:-:S02]  /*14d50*/  IMAD.MOV.U32 R184, RZ, RZ, R23 ;  /* 0x000000ffffb87224 */ /* 0x000fc400078e0017 */
[C---:B------:R-:W-:Y:S08]  /*14d60*/  HMMA.16816.F32 R20, R8.reuse, R18, R84 ;  /* 0x000000120814723c */ /* 0x040ff00000001854 */
[----:B-1----:R-:W-:Y:S01]  /*14d70*/  HMMA.16816.F32 R16, R8, R14, R92 ;  /* 0x0000000e0810723c */ /* 0x002fe2000000185c */
[----:B------:R-:W-:Y:S01]  /*14d80*/  MOV R66, R26 ;  /* 0x0000001a00427202 */ /* 0x000fe20000000f00 */
[----:B------:R-:W-:Y:S01]  /*14d90*/  IMAD.MOV.U32 R67, RZ, RZ, R27 ;  /* 0x000000ffff437224 */ /* 0x000fe200078e001b */
[----:B------:R-:W-:Y:S01]  /*14da0*/  MOV R87, R24 ;  /* 0x0000001800577202 */ /* 0x000fe20000000f00 */
[----:B------:R-:W-:Y:S01]  /*14db0*/  IMAD.MOV.U32 R86, RZ, RZ, R25 ;  /* 0x000000ffff567224 */ /* 0x000fe200078e0019 */
[----:B------:R-:W-:Y:S01]  /*14dc0*/  MOV R76, R88 ;  /* 0x00000058004c7202 */ /* 0x000fe20000000f00 */
[----:B------:R-:W1:Y:S01]  /*14dd0*/  LDSM.16.MT88.4 R24, [R225+0xf000] ;  /* 0x00f00000e118783b */ /* 0x000e620000004200 */
        /* <DEDUP_REMOVED lines=12> */
[----:B------:R-:W2:Y:S01]  /*14ea0*/  LDSM.16.MT88.4 R20, [R226+0xf000] ;  /* 0x00f00000e214783b */ /* 0x000ea20000004200 */
[----:B------:R-:W-:Y:S01]  /*14eb0*/  MOV R91, R2 ;  /* 0x00000002005b7202 */ /* 0x000fe20000000f00 */
[----:B------:R-:W-:Y:S01]  /*14ec0*/  IMAD.MOV.U32 R84, RZ, RZ, R197 ;  /* 0x000000ffff547224 */ /* 0x000fe200078e00c5 */
[----:B------:R-:W-:Y:S01]  /*14ed0*/  MOV R85, R196 ;  /* 0x000000c400557202 */ /* 0x000fe20000000f00 */
[----:B------:R-:W-:Y:S01]  /*14ee0*/  IMAD.MOV.U32 R244, RZ, RZ, R199 ;  /* 0x000000fffff47224 */ /* 0x000fe200078e00c7 */
[----:B------:R-:W-:Y:S01]  /*14ef0*/  MOV R2, R198 ;  /* 0x000000c600027202 */ /* 0x000fe20000000f00 */
[-C--:B------:R-:W-:Y:S08]  /*14f00*/  HMMA.16816.F32 R192, R4, R12.reuse, R192 ;  /* 0x0000000c04c0723c */ /* 0x080ff000000018c0 */
[----:B------:R-:W-:Y:S07]  /*14f10*/  HMMA.16816.F32 R196, R8, R12, R80 ;  /* 0x0000000c08c4723c */ /* 0x000fee0000001850 */
[----:B------:R-:W-:Y:S01]  /*14f20*/  MOV R83, R17 ;  /* 0x0000001100537202 */ /* 0x000fe20000000f00 */
[C---:B------:R-:W-:Y:S01]  /*14f30*/  HMMA.16816.F32 R204, R4.reuse, R14, R204 ;  /* 0x0000000e04cc723c */ /* 0x040fe200000018cc */
[----:B------:R-:W-:Y:S01]  /*14f40*/  IMAD.MOV.U32 R82, RZ, RZ, R18 ;  /* 0x000000ffff527224 */ /* 0x000fe200078e0012 */
[----:B------:R-:W-:Y:S01]  /*14f50*/  MOV R81, R19 ;  /* 0x0000001300517202 */ /* 0x000fe20000000f00 */
[----:B------:R-:W-:Y:S01]  /*14f60*/  IMAD.MOV.U32 R80, RZ, RZ, R16 ;  /* 0x000000ffff507224 */ /* 0x000fe200078e0010 */
[----:B------:R-:W-:Y:S04]  /*14f70*/  LDSM.16.MT88.4 R12, [R227+0xf000] ;  /* 0x00f00000e30c783b */ /* 0x000fe80000004200 */
[----:B------:R-:W3:Y:S01]  /*14f80*/  LDSM.16.MT88.4 R16, [R228+0xf000] ;  /* 0x00f00000e410783b */ /* 0x000ee20000004200 */
[----:B-1----:R-:W-:Y:S07]  /*14f90*/  HMMA.16816.F32 R72, R4, R24, R160 ;  /* 0x000000180448723c */ /* 0x002fee00000018a0 */
[----:B------:R-:W-:Y:S01]  /*14fa0*/  MOV R161, R76 ;  /* 0x0000004c00a17202 */ /* 0x000fe20000000f00 */
[----:B------:R-:W-:Y:S01]  /*14fb0*/  IMAD.MOV.U32 R162, RZ, RZ, R77 ;  /* 0x000000ffffa27224 */ /* 0x000fe200078e004d */
[----:B------:R-:W-:Y:S01]  /*14fc0*/  MOV R163, R78 ;  /* 0x0000004e00a37202 */ /* 0x000fe20000000f00 */
[----:B------:R-:W-:-:S02]  /*14fd0*/  IMAD.MOV.U32 R160, RZ, RZ, R79 ;  /* 0x000000ffffa07224 */ /* 0x000fc400078e004f */
[----:B------:R-:W-:Y:S07]  /*14fe0*/  HMMA.16816.F32 R76, R4, R26, R152 ;  /* 0x0000001a044c723c */ /* 0x000fee0000001898 */
[----:B------:R-:W-:Y:S01]  /*14ff0*/  MOV R155, R88 ;  /* 0x00000058009b7202 */ /* 0x000fe20000000f00 */
[----:B------:R-:W-:Y:S01]  /*15000*/  IMAD.MOV.U32 R154, RZ, RZ, R89 ;  /* 0x000000ffff9a7224 */ /* 0x000fe200078e0059 */
[----:B------:R-:W-:Y:S01]  /*15010*/  MOV R153, R90 ;  /* 0x0000005a00997202 */ /* 0x000fe20000000f00 */
[----:B------:R-:W-:-:S02]  /*15020*/  IMAD.MOV.U32 R152, RZ, RZ, R91 ;  /* 0x000000ffff987224 */ /* 0x000fc400078e005b */
[----:B--2---:R-:W-:Y:S01]  /*15030*/  HMMA.16816.F32 R88, R4, R20, R128 ;  /* 0x000000140458723c */ /* 0x004fe20000001880 */
[----:B------:R-:W-:-:S07]  /*15040*/  MOV R215, R235 ;  /* 0x000000eb00d77202 */ /* 0x000fce0000000f00 */
[C---:B------:R-:W-:Y:S01]  /*15050*/  HMMA.16816.F32 R92, R4.reuse, R22, R116 ;  /* 0x00000016045c723c */ /* 0x040fe20000001874 */
[----:B------:R-:W-:Y:S01]  /*15060*/  MOV R129, R65 ;  /* 0x0000004100817202 */ /* 0x000fe20000000f00 */
[----:B------:R-:W-:Y:S01]  /*15070*/  IMAD.MOV.U32 R130, RZ, RZ, R66 ;  /* 0x000000ffff827224 */ /* 0x000fe200078e0042 */
[----:B------:R-:W-:Y:S01]  /*15080*/  MOV R131, R67 ;  /* 0x0000004300837202 */ /* 0x000fe20000000f00 */
[----:B------:R-:W-:Y:S01]  /*15090*/  IMAD.MOV.U32 R128, RZ, RZ, R80 ;  /* 0x000000ffff807224 */ /* 0x000fe200078e0050 */
[----:B------:R-:W-:Y:S01]  /*150a0*/  MOV R80, R71 ;  /* 0x0000004700507202 */ /* 0x000fe20000000f00 */
[----:B------:R-:W-:Y:S01]  /*150b0*/  FADD.FTZ R2, R2, R29 ;  /* 0x0000001d02027221 */ /* 0x000fe20000010000 */
[----:B------:R1:W5:Y:S01]  /*150c0*/  LDL.LU R235, [R1+0x88] ;  /* 0x0000880001eb7983 */ /* 0x0003620000300800 */
[C---:B---3--:R-:W-:Y:S03]  /*150d0*/  HMMA.16816.F32 R104, R4.reuse, R16, R104 ;  /* 0x000000100468723c */ /* 0x048fe60000001868 */
[----:B------:R1:W5:Y:S04]  /*150e0*/  LDL.LU R234, [R1+0x84] ;  /* 0x0000840001ea7983 */ /* 0x0003680000300800 */
[----:B------:R1:W5:Y:S01]  /*150f0*/  LDL.LU R233, [R1+0x80] ;  /* 0x0000800001e97983 */ /* 0x0003620000300800 */
[C---:B------:R-:W-:Y:S03]  /*15100*/  HMMA.16816.F32 R108, R4.reuse, R18, R108 ;  /* 0x00000012046c723c */ /* 0x040fe6000000186c */
[----:B------:R1:W5:Y:S04]  /*15110*/  LDL.LU R232, [R1+0x7c] ;  /* 0x00007c0001e87983 */ /* 0x0003680000300800 */
[----:B------:R1:W5:Y:S01]  /*15120*/  LDL.LU R231, [R1+0x78] ;  /* 0x0000780001e77983 */ /* 0x0003620000300800 */
[C---:B------:R-:W-:Y:S03]  /*15130*/  HMMA.16816.F32 R120, R4.reuse, R12, R120 ;  /* 0x0000000c0478723c */ /* 0x040fe60000001878 */
[----:B------:R1:W5:Y:S04]  /*15140*/  LDL.LU R230, [R1+0x74] ;  /* 0x0000740001e67983 */ /* 0x0003680000300800 */
[----:B------:R1:W5:Y:S01]  /*15150*/  LDL.LU R229, [R1+0x70] ;  /* 0x0000700001e57983 */ /* 0x0003620000300800 */
[----:B------:R-:W-:Y:S03]  /*15160*/  HMMA.16816.F32 R64, R4, R14, R124 ;  /* 0x0000000e0440723c */ /* 0x000fe6000000187c */
[----:B------:R1:W5:Y:S04]  /*15170*/  LDL.LU R224, [R1+0x6c] ;  /* 0x00006c0001e07983 */ /* 0x0003680000300800 */
        /* <DEDUP_REMOVED lines=9> */
[----:B------:R-:W-:Y:S01]  /*15210*/  HMMA.16816.F32 R68, R8, R24, R180 ;  /* 0x000000180844723c */ /* 0x000fe200000018b4 */
[----:B------:R-:W-:Y:S01]  /*15220*/  IMAD.MOV.U32 R125, RZ, RZ, R87 ;  /* 0x000000ffff7d7224 */ /* 0x000fe200078e0057 */
[----:B------:R-:W-:Y:S01]  /*15230*/  MOV R126, R215 ;  /* 0x000000d7007e7202 */ /* 0x000fe20000000f00 */
[----:B------:R-:W-:-:S04]  /*15240*/  IMAD.MOV.U32 R215, RZ, RZ, R217 ;  /* 0x000000ffffd77224 */ /* 0x000fc800078e00d9 */
[----:B------:R-:W-:Y:S01]  /*15250*/  MOV R181, R216 ;  /* 0x000000d800b57202 */ /* 0x000fe20000000f00 */
[----:B------:R-:W-:Y:S01]  /*15260*/  IMAD.MOV.U32 R182, RZ, RZ, R219 ;  /* 0x000000ffffb67224 */ /* 0x000fe200078e00db */
[----:B------:R-:W-:Y:S01]  /*15270*/  MOV R183, R218 ;  /* 0x000000da00b77202 */ /* 0x000fe20000000f00 */
[----:B------:R-:W-:Y:S01]  /*15280*/  HMMA.16816.F32 R220, R8, R20, R220 ;  /* 0x0000001408dc723c */ /* 0x000fe200000018dc */
[----:B------:R-:W-:Y:S01]  /*15290*/  MOV R6, R84 ;  /* 0x0000005400067202 */ /* 0x000fe20000000f00 */
[----:B------:R2:W-:Y:S01]  /*152a0*/  MUFU.EX2 R20, R181 ;  /* 0x000000b500147308 */ /* 0x0005e20000000800 */
[----:B------:R-:W-:Y:S01]  /*152b0*/  MOV R124, R86 ;  /* 0x00000056007c7202 */ /* 0x000fe20000000f00 */
[----:B------:R-:W-:-:S04]  /*152c0*/  IMAD.MOV.U32 R7, RZ, RZ, R85 ;  /* 0x000000ffff077224 */ /* 0x000fc800078e0055 */
[C---:B------:R-:W-:Y:S08]  /*152d0*/  HMMA.16816.F32 R216, R8.reuse, R22, R96 ;  /* 0x0000001608d8723c */ /* 0x040ff00000001860 */
[----:B------:R-:W-:Y:S01]  /*152e0*/  HMMA.16816.F32 R116, R8, R18, R112 ;  /* 0x000000120874723c */ /* 0x000fe20000001870 */
[----:B------:R3:W-:Y:S01]  /*152f0*/  MUFU.EX2 R23, R4 ;  /* 0x0000000400177308 */ /* 0x0007e20000000800 */
[----:B--2---:R-:W-:Y:S01]  /*15300*/  IMAD.MOV.U32 R181, RZ, RZ, R5 ;  /* 0x000000ffffb57224 */ /* 0x004fe200078e0005 */
[----:B------:R-:W-:Y:S01]  /*15310*/  MOV R5, R124 ;  /* 0x0000007c00057202 */ /* 0x000fe20000000f00 */
[----:B------:R-:W-:Y:S02]  /*15320*/  LDSM.16.MT88.4 R112, [R228+0xf800] ;  /* 0x00f80000e470783b */ /* 0x000fe40000004200 */
[----:B------:R-:W-:-:S03]  /*15330*/  FADD.FTZ R3, R181, R3 ;  /* 0x00000003b5037221 */ /* 0x000fc60000010000 */
[----:B------:R2:W4:Y:S01]  /*15340*/  MUFU.EX2 R21, R182 ;  /* 0x000000b600157308 */ /* 0x0005220000000800 */
[C---:B------:R-:W-:Y:S08]  /*15350*/  HMMA.16816.F32 R84, R8.reuse, R26, R168 ;  /* 0x0000001a0854723c */ /* 0x040ff000000018a8 */
[----:B------:R-:W-:Y:S01]  /*15360*/  HMMA.16816.F32 R100, R8, R16, R100 ;  /* 0x000000100864723c */ /* 0x000fe20000001864 */
[----:B---3--:R-:W-:Y:S01]  /*15370*/  IMAD.MOV.U32 R4, RZ, RZ, R125 ;  /* 0x000000ffff047224 */ /* 0x008fe200078e007d */
[----:B------:R3:W-:Y:S01]  /*15380*/  MUFU.EX2 R22, R183 ;  /* 0x000000b700167308 */ /* 0x0007e20000000800 */
[----:B------:R-:W-:Y:S01]  /*15390*/  FADD.FTZ R5, R5, R3 ;  /* 0x0000000305057221 */ /* 0x000fe20000010000 */
[----:B------:R-:W-:Y:S01]  /*153a0*/  MOV R124, R152 ;  /* 0x00000098007c7202 */ /* 0x000fe20000000f00 */
[----:B------:R-:W-:-:S03]  /*153b0*/  FADD.FTZ R4, R4, R2 ;  /* 0x0000000204047221 */ /* 0x000fc60000010000 */
[----:B------:R-:W-:Y:S01]  /*153c0*/  HMMA.16816.F32 R56, R8, R12, R56 ;  /* 0x0000000c0838723c */ /* 0x000fe20000001838 */
[----:B--2---:R-:W-:Y:S01]  /*153d0*/  MOV R182, R6 ;  /* 0x0000000600b67202 */ /* 0x004fe20000000f00 */
[----:B------:R-:W-:Y:S01]  /*153e0*/  IMAD.MOV.U32 R6, RZ, RZ, R7 ;  /* 0x000000ffff067224 */ /* 0x000fe200078e0007 */
[----:B------:R-:W-:Y:S01]  /*153f0*/  MUFU.EX2 R19, R34 ;  /* 0x0000002200137308 */ /* 0x000fe20000000800 */
[----:B------:R-:W-:-:S04]  /*15400*/  IMAD.MOV.U32 R7, RZ, RZ, R127 ;  /* 0x000000ffff077224 */ /* 0x000fc800078e007f */
[----:B------:R-:W-:Y:S01]  /*15410*/  HMMA.16816.F32 R44, R8, R14, R44 ;  /* 0x0000000e082c723c */ /* 0x000fe2000000182c */
[----:B------:R-:W-:Y:S01]  /*15420*/  FADD.FTZ R6, R6, R28 ;  /* 0x0000001c06067221 */ /* 0x000fe20000010000 */
[----:B------:R-:W-:Y:S01]  /*15430*/  MOV R29, R129 ;  /* 0x00000081001d7202 */ /* 0x000fe20000000f00 */
[----:B------:R-:W-:Y:S01]  /*15440*/  FADD.FTZ R4, R43, R4 ;  /* 0x000000042b047221 */ /* 0x000fe20000010000 */
[----:B---3--:R-:W-:Y:S01]  /*15450*/  MOV R183, R126 ;  /* 0x0000007e00b77202 */ /* 0x008fe20000000f00 */
[----:B------:R-:W-:Y:S01]  /*15460*/  IMAD.MOV.U32 R125, RZ, RZ, R153 ;  /* 0x000000ffff7d7224 */ /* 0x000fe200078e0099 */
[----:B------:R-:W-:Y:S01]  /*15470*/  MOV R126, R154 ;  /* 0x0000009a007e7202 */ /* 0x000fe20000000f00 */
[----:B------:R-:W-:Y:S01]  /*15480*/  IMAD.MOV.U32 R127, RZ, RZ, R155 ;  /* 0x000000ffff7f7224 */ /* 0x000fe200078e009b */
[----:B------:R-:W-:Y:S01]  /*15490*/  MOV R27, R7 ;  /* 0x00000007001b7202 */ /* 0x000fe20000000f00 */
[----:B------:R-:W2:Y:S01]  /*154a0*/  LDSM.16.MT88.4 R152, [R225+0xd800] ;  /* 0x00d80000e198783b */ /* 0x000ea20000004200 */
[----:B------:R-:W-:-:S02]  /*154b0*/  FADD.FTZ R3, R52, R6 ;  /* 0x0000000634037221 */ /* 0x000fc40000010000 */
[----:B------:R-:W-:Y:S01]  /*154c0*/  FADD.FTZ R2, R49, R5 ;  /* 0x0000000531027221 */ /* 0x000fe20000010000 */
[----:B------:R-:W-:Y:S01]  /*154d0*/  MUFU.EX2 R18, R39 ;  /* 0x0000002700127308 */ /* 0x000fe20000000800 */
[----:B------:R-:W-:Y:S01]  /*154e0*/  FADD.FTZ R26, R50, R4 ;  /* 0x00000004321a7221 */ /* 0x000fe20000010000 */
[----:B------:R-:W-:Y:S04]  /*154f0*/  LDSM.16.MT88.4 R168, [R226+0xd800] ;  /* 0x00d80000e2a8783b */ /* 0x000fe80000004200 */
[----:B------:R-:W3:Y:S02]  /*15500*/  LDSM.16.MT88.4 R4, [R227+0xf800] ;  /* 0x00f80000e304783b */ /* 0x000ee40000004200 */
[----:B------:R1:W1:Y:S01]  /*15510*/  MUFU.EX2 R15, R33 ;  /* 0x00000021000f7308 */ /* 0x0002620000000800 */
[----:B------:R-:W-:Y:S01]  /*15520*/  IMAD.MOV.U32 R180, RZ, RZ, R187 ;  /* 0x000000ffffb47224 */ /* 0x000fe200078e00bb */
[----:B------:R-:W-:Y:S06]  /*15530*/  LDSM.16.MT88.4 R96, [R226+0xf800] ;  /* 0x00f80000e260783b */ /* 0x000fec0000004200 */
[----:B------:R1:W1:Y:S08]  /*15540*/  MUFU.EX2 R17, R40 ;  /* 0x0000002800117308 */ /* 0x0002700000000800 */
[----:B------:R-:W-:Y:S08]  /*15550*/  MUFU.EX2 R11, R38 ;  /* 0x00000026000b7308 */ /* 0x000ff00000000800 */
[----:B------:R-:W1:Y:S08]  /*15560*/  MUFU.EX2 R13, R37 ;  /* 0x00000025000d7308 */ /* 0x000e700000000800 */
[----:B------:R-:W-:Y:S08]  /*15570*/  MUFU.EX2 R14, R36 ;  /* 0x00000024000e7308 */ /* 0x000ff00000000800 */
[----:B------:R-:W1:Y:S08]  /*15580*/  MUFU.EX2 R16, R32 ;  /* 0x0000002000107308 */ /* 0x000e700000000800 */
[----:B------:R1:W-:Y:S08]  /*15590*/  MUFU.EX2 R9, R31 ;  /* 0x0000001f00097308 */ /* 0x0003f00000000800 */
[----:B------:R1:W1:Y:S08]  /*155a0*/  MUFU.EX2 R10, R30 ;  /* 0x0000001e000a7308 */ /* 0x0002700000000800 */
[----:B------:R-:W-:Y:S08]  /*155b0*/  MUFU.EX2 R12, R35 ;  /* 0x00000023000c7308 */ /* 0x000ff00000000800 */
[----:B------:R-:W2:Y:S01]  /*155c0*/  MUFU.EX2 R8, R41 ;  /* 0x0000002900087308 */ /* 0x000ea20000000800 */
[----:B------:R-:W-:Y:S01]  /*155d0*/  FADD.FTZ R0, R182, R0 ;  /* 0x00000000b6007221 */ /* 0x000fe20000010000 */
[----:B-1----:R-:W-:Y:S01]  /*155e0*/  MOV R33, R125 ;  /* 0x0000007d00217202 */ /* 0x002fe20000000f00 */
[----:B------:R-:W-:-:S02]  /*155f0*/  IMAD.MOV.U32 R34, RZ, RZ, R124 ;  /* 0x000000ffff227224 */ /* 0x000fc400078e007c */
[----:B------:R-:W-:Y:S01]  /*15600*/  FADD.FTZ R0, R183, R0 ;  /* 0x00000000b7007221 */ /* 0x000fe20000010000 */
[----:B------:R-:W-:Y:S01]  /*15610*/  MOV R39, R127 ;  /* 0x0000007f00277202 */ /* 0x000fe20000000f00 */
[----:B------:R-:W-:Y:S01]  /*15620*/  IMAD.MOV.U32 R40, RZ, RZ, R126 ;  /* 0x000000ffff287224 */ /* 0x000fe200078e007e */
[----:B------:R-:W-:Y:S01]  /*15630*/  MOV R31, R131 ;  /* 0x00000083001f7202 */ /* 0x000fe20000000f00 */
[----:B------:R-:W-:Y:S01]  /*15640*/  IMAD.MOV.U32 R28, RZ, RZ, R128 ;  /* 0x000000ffff1c7224 */ /* 0x000fe200078e0080 */
[----:B----4-:R-:W-:Y:S01]  /*15650*/  F2FP.PACK_AB R128, R21, R20 ;  /* 0x000000141580723e */ /* 0x010fe200000000ff */
[----:B------:R-:W-:Y:S01]  /*15660*/  IMAD.MOV.U32 R30, RZ, RZ, R130 ;  /* 0x000000ffff1e7224 */ /* 0x000fe200078e0082 */
[----:B------:R-:W-:Y:S01]  /*15670*/  F2FP.PACK_AB R129, R15, R19 ;  /* 0x000000130f81723e */ /* 0x000fe200000000ff */
[----:B------:R-:W-:Y:S01]  /*15680*/  FADD.FTZ R0, R42, R0 ;  /* 0x000000002a007221 */ /* 0x000fe20000010000 */
[----:B------:R-:W-:Y:S02]  /*15690*/  F2FP.PACK_AB R130, R23, R22 ;  /* 0x000000161782723e */ /* 0x000fe400000000ff */
[----:B------:R-:W-:-:S02]  /*156a0*/  F2FP.PACK_AB R131, R18, R17 ;  /* 0x000000111283723e */ /* 0x000fc400000000ff */
[----:B------:R-:W-:Y:S02]  /*156b0*/  F2FP.PACK_AB R124, R13, R11 ;  /* 0x0000000b0d7c723e */ /* 0x000fe400000000ff */
[----:B------:R-:W-:Y:S02]  /*156c0*/  F2FP.PACK_AB R126, R16, R14 ;  /* 0x0000000e107e723e */ /* 0x000fe400000000ff */
[----:B------:R-:W-:Y:S02]  /*156d0*/  F2FP.PACK_AB R125, R10, R9 ;  /* 0x000000090a7d723e */ /* 0x000fe400000000ff */
[----:B--2---:R-:W-:Y:S01]  /*156e0*/  F2FP.PACK_AB R127, R8, R12 ;  /* 0x0000000c087f723e */ /* 0x004fe200000000ff */
[----:B------:R-:W-:Y:S02]  /*156f0*/  FADD.FTZ R3, R53, R3 ;  /* 0x0000000335037221 */ /* 0x000fe40000010000 */
[----:B------:R-:W-:Y:S02]  /*15700*/  FADD.FTZ R2, R51, R2 ;  /* 0x0000000233027221 */ /* 0x000fe40000010000 */
[----:B------:R-:W-:Y:S01]  /*15710*/  FADD.FTZ R25, R48, R0 ;  /* 0x0000000030197221 */ /* 0x000fe20000010000 */
[----:B------:R-:W-:Y:S01]  /*15720*/  MOV R49, R81 ;  /* 0x0000005100317202 */ /* 0x000fe20000000f00 */
[----:B------:R-:W-:Y:S01]  /*15730*/  FADD.FTZ R24, R54, R3 ;  /* 0x0000000336187221 */ /* 0x000fe20000010000 */
[----:B------:R-:W-:Y:S01]  /*15740*/  MOV R51, R83 ;  /* 0x0000005300337202 */ /* 0x000fe20000000f00 */
[----:B------:R-:W-:Y:S01]  /*15750*/  IMAD.MOV.U32 R48, RZ, RZ, R80 ;  /* 0x000000ffff307224 */ /* 0x000fe200078e0050 */
[----:B------:R-:W-:Y:S01]  /*15760*/  HMMA.16816.F32 R148, R128, R152, R148 ;  /* 0x000000988094723c */ /* 0x000fe20000001894 */
[----:B------:R-:W-:-:S02]  /*15770*/  IMAD.MOV.U32 R50, RZ, RZ, R82 ;  /* 0x000000ffff327224 */ /* 0x000fc400078e0052 */
[----:B------:R-:W-:Y:S01]  /*15780*/  FADD.FTZ R2, R39, R2 ;  /* 0x0000000227027221 */ /* 0x000fe20000010000 */
[----:B------:R-:W1:Y:S01]  /*15790*/  LDSM.16.MT88.4 R80, [R225+0xf800] ;  /* 0x00f80000e150783b */ /* 0x000e620000004200 */
[----:B------:R-:W-:Y:S01]  /*157a0*/  FADD.FTZ R0, R40, R26 ;  /* 0x0000001a28007221 */ /* 0x000fe20000010000 */
[----:B------:R-:W-:Y:S02]  /*157b0*/  MOV R181, R186 ;  /* 0x000000ba00b57202 */ /* 0x000fe40000000f00 */
[C---:B------:R-:W-:Y:S01]  /*157c0*/  HMMA.16816.F32 R144, R124.reuse, R152, R144 ;  /* 0x000000987c90723c */ /* 0x040fe20000001890 */
[----:B------:R-:W-:Y:S01]  /*157d0*/  IMAD.MOV.U32 R182, RZ, RZ, R185 ;  /* 0x000000ffffb67224 */ /* 0x000fe200078e00b9 */
[----:B------:R-:W-:Y:S01]  /*157e0*/  MOV R183, R184 ;  /* 0x000000b800b77202 */ /* 0x000fe20000000f00 */
[----:B------:R-:W-:Y:S01]  /*157f0*/  FADD.FTZ R3, R33, R25 ;  /* 0x0000001921037221 */ /* 0x000fe20000010000 */
[----:B------:R-:W2:Y:S04]  /*15800*/  LDSM.16.MT88.4 R184, [R228+0xd800] ;  /* 0x00d80000e4b8783b */ /* 0x000ea80000004200 */
[C---:B------:R-:W-:Y:S08]  /*15810*/  HMMA.16816.F32 R156, R124.reuse, R154, R156 ;  /* 0x0000009a7c9c723c */ /* 0x040ff0000000189c */
[C---:B------:R-:W-:Y:S08]  /*15820*/  HMMA.16816.F32 R104, R124.reuse, R112, R104 ;  /* 0x000000707c68723c */ /* 0x040ff00000001868 */
[----:B------:R-:W-:Y:S08]  /*15830*/  HMMA.16816.F32 R108, R124, R114, R108 ;  /* 0x000000727c6c723c */ /* 0x000ff0000000186c */
[C---:B------:R-:W-:Y:S08]  /*15840*/  HMMA.16816.F32 R100, R128.reuse, R112, R100 ;  /* 0x000000708064723c */ /* 0x040ff00000001864 */
[C---:B------:R-:W-:Y:S07]  /*15850*/  HMMA.16816.F32 R152, R128.reuse, R154, R60 ;  /* 0x0000009a8098723c */ /* 0x040fee000000183c */
[----:B------:R-:W-:Y:S01]  /*15860*/  IMAD.MOV.U32 R60, RZ, RZ, R203 ;  /* 0x000000ffff3c7224 */ /* 0x000fe200078e00cb */
[----:B------:R-:W-:Y:S01]  /*15870*/  HMMA.16816.F32 R112, R128, R114, R116 ;  /* 0x000000728070723c */ /* 0x000fe20000001874 */
[----:B------:R-:W-:Y:S01]  /*15880*/  MOV R61, R202 ;  /* 0x000000ca003d7202 */ /* 0x000fe20000000f00 */
[----:B------:R-:W-:Y:S01]  /*15890*/  IMAD.MOV.U32 R62, RZ, RZ, R201 ;  /* 0x000000ffff3e7224 */ /* 0x000fe200078e00c9 */
[----:B------:R-:W-:-:S02]  /*158a0*/  MOV R63, R200 ;  /* 0x000000c8003f7202 */ /* 0x000fc40000000f00 */
[----:B------:R-:W4:Y:S03]  /*158b0*/  LDSM.16.MT88.4 R200, [R227+0xd800] ;  /* 0x00d80000e3c8783b */ /* 0x000f260000004200 */
[-C--:B---3--:R-:W-:Y:S08]  /*158c0*/  HMMA.16816.F32 R120, R124, R4.reuse, R120 ;  /* 0x000000047c78723c */ /* 0x088ff00000001878 */
        /* <DEDUP_REMOVED lines=28> */
[----:B------:R-:W-:Y:S01]  /*15a90*/  MOV R37, R161 ;  /* 0x000000a100257202 */ /* 0x000fe20000000f00 */
[----:B------:R-:W-:Y:S01]  /*15aa0*/  FADD.FTZ R0, R10, R0 ;  /* 0x000000000a007221 */ /* 0x000fe20000010000 */
[----:B------:R-:W-:Y:S01]  /*15ab0*/  MOV R32, R163 ;  /* 0x000000a300207202 */ /* 0x000fe20000000f00 */
[----:B------:R-:W-:Y:S02]  /*15ac0*/  IMAD.MOV.U32 R36, RZ, RZ, R160 ;  /* 0x000000ffff247224 */ /* 0x000fe400078e00a0 */
[----:B------:R-:W-:Y:S02]  /*15ad0*/  IMAD.MOV.U32 R38, RZ, RZ, R162 ;  /* 0x000000ffff267224 */ /* 0x000fe400078e00a2 */
[----:B------:R-:W-:-:S02]  /*15ae0*/  FADD.FTZ R4, R22, R4 ;  /* 0x0000000416047221 */ /* 0x000fc40000010000 */
[----:B------:R-:W-:Y:S02]  /*15af0*/  FADD.FTZ R3, R17, R3 ;  /* 0x0000000311037221 */ /* 0x000fe40000010000 */
[----:B------:R-:W-:Y:S01]  /*15b00*/  FADD.FTZ R2, R14, R2 ;  /* 0x000000020e027221 */ /* 0x000fe20000010000 */
[----:B------:R-:W-:Y:S01]  /*15b10*/  HMMA.16816.F32 R160, R124, R168, R164 ;  /* 0x000000a87ca0723c */ /* 0x000fe200000018a4 */
[----:B------:R-:W-:Y:S02]  /*15b20*/  FADD.FTZ R0, R12, R0 ;  /* 0x000000000c007221 */ /* 0x000fe40000010000 */
[----:B------:R-:W-:Y:S02]  /*15b30*/  FADD.FTZ R4, R23, R4 ;  /* 0x0000000417047221 */ /* 0x000fe40000010000 */
[----:B------:R-:W-:Y:S02]  /*15b40*/  FADD.FTZ R3, R18, R3 ;  /* 0x0000000312037221 */ /* 0x000fe40000010000 */
[----:B------:R-:W-:Y:S01]  /*15b50*/  IMAD.MOV.U32 R164, RZ, RZ, R32 ;  /* 0x000000ffffa47224 */ /* 0x000fe200078e0020 */
[----:B------:R-:W-:Y:S01]  /*15b60*/  MOV R165, R36 ;  /* 0x0000002400a57202 */ /* 0x000fe20000000f00 */
[----:B------:R-:W-:Y:S01]  /*15b70*/  IMAD.MOV.U32 R166, RZ, RZ, R37 ;  /* 0x000000ffffa67224 */ /* 0x000fe200078e0025 */
[----:B------:R-:W-:Y:S01]  /*15b80*/  MOV R167, R38 ;  /* 0x0000002600a77202 */ /* 0x000fe20000000f00 */
[----:B------:R-:W-:-:S02]  /*15b90*/  FADD.FTZ R2, R16, R2 ;  /* 0x0000000210027221 */ /* 0x000fc40000010000 */
[----:B------:R-:W-:Y:S01]  /*15ba0*/  FADD.FTZ R0, R8, R0 ;  /* 0x0000000008007221 */ /* 0x000fe20000010000 */
[----:B------:R3:W-:Y:S01]  /*15bb0*/  STL [R1+0x20], R4 ;  /* 0x0000200401007387 */ /* 0x0007e20000100800 */
[C---:B-1----:R-:W-:Y:S03]  /*15bc0*/  HMMA.16816.F32 R72, R124.reuse, R80, R72 ;  /* 0x000000507c48723c */ /* 0x042fe60000001848 */
[----:B------:R3:W-:Y:S04]  /*15bd0*/  STL [R1+0x24], R3 ;  /* 0x0000240301007387 */ /* 0x0007e80000100800 */
[----:B------:R3:W-:Y:S01]  /*15be0*/  STL [R1+0x38], R2 ;  /* 0x0000380201007387 */ /* 0x0007e20000100800 */
[----:B------:R-:W-:Y:S03]  /*15bf0*/  HMMA.16816.F32 R76, R124, R82, R76 ;  /* 0x000000527c4c723c */ /* 0x000fe6000000184c */
[----:B------:R3:W-:Y:S05]  /*15c00*/  STL [R1+0x3c], R0 ;  /* 0x00003c0001007387 */ /* 0x0007ea0000100800 */
[C---:B------:R-:W-:Y:S08]  /*15c10*/  HMMA.16816.F32 R68, R128.reuse, R80, R68 ;  /* 0x000000508044723c */ /* 0x040ff00000001844 */
[----:B------:R-:W-:Y:S08]  /*15c20*/  HMMA.16816.F32 R80, R128, R82, R84 ;  /* 0x000000528050723c */ /* 0x000ff00000001854 */
[C---:B------:R-:W-:Y:S08]  /*15c30*/  HMMA.16816.F32 R172, R124.reuse, R170, R172 ;  /* 0x000000aa7cac723c */ /* 0x040ff000000018ac */
[C---:B--2---:R-:W-:Y:S08]  /*15c40*/  HMMA.16816.F32 R176, R124.reuse, R184, R176 ;  /* 0x000000b87cb0723c */ /* 0x044ff000000018b0 */
[C---:B------:R-:W-:Y:S08]  /*15c50*/  HMMA.16816.F32 R188, R124.reuse, R186, R188 ;  /* 0x000000ba7cbc723c */ /* 0x040ff000000018bc */
[C---:B----4-:R-:W-:Y:S08]  /*15c60*/  HMMA.16816.F32 R192, R124.reuse, R200, R192 ;  /* 0x000000c87cc0723c */ /* 0x050ff000000018c0 */
        /* <DEDUP_REMOVED lines=12> */
[----:B------:R-:W-:Y:S08]  /*15d30*/  HMMA.16816.F32 R128, R128, R6, R44 ;  /* 0x000000068080723c */ /* 0x000ff0000000182c */
.L_x_558:
[----:B--234-:R-:W-:-:S06]  /*15d40*/  UISETP.GT.AND UP0, UPT, UR23, UR9, UPT ;  /* 0x000000091700728c */ /* 0x01cfcc000bf04270 */
[----:B------:R-:W-:-:S13]  /*15d50*/  PLOP3.LUT P0, PT, PT, PT, UP0, 0x80, 0x0 ;  /* 0x000000000000781c */ /* 0x000fda0003f0f008 */
[----:B------:R-:W-:Y:S05]  /*15d60*/  @!P0 BRA `(.L_x_565) ;  /* 0x00005c9000008947 */ /* 0x000fea0003800000 */
[----:B------:R-:W2:Y:S01]  /*15d70*/  LDL.64 R8, [R1+0x50] ;  /* 0x0000500001087983 */ /* 0x000ea20000100a00 */
[----:B------:R-:W-:Y:S01]  /*15d80*/  IMAD.MOV.U32 R133, RZ, RZ, R136 ;  /* 0x000000ffff857224 */ /* 0x000fe200078e0088 */
[----:B------:R-:W-:Y:S01]  /*15d90*/  MOV R3, R137 ;  /* 0x0000008900037202 */ /* 0x000fe20000000f00 */
[----:B------:R-:W-:Y:S01]  /*15da0*/  IMAD.MOV.U32 R140, RZ, RZ, R134 ;  /* 0x000000ffff8c7224 */ /* 0x000fe200078e0086 */
[----:B------:R-:W3:Y:S01]  /*15db0*/  LDL R0, [R1+0x40] ;  /* 0x0000400001007983 */ /* 0x000ee20000100800 */
[----:B------:R-:W-:-:S03]  /*15dc0*/  MOV R139, R135 ;  /* 0x00000087008b7202 */ /* 0x000fc60000000f00 */
[----:B------:R-:W4:Y:S04]  /*15dd0*/  LDL.LU.64 R6, [R1+0x28] ;  /* 0x0000280001067983 */ /* 0x000f280000300a00 */
[----:B------:R-:W4:Y:S02]  /*15de0*/  LDL.LU.64 R4, [R1+0x30] ;  /* 0x0000300001047983 */ /* 0x000f240000300a00 */
[----:B----4-:R-:W-:-:S05]  /*15df0*/  IMAD.MOV.U32 R5, RZ, RZ, R7 ;  /* 0x000000ffff057224 */ /* 0x010fca00078e0007 */
[----:B------:R1:W-:Y:S01]  /*15e00*/  STL.64 [R1+0x48], R4 ;  /* 0x0000480401007387 */ /* 0x0003e20000100a00 */
[----:B--2---:R-:W-:Y:S02]  /*15e10*/  ISETP.GE.AND P5, PT, R8, c[0x0][0x220], PT ;  /* 0x0000880008007a0c */ /* 0x004fe40003fa6270 */
[----:B---3--:R-:W-:Y:S01]  /*15e20*/  ISETP.GE.AND P4, PT, R0, c[0x0][0x220], PT ;  /* 0x0000880000007a0c */ /* 0x008fe20003f86270 */
[----:B------:R-:W-:Y:S05]  /*15e30*/  BRA `(.L_x_566) ;  /* 0x000004e000007947 */ /* 0x000fea0003800000 */
.L_x_568:
        /* <DEDUP_REMOVED lines=11> */
[----:B------:R-:W-:Y:S02]  /*15ef0*/  UIADD3 UR15, UR23, UR15, URZ ;  /* 0x0000000f170f7290 */ /* 0x000fe4000fffe03f */
[----:B--2---:R-:W-:Y:S04]  /*15f00*/  LEA R0, P0, R0, R134, 0x6 ;  /* 0x0000008600007211 */ /* 0x004fe800078030ff */
[----:B------:R-:W-:Y:S01]  /*15f10*/  IMAD.U32 R134, RZ, RZ, UR15 ;  /* 0x0000000fff867e24 */ /* 0x000fe2000f8e00ff */
[----:B------:R-:W-:Y:S04]  /*15f20*/  @!P5 LEA R142, P2, R0, c[0x0][0x168], 0x1 ;  /* 0x00005a00008eda11 */ /* 0x000fe800078408ff */
        /* <DEDUP_REMOVED lines=29> */
[--C-:B------:R-:W-:Y:S01]  /*16100*/  @!P5 LEA.HI.X R211, R0, c[0x0][0x16c], R2.reuse, 0x1, P6 ;  /* 0x00005b0000d3da11 */ /* 0x100fe200030f0c02 */
[----:B------:R-:W-:Y:S01]  /*16110*/  @!PT LDS RZ, [RZ] ;  /* 0x00000000fffff984 */ /* 0x000fe20000000800 */
[----:B------:R-:W-:Y:S01]  /*16120*/  @!PT LDS RZ, [RZ] ;  /* 0x00000000fffff984 */ /* 0x000fe20000000800 */
[----:B------:R-:W-:Y:S01]  /*16130*/  @!PT LDS RZ, [RZ] ;  /* 0x00000000fffff984 */ /* 0x000fe20000000800 */
[----:B------:R1:W-:Y:S01]  /*16140*/  @!P4 LDGSTS.E.BYPASS.LTC128B.128 [R243+0xa800], [R208.64+0x80] ;  /* 0x0a800080d0f3cfae */ /* 0x0003e2000b901d52 */
[C---:B------:R-:W-:Y:S02]  /*16150*/  @!P4 LEA R134, P0, R132.reuse, c[0x0][0x168], 0x1 ;  /* 0x00005a008486ca11 */ /* 0x040fe400078008ff */
[----:B--2---:R-:W-:Y:S01]  /*16160*/  @!P5 LEA R142, P2, R132, c[0x0][0x168], 0x1 ;  /* 0x00005a00848eda11 */ /* 0x004fe200078408ff */
[----:B------:R1:W-:Y:S04]  /*16170*/  @P5 STS.128 [R243+0x9000], RZ ;  /* 0x009000fff3005388 */ /* 0x0003e80000000c00 */
[----:B------:R-:W-:Y:S01]  /*16180*/  @!PT LDS RZ, [RZ] ;  /* 0x00000000fffff984 */ /* 0x000fe20000000800 */
[----:B------:R-:W-:Y:S01]  /*16190*/  @!PT LDS RZ, [RZ] ;  /* 0x00000000fffff984 */ /* 0x000fe20000000800 */
[----:B------:R-:W-:Y:S01]  /*161a0*/  @!PT LDS RZ, [RZ] ;  /* 0x00000000fffff984 */ /* 0x000fe20000000800 */
[----:B------:R1:W-:Y:S01]  /*161b0*/  @!P5 LDGSTS.E.BYPASS.LTC128B.128 [R243+0x9000], [R210.64] ;  /* 0x09000000d2f3dfae */ /* 0x0003e2000b901d52 */
[C---:B---3--:R-:W-:Y:S03]  /*161c0*/  @!P4 LEA R136, P1, R0.reuse, c[0x0][0x168], 0x1 ;  /* 0x00005a000088ca11 */ /* 0x048fe600078208ff */
[----:B------:R1:W-:Y:S01]  /*161d0*/  @P4 STS.128 [R243+0xb000], RZ ;  /* 0x00b000fff3004388 */ /* 0x0003e20000000c00 */
[----:B------:R-:W-:Y:S02]  /*161e0*/  @!P4 LEA.HI.X R137, R0, c[0x0][0x16c], R2, 0x1, P1 ;  /* 0x00005b000089ca11 */ /* 0x000fe400008f0c02 */
[----:B------:R-:W-:Y:S03]  /*161f0*/  IADD3.X R2, R2, UR12, RZ, P3, !PT ;  /* 0x0000000c02027c10 */ /* 0x000fe60009ffe4ff */
[----:B------:R-:W-:Y:S01]  /*16200*/  @!PT LDS RZ, [RZ] ;  /* 0x00000000fffff984 */ /* 0x000fe20000000800 */
[----:B------:R-:W-:Y:S01]  /*16210*/  @!PT LDS RZ, [RZ] ;  /* 0x00000000fffff984 */ /* 0x000fe20000000800 */
[----:B------:R-:W-:Y:S01]  /*16220*/  @!PT LDS RZ, [RZ] ;  /* 0x00000000fffff984 */ /* 0x000fe20000000800 */
[----:B------:R1:W-:Y:S01]  /*16230*/  @!P4 LDGSTS.E.BYPASS.LTC128B.128 [R243+0xb000], [R136.64+0x80] ;  /* 0x0b00008088f3cfae */ /* 0x0003e2000b901d52 */
[C-C-:B------:R-:W-:Y:S02]  /*16240*/  @!P5 LEA.HI.X R143, R132.reuse, c[0x0][0x16c], R2.reuse, 0x1, P2 ;  /* 0x00005b00848fda11 */ /* 0x140fe400010f0c02 */
[----:B------:R-:W-:Y:S01]  /*16250*/  @!P4 LEA.HI.X R135, R132, c[0x0][0x16c], R2, 0x1, P0 ;  /* 0x00005b008487ca11 */ /* 0x000fe200000f0c02 */
        /* <DEDUP_REMOVED lines=12> */
.L_x_566:
        /* <DEDUP_REMOVED lines=9> */
[----:B-----5:R-:W-:Y:S01]  /*163b0*/  @P5 STS.128 [R243+0xc000], RZ ;  /* 0x00c000fff3005388 */ /* 0x020fe20000000c00 */
[----:B--2---:R-:W-:Y:S05]  /*163c0*/  IMAD.WIDE.U32 R4, R4, UR20, R6 ;  /* 0x0000001404047c25 */ /* 0x004fea000f8e0006 */
[C---:B------:R-:W-:Y:S02]  /*163d0*/  @!P5 LEA R6, P2, R4.reuse, c[0x0][0x170], 0x1 ;  /* 0x00005c000406da11 */ /* 0x040fe400078408ff */
[----:B------:R-:W-:Y:S02]  /*163e0*/  IADD3 R0, R5, UR4, RZ ;  /* 0x0000000405007c10 */ /* 0x000fe4000fffe0ff */
        /* <DEDUP_REMOVED lines=8> */
[----:B------:R-:W-:Y:S02]  /*16470*/  @!P5 LEA R16, P2, R2, c[0x0][0x170], 0x1 ;  /* 0x00005c000210da11 */ /* 0x000fe400078408ff */
[----:B------:R-:W-:Y:S01]  /*16480*/  IADD3.X R4, R0, UR10, RZ, P1, !PT ;  /* 0x0000000a00047c10 */ /* 0x000fe20008ffe4ff */
[----:B------:R-:W-:Y:S01]  /*16490*/  @P4 STS.128 [R243+0xe000], RZ ;  /* 0x00e000fff3004388 */ /* 0x000fe20000000c00 */
[C---:B------:R-:W-:Y:S02]  /*164a0*/  @!P4 LEA R14, P0, R2.reuse, c[0x0][0x170], 0x1 ;  /* 0x00005c00020eca11 */ /* 0x040fe400078008ff */
[C-C-:B------:R-:W-:Y:S02]  /*164b0*/  @!P5 LEA.HI.X R17, R2.reuse, c[0x0][0x174], R4.reuse, 0x1, P2 ;  /* 0x00005d000211da11 */ /* 0x140fe400010f0c04 */
[C---:B------:R-:W-:Y:S01]  /*164c0*/  @!P4 LEA.HI.X R15, R2.reuse, c[0x0][0x174], R4, 0x1, P0 ;  /* 0x00005d00020fca11 */ /* 0x040fe200000f0c04 */
[----:B------:R-:W-:Y:S01]  /*164d0*/  @!PT LDS RZ, [RZ] ;  /* 0x00000000fffff984 */ /* 0x000fe20000000800 */
[----:B------:R-:W-:Y:S01]  /*164e0*/  @!PT LDS RZ, [RZ] ;  /* 0x00000000fffff984 */ /* 0x000fe20000000800 */
[----:B------:R-:W-:Y:S01]  /*164f0*/  @!PT LDS RZ, [RZ] ;  /* 0x00000000fffff984 */ /* 0x000fe20000000800 */
[----:B------:R2:W-:Y:S01]  /*16500*/  @!P4 LDGSTS.E.BYPASS.LTC128B.128 [R243+0xe000], [R18.64+0x80] ;  /* 0x0e00008012f3cfae */ /* 0x0005e2000b901d52 */
[----:B------:R-:W-:Y:S04]  /*16510*/  IADD3 R0, P1, R2, UR21, RZ ;  /* 0x0000001502007c10 */ /* 0x000fe8000ff3e0ff */
[----:B------:R-:W-:Y:S01]  /*16520*/  @!P5 LEA R12, P3, R0, c[0x0][0x170], 0x1 ;  /* 0x00005c00000cda11 */ /* 0x000fe200078608ff */
[----:B------:R-:W-:Y:S01]  /*16530*/  @P5 STS.128 [R243+0xc800], RZ ;  /* 0x00c800fff3005388 */ /* 0x000fe20000000c00 */
[----:B------:R-:W-:Y:S02]  /*16540*/  IADD3.X R4, R4, UR10, RZ, P1, !PT ;  /* 0x0000000a04047c10 */ /* 0x000fe40008ffe4ff */
[C---:B------:R-:W-:Y:S02]  /*16550*/  @!P4 LEA R8, P1, R0.reuse, c[0x0][0x170], 0x1 ;  /* 0x00005c000008ca11 */ /* 0x040fe400078208ff */
[C-C-:B------:R-:W-:Y:S01]  /*16560*/  @!P5 LEA.HI.X R13, R0.reuse, c[0x0][0x174], R4.reuse, 0x1, P3 ;  /* 0x00005d00000dda11 */ /* 0x140fe200018f0c04 */
[----:B------:R-:W-:Y:S01]  /*16570*/  @!PT LDS RZ, [RZ] ;  /* 0x00000000fffff984 */ /* 0x000fe20000000800 */
[----:B------:R-:W-:Y:S01]  /*16580*/  @!PT LDS RZ, [RZ] ;  /* 0x00000000fffff984 */ /* 0x000fe20000000800 */
[----:B------:R-:W-:Y:S01]  /*16590*/  @!PT LDS RZ, [RZ] ;  /* 0x00000000fffff984 */ /* 0x000fe20000000800 */
[----:B------:R2:W-:Y:S01]  /*165a0*/  @!P5 LDGSTS.E.BYPASS.LTC128B.128 [R243+0xc800], [R16.64] ;  /* 0x0c80000010f3dfae */ /* 0x0005e2000b901d52 */
[C---:B------:R-:W-:Y:S02]  /*165b0*/  @!P4 LEA.HI.X R9, R0.reuse, c[0x0][0x174], R4, 0x1, P1 ;  /* 0x00005d000009ca11 */ /* 0x040fe400008f0c04 */
[----:B------:R-:W-:Y:S03]  /*165c0*/  IADD3 R2, P0, R0, UR21, RZ ;  /* 0x0000001500027c10 */ /* 0x000fe6000ff1e0ff */
[----:B------:R-:W-:Y:S01]  /*165d0*/  @P4 STS.128 [R243+0xe800], RZ ;  /* 0x00e800fff3004388 */ /* 0x000fe20000000c00 */
[----:B------:R-:W-:Y:S02]  /*165e0*/  @!P5 LEA R10, P2, R2, c[0x0][0x170], 0x1 ;  /* 0x00005c00020ada11 */ /* 0x000fe400078408ff */
[----:B------:R-:W-:Y:S02]  /*165f0*/  IADD3.X R5, R4, UR10, RZ, P0, !PT ;  /* 0x0000000a04057c10 */ /* 0x000fe400087fe4ff */
[C---:B-1----:R-:W-:Y:S01]  /*16600*/  @!P4 LEA R6, P0, R2.reuse, c[0x0][0x170], 0x1 ;  /* 0x00005c000206ca11 */ /* 0x042fe200078008ff */
[----:B------:R-:W-:Y:S01]  /*16610*/  @!PT LDS RZ, [RZ] ;  /* 0x00000000fffff984 */ /* 0x000fe20000000800 */
[----:B------:R-:W-:Y:S01]  /*16620*/  @!PT LDS RZ, [RZ] ;  /* 0x00000000fffff984 */ /* 0x000fe20000000800 */
[----:B------:R-:W-:Y:S01]  /*16630*/  @!PT LDS RZ, [RZ] ;  /* 0x00000000fffff984 */ /* 0x000fe20000000800 */
[----:B------:R1:W-:Y:S01]  /*16640*/  @!P4 LDGSTS.E.BYPASS.LTC128B.128 [R243+0xe800], [R14.64+0x80] ;  /* 0x0e8000800ef3cfae */ /* 0x0003e2000b901d52 */
[C-C-:B------:R-:W-:Y:S02]  /*16650*/  @!P5 LEA.HI.X R11, R2.reuse, c[0x0][0x174], R5.reuse, 0x1, P2 ;  /* 0x00005d00020bda11 */ /* 0x140fe400010f0c05 */
[----:B------:R-:W-:Y:S02]  /*16660*/  @!P4 LEA.HI.X R7, R2, c[0x0][0x174], R5, 0x1, P0 ;  /* 0x00005d000207ca11 */ /* 0x000fe400000f0c05 */
[----:B------:R-:W-:Y:S01]  /*16670*/  PLOP3.LUT P0, PT, PT, PT, UP0, 0x80, 0x0 ;  /* 0x000000000000781c */ /* 0x000fe20003f0f008 */
        /* <DEDUP_REMOVED lines=21> */
[----:B--2---:R-:W4:Y:S06]  /*167d0*/  LDSM.16.M88.4 R16, [R224+0x8000] ;  /* 0x00800000e010783b */ /* 0x004f2c0000000200 */
[----:B------:R-:W3:Y:S06]  /*167e0*/  LDSM.16.M88.4 R60, [R231+0x2000] ;  /* 0x00200000e73c783b */ /* 0x000eec0000000200 */
[----:B------:R-:W2:Y:S06]  /*167f0*/  LDSM.16.M88.4 R32, [R224+0x8800] ;  /* 0x00880000e020783b */ /* 0x000eac0000000200 */
[----:B------:R-:W0:Y:S06]  /*16800*/  LDGDEPBAR ;  /* 0x00000000000079af */ /* 0x000e2c0000000000 */
[----:B------:R-:W2:Y:S06]  /*16810*/  LDSM.16.M88.4 R48, [R224+0x9000] ;  /* 0x00900000e030783b */ /* 0x000eac0000000200 */
[----:B------:R-:W2:Y:S06]  /*16820*/  LDSM.16.M88.4 R208, [R224+0x9800] ;  /* 0x00980000e0d0783b */ /* 0x000eac0000000200 */
[----:B------:R-:W-:Y:S01]  /*16830*/  LDSM.16.M88.4 R212, [R232] ;  /* 0x00000000e8d4783b */ /* 0x000fe20000000200 */
[-C--:B----4-:R-:W-:Y:S05]  /*16840*/  HMMA.16816.F32 R4, R64, R16.reuse, RZ ;  /* 0x000000104004723c */ /* 0x090fea00000018ff */
[----:B------:R-:W4:Y:S03]  /*16850*/  LDSM.16.M88.4 R216, [R235] ;  /* 0x00000000ebd8783b */ /* 0x000f260000000200 */
[C---:B---3--:R-:W-:Y:S08]  /*16860*/  HMMA.16816.F32 R8, R60.reuse, R16, RZ ;  /* 0x000000103c08723c */ /* 0x048ff000000018ff */
[-C--:B-1----:R-:W-:Y:S08]  /*16870*/  HMMA.16816.F32 R12, R60, R18.reuse, RZ ;  /* 0x000000123c0c723c */ /* 0x082ff000000018ff */
[C---:B------:R-:W-:Y:S08]  /*16880*/  HMMA.16816.F32 R16, R64.reuse, R18, RZ ;  /* 0x000000124010723c */ /* 0x040ff000000018ff */
[-C--:B--2---:R-:W-:Y:S08]  /*16890*/  HMMA.16816.F32 R20, R64, R32.reuse, RZ ;  /* 0x000000204014723c */ /* 0x084ff000000018ff */
        /* <DEDUP_REMOVED lines=11> */
[----:B------:R-:W1:Y:S07]  /*16950*/  LDSM.16.M88.4 R208, [R232+0x2000] ;  /* 0x00200000e8d0783b */ /* 0x000e6e0000000200 */
[-C--:B----4-:R-:W-:Y:S08]  /*16960*/  HMMA.16816.F32 R4, R212, R216.reuse, R4 ;  /* 0x000000d8d404723c */ /* 0x090ff00000001804 */
[C---:B-1----:R-:W-:Y:S08]  /*16970*/  HMMA.16816.F32 R8, R208.reuse, R216, R8 ;  /* 0x000000d8d008723c */ /* 0x042ff00000001808 */
        /* <DEDUP_REMOVED lines=152> */
.L_x_567:
[----:B------:R-:W2:Y:S01]  /*17300*/  S2R R2, SR_TID.X ;  /* 0x0000000000027919 */ /* 0x000ea20000002100 */
[----:B------:R-:W-:Y:S01]  /*17310*/  IMAD.U32 R0, RZ, RZ, UR8 ;  /* 0x00000008ff007e24 */ /* 0x000fe2000f8e00ff */
[----:B------:R-:W-:Y:S01]  /*17320*/  LOP3.LUT R244, R244, 0xffffffdf, RZ, 0xc0, !PT ;  /* 0xffffffdff4f47812 */ /* 0x000fe200078ec0ff */
[----:B------:R-:W-:Y:S02]  /*17330*/  UISETP.GT.AND UP0, UPT, UR8, UR9, UPT ;  /* 0x000000090800728c */ /* 0x000fe4000bf04270 */
[----:B------:R-:W-:Y:S01]  /*17340*/  UMOV UR23, UR8 ;  /* 0x0000000800177c82 */ /* 0x000fe20008000000 */
[----:B------:R-:W-:Y:S02]  /*17350*/  @P5 LOP3.LUT R244, R244, 0x20, RZ, 0xfc, !PT ;  /* 0x00000020f4f45812 */ /* 0x000fe400078efcff */
[----:B------:R-:W-:Y:S02]  /*17360*/  STL [R1+0xb8], R129 ;  /* 0x0000b88101007387 */ /* 0x000fe40000100800 */
[----:B------:R-:W-:Y:S02]  /*17370*/  LOP3.LUT R244, R244, 0xffffffef, RZ, 0xc0, !PT ;  /* 0xffffffeff4f47812 */ /* 0x000fe400078ec0ff */
[----:B------:R-:W-:Y:S02]  /*17380*/  STL [R1+0xb4], R130 ;  /* 0x0000b48201007387 */ /* 0x000fe40000100800 */
[----:B------:R-:W-:Y:S02]  /*17390*/  @P4 LOP3.LUT R244, R244, 0x10, RZ, 0xfc, !PT ;  /* 0x00000010f4f44812 */ /* 0x000fe400078efcff */
[----:B------:R3:W-:Y:S02]  /*173a0*/  STL [R1+0xb0], R131 ;  /* 0x0000b08301007387 */ /* 0x0007e40000100800 */
[----:B------:R-:W-:Y:S02]  /*173b0*/  LOP3.LUT R244, R244, 0xffffffbf, RZ, 0xc0, !PT ;  /* 0xffffffbff4f47812 */ /* 0x000fe400078ec0ff */
[----:B------:R-:W-:Y:S02]  /*173c0*/  STL [R1+0xa8], R243 ;  /* 0x0000a8f301007387 */ /* 0x000fe40000100800 */
[----:B------:R-:W-:Y:S02]  /*173d0*/  LOP3.LUT R244, R244, 0xfffffffb, RZ, 0xc0, !PT ;  /* 0xfffffffbf4f47812 */ /* 0x000fe400078ec0ff */
[----:B------:R-:W-:Y:S01]  /*173e0*/  STL [R1+0xa4], R242 ;  /* 0x0000a4f201007387 */ /* 0x000fe20000100800 */
[----:B--2---:R-:W-:Y:S03]  /*173f0*/  IMAD.SHL.U32 R2, R2, 0x2, RZ ;  /* 0x0000000202027824 */ /* 0x004fe600078e00ff */
[----:B------:R-:W-:Y:S02]  /*17400*/  STL [R1+0xa0], R241 ;  /* 0x0000a0f101007387 */ /* 0x000fe40000100800 */
[----:B------:R-:W-:Y:S02]  /*17410*/  LOP3.LUT R2, R2, 0x6, RZ, 0xc0, !PT ;  /* 0x0000000602027812 */ /* 0x000fe400078ec0ff */
[----:B------:R-:W-:Y:S02]  /*17420*/  STL [R1+0x9c], R240 ;  /* 0x00009cf001007387 */ /* 0x000fe40000100800 */
[----:B------:R-:W-:Y:S02]  /*17430*/  LEA R0, R0, R2, 0x6 ;  /* 0x0000000200007211 */ /* 0x000fe400078e30ff */
[----:B------:R-:W-:Y:S02]  /*17440*/  STL [R1+0x98], R239 ;  /* 0x000098ef01007387 */ /* 0x000fe40000100800 */
[C---:B------:R-:W-:Y:S02]  /*17450*/  IADD3 R2, R0.reuse, 0x1, RZ ;  /* 0x0000000100027810 */ /* 0x040fe40007ffe0ff */
[----:B------:R-:W-:Y:S01]  /*17460*/  ISETP.GE.AND P3, PT, R0, R248, PT ;  /* 0x000000f80000720c */ /* 0x000fe20003f66270 */
[----:B------:R-:W-:Y:S01]  /*17470*/  STL [R1+0x94], R238 ;  /* 0x000094ee01007387 */ /* 0x000fe20000100800 */
[-C--:B------:R-:W-:Y:S02]  /*17480*/  ISETP.GE.AND P0, PT, R2, R247.reuse, PT ;  /* 0x000000f70200720c */ /* 0x080fe40003f06270 */
[C---:B------:R-:W-:Y:S01]  /*17490*/  ISETP.GE.OR P3, PT, R0.reuse, R252, !P3 ;  /* 0x000000fc0000720c */ /* 0x040fe20005f66670 */
[----:B------:R-:W-:Y:S01]  /*174a0*/  STL [R1+0x90], R237 ;  /* 0x000090ed01007387 */ /* 0x000fe20000100800 */
[C---:B-1----:R-:W-:Y:S02]  /*174b0*/  IADD3 R135, R0.reuse, 0x8, RZ ;  /* 0x0000000800877810 */ /* 0x042fe40007ffe0ff */
[----:B------:R-:W-:Y:S01]  /*174c0*/  ISETP.GE.AND P1, PT, R0, R247, PT ;  /* 0x000000f70000720c */ /* 0x000fe20003f26270 */
[----:B------:R-:W-:Y:S01]  /*174d0*/  STL [R1+0x8c], R236 ;  /* 0x00008cec01007387 */ /* 0x000fe20000100800 */
[C---:B------:R-:W-:Y:S02]  /*174e0*/  ISETP.GE.OR P0, PT, R2.reuse, R251, !P0 ;  /* 0x000000fb0200720c */ /* 0x040fe40004706670 */
[----:B------:R-:W-:Y:S01]  /*174f0*/  ISETP.GE.AND P2, PT, R2, R248, PT ;  /* 0x000000f80200720c */ /* 0x000fe20003f46270 */
[----:B------:R-:W-:Y:S01]  /*17500*/  STL [R1+0x88], R235 ;  /* 0x000088eb01007387 */ /* 0x000fe20000100800 */
[----:B------:R-:W-:Y:S02]  /*17510*/  FSEL R138, R4, -INF , !P3 ;  /* 0xff800000048a7808 */ /* 0x000fe40005800000 */
[C---:B------:R-:W-:Y:S01]  /*17520*/  ISETP.GE.AND P6, PT, R2.reuse, R246, PT ;  /* 0x000000f60200720c */ /* 0x040fe20003fc6270 */
[----:B------:R1:W-:Y:S01]  /*17530*/  STL [R1+0x84], R234 ;  /* 0x000084ea01007387 */ /* 0x0003e20000100800 */
[----:B------:R-:W-:Y:S02]  /*17540*/  ISETP.GE.AND P3, PT, R2, R245, PT ;  /* 0x000000f50200720c */ /* 0x000fe40003f66270 */
[----:B------:R-:W-:Y:S01]  /*17550*/  ISETP.GE.OR P1, PT, R0, R251, !P1 ;  /* 0x000000fb0000720c */ /* 0x000fe20004f26670 */
[----:B------:R-:W-:Y:S01]  /*17560*/  STL [R1+0x80], R233 ;  /* 0x000080e901007387 */ /* 0x000fe20000100800 */
[----:B------:R-:W-:Y:S02]  /*17570*/  FSEL R210, R7, -INF , !P0 ;  /* 0xff80000007d27808 */ /* 0x000fe40004000000 */
[C---:B------:R-:W-:Y:S01]  /*17580*/  ISETP.GE.AND P0, PT, R135.reuse, R247, PT ;  /* 0x000000f78700720c */ /* 0x040fe20003f06270 */
[----:B------:R-:W-:Y:S01]  /*17590*/  STL [R1+0x7c], R232 ;  /* 0x00007ce801007387 */ /* 0x000fe20000100800 */
[C---:B------:R-:W-:Y:S02]  /*175a0*/  ISETP.GE.OR P2, PT, R2.reuse, R252, !P2 ;  /* 0x000000fc0200720c */ /* 0x040fe40005746670 */
[C---:B------:R-:W-:Y:S01]  /*175b0*/  ISETP.GE.OR P4, PT, R2.reuse, R250, !P6 ;  /* 0x000000fa0200720c */ /* 0x040fe20007786670 */
[----:B------:R-:W-:Y:S01]  /*175c0*/  STL [R1+0x78], R231 ;  /* 0x000078e701007387 */ /* 0x000fe20000100800 */
[----:B------:R-:W-:Y:S02]  /*175d0*/  ISETP.GE.OR P3, PT, R2, R249, !P3 ;  /* 0x000000f90200720c */ /* 0x000fe40005f66670 */
[----:B------:R-:W-:Y:S01]  /*175e0*/  IADD3 R2, R0, 0x9, RZ ;  /* 0x0000000900027810 */ /* 0x000fe20007ffe0ff */
[----:B------:R-:W-:Y:S01]  /*175f0*/  STL [R1+0x74], R230 ;  /* 0x000074e601007387 */ /* 0x000fe20000100800 */
[----:B------:R-:W-:Y:S02]  /*17600*/  FSEL R141, R6, -INF , !P1 ;  /* 0xff800000068d7808 */ /* 0x000fe40004800000 */
[CC--:B------:R-:W-:Y:S01]  /*17610*/  ISETP.GE.AND P1, PT, R135.reuse, R248.reuse, PT ;  /* 0x000000f88700720c */ /* 0x0c0fe20003f26270 */
[----:B------:R-:W-:Y:S01]  /*17620*/  STL [R1+0x70], R229 ;  /* 0x000070e501007387 */ /* 0x000fe20000100800 */
[----:B------:R-:W-:Y:S02]  /*17630*/  IADD3 R134, R0, 0x10, RZ ;  /* 0x0000001000867810 */ /* 0x000fe40007ffe0ff */
[----:B------:R-:W-:Y:S01]  /*17640*/  ISETP.GE.OR P0, PT, R135, R251, !P0 ;  /* 0x000000fb8700720c */ /* 0x000fe20004706670 */
[----:B------:R-:W-:Y:S01]  /*17650*/  STL [R1+0x6c], R224 ;  /* 0x00006ce001007387 */ /* 0x000fe20000100800 */
[----:B------:R-:W-:Y:S02]  /*17660*/  FSEL R142, R5, -INF , !P2 ;  /* 0xff800000058e7808 */ /* 0x000fe40005000000 */
[-C--:B------:R-:W-:Y:S02]  /*17670*/  ISETP.GE.AND P2, PT, R2, R248.reuse, PT ;  /* 0x000000f80200720c */ /* 0x080fe40003f46270 */
[----:B------:R-:W-:Y:S02]  /*17680*/  FSEL R212, R18, -INF , !P0 ;  /* 0xff80000012d47808 */ /* 0x000fe40004000000 */
[----:B------:R-:W-:Y:S02]  /*17690*/  ISETP.GE.AND P0, PT, R134, R248, PT ;  /* 0x000000f88600720c */ /* 0x000fe40003f06270 */
[-C--:B------:R-:W-:Y:S02]  /*176a0*/  ISETP.GE.OR P1, PT, R135, R252.reuse, !P1 ;  /* 0x000000fc8700720c */ /* 0x080fe40004f26670 */
[-C--:B------:R-:W-:Y:S02]  /*176b0*/  ISETP.GE.OR P2, PT, R2, R252.reuse, !P2 ;  /* 0x000000fc0200720c */ /* 0x080fe40005746670 */
[----:B------:R-:W-:Y:S02]  /*176c0*/  IADD3 R132, R0, 0x11, RZ ;  /* 0x0000001100847810 */ /* 0x000fe40007ffe0ff */
[----:B------:R-:W-:Y:S02]  /*176d0*/  FSEL R211, R16, -INF , !P1 ;  /* 0xff80000010d37808 */ /* 0x000fe40004800000 */
[----:B------:R-:W-:Y:S02]  /*176e0*/  ISETP.GE.AND P1, PT, R2, R247, PT ;  /* 0x000000f70200720c */ /* 0x000fe40003f26270 */
[----:B------:R-:W-:Y:S02]  /*176f0*/  ISETP.GE.OR P0, PT, R134, R252, !P0 ;  /* 0x000000fc8600720c */ /* 0x000fe40004706670 */
[----:B------:R-:W-:Y:S02]  /*17700*/  FSEL R143, R17, -INF , !P2 ;  /* 0xff800000118f7808 */ /* 0x000fe40005000000 */
[----:B------:R-:W-:Y:S02]  /*17710*/  ISETP.GE.AND P2, PT, R132, R248, PT ;  /* 0x000000f88400720c */ /* 0x000fe40003f46270 */
[----:B------:R-:W-:Y:S02]  /*17720*/  ISETP.GE.OR P1, PT, R2, R251, !P1 ;  /* 0x000000fb0200720c */ /* 0x000fe40004f26670 */
[----:B------:R-:W-:Y:S02]  /*17730*/  FSEL R20, R20, -INF , !P0 ;  /* 0xff80000014147808 */ /* 0x000fe40004000000 */
[C---:B------:R-:W-:Y:S02]  /*17740*/  ISETP.GE.AND P0, PT, R132.reuse, R247, PT ;  /* 0x000000f78400720c */ /* 0x040fe40003f06270 */
[----:B------:R-:W-:Y:S02]  /*17750*/  ISETP.GE.OR P2, PT, R132, R252, !P2 ;  /* 0x000000fc8400720c */ /* 0x000fe40005746670 */
[C---:B------:R-:W-:Y:S02]  /*17760*/  IADD3 R18, R0.reuse, 0x19, RZ ;  /* 0x0000001900127810 */ /* 0x040fe40007ffe0ff */
[----:B------:R-:W-:Y:S02]  /*17770*/  FSEL R213, R19, -INF , !P1 ;  /* 0xff80000013d57808 */ /* 0x000fe40004800000 */
[----:B------:R-:W-:Y:S02]  /*17780*/  IADD3 R19, R0, 0x18, RZ ;  /* 0x0000001800137810 */ /* 0x000fe40007ffe0ff */
[----:B------:R-:W-:Y:S02]  /*17790*/  ISETP.GE.OR P0, PT, R132, R251, !P0 ;  /* 0x000000fb8400720c */ /* 0x000fe40004706670 */
[----:B---3--:R-:W-:Y:S02]  /*177a0*/  FSEL R131, R21, -INF , !P2 ;  /* 0xff80000015837808 */ /* 0x008fe40005000000 */
[----:B------:R-:W-:Y:S02]  /*177b0*/  ISETP.GE.AND P2, PT, R18, R248, PT ;  /* 0x000000f81200720c */ /* 0x000fe40003f46270 */
[----:B------:R-:W-:Y:S02]  /*177c0*/  FSEL R23, R23, -INF , !P0 ;  /* 0xff80000017177808 */ /* 0x000fe40004000000 */
[-C--:B------:R-:W-:Y:S02]  /*177d0*/  ISETP.GE.AND P1, PT, R134, R247.reuse, PT ;  /* 0x000000f78600720c */ /* 0x080fe40003f26270 */
[C---:B------:R-:W-:Y:S02]  /*177e0*/  ISETP.GE.AND P0, PT, R19.reuse, R247, PT ;  /* 0x000000f71300720c */ /* 0x040fe40003f06270 */
[----:B------:R-:W-:Y:S02]  /*177f0*/  ISETP.GE.OR P2, PT, R18, R252, !P2 ;  /* 0x000000fc1200720c */ /* 0x000fe40005746670 */
[----:B------:R-:W-:Y:S02]  /*17800*/  IADD3 R16, R0, 0x21, RZ ;  /* 0x0000002100107810 */ /* 0x000fe40007ffe0ff */
[-C--:B------:R-:W-:Y:S02]  /*17810*/  ISETP.GE.OR P1, PT, R134, R251.reuse, !P1 ;  /* 0x000000fb8600720c */ /* 0x080fe40004f26670 */
[----:B------:R-:W-:Y:S02]  /*17820*/  IADD3 R17, R0, 0x20, RZ ;  /* 0x0000002000117810 */ /* 0x000fe40007ffe0ff */
[----:B------:R-:W-:Y:S02]  /*17830*/  ISETP.GE.OR P0, PT, R19, R251, !P0 ;  /* 0x000000fb1300720c */ /* 0x000fe40004706670 */
[----:B------:R-:W-:Y:S02]  /*17840*/  FSEL R33, R33, -INF , !P2 ;  /* 0xff80000021217808 */ /* 0x000fe40005000000 */
[-C--:B------:R-:W-:Y:S02]  /*17850*/  ISETP.GE.AND P2, PT, R16, R248.reuse, PT ;  /* 0x000000f81000720c */ /* 0x080fe40003f46270 */
[----:B------:R-:W-:Y:S02]  /*17860*/  FSEL R129, R22, -INF , !P1 ;  /* 0xff80000016817808 */ /* 0x000fe40004800000 */
[-C--:B------:R-:W-:Y:S02]  /*17870*/  ISETP.GE.AND P1, PT, R19, R248.reuse, PT ;  /* 0x000000f81300720c */ /* 0x080fe40003f26270 */
[----:B-1----:R-:W-:Y:S02]  /*17880*/  FSEL R234, R34, -INF , !P0 ;  /* 0xff80000022ea7808 */ /* 0x002fe40004000000 */
[----:B------:R-:W-:Y:S02]  /*17890*/  ISETP.GE.AND P0, PT, R17, R248, PT ;  /* 0x000000f81100720c */ /* 0x000fe40003f06270 */
[-C--:B------:R-:W-:Y:S02]  /*178a0*/  ISETP.GE.OR P2, PT, R16, R252.reuse, !P2 ;  /* 0x000000fc1000720c */ /* 0x080fe40005746670 */
[-C--:B------:R-:W-:Y:S02]  /*178b0*/  ISETP.GE.OR P1, PT, R19, R252.reuse, !P1 ;  /* 0x000000fc1300720c */ /* 0x080fe40004f26670 */
[----:B------:R-:W-:Y:S02]  /*178c0*/  ISETP.GE.OR P0, PT, R17, R252, !P0 ;  /* 0x000000fc1100720c */ /* 0x000fe40004706670 */
[----:B------:R-:W-:Y:S02]  /*178d0*/  FSEL R4, R37, -INF , !P2 ;  /* 0xff80000025047808 */ /* 0x000fe40005000000 */
[----:B------:R-:W-:Y:S02]  /*178e0*/  FSEL R32, R32, -INF , !P1 ;  /* 0xff80000020207808 */ /* 0x000fe40004800000 */
[----:B------:R-:W-:Y:S01]  /*178f0*/  FSEL R36, R36, -INF , !P0 ;  /* 0xff80000024247808 */ /* 0x000fe20004000000 */
[----:B------:R1:W-:Y:S01]  /*17900*/  STL [R1+0xc], R4 ;  /* 0x00000c0401007387 */ /* 0x0003e20000100800 */
[-C--:B------:R-:W-:Y:S02]  /*17910*/  ISETP.GE.AND P1, PT, R18, R247.reuse, PT ;  /* 0x000000f71200720c */ /* 0x080fe40003f26270 */
[----:B------:R-:W-:Y:S01]  /*17920*/  ISETP.GE.AND P0, PT, R16, R247, PT ;  /* 0x000000f71000720c */ /* 0x000fe20003f06270 */
[----:B------:R2:W-:Y:S01]  /*17930*/  STL [R1+0xac], R248 ;  /* 0x0000acf801007387 */ /* 0x0005e20000100800 */
[----:B------:R-:W-:Y:S02]  /*17940*/  IADD3 R7, R0, 0x28, RZ ;  /* 0x0000002800077810 */ /* 0x000fe40007ffe0ff */
[-C--:B------:R-:W-:Y:S02]  /*17950*/  ISETP.GE.OR P1, PT, R18, R251.reuse, !P1 ;  /* 0x000000fb1200720c */ /* 0x080fe40004f26670 */
[----:B------:R-:W-:Y:S02]  /*17960*/  ISETP.GE.OR P0, PT, R16, R251, !P0 ;  /* 0x000000fb1000720c */ /* 0x000fe40004706670 */
[----:B------:R-:W-:Y:S02]  /*17970*/  FSEL R35, R35, -INF , !P1 ;  /* 0xff80000023237808 */ /* 0x000fe40004800000 */
[----:B------:R-:W-:Y:S02]  /*17980*/  FSEL R21, R39, -INF , !P0 ;  /* 0xff80000027157808 */ /* 0x000fe40004000000 */
[-C--:B------:R-:W-:Y:S02]  /*17990*/  ISETP.GE.AND P1, PT, R17, R247.reuse, PT ;  /* 0x000000f71100720c */ /* 0x080fe40003f26270 */
[----:B------:R-:W-:Y:S02]  /*179a0*/  ISETP.GE.AND P0, PT, R7, R247, PT ;  /* 0x000000f70700720c */ /* 0x000fe40003f06270 */
[-C--:B------:R-:W-:Y:S02]  /*179b0*/  ISETP.GE.OR P1, PT, R17, R251.reuse, !P1 ;  /* 0x000000fb1100720c */ /* 0x080fe40004f26670 */
[----:B------:R-:W-:Y:S02]  /*179c0*/  IADD3 R5, R0, 0x30, RZ ;  /* 0x0000003000057810 */ /* 0x000fe40007ffe0ff */
[C---:B------:R-:W-:Y:S02]  /*179d0*/  ISETP.GE.OR P0, PT, R7.reuse, R251, !P0 ;  /* 0x000000fb0700720c */ /* 0x040fe40004706670 */
[----:B------:R-:W-:Y:S02]  /*179e0*/  FSEL R130, R38, -INF , !P1 ;  /* 0xff80000026827808 */ /* 0x000fe40004800000 */
[-C--:B------:R-:W-:Y:S02]  /*179f0*/  ISETP.GE.AND P1, PT, R7, R248.reuse, PT ;  /* 0x000000f80700720c */ /* 0x080fe40003f26270 */
[----:B------:R-:W-:Y:S01]  /*17a00*/  FSEL R22, R50, -INF , !P0 ;  /* 0xff80000032167808 */ /* 0x000fe20004000000 */
[----:B------:R-:W-:Y:S01]  /*17a10*/  IMAD.MOV.U32 R50, RZ, RZ, R131 ;  /* 0x000000ffff327224 */ /* 0x000fe200078e0083 */
[----:B------:R-:W-:Y:S02]  /*17a20*/  ISETP.GE.AND P0, PT, R5, R248, PT ;  /* 0x000000f80500720c */ /* 0x000fe40003f06270 */
[-C--:B------:R-:W-:Y:S02]  /*17a30*/  ISETP.GE.OR P1, PT, R7, R252.reuse, !P1 ;  /* 0x000000fc0700720c */ /* 0x080fe40004f26670 */
[C---:B------:R-:W-:Y:S02]  /*17a40*/  ISETP.GE.OR P0, PT, R5.reuse, R252, !P0 ;  /* 0x000000fc0500720c */ /* 0x040fe40004706670 */
[----:B------:R-:W-:Y:S01]  /*17a50*/  FSEL R243, R48, -INF , !P1 ;  /* 0xff80000030f37808 */ /* 0x000fe20004800000 */
[----:B------:R-:W-:Y:S01]  /*17a60*/  IMAD.MOV.U32 R48, RZ, RZ, R20 ;  /* 0x000000ffff307224 */ /* 0x000fe200078e0014 */
[----:B------:R-:W-:Y:S01]  /*17a70*/  FSEL R20, R52, -INF , !P0 ;  /* 0xff80000034147808 */ /* 0x000fe20004000000 */
[----:B------:R-:W-:Y:S01]  /*17a80*/  IMAD.MOV.U32 R52, RZ, RZ, R23 ;  /* 0x000000ffff347224 */ /* 0x000fe200078e0017 */
[C---:B------:R-:W-:Y:S02]  /*17a90*/  ISETP.GE.AND P0, PT, R5.reuse, R247, PT ;  /* 0x000000f70500720c */ /* 0x040fe40003f06270 */
[C---:B-1----:R-:W-:Y:S02]  /*17aa0*/  IADD3 R4, R0.reuse, 0x31, RZ ;  /* 0x0000003100047810 */ /* 0x042fe40007ffe0ff */
        /* <DEDUP_REMOVED lines=9> */
[----:B------:R-:W-:Y:S01]  /*17b40*/  FSEL R39, R51, -INF , !P1 ;  /* 0xff80000033277808 */ /* 0x000fe20004800000 */
[----:B------:R-:W-:Y:S01]  /*17b50*/  IMAD.MOV.U32 R51, RZ, RZ, R129 ;  /* 0x000000ffff337224 */ /* 0x000fe200078e0081 */
[----:B------:R-:W-:Y:S02]  /*17b60*/  ISETP.GE.OR P0, PT, R4, R251, !P0 ;  /* 0x000000fb0400720c */ /* 0x000fe40004706670 */
[-C--:B------:R-:W-:Y:S02]  /*17b70*/  ISETP.GE.AND P1, PT, R135, R246.reuse, PT ;  /* 0x000000f68700720c */ /* 0x080fe40003f26270 */
[----:B------:R-:W-:Y:S01]  /*17b80*/  FSEL R37, R55, -INF , !P0 ;  /* 0xff80000037257808 */ /* 0x000fe20004000000 */
[----:B------:R-:W-:Y:S01]  /*17b90*/  IMAD.MOV.U32 R55, RZ, RZ, R33 ;  /* 0x000000ffff377224 */ /* 0x000fe200078e0021 */
[C---:B------:R-:W-:Y:S02]  /*17ba0*/  ISETP.GE.AND P0, PT, R2.reuse, R246, PT ;  /* 0x000000f60200720c */ /* 0x040fe40003f06270 */
[-C--:B------:R-:W-:Y:S02]  /*17bb0*/  ISETP.GE.OR P5, PT, R135, R250.reuse, !P1 ;  /* 0x000000fa8700720c */ /* 0x080fe40004fa6670 */
[----:B------:R-:W-:Y:S02]  /*17bc0*/  ISETP.GE.AND P1, PT, R2, R245, PT ;  /* 0x000000f50200720c */ /* 0x000fe40003f26270 */
[----:B------:R-:W-:Y:S02]  /*17bd0*/  @P4 LOP3.LUT R244, R244, 0x4, RZ, 0xfc, !PT ;  /* 0x00000004f4f44812 */ /* 0x000fe400078efcff */
[C---:B------:R-:W-:Y:S02]  /*17be0*/  ISETP.GE.OR P4, PT, R2.reuse, R250, !P0 ;  /* 0x000000fa0200720c */ /* 0x040fe40004786670 */
[----:B------:R-:W-:Y:S02]  /*17bf0*/  ISETP.GE.OR P1, PT, R2, R249, !P1 ;  /* 0x000000f90200720c */ /* 0x000fe40004f26670 */
[----:B------:R-:W-:Y:S02]  /*17c00*/  IADD3 R2, R0, 0x38, RZ ;  /* 0x0000003800027810 */ /* 0x000fe40007ffe0ff */
[-C--:B------:R-:W-:Y:S02]  /*17c10*/  ISETP.GE.AND P2, PT, R6, R248.reuse, PT ;  /* 0x000000f80600720c */ /* 0x080fe40003f46270 */
[----:B------:R-:W-:Y:S02]  /*17c20*/  ISETP.GE.AND P0, PT, R2, R248, PT ;  /* 0x000000f80200720c */ /* 0x000fe40003f06270 */
[-C--:B------:R-:W-:Y:S02]  /*17c30*/  ISETP.GE.OR P2, PT, R6, R252.reuse, !P2 ;  /* 0x000000fc0600720c */ /* 0x080fe40005746670 */
[----:B------:R-:W-:Y:S02]  /*17c40*/  ISETP.GE.OR P0, PT, R2, R252, !P0 ;  /* 0x000000fc0200720c */ /* 0x000fe40004706670 */
[----:B------:R-:W-:Y:S02]  /*17c50*/  FSEL R131, R49, -INF , !P2 ;  /* 0xff80000031837808 */ /* 0x000fe40005000000 */
[----:B------:R-:W-:Y:S02]  /*17c60*/  FSEL R64, R64, -INF , !P0 ;  /* 0xff80000040407808 */ /* 0x000fe40004000000 */
[C---:B------:R-:W-:Y:S02]  /*17c70*/  ISETP.GE.AND P0, PT, R2.reuse, R247, PT ;  /* 0x000000f70200720c */ /* 0x040fe40003f06270 */
[----:B------:R-:W-:Y:S02]  /*17c80*/  MOV R49, R36 ;  /* 0x0000002400317202 */ /* 0x000fe40000000f00 */
[----:B------:R-:W-:Y:S02]  /*17c90*/  ISETP.GE.OR P0, PT, R2, R251, !P0 ;  /* 0x000000fb0200720c */ /* 0x000fe40004706670 */
[----:B------:R-:W-:Y:S02]  /*17ca0*/  ISETP.GE.AND P6, PT, R0, R245, PT ;  /* 0x000000f50000720c */ /* 0x000fe40003fc6270 */
[----:B------:R-:W-:Y:S01]  /*17cb0*/  FSEL R36, R66, -INF , !P0 ;  /* 0xff80000042247808 */ /* 0x000fe20004000000 */
[----:B------:R-:W-:Y:S01]  /*17cc0*/  IMAD.MOV.U32 R66, RZ, RZ, R20 ;  /* 0x000000ffff427224 */ /* 0x000fe200078e0014 */
[----:B------:R-:W-:Y:S02]  /*17cd0*/  ISETP.GE.AND P0, PT, R0, R246, PT ;  /* 0x000000f60000720c */ /* 0x000fe40003f06270 */
[----:B------:R-:W-:Y:S02]  /*17ce0*/  @P3 LOP3.LUT R244, R244, 0x40, RZ, 0xfc, !PT ;  /* 0x00000040f4f43812 */ /* 0x000fe400078efcff */
[C---:B------:R-:W-:Y:S02]  /*17cf0*/  ISETP.GE.OR P3, PT, R0.reuse, R250, !P0 ;  /* 0x000000fa0000720c */ /* 0x040fe40004766670 */
[C---:B------:R-:W-:Y:S02]  /*17d00*/  ISETP.GE.OR P6, PT, R0.reuse, R249, !P6 ;  /* 0x000000f90000720c */ /* 0x040fe400077c6670 */
[----:B------:R-:W-:Y:S02]  /*17d10*/  IADD3 R0, R0, 0x39, RZ ;  /* 0x0000003900007810 */ /* 0x000fe40007ffe0ff */
[----:B------:R-:W-:Y:S02]  /*17d20*/  FMNMX.FTZ R137, R138, R3, !PT ;  /* 0x000000038a897209 */ /* 0x000fe40007810000 */
[----:B------:R-:W-:Y:S02]  /*17d30*/  ISETP.GE.AND P0, PT, R0, R248, PT ;  /* 0x000000f80000720c */ /* 0x000fe40003f06270 */
[----:B--2---:R-:W2:Y:S01]  /*17d40*/  LDL.LU R248, [R1+0xc] ;  /* 0x00000c0001f87983 */ /* 0x004ea20000300800 */
[----:B------:R-:W-:Y:S02]  /*17d50*/  FMNMX.FTZ R137, R142, R137, !PT ;  /* 0x000000898e897209 */ /* 0x000fe40007810000 */
[----:B------:R-:W-:Y:S02]  /*17d60*/  MOV R54, R32 ;  /* 0x0000002000367202 */ /* 0x000fe40000000f00 */
        /* <DEDUP_REMOVED lines=9> */
[----:B------:R-:W-:Y:S02]  /*17e00*/  ISETP.GE.OR P0, PT, R0, R252, !P0 ;  /* 0x000000fc0000720c */ /* 0x000fe40004706670 */
[----:B------:R-:W-:Y:S02]  /*17e10*/  FMNMX.FTZ R137, R55, R137, !PT ;  /* 0x0000008937897209 */ /* 0x000fe40007810000 */
[----:B------:R-:W-:Y:S02]  /*17e20*/  FMNMX.FTZ R136, R51, R136, !PT ;  /* 0x0000008833887209 */ /* 0x000fe40007810000 */
[----:B------:R-:W-:Y:S02]  /*17e30*/  FMNMX.FTZ R137, R49, R137, !PT ;  /* 0x0000008931897209 */ /* 0x000fe40007810000 */
[----:B------:R-:W-:Y:S02]  /*17e40*/  FSEL R230, R65, -INF , !P0 ;  /* 0xff80000041e67808 */ /* 0x000fe40004000000 */
[----:B------:R-:W-:Y:S02]  /*17e50*/  FSEL R8, R8, -INF , !P3 ;  /* 0xff80000008087808 */ /* 0x000fe40005800000 */
[----:B------:R-:W-:Y:S02]  /*17e60*/  LOP3.LUT P3, RZ, R244, 0x40, RZ, 0xc0, !PT ;  /* 0x00000040f4ff7812 */ /* 0x000fe4000786c0ff */
[----:B------:R-:W-:Y:S02]  /*17e70*/  FMNMX.FTZ R136, R52, R136, !PT ;  /* 0x0000008834887209 */ /* 0x000fe40007810000 */
[----:B------:R-:W-:Y:S02]  /*17e80*/  FSEL R20, R11, -INF , !P3 ;  /* 0xff8000000b147808 */ /* 0x000fe40005800000 */
[----:B------:R-:W-:Y:S02]  /*17e90*/  ISETP.GE.AND P3, PT, R134, R245, PT ;  /* 0x000000f58600720c */ /* 0x000fe40003f66270 */
[----:B------:R-:W-:Y:S02]  /*17ea0*/  FMNMX.FTZ R136, R234, R136, !PT ;  /* 0x00000088ea887209 */ /* 0x000fe40007810000 */
[----:B------:R-:W-:Y:S02]  /*17eb0*/  MOV R65, R35 ;  /* 0x0000002300417202 */ /* 0x000fe40000000f00 */
[----:B------:R-:W-:Y:S02]  /*17ec0*/  ISETP.GE.OR P3, PT, R134, R249, !P3 ;  /* 0x000000f98600720c */ /* 0x000fe40005f66670 */
[----:B------:R-:W-:Y:S02]  /*17ed0*/  ISETP.GE.AND P2, PT, R135, R245, PT ;  /* 0x000000f58700720c */ /* 0x000fe40003f46270 */
[----:B------:R-:W-:Y:S02]  /*17ee0*/  FSEL R10, R10, -INF , !P6 ;  /* 0xff8000000a0a7808 */ /* 0x000fe40007000000 */
[----:B------:R-:W-:Y:S02]  /*17ef0*/  ISETP.GE.AND P6, PT, R132, R246, PT ;  /* 0x000000f68400720c */ /* 0x000fe40003fc6270 */
[----:B------:R-:W-:Y:S02]  /*17f00*/  FMNMX.FTZ R136, R65, R136, !PT ;  /* 0x0000008841887209 */ /* 0x000fe40007810000 */
[----:B------:R-:W-:Y:S01]  /*17f10*/  FSEL R222, R26, -INF , !P3 ;  /* 0xff8000001ade7808 */ /* 0x000fe20005800000 */
[----:B------:R-:W-:Y:S01]  /*17f20*/  IMAD.MOV.U32 R26, RZ, RZ, R21 ;  /* 0x000000ffff1a7224 */ /* 0x000fe200078e0015 */
[----:B------:R-:W-:Y:S02]  /*17f30*/  ISETP.GE.OR P6, PT, R132, R250, !P6 ;  /* 0x000000fa8400720c */ /* 0x000fe400077c6670 */
[----:B------:R-:W-:Y:S02]  /*17f40*/  ISETP.GE.OR P2, PT, R135, R249, !P2 ;  /* 0x000000f98700720c */ /* 0x000fe40005746670 */
[----:B------:R-:W-:Y:S02]  /*17f50*/  FMNMX.FTZ R136, R130, R136, !PT ;  /* 0x0000008882887209 */ /* 0x000fe40007810000 */
[----:B------:R-:W-:Y:S01]  /*17f60*/  FSEL R220, R25, -INF , !P6 ;  /* 0xff80000019dc7808 */ /* 0x000fe20007000000 */
[----:B------:R-:W-:Y:S01]  /*17f70*/  IMAD.MOV.U32 R25, RZ, RZ, R22 ;  /* 0x000000ffff197224 */ /* 0x000fe200078e0016 */
[----:B------:R-:W-:Y:S02]  /*17f80*/  FSEL R32, R14, -INF , !P2 ;  /* 0xff8000000e207808 */ /* 0x000fe40005000000 */
[----:B------:R-:W-:Y:S02]  /*17f90*/  ISETP.GE.AND P2, PT, R132, R245, PT ;  /* 0x000000f58400720c */ /* 0x000fe40003f46270 */
[----:B------:R-:W-:Y:S02]  /*17fa0*/  FMNMX.FTZ R136, R26, R136, !PT ;  /* 0x000000881a887209 */ /* 0x000fe40007810000 */
[----:B------:R-:W-:Y:S02]  /*17fb0*/  ISETP.GE.OR P2, PT, R132, R249, !P2 ;  /* 0x000000f98400720c */ /* 0x000fe40005746670 */
[----:B------:R-:W-:Y:S02]  /*17fc0*/  FMNMX.FTZ R136, R25, R136, !PT ;  /* 0x0000008819887209 */ /* 0x000fe40007810000 */
[----:B------:R-:W-:Y:S01]  /*17fd0*/  FSEL R223, R27, -INF , !P2 ;  /* 0xff8000001bdf7808 */ /* 0x000fe20005000000 */
[----:B------:R-:W-:Y:S01]  /*17fe0*/  IMAD.MOV.U32 R27, RZ, RZ, R130 ;  /* 0x000000ffff1b7224 */ /* 0x000fe200078e0082 */
[C---:B------:R-:W-:Y:S02]  /*17ff0*/  ISETP.GE.AND P3, PT, R18.reuse, R245, PT ;  /* 0x000000f51200720c */ /* 0x040fe40003f66270 */
[----:B------:R-:W-:Y:S02]  /*18000*/  ISETP.GE.AND P2, PT, R17, R246, PT ;  /* 0x000000f61100720c */ /* 0x000fe40003f46270 */
[----:B------:R-:W-:Y:S02]  /*18010*/  FMNMX.FTZ R136, R39, R136, !PT ;  /* 0x0000008827887209 */ /* 0x000fe40007810000 */
[C---:B------:R-:W-:Y:S02]  /*18020*/  ISETP.GE.OR P3, PT, R18.reuse, R249, !P3 ;  /* 0x000000f91200720c */ /* 0x040fe40005f66670 */
[----:B------:R-:W-:Y:S02]  /*18030*/  ISETP.GE.AND P6, PT, R18, R246, PT ;  /* 0x000000f61200720c */ /* 0x000fe40003fc6270 */
[----:B------:R-:W-:Y:S02]  /*18040*/  ISETP.GE.OR P2, PT, R17, R250, !P2 ;  /* 0x000000fa1100720c */ /* 0x000fe40005746670 */
[----:B------:R-:W-:Y:S02]  /*18050*/  FMNMX.FTZ R136, R38, R136, !PT ;  /* 0x0000008826887209 */ /* 0x000fe40007810000 */
[----:B------:R-:W-:Y:S02]  /*18060*/  ISETP.GE.AND P0, PT, R0, R247, PT ;  /* 0x000000f70000720c */ /* 0x000fe40003f06270 */
[----:B------:R-:W-:Y:S02]  /*18070*/  FSEL R218, R31, -INF , !P3 ;  /* 0xff8000001fda7808 */ /* 0x000fe40005800000 */
[----:B------:R-:W-:Y:S02]  /*18080*/  ISETP.GE.OR P6, PT, R18, R250, !P6 ;  /* 0x000000fa1200720c */ /* 0x000fe400077c6670 */
[----:B------:R-:W-:Y:S02]  /*18090*/  FSEL R40, R40, -INF , !P2 ;  /* 0xff80000028287808 */ /* 0x000fe40005000000 */
[----:B------:R-:W-:Y:S02]  /*180a0*/  FSEL R15, R15, -INF , !P1 ;  /* 0xff8000000f0f7808 */ /* 0x000fe40004800000 */
[-C--:B------:R-:W-:Y:S02]  /*180b0*/  ISETP.GE.AND P1, PT, R19, R246.reuse, PT ;  /* 0x000000f61300720c */ /* 0x080fe40003f26270 */
[C---:B------:R-:W-:Y:S02]  /*180c0*/  ISETP.GE.AND P3, PT, R7.reuse, R246, PT ;  /* 0x000000f60700720c */ /* 0x040fe40003f66270 */
[----:B------:R-:W-:Y:S02]  /*180d0*/  ISETP.GE.AND P2, PT, R7, R245, PT ;  /* 0x000000f50700720c */ /* 0x000fe40003f46270 */
[----:B------:R-:W-:Y:S02]  /*180e0*/  FMNMX.FTZ R136, R37, R136, !PT ;  /* 0x0000008825887209 */ /* 0x000fe40007810000 */
[----:B------:R-:W-:Y:S02]  /*180f0*/  ISETP.GE.OR P0, PT, R0, R251, !P0 ;  /* 0x000000fb0000720c */ /* 0x000fe40004706670 */
[----:B------:R-:W-:Y:S02]  /*18100*/  FSEL R216, R29, -INF , !P6 ;  /* 0xff8000001dd87808 */ /* 0x000fe40007000000 */
[----:B------:R-:W-:Y:S02]  /*18110*/  ISETP.GE.OR P1, PT, R19, R250, !P1 ;  /* 0x000000fa1300720c */ /* 0x000fe40004f26670 */
[----:B------:R-:W-:Y:S02]  /*18120*/  ISETP.GE.AND P6, PT, R16, R246, PT ;  /* 0x000000f61000720c */ /* 0x000fe40003fc6270 */
[C---:B------:R-:W-:Y:S02]  /*18130*/  ISETP.GE.OR P3, PT, R7.reuse, R250, !P3 ;  /* 0x000000fa0700720c */ /* 0x040fe40005f66670 */
[----:B------:R-:W-:Y:S02]  /*18140*/  ISETP.GE.OR P2, PT, R7, R249, !P2 ;  /* 0x000000f90700720c */ /* 0x000fe40005746670 */
[----:B------:R-:W-:Y:S02]  /*18150*/  FMNMX.FTZ R136, R36, R136, !PT ;  /* 0x0000008824887209 */ /* 0x000fe40007810000 */
[----:B------:R-:W-:Y:S02]  /*18160*/  FSEL R67, R67, -INF , !P0 ;  /* 0xff80000043437808 */ /* 0x000fe40004000000 */
[----:B------:R-:W-:Y:S02]  /*18170*/  FSEL R217, R28, -INF , !P1 ;  /* 0xff8000001cd97808 */ /* 0x000fe40004800000 */
[----:B------:R-:W-:Y:S02]  /*18180*/  ISETP.GE.OR P6, PT, R16, R250, !P6 ;  /* 0x000000fa1000720c */ /* 0x000fe400077c6670 */
[----:B------:R-:W-:Y:S02]  /*18190*/  ISETP.GE.AND P1, PT, R17, R245, PT ;  /* 0x000000f51100720c */ /* 0x000fe40003f26270 */
[----:B------:R-:W-:Y:S02]  /*181a0*/  FMNMX.FTZ R136, R67, R136, !PT ;  /* 0x0000008843887209 */ /* 0x000fe40007810000 */
[----:B------:R-:W-:Y:S02]  /*181b0*/  LOP3.LUT P0, RZ, R244, 0x4, RZ, 0xc0, !PT ;  /* 0x00000004f4ff7812 */ /* 0x000fe4000780c0ff */
[----:B------:R-:W-:Y:S01]  /*181c0*/  FSEL R21, R41, -INF , !P6 ;  /* 0xff80000029157808 */ /* 0x000fe20007000000 */
[----:B------:R-:W1:Y:S01]  /*181d0*/  SHFL.BFLY PT, R14, R136, 0x2, 0x1f ;  /* 0x0c401f00880e7f89 */ /* 0x000e6200000e0000 */
[----:B------:R-:W-:Y:S01]  /*181e0*/  ISETP.GE.OR P1, PT, R17, R249, !P1 ;  /* 0x000000f91100720c */ /* 0x000fe20004f26670 */
[----:B------:R-:W-:Y:S01]  /*181f0*/  IMAD.MOV.U32 R41, RZ, RZ, R37 ;  /* 0x000000ffff297224 */ /* 0x000fe200078e0025 */
[-C--:B------:R-:W-:Y:S02]  /*18200*/  ISETP.GE.AND P6, PT, R6, R246.reuse, PT ;  /* 0x000000f60600720c */ /* 0x080fe40003fc6270 */
[----:B------:R-:W-:Y:S02]  /*18210*/  FSEL R9, R9, -INF , !P0 ;  /* 0xff80000009097808 */ /* 0x000fe40004000000 */
[-C--:B------:R-:W-:Y:S02]  /*18220*/  ISETP.GE.AND P0, PT, R134, R246.reuse, PT ;  /* 0x000000f68600720c */ /* 0x080fe40003f06270 */
[----:B------:R-:W-:Y:S02]  /*18230*/  FSEL R33, R42, -INF , !P1 ;  /* 0xff8000002a217808 */ /* 0x000fe40004800000 */
[C---:B------:R-:W-:Y:S02]  /*18240*/  ISETP.GE.AND P1, PT, R5.reuse, R246, PT ;  /* 0x000000f60500720c */ /* 0x040fe40003f26270 */
[----:B------:R-:W-:Y:S01]  /*18250*/  FSEL R35, R44, -INF , !P3 ;  /* 0xff8000002c237808 */ /* 0x000fe20005800000 */
[----:B------:R-:W-:Y:S01]  /*18260*/  IMAD.MOV.U32 R44, RZ, RZ, R25 ;  /* 0x000000ffff2c7224 */ /* 0x000fe200078e0019 */
[----:B------:R-:W-:Y:S02]  /*18270*/  ISETP.GE.AND P3, PT, R5, R245, PT ;  /* 0x000000f50500720c */ /* 0x000fe40003f66270 */
[-C--:B------:R-:W-:Y:S02]  /*18280*/  ISETP.GE.OR P6, PT, R6, R250.reuse, !P6 ;  /* 0x000000fa0600720c */ /* 0x080fe400077c6670 */
[-C--:B------:R-:W-:Y:S02]  /*18290*/  ISETP.GE.OR P0, PT, R134, R250.reuse, !P0 ;  /* 0x000000fa8600720c */ /* 0x080fe40004706670 */
[----:B------:R-:W-:Y:S02]  /*182a0*/  FSEL R13, R13, -INF , !P4 ;  /* 0xff8000000d0d7808 */ /* 0x000fe40006000000 */
[C---:B------:R-:W-:Y:S02]  /*182b0*/  ISETP.GE.OR P4, PT, R5.reuse, R250, !P1 ;  /* 0x000000fa0500720c */ /* 0x040fe40004f86670 */
[----:B------:R-:W-:Y:S02]  /*182c0*/  ISETP.GE.OR P1, PT, R5, R249, !P3 ;  /* 0x000000f90500720c */ /* 0x000fe40005f26670 */
[-C--:B------:R-:W-:Y:S02]  /*182d0*/  ISETP.GE.AND P3, PT, R4, R246.reuse, PT ;  /* 0x000000f60400720c */ /* 0x080fe40003f66270 */
[----:B------:R-:W-:Y:S02]  /*182e0*/  FSEL R34, R45, -INF , !P6 ;  /* 0xff8000002d227808 */ /* 0x000fe40007000000 */
[----:B------:R-:W-:Y:S02]  /*182f0*/  ISETP.GE.AND P6, PT, R2, R246, PT ;  /* 0x000000f60200720c */ /* 0x000fe40003fc6270 */
[----:B------:R-:W-:Y:S02]  /*18300*/  FSEL R221, R24, -INF , !P0 ;  /* 0xff80000018dd7808 */ /* 0x000fe40004000000 */
[C---:B------:R-:W-:Y:S02]  /*18310*/  ISETP.GE.AND P0, PT, R19.reuse, R245, PT ;  /* 0x000000f51300720c */ /* 0x040fe40003f06270 */
[----:B------:R-:W-:Y:S01]  /*18320*/  FSEL R29, R56, -INF , !P4 ;  /* 0xff800000381d7808 */ /* 0x000fe20006000000 */
[----:B------:R-:W-:Y:S01]  /*18330*/  IMAD.MOV.U32 R56, RZ, RZ, R27 ;  /* 0x000000ffff387224 */ /* 0x000fe200078e001b */
[-C--:B------:R-:W-:Y:S02]  /*18340*/  ISETP.GE.OR P4, PT, R4, R250.reuse, !P3 ;  /* 0x000000fa0400720c */ /* 0x080fe40005f86670 */
[----:B------:R-:W-:Y:S02]  /*18350*/  ISETP.GE.OR P3, PT, R2, R250, !P6 ;  /* 0x000000fa0200720c */ /* 0x000fe40007766670 */
[----:B------:R-:W-:Y:S02]  /*18360*/  ISETP.GE.OR P0, PT, R19, R249, !P0 ;  /* 0x000000f91300720c */ /* 0x000fe40004706670 */
[----:B------:R-:W-:Y:S02]  /*18370*/  FSEL R129, R60, -INF , !P3 ;  /* 0xff8000003c817808 */ /* 0x000fe40005800000 */
[----:B------:R-:W-:Y:S02]  /*18380*/  ISETP.GE.AND P3, PT, R0, R246, PT ;  /* 0x000000f60000720c */ /* 0x000fe40003f66270 */
[----:B------:R-:W-:Y:S02]  /*18390*/  FSEL R219, R30, -INF , !P0 ;  /* 0xff8000001edb7808 */ /* 0x000fe40004000000 */
[----:B------:R-:W-:Y:S02]  /*183a0*/  ISETP.GE.AND P0, PT, R16, R245, PT ;  /* 0x000000f51000720c */ /* 0x000fe40003f06270 */
[----:B------:R-:W-:Y:S02]  /*183b0*/  ISETP.GE.OR P3, PT, R0, R250, !P3 ;  /* 0x000000fa0000720c */ /* 0x000fe40005f66670 */
[----:B------:R-:W-:Y:S02]  /*183c0*/  ISETP.GE.OR P0, PT, R16, R249, !P0 ;  /* 0x000000f91000720c */ /* 0x000fe40004706670 */
[----:B------:R-:W-:Y:S02]  /*183d0*/  FMNMX.FTZ R5, R10, R140, !PT ;  /* 0x0000008c0a057209 */ /* 0x000fe40007810000 */
[----:B------:R-:W-:Y:S02]  /*183e0*/  FSEL R61, R61, -INF , !P3 ;  /* 0xff8000003d3d7808 */ /* 0x000fe40005800000 */
[----:B------:R-:W-:Y:S01]  /*183f0*/  FSEL R19, R43, -INF , !P0 ;  /* 0xff8000002b137808 */ /* 0x000fe20004000000 */
[----:B------:R-:W-:Y:S01]  /*18400*/  IMAD.MOV.U32 R43, RZ, RZ, R39 ;  /* 0x000000ffff2b7224 */ /* 0x000fe200078e0027 */
[----:B------:R-:W-:Y:S02]  /*18410*/  ISETP.GE.AND P0, PT, R6, R245, PT ;  /* 0x000000f50600720c */ /* 0x000fe40003f06270 */
[----:B-1----:R-:W-:Y:S02]  /*18420*/  FMNMX.FTZ R136, R136, R14, !PT ;  /* 0x0000000e88887209 */ /* 0x002fe40007810000 */
[----:B------:R-:W-:Y:S02]  /*18430*/  FMNMX.FTZ R5, R20, R5, !PT ;  /* 0x0000000514057209 */ /* 0x000fe40007810000 */
[----:B------:R-:W-:Y:S02]  /*18440*/  FSEL R31, R46, -INF , !P2 ;  /* 0xff8000002e1f7808 */ /* 0x000fe40005000000 */
[----:B------:R-:W-:Y:S02]  /*18450*/  ISETP.GE.OR P0, PT, R6, R249, !P0 ;  /* 0x000000f90600720c */ /* 0x000fe40004706670 */
[----:B------:R-:W-:Y:S01]  /*18460*/  ISETP.GE.AND P2, PT, R2, R245, PT ;  /* 0x000000f50200720c */ /* 0x000fe20003f46270 */
[----:B------:R-:W1:Y:S01]  /*18470*/  SHFL.BFLY PT, R6, R136, 0x1, 0x1f ;  /* 0x0c201f0088067f89 */ /* 0x000e6200000e0000 */
[----:B------:R-:W-:Y:S02]  /*18480*/  FMNMX.FTZ R5, R32, R5, !PT ;  /* 0x0000000520057209 */ /* 0x000fe40007810000 */
[----:B------:R-:W-:Y:S02]  /*18490*/  ISETP.GE.OR P2, PT, R2, R249, !P2 ;  /* 0x000000f90200720c */ /* 0x000fe40005746670 */
[----:B------:R-:W-:Y:S02]  /*184a0*/  FMNMX.FTZ R5, R15, R5, !PT ;  /* 0x000000050f057209 */ /* 0x000fe40007810000 */
[----:B------:R-:W-:Y:S02]  /*184b0*/  ISETP.GE.AND P6, PT, R4, R245, PT ;  /* 0x000000f50400720c */ /* 0x000fe40003fc6270 */
[----:B------:R-:W-:Y:S02]  /*184c0*/  FMNMX.FTZ R5, R222, R5, !PT ;  /* 0x00000005de057209 */ /* 0x000fe40007810000 */
[----:B------:R-:W-:Y:S02]  /*184d0*/  ISETP.GE.OR P6, PT, R4, R249, !P6 ;  /* 0x000000f90400720c */ /* 0x000fe400077c6670 */
[----:B------:R-:W-:Y:S02]  /*184e0*/  FMNMX.FTZ R5, R223, R5, !PT ;  /* 0x00000005df057209 */ /* 0x000fe40007810000 */
[----:B------:R-:W-:Y:S01]  /*184f0*/  FSEL R30, R47, -INF , !P0 ;  /* 0xff8000002f1e7808 */ /* 0x000fe20004000000 */
[----:B------:R-:W-:Y:S01]  /*18500*/  IMAD.MOV.U32 R47, RZ, RZ, R19 ;  /* 0x000000ffff2f7224 */ /* 0x000fe200078e0013 */
[----:B------:R-:W-:Y:S02]  /*18510*/  FMNMX.FTZ R4, R219, R5, !PT ;  /* 0x00000005db047209 */ /* 0x000fe40007810000 */
[----:B------:R-:W-:Y:S02]  /*18520*/  FSEL R229, R62, -INF , !P2 ;  /* 0xff8000003ee57808 */ /* 0x000fe40005000000 */
[----:B------:R-:W-:Y:S02]  /*18530*/  FMNMX.FTZ R4, R218, R4, !PT ;  /* 0x00000004da047209 */ /* 0x000fe40007810000 */
[----:B------:R-:W-:Y:S02]  /*18540*/  ISETP.GE.AND P0, PT, R0, R245, PT ;  /* 0x000000f50000720c */ /* 0x000fe40003f06270 */
[----:B-1----:R-:W-:Y:S02]  /*18550*/  FMNMX.FTZ R136, R136, R6, !PT ;  /* 0x0000000688887209 */ /* 0x002fe40007810000 */
[----:B------:R-:W-:Y:S02]  /*18560*/  FMNMX.FTZ R4, R33, R4, !PT ;  /* 0x0000000421047209 */ /* 0x000fe40007810000 */
[C---:B------:R-:W-:Y:S01]  /*18570*/  FSETP.NEU.FTZ.AND P2, PT, R136.reuse, -INF , PT ;  /* 0xff8000008800780b */ /* 0x040fe20003f5d000 */
[----:B------:R-:W-:Y:S01]  /*18580*/  FMUL.FTZ R208, R136, c[0x0][0x23c] ;  /* 0x00008f0088d07a20 */ /* 0x000fe20000410000 */
[----:B------:R-:W-:Y:S02]  /*18590*/  FMNMX.FTZ R4, R47, R4, !PT ;  /* 0x000000042f047209 */ /* 0x000fe40007810000 */
[----:B------:R-:W-:Y:S02]  /*185a0*/  FSEL R130, R58, -INF , !P1 ;  /* 0xff8000003a827808 */ /* 0x000fe40004800000 */
[----:B------:R-:W-:Y:S02]  /*185b0*/  FMNMX.FTZ R4, R31, R4, !PT ;  /* 0x000000041f047209 */ /* 0x000fe40007810000 */
[----:B------:R-:W-:Y:S02]  /*185c0*/  FSEL R208, R208, RZ, P2 ;  /* 0x000000ffd0d07208 */ /* 0x000fe40001000000 */
[----:B------:R-:W-:Y:S02]  /*185d0*/  ISETP.GE.OR P0, PT, R0, R249, !P0 ;  /* 0x000000f90000720c */ /* 0x000fe40004706670 */
[----:B------:R-:W-:Y:S01]  /*185e0*/  FMNMX.FTZ R0, R30, R4, !PT ;  /* 0x000000041e007209 */ /* 0x000fe20007810000 */
[--C-:B------:R-:W-:Y:S01]  /*185f0*/  FFMA.FTZ R4, R141, c[0x0][0x23c], -R208.reuse ;  /* 0x00008f008d047a23 */ /* 0x100fe200000108d0 */
[----:B------:R-:W-:Y:S02]  /*18600*/  FSEL R224, R59, -INF , !P6 ;  /* 0xff8000003be07808 */ /* 0x000fe40007000000 */
[----:B------:R-:W-:Y:S01]  /*18610*/  FMNMX.FTZ R0, R130, R0, !PT ;  /* 0x0000000082007209 */ /* 0x000fe20007810000 */
[----:B------:R1:W-:Y:S01]  /*18620*/  MUFU.EX2 R214, R4 ;  /* 0x0000000400d67308 */ /* 0x0003e20000000800 */
[----:B------:R-:W-:Y:S02]  /*18630*/  FMNMX.FTZ R135, R8, R139, !PT ;  /* 0x0000008b08877209 */ /* 0x000fe40007810000 */
[----:B------:R-:W-:Y:S02]  /*18640*/  FMNMX.FTZ R0, R224, R0, !PT ;  /* 0x00000000e0007209 */ /* 0x000fe40007810000 */
[----:B------:R-:W-:Y:S02]  /*18650*/  FSEL R12, R12, -INF , !P5 ;  /* 0xff8000000c0c7808 */ /* 0x000fe40006800000 */
[----:B------:R-:W-:Y:S02]  /*18660*/  FMNMX.FTZ R0, R229, R0, !PT ;  /* 0x00000000e5007209 */ /* 0x000fe40007810000 */
[----:B------:R-:W-:Y:S02]  /*18670*/  FMNMX.FTZ R135, R9, R135, !PT ;  /* 0x0000008709877209 */ /* 0x000fe40007810000 */
[----:B------:R-:W-:Y:S02]  /*18680*/  FSEL R57, R57, -INF , !P4 ;  /* 0xff80000039397808 */ /* 0x000fe40006000000 */
[----:B------:R-:W-:Y:S02]  /*18690*/  FMNMX.FTZ R135, R12, R135, !PT ;  /* 0x000000870c877209 */ /* 0x000fe40007810000 */
[----:B------:R-:W-:Y:S02]  /*186a0*/  MOV R46, R21 ;  /* 0x00000015002e7202 */ /* 0x000fe40000000f00 */
[----:B------:R-:W-:Y:S02]  /*186b0*/  FMNMX.FTZ R135, R13, R135, !PT ;  /* 0x000000870d877209 */ /* 0x000fe40007810000 */
[----:B------:R-:W-:Y:S02]  /*186c0*/  MOV R42, R38 ;  /* 0x00000026002a7202 */ /* 0x000fe40000000f00 */
[----:B------:R-:W-:Y:S02]  /*186d0*/  FMNMX.FTZ R135, R221, R135, !PT ;  /* 0x00000087dd877209 */ /* 0x000fe40007810000 */
[----:B------:R-:W-:Y:S01]  /*186e0*/  MOV R45, R26 ;  /* 0x0000001a002d7202 */ /* 0x000fe20000000f00 */
[--C-:B-1----:R-:W-:Y:S01]  /*186f0*/  FFMA.FTZ R4, R210, c[0x0][0x23c], -R208.reuse ;  /* 0x00008f00d2047a23 */ /* 0x102fe200000108d0 */
[----:B------:R-:W-:Y:S02]  /*18700*/  FMNMX.FTZ R135, R220, R135, !PT ;  /* 0x00000087dc877209 */ /* 0x000fe40007810000 */
[C---:B------:R-:W-:Y:S01]  /*18710*/  LOP3.LUT P5, RZ, R244.reuse, 0x20, RZ, 0xc0, !PT ;  /* 0x00000020f4ff7812 */ /* 0x040fe200078ac0ff */
[----:B------:R-:W1:Y:S01]  /*18720*/  MUFU.EX2 R233, R4 ;  /* 0x0000000400e97308 */ /* 0x000e620000000800 */
[----:B------:R-:W-:Y:S02]  /*18730*/  FMNMX.FTZ R135, R217, R135, !PT ;  /* 0x00000087d9877209 */ /* 0x000fe40007810000 */
[----:B------:R-:W-:Y:S02]  /*18740*/  LOP3.LUT P4, RZ, R244, 0x10, RZ, 0xc0, !PT ;  /* 0x00000010f4ff7812 */ /* 0x000fe4000788c0ff */
[----:B------:R-:W-:Y:S04]  /*18750*/  FMNMX.FTZ R135, R216, R135, !PT ;  /* 0x00000087d8877209 */ /* 0x000fe80007810000 */
[----:B------:R-:W-:Y:S04]  /*18760*/  FMNMX.FTZ R135, R40, R135, !PT ;  /* 0x0000008728877209 */ /* 0x000fe80007810000 */
[----:B------:R-:W-:Y:S02]  /*18770*/  FMNMX.FTZ R135, R21, R135, !PT ;  /* 0x0000008715877209 */ /* 0x000fe40007810000 */
[----:B--2---:R-:W-:Y:S02]  /*18780*/  FMNMX.FTZ R137, R248, R137, !PT ;  /* 0x00000089f8897209 */ /* 0x004fe40007810000 */
        /* <DEDUP_REMOVED lines=12> */
[----:B-1----:R-:W-:Y:S01]  /*18850*/  F2FP.PACK_AB R141, R233, R214 ;  /* 0x000000d6e98d723e */ /* 0x002fe200000000ff */
[----:B------:R-:W1:Y:S08]  /*18860*/  SHFL.BFLY PT, R5, R135, 0x2, 0x1f ;  /* 0x0c401f0087057f89 */ /* 0x000e7000000e0000 */
[----:B------:R-:W2:Y:S01]  /*18870*/  SHFL.BFLY PT, R11, R137, 0x2, 0x1f ;  /* 0x0c401f00890b7f89 */ /* 0x000ea200000e0000 */
[----:B-1----:R-:W-:Y:S07]  /*18880*/  FMNMX.FTZ R135, R135, R5, !PT ;  /* 0x0000000587877209 */ /* 0x002fee0007810000 */
[----:B------:R-:W1:Y:S01]  /*18890*/  SHFL.BFLY PT, R5, R135, 0x1, 0x1f ;  /* 0x0c201f0087057f89 */ /* 0x000e6200000e0000 */
[----:B--2---:R-:W-:Y:S07]  /*188a0*/  FMNMX.FTZ R137, R137, R11, !PT ;  /* 0x0000000b89897209 */ /* 0x004fee0007810000 */
[----:B------:R-:W2:Y:S01]  /*188b0*/  SHFL.BFLY PT, R7, R137, 0x1, 0x1f ;  /* 0x0c201f0089077f89 */ /* 0x000ea200000e0000 */
[----:B-1----:R-:W-:Y:S04]  /*188c0*/  FMNMX.FTZ R135, R135, R5, !PT ;  /* 0x0000000587877209 */ /* 0x002fe80007810000 */
[----:B------:R-:W-:Y:S02]  /*188d0*/  FSETP.NEU.FTZ.AND P1, PT, R135, -INF , PT ;  /* 0xff8000008700780b */ /* 0x000fe40003f3d000 */
[----:B--2---:R-:W-:Y:S04]  /*188e0*/  FMNMX.FTZ R137, R137, R7, !PT ;  /* 0x0000000789897209 */ /* 0x004fe80007810000 */
[C---:B------:R-:W-:Y:S01]  /*188f0*/  FSETP.NEU.FTZ.AND P3, PT, R137.reuse, -INF , PT ;  /* 0xff8000008900780b */ /* 0x040fe20003f7d000 */
[----:B------:R-:W-:Y:S05]  /*18900*/  FMUL.FTZ R209, R137, c[0x0][0x23c] ;  /* 0x00008f0089d17a20 */ /* 0x000fea0000410000 */
[----:B------:R-:W-:Y:S05]  /*18910*/  FSEL R209, R209, RZ, P3 ;  /* 0x000000ffd1d17208 */ /* 0x000fea0001800000 */
[--C-:B------:R-:W-:Y:S01]  /*18920*/  FFMA.FTZ R2, R138, c[0x0][0x23c], -R209.reuse ;  /* 0x00008f008a027a23 */ /* 0x100fe200000108d1 */
[----:B------:R-:W-:Y:S01]  /*18930*/  FSEL R138, R63, -INF , !P0 ;  /* 0xff8000003f8a7808 */ /* 0x000fe20004000000 */
[----:B------:R-:W-:Y:S02]  /*18940*/  FFMA.FTZ R4, R211, c[0x0][0x23c], -R209 ;  /* 0x00008f00d3047a23 */ /* 0x000fe400000108d1 */
[----:B------:R1:W-:Y:S01]  /*18950*/  MUFU.EX2 R215, R2 ;  /* 0x0000000200d77308 */ /* 0x0003e20000000800 */
[----:B------:R-:W-:Y:S01]  /*18960*/  FMNMX.FTZ R0, R138, R0, !PT ;  /* 0x000000008a007209 */ /* 0x000fe20007810000 */
[----:B------:R-:W-:Y:S05]  /*18970*/  FMUL.FTZ R211, R135, c[0x0][0x23c] ;  /* 0x00008f0087d37a20 */ /* 0x000fea0000410000 */
[----:B------:R-:W-:Y:S03]  /*18980*/  FSEL R211, R211, RZ, P1 ;  /* 0x000000ffd3d37208 */ /* 0x000fe60000800000 */
[----:B------:R2:W-:Y:S02]  /*18990*/  MUFU.EX2 R242, R4 ;  /* 0x0000000400f27308 */ /* 0x0005e40000000800 */
[--C-:B------:R-:W-:Y:S02]  /*189a0*/  FFMA.FTZ R12, R12, c[0x0][0x23c], -R211.reuse ;  /* 0x00008f000c0c7a23 */ /* 0x100fe400000108d3 */
[--C-:B------:R-:W-:Y:S02]  /*189b0*/  FFMA.FTZ R13, R13, c[0x0][0x23c], -R211.reuse ;  /* 0x00008f000d0d7a23 */ /* 0x100fe400000108d3 */
[--C-:B------:R-:W-:Y:S02]  /*189c0*/  FFMA.FTZ R8, R8, c[0x0][0x23c], -R211.reuse ;  /* 0x00008f0008087a23 */ /* 0x100fe400000108d3 */
[----:B------:R-:W-:Y:S02]  /*189d0*/  FFMA.FTZ R9, R9, c[0x0][0x23c], -R211 ;  /* 0x00008f0009097a23 */ /* 0x000fe400000108d3 */
[----:B------:R-:W-:Y:S01]  /*189e0*/  MUFU.EX2 R240, R12 ;  /* 0x0000000c00f07308 */ /* 0x000fe20000000800 */
[--C-:B-1----:R-:W-:Y:S09]  /*189f0*/  FFMA.FTZ R2, R142, c[0x0][0x23c], -R209.reuse ;  /* 0x00008f008e027a23 */ /* 0x102ff200000108d1 */
[----:B------:R1:W-:Y:S01]  /*18a00*/  MUFU.EX2 R60, R2 ;  /* 0x00000002003c7308 */ /* 0x0003e20000000800 */
[----:B--2---:R-:W-:Y:S09]  /*18a10*/  FFMA.FTZ R4, R143, c[0x0][0x23c], -R209 ;  /* 0x00008f008f047a23 */ /* 0x004ff200000108d1 */
[----:B------:R2:W3:Y:S10]  /*18a20*/  MUFU.EX2 R238, R4 ;  /* 0x0000000400ee7308 */ /* 0x0004f40000000800 */
[----:B------:R-:W-:Y:S01]  /*18a30*/  MUFU.EX2 R236, R13 ;  /* 0x0000000d00ec7308 */ /* 0x000fe20000000800 */
[----:B-1----:R-:W1:Y:S09]  /*18a40*/  SHFL.BFLY PT, R2, R0, 0x2, 0x1f ;  /* 0x0c401f0000027f89 */ /* 0x002e7200000e0000 */
[----:B------:R-:W-:Y:S01]  /*18a50*/  MUFU.EX2 R231, R8 ;  /* 0x0000000800e77308 */ /* 0x000fe20000000800 */
[--C-:B--2---:R-:W-:Y:S01]  /*18a60*/  FFMA.FTZ R4, R213, c[0x0][0x23c], -R208.reuse ;  /* 0x00008f00d5047a23 */ /* 0x104fe200000108d0 */
[----:B---3--:R-:W-:Y:S08]  /*18a70*/  F2FP.PACK_AB R142, R238, R242 ;  /* 0x000000f2ee8e723e */ /* 0x008ff000000000ff */
[----:B------:R-:W-:Y:S01]  /*18a80*/  MUFU.EX2 R237, R4 ;  /* 0x0000000400ed7308 */ /* 0x000fe20000000800 */
[----:B-1----:R-:W-:Y:S01]  /*18a90*/  FMNMX.FTZ R0, R0, R2, !PT ;  /* 0x0000000200007209 */ /* 0x002fe20007810000 */
[----:B------:R-:W-:Y:S08]  /*18aa0*/  FFMA.FTZ R2, R212, c[0x0][0x23c], -R208 ;  /* 0x00008f00d4027a23 */ /* 0x000ff000000108d0 */
[----:B------:R-:W-:Y:S10]  /*18ab0*/  MUFU.EX2 R232, R9 ;  /* 0x0000000900e87308 */ /* 0x000ff40000000800 */
[----:B------:R1:W2:Y:S02]  /*18ac0*/  MUFU.EX2 R241, R2 ;  /* 0x0000000200f17308 */ /* 0x0002a40000000800 */
[----:B-1----:R-:W1:Y:S01]  /*18ad0*/  SHFL.BFLY PT, R2, R0, 0x1, 0x1f ;  /* 0x0c201f0000027f89 */ /* 0x002e6200000e0000 */
[----:B--2---:R-:W-:Y:S02]  /*18ae0*/  F2FP.PACK_AB R143, R237, R241 ;  /* 0x000000f1ed8f723e */ /* 0x004fe400000000ff */
[----:B-1----:R-:W-:Y:S02]  /*18af0*/  FMNMX.FTZ R134, R0, R2, !PT ;  /* 0x0000000200867209 */ /* 0x002fe40007810000 */
[----:B------:R-:W-:Y:S02]  /*18b00*/  FSEL R0, R137, RZ, P3 ;  /* 0x000000ff89007208 */ /* 0x000fe40001800000 */
[C---:B------:R-:W-:Y:S01]  /*18b10*/  FSETP.NEU.FTZ.AND P0, PT, R134.reuse, -INF , PT ;  /* 0xff8000008600780b */ /* 0x040fe20003f1d000 */
[----:B------:R-:W-:Y:S02]  /*18b20*/  FMUL.FTZ R210, R134, c[0x0][0x23c] ;  /* 0x00008f0086d27a20 */ /* 0x000fe40000410000 */
[----:B------:R-:W-:Y:S03]  /*18b30*/  FADD.FTZ R0, -R0, R3 ;  /* 0x0000000300007221 */ /* 0x000fe60000010100 */
[----:B------:R-:W-:Y:S01]  /*18b40*/  FSEL R210, R210, RZ, P0 ;  /* 0x000000ffd2d27208 */ /* 0x000fe20000000000 */
[----:B------:R-:W-:Y:S04]  /*18b50*/  FMUL.FTZ R0, R0, c[0x0][0x23c] ;  /* 0x00008f0000007a20 */ /* 0x000fe80000410000 */
[--C-:B------:R-:W-:Y:S01]  /*18b60*/  FFMA.FTZ R2, R20, c[0x0][0x23c], -R210.reuse ;  /* 0x00008f0014027a23 */ /* 0x100fe200000108d2 */
[----:B------:R-:W1:Y:S01]  /*18b70*/  MUFU.EX2 R132, R0 ;  /* 0x0000000000847308 */ /* 0x000e620000000800 */
[----:B------:R-:W2:Y:S01]  /*18b80*/  LDSM.16.MT88.4 R20, [R225+0xc000] ;  /* 0x00c00000e114783b */ /* 0x000ea20000004200 */
[----:B------:R-:W-:Y:S08]  /*18b90*/  FFMA.FTZ R10, R10, c[0x0][0x23c], -R210 ;  /* 0x00008f000a0a7a23 */ /* 0x000ff000000108d2 */
[----:B------:R3:W-:Y:S10]  /*18ba0*/  MUFU.EX2 R213, R2 ;  /* 0x0000000200d57308 */ /* 0x0007f40000000800 */
[----:B------:R-:W-:Y:S01]  /*18bb0*/  MUFU.EX2 R212, R10 ;  /* 0x0000000a00d47308 */ /* 0x000fe20000000800 */
[C---:B-1----:R-:W-:Y:S02]  /*18bc0*/  FMUL.FTZ R4, R132.reuse, R148 ;  /* 0x0000009484047220 */ /* 0x042fe40000410000 */
[C---:B------:R-:W-:Y:S02]  /*18bd0*/  FMUL.FTZ R5, R132.reuse, R149 ;  /* 0x0000009584057220 */ /* 0x040fe40000410000 */
[C---:B------:R-:W-:Y:S02]  /*18be0*/  FMUL.FTZ R16, R132.reuse, R152 ;  /* 0x0000009884107220 */ /* 0x040fe40000410000 */
[----:B------:R-:W-:Y:S02]  /*18bf0*/  FMUL.FTZ R17, R132, R153 ;  /* 0x0000009984117220 */ /* 0x000fe40000410000 */
[----:B------:R-:W-:Y:S01]  /*18c00*/  IMAD.MOV.U32 R152, RZ, RZ, R45 ;  /* 0x000000ffff987224 */ /* 0x000fe200078e002d */
[----:B---3--:R-:W-:Y:S01]  /*18c10*/  FSEL R2, R136, RZ, P2 ;  /* 0x000000ff88027208 */ /* 0x008fe20001000000 */
[----:B------:R-:W-:Y:S02]  /*18c20*/  IMAD.MOV.U32 R153, RZ, RZ, R56 ;  /* 0x000000ffff997224 */ /* 0x000fe400078e0038 */
[----:B------:R-:W-:Y:S02]  /*18c30*/  FMUL.FTZ R68, R132, R68 ;  /* 0x0000004484447220 */ /* 0x000fe40000410000 */
[----:B------:R-:W-:Y:S01]  /*18c40*/  FADD.FTZ R0, -R2, R133 ;  /* 0x0000008502007221 */ /* 0x000fe20000010100 */
[----:B------:R-:W-:Y:S01]  /*18c50*/  FSEL R2, R135, RZ, P1 ;  /* 0x000000ff87027208 */ /* 0x000fe20000800000 */
[----:B------:R-:W-:Y:S02]  /*18c60*/  FMUL.FTZ R69, R132, R69 ;  /* 0x0000004584457220 */ /* 0x000fe40000410000 */
[----:B------:R-:W-:Y:S02]  /*18c70*/  FMUL.FTZ R0, R0, c[0x0][0x23c] ;  /* 0x00008f0000007a20 */ /* 0x000fe40000410000 */
[C---:B------:R-:W-:Y:S02]  /*18c80*/  FMUL.FTZ R80, R132.reuse, R80 ;  /* 0x0000005084507220 */ /* 0x040fe40000410000 */
[----:B------:R1:W3:Y:S01]  /*18c90*/  MUFU.EX2 R3, R0 ;  /* 0x0000000000037308 */ /* 0x0002e20000000800 */
        /* <DEDUP_REMOVED lines=12> */
[----:B-1----:R-:W-:Y:S01]  /*18d60*/  FADD.FTZ R0, -R2, R139 ;  /* 0x0000008b02007221 */ /* 0x002fe20000010100 */
[----:B------:R-:W-:Y:S01]  /*18d70*/  FSEL R2, R134, RZ, P0 ;  /* 0x000000ff86027208 */ /* 0x000fe20000000000 */
[C---:B---3--:R-:W-:Y:S01]  /*18d80*/  FMUL.FTZ R6, R3.reuse, R150 ;  /* 0x0000009603067220 */ /* 0x048fe20000410000 */
[----:B------:R-:W-:Y:S01]  /*18d90*/  PLOP3.LUT P0, PT, PT, PT, UP0, 0x80, 0x0 ;  /* 0x000000000000781c */ /* 0x000fe20003f0f008 */
[----:B------:R-:W-:Y:S02]  /*18da0*/  FMUL.FTZ R0, R0, c[0x0][0x23c] ;  /* 0x00008f0000007a20 */ /* 0x000fe40000410000 */
[C---:B------:R-:W-:Y:S02]  /*18db0*/  FMUL.FTZ R7, R3.reuse, R151 ;  /* 0x0000009703077220 */ /* 0x040fe40000410000 */
[----:B------:R1:W3:Y:S01]  /*18dc0*/  MUFU.EX2 R133, R0 ;  /* 0x0000000000857308 */ /* 0x0002e20000000800 */
[C---:B------:R-:W-:Y:S01]  /*18dd0*/  FMUL.FTZ R18, R3.reuse, R154 ;  /* 0x0000009a03127220 */ /* 0x040fe20000410000 */
[----:B------:R-:W-:Y:S01]  /*18de0*/  LDSM.16.MT88.4 R148, [R227+0xc000] ;  /* 0x00c00000e394783b */ /* 0x000fe20000004200 */
[C---:B------:R-:W-:Y:S02]  /*18df0*/  FMUL.FTZ R19, R3.reuse, R155 ;  /* 0x0000009b03137220 */ /* 0x040fe40000410000 */
[----:B------:R-:W-:Y:S02]  /*18e00*/  IMAD.MOV.U32 R139, RZ, RZ, R55 ;  /* 0x000000ffff8b7224 */ /* 0x000fe400078e0037 */
[----:B------:R-:W-:Y:S02]  /*18e10*/  IMAD.MOV.U32 R154, RZ, RZ, R61 ;  /* 0x000000ffff9a7224 */ /* 0x000fe400078e003d */
        /* <DEDUP_REMOVED lines=9> */
[----:B------:R-:W-:Y:S01]  /*18eb0*/  F2FP.PACK_AB R140, R60, R215 ;  /* 0x000000d73c8c723e */ /* 0x000fe200000000ff */
[----:B------:R-:W-:Y:S02]  /*18ec0*/  FFMA.FTZ R2, R32, c[0x0][0x23c], -R210 ;  /* 0x00008f0020027a23 */ /* 0x000fe400000108d2 */
[----:B------:R-:W-:Y:S02]  /*18ed0*/  FMUL.FTZ R0, R0, c[0x0][0x23c] ;  /* 0x00008f0000007a20 */ /* 0x000fe40000410000 */
[----:B------:R1:W-:Y:S01]  /*18ee0*/  MUFU.EX2 R239, R2 ;  /* 0x0000000200ef7308 */ /* 0x0003e20000000800 */
[C---:B---3--:R-:W-:Y:S01]  /*18ef0*/  FMUL.FTZ R24, R133.reuse, R160 ;  /* 0x000000a085187220 */ /* 0x048fe20000410000 */
[-C--:B--2---:R-:W-:Y:S01]  /*18f00*/  HMMA.16816.F32 R4, R140, R20.reuse, R4 ;  /* 0x000000148c04723c */ /* 0x084fe20000001804 */
[----:B------:R-:W-:Y:S01]  /*18f10*/  MOV R160, R57 ;  /* 0x0000003900a07202 */ /* 0x000fe20000000f00 */
[----:B------:R-:W-:Y:S02]  /*18f20*/  IMAD.MOV.U32 R57, RZ, RZ, R40 ;  /* 0x000000ffff397224 */ /* 0x000fe400078e0028 */
[----:B------:R-:W-:Y:S02]  /*18f30*/  IMAD.MOV.U32 R40, RZ, RZ, R36 ;  /* 0x000000ffff287224 */ /* 0x000fe400078e0024 */
[----:B------:R-:W2:Y:S01]  /*18f40*/  LDSM.16.MT88.4 R36, [R226+0xc000] ;  /* 0x00c00000e224783b */ /* 0x000ea20000004200 */
[C---:B------:R-:W-:Y:S01]  /*18f50*/  FMUL.FTZ R8, R133.reuse, R144 ;  /* 0x0000009085087220 */ /* 0x040fe20000410000 */
[----:B------:R-:W3:Y:S01]  /*18f60*/  MUFU.EX2 R0, R0 ;  /* 0x0000000000007308 */ /* 0x000ee20000000800 */
[----:B------:R-:W-:Y:S03]  /*18f70*/  FMUL.FTZ R9, R133, R145 ;  /* 0x0000009185097220 */ /* 0x000fe60000410000 */
[----:B------:R-:W-:Y:S01]  /*18f80*/  F2FP.PACK_AB R145, R213, R212 ;  /* 0x000000d4d591723e */ /* 0x000fe200000000ff */
[C---:B------:R-:W-:Y:S01]  /*18f90*/  FMUL.FTZ R12, R133.reuse, R156 ;  /* 0x0000009c850c7220 */ /* 0x040fe20000410000 */
[----:B------:R-:W-:Y:S01]  /*18fa0*/  F2FP.PACK_AB R144, R232, R231 ;  /* 0x000000e7e890723e */ /* 0x000fe200000000ff */
[C---:B------:R-:W-:Y:S02]  /*18fb0*/  FMUL.FTZ R13, R133.reuse, R157 ;  /* 0x0000009d850d7220 */ /* 0x040fe40000410000 */
[C---:B------:R-:W-:Y:S02]  /*18fc0*/  FMUL.FTZ R25, R133.reuse, R161 ;  /* 0x000000a185197220 */ /* 0x040fe40000410000 */
[C---:B------:R-:W-:Y:S01]  /*18fd0*/  FMUL.FTZ R28, R133.reuse, R172 ;  /* 0x000000ac851c7220 */ /* 0x040fe20000410000 */
[----:B------:R-:W-:Y:S01]  /*18fe0*/  MOV R172, R29 ;  /* 0x0000001d00ac7202 */ /* 0x000fe20000000f00 */
[----:B------:R-:W-:Y:S02]  /*18ff0*/  FMUL.FTZ R29, R133, R173 ;  /* 0x000000ad851d7220 */ /* 0x000fe40000410000 */
[----:B-1----:R-:W-:Y:S02]  /*19000*/  FFMA.FTZ R2, R15, c[0x0][0x23c], -R210 ;  /* 0x00008f000f027a23 */ /* 0x002fe400000108d2 */
[----:B------:R-:W-:Y:S02]  /*19010*/  IMAD.MOV.U32 R173, RZ, RZ, R30 ;  /* 0x000000ffffad7224 */ /* 0x000fe400078e001e */
[----:B------:R-:W1:Y:S01]  /*19020*/  MUFU.EX2 R235, R2 ;  /* 0x0000000200eb7308 */ /* 0x000e620000000800 */
[----:B------:R-:W-:Y:S02]  /*19030*/  FMUL.FTZ R32, R132, R168 ;  /* 0x000000a884207220 */ /* 0x000fe40000410000 */
[----:B------:R-:W-:Y:S02]  /*19040*/  IMAD.MOV.U32 R168, RZ, RZ, R33 ;  /* 0x000000ffffa87224 */ /* 0x000fe400078e0021 */
[----:B---3--:R-:W-:Y:S01]  /*19050*/  FMUL.FTZ R10, R0, R146 ;  /* 0x00000092000a7220 */ /* 0x008fe20000410000 */
[----:B------:R-:W-:Y:S01]  /*19060*/  F2FP.PACK_AB R146, R236, R240 ;  /* 0x000000f0ec92723e */ /* 0x000fe200000000ff */
[C---:B------:R-:W-:Y:S02]  /*19070*/  FMUL.FTZ R11, R0.reuse, R147 ;  /* 0x00000093000b7220 */ /* 0x040fe40000410000 */
[C---:B------:R-:W-:Y:S02]  /*19080*/  FMUL.FTZ R14, R0.reuse, R158 ;  /* 0x0000009e000e7220 */ /* 0x040fe40000410000 */
[C---:B------:R-:W-:Y:S01]  /*19090*/  FMUL.FTZ R15, R0.reuse, R159 ;  /* 0x0000009f000f7220 */ /* 0x040fe20000410000 */
[----:B------:R-:W-:Y:S01]  /*190a0*/  MOV R159, R57 ;  /* 0x00000039009f7202 */ /* 0x000fe20000000f00 */
[C---:B------:R-:W-:Y:S02]  /*190b0*/  FMUL.FTZ R26, R0.reuse, R162 ;  /* 0x000000a2001a7220 */ /* 0x040fe40000410000 */
[C---:B------:R-:W-:Y:S01]  /*190c0*/  FMUL.FTZ R27, R0.reuse, R163 ;  /* 0x000000a3001b7220 */ /* 0x040fe20000410000 */
[----:B------:R-:W-:Y:S01]  /*190d0*/  MOV R163, R44 ;  /* 0x0000002c00a37202 */ /* 0x000fe20000000f00 */
[C---:B------:R-:W-:Y:S02]  /*190e0*/  FMUL.FTZ R30, R0.reuse, R174 ;  /* 0x000000ae001e7220 */ /* 0x040fe40000410000 */
[----:B------:R-:W-:Y:S02]  /*190f0*/  IMAD.MOV.U32 R174, RZ, RZ, R31 ;  /* 0x000000ffffae7224 */ /* 0x000fe400078e001f */
[----:B------:R-:W-:Y:S01]  /*19100*/  FMUL.FTZ R31, R0, R175 ;  /* 0x000000af001f7220 */ /* 0x000fe20000410000 */
[----:B------:R-:W-:Y:S01]  /*19110*/  MOV R175, R47 ;  /* 0x0000002f00af7202 */ /* 0x000fe20000000f00 */
[----:B------:R-:W-:Y:S01]  /*19120*/  FMUL.FTZ R33, R132, R169 ;  /* 0x000000a984217220 */ /* 0x000fe20000410000 */
[----:B-1----:R-:W-:Y:S01]  /*19130*/  F2FP.PACK_AB R147, R235, R239 ;  /* 0x000000efeb93723e */ /* 0x002fe200000000ff */
[----:B------:R-:W-:Y:S02]  /*19140*/  IMAD.MOV.U32 R158, RZ, RZ, R60 ;  /* 0x000000ffff9e7224 */ /* 0x000fe400078e003c */
[--C-:B------:R-:W-:Y:S02]  /*19150*/  FFMA.FTZ R153, R153, c[0x0][0x23c], -R208.reuse ;  /* 0x00008f0099997a23 */ /* 0x100fe400000108d0 */
[----:B------:R-:W-:Y:S02]  /*19160*/  FFMA.FTZ R152, R152, c[0x0][0x23c], -R208 ;  /* 0x00008f0098987a23 */ /* 0x000fe400000108d0 */
[C---:B------:R-:W-:Y:S01]  /*19170*/  HMMA.16816.F32 R8, R144.reuse, R20, R8 ;  /* 0x000000149008723c */ /* 0x040fe20000001808 */
[C---:B------:R-:W-:Y:S02]  /*19180*/  FMUL.FTZ R44, R133.reuse, R188 ;  /* 0x000000bc852c7220 */ /* 0x040fe40000410000 */
[C---:B------:R-:W-:Y:S02]  /*19190*/  FMUL.FTZ R45, R133.reuse, R189 ;  /* 0x000000bd852d7220 */ /* 0x040fe40000410000 */
[----:B------:R-:W-:Y:S02]  /*191a0*/  FMUL.FTZ R47, R0, R191 ;  /* 0x000000bf002f7220 */ /* 0x000fe40000410000 */
[C---:B------:R-:W-:Y:S01]  /*191b0*/  FMUL.FTZ R20, R132.reuse, R164 ;  /* 0x000000a484147220 */ /* 0x040fe20000410000 */
[-C--:B------:R-:W-:Y:S01]  /*191c0*/  HMMA.16816.F32 R12, R144, R22.reuse, R12 ;  /* 0x00000016900c723c */ /* 0x080fe2000000180c */
[C---:B------:R-:W-:Y:S03]  /*191d0*/  FMUL.FTZ R21, R132.reuse, R165 ;  /* 0x000000a584157220 */ /* 0x040fe60000410000 */
[----:B------:R-:W-:Y:S01]  /*191e0*/  IMAD.MOV.U32 R157, RZ, RZ, R49 ;  /* 0x000000ffff9d7224 */ /* 0x000fe200078e0031 */
[----:B------:R-:W-:Y:S01]  /*191f0*/  MOV R165, R41 ;  /* 0x0000002900a57202 */ /* 0x000fe20000000f00 */
[----:B------:R-:W-:Y:S02]  /*19200*/  FMUL.FTZ R41, R133, R177 ;  /* 0x000000b185297220 */ /* 0x000fe40000410000 */
[C---:B------:R-:W-:Y:S01]  /*19210*/  HMMA.16816.F32 R16, R140.reuse, R22, R16 ;  /* 0x000000168c10723c */ /* 0x040fe20000001810 */
[----:B------:R-:W-:Y:S03]  /*19220*/  IMAD.MOV.U32 R169, RZ, RZ, R34 ;  /* 0x000000ffffa97224 */ /* 0x000fe600078e0022 */
[C---:B------:R-:W-:Y:S01]  /*19230*/  FMUL.FTZ R34, R3.reuse, R170 ;  /* 0x000000aa03227220 */ /* 0x040fe20000410000 */
[----:B------:R-:W-:Y:S01]  /*19240*/  MOV R170, R35 ;  /* 0x0000002300aa7202 */ /* 0x000fe20000000f00 */
[C---:B------:R-:W-:Y:S02]  /*19250*/  FMUL.FTZ R35, R3.reuse, R171 ;  /* 0x000000ab03237220 */ /* 0x040fe40000410000 */
[C---:B------:R-:W-:Y:S01]  /*19260*/  FMUL.FTZ R22, R3.reuse, R166 ;  /* 0x000000a603167220 */ /* 0x040fe20000410000 */
[----:B------:R-:W-:Y:S03]  /*19270*/  MOV R166, R64 ;  /* 0x0000004000a67202 */ /* 0x000fe60000000f00 */
[----:B------:R-:W-:Y:S01]  /*19280*/  FMUL.FTZ R23, R3, R167 ;  /* 0x000000a703177220 */ /* 0x000fe20000410000 */
[----:B------:R-:W-:Y:S01]  /*19290*/  MOV R167, R53 ;  /* 0x0000003500a77202 */ /* 0x000fe20000000f00 */
[----:B------:R-:W-:Y:S02]  /*192a0*/  FFMA.FTZ R157, R157, c[0x0][0x23c], -R209 ;  /* 0x00008f009d9d7a23 */ /* 0x000fe400000108d1 */
[----:B------:R-:W-:Y:S02]  /*192b0*/  FMUL.FTZ R49, R132, R185 ;  /* 0x000000b984317220 */ /* 0x000fe40000410000 */
[C---:B------:R-:W-:Y:S01]  /*192c0*/  FMUL.FTZ R56, R133.reuse, R192 ;  /* 0x000000c085387220 */ /* 0x040fe20000410000 */
[-C--:B--2---:R-:W-:Y:S01]  /*192d0*/  HMMA.16816.F32 R20, R140, R36.reuse, R20 ;  /* 0x000000248c14723c */ /* 0x084fe20000001814 */
[C---:B------:R-:W-:Y:S02]  /*192e0*/  FMUL.FTZ R57, R133.reuse, R193 ;  /* 0x000000c185397220 */ /* 0x040fe40000410000 */
[----:B------:R-:W-:Y:S01]  /*192f0*/  MUFU.EX2 R193, R152 ;  /* 0x0000009800c17308 */ /* 0x000fe20000000800 */
[C---:B------:R-:W-:Y:S02]  /*19300*/  FMUL.FTZ R58, R0.reuse, R194 ;  /* 0x000000c2003a7220 */ /* 0x040fe40000410000 */
[C---:B------:R-:W-:Y:S02]  /*19310*/  FMUL.FTZ R59, R0.reuse, R195 ;  /* 0x000000c3003b7220 */ /* 0x040fe40000410000 */
[C---:B------:R-:W-:Y:S01]  /*19320*/  HMMA.16816.F32 R24, R144.reuse, R36, R24 ;  /* 0x000000249018723c */ /* 0x040fe20000001818 */
[C---:B------:R-:W-:Y:S03]  /*19330*/  FMUL.FTZ R60, R133.reuse, R204 ;  /* 0x000000cc853c7220 */ /* 0x040fe60000410000 */
[----:B------:R-:W-:Y:S02]  /*19340*/  FMUL.FTZ R61, R133, R205 ;  /* 0x000000cd853d7220 */ /* 0x000fe40000410000 */
[----:B------:R-:W-:Y:S02]  /*19350*/  FMUL.FTZ R62, R0, R206 ;  /* 0x000000ce003e7220 */ /* 0x000fe40000410000 */
[-C--:B------:R-:W-:Y:S01]  /*19360*/  HMMA.16816.F32 R28, R144, R38.reuse, R28 ;  /* 0x00000026901c723c */ /* 0x080fe2000000181c */
[C---:B------:R-:W-:Y:S03]  /*19370*/  FMUL.FTZ R37, R132.reuse, R181 ;  /* 0x000000b584257220 */ /* 0x040fe60000410000 */
[----:B------:R-:W-:Y:S02]  /*19380*/  IMAD.MOV.U32 R181, RZ, RZ, R54 ;  /* 0x000000ffffb57224 */ /* 0x000fe400078e0036 */
[----:B------:R-:W-:Y:S01]  /*19390*/  FMUL.FTZ R36, R132, R180 ;  /* 0x000000b484247220 */ /* 0x000fe20000410000 */
[----:B------:R-:W-:Y:S01]  /*193a0*/  MOV R180, R65 ;  /* 0x0000004100b47202 */ /* 0x000fe20000000f00 */
[C---:B------:R-:W-:Y:S01]  /*193b0*/  HMMA.16816.F32 R32, R140.reuse, R38, R32 ;  /* 0x000000268c20723c */ /* 0x040fe20000001820 */
[----:B------:R-:W-:Y:S03]  /*193c0*/  IMAD.MOV.U32 R2, RZ, RZ, R48 ;  /* 0x000000ffff027224 */ /* 0x000fe600078e0030 */
[----:B------:R-:W-:Y:S02]  /*193d0*/  IMAD.MOV.U32 R162, RZ, RZ, R43 ;  /* 0x000000ffffa27224 */ /* 0x000fe400078e002b */
[----:B------:R-:W-:Y:S02]  /*193e0*/  FFMA.FTZ R2, R2, c[0x0][0x23c], -R209 ;  /* 0x00008f0002027a23 */ /* 0x000fe400000108d1 */
[C---:B------:R-:W-:Y:S04]  /*193f0*/  FMUL.FTZ R38, R3.reuse, R182 ;  /* 0x000000b603267220 */ /* 0x040fe80000410000 */
[----:B------:R-:W-:Y:S02]  /*19400*/  IMAD.MOV.U32 R182, RZ, RZ, R52 ;  /* 0x000000ffffb67224 */ /* 0x000fe400078e0034 */
[----:B------:R-:W1:Y:S01]  /*19410*/  LDSM.16.MT88.4 R52, [R228+0xc000] ;  /* 0x00c00000e434783b */ /* 0x000e620000004200 */
[C---:B------:R-:W-:Y:S02]  /*19420*/  FMUL.FTZ R39, R3.reuse, R183 ;  /* 0x000000b703277220 */ /* 0x040fe40000410000 */
[----:B------:R-:W-:Y:S02]  /*19430*/  IMAD.MOV.U32 R183, RZ, RZ, R51 ;  /* 0x000000ffffb77224 */ /* 0x000fe400078e0033 */
[----:B------:R-:W-:Y:S02]  /*19440*/  FMUL.FTZ R43, R0, R179 ;  /* 0x000000b3002b7220 */ /* 0x000fe40000410000 */
[----:B------:R-:W-:Y:S01]  /*19450*/  IMAD.MOV.U32 R177, RZ, RZ, R183 ;  /* 0x000000ffffb17224 */ /* 0x000fe200078e00b7 */
[----:B------:R-:W-:Y:S01]  /*19460*/  MOV R183, R181 ;  /* 0x000000b500b77202 */ /* 0x000fe20000000f00 */
[----:B------:R-:W-:Y:S01]  /*19470*/  FMUL.FTZ R48, R132, R184 ;  /* 0x000000b884307220 */ /* 0x000fe20000410000 */
[----:B------:R-:W-:Y:S01]  /*19480*/  MOV R181, R170 ;  /* 0x000000aa00b57202 */ /* 0x000fe20000000f00 */
[----:B------:R-:W-:Y:S01]  /*19490*/  IMAD.MOV.U32 R170, RZ, RZ, R168 ;  /* 0x000000ffffaa7224 */ /* 0x000fe200078e00a8 */
[----:B------:R-:W-:Y:S01]  /*194a0*/  MOV R179, R177 ;  /* 0x000000b100b37202 */ /* 0x000fe20000000f00 */
[----:B------:R2:W-:Y:S01]  /*194b0*/  MUFU.EX2 R168, R2 ;  /* 0x0000000200a87308 */ /* 0x0005e20000000800 */
[C---:B------:R-:W-:Y:S02]  /*194c0*/  FMUL.FTZ R51, R3.reuse, R187 ;  /* 0x000000bb03337220 */ /* 0x040fe40000410000 */
[----:B------:R-:W-:Y:S02]  /*194d0*/  FMUL.FTZ R63, R0, R207 ;  /* 0x000000cf003f7220 */ /* 0x000fe40000410000 */
[----:B------:R-:W-:Y:S02]  /*194e0*/  IMAD.MOV.U32 R156, RZ, RZ, R67 ;  /* 0x000000ffff9c7224 */ /* 0x000fe400078e0043 */
        /* <DEDUP_REMOVED lines=9> */
[C---:B------:R-:W-:Y:S01]  /*19580*/  FMUL.FTZ R78, R0.reuse, R78 ;  /* 0x0000004e004e7220 */ /* 0x040fe20000410000 */
[-C--:B-1----:R-:W-:Y:S01]  /*19590*/  HMMA.16816.F32 R36, R140, R52.reuse, R36 ;  /* 0x000000348c24723c */ /* 0x082fe20000001824 */
[----:B------:R-:W-:Y:S02]  /*195a0*/  IMAD.MOV.U32 R161, RZ, RZ, R42 ;  /* 0x000000ffffa17224 */ /* 0x000fe400078e002a */
[C---:B------:R-:W-:Y:S02]  /*195b0*/  FMUL.FTZ R42, R0.reuse, R178 ;  /* 0x000000b2002a7220 */ /* 0x040fe40000410000 */
[----:B------:R-:W-:Y:S02]  /*195c0*/  IMAD.MOV.U32 R155, RZ, RZ, R40 ;  /* 0x000000ffff9b7224 */ /* 0x000fe400078e0028 */
[----:B------:R-:W-:Y:S01]  /*195d0*/  FMUL.FTZ R40, R133, R176 ;  /* 0x000000b085287220 */ /* 0x000fe20000410000 */
[----:B------:R-:W-:Y:S01]  /*195e0*/  MOV R176, R50 ;  /* 0x0000003200b07202 */ /* 0x000fe20000000f00 */
[----:B------:R-:W-:Y:S03]  /*195f0*/  FMUL.FTZ R50, R3, R186 ;  /* 0x000000ba03327220 */ /* 0x000fe60000410000 */
[C---:B------:R-:W-:Y:S01]  /*19600*/  FMUL.FTZ R79, R0.reuse, R79 ;  /* 0x0000004f004f7220 */ /* 0x040fe20000410000 */
[----:B------:R-:W-:Y:S01]  /*19610*/  MOV R178, R176 ;  /* 0x000000b000b27202 */ /* 0x000fe20000000f00 */
[C---:B------:R-:W-:Y:S01]  /*19620*/  HMMA.16816.F32 R40, R144.reuse, R52, R40 ;  /* 0x000000349028723c */ /* 0x040fe20000001828 */
[----:B------:R-:W-:Y:S02]  /*19630*/  IMAD.MOV.U32 R171, RZ, RZ, R46 ;  /* 0x000000ffffab7224 */ /* 0x000fe400078e002e */
[----:B------:R-:W-:Y:S02]  /*19640*/  FMUL.FTZ R46, R0, R190 ;  /* 0x000000be002e7220 */ /* 0x000fe40000410000 */
[----:B------:R-:W-:Y:S02]  /*19650*/  FMUL.FTZ R88, R133, R88 ;  /* 0x0000005885587220 */ /* 0x000fe40000410000 */
[C---:B------:R-:W-:Y:S02]  /*19660*/  FMUL.FTZ R52, R132.reuse, R196 ;  /* 0x000000c484347220 */ /* 0x040fe40000410000 */
[----:B------:R-:W-:Y:S01]  /*19670*/  FMUL.FTZ R53, R132, R197 ;  /* 0x000000c584357220 */ /* 0x000fe20000410000 */
[-C--:B------:R-:W-:Y:S02]  /*19680*/  HMMA.16816.F32 R44, R144, R54.reuse, R44 ;  /* 0x00000036902c723c */ /* 0x080fe4000000182c */
[----:B------:R-:W-:Y:S02]  /*19690*/  IMAD.MOV.U32 R176, RZ, RZ, R182 ;  /* 0x000000ffffb07224 */ /* 0x000fe400078e00b6 */
[----:B------:R-:W-:Y:S02]  /*196a0*/  IMAD.MOV.U32 R182, RZ, RZ, R180 ;  /* 0x000000ffffb67224 */ /* 0x000fe400078e00b4 */
[----:B------:R-:W-:Y:S02]  /*196b0*/  IMAD.MOV.U32 R180, RZ, RZ, R171 ;  /* 0x000000ffffb47224 */ /* 0x000fe400078e00ab */
[C---:B------:R-:W-:Y:S01]  /*196c0*/  HMMA.16816.F32 R48, R140.reuse, R54, R48 ;  /* 0x000000368c30723c */ /* 0x040fe20000001830 */
[----:B------:R-:W-:Y:S03]  /*196d0*/  IMAD.MOV.U32 R171, RZ, RZ, R169 ;  /* 0x000000ffffab7224 */ /* 0x000fe600078e00a9 */
[----:B------:R-:W-:Y:S01]  /*196e0*/  MOV R169, R175 ;  /* 0x000000af00a97202 */ /* 0x000fe20000000f00 */
[----:B------:R-:W-:Y:S02]  /*196f0*/  IMAD.MOV.U32 R175, RZ, RZ, R174 ;  /* 0x000000ffffaf7224 */ /* 0x000fe400078e00ae */
[----:B------:R-:W-:Y:S01]  /*19700*/  IMAD.MOV.U32 R174, RZ, RZ, R173 ;  /* 0x000000ffffae7224 */ /* 0x000fe200078e00ad */
[----:B------:R-:W-:Y:S01]  /*19710*/  MOV R173, R172 ;  /* 0x000000ac00ad7202 */ /* 0x000fe20000000f00 */
[----:B------:R-:W-:Y:S03]  /*19720*/  IMAD.MOV.U32 R172, RZ, RZ, R160 ;  /* 0x000000ffffac7224 */ /* 0x000fe600078e00a0 */
[----:B------:R-:W-:Y:S02]  /*19730*/  IMAD.MOV.U32 R160, RZ, RZ, R129 ;  /* 0x000000ffffa07224 */ /* 0x000fe400078e0081 */
[----:B------:R-:W3:Y:S01]  /*19740*/  LDL.LU R129, [R1+0xb8] ;  /* 0x0000b80001817983 */ /* 0x000ee20000300800 */
[----:B--2---:R-:W-:Y:S02]  /*19750*/  FFMA.FTZ R2, R178, c[0x0][0x23c], -R209 ;  /* 0x00008f00b2027a23 */ /* 0x004fe400000108d1 */
        /* <DEDUP_REMOVED lines=10> */
[----:B------:R-:W-:Y:S01]  /*19800*/  MOV R175, R174 ;  /* 0x000000ae00af7202 */ /* 0x000fe20000000f00 */
[----:B------:R-:W-:Y:S02]  /*19810*/  IMAD.MOV.U32 R174, RZ, RZ, R173 ;  /* 0x000000ffffae7224 */ /* 0x000fe400078e00ad */
[----:B------:R-:W-:Y:S01]  /*19820*/  IMAD.MOV.U32 R173, RZ, RZ, R172 ;  /* 0x000000ffffad7224 */ /* 0x000fe200078e00ac */
[----:B------:R-:W-:Y:S01]  /*19830*/  MOV R172, R160 ;  /* 0x000000a000ac7202 */ /* 0x000fe20000000f00 */
[----:B------:R-:W-:Y:S02]  /*19840*/  IMAD.MOV.U32 R160, RZ, RZ, R154 ;  /* 0x000000ffffa07224 */ /* 0x000fe400078e009a */
[----:B------:R-:W-:Y:S02]  /*19850*/  IMAD.MOV.U32 R154, RZ, RZ, R130 ;  /* 0x000000ffff9a7224 */ /* 0x000fe400078e0082 */
[----:B------:R-:W2:Y:S01]  /*19860*/  LDL.LU R130, [R1+0xb4] ;  /* 0x0000b40001827983 */ /* 0x000ea20000300800 */
[----:B------:R-:W-:Y:S01]  /*19870*/  IMAD.MOV.U32 R178, RZ, RZ, R183 ;  /* 0x000000ffffb27224 */ /* 0x000fe200078e00b7 */
[----:B------:R-:W-:Y:S01]  /*19880*/  MOV R183, R181 ;  /* 0x000000b500b77202 */ /* 0x000fe20000000f00 */
[----:B------:R-:W-:Y:S01]  /*19890*/  IMAD.MOV.U32 R181, RZ, RZ, R171 ;  /* 0x000000ffffb57224 */ /* 0x000fe200078e00ab */
[----:B------:R-:W-:Y:S01]  /*198a0*/  MOV R171, R169 ;  /* 0x000000a900ab7202 */ /* 0x000fe20000000f00 */
[----:B------:R-:W-:Y:S02]  /*198b0*/  IMAD.MOV.U32 R169, RZ, RZ, R174 ;  /* 0x000000ffffa97224 */ /* 0x000fe400078e00ae */
[----:B------:R-:W-:Y:S02]  /*198c0*/  IMAD.MOV.U32 R174, RZ, RZ, R172 ;  /* 0x000000ffffae7224 */ /* 0x000fe400078e00ac */
[----:B------:R-:W-:Y:S01]  /*198d0*/  IMAD.MOV.U32 R172, RZ, RZ, R160 ;  /* 0x000000ffffac7224 */ /* 0x000fe200078e00a0 */
[----:B------:R-:W-:Y:S01]  /*198e0*/  MOV R160, R154 ;  /* 0x0000009a00a07202 */ /* 0x000fe20000000f00 */
[----:B------:R-:W-:Y:S02]  /*198f0*/  IMAD.MOV.U32 R154, RZ, RZ, R131 ;  /* 0x000000ffff9a7224 */ /* 0x000fe400078e0083 */
[----:B------:R-:W4:Y:S01]  /*19900*/  LDL.LU R131, [R1+0xb0] ;  /* 0x0000b00001837983 */ /* 0x000f220000300800 */
[C---:B------:R-:W-:Y:S02]  /*19910*/  FMUL.FTZ R54, R3.reuse, R198 ;  /* 0x000000c603367220 */ /* 0x040fe40000410000 */
[----:B------:R-:W-:Y:S01]  /*19920*/  FMUL.FTZ R55, R3, R199 ;  /* 0x000000c703377220 */ /* 0x000fe20000410000 */
[----:B------:R-:W-:Y:S01]  /*19930*/  MOV R199, R182 ;  /* 0x000000b600c77202 */ /* 0x000fe20000000f00 */
[----:B------:R-:W-:Y:S02]  /*19940*/  IMAD.MOV.U32 R182, RZ, RZ, R159 ;  /* 0x000000ffffb67224 */ /* 0x000fe400078e009f */
[--C-:B------:R-:W-:Y:S02]  /*19950*/  FFMA.FTZ R154, R154, c[0x0][0x23c], -R209.reuse ;  /* 0x00008f009a9a7a23 */ /* 0x100fe400000108d1 */
[C---:B------:R-:W-:Y:S01]  /*19960*/  FMUL.FTZ R89, R133.reuse, R89 ;  /* 0x0000005985597220 */ /* 0x040fe20000410000 */
[-C--:B------:R-:W-:Y:S01]  /*19970*/  HMMA.16816.F32 R52, R140, R148.reuse, R52 ;  /* 0x000000948c34723c */ /* 0x080fe20000001834 */
[----:B------:R-:W-:Y:S01]  /*19980*/  MUFU.EX2 R205, R154 ;  /* 0x0000009a00cd7308 */ /* 0x000fe20000000800 */
[C---:B------:R-:W-:Y:S02]  /*19990*/  FMUL.FTZ R90, R0.reuse, R90 ;  /* 0x0000005a005a7220 */ /* 0x040fe40000410000 */
[C---:B------:R-:W-:Y:S02]  /*199a0*/  FMUL.FTZ R91, R0.reuse, R91 ;  /* 0x0000005b005b7220 */ /* 0x040fe40000410000 */
[C---:B------:R-:W-:Y:S02]  /*199b0*/  FMUL.FTZ R92, R133.reuse, R92 ;  /* 0x0000005c855c7220 */ /* 0x040fe40000410000 */
[C---:B------:R-:W-:Y:S01]  /*199c0*/  HMMA.16816.F32 R56, R144.reuse, R148, R56 ;  /* 0x000000949038723c */ /* 0x040fe20000001838 */
[----:B------:R-:W-:Y:S03]  /*199d0*/  FMUL.FTZ R93, R133, R93 ;  /* 0x0000005d855d7220 */ /* 0x000fe60000410000 */
[C---:B------:R-:W-:Y:S02]  /*199e0*/  FMUL.FTZ R94, R0.reuse, R94 ;  /* 0x0000005e005e7220 */ /* 0x040fe40000410000 */
[C---:B------:R-:W-:Y:S02]  /*199f0*/  FMUL.FTZ R95, R0.reuse, R95 ;  /* 0x0000005f005f7220 */ /* 0x040fe40000410000 */
[-C--:B------:R-:W-:Y:S01]  /*19a00*/  HMMA.16816.F32 R60, R144, R150.reuse, R60 ;  /* 0x00000096903c723c */ /* 0x080fe2000000183c */
[----:B------:R-:W-:Y:S03]  /*19a10*/  IMAD.MOV.U32 R164, RZ, RZ, R66 ;  /* 0x000000ffffa47224 */ /* 0x000fe600078e0042 */
[C---:B------:R-:W-:Y:S02]  /*19a20*/  FMUL.FTZ R66, R3.reuse, R202 ;  /* 0x000000ca03427220 */ /* 0x040fe40000410000 */
[C---:B------:R-:W-:Y:S02]  /*19a30*/  FMUL.FTZ R102, R3.reuse, R102 ;  /* 0x0000006603667220 */ /* 0x040fe40000410000 */
[----:B------:R-:W-:Y:S03]  /*19a40*/  FMUL.FTZ R103, R3, R103 ;  /* 0x0000006703677220 */ /* 0x000fe60000410000 */
[C---:B------:R-:W-:Y:S01]  /*19a50*/  HMMA.16816.F32 R64, R140.reuse, R150, R64 ;  /* 0x000000968c40723c */ /* 0x040fe20000001840 */
[----:B------:R-:W1:Y:S01]  /*19a60*/  LDSM.16.MT88.4 R148, [R225+0xe000] ;  /* 0x00e00000e194783b */ /* 0x000e620000004200 */
[C---:B------:R-:W-:Y:S02]  /*19a70*/  FMUL.FTZ R104, R133.reuse, R104 ;  /* 0x0000006885687220 */ /* 0x040fe40000410000 */
[C---:B------:R-:W-:Y:S02]  /*19a80*/  FMUL.FTZ R105, R133.reuse, R105 ;  /* 0x0000006985697220 */ /* 0x040fe40000410000 */
[C---:B------:R-:W-:Y:S02]  /*19a90*/  FMUL.FTZ R106, R0.reuse, R106 ;  /* 0x0000006a006a7220 */ /* 0x040fe40000410000 */
[C---:B------:R-:W-:Y:S04]  /*19aa0*/  FMUL.FTZ R107, R0.reuse, R107 ;  /* 0x0000006b006b7220 */ /* 0x040fe80000410000 */
        /* <DEDUP_REMOVED lines=14> */
[C---:B------:R-:W-:Y:S01]  /*19b90*/  FMUL.FTZ R126, R0.reuse, R126 ;  /* 0x0000007e007e7220 */ /* 0x040fe20000410000 */
[-C--:B-1----:R-:W-:Y:S01]  /*19ba0*/  HMMA.16816.F32 R68, R140, R148.reuse, R68 ;  /* 0x000000948c44723c */ /* 0x082fe20000001844 */
[----:B------:R-:W-:Y:S02]  /*19bb0*/  FMUL.FTZ R127, R0, R127 ;  /* 0x0000007f007f7220 */ /* 0x000fe40000410000 */
[----:B------:R-:W-:Y:S02]  /*19bc0*/  FFMA.FTZ R139, R139, c[0x0][0x23c], -R209 ;  /* 0x00008f008b8b7a23 */ /* 0x000fe400000108d1 */
[----:B------:R-:W-:Y:S02]  /*19bd0*/  IMAD.MOV.U32 R194, RZ, RZ, R180 ;  /* 0x000000ffffc27224 */ /* 0x000fe400078e00b4 */
[----:B------:R-:W-:Y:S01]  /*19be0*/  IMAD.MOV.U32 R195, RZ, RZ, R183 ;  /* 0x000000ffffc37224 */ /* 0x000fe200078e00b7 */
[C---:B------:R-:W-:Y:S01]  /*19bf0*/  HMMA.16816.F32 R72, R144.reuse, R148, R72 ;  /* 0x000000949048723c */ /* 0x040fe20000001848 */
[----:B------:R-:W-:Y:S03]  /*19c00*/  MUFU.EX2 R183, R153 ;  /* 0x0000009900b77308 */ /* 0x000fe60000000800 */
[----:B------:R-:W-:Y:S02]  /*19c10*/  FFMA.FTZ R2, R179, c[0x0][0x23c], -R208 ;  /* 0x00008f00b3027a23 */ /* 0x000fe400000108d0 */
[----:B------:R-:W-:Y:S02]  /*19c20*/  IMAD.MOV.U32 R179, RZ, RZ, R176 ;  /* 0x000000ffffb37224 */ /* 0x000fe400078e00b0 */
[-C--:B------:R-:W-:Y:S01]  /*19c30*/  HMMA.16816.F32 R76, R144, R150.reuse, R76 ;  /* 0x00000096904c723c */ /* 0x080fe2000000184c */
[----:B------:R-:W-:Y:S03]  /*19c40*/  IMAD.MOV.U32 R176, RZ, RZ, R170 ;  /* 0x000000ffffb07224 */ /* 0x000fe600078e00aa */
[----:B------:R-:W-:Y:S01]  /*19c50*/  IMAD.MOV.U32 R170, RZ, RZ, R175 ;  /* 0x000000ffffaa7224 */ /* 0x000fe200078e00af */
[----:B------:R-:W-:Y:S02]  /*19c60*/  MOV R175, R173 ;  /* 0x000000ad00af7202 */ /* 0x000fe40000000f00 */
[----:B------:R1:W-:Y:S01]  /*19c70*/  MUFU.EX2 R173, R2 ;  /* 0x0000000200ad7308 */ /* 0x0003e20000000800 */
[C---:B------:R-:W-:Y:S01]  /*19c80*/  HMMA.16816.F32 R80, R140.reuse, R150, R80 ;  /* 0x000000968c50723c */ /* 0x040fe20000001850 */
[----:B------:R-:W1:Y:S03]  /*19c90*/  LDSM.16.MT88.4 R148, [R226+0xe000] ;  /* 0x00e00000e294783b */ /* 0x000e660000004200 */
[----:B-1----:R-:W-:Y:S02]  /*19ca0*/  FFMA.FTZ R2, R188, c[0x0][0x23c], -R208 ;  /* 0x00008f00bc027a23 */ /* 0x002fe400000108d0 */
[----:B------:R-:W-:Y:S01]  /*19cb0*/  IMAD.MOV.U32 R188, RZ, RZ, R179 ;  /* 0x000000ffffbc7224 */ /* 0x000fe200078e00b3 */
[----:B------:R-:W-:Y:S01]  /*19cc0*/  MOV R179, R178 ;  /* 0x000000b200b37202 */ /* 0x000fe20000000f00 */
[----:B------:R-:W-:Y:S02]  /*19cd0*/  IMAD.MOV.U32 R178, RZ, RZ, R176 ;  /* 0x000000ffffb27224 */ /* 0x000fe400078e00b0 */
[----:B------:R1:W1:Y:S01]  /*19ce0*/  MUFU.EX2 R176, R2 ;  /* 0x0000000200b07308 */ /* 0x0002620000000800 */
[-C--:B------:R-:W-:Y:S08]  /*19cf0*/  HMMA.16816.F32 R84, R140, R148.reuse, R84 ;  /* 0x000000948c54723c */ /* 0x080ff00000001854 */
[C---:B------:R-:W-:Y:S01]  /*19d00*/  HMMA.16816.F32 R88, R144.reuse, R148, R88 ;  /* 0x000000949058723c */ /* 0x040fe20000001858 */
[----:B-1----:R-:W-:Y:S07]  /*19d10*/  FFMA.FTZ R2, R234, c[0x0][0x23c], -R208 ;  /* 0x00008f00ea027a23 */ /* 0x002fee00000108d0 */
[-C--:B------:R-:W-:Y:S01]  /*19d20*/  HMMA.16816.F32 R92, R144, R150.reuse, R92 ;  /* 0x00000096905c723c */ /* 0x080fe2000000185c */
[----:B------:R1:W-:Y:S07]  /*19d30*/  MUFU.EX2 R234, R2 ;  /* 0x0000000200ea7308 */ /* 0x0003ee0000000800 */
[C---:B------:R-:W-:Y:S01]  /*19d40*/  HMMA.16816.F32 R96, R140.reuse, R150, R96 ;  /* 0x000000968c60723c */ /* 0x040fe20000001860 */
[----:B------:R-:W1:Y:S07]  /*19d50*/  LDSM.16.MT88.4 R148, [R228+0xe000] ;  /* 0x00e00000e494783b */ /* 0x000e6e0000004200 */
[-C--:B-1----:R-:W-:Y:S08]  /*19d60*/  HMMA.16816.F32 R100, R140, R148.reuse, R100 ;  /* 0x000000948c64723c */ /* 0x082ff00000001864 */
[C---:B------:R-:W-:Y:S08]  /*19d70*/  HMMA.16816.F32 R104, R144.reuse, R148, R104 ;  /* 0x000000949068723c */ /* 0x040ff00000001868 */
[-C--:B------:R-:W-:Y:S08]  /*19d80*/  HMMA.16816.F32 R108, R144, R150.reuse, R108 ;  /* 0x00000096906c723c */ /* 0x080ff0000000186c */
[C---:B------:R-:W-:Y:S01]  /*19d90*/  HMMA.16816.F32 R112, R140.reuse, R150, R112 ;  /* 0x000000968c70723c */ /* 0x040fe20000001870 */
[----:B------:R-:W1:Y:S03]  /*19da0*/  LDSM.16.MT88.4 R148, [R227+0xe000] ;  /* 0x00e00000e394783b */ /* 0x000e660000004200 */
[----:B---3--:R-:W-:Y:S04]  /*19db0*/  FMUL.FTZ R129, R132, R129 ;  /* 0x0000008184817220 */ /* 0x008fe80000410000 */
[-C--:B-1----:R-:W-:Y:S08]  /*19dc0*/  HMMA.16816.F32 R116, R140, R148.reuse, R116 ;  /* 0x000000948c74723c */ /* 0x082ff00000001874 */
[C---:B------:R-:W-:Y:S01]  /*19dd0*/  HMMA.16816.F32 R120, R144.reuse, R148, R120 ;  /* 0x000000949078723c */ /* 0x040fe20000001878 */
[C---:B--2---:R-:W-:Y:S07]  /*19de0*/  FMUL.FTZ R130, R3.reuse, R130 ;  /* 0x0000008203827220 */ /* 0x044fee0000410000 */
[-C--:B------:R-:W-:Y:S07]  /*19df0*/  HMMA.16816.F32 R124, R144, R150.reuse, R124 ;  /* 0x00000096907c723c */ /* 0x080fee000000187c */
[----:B------:R-:W-:Y:S02]  /*19e00*/  FFMA.FTZ R144, R188, c[0x0][0x23c], -R209 ;  /* 0x00008f00bc907a23 */ /* 0x000fe400000108d1 */
[----:B------:R-:W-:Y:S02]  /*19e10*/  IMAD.MOV.U32 R188, RZ, RZ, R179 ;  /* 0x000000ffffbc7224 */ /* 0x000fe400078e00b3 */
[----:B------:R1:W-:Y:S01]  /*19e20*/  MUFU.EX2 R192, R144 ;  /* 0x0000009000c07308 */ /* 0x0003e20000000800 */
        /* <DEDUP_REMOVED lines=14> */
[----:B----4-:R-:W-:Y:S01]  /*19f10*/  FMUL.FTZ R131, R3, R131 ;  /* 0x0000008303837220 */ /* 0x010fe20000410000 */
[----:B------:R-:W2:Y:S01]  /*19f20*/  MUFU.EX2 R230, R139 ;  /* 0x0000008b00e67308 */ /* 0x000ea20000000800 */
[----:B------:R-:W-:Y:S01]  /*19f30*/  FFMA.FTZ R2, R188, c[0x0][0x23c], -R208 ;  /* 0x00008f00bc027a23 */ /* 0x000fe200000108d0 */
        /* <DEDUP_REMOVED lines=8> */
[----:B------:R3:W4:Y:S01]  /*19fc0*/  MUFU.EX2 R229, R2 ;  /* 0x0000000200e57308 */ /* 0x0007220000000800 */
[----:B------:R-:W-:Y:S01]  /*19fd0*/  IMAD.MOV.U32 R162, RZ, RZ, R161 ;  /* 0x000000ffffa27224 */ /* 0x000fe200078e00a1 */
[----:B------:R-:W-:Y:S01]  /*19fe0*/  MOV R161, R165 ;  /* 0x000000a500a17202 */ /* 0x000fe20000000f00 */
[----:B------:R-:W-:Y:S01]  /*19ff0*/  IMAD.MOV.U32 R165, RZ, RZ, R155 ;  /* 0x000000ffffa57224 */ /* 0x000fe200078e009b */
[----:B------:R-:W-:Y:S01]  /*1a000*/  MOV R197, R196 ;  /* 0x000000c400c57202 */ /* 0x000fe20000000f00 */
[----:B------:R-:W-:Y:S01]  /*1a010*/  IMAD.MOV.U32 R155, RZ, RZ, R156 ;  /* 0x000000ffff9b7224 */ /* 0x000fe200078e009c */
[----:B-1----:R-:W1:Y:S02]  /*1a020*/  LDSM.16.MT88.4 R144, [R225+0xc800] ;  /* 0x00c80000e190783b */ /* 0x002e640000004200 */
[----:B------:R-:W-:Y:S01]  /*1a030*/  FFMA.FTZ R156, R248, c[0x0][0x23c], -R209 ;  /* 0x00008f00f89c7a23 */ /* 0x000fe200000108d1 */
[----:B------:R-:W-:Y:S01]  /*1a040*/  F2FP.PACK_AB R141, R176, R173 ;  /* 0x000000adb08d723e */ /* 0x000fe200000000ff */
[----:B------:R-:W-:Y:S02]  /*1a050*/  IMAD.MOV.U32 R196, RZ, RZ, R187 ;  /* 0x000000ffffc47224 */ /* 0x000fe400078e00bb */
[----:B------:R-:W-:Y:S01]  /*1a060*/  IMAD.MOV.U32 R187, RZ, RZ, R163 ;  /* 0x000000ffffbb7224 */ /* 0x000fe200078e00a3 */
[----:B------:R-:W-:Y:S01]  /*1a070*/  MOV R163, R165 ;  /* 0x000000a500a37202 */ /* 0x000fe20000000f00 */
[----:B------:R1:W5:Y:S01]  /*1a080*/  LDL.LU R248, [R1+0xac] ;  /* 0x0000ac0001f87983 */ /* 0x0003620000300800 */
[----:B------:R-:W-:Y:S01]  /*1a090*/  IMAD.MOV.U32 R165, RZ, RZ, R155 ;  /* 0x000000ffffa57224 */ /* 0x000fe200078e009b */
[----:B--2---:R-:W-:Y:S01]  /*1a0a0*/  F2FP.PACK_AB R142, R230, R192 ;  /* 0x000000c0e68e723e */ /* 0x004fe200000000ff */
[----:B------:R-:W-:Y:S01]  /*1a0b0*/  FFMA.FTZ R155, R243, c[0x0][0x23c], -R209 ;  /* 0x00008f00f39b7a23 */ /* 0x000fe200000108d1 */
[----:B------:R4:W-:Y:S01]  /*1a0c0*/  MUFU.EX2 R180, R156 ;  /* 0x0000009c00b47308 */ /* 0x0009e20000000800 */
[----:B------:R1:W5:Y:S01]  /*1a0d0*/  LDL.LU R243, [R1+0xa8] ;  /* 0x0000a80001f37983 */ /* 0x0003620000300800 */
[----:B------:R-:W-:Y:S02]  /*1a0e0*/  IMAD.MOV.U32 R189, RZ, RZ, R175 ;  /* 0x000000ffffbd7224 */ /* 0x000fe400078e00af */
[----:B------:R-:W-:Y:S01]  /*1a0f0*/  IMAD.MOV.U32 R169, RZ, RZ, R160 ;  /* 0x000000ffffa97224 */ /* 0x000fe200078e00a0 */
[----:B------:R-:W2:Y:S01]  /*1a100*/  LDL.LU R140, [R1+0x20] ;  /* 0x00002000018c7983 */ /* 0x000ea20000300800 */
[----:B---3--:R-:W-:Y:S01]  /*1a110*/  FFMA.FTZ R2, R221, c[0x0][0x23c], -R211 ;  /* 0x00008f00dd027a23 */ /* 0x008fe200000108d3 */
[----:B----4-:R-:W-:Y:S01]  /*1a120*/  F2FP.PACK_AB R143, R229, R234 ;  /* 0x000000eae58f723e */ /* 0x010fe200000000ff */
[----:B------:R-:W-:Y:S01]  /*1a130*/  IMAD.MOV.U32 R160, RZ, RZ, R224 ;  /* 0x000000ffffa07224 */ /* 0x000fe200078e00e0 */
[----:B------:R-:W3:Y:S01]  /*1a140*/  LDL.LU R148, [R1+0x24] ;  /* 0x0000240001947983 */ /* 0x000ee20000300800 */
[----:B------:R4:W-:Y:S01]  /*1a150*/  MUFU.EX2 R172, R2 ;  /* 0x0000000200ac7308 */ /* 0x0009e20000000800 */
[----:B------:R-:W-:Y:S02]  /*1a160*/  IMAD.MOV.U32 R171, RZ, RZ, R167 ;  /* 0x000000ffffab7224 */ /* 0x000fe400078e00a7 */
[----:B------:R-:W-:Y:S01]  /*1a170*/  IMAD.MOV.U32 R188, RZ, RZ, R174 ;  /* 0x000000ffffbc7224 */ /* 0x000fe200078e00ae */
[----:B------:R-:W3:Y:S01]  /*1a180*/  LDL.LU R159, [R1+0x38] ;  /* 0x00003800019f7983 */ /* 0x000ee20000300800 */
[----:B------:R-:W-:Y:S02]  /*1a190*/  IMAD.MOV.U32 R191, RZ, RZ, R170 ;  /* 0x000000ffffbf7224 */ /* 0x000fe400078e00aa */
[----:B------:R-:W-:Y:S02]  /*1a1a0*/  IMAD.MOV.U32 R170, RZ, RZ, R164 ;  /* 0x000000ffffaa7224 */ /* 0x000fe400078e00a4 */
[----:B------:R-:W-:Y:S02]  /*1a1b0*/  IMAD.MOV.U32 R164, RZ, RZ, R231 ;  /* 0x000000ffffa47224 */ /* 0x000fe400078e00e7 */
[----:B------:R-:W-:Y:S01]  /*1a1c0*/  IMAD.MOV.U32 R198, RZ, RZ, R197 ;  /* 0x000000ffffc67224 */ /* 0x000fe200078e00c5 */
[----:B------:R-:W-:Y:S01]  /*1a1d0*/  MOV R197, R196 ;  /* 0x000000c400c57202 */ /* 0x000fe20000000f00 */
[--C-:B------:R-:W-:Y:S01]  /*1a1e0*/  FFMA.FTZ R162, R162, c[0x0][0x23c], -R208.reuse ;  /* 0x00008f00a2a27a23 */ /* 0x100fe200000108d0 */
[----:B------:R-:W3:Y:S01]  /*1a1f0*/  LDL.LU R156, [R1+0x3c] ;  /* 0x00003c00019c7983 */ /* 0x000ee20000300800 */
[--C-:B------:R-:W-:Y:S02]  /*1a200*/  FFMA.FTZ R161, R161, c[0x0][0x23c], -R208.reuse ;  /* 0x00008f00a1a17a23 */ /* 0x100fe400000108d0 */
[--C-:B------:R-:W-:Y:S02]  /*1a210*/  FFMA.FTZ R163, R163, c[0x0][0x23c], -R208.reuse ;  /* 0x00008f00a3a37a23 */ /* 0x100fe400000108d0 */
[----:B------:R-:W-:Y:S02]  /*1a220*/  FFMA.FTZ R139, R197, c[0x0][0x23c], -R208 ;  /* 0x00008f00c58b7a23 */ /* 0x000fe400000108d0 */
[--C-:B------:R-:W-:Y:S01]  /*1a230*/  FFMA.FTZ R170, R170, c[0x0][0x23c], -R209.reuse ;  /* 0x00008f00aaaa7a23 */ /* 0x100fe200000108d1 */
[----:B------:R1:W-:Y:S01]  /*1a240*/  MUFU.EX2 R197, R155 ;  /* 0x0000009b00c57308 */ /* 0x0003e20000000800 */
[----:B------:R-:W-:Y:S02]  /*1a250*/  FFMA.FTZ R171, R171, c[0x0][0x23c], -R209 ;  /* 0x00008f00abab7a23 */ /* 0x000fe400000108d1 */
[----:B----4-:R-:W-:Y:S02]  /*1a260*/  FFMA.FTZ R2, R220, c[0x0][0x23c], -R211 ;  /* 0x00008f00dc027a23 */ /* 0x010fe400000108d3 */
[--C-:B------:R-:W-:Y:S02]  /*1a270*/  FFMA.FTZ R160, R160, c[0x0][0x23c], -R210.reuse ;  /* 0x00008f00a0a07a23 */ /* 0x100fe400000108d2 */
[--C-:B------:R-:W-:Y:S02]  /*1a280*/  FFMA.FTZ R169, R169, c[0x0][0x23c], -R209.reuse ;  /* 0x00008f00a9a97a23 */ /* 0x100fe400000108d1 */
[----:B------:R-:W-:Y:S01]  /*1a290*/  FFMA.FTZ R209, R198, c[0x0][0x23c], -R209 ;  /* 0x00008f00c6d17a23 */ /* 0x000fe200000108d1 */
[----:B------:R4:W-:Y:S01]  /*1a2a0*/  MUFU.EX2 R175, R2 ;  /* 0x0000000200af7308 */ /* 0x0009e20000000800 */
[--C-:B------:R-:W-:Y:S09]  /*1a2b0*/  FFMA.FTZ R166, R166, c[0x0][0x23c], -R210.reuse ;  /* 0x00008f00a6a67a23 */ /* 0x100ff200000108d2 */
[----:B------:R-:W-:Y:S01]  /*1a2c0*/  MUFU.EX2 R202, R163 ;  /* 0x000000a300ca7308 */ /* 0x000fe20000000800 */
[----:B-1----:R-:W-:Y:S09]  /*1a2d0*/  LDSM.16.MT88.4 R152, [R226+0xd000] ;  /* 0x00d00000e298783b */ /* 0x002ff20000004200 */
[----:B------:R-:W-:Y:S01]  /*1a2e0*/  MUFU.EX2 R200, R170 ;  /* 0x000000aa00c87308 */ /* 0x000fe20000000800 */
[--C-:B----4-:R-:W-:Y:S09]  /*1a2f0*/  FFMA.FTZ R2, R217, c[0x0][0x23c], -R211.reuse ;  /* 0x00008f00d9027a23 */ /* 0x110ff200000108d3 */
[----:B------:R1:W-:Y:S10]  /*1a300*/  MUFU.EX2 R179, R2 ;  /* 0x0000000200b37308 */ /* 0x0003f40000000800 */
[----:B------:R-:W-:Y:S10]  /*1a310*/  MUFU.EX2 R169, R169 ;  /* 0x000000a900a97308 */ /* 0x000ff40000000800 */
[----:B------:R4:W-:Y:S01]  /*1a320*/  MUFU.EX2 R198, R139 ;  /* 0x0000008b00c67308 */ /* 0x0009e20000000800 */
[----:B-1----:R-:W-:Y:S09]  /*1a330*/  FFMA.FTZ R2, R216, c[0x0][0x23c], -R211 ;  /* 0x00008f00d8027a23 */ /* 0x002ff200000108d3 */
[----:B------:R1:W1:Y:S01]  /*1a340*/  MUFU.EX2 R224, R2 ;  /* 0x0000000200e07308 */ /* 0x0002620000000800 */
[--C-:B----4-:R-:W-:Y:S09]  /*1a350*/  FFMA.FTZ R139, R178, c[0x0][0x23c], -R210.reuse ;  /* 0x00008f00b28b7a23 */ /* 0x110ff200000108d2 */
[----:B------:R-:W-:Y:S01]  /*1a360*/  MUFU.EX2 R178, R162 ;  /* 0x000000a200b27308 */ /* 0x000fe20000000800 */
[--C-:B-1----:R-:W-:Y:S01]  /*1a370*/  FFMA.FTZ R2, R222, c[0x0][0x23c], -R210.reuse ;  /* 0x00008f00de027a23 */ /* 0x102fe200000108d2 */
[----:B------:R-:W-:Y:S08]  /*1a380*/  F2FP.PACK_AB R150, R224, R179 ;  /* 0x000000b3e096723e */ /* 0x000ff000000000ff */
[----:B------:R1:W-:Y:S02]  /*1a390*/  MUFU.EX2 R167, R2 ;  /* 0x0000000200a77308 */ /* 0x0003e40000000800 */
[--C-:B-1----:R-:W-:Y:S02]  /*1a3a0*/  FFMA.FTZ R2, R223, c[0x0][0x23c], -R210.reuse ;  /* 0x00008f00df027a23 */ /* 0x102fe400000108d2 */
[----:B------:R-:W-:Y:S06]  /*1a3b0*/  LDSM.16.MT88.4 R220, [R228+0xf800] ;  /* 0x00f80000e4dc783b */ /* 0x000fec0000004200 */
[----:B------:R1:W4:Y:S02]  /*1a3c0*/  MUFU.EX2 R174, R2 ;  /* 0x0000000200ae7308 */ /* 0x0003240000000800 */
[--C-:B-1----:R-:W-:Y:S01]  /*1a3d0*/  FFMA.FTZ R2, R219, c[0x0][0x23c], -R210.reuse ;  /* 0x00008f00db027a23 */ /* 0x102fe200000108d2 */
[----:B----4-:R-:W-:Y:S07]  /*1a3e0*/  F2FP.PACK_AB R149, R174, R167 ;  /* 0x000000a7ae95723e */ /* 0x010fee00000000ff */
[----:B------:R1:W-:Y:S02]  /*1a3f0*/  MUFU.EX2 R231, R2 ;  /* 0x0000000200e77308 */ /* 0x0003e40000000800 */
[----:B-1----:R-:W-:Y:S02]  /*1a400*/  FFMA.FTZ R2, R218, c[0x0][0x23c], -R210 ;  /* 0x00008f00da027a23 */ /* 0x002fe400000108d2 */
[----:B------:R-:W-:Y:S06]  /*1a410*/  LDSM.16.MT88.4 R216, [R226+0xf800] ;  /* 0x00f80000e2d8783b */ /* 0x000fec0000004200 */
[----:B------:R1:W4:Y:S02]  /*1a420*/  MUFU.EX2 R196, R2 ;  /* 0x0000000200c47308 */ /* 0x0003240000000800 */
[--C-:B-1----:R-:W-:Y:S01]  /*1a430*/  FFMA.FTZ R2, R187, c[0x0][0x23c], -R208.reuse ;  /* 0x00008f00bb027a23 */ /* 0x102fe200000108d0 */
[----:B----4-:R-:W-:Y:S01]  /*1a440*/  F2FP.PACK_AB R151, R196, R231 ;  /* 0x000000e7c497723e */ /* 0x010fe200000000ff */
[----:B------:R-:W-:Y:S06]  /*1a450*/  FFMA.FTZ R208, R165, c[0x0][0x23c], -R208 ;  /* 0x00008f00a5d07a23 */ /* 0x000fec00000108d0 */
[----:B------:R1:W-:Y:S01]  /*1a460*/  MUFU.EX2 R206, R2 ;  /* 0x0000000200ce7308 */ /* 0x0003e20000000800 */
[----:B------:R-:W-:Y:S09]  /*1a470*/  IMAD.MOV.U32 R187, RZ, RZ, R185 ;  /* 0x000000ffffbb7224 */ /* 0x000ff200078e00b9 */
[----:B------:R-:W-:Y:S01]  /*1a480*/  MUFU.EX2 R185, R157 ;  /* 0x0000009d00b97308 */ /* 0x000fe20000000800 */
[--C-:B-1----:R-:W-:Y:S09]  /*1a490*/  FFMA.FTZ R2, R182, c[0x0][0x23c], -R211.reuse ;  /* 0x00008f00b6027a23 */ /* 0x102ff200000108d3 */
[----:B------:R1:W-:Y:S02]  /*1a4a0*/  MUFU.EX2 R182, R2 ;  /* 0x0000000200b67308 */ /* 0x0003e40000000800 */
[----:B-1----:R-:W-:Y:S08]  /*1a4b0*/  FFMA.FTZ R2, R194, c[0x0][0x23c], -R211 ;  /* 0x00008f00c2027a23 */ /* 0x002ff000000108d3 */
[----:B------:R1:W-:Y:S01]  /*1a4c0*/  MUFU.EX2 R194, R2 ;  /* 0x0000000200c27308 */ /* 0x0003e20000000800 */
[----:B--2---:R-:W-:Y:S01]  /*1a4d0*/  FFMA.FTZ R165, R132, R140, R215 ;  /* 0x0000008c84a57223 */ /* 0x004fe200000100d7 */
[----:B------:R-:W-:Y:S01]  /*1a4e0*/  F2FP.PACK_AB R140, R177, R168 ;  /* 0x000000a8b18c723e */ /* 0x000fe200000000ff */
[----:B------:R-:W-:Y:S02]  /*1a4f0*/  FFMA.FTZ R132, R189, c[0x0][0x23c], -R211 ;  /* 0x00008f00bd847a23 */ /* 0x000fe400000108d3 */
[----:B---3--:R-:W-:Y:S01]  /*1a500*/  FFMA.FTZ R214, R3, R148, R214 ;  /* 0x0000009403d67223 */ /* 0x008fe200000100d6 */
[----:B------:R-:W-:Y:S01]  /*1a510*/  F2FP.PACK_AB R148, R175, R172 ;  /* 0x000000acaf94723e */ /* 0x000fe200000000ff */
[----:B------:R-:W-:Y:S03]  /*1a520*/  FADD.FTZ R165, R158, R165 ;  /* 0x000000a59ea57221 */ /* 0x000fe60000010000 */
[----:B------:R-:W-:Y:S01]  /*1a530*/  MUFU.EX2 R189, R209 ;  /* 0x000000d100bd7308 */ /* 0x000fe20000000800 */
[-C--:B------:R-:W-:Y:S01]  /*1a540*/  HMMA.16816.F32 R4, R140, R144.reuse, R4 ;  /* 0x000000908c04723c */ /* 0x080fe20000001804 */
[----:B------:R-:W-:Y:S02]  /*1a550*/  FFMA.FTZ R133, R133, R159, R164 ;  /* 0x0000009f85857223 */ /* 0x000fe400000100a4 */
[----:B------:R-:W-:Y:S02]  /*1a560*/  FADD.FTZ R164, R233, R214 ;  /* 0x000000d6e9a47221 */ /* 0x000fe40000010000 */
[--C-:B------:R-:W-:Y:S03]  /*1a570*/  FFMA.FTZ R3, R191, c[0x0][0x23c], -R211.reuse ;  /* 0x00008f00bf037a23 */ /* 0x100fe600000108d3 */
[C---:B------:R-:W-:Y:S01]  /*1a580*/  HMMA.16816.F32 R8, R148.reuse, R144, R8 ;  /* 0x000000909408723c */ /* 0x040fe20000001808 */
[----:B------:R-:W2:Y:S03]  /*1a590*/  MUFU.EX2 R201, R3 ;  /* 0x0000000300c97308 */ /* 0x000ea60000000800 */
[----:B------:R-:W-:Y:S02]  /*1a5a0*/  FFMA.FTZ R0, R0, R156, R212 ;  /* 0x0000009c00007223 */ /* 0x000fe400000100d4 */
[----:B------:R-:W-:Y:S01]  /*1a5b0*/  LDSM.16.MT88.4 R156, [R228+0xd000] ;  /* 0x00d00000e49c783b */ /* 0x000fe20000004200 */
[--C-:B-1----:R-:W-:Y:S01]  /*1a5c0*/  FFMA.FTZ R2, R199, c[0x0][0x23c], -R211.reuse ;  /* 0x00008f00c7027a23 */ /* 0x102fe200000108d3 */
[-C--:B------:R-:W-:Y:S03]  /*1a5d0*/  HMMA.16816.F32 R12, R148, R146.reuse, R12 ;  /* 0x00000092940c723c */ /* 0x080fe6000000180c */
[----:B------:R-:W-:Y:S05]  /*1a5e0*/  MUFU.EX2 R191, R171 ;  /* 0x000000ab00bf7308 */ /* 0x000fea0000000800 */
[C---:B------:R-:W-:Y:S01]  /*1a5f0*/  HMMA.16816.F32 R16, R140.reuse, R146, R16 ;  /* 0x000000928c10723c */ /* 0x040fe20000001810 */
[----:B------:R-:W1:Y:S04]  /*1a600*/  LDSM.16.MT88.4 R144, [R226+0xc800] ;  /* 0x00c80000e290783b */ /* 0x000e680000004200 */
[----:B------:R3:W-:Y:S02]  /*1a610*/  MUFU.EX2 R199, R2 ;  /* 0x0000000200c77308 */ /* 0x0007e40000000800 */
[----:B---3--:R-:W-:Y:S08]  /*1a620*/  FFMA.FTZ R2, R195, c[0x0][0x23c], -R211 ;  /* 0x00008f00c3027a23 */ /* 0x008ff000000108d3 */
[----:B------:R3:W-:Y:S01]  /*1a630*/  MUFU.EX2 R207, R2 ;  /* 0x0000000200cf7308 */ /* 0x0007e20000000800 */
[-C--:B-1----:R-:W-:Y:S08]  /*1a640*/  HMMA.16816.F32 R20, R140, R144.reuse, R20 ;  /* 0x000000908c14723c */ /* 0x082ff00000001814 */
[C---:B------:R-:W-:Y:S08]  /*1a650*/  HMMA.16816.F32 R24, R148.reuse, R144, R24 ;  /* 0x000000909418723c */ /* 0x040ff00000001818 */
[-C--:B------:R-:W-:Y:S01]  /*1a660*/  HMMA.16816.F32 R28, R148, R146.reuse, R28 ;  /* 0x00000092941c723c */ /* 0x080fe2000000181c */
[--C-:B---3--:R-:W-:Y:S04]  /*1a670*/  FFMA.FTZ R2, R181, c[0x0][0x23c], -R210.reuse ;  /* 0x00008f00b5027a23 */ /* 0x108fe800000108d2 */
[----:B------:R1:W-:Y:S03]  /*1a680*/  MUFU.EX2 R181, R2 ;  /* 0x0000000200b57308 */ /* 0x0003e60000000800 */
[C---:B------:R-:W-:Y:S01]  /*1a690*/  HMMA.16816.F32 R32, R140.reuse, R146, R32 ;  /* 0x000000928c20723c */ /* 0x040fe20000001820 */
[----:B------:R-:W3:Y:S03]  /*1a6a0*/  LDSM.16.MT88.4 R144, [R228+0xc800] ;  /* 0x00c80000e490783b */ /* 0x000ee60000004200 */
[--C-:B-1----:R-:W-:Y:S03]  /*1a6b0*/  FFMA.FTZ R2, R187, c[0x0][0x23c], -R210.reuse ;  /* 0x00008f00bb027a23 */ /* 0x102fe600000108d2 */
[----:B------:R-:W-:Y:S10]  /*1a6c0*/  MUFU.EX2 R187, R161 ;  /* 0x000000a100bb7308 */ /* 0x000ff40000000800 */
[----:B------:R1:W-:Y:S01]  /*1a6d0*/  MUFU.EX2 R195, R2 ;  /* 0x0000000200c37308 */ /* 0x0003e20000000800 */
[-C--:B---3--:R-:W-:Y:S08]  /*1a6e0*/  HMMA.16816.F32 R36, R140, R144.reuse, R36 ;  /* 0x000000908c24723c */ /* 0x088ff00000001824 */
[C---:B------:R-:W-:Y:S08]  /*1a6f0*/  HMMA.16816.F32 R40, R148.reuse, R144, R40 ;  /* 0x000000909428723c */ /* 0x040ff00000001828 */
[-C--:B------:R-:W-:Y:S01]  /*1a700*/  HMMA.16816.F32 R44, R148, R146.reuse, R44 ;  /* 0x00000092942c723c */ /* 0x080fe2000000182c */
[--C-:B-1----:R-:W-:Y:S02]  /*1a710*/  FFMA.FTZ R2, R186, c[0x0][0x23c], -R210.reuse ;  /* 0x00008f00ba027a23 */ /* 0x102fe400000108d2 */
[----:B------:R-:W1:Y:S05]  /*1a720*/  MUFU.EX2 R186, R139 ;  /* 0x0000008b00ba7308 */ /* 0x000e6a0000000800 */
[C---:B------:R-:W-:Y:S01]  /*1a730*/  HMMA.16816.F32 R48, R140.reuse, R146, R48 ;  /* 0x000000928c30723c */ /* 0x040fe20000001830 */
[----:B------:R-:W3:Y:S04]  /*1a740*/  LDSM.16.MT88.4 R144, [R227+0xc800] ;  /* 0x00c80000e390783b */ /* 0x000ee80000004200 */
[----:B------:R4:W-:Y:S10]  /*1a750*/  MUFU.EX2 R204, R2 ;  /* 0x0000000200cc7308 */ /* 0x0009f40000000800 */
[----:B------:R1:W-:Y:S01]  /*1a760*/  MUFU.EX2 R139, R166 ;  /* 0x000000a6008b7308 */ /* 0x0003e20000000800 */
[--C-:B----4-:R-:W-:Y:S02]  /*1a770*/  FFMA.FTZ R2, R184, c[0x0][0x23c], -R210.reuse ;  /* 0x00008f00b8027a23 */ /* 0x110fe400000108d2 */
[----:B------:R-:W-:Y:S07]  /*1a780*/  FFMA.FTZ R210, R138, c[0x0][0x23c], -R210 ;  /* 0x00008f008ad27a23 */ /* 0x000fee00000108d2 */
[----:B------:R4:W-:Y:S01]  /*1a790*/  MUFU.EX2 R184, R2 ;  /* 0x0000000200b87308 */ /* 0x0009e20000000800 */
[----:B------:R-:W-:Y:S02]  /*1a7a0*/  FADD.FTZ R138, R232, R133 ;  /* 0x00000085e88a7221 */ /* 0x000fe40000010000 */
[----:B------:R-:W-:Y:S02]  /*1a7b0*/  FADD.FTZ R133, R213, R0 ;  /* 0x00000000d5857221 */ /* 0x000fe40000010000 */
[----:B------:R-:W-:Y:S01]  /*1a7c0*/  LDSM.16.MT88.4 R212, [R225+0xf800] ;  /* 0x00f80000e1d4783b */ /* 0x000fe20000004200 */
[----:B------:R-:W-:Y:S01]  /*1a7d0*/  FADD.FTZ R3, R240, R138 ;  /* 0x0000008af0037221 */ /* 0x000fe20000010000 */
[-C--:B---3--:R-:W-:Y:S01]  /*1a7e0*/  HMMA.16816.F32 R52, R140, R144.reuse, R52 ;  /* 0x000000908c34723c */ /* 0x088fe20000001834 */
[----:B------:R-:W-:Y:S02]  /*1a7f0*/  FADD.FTZ R0, R242, R165 ;  /* 0x000000a5f2007221 */ /* 0x000fe40000010000 */
[----:B------:R-:W3:Y:S01]  /*1a800*/  MUFU.EX2 R232, R160 ;  /* 0x000000a000e87308 */ /* 0x000ee20000000800 */
[----:B--2---:R-:W-:Y:S02]  /*1a810*/  IMAD.MOV.U32 R165, RZ, RZ, R201 ;  /* 0x000000ffffa57224 */ /* 0x004fe400078e00c9 */
[----:B------:R2:W5:Y:S01]  /*1a820*/  LDL.LU R242, [R1+0xa4] ;  /* 0x0000a40001f27983 */ /* 0x0005620000300800 */
[----:B-1----:R-:W-:Y:S01]  /*1a830*/  IMAD.MOV.U32 R166, RZ, RZ, R186 ;  /* 0x000000ffffa67224 */ /* 0x002fe200078e00ba */
[C---:B------:R-:W-:Y:S01]  /*1a840*/  HMMA.16816.F32 R56, R148.reuse, R144, R56 ;  /* 0x000000909438723c */ /* 0x040fe20000001838 */
[----:B------:R-:W-:Y:S04]  /*1a850*/  FADD.FTZ R133, R239, R133 ;  /* 0x00000085ef857221 */ /* 0x000fe80000010000 */
[----:B------:R-:W-:Y:S01]  /*1a860*/  MUFU.EX2 R138, R210 ;  /* 0x000000d2008a7308 */ /* 0x000fe20000000800 */
[----:B------:R-:W-:Y:S02]  /*1a870*/  FADD.FTZ R133, R235, R133 ;  /* 0x00000085eb857221 */ /* 0x000fe40000010000 */
[-C--:B------:R-:W-:Y:S01]  /*1a880*/  HMMA.16816.F32 R60, R148, R146.reuse, R60 ;  /* 0x00000092943c723c */ /* 0x080fe2000000183c */
[--C-:B----4-:R-:W-:Y:S03]  /*1a890*/  FFMA.FTZ R2, R190, c[0x0][0x23c], -R211.reuse ;  /* 0x00008f00be027a23 */ /* 0x110fe600000108d3 */
[----:B------:R-:W-:Y:S03]  /*1a8a0*/  FFMA.FTZ R211, R188, c[0x0][0x23c], -R211 ;  /* 0x00008f00bcd37a23 */ /* 0x000fe600000108d3 */
[----:B------:R1:W4:Y:S01]  /*1a8b0*/  MUFU.EX2 R233, R2 ;  /* 0x0000000200e97308 */ /* 0x0003220000000800 */
[----:B------:R-:W-:Y:S01]  /*1a8c0*/  FADD.FTZ R133, R167, R133 ;  /* 0x00000085a7857221 */ /* 0x000fe20000010000 */
[C---:B------:R-:W-:Y:S01]  /*1a8d0*/  HMMA.16816.F32 R64, R140.reuse, R146, R64 ;  /* 0x000000928c40723c */ /* 0x040fe20000001840 */
[----:B------:R-:W2:Y:S02]  /*1a8e0*/  LDSM.16.MT88.4 R144, [R225+0xe800] ;  /* 0x00e80000e190783b */ /* 0x000ea40000004200 */
[----:B---3--:R-:W-:Y:S05]  /*1a8f0*/  F2FP.PACK_AB R209, R232, R166 ;  /* 0x000000a6e8d1723e */ /* 0x008fea00000000ff */
[----:B------:R3:W-:Y:S01]  /*1a900*/  MUFU.EX2 R190, R132 ;  /* 0x0000008400be7308 */ /* 0x0007e20000000800 */
[----:B------:R-:W-:Y:S09]  /*1a910*/  LDSM.16.MT88.4 R160, [R225+0xd800] ;  /* 0x00d80000e1a0783b */ /* 0x000ff20000004200 */
[----:B------:R4:W-:Y:S01]  /*1a920*/  MUFU.EX2 R188, R208 ;  /* 0x000000d000bc7308 */ /* 0x0009e20000000800 */
[----:B-1----:R-:W-:Y:S01]  /*1a930*/  FADD.FTZ R2, R241, R164 ;  /* 0x000000a4f1027221 */ /* 0x002fe20000010000 */
[----:B------:R-:W-:Y:S01]  /*1a940*/  MOV R164, R169 ;  /* 0x000000a900a47202 */ /* 0x000fe20000000f00 */
[----:B------:R1:W5:Y:S04]  /*1a950*/  LDL.LU R241, [R1+0xa0] ;  /* 0x0000a00001f17983 */ /* 0x0003680000300800 */
[----:B------:R1:W5:Y:S03]  /*1a960*/  LDL.LU R240, [R1+0x9c] ;  /* 0x00009c0001f07983 */ /* 0x0003660000300800 */
[----:B------:R-:W1:Y:S01]  /*1a970*/  MUFU.EX2 R211, R211 ;  /* 0x000000d300d37308 */ /* 0x000e620000000800 */
[----:B------:R1:W5:Y:S01]  /*1a980*/  LDL.LU R239, [R1+0x98] ;  /* 0x0000980001ef7983 */ /* 0x0003620000300800 */
[----:B---3--:R-:W-:Y:S02]  /*1a990*/  FADD.FTZ R132, R238, R0 ;  /* 0x00000000ee847221 */ /* 0x008fe40000010000 */
[----:B------:R-:W-:Y:S01]  /*1a9a0*/  FADD.FTZ R0, R237, R2 ;  /* 0x00000002ed007221 */ /* 0x000fe20000010000 */
[----:B------:R3:W5:Y:S01]  /*1a9b0*/  LDL.LU R238, [R1+0x94] ;  /* 0x0000940001ee7983 */ /* 0x0007620000300800 */
[----:B------:R-:W-:Y:S02]  /*1a9c0*/  FADD.FTZ R2, R236, R3 ;  /* 0x00000003ec027221 */ /* 0x000fe40000010000 */
[----:B------:R-:W-:Y:S01]  /*1a9d0*/  FADD.FTZ R132, R168, R132 ;  /* 0x00000084a8847221 */ /* 0x000fe20000010000 */
[----:B------:R3:W5:Y:S01]  /*1a9e0*/  LDL.LU R237, [R1+0x90] ;  /* 0x0000900001ed7983 */ /* 0x0007620000300800 */
[-C--:B--2---:R-:W-:Y:S01]  /*1a9f0*/  HMMA.16816.F32 R68, R140, R144.reuse, R68 ;  /* 0x000000908c44723c */ /* 0x084fe20000001844 */
[----:B----4-:R-:W-:Y:S01]  /*1aa00*/  F2FP.PACK_AB R208, R233, R165 ;  /* 0x000000a5e9d0723e */ /* 0x010fe200000000ff */
[----:B------:R-:W-:Y:S01]  /*1aa10*/  FADD.FTZ R3, R173, R0 ;  /* 0x00000000ad037221 */ /* 0x000fe20000010000 */
[----:B------:R-:W-:Y:S01]  /*1aa20*/  LDSM.16.MT88.4 R168, [R226+0xd800] ;  /* 0x00d80000e2a8783b */ /* 0x000fe20000004200 */
[----:B------:R-:W-:Y:S02]  /*1aa30*/  IMAD.MOV.U32 R173, RZ, RZ, R185 ;  /* 0x000000ffffad7224 */ /* 0x000fe400078e00b9 */
[----:B------:R-:W-:Y:S01]  /*1aa40*/  FADD.FTZ R0, R172, R2 ;  /* 0x00000002ac007221 */ /* 0x000fe20000010000 */
[----:B------:R-:W-:Y:S01]  /*1aa50*/  MOV R172, R184 ;  /* 0x000000b800ac7202 */ /* 0x000fe20000000f00 */
[C---:B------:R-:W-:Y:S01]  /*1aa60*/  HMMA.16816.F32 R72, R148.reuse, R144, R72 ;  /* 0x000000909448723c */ /* 0x040fe20000001848 */
[----:B------:R-:W-:Y:S02]  /*1aa70*/  FADD.FTZ R132, R177, R132 ;  /* 0x00000084b1847221 */ /* 0x000fe40000010000 */
[----:B------:R3:W5:Y:S01]  /*1aa80*/  LDL.LU R236, [R1+0x8c] ;  /* 0x00008c0001ec7983 */ /* 0x0007620000300800 */
[----:B------:R-:W-:Y:S02]  /*1aa90*/  IMAD.MOV.U32 R177, RZ, RZ, R200 ;  /* 0x000000ffffb17224 */ /* 0x000fe400078e00c8 */
[----:B------:R-:W-:Y:S01]  /*1aaa0*/  FADD.FTZ R2, R176, R3 ;  /* 0x00000003b0027221 */ /* 0x000fe20000010000 */
[----:B------:R3:W5:Y:S01]  /*1aab0*/  LDL.LU R235, [R1+0x88] ;  /* 0x0000880001eb7983 */ /* 0x0007620000300800 */
[-C--:B------:R-:W-:Y:S01]  /*1aac0*/  HMMA.16816.F32 R76, R148, R146.reuse, R76 ;  /* 0x00000092944c723c */ /* 0x080fe2000000184c */
[----:B------:R-:W-:Y:S03]  /*1aad0*/  IMAD.MOV.U32 R3, RZ, RZ, R178 ;  /* 0x000000ffff037224 */ /* 0x000fe600078e00b2 */
[----:B------:R-:W-:Y:S02]  /*1aae0*/  FADD.FTZ R178, R175, R0 ;  /* 0x00000000afb27221 */ /* 0x000fe40000010000 */
[----:B------:R-:W-:Y:S01]  /*1aaf0*/  FADD.FTZ R0, R174, R133 ;  /* 0x00000085ae007221 */ /* 0x000fe20000010000 */
[----:B-1----:R-:W-:Y:S01]  /*1ab00*/  MOV R133, R211 ;  /* 0x000000d300857202 */ /* 0x002fe20000000f00 */
[C---:B------:R-:W-:Y:S01]  /*1ab10*/  HMMA.16816.F32 R80, R140.reuse, R146, R80 ;  /* 0x000000928c50723c */ /* 0x040fe20000001850 */
[----:B------:R-:W1:Y:S03]  /*1ab20*/  LDSM.16.MT88.4 R144, [R226+0xe800] ;  /* 0x00e80000e290783b */ /* 0x000e660000004200 */
[----:B------:R-:W-:Y:S01]  /*1ab30*/  FADD.FTZ R0, R231, R0 ;  /* 0x00000000e7007221 */ /* 0x000fe20000010000 */
[----:B------:R-:W-:Y:S02]  /*1ab40*/  F2FP.PACK_AB R210, R133, R190 ;  /* 0x000000be85d2723e */ /* 0x000fe400000000ff */
[----:B------:R-:W-:Y:S01]  /*1ab50*/  F2FP.PACK_AB R211, R138, R139 ;  /* 0x0000008b8ad3723e */ /* 0x000fe200000000ff */
        /* <DEDUP_REMOVED lines=49> */
[C---:B------:R-:W-:Y:S07]  /*1ae70*/  HMMA.16816.F32 R88, R144.reuse, R156, R88 ;  /* 0x0000009c9058723c */ /* 0x040fee0000001858 */
[----:B------:R-:W-:Y:S01]  /*1ae80*/  IMAD.MOV.U32 R157, RZ, RZ, R202 ;  /* 0x000000ffff9d7224 */ /* 0x000fe200078e00ca */
[-C--:B------:R-:W-:Y:S01]  /*1ae90*/  HMMA.16816.F32 R92, R144, R158.reuse, R92 ;  /* 0x0000009e905c723c */ /* 0x080fe2000000185c */
[----:B------:R-:W-:Y:S07]  /*1aea0*/  LDSM.16.MT88.4 R200, [R227+0xd800] ;  /* 0x00d80000e3c8783b */ /* 0x000fee0000004200 */
[C---:B------:R-:W-:Y:S08]  /*1aeb0*/  HMMA.16816.F32 R96, R140.reuse, R158, R96 ;  /* 0x0000009e8c60723c */ /* 0x040ff00000001860 */
[-C--:B-1----:R-:W-:Y:S08]  /*1aec0*/  HMMA.16816.F32 R100, R140, R148.reuse, R100 ;  /* 0x000000948c64723c */ /* 0x082ff00000001864 */
[C---:B------:R-:W-:Y:S08]  /*1aed0*/  HMMA.16816.F32 R104, R144.reuse, R148, R104 ;  /* 0x000000949068723c */ /* 0x040ff00000001868 */
[-C--:B------:R-:W-:Y:S08]  /*1aee0*/  HMMA.16816.F32 R108, R144, R150.reuse, R108 ;  /* 0x00000096906c723c */ /* 0x080ff0000000186c */
[C---:B------:R-:W-:Y:S08]  /*1aef0*/  HMMA.16816.F32 R112, R140.reuse, R150, R112 ;  /* 0x000000968c70723c */ /* 0x040ff00000001870 */
[-C--:B--2---:R-:W-:Y:S08]  /*1af00*/  HMMA.16816.F32 R116, R140, R152.reuse, R116 ;  /* 0x000000988c74723c */ /* 0x084ff00000001874 */
[C---:B------:R-:W-:Y:S07]  /*1af10*/  HMMA.16816.F32 R120, R144.reuse, R152, R120 ;  /* 0x000000989078723c */ /* 0x040fee0000001878 */
[----:B------:R-:W-:Y:S01]  /*1af20*/  MOV R153, R187 ;  /* 0x000000bb00997202 */ /* 0x000fe20000000f00 */
[-C--:B------:R-:W-:Y:S01]  /*1af30*/  HMMA.16816.F32 R124, R144, R154.reuse, R124 ;  /* 0x0000009a907c723c */ /* 0x080fe2000000187c */
[----:B------:R-:W1:Y:S07]  /*1af40*/  LDSM.16.MT88.4 R184, [R228+0xd800] ;  /* 0x00d80000e4b8783b */ /* 0x000e6e0000004200 */
[----:B------:R-:W-:Y:S07]  /*1af50*/  HMMA.16816.F32 R128, R140, R154, R128 ;  /* 0x0000009a8c80723c */ /* 0x000fee0000001880 */
[----:B------:R-:W-:Y:S02]  /*1af60*/  F2FP.PACK_AB R140, R164, R177 ;  /* 0x000000b1a48c723e */ /* 0x000fe400000000ff */
[----:B------:R-:W-:Y:S03]  /*1af70*/  F2FP.PACK_AB R141, R153, R3 ;  /* 0x00000003998d723e */ /* 0x000fe600000000ff */
[----:B------:R-:W-:Y:S02]  /*1af80*/  F2FP.PACK_AB R142, R189, R191 ;  /* 0x000000bfbd8e723e */ /* 0x000fe400000000ff */
[----:B------:R-:W-:Y:S07]  /*1af90*/  F2FP.PACK_AB R143, R188, R157 ;  /* 0x0000009dbc8f723e */ /* 0x000fee00000000ff */
[-C--:B------:R-:W-:Y:S01]  /*1afa0*/  HMMA.16816.F32 R148, R140, R160.reuse, R4 ;  /* 0x000000a08c94723c */ /* 0x080fe20000001804 */
[----:B------:R-:W2:Y:S07]  /*1afb0*/  LDSM.16.MT88.4 R4, [R227+0xf800] ;  /* 0x00f80000e304783b */ /* 0x000eae0000004200 */
[C---:B------:R-:W-:Y:S07]  /*1afc0*/  HMMA.16816.F32 R144, R208.reuse, R160, R8 ;  /* 0x000000a0d090723c */ /* 0x040fee0000001808 */
[----:B------:R-:W-:Y:S01]  /*1afd0*/  IMAD.MOV.U32 R8, RZ, RZ, R157 ;  /* 0x000000ffff087224 */ /* 0x000fe200078e009d */
[----:B------:R-:W-:Y:S01]  /*1afe0*/  MOV R11, R173 ;  /* 0x000000ad000b7202 */ /* 0x000fe20000000f00 */
[-C--:B------:R-:W-:Y:S03]  /*1aff0*/  HMMA.16816.F32 R156, R208, R162.reuse, R12 ;  /* 0x000000a2d09c723c */ /* 0x080fe6000000180c */
[----:B------:R-:W-:Y:S02]  /*1b000*/  IMAD.MOV.U32 R9, RZ, RZ, R194 ;  /* 0x000000ffff097224 */ /* 0x000fe400078e00c2 */
[----:B------:R-:W-:Y:S02]  /*1b010*/  IMAD.MOV.U32 R10, RZ, RZ, R193 ;  /* 0x000000ffff0a7224 */ /* 0x000fe400078e00c1 */
[----:B------:R-:W-:Y:S01]  /*1b020*/  IMAD.MOV.U32 R12, RZ, RZ, R153 ;  /* 0x000000ffff0c7224 */ /* 0x000fe200078e0099 */
[----:B------:R-:W-:Y:S01]  /*1b030*/  MOV R14, R189 ;  /* 0x000000bd000e7202 */ /* 0x000fe20000000f00 */
[C---:B------:R-:W-:Y:S03]  /*1b040*/  HMMA.16816.F32 R152, R140.reuse, R162, R16 ;  /* 0x000000a28c98723c */ /* 0x040fe60000001810 */
[----:B------:R-:W-:Y:S02]  /*1b050*/  IMAD.MOV.U32 R15, RZ, RZ, R188 ;  /* 0x000000ffff0f7224 */ /* 0x000fe400078e00bc */
[----:B------:R-:W-:Y:S02]  /*1b060*/  IMAD.MOV.U32 R13, RZ, RZ, R190 ;  /* 0x000000ffff0d7224 */ /* 0x000fe400078e00be */
[----:B------:R-:W-:Y:S01]  /*1b070*/  MOV R18, R164 ;  /* 0x000000a400127202 */ /* 0x000fe20000000f00 */
[----:B------:R-:W-:Y:S04]  /*1b080*/  IMAD.MOV.U32 R17, RZ, RZ, R166 ;  /* 0x000000ffff117224 */ /* 0x000fe800078e00a6 */
[----:B------:R-:W-:Y:S02]  /*1b090*/  IMAD.MOV.U32 R16, RZ, RZ, R165 ;  /* 0x000000ffff107224 */ /* 0x000fe400078e00a5 */
[-C--:B------:R-:W-:Y:S01]  /*1b0a0*/  HMMA.16816.F32 R164, R140, R168.reuse, R20 ;  /* 0x000000a88ca4723c */ /* 0x080fe20000001814 */
[----:B------:R-:W-:Y:S06]  /*1b0b0*/  IMAD.MOV.U32 R19, RZ, RZ, R191 ;  /* 0x000000ffff137224 */ /* 0x000fec00078e00bf */
[----:B------:R-:W-:Y:S01]  /*1b0c0*/  MOV R23, R3 ;  /* 0x0000000300177202 */ /* 0x000fe20000000f00 */
[C---:B------:R-:W-:Y:S01]  /*1b0d0*/  HMMA.16816.F32 R160, R208.reuse, R168, R24 ;  /* 0x000000a8d0a0723c */ /* 0x040fe20000001818 */
[----:B------:R-:W-:Y:S03]  /*1b0e0*/  IMAD.MOV.U32 R21, RZ, RZ, R172 ;  /* 0x000000ffff157224 */ /* 0x000fe600078e00ac */
[----:B------:R-:W-:Y:S01]  /*1b0f0*/  MOV R3, R192 ;  /* 0x000000c000037202 */ /* 0x000fe20000000f00 */
[----:B------:R-:W-:Y:S02]  /*1b100*/  IMAD.MOV.U32 R22, RZ, RZ, R177 ;  /* 0x000000ffff167224 */ /* 0x000fe400078e00b1 */
[----:B------:R-:W-:Y:S01]  /*1b110*/  IMAD.MOV.U32 R20, RZ, RZ, R207 ;  /* 0x000000ffff147224 */ /* 0x000fe200078e00cf */
[-C--:B------:R-:W-:Y:S01]  /*1b120*/  HMMA.16816.F32 R172, R208, R170.reuse, R28 ;  /* 0x000000aad0ac723c */ /* 0x080fe2000000181c */
[----:B------:R-:W-:Y:S03]  /*1b130*/  FADD.FTZ R3, R3, R132 ;  /* 0x0000008403037221 */ /* 0x000fe60000010000 */
[----:B------:R-:W-:Y:S01]  /*1b140*/  IMAD.MOV.U32 R27, RZ, RZ, R206 ;  /* 0x000000ffff1b7224 */ /* 0x000fe200078e00ce */
[----:B------:R-:W-:Y:S01]  /*1b150*/  MOV R26, R205 ;  /* 0x000000cd001a7202 */ /* 0x000fe20000000f00 */
[----:B------:R-:W-:Y:S01]  /*1b160*/  FADD.FTZ R3, R230, R3 ;  /* 0x00000003e6037221 */ /* 0x000fe20000010000 */
[----:B------:R-:W-:Y:S01]  /*1b170*/  MOV R31, R198 ;  /* 0x000000c6001f7202 */ /* 0x000fe20000000f00 */
[C---:B------:R-:W-:Y:S01]  /*1b180*/  HMMA.16816.F32 R168, R140.reuse, R170, R32 ;  /* 0x000000aa8ca8723c */ /* 0x040fe20000001820 */
[----:B------:R-:W-:Y:S03]  /*1b190*/  IMAD.MOV.U32 R24, RZ, RZ, R199 ;  /* 0x000000ffff187224 */ /* 0x000fe600078e00c7 */
[----:B------:R-:W-:Y:S01]  /*1b1a0*/  IMAD.MOV.U32 R29, RZ, RZ, R196 ;  /* 0x000000ffff1d7224 */ /* 0x000fe200078e00c4 */
[----:B------:R-:W-:Y:S01]  /*1b1b0*/  MOV R28, R195 ;  /* 0x000000c3001c7202 */ /* 0x000fe20000000f00 */
[----:B------:R-:W-:Y:S01]  /*1b1c0*/  IMAD.MOV.U32 R25, RZ, RZ, R204 ;  /* 0x000000ffff197224 */ /* 0x000fe200078e00cc */
[----:B------:R-:W-:Y:S01]  /*1b1d0*/  MOV R33, R182 ;  /* 0x000000b600217202 */ /* 0x000fe20000000f00 */
[----:B------:R-:W-:Y:S04]  /*1b1e0*/  IMAD.MOV.U32 R32, RZ, RZ, R183 ;  /* 0x000000ffff207224 */ /* 0x000fe800078e00b7 */
[----:B------:R-:W-:Y:S02]  /*1b1f0*/  IMAD.MOV.U32 R34, RZ, RZ, R181 ;  /* 0x000000ffff227224 */ /* 0x000fe400078e00b5 */
[----:B------:R-:W-:Y:S02]  /*1b200*/  IMAD.MOV.U32 R35, RZ, RZ, R180 ;  /* 0x000000ffff237224 */ /* 0x000fe400078e00b4 */
[-C--:B-1----:R-:W-:Y:S01]  /*1b210*/  HMMA.16816.F32 R180, R140, R184.reuse, R36 ;  /* 0x000000b88cb4723c */ /* 0x082fe20000001824 */
[----:B------:R-:W-:Y:S02]  /*1b220*/  IMAD.MOV.U32 R30, RZ, RZ, R197 ;  /* 0x000000ffff1e7224 */ /* 0x000fe400078e00c5 */
[----:B------:R-:W-:Y:S04]  /*1b230*/  FADD.FTZ R11, R11, R3 ;  /* 0x000000030b0b7221 */ /* 0x000fe80000010000 */
[----:B------:R-:W-:Y:S01]  /*1b240*/  MOV R38, R179 ;  /* 0x000000b300267202 */ /* 0x000fe20000000f00 */
[----:B------:R-:W-:Y:S02]  /*1b250*/  IMAD.MOV.U32 R39, RZ, RZ, R178 ;  /* 0x000000ffff277224 */ /* 0x000fe400078e00b2 */
[C---:B------:R-:W-:Y:S02]  /*1b260*/  HMMA.16816.F32 R176, R208.reuse, R184, R40 ;  /* 0x000000b8d0b0723c */ /* 0x040fe40000001828 */
[----:B------:R-:W-:Y:S01]  /*1b270*/  IMAD.MOV.U32 R37, RZ, RZ, R38 ;  /* 0x000000ffff257224 */ /* 0x000fe200078e0026 */
[----:B------:R-:W-:Y:S01]  /*1b280*/  MOV R38, R39 ;  /* 0x0000002700267202 */ /* 0x000fe20000000f00 */
[----:B------:R-:W-:Y:S02]  /*1b290*/  IMAD.MOV.U32 R39, RZ, RZ, R32 ;  /* 0x000000ffff277224 */ /* 0x000fe400078e0020 */
[----:B------:R-:W-:Y:S01]  /*1b2a0*/  IMAD.MOV.U32 R32, RZ, RZ, R33 ;  /* 0x000000ffff207224 */ /* 0x000fe200078e0021 */
[----:B------:R-:W-:Y:S01]  /*1b2b0*/  MOV R33, R34 ;  /* 0x0000002200217202 */ /* 0x000fe20000000f00 */
[-C--:B------:R-:W-:Y:S01]  /*1b2c0*/  HMMA.16816.F32 R188, R208, R186.reuse, R44 ;  /* 0x000000bad0bc723c */ /* 0x080fe2000000182c */
[----:B------:R-:W-:Y:S03]  /*1b2d0*/  IMAD.MOV.U32 R34, RZ, RZ, R35 ;  /* 0x000000ffff227224 */ /* 0x000fe600078e0023 */
[----:B------:R-:W-:Y:S01]  /*1b2e0*/  IMAD.MOV.U32 R35, RZ, RZ, R28 ;  /* 0x000000ffff237224 */ /* 0x000fe200078e001c */
[----:B------:R-:W-:Y:S01]  /*1b2f0*/  MOV R28, R29 ;  /* 0x0000001d001c7202 */ /* 0x000fe20000000f00 */
[----:B------:R-:W-:Y:S01]  /*1b300*/  IMAD.MOV.U32 R29, RZ, RZ, R30 ;  /* 0x000000ffff1d7224 */ /* 0x000fe200078e001e */
[----:B------:R-:W-:Y:S01]  /*1b310*/  MOV R43, R38 ;  /* 0x00000026002b7202 */ /* 0x000fe20000000f00 */
[C---:B------:R-:W-:Y:S01]  /*1b320*/  HMMA.16816.F32 R184, R140.reuse, R186, R48 ;  /* 0x000000ba8cb8723c */ /* 0x040fe20000001830 */
[----:B------:R-:W-:Y:S03]  /*1b330*/  IMAD.MOV.U32 R30, RZ, RZ, R31 ;  /* 0x000000ffff1e7224 */ /* 0x000fe600078e001f */
[----:B------:R-:W-:Y:S01]  /*1b340*/  MOV R31, R24 ;  /* 0x00000018001f7202 */ /* 0x000fe20000000f00 */
[----:B------:R-:W-:Y:S01]  /*1b350*/  IMAD.MOV.U32 R24, RZ, RZ, R25 ;  /* 0x000000ffff187224 */ /* 0x000fe200078e0019 */
[----:B------:R-:W-:Y:S01]  /*1b360*/  MOV R25, R26 ;  /* 0x0000001a00197202 */ /* 0x000fe20000000f00 */
[----:B------:R-:W-:Y:S01]  /*1b370*/  IMAD.MOV.U32 R26, RZ, RZ, R27 ;  /* 0x000000ffff1a7224 */ /* 0x000fe200078e001b */
[-C--:B------:R-:W-:Y:S01]  /*1b380*/  HMMA.16816.F32 R196, R140, R200.reuse, R52 ;  /* 0x000000c88cc4723c */ /* 0x080fe20000001834 */
[----:B------:R-:W-:Y:S03]  /*1b390*/  MOV R27, R20 ;  /* 0x00000014001b7202 */ /* 0x000fe60000000f00 */
        /* <DEDUP_REMOVED lines=9> */
[----:B------:R-:W-:Y:S01]  /*1b430*/  FADD.FTZ R8, R234, R2 ;  /* 0x00000002ea087221 */ /* 0x000fe20000010000 */
[-C--:B------:R-:W-:Y:S01]  /*1b440*/  HMMA.16816.F32 R204, R208, R202.reuse, R60 ;  /* 0x000000cad0cc723c */ /* 0x080fe2000000183c */
[----:B------:R3:W5:Y:S03]  /*1b450*/  LDL.LU R234, [R1+0x84] ;  /* 0x0000840001ea7983 */ /* 0x0007660000300800 */
[----:B------:R-:W-:Y:S01]  /*1b460*/  IMAD.MOV.U32 R38, RZ, RZ, R39 ;  /* 0x000000ffff267224 */ /* 0x000fe200078e0027 */
[----:B------:R-:W-:Y:S01]  /*1b470*/  MOV R39, R32 ;  /* 0x0000002000277202 */ /* 0x000fe20000000f00 */
[----:B------:R-:W-:Y:S01]  /*1b480*/  IMAD.MOV.U32 R32, RZ, RZ, R33 ;  /* 0x000000ffff207224 */ /* 0x000fe200078e0021 */
[----:B------:R-:W-:Y:S01]  /*1b490*/  MOV R33, R34 ;  /* 0x0000002200217202 */ /* 0x000fe20000000f00 */
[C---:B------:R-:W-:Y:S01]  /*1b4a0*/  HMMA.16816.F32 R200, R140.reuse, R202, R64 ;  /* 0x000000ca8cc8723c */ /* 0x040fe20000001840 */
[----:B------:R-:W-:Y:S03]  /*1b4b0*/  IMAD.MOV.U32 R34, RZ, RZ, R35 ;  /* 0x000000ffff227224 */ /* 0x000fe600078e0023 */
[----:B------:R-:W-:Y:S02]  /*1b4c0*/  IMAD.MOV.U32 R35, RZ, RZ, R29 ;  /* 0x000000ffff237224 */ /* 0x000fe400078e001d */
[----:B------:R-:W-:Y:S02]  /*1b4d0*/  IMAD.MOV.U32 R29, RZ, RZ, R31 ;  /* 0x000000ffff1d7224 */ /* 0x000fe400078e001f */
[-C--:B------:R-:W-:Y:S01]  /*1b4e0*/  HMMA.16816.F32 R68, R140, R212.reuse, R68 ;  /* 0x000000d48c44723c */ /* 0x080fe20000001844 */
[----:B------:R-:W-:Y:S03]  /*1b4f0*/  IMAD.MOV.U32 R31, RZ, RZ, R25 ;  /* 0x000000ffff1f7224 */ /* 0x000fe600078e0019 */
[----:B------:R-:W-:Y:S02]  /*1b500*/  IMAD.MOV.U32 R25, RZ, RZ, R27 ;  /* 0x000000ffff197224 */ /* 0x000fe400078e001b */
[----:B------:R-:W-:Y:S02]  /*1b510*/  IMAD.MOV.U32 R27, RZ, RZ, R21 ;  /* 0x000000ffff1b7224 */ /* 0x000fe400078e0015 */
[C---:B------:R-:W-:Y:S01]  /*1b520*/  HMMA.16816.F32 R72, R208.reuse, R212, R72 ;  /* 0x000000d4d048723c */ /* 0x040fe20000001848 */
[----:B------:R-:W-:Y:S03]  /*1b530*/  IMAD.MOV.U32 R21, RZ, RZ, R23 ;  /* 0x000000ffff157224 */ /* 0x000fe600078e0017 */
[----:B------:R-:W-:Y:S02]  /*1b540*/  IMAD.MOV.U32 R23, RZ, RZ, R17 ;  /* 0x000000ffff177224 */ /* 0x000fe400078e0011 */
[----:B------:R-:W-:Y:S02]  /*1b550*/  IMAD.MOV.U32 R17, RZ, RZ, R233 ;  /* 0x000000ffff117224 */ /* 0x000fe400078e00e9 */
[-C--:B------:R-:W-:Y:S01]  /*1b560*/  HMMA.16816.F32 R76, R208, R214.reuse, R76 ;  /* 0x000000d6d04c723c */ /* 0x080fe2000000184c */
[----:B------:R3:W5:Y:S03]  /*1b570*/  LDL.LU R233, [R1+0x80] ;  /* 0x0000800001e97983 */ /* 0x0007660000300800 */
[----:B------:R-:W-:Y:S01]  /*1b580*/  IMAD.MOV.U32 R36, RZ, RZ, R37 ;  /* 0x000000ffff247224 */ /* 0x000fe200078e0025 */
[----:B------:R-:W-:Y:S01]  /*1b590*/  MOV R37, R28 ;  /* 0x0000001c00257202 */ /* 0x000fe20000000f00 */
[----:B------:R-:W-:Y:S01]  /*1b5a0*/  FADD.FTZ R8, R229, R8 ;  /* 0x00000008e5087221 */ /* 0x000fe20000010000 */
[----:B------:R-:W-:Y:S01]  /*1b5b0*/  MOV R28, R30 ;  /* 0x0000001e001c7202 */ /* 0x000fe20000000f00 */
[C---:B------:R-:W-:Y:S01]  /*1b5c0*/  HMMA.16816.F32 R80, R140.reuse, R214, R80 ;  /* 0x000000d68c50723c */ /* 0x040fe20000001850 */
[----:B------:R-:W-:Y:S03]  /*1b5d0*/  MOV R30, R24 ;  /* 0x00000018001e7202 */ /* 0x000fe60000000f00 */
[----:B------:R-:W-:Y:S01]  /*1b5e0*/  MOV R24, R26 ;  /* 0x0000001a00187202 */ /* 0x000fe20000000f00 */
[----:B------:R-:W-:Y:S01]  /*1b5f0*/  FADD.FTZ R2, R36, R43 ;  /* 0x0000002b24027221 */ /* 0x000fe20000010000 */
[----:B------:R-:W-:Y:S01]  /*1b600*/  MOV R26, R20 ;  /* 0x00000014001a7202 */ /* 0x000fe20000000f00 */
[----:B------:R-:W-:Y:S01]  /*1b610*/  FADD.FTZ R3, R38, R8 ;  /* 0x0000000826037221 */ /* 0x000fe20000010000 */
[-C--:B------:R-:W-:Y:S01]  /*1b620*/  HMMA.16816.F32 R84, R140, R216.reuse, R84 ;  /* 0x000000d88c54723c */ /* 0x080fe20000001854 */
[----:B------:R-:W-:Y:S03]  /*1b630*/  MOV R20, R22 ;  /* 0x0000001600147202 */ /* 0x000fe60000000f00 */
[----:B------:R-:W-:Y:S01]  /*1b640*/  MOV R22, R16 ;  /* 0x0000001000167202 */ /* 0x000fe20000000f00 */
[----:B------:R-:W-:Y:S01]  /*1b650*/  FADD.FTZ R2, R224, R2 ;  /* 0x00000002e0027221 */ /* 0x000fe20000010000 */
[----:B------:R-:W-:Y:S01]  /*1b660*/  MOV R16, R18 ;  /* 0x0000001200107202 */ /* 0x000fe20000000f00 */
[----:B------:R-:W-:Y:S01]  /*1b670*/  FADD.FTZ R0, R37, R0 ;  /* 0x0000000025007221 */ /* 0x000fe20000010000 */
[C---:B------:R-:W-:Y:S01]  /*1b680*/  HMMA.16816.F32 R88, R208.reuse, R216, R88 ;  /* 0x000000d8d058723c */ /* 0x040fe20000001858 */
[----:B------:R-:W-:Y:S02]  /*1b690*/  MOV R18, R232 ;  /* 0x000000e800127202 */ /* 0x000fe40000000f00 */
[----:B------:R3:W5:Y:S01]  /*1b6a0*/  LDL.LU R232, [R1+0x7c] ;  /* 0x00007c0001e87983 */ /* 0x0007620000300800 */
[----:B------:R-:W-:Y:S02]  /*1b6b0*/  FADD.FTZ R0, R32, R0 ;  /* 0x0000000020007221 */ /* 0x000fe40000010000 */
[----:B------:R-:W-:Y:S01]  /*1b6c0*/  FADD.FTZ R2, R39, R2 ;  /* 0x0000000227027221 */ /* 0x000fe20000010000 */
[----:B------:R3:W5:Y:S01]  /*1b6d0*/  LDL.LU R231, [R1+0x78] ;  /* 0x0000780001e77983 */ /* 0x0007620000300800 */
[-C--:B------:R-:W-:Y:S01]  /*1b6e0*/  HMMA.16816.F32 R92, R208, R218.reuse, R92 ;  /* 0x000000dad05c723c */ /* 0x080fe2000000185c */
[----:B------:R-:W-:Y:S02]  /*1b6f0*/  FADD.FTZ R8, R34, R0 ;  /* 0x0000000022087221 */ /* 0x000fe40000010000 */
[----:B------:R3:W5:Y:S01]  /*1b700*/  LDL.LU R230, [R1+0x74] ;  /* 0x0000740001e67983 */ /* 0x0007620000300800 */
[----:B------:R-:W-:Y:S02]  /*1b710*/  FADD.FTZ R9, R9, R2 ;  /* 0x0000000209097221 */ /* 0x000fe40000010000 */
[----:B------:R-:W-:Y:S01]  /*1b720*/  FADD.FTZ R11, R33, R11 ;  /* 0x0000000b210b7221 */ /* 0x000fe20000010000 */
[----:B------:R3:W5:Y:S01]  /*1b730*/  LDL.LU R229, [R1+0x70] ;  /* 0x0000700001e57983 */ /* 0x0007620000300800 */
[C---:B------:R-:W-:Y:S01]  /*1b740*/  HMMA.16816.F32 R96, R140.reuse, R218, R96 ;  /* 0x000000da8c60723c */ /* 0x040fe20000001860 */
[----:B------:R-:W-:Y:S02]  /*1b750*/  FADD.FTZ R0, R29, R9 ;  /* 0x000000091d007221 */ /* 0x000fe40000010000 */
[----:B------:R3:W5:Y:S01]  /*1b760*/  LDL.LU R224, [R1+0x6c] ;  /* 0x00006c0001e07983 */ /* 0x0007620000300800 */
        /* <DEDUP_REMOVED lines=22> */
[----:B------:R-:W-:Y:S02]  /*1b8d0*/  FADD.FTZ R4, R19, R5 ;  /* 0x0000000513047221 */ /* 0x000fe40000010000 */
[----:B------:R-:W-:Y:S03]  /*1b8e0*/  FADD.FTZ R0, R22, R0 ;  /* 0x0000000016007221 */ /* 0x000fe60000010000 */
[----:B------:R-:W-:Y:S02]  /*1b8f0*/  FADD.FTZ R3, R12, R3 ;  /* 0x000000030c037221 */ /* 0x000fe40000010000 */
[----:B------:R-:W-:Y:S02]  /*1b900*/  FADD.FTZ R4, R14, R4 ;  /* 0x000000040e047221 */ /* 0x000fe40000010000 */
[----:B------:R-:W-:Y:S02]  /*1b910*/  FADD.FTZ R3, R15, R3 ;  /* 0x000000030f037221 */ /* 0x000fe40000010000 */
[----:B------:R-:W-:Y:S01]  /*1b920*/  FADD.FTZ R2, R13, R2 ;  /* 0x000000020d027221 */ /* 0x000fe20000010000 */
[----:B------:R-:W-:Y:S01]  /*1b930*/  STL [R1+0x20], R4 ;  /* 0x0000200401007387 */ /* 0x000fe20000100800 */
[----:B------:R-:W-:Y:S02]  /*1b940*/  FADD.FTZ R0, R18, R0 ;  /* 0x0000000012007221 */ /* 0x000fe40000010000 */
[----:B------:R-:W-:Y:S01]  /*1b950*/  FADD.FTZ R2, R133, R2 ;  /* 0x0000000285027221 */ /* 0x000fe20000010000 */
[----:B------:R1:W-:Y:S01]  /*1b960*/  STL [R1+0x24], R3 ;  /* 0x0000240301007387 */ /* 0x0003e20000100800 */
[----:B------:R-:W-:Y:S01]  /*1b970*/  FADD.FTZ R0, R139, R0 ;  /* 0x000000008b007221 */ /* 0x000fe20000010000 */
[----:B------:R-:W-:Y:S01]  /*1b980*/  MOV R133, R136 ;  /* 0x0000008800857202 */ /* 0x000fe20000000f00 */
[----:B------:R-:W-:Y:S01]  /*1b990*/  IMAD.MOV.U32 R140, RZ, RZ, R134 ;  /* 0x000000ffff8c7224 */ /* 0x000fe200078e0086 */
[----:B------:R3:W-:Y:S01]  /*1b9a0*/  STL [R1+0x38], R2 ;  /* 0x0000380201007387 */ /* 0x0007e20000100800 */
[----:B------:R-:W-:Y:S01]  /*1b9b0*/  FADD.FTZ R0, R138, R0 ;  /* 0x000000008a007221 */ /* 0x000fe20000010000 */
[----:B------:R-:W-:Y:S04]  /*1b9c0*/  MOV R139, R135 ;  /* 0x00000087008b7202 */ /* 0x000fe80000000f00 */
[----:B------:R3:W-:Y:S01]  /*1b9d0*/  STL [R1+0x3c], R0 ;  /* 0x00003c0001007387 */ /* 0x0007e20000100800 */
[----:B-1----:R-:W-:Y:S01]  /*1b9e0*/  IMAD.MOV.U32 R3, RZ, RZ, R137 ;  /* 0x000000ffff037224 */ /* 0x002fe200078e0089 */
[----:B---3-5:R-:W-:-:S05]  /*1b9f0*/  @P0 BRA `(.L_x_566) ;  /* 0xffffa92000000947 */ /* 0x028fca000383ffff */
.L_x_565:
[----:B------:R-:W2:Y:S04]  /*1ba00*/  LDL.LU R4, [R1+0x20] ;  /* 0x0000200001047983 */ /* 0x000ea80000300800 */
        /* <DEDUP_REMOVED lines=8> */
[----:B------:R-:W3:Y:S01]  /*1ba90*/  S2UR UR12, SR_CTAID.Z ;  /* 0x00000000000c79c3 */ /* 0x000ee20000002700 */
[----:B------:R-:W-:Y:S01]  /*1baa0*/  ULDC.U8 UR10, c[0x0][0x329] ;  /* 0x0000ca40000a7ab9 */ /* 0x000fe20000000000 */
[----:B------:R-:W-:Y:S01]  /*1bab0*/  BSSY B0, `(.L_x_569) ;  /* 0x00001b1000007945 */ /* 0x000fe20003800000 */
[----:B------:R-:W-:Y:S02]  /*1bac0*/  @UP4 UIMAD UR8, UR11, UR5, UR21 ;  /* 0x000000050b0842a4 */ /* 0x000fe4000f8e0215 */
[----:B------:R-:W-:-:S02]  /*1bad0*/  UISETP.NE.AND UP1, UPT, UR10, URZ, UPT ;  /* 0x0000003f0a00728c */ /* 0x000fc4000bf25270 */
[----:B------:R-:W-:Y:S02]  /*1bae0*/  ULDC.64 UR4, c[0x0][0x1e0] ;  /* 0x0000780000047ab9 */ /* 0x000fe40000000a00 */
[----:B------:R-:W-:Y:S01]  /*1baf0*/  ULDC UR9, c[0x0][0x214] ;  /* 0x0000850000097ab9 */ /* 0x000fe20000000800 */
[----:B-1----:R-:W-:Y:S01]  /*1bb00*/  SHF.R.S32.HI R143, RZ, 0x1f, R142 ;  /* 0x0000001fff8f7819 */ /* 0x002fe2000001148e */
[----:B---3--:R-:W-:Y:S02]  /*1bb10*/  @!UP4 USHF.R.S32.HI UR13, URZ, 0x1f, UR7 ;  /* 0x0000001f3f0dc899 */ /* 0x008fe40008011407 */
[----:B------:R-:W-:Y:S01]  /*1bb20*/  @!UP4 UIMAD.WIDE.U32 UR22, UR7, UR4, URZ ;  /* 0x000000040716c2a5 */ /* 0x000fe2000f8e003f */
[CC--:B------:R-:W-:Y:S01]  /*1bb30*/  LEA.HI R29, R143.reuse, R142.reuse, RZ, 0x2 ;  /* 0x0000008e8f1d7211 */ /* 0x0c0fe200078f10ff */
[----:B------:R-:W-:Y:S01]  /*1bb40*/  @!UP4 UIMAD UR13, UR13, UR4, URZ ;  /* 0x000000040d0dc2a4 */ /* 0x000fe2000f8e023f */
[----:B------:R-:W-:Y:S01]  /*1bb50*/  LEA.HI R141, R143, R142, RZ, 0x5 ;  /* 0x0000008e8f8d7211 */ /* 0x000fe200078f28ff */
[----:B------:R-:W-:-:S02]  /*1bb60*/  @UP1 ULDC UR15, c[0x0][0x210] ;  /* 0x00008400000f1ab9 */ /* 0x000fc40000000800 */
[----:B------:R-:W-:Y:S01]  /*1bb70*/  ULDC.U8 UR4, c[0x0][0x328] ;  /* 0x0000ca0000047ab9 */ /* 0x000fe20000000000 */
[----:B------:R-:W-:Y:S01]  /*1bb80*/  SHF.R.S32.HI R8, RZ, 0x5, R141 ;  /* 0x00000005ff087819 */ /* 0x000fe2000001148d */
        /* <DEDUP_REMOVED lines=30> */
[----:B----4-:R-:W2:Y:S04]  /*1bd70*/  SHFL.BFLY PT, R0, R7, 0x2, 0x1f ;  /* 0x0c401f0007007f89 */ /* 0x010ea800000e0000 */
[----:B------:R-:W-:Y:S01]  /*1bd80*/  SHFL.BFLY PT, R3, R5, 0x2, 0x1f ;  /* 0x0c401f0005037f89 */ /* 0x000fe200000e0000 */
[----:B-1----:R-:W-:-:S03]  /*1bd90*/  FADD.FTZ R2, R2, R4 ;  /* 0x0000000402027221 */ /* 0x002fc60000010000 */
[----:B------:R-:W1:Y:S04]  /*1bda0*/  SHFL.BFLY PT, R4, R6, 0x2, 0x1f ;  /* 0x0c401f0006047f89 */ /* 0x000e6800000e0000 */
[----:B------:R-:W3:Y:S01]  /*1bdb0*/  SHFL.BFLY PT, R133, R2, 0x1, 0x1f ;  /* 0x0c201f0002857f89 */ /* 0x000ee200000e0000 */
[----:B--2---:R-:W-:-:S05]  /*1bdc0*/  FADD.FTZ R0, R0, R7 ;  /* 0x0000000700007221 */ /* 0x004fca0000010000 */
[----:B------:R-:W2:Y:S01]  /*1bdd0*/  SHFL.BFLY PT, R132, R0, 0x1, 0x1f ;  /* 0x0c201f0000847f89 */ /* 0x000ea200000e0000 */
[----:B-1----:R-:W-:Y:S02]  /*1bde0*/  FADD.FTZ R4, R4, R6 ;  /* 0x0000000604047221 */ /* 0x002fe40000010000 */
[----:B---3--:R-:W-:-:S03]  /*1bdf0*/  FADD.FTZ R133, R2, R133 ;  /* 0x0000008502857221 */ /* 0x008fc60000010000 */
[----:B------:R-:W1:Y:S01]  /*1be00*/  SHFL.BFLY PT, R7, R4, 0x1, 0x1f ;  /* 0x0c201f0004077f89 */ /* 0x000e6200000e0000 */
[----:B------:R-:W-:Y:S01]  /*1be10*/  FADD.FTZ R2, R3, R5 ;  /* 0x0000000503027221 */ /* 0x000fe20000010000 */
[----:B------:R-:W-:Y:S02]  /*1be20*/  MOV R3, 0x3f800000 ;  /* 0x3f80000000037802 */ /* 0x000fe40000000f00 */
[----:B------:R-:W-:Y:S02]  /*1be30*/  FSETP.NE.FTZ.AND P5, PT, R133, RZ, PT ;  /* 0x000000ff8500720b */ /* 0x000fe40003fb5000 */
[----:B------:R-:W3:Y:S01]  /*1be40*/  SHFL.BFLY PT, R6, R2, 0x1, 0x1f ;  /* 0x0c201f0002067f89 */ /* 0x000ee200000e0000 */
[----:B--2---:R-:W-:Y:S01]  /*1be50*/  FADD.FTZ R132, R0, R132 ;  /* 0x0000008400847221 */ /* 0x004fe20000010000 */
[----:B------:R-:W-:Y:S02]  /*1be60*/  MOV R0, 0x3f800000 ;  /* 0x3f80000000007802 */ /* 0x000fe40000000f00 */
[----:B------:R-:W-:-:S02]  /*1be70*/  LOP3.LUT R5, R29, 0x3ffffffc, RZ, 0xc0, !PT ;  /* 0x3ffffffc1d057812 */ /* 0x000fc400078ec0ff */
[----:B------:R-:W-:Y:S02]  /*1be80*/  FSETP.NE.FTZ.AND P4, PT, R132, RZ, PT ;  /* 0x000000ff8400720b */ /* 0x000fe40003f95000 */
[----:B------:R-:W-:-:S03]  /*1be90*/  IADD3 R5, -R5, R142, RZ ;  /* 0x0000008e05057210 */ /* 0x000fc60007ffe1ff */
[----:B------:R-:W2:Y:S01]  /*1bea0*/  @P5 MUFU.RCP R0, R133 ;  /* 0x0000008500005308 */ /* 0x000ea20000001000 */
[----:B------:R-:W-:Y:S01]  /*1beb0*/  LEA R140, R8, R5, 0x9 ;  /* 0x00000005088c7211 */ /* 0x000fe200078e48ff */
[----:B-1----:R-:W-:-:S06]  /*1bec0*/  FADD.FTZ R139, R4, R7 ;  /* 0x00000007048b7221 */ /* 0x002fcc0000010000 */
[----:B------:R-:W1:Y:S01]  /*1bed0*/  @P4 MUFU.RCP R3, R132 ;  /* 0x0000008400034308 */ /* 0x000e620000001000 */
[----:B------:R-:W-:Y:S01]  /*1bee0*/  FSETP.NE.FTZ.AND P3, PT, R139, RZ, PT ;  /* 0x000000ff8b00720b */ /* 0x000fe20003f75000 */
[----:B---3--:R-:W-:Y:S01]  /*1bef0*/  FADD.FTZ R138, R2, R6 ;  /* 0x00000006028a7221 */ /* 0x008fe20000010000 */
[----:B------:R-:W-:Y:S01]  /*1bf00*/  MOV R2, 0x3f800000 ;  /* 0x3f80000000027802 */ /* 0x000fe20000000f00 */
[----:B--2---:R-:W-:-:S03]  /*1bf10*/  FMUL.FTZ R148, R0, R148 ;  /* 0x0000009400947220 */ /* 0x004fc60000410000 */
[----:B------:R-:W-:Y:S01]  /*1bf20*/  FSETP.NE.FTZ.AND P0, PT, R138, RZ, PT ;  /* 0x000000ff8a00720b */ /* 0x000fe20003f15000 */
[C---:B------:R-:W-:Y:S02]  /*1bf30*/  FMUL.FTZ R6, R0.reuse, R149 ;  /* 0x0000009500067220 */ /* 0x040fe40000410000 */
[C---:B------:R-:W-:Y:S02]  /*1bf40*/  FMUL.FTZ R152, R0.reuse, R152 ;  /* 0x0000009800987220 */ /* 0x040fe40000410000 */
[----:B------:R-:W-:Y:S01]  /*1bf50*/  FMUL.FTZ R4, R0, R153 ;  /* 0x0000009900047220 */ /* 0x000fe20000410000 */
[----:B------:R-:W-:Y:S01]  /*1bf60*/  F2FP.PACK_AB R6, R6, R148 ;  /* 0x000000940606723e */ /* 0x000fe200000000ff */
[----:B------:R-:W2:Y:S01]  /*1bf70*/  @P3 MUFU.RCP R2, R139 ;  /* 0x0000008b00023308 */ /* 0x000ea20000001000 */
        /* <DEDUP_REMOVED lines=143> */
[C---:B------:R-:W-:Y:S01]  /*1c870*/  FMUL.FTZ R8, R0.reuse, R146 ;  /* 0x0000009200087220 */ /* 0x040fe20000410000 */
[----:B------:R-:W-:Y:S01]  /*1c880*/  LEA.HI R3, R3, R2, RZ, 0x3 ;  /* 0x0000000203037211 */ /* 0x000fe200078f18ff */
[----:B------:R-:W-:Y:S01]  /*1c890*/  FMUL.FTZ R159, R0, R159 ;  /* 0x0000009f009f7220 */ /* 0x000fe20000410000 */
[----:B------:R-:W-:Y:S01]  /*1c8a0*/  F2FP.PACK_AB R26, R26, R124 ;  /* 0x0000007c1a1a723e */ /* 0x000fe200000000ff */
        /* <DEDUP_REMOVED lines=47> */
[----:B------:R-:W-:Y:S02]  /*1cba0*/  SHF.L.U32 R0, R3, 0x6, RZ ;  /* 0x0000000603007819 */ /* 0x000fe400000006ff */
[----:B------:R-:W-:Y:S02]  /*1cbb0*/  F2FP.PACK_AB R29, R123, R29 ;  /* 0x0000001d7b1d723e */ /* 0x000fe400000000ff */
        /* <DEDUP_REMOVED lines=119> */
[----:B---34-:R-:W3:Y:S04]  /*1d330*/  LDL.LU R208, [R1+0x68] ;  /* 0x0000680001d07983 */ /* 0x018ee80000300800 */
[----:B------:R-:W4:Y:S02]  /*1d340*/  S2R R2, SR_TID.X ;  /* 0x0000000000027919 */ /* 0x000f240000002100 */
[----:B----4-:R-:W-:-:S04]  /*1d350*/  SHF.R.S32.HI R0, RZ, 0x1f, R2 ;  /* 0x0000001fff007819 */ /* 0x010fc80000011402 */
[----:B------:R-:W-:-:S04]  /*1d360*/  LEA.HI R0, R0, R2, RZ, 0x5 ;  /* 0x0000000200007211 */ /* 0x000fc800078f28ff */
[----:B------:R-:W-:-:S05]  /*1d370*/  LOP3.LUT R0, R0, 0xffffffe0, RZ, 0xc0, !PT ;  /* 0xffffffe000007812 */ /* 0x000fca00078ec0ff */
[----:B------:R-:W-:-:S05]  /*1d380*/  IMAD.IADD R0, R2, 0x1, -R0 ;  /* 0x0000000102007824 */ /* 0x000fca00078e0a00 */
[----:B------:R-:W-:-:S04]  /*1d390*/  SHF.R.S32.HI R2, RZ, 0x1f, R0 ;  /* 0x0000001fff027819 */ /* 0x000fc80000011400 */
[----:B------:R-:W-:-:S04]  /*1d3a0*/  LEA.HI R0, R2, R0, RZ, 0x2 ;  /* 0x0000000002007211 */ /* 0x000fc800078f10ff */
[----:B------:R-:W-:-:S05]  /*1d3b0*/  SHF.R.S32.HI R0, RZ, 0x2, R0 ;  /* 0x00000002ff007819 */ /* 0x000fca0000011400 */
        /* <DEDUP_REMOVED lines=32> */
.L_x_570:
[----:B---34-:R-:W-:Y:S05]  /*1d5c0*/  BSYNC B0 ;  /* 0x0000000000007941 */ /* 0x018fea0003800000 */
.L_x_569:
[----:B------:R-:W3:Y:S04]  /*1d5d0*/  LDL.64 R80, [R1+0x50] ;  /* 0x0000500001507983 */ /* 0x000ee80000100a00 */
[----:B------:R4:W5:Y:S01]  /*1d5e0*/  LDL R15, [R1+0x40] ;  /* 0x00004000010f7983 */ /* 0x0009620000100800 */
[----:B--2---:R-:W-:Y:S01]  /*1d5f0*/  LEA.HI R14, R143, R142, RZ, 0x3 ;  /* 0x0000008e8f0e7211 */ /* 0x004fe200078f18ff */
[----:B------:R-:W-:Y:S01]  /*1d600*/  UIMAD UR10, UR10, -0x80, UR17 ;  /* 0xffffff800a0a78a4 */ /* 0x000fe2000f8e0211 */
[----:B------:R-:W-:Y:S01]  /*1d610*/  BSSY B0, `(.L_x_571) ;  /* 0x0000020000007945 */ /* 0x000fe20003800000 */
[----:B------:R-:W2:Y:S01]  /*1d620*/  S2R R0, SR_TID.X ;  /* 0x0000000000007919 */ /* 0x000ea20000002100 */
[----:B------:R-:W-:Y:S01]  /*1d630*/  SHF.R.S32.HI R5, RZ, 0x3, R14 ;  /* 0x00000003ff057819 */ /* 0x000fe2000001140e */
[----:B------:R-:W-:-:S02]  /*1d640*/  USHF.R.S32.HI UR7, URZ, 0x1f, UR12 ;  /* 0x0000001f3f077899 */ /* 0x000fc4000801140c */
[----:B------:R-:W1:Y:S01]  /*1d650*/  S2R R10, SR_CTAID.Z ;  /* 0x00000000000a7919 */ /* 0x000e620000002700 */
[----:B------:R-:W-:Y:S02]  /*1d660*/  ULDC.64 UR4, c[0x0][0x1f0] ;  /* 0x00007c0000047ab9 */ /* 0x000fe40000000a00 */
[----:B------:R-:W-:-:S04]  /*1d670*/  UIMAD UR4, UR7, UR4, URZ ;  /* 0x00000004070472a4 */ /* 0x000fc8000f8e023f */
[----:B------:R-:W-:Y:S01]  /*1d680*/  UIMAD UR4, UR12, UR5, UR4 ;  /* 0x000000050c0472a4 */ /* 0x000fe2000f8e0204 */
[----:B--2---:R-:W-:-:S04]  /*1d690*/  SHF.R.S32.HI R4, RZ, 0x1f, R0 ;  /* 0x0000001fff047819 */ /* 0x004fc80000011400 */
[----:B------:R-:W-:-:S04]  /*1d6a0*/  LEA.HI R4, R4, R0, RZ, 0x3 ;  /* 0x0000000004047211 */ /* 0x000fc800078f18ff */
[----:B------:R-:W-:-:S04]  /*1d6b0*/  SHF.R.S32.HI R12, RZ, 0x3, R4 ;  /* 0x00000003ff0c7819 */ /* 0x000fc80000011404 */
[----:B------:R-:W-:Y:S02]  /*1d6c0*/  SHF.R.S32.HI R13, RZ, 0x1f, R12 ;  /* 0x0000001fff0d7819 */ /* 0x000fe4000001140c */
[----:B---3--:R-:W-:Y:S02]  /*1d6d0*/  SHF.R.S32.HI R0, RZ, 0x1f, R80 ;  /* 0x0000001fff007819 */ /* 0x008fe40000011450 */
[----:B------:R-:W-:-:S04]  /*1d6e0*/  IADD3 R2, P0, R80, UR20, RZ ;  /* 0x0000001450027c10 */ /* 0x000fc8000ff1e0ff */
[----:B------:R-:W-:Y:S01]  /*1d6f0*/  IADD3.X R3, R0, UR8, RZ, P0, !PT ;  /* 0x0000000800037c10 */ /* 0x000fe200087fe4ff */
[----:B------:R-:W-:Y:S01]  /*1d700*/  IMAD.U32 R0, RZ, RZ, UR14 ;  /* 0x0000000eff007e24 */ /* 0x000fe2000f8e00ff */
[----:B------:R-:W-:-:S03]  /*1d710*/  ISETP.GE.AND P0, PT, R5, UR10, PT ;  /* 0x0000000a05007c0c */ /* 0x000fc6000bf06270 */
[----:B-1----:R-:W-:-:S04]  /*1d720*/  IMAD.WIDE.U32 R10, R10, c[0x0][0x1f0], R2 ;  /* 0x00007c000a0a7a25 */ /* 0x002fc800078e0002 */
[----:B------:R-:W-:Y:S01]  /*1d730*/  IMAD.WIDE R6, R0, 0x80, R12 ;  /* 0x0000008000067825 */ /* 0x000fe200078e020c */
[----:B------:R-:W-:-:S05]  /*1d740*/  IADD3 R9, R11, UR4, RZ ;  /* 0x000000040b097c10 */ /* 0x000fca000fffe0ff */
[----:B------:R-:W-:Y:S05]  /*1d750*/  @P0 BRA `(.L_x_572) ;  /* 0x000000b000000947 */ /* 0x000fea0003800000 */
[----:B----4-:R-:W-:Y:S01]  /*1d760*/  IMAD R0, R7, c[0x0][0x1e8], RZ ;  /* 0x00007a0007007a24 */ /* 0x010fe200078e02ff */
[----:B------:R-:W-:Y:S01]  /*1d770*/  ISETP.GE.AND P1, PT, R80, c[0x0][0x220], PT ;  /* 0x0000880050007a0c */ /* 0x000fe20003f26270 */
[----:B------:R-:W-:Y:S01]  /*1d780*/  IMAD.MOV.U32 R8, RZ, RZ, R10 ;  /* 0x000000ffff087224 */ /* 0x000fe200078e000a */
[----:B-----5:R-:W-:Y:S01]  /*1d790*/  ISETP.GE.AND P0, PT, R15, c[0x0][0x220], PT ;  /* 0x000088000f007a0c */ /* 0x020fe20003f06270 */
[C---:B------:R-:W-:Y:S02]  /*1d7a0*/  IMAD R0, R6.reuse, c[0x0][0x1ec], R0 ;  /* 0x00007b0006007a24 */ /* 0x040fe400078e0200 */
[----:B------:R-:W-:-:S05]  /*1d7b0*/  IMAD.WIDE.U32 R4, R6, c[0x0][0x1e8], R8 ;  /* 0x00007a0006047a25 */ /* 0x000fca00078e0008 */
[----:B------:R-:W-:Y:S02]  /*1d7c0*/  IADD3 R0, R5, R0, RZ ;  /* 0x0000000005007210 */ /* 0x000fe40007ffe0ff */
[----:B------:R-:W-:-:S04]  /*1d7d0*/  LEA R2, P2, R4, c[0x0][0x1d0], 0x1 ;  /* 0x0000740004027a11 */ /* 0x000fc800078408ff */
[----:B------:R-:W-:-:S05]  /*1d7e0*/  LEA.HI.X R3, R4, c[0x0][0x1d4], R0, 0x1, P2 ;  /* 0x0000750004037a11 */ /* 0x000fca00010f0c00 */
[----:B------:R1:W-:Y:S04]  /*1d7f0*/  @!P1 STG.E.128 [R2.64], R20 ;  /* 0x0000001402009986 */ /* 0x0003e8000c101d12 */
[----:B------:R1:W-:Y:S02]  /*1d800*/  @!P0 STG.E.128 [R2.64+0x80], R16 ;  /* 0x0000801002008986 */ /* 0x0003e4000c101d12 */
.L_x_572:
[----:B----4-:R-:W-:Y:S05]  /*1d810*/  BSYNC B0 ;  /* 0x0000000000007941 */ /* 0x010fea0003800000 */
.L_x_571:
[----:B------:R-:W-:Y:S01]  /*1d820*/  LEA.HI.SX32 R0, R14, 0x10, 0x1d ;  /* 0x000000100e007811 */ /* 0x000fe200078feaff */
[----:B------:R-:W-:Y:S03]  /*1d830*/  BSSY B0, `(.L_x_573) ;  /* 0x0000011000007945 */ /* 0x000fe60003800000 */
[----:B------:R-:W-:-:S13]  /*1d840*/  ISETP.GE.AND P0, PT, R0, UR10, PT ;  /* 0x0000000a00007c0c */ /* 0x000fda000bf06270 */
[----:B------:R-:W-:Y:S05]  /*1d850*/  @P0 BRA `(.L_x_574) ;  /* 0x000000e000000947 */ /* 0x000fea0003800000 */
[----:B------:R-:W-:Y:S02]  /*1d860*/  IADD3 R0, P0, R6, 0x10, RZ ;  /* 0x0000001006007810 */ /* 0x000fe40007f1e0ff */
[----:B-1----:R-:W-:Y:S02]  /*1d870*/  MOV R3, R9 ;  /* 0x0000000900037202 */ /* 0x002fe40000000f00 */
[----:B------:R-:W-:Y:S01]  /*1d880*/  ISETP.GE.AND P1, PT, R80, c[0x0][0x220], PT ;  /* 0x0000880050007a0c */ /* 0x000fe20003f26270 */
[----:B------:R-:W-:Y:S01]  /*1d890*/  IMAD.X R2, RZ, RZ, R7, P0 ;  /* 0x000000ffff027224 */ /* 0x000fe200000e0607 */
[----:B-----5:R-:W-:-:S03]  /*1d8a0*/  ISETP.GE.AND P0, PT, R15, c[0x0][0x220], PT ;  /* 0x000088000f007a0c */ /* 0x020fc60003f06270 */
[----:B------:R-:W-:Y:S02]  /*1d8b0*/  IMAD R14, R2, c[0x0][0x1e8], RZ ;  /* 0x00007a00020e7a24 */ /* 0x000fe400078e02ff */
[----:B------:R-:W-:-:S04]  /*1d8c0*/  IMAD.MOV.U32 R2, RZ, RZ, R10 ;  /* 0x000000ffff027224 */ /* 0x000fc800078e000a */
[----:B------:R-:W-:-:S04]  /*1d8d0*/  IMAD.WIDE.U32 R4, R0, c[0x0][0x1e8], R2 ;  /* 0x00007a0000047a25 */ /* 0x000fc800078e0002 */
[----:B------:R-:W-:Y:S01]  /*1d8e0*/  IMAD R0, R0, c[0x0][0x1ec], R14 ;  /* 0x00007b0000007a24 */ /* 0x000fe200078e020e */
[----:B------:R-:W-:-:S03]  /*1d8f0*/  LEA R2, P2, R4, c[0x0][0x1d0], 0x1 ;  /* 0x0000740004027a11 */ /* 0x000fc600078408ff */
[----:B------:R-:W-:-:S05]  /*1d900*/  IMAD.IADD R0, R5, 0x1, R0 ;  /* 0x0000000105007824 */ /* 0x000fca00078e0200 */
[----:B------:R-:W-:-:S05]  /*1d910*/  LEA.HI.X R3, R4, c[0x0][0x1d4], R0, 0x1, P2 ;  /* 0x0000750004037a11 */ /* 0x000fca00010f0c00 */
[----:B------:R1:W-:Y:S04]  /*1d920*/  @!P1 STG.E.128 [R2.64], R28 ;  /* 0x0000001c02009986 */ /* 0x0003e8000c101d12 */
[----:B------:R1:W-:Y:S02]  /*1d930*/  @!P0 STG.E.128 [R2.64+0x80], R24 ;  /* 0x0000801802008986 */ /* 0x0003e4000c101d12 */
.L_x_574:
[----:B------:R-:W-:Y:S05]  /*1d940*/  BSYNC B0 ;  /* 0x0000000000007941 */ /* 0x000fea0003800000 */
.L_x_573:
[----:B------:R-:W-:Y:S01]  /*1d950*/  IADD3 R0, R12, 0x20, RZ ;  /* 0x000000200c007810 */ /* 0x000fe20007ffe0ff */
        /* <DEDUP_REMOVED lines=17> */
.L_x_576:
[----:B------:R-:W-:Y:S05]  /*1da70*/  BSYNC B0 ;  /* 0x0000000000007941 */ /* 0x000fea0003800000 */
.L_x_575:
        /* <DEDUP_REMOVED lines=18> */
.L_x_578:
[----:B------:R-:W-:Y:S05]  /*1dba0*/  BSYNC B0 ;  /* 0x0000000000007941 */ /* 0x000fea0003800000 */
.L_x_577:
        /* <DEDUP_REMOVED lines=18> */
.L_x_580:
[----:B------:R-:W-:Y:S05]  /*1dcd0*/  BSYNC B0 ;  /* 0x0000000000007941 */ /* 0x000fea0003800000 */
.L_x_579:
        /* <DEDUP_REMOVED lines=18> */
.L_x_582:
[----:B------:R-:W-:Y:S05]  /*1de00*/  BSYNC B0 ;  /* 0x0000000000007941 */ /* 0x000fea0003800000 */
.L_x_581:
        /* <DEDUP_REMOVED lines=18> */
.L_x_584:
[----:B------:R-:W-:Y:S05]  /*1df30*/  BSYNC B0 ;  /* 0x0000000000007941 */ /* 0x000fea0003800000 */
.L_x_583:
[----:B------:R-:W-:-:S04]  /*1df40*/  IADD3 R0, R12, 0x70, RZ ;  /* 0x000000700c007810 */ /* 0x000fc80007ffe0ff */
[----:B------:R-:W-:-:S13]  /*1df50*/  ISETP.GE.AND P0, PT, R0, UR6, PT ;  /* 0x0000000600007c0c */ /* 0x000fda000bf06270 */
[----:B------:R-:W-:Y:S05]  /*1df60*/  @P0 EXIT ;  /* 0x000000000000094d */ /* 0x000fea0003800000 */
[----:B------:R-:W-:Y:S01]  /*1df70*/  IADD3 R6, P0, R6, 0x70, RZ ;  /* 0x0000007006067810 */ /* 0x000fe20007f1e0ff */
        /* <DEDUP_REMOVED lines=11> */
[----:B-----5:R-:W-:-:S13]  /*1e030*/  ISETP.GE.AND P0, PT, R15, c[0x0][0x220], PT ;  /* 0x000088000f007a0c */ /* 0x020fda0003f06270 */
[----:B------:R-:W-:Y:S05]  /*1e040*/  @P0 EXIT ;  /* 0x000000000000094d */ /* 0x000fea0003800000 */
[----:B------:R-:W-:Y:S01]  /*1e050*/  STG.E.128 [R2.64+0x80], R72 ;  /* 0x0000804802007986 */ /* 0x000fe2000c101d12 */
[----:B------:R-:W-:Y:S05]  /*1e060*/  EXIT ;  /* 0x000000000000794d */ /* 0x000fea0003800000 */
.L_x_585:
        /* <DEDUP_REMOVED lines=9> */
.L_x_2382:


//--------------------- .text._ZN5flash16flash_fwd_kernelI23Flash_fwd_kernel_traitsILi128ELi128ELi64ELi4ELb0ELb0EN7cutlass6half_tE19Flash_kernel_traitsILi128ELi128ELi64ELi4ES3_EELb0ELb0ELb1ELb0ELb0ELb0ELb1ELb0EEEvNS_16Flash_fwd_paramsE --------------------------
	.section	.text._ZN5flash16flash_fwd_kernelI23Flash_fwd_kernel_traitsILi128ELi128ELi64ELi4ELb0ELb0EN7cutlass6half_tE19Flash_kernel_traitsILi128ELi128ELi64ELi4ES3_EELb0ELb0ELb1ELb0ELb0ELb0ELb1ELb0EEEvNS_16Flash_fwd_paramsE,"ax",@progbits
	.sectioninfo	@"SHI_REGISTERS=255"
	.align	128
        .global         _ZN5flash16flash_fwd_kernelI23Flash_fwd_kernel_traitsILi128ELi128ELi64ELi4ELb0ELb0EN7cutlass6half_tE19Flash_kernel_traitsILi128ELi128ELi64ELi4ES3_EELb0ELb0ELb1ELb0ELb0ELb0ELb1ELb0EEEvNS_16Flash_fwd_paramsE
        .type           _ZN5flash16flash_fwd_kernelI23Flash_fwd_kernel_traitsILi128ELi128ELi64ELi4ELb0ELb0EN7cutlass6half_tE19Flash_kernel_traitsILi128ELi128ELi64ELi4ES3_EELb0ELb0ELb1ELb0ELb0ELb0ELb1ELb0EEEvNS_16Flash_fwd_paramsE,@function
        .size           _ZN5flash16flash_fwd_kernelI23Flash_fwd_kernel_traitsILi128ELi128ELi64ELi4ELb0ELb0EN7cutlass6half_tE19Flash_kernel_traitsILi128ELi128ELi64ELi4ES3_EELb0ELb0ELb1ELb0ELb0ELb0ELb1ELb0EEEvNS_16Flash_fwd_paramsE,(.L_x_2383 - _ZN5flash16flash_fwd_kernelI23Flash_fwd_kernel_traitsILi128ELi128ELi64ELi4ELb0ELb0EN7cutlass6half_tE19Flash_kernel_traitsILi128ELi128ELi64ELi4ES3_EELb0ELb0ELb1ELb0ELb0ELb0ELb1ELb0EEEvNS_16Flash_fwd_paramsE)
        .other          _ZN5flash16flash_fwd_kernelI23Flash_fwd_kernel_traitsILi128ELi128ELi64ELi4ELb0ELb0EN7cutlass6half_tE19Flash_kernel_traitsILi128ELi128ELi64ELi4ES3_EELb0ELb0ELb1ELb0ELb0ELb0ELb1ELb0EEEvNS_16Flash_fwd_paramsE,@"STO_CUDA_ENTRY STV_DEFAULT"
_ZN5flash16flash_fwd_kernelI23Flash_fwd_kernel_traitsILi128ELi128ELi64ELi4ELb0ELb0EN7cutlass6half_tE19Flash_kernel_traitsILi128ELi128ELi64ELi4ES3_EELb0ELb0ELb1ELb0ELb0ELb0ELb1ELb0EEEvNS_16Flash_fwd_paramsE:
.text._ZN5flash16flash_fwd_kernelI23Flash_fwd_kernel_traitsILi128ELi128ELi64ELi4ELb0ELb0EN7cutlass6half_tE19Flash_kernel_traitsILi128ELi128ELi64ELi4ES3_EELb0ELb0ELb1ELb0ELb0ELb0ELb1ELb0EEEvNS_16Flash_fwd_paramsE:
        /* <DEDUP_REMOVED lines=56> */
.L_x_586:
[----:B------:R-:W-:Y:S02]  /*0380*/  ULDC UR6, c[0x0][0x218] ;  /* 0x0000860000067ab9 */ /* 0x000fe40000000800 */
.L_x_587:
        /* <DEDUP_REMOVED lines=120> */
.L_x_590:
[----:B------:R-:W-:Y:S05]  /*0b10*/  BSYNC B0 ;  /* 0x0000000000007941 */ /* 0x000fea0003800000 */
.L_x_589:
        /* <DEDUP_REMOVED lines=18> */
.L_x_592:
[----:B------:R-:W-:Y:S05]  /*0c40*/  BSYNC B0 ;  /* 0x0000000000007941 */ /* 0x000fea0003800000 */
.L_x_591:
        /* <DEDUP_REMOVED lines=18> */
.L_x_594:
[----:B------:R-:W-:Y:S05]  /*0d70*/  BSYNC B0 ;  /* 0x0000000000007941 */ /* 0x000fea0003800000 */
.L_x_593:
        /* <DEDUP_REMOVED lines=18> */
.L_x_596:
[----:B------:R-:W-:Y:S05]  /*0ea0*/  BSYNC B0 ;  /* 0x0000000000007941 */ /* 0x000fea0003800000 */
.L_x_595:
        /* <DEDUP_REMOVED lines=18> */
.L_x_598:
[----:B------:R-:W-:Y:S05]  /*0fd0*/  BSYNC B0 ;  /* 0x0000000000007941 */ /* 0x000fea0003800000 */
.L_x_597:
        /* <DEDUP_REMOVED lines=18> */
.L_x_600:
[----:B------:R-:W-:Y:S05]  /*1100*/  BSYNC B0 ;  /* 0x0000000000007941 */ /* 0x000fea0003800000 */
.L_x_599:
        /* <DEDUP_REMOVED lines=18> */
.L_x_602:
[----:B------:R-:W-:Y:S05]  /*1230*/  BSYNC B0 ;  /* 0x0000000000007941 */ /* 0x000fea0003800000 */
.L_x_601:
        /* <DEDUP_REMOVED lines=18> */
.L_x_604:
[----:B------:R-:W-:Y:S05]  /*1360*/  BSYNC B0 ;  /* 0x0000000000007941 */ /* 0x000fea0003800000 */
.L_x_603:
        /* <DEDUP_REMOVED lines=67> */
.L_x_588:
        /* <DEDUP_REMOVED lines=32> */
.L_x_605:
        /* <DEDUP_REMOVED lines=45> */
.L_x_606:
        /* <DEDUP_REMOVED lines=95> */
.L_x_608:
[----:B------:R-:W-:Y:S05]  /*2260*/  BSYNC B0 ;  /* 0x0000000000007941 */ /* 0x000fea0003800000 */
.L_x_607:
        /* <DEDUP_REMOVED lines=29> */
.L_x_610:
[----:B------:R-:W-:Y:S05]  /*2440*/  BSYNC B0 ;  /* 0x0000000000007941 */ /* 0x000fea0003800000 */
.L_x_609:
        /* <DEDUP_REMOVED lines=29> */
.L_x_612:
[----:B------:R-:W-:Y:S05]  /*2620*/  BSYNC B0 ;  /* 0x0000000000007941 */ /* 0x000fea0003800000 */
.L_x_611:
        /* <DEDUP_REMOVED lines=29> */
.L_x_614:
[----:B------:R-:W-:Y:S05]  /*2800*/  BSYNC B0 ;  /* 0x0000000000007941 */ /* 0x000fea0003800000 */
.L_x_613:
        /* <DEDUP_REMOVED lines=29> */
.L_x_616:
[----:B------:R-:W-:Y:S05]  /*29e0*/  BSYNC B0 ;  /* 0x0000000000007941 */ /* 0x000fea0003800000 */
.L_x_615:
        /* <DEDUP_REMOVED lines=29> */
.L_x_618:
[----:B------:R-:W-:Y:S05]  /*2bc0*/  BSYNC B0 ;  /* 0x0000000000007941 */ /* 0x000fea0003800000 */
.L_x_617:
        /* <DEDUP_REMOVED lines=29> */
.L_x_620:
[----:B------:R-:W-:Y:S05]  /*2da0*/  BSYNC B0 ;  /* 0x0000000000007941 */ /* 0x000fea0003800000 */
.L_x_619:
        /* <DEDUP_REMOVED lines=33> */
.L_x_622:
[----:B------:R-:W-:Y:S05]  /*2fc0*/  BSYNC B0 ;  /* 0x0000000000007941 */ /* 0x000fea0003800000 */
.L_x_621:
        /* <DEDUP_REMOVED lines=32> */
.L_x_624:
[----:B------:R-:W-:Y:S05]  /*31d0*/  BSYNC B0 ;  /* 0x0000000000007941 */ /* 0x000fea0003800000 */
.L_x_623:
        /* <DEDUP_REMOVED lines=25> */
.L_x_626:
[----:B------:R-:W-:Y:S05]  /*3370*/  BSYNC B0 ;  /* 0x0000000000007941 */ /* 0x000fea0003800000 */
.L_x_625:
        /* <DEDUP_REMOVED lines=24> */
.L_x_628:
[----:B------:R-:W-:Y:S05]  /*3500*/  BSYNC B0 ;  /* 0x0000000000007941 */ /* 0x000fea0003800000 */
.L_x_627:
        /* <DEDUP_REMOVED lines=29> */
.L_x_630:
[----:B------:R-:W-:Y:S05]  /*36e0*/  BSYNC B0 ;  /* 0x0000000000007941 */ /* 0x000fea0003800000 */
.L_x_629:
        /* <DEDUP_REMOVED lines=39> */
.L_x_632:
[----:B------:R-:W-:Y:S05]  /*3960*/  BSYNC B0 ;  /* 0x0000000000007941 */ /* 0x000fea0003800000 */
.L_x_631:
        /* <DEDUP_REMOVED lines=27> */
.L_x_634:
[----:B------:R-:W-:Y:S05]  /*3b20*/  BSYNC B0 ;  /* 0x0000000000007941 */ /* 0x000fea0003800000 */
.L_x_633:
        /* <DEDUP_REMOVED lines=26> */
.L_x_636:
[----:B------:R-:W-:Y:S05]  /*3cd0*/  BSYNC B0 ;  /* 0x0000000000007941 */ /* 0x000fea0003800000 */
.L_x_635:
        /* <DEDUP_REMOVED lines=28> */
.L_x_638:
[----:B------:R-:W-:Y:S05]  /*3ea0*/  BSYNC B0 ;  /* 0x0000000000007941 */ /* 0x000fea0003800000 */
.L_x_637:
[----:B-1----:R-:W-:Y:S01]  /*3eb0*/  SHF.R.S32.HI R7, RZ, 0x4, R21 ;  /* 0x00000004ff077819 */ /* 0x002fe20000011415 */
[C---:B------:R-:W-:Y:S01]  /*3ec0*/  IMAD.SHL.U32 R6, R22.reuse, 0x40, RZ ;  /* 0x0000004016067824 */ /* 0x040fe200078e00ff */
[----:B------:R-:W-:Y:S01]  /*3ed0*/  R2P PR, R22, 0x6 ;  /* 0x0000000616007804 */ /* 0x000fe20000000000 */
[----:B------:R-:W-:Y:S01]  /*3ee0*/  IMAD.SHL.U32 R3, R23, 0x40, RZ ;  /* 0x0000004017037824 */ /* 0x000fe200078e00ff */
[----:B------:R-:W-:Y:S01]  /*3ef0*/  LEA.HI R0, R21, R7, RZ, 0x1 ;  /* 0x0000000715007211 */ /* 0x000fe200078f08ff */
[----:B------:R-:W-:Y:S01]  /*3f00*/  IMAD.SHL.U32 R8, R24, 0x40, RZ ;  /* 0x0000004018087824 */ /* 0x000fe200078e00ff */
[----:B------:R-:W-:Y:S01]  /*3f10*/  ULDC UR5, c[0x0][0x2e4] ;  /* 0x0000b90000057ab9 */ /* 0x000fe20000000800 */
[----:B------:R-:W-:Y:S01]  /*3f20*/  IMAD.SHL.U32 R5, R14, 0x8, RZ ;  /* 0x000000080e057824 */ /* 0x000fe200078e00ff */
[----:B------:R-:W-:Y:S01]  /*3f30*/  LOP3.LUT R0, R0, 0xfffffffe, RZ, 0xc0, !PT ;  /* 0xfffffffe00007812 */ /* 0x000fe200078ec0ff */
[----:B------:R-:W-:Y:S01]  /*3f40*/  ULDC UR4, c[0x0][0x2e8] ;  /* 0x0000ba0000047ab9 */ /* 0x000fe20000000800 */
[----:B------:R-:W-:Y:S01]  /*3f50*/  LOP3.LUT R3, R3, 0x1c0, RZ, 0xc0, !PT ;  /* 0x000001c003037812 */ /* 0x000fe200078ec0ff */
[----:B------:R-:W-:Y:S01]  /*3f60*/  UIADD3 UR5, UR16, -UR5, -UR17 ;  /* 0x8000000510057290 */ /* 0x000fe2000fffe811 */
[----:B------:R-:W-:Y:S01]  /*3f70*/  LOP3.LUT R146, R8, 0xfffffe00, RZ, 0xc0, !PT ;  /* 0xfffffe0008927812 */ /* 0x000fe200078ec0ff */
[----:B------:R-:W-:Y:S01]  /*3f80*/  IMAD.IADD R7, R7, 0x1, -R0 ;  /* 0x0000000107077824 */ /* 0x000fe200078e0a00 */
[----:B------:R-:W-:Y:S01]  /*3f90*/  LOP3.LUT R0, R6, 0x1c0, RZ, 0xc0, !PT ;  /* 0x000001c006007812 */ /* 0x000fe200078ec0ff */
[----:B------:R-:W0:Y:S01]  /*3fa0*/  LDGDEPBAR ;  /* 0x00000000000079af */ /* 0x000e220000000000 */
[----:B------:R-:W-:Y:S01]  /*3fb0*/  UISETP.GT.AND UP0, UPT, UR23, UR9, UPT ;  /* 0x000000091700728c */ /* 0x000fe2000bf04270 */
[----:B------:R-:W-:Y:S01]  /*3fc0*/  IMAD.SHL.U32 R6, R7, 0x8, RZ ;  /* 0x0000000807067824 */ /* 0x000fe200078e00ff */
[----:B------:R-:W-:-:S02]  /*3fd0*/  LOP3.LUT R8, R0, 0x8, R5, 0xf8, !PT ;  /* 0x0000000800087812 */ /* 0x000fc400078ef805 */
[----:B------:R-:W-:Y:S02]  /*3fe0*/  SHF.R.U32.HI R0, RZ, 0x3, R0 ;  /* 0x00000003ff007819 */ /* 0x000fe40000011600 */
[----:B------:R-:W-:Y:S02]  /*3ff0*/  LOP3.LUT R6, R3, 0x8, R6, 0xf8, !PT ;  /* 0x0000000803067812 */ /* 0x000fe400078ef806 */
[----:B------:R-:W-:Y:S01]  /*4000*/  SHF.R.U32.HI R5, RZ, 0x3, R3 ;  /* 0x00000003ff057819 */ /* 0x000fe20000011603 */
[----:B------:R-:W-:Y:S01]  /*4010*/  IMAD R3, R144, 0x400, R146 ;  /* 0x0000040090037824 */ /* 0x000fe200078e0292 */
[----:B------:R-:W-:Y:S02]  /*4020*/  LOP3.LUT R0, R8, R0, RZ, 0x3c, !PT ;  /* 0x0000000008007212 */ /* 0x000fe400078e3cff */
[----:B------:R-:W-:Y:S02]  /*4030*/  LOP3.LUT R145, R6, R5, RZ, 0x3c, !PT ;  /* 0x0000000506917212 */ /* 0x000fe400078e3cff */
[----:B------:R-:W-:Y:S01]  /*4040*/  LEA R5, R144, UR15, 0x4 ;  /* 0x0000000f90057c11 */ /* 0x000fe2000f8e20ff */
[----:B------:R-:W-:Y:S01]  /*4050*/  IMAD R0, R7, 0x200, R0 ;  /* 0x0000020007007824 */ /* 0x000fe200078e0200 */
[----:B------:R-:W-:Y:S01]  /*4060*/  UIADD3 UR15, UR16, 0x1, -UR17 ;  /* 0x00000001100f7890 */ /* 0x000fe2000fffe811 */
[----:B------:R-:W-:-:S02]  /*4070*/  IMAD.IADD R3, R145, 0x1, R3 ;  /* 0x0000000191037824 */ /* 0x000fc400078e0203 */
[----:B------:R-:W-:Y:S01]  /*4080*/  IMAD.SHL.U32 R224, R0, 0x2, RZ ;  /* 0x0000000200e07824 */ /* 0x000fe200078e00ff */
[----:B------:R-:W-:Y:S01]  /*4090*/  UIADD3 UR4, UR15, UR4, URZ ;  /* 0x000000040f047290 */ /* 0x000fe2000fffe03f */
[----:B------:R-:W-:Y:S01]  /*40a0*/  IMAD.SHL.U32 R231, R3, 0x2, RZ ;  /* 0x0000000203e77824 */ /* 0x000fe200078e00ff */
[----:B------:R-:W-:Y:S02]  /*40b0*/  SHF.R.S32.HI R3, RZ, 0x1f, R144 ;  /* 0x0000001fff037819 */ /* 0x000fe40000011490 */
[----:B--2---:R-:W-:Y:S01]  /*40c0*/  LDSM.16.M88.4 R32, [R224+0x8000] ;  /* 0x00800000e020783b */ /* 0x004fe20000000200 */
[----:B------:R-:W-:Y:S01]  /*40d0*/  IADD3 R0, R224, 0x8000, RZ ;  /* 0x00008000e0007810 */ /* 0x000fe20007ffe0ff */
[----:B------:R-:W-:Y:S01]  /*40e0*/  IMAD R232, R4, 0x2, R231 ;  /* 0x0000000204e87824 */ /* 0x000fe200078e02e7 */
[----:B------:R-:W-:Y:S01]  /*40f0*/  IADD3 R235, R224, 0x8020, RZ ;  /* 0x00008020e0eb7810 */ /* 0x000fe20007ffe0ff */
[----:B------:R-:W1:Y:S01]  /*4100*/  LDSM.16.M88.4 R12, [R231] ;  /* 0x00000000e70c783b */ /* 0x000e620000000200 */
[----:B------:R-:W-:Y:S01]  /*4110*/  @P1 IADD3 R235, R0, -0x20, RZ ;  /* 0xffffffe000eb1810 */ /* 0x000fe20007ffe0ff */
[----:B------:R-:W-:-:S02]  /*4120*/  IMAD.MOV.U32 R0, RZ, RZ, 0x40 ;  /* 0x00000040ff007424 */ /* 0x000fc400078e00ff */
        /* <DEDUP_REMOVED lines=10> */
[C---:B------:R-:W-:Y:S01]  /*41d0*/  IADD3 R239, R235.reuse, 0x2000, RZ ;  /* 0x00002000ebef7810 */ /* 0x040fe20007ffe0ff */
[----:B------:R-:W4:Y:S01]  /*41e0*/  LDSM.16.M88.4 R20, [R224+0x9800] ;  /* 0x00980000e014783b */ /* 0x000f220000000200 */
[----:B------:R-:W-:Y:S01]  /*41f0*/  IMAD.IADD R229, R0, 0x1, R235 ;  /* 0x0000000100e57824 */ /* 0x000fe200078e02eb */
[----:B------:R-:W-:-:S02]  /*4200*/  IADD3 R238, R235, 0x2800, RZ ;  /* 0x00002800ebee7810 */ /* 0x000fc40007ffe0ff */
[----:B------:R-:W-:Y:S01]  /*4210*/  LDSM.16.M88.4 R60, [R235] ;  /* 0x00000000eb3c783b */ /* 0x000fe20000000200 */
[C---:B------:R-:W-:Y:S02]  /*4220*/  IADD3 R237, R235.reuse, 0x3000, RZ ;  /* 0x00003000ebed7810 */ /* 0x040fe40007ffe0ff */
[----:B------:R-:W-:Y:S01]  /*4230*/  IADD3 R236, R235, 0x3800, RZ ;  /* 0x00003800ebec7810 */ /* 0x000fe20007ffe0ff */
[----:B------:R-:W3:Y:S04]  /*4240*/  LDSM.16.M88.4 R16, [R232+0x2000] ;  /* 0x00200000e810783b */ /* 0x000ee80000000200 */
[----:B------:R-:W3:Y:S04]  /*4250*/  LDSM.16.M88.4 R56, [R235+0x800] ;  /* 0x00080000eb38783b */ /* 0x000ee80000000200 */
[----:B------:R-:W3:Y:S04]  /*4260*/  LDSM.16.M88.4 R52, [R235+0x1000] ;  /* 0x00100000eb34783b */ /* 0x000ee80000000200 */
[----:B------:R-:W3:Y:S01]  /*4270*/  LDSM.16.M88.4 R48, [R235+0x1800] ;  /* 0x00180000eb30783b */ /* 0x000ee20000000200 */
[-C--:B-1----:R-:W-:Y:S08]  /*4280*/  HMMA.16816.F32 R108, R12, R32.reuse, RZ ;  /* 0x000000200c6c723c */ /* 0x082ff000000018ff */
[C---:B--2---:R-:W-:Y:S08]  /*4290*/  HMMA.16816.F32 R44, R8.reuse, R32, RZ ;  /* 0x00000020082c723c */ /* 0x044ff000000018ff */
[-C--:B------:R-:W-:Y:S08]  /*42a0*/  HMMA.16816.F32 R68, R8, R34.reuse, RZ ;  /* 0x000000220844723c */ /* 0x080ff000000018ff */
[----:B------:R-:W-:Y:S08]  /*42b0*/  HMMA.16816.F32 R92, R12, R34, RZ ;  /* 0x000000220c5c723c */ /* 0x000ff000000018ff */
[C---:B-----5:R-:W-:Y:S08]  /*42c0*/  HMMA.16816.F32 R40, R8.reuse, R28, RZ ;  /* 0x0000001c0828723c */ /* 0x060ff000000018ff */
        /* <DEDUP_REMOVED lines=15> */
[C---:B------:R-:W-:Y:S01]  /*43c0*/  HMMA.16816.F32 R96, R16.reuse, R60, R44 ;  /* 0x0000003c1060723c */ /* 0x040fe2000000182c */
[----:B------:R-:W2:Y:S07]  /*43d0*/  LDSM.16.M88.4 R44, [R230+0x8000] ;  /* 0x00800000e62c783b */ /* 0x000eae0000000200 */
[C---:B------:R-:W-:Y:S01]  /*43e0*/  HMMA.16816.F32 R124, R16.reuse, R56, R40 ;  /* 0x00000038107c723c */ /* 0x040fe20000001828 */
[----:B------:R-:W3:Y:S07]  /*43f0*/  LDSM.16.M88.4 R40, [R230+0x8800] ;  /* 0x00880000e628783b */ /* 0x000eee0000000200 */
[C---:B------:R-:W-:Y:S01]  /*4400*/  HMMA.16816.F32 R120, R16.reuse, R52, R36 ;  /* 0x000000341078723c */ /* 0x040fe20000001824 */
[----:B------:R-:W4:Y:S07]  /*4410*/  LDSM.16.M88.4 R36, [R230+0x9000] ;  /* 0x00900000e624783b */ /* 0x000f2e0000000200 */
[C---:B------:R-:W-:Y:S08]  /*4420*/  HMMA.16816.F32 R112, R16.reuse, R48, R64 ;  /* 0x000000301070723c */ /* 0x040ff00000001840 */
[----:B------:R-:W-:Y:S08]  /*4430*/  HMMA.16816.F32 R64, R16, R58, R32 ;  /* 0x0000003a1040723c */ /* 0x000ff00000001820 */
[----:B-1----:R-:W-:Y:S08]  /*4440*/  HMMA.16816.F32 R32, R8, R60, R108 ;  /* 0x0000003c0820723c */ /* 0x002ff0000000186c */
[----:B------:R-:W-:Y:S08]  /*4450*/  HMMA.16816.F32 R68, R16, R62, R68 ;  /* 0x0000003e1044723c */ /* 0x000ff00000001844 */
[----:B------:R-:W-:Y:S08]  /*4460*/  HMMA.16816.F32 R136, R8, R48, R80 ;  /* 0x000000300888723c */ /* 0x000ff00000001850 */
        /* <DEDUP_REMOVED lines=12> */
[-C--:B--2---:R-:W-:Y:S01]  /*4530*/  HMMA.16816.F32 R52, R24, R44.reuse, R32 ;  /* 0x0000002c1834723c */ /* 0x084fe20000001820 */
[----:B------:R-:W-:Y:S07]  /*4540*/  LDSM.16.M88.4 R32, [R231+0x4000] ;  /* 0x00400000e720783b */ /* 0x000fee0000000200 */
[C---:B------:R-:W-:Y:S08]  /*4550*/  HMMA.16816.F32 R72, R20.reuse, R44, R96 ;  /* 0x0000002c1448723c */ /* 0x040ff00000001860 */
[C---:B---3--:R-:W-:Y:S01]  /*4560*/  HMMA.16816.F32 R96, R20.reuse, R42, R64 ;  /* 0x0000002a1460723c */ /* 0x048fe20000001840 */
[----:B------:R-:W2:Y:S07]  /*4570*/  LDSM.16.M88.4 R64, [R229+0x1000] ;  /* 0x00100000e540783b */ /* 0x000eae0000000200 */
[C---:B------:R-:W-:Y:S08]  /*4580*/  HMMA.16816.F32 R140, R20.reuse, R28, R112 ;  /* 0x0000001c148c723c */ /* 0x040ff00000001870 */
[C---:B------:R-:W-:Y:S01]  /*4590*/  HMMA.16816.F32 R60, R20.reuse, R46, R68 ;  /* 0x0000002e143c723c */ /* 0x040fe20000001844 */
[----:B------:R-:W3:Y:S07]  /*45a0*/  LDSM.16.M88.4 R68, [R229+0x1800] ;  /* 0x00180000e544783b */ /* 0x000eee0000000200 */
[C---:B------:R-:W-:Y:S08]  /*45b0*/  HMMA.16816.F32 R56, R20.reuse, R40, R124 ;  /* 0x000000281438723c */ /* 0x040ff0000000187c */
[C---:B----4-:R-:W-:Y:S01]  /*45c0*/  HMMA.16816.F32 R112, R20.reuse, R38, R76 ;  /* 0x000000261470723c */ /* 0x050fe2000000184c */
[----:B------:R-:W4:Y:S07]  /*45d0*/  LDSM.16.M88.4 R76, [R224+0xa000] ;  /* 0x00a00000e04c783b */ /* 0x000f2e0000000200 */
[C---:B------:R-:W-:Y:S08]  /*45e0*/  HMMA.16816.F32 R124, R20.reuse, R36, R120 ;  /* 0x00000024147c723c */ /* 0x040ff00000001878 */
[----:B------:R-:W-:Y:S08]  /*45f0*/  HMMA.16816.F32 R108, R20, R30, R116 ;  /* 0x0000001e146c723c */ /* 0x000ff00000001874 */
[----:B-1----:R-:W-:Y:S01]  /*4600*/  HMMA.16816.F32 R20, R12, R16, R52 ;  /* 0x000000100c14723c */ /* 0x002fe20000001834 */
        /* <DEDUP_REMOVED lines=15> */
[C---:B------:R-:W-:Y:S01]  /*4700*/  HMMA.16816.F32 R88, R8.reuse, R18, R60 ;  /* 0x000000120858723c */ /* 0x040fe2000000183c */
[----:B------:R-:W1:Y:S07]  /*4710*/  LDSM.16.M88.4 R60, [R224+0xb000] ;  /* 0x00b00000e03c783b */ /* 0x000e6e0000000200 */
[C---:B--2---:R-:W-:Y:S08]  /*4720*/  HMMA.16816.F32 R72, R8.reuse, R64, R124 ;  /* 0x000000400848723c */ /* 0x044ff0000000187c */
[C---:B------:R-:W-:Y:S08]  /*4730*/  HMMA.16816.F32 R80, R8.reuse, R50, R96 ;  /* 0x000000320850723c */ /* 0x040ff00000001860 */
[C---:B------:R-:W-:Y:S08]  /*4740*/  HMMA.16816.F32 R112, R8.reuse, R66, R112 ;  /* 0x000000420870723c */ /* 0x040ff00000001870 */
[C---:B---3--:R-:W-:Y:S08]  /*4750*/  HMMA.16816.F32 R124, R8.reuse, R68, R140 ;  /* 0x00000044087c723c */ /* 0x048ff0000000188c */
[----:B------:R-:W-:Y:S08]  /*4760*/  HMMA.16816.F32 R108, R8, R70, R108 ;  /* 0x00000046086c723c */ /* 0x000ff0000000186c */
[----:B----4-:R-:W-:Y:S01]  /*4770*/  HMMA.16816.F32 R8, R32, R76, R20 ;  /* 0x0000004c2008723c */ /* 0x010fe20000001814 */
[----:B------:R-:W2:Y:S07]  /*4780*/  LDSM.16.M88.4 R20, [R232+0x6000] ;  /* 0x00600000e814783b */ /* 0x000eae0000000200 */
[C---:B------:R-:W-:Y:S01]  /*4790*/  HMMA.16816.F32 R96, R12.reuse, R18, R44 ;  /* 0x000000120c60723c */ /* 0x040fe2000000182c */
[----:B------:R-:W3:Y:S04]  /*47a0*/  LDSM.16.M88.4 R44, [R230+0xa000] ;  /* 0x00a00000e62c783b */ /* 0x000ee80000000200 */
[----:B------:R-:W4:Y:S03]  /*47b0*/  LDSM.16.M88.4 R16, [R234+0x6000] ;  /* 0x00600000ea10783b */ /* 0x000f260000000200 */
[C---:B------:R-:W-:Y:S08]  /*47c0*/  HMMA.16816.F32 R100, R12.reuse, R64, R100 ;  /* 0x000000400c64723c */ /* 0x040ff00000001864 */
[----:B------:R-:W-:Y:S08]  /*47d0*/  HMMA.16816.F32 R128, R12, R66, R128 ;  /* 0x000000420c80723c */ /* 0x000ff00000001880 */
[----:B-1----:R-:W-:Y:S08]  /*47e0*/  HMMA.16816.F32 R64, R24, R76, R116 ;  /* 0x0000004c1840723c */ /* 0x002ff00000001874 */
[----:B-----5:R-:W-:Y:S08]  /*47f0*/  HMMA.16816.F32 R8, R28, R56, R8 ;  /* 0x000000381c08723c */ /* 0x020ff00000001808 */
[C---:B------:R-:W-:Y:S08]  /*4800*/  HMMA.16816.F32 R104, R12.reuse, R48, R104 ;  /* 0x000000300c68723c */ /* 0x040ff00000001868 */
[C---:B------:R-:W-:Y:S01]  /*4810*/  HMMA.16816.F32 R92, R12.reuse, R50, R92 ;  /* 0x000000320c5c723c */ /* 0x040fe2000000185c */
[----:B------:R-:W-:Y:S07]  /*4820*/  LDSM.16.M88.4 R48, [R229+0x2000] ;  /* 0x00200000e530783b */ /* 0x000fee0000000200 */
[C---:B------:R-:W-:Y:S08]  /*4830*/  HMMA.16816.F32 R132, R12.reuse, R68, R132 ;  /* 0x000000440c84723c */ /* 0x040ff00000001884 */
[----:B------:R-:W-:Y:S01]  /*4840*/  HMMA.16816.F32 R120, R12, R70, R120 ;  /* 0x000000460c78723c */ /* 0x000fe20000001878 */
[----:B------:R-:W1:Y:S07]  /*4850*/  LDSM.16.M88.4 R12, [R233+0x4000] ;  /* 0x00400000e90c783b */ /* 0x000e6e0000000200 */
[C---:B------:R-:W-:Y:S08]  /*4860*/  HMMA.16816.F32 R88, R24.reuse, R78, R88 ;  /* 0x0000004e1858723c */ /* 0x040ff00000001858 */
[----:B------:R-:W-:Y:S08]  /*4870*/  HMMA.16816.F32 R140, R24, R60, R72 ;  /* 0x0000003c188c723c */ /* 0x000ff00000001848 */
[----:B------:R-:W-:Y:S08]  /*4880*/  HMMA.16816.F32 R72, R32, R78, R96 ;  /* 0x0000004e2048723c */ /* 0x000ff00000001860 */
[----:B--2---:R-:W-:Y:S08]  /*4890*/  HMMA.16816.F32 R68, R20, R56, R64 ;  /* 0x000000381444723c */ /* 0x004ff00000001840 */
[----:B---3--:R-:W-:Y:S01]  /*48a0*/  HMMA.16816.F32 R64, R36, R44, R8 ;  /* 0x0000002c2440723c */ /* 0x008fe20000001808 */
[----:B------:R-:W2:Y:S07]  /*48b0*/  LDSM.16.M88.4 R8, [R233+0x6000] ;  /* 0x00600000e908783b */ /* 0x000eae0000000200 */
[C---:B------:R-:W-:Y:S08]  /*48c0*/  HMMA.16816.F32 R116, R24.reuse, R52, R84 ;  /* 0x000000341874723c */ /* 0x040ff00000001854 */
[C---:B------:R-:W-:Y:S08]  /*48d0*/  HMMA.16816.F32 R136, R24.reuse, R54, R80 ;  /* 0x000000361888723c */ /* 0x040ff00000001850 */
[C---:B------:R-:W-:Y:S08]  /*48e0*/  HMMA.16816.F32 R112, R24.reuse, R62, R112 ;  /* 0x0000003e1870723c */ /* 0x040ff00000001870 */
[C---:B------:R-:W-:Y:S08]  /*48f0*/  HMMA.16816.F32 R124, R24.reuse, R40, R124 ;  /* 0x00000028187c723c */ /* 0x040ff0000000187c */
[----:B------:R-:W-:Y:S08]  /*4900*/  HMMA.16816.F32 R108, R24, R42, R108 ;  /* 0x0000002a186c723c */ /* 0x000ff0000000186c */
[----:B------:R-:W-:Y:S08]  /*4910*/  HMMA.16816.F32 R24, R20, R58, R88 ;  /* 0x0000003a1418723c */ /* 0x000ff00000001858 */
[C---:B------:R-:W-:Y:S08]  /*4920*/  HMMA.16816.F32 R80, R32.reuse, R52, R104 ;  /* 0x000000342050723c */ /* 0x040ff00000001868 */
[----:B------:R-:W-:Y:S01]  /*4930*/  HMMA.16816.F32 R92, R32, R54, R92 ;  /* 0x00000036205c723c */ /* 0x000fe2000000185c */
[----:B------:R-:W3:Y:S07]  /*4940*/  LDSM.16.M88.4 R52, [R235+0x2800] ;  /* 0x00280000eb34783b */ /* 0x000eee0000000200 */
[----:B------:R-:W-:Y:S08]  /*4950*/  HMMA.16816.F32 R72, R28, R58, R72 ;  /* 0x0000003a1c48723c */ /* 0x000ff00000001848 */
[----:B----4-:R-:W-:Y:S08]  /*4960*/  HMMA.16816.F32 R68, R16, R44, R68 ;  /* 0x0000002c1044723c */ /* 0x010ff00000001844 */
[----:B-1----:R-:W-:Y:S08]  /*4970*/  HMMA.16816.F32 R76, R12, R48, R64 ;  /* 0x000000300c4c723c */ /* 0x002ff00000001840 */
[-C--:B------:R-:W-:Y:S01]  /*4980*/  HMMA.16816.F32 R56, R16, R46.reuse, R24 ;  /* 0x0000002e1038723c */ /* 0x080fe20000001818 */
[----:B------:R-:W1:Y:S07]  /*4990*/  LDSM.16.M88.4 R24, [R230+0xa800] ;  /* 0x00a80000e618783b */ /* 0x000e6e0000000200 */
[----:B------:R-:W-:Y:S08]  /*49a0*/  HMMA.16816.F32 R44, R36, R46, R72 ;  /* 0x0000002e242c723c */ /* 0x000ff00000001848 */
[----:B------:R-:W-:Y:S01]  /*49b0*/  HMMA.16816.F32 R100, R32, R60, R100 ;  /* 0x0000003c2064723c */ /* 0x000fe20000001864 */
[----:B------:R-:W-:-:S07]  /*49c0*/  FMUL.FTZ R0, R76, c[0x0][0x2ec] ;  /* 0x0000bb004c007a20 */ /* 0x000fce0000410000 */
[----:B------:R-:W-:Y:S01]  /*49d0*/  HMMA.16816.F32 R84, R32, R62, R128 ;  /* 0x0000003e2054723c */ /* 0x000fe20000001880 */
[----:B------:R4:W5:Y:S07]  /*49e0*/  MUFU.TANH R129, R0 ;  /* 0x0000000000817308 */ /* 0x00096e0000002400 */
[----:B--2---:R-:W-:Y:S08]  /*49f0*/  HMMA.16816.F32 R60, R8, R48, R68 ;  /* 0x00000030083c723c */ /* 0x004ff00000001844 */
[----:B------:R-:W-:Y:S01]  /*4a00*/  HMMA.16816.F32 R88, R32, R40, R132 ;  /* 0x000000282058723c */ /* 0x000fe20000001884 */
[----:B----4-:R-:W-:-:S04]  /*4a10*/  FMUL.FTZ R0, R77, c[0x0][0x2ec] ;  /* 0x0000bb004d007a20 */ /* 0x010fc80000410000 */
[----:B------:R2:W-:Y:S03]  /*4a20*/  MUFU.TANH R128, R0 ;  /* 0x0000000000807308 */ /* 0x0005e60000002400 */
[----:B------:R-:W-:Y:S01]  /*4a30*/  HMMA.16816.F32 R120, R32, R42, R120 ;  /* 0x0000002a2078723c */ /* 0x000fe20000001878 */
[----:B------:R-:W4:Y:S04]  /*4a40*/  LDSM.16.M88.4 R40, [R235+0x3000] ;  /* 0x00300000eb28783b */ /* 0x000f280000000200 */
[----:B------:R-:W4:Y:S03]  /*4a50*/  LDSM.16.M88.4 R32, [R235+0x3800] ;  /* 0x00380000eb20783b */ /* 0x000f260000000200 */
[----:B---3--:R-:W-:Y:S01]  /*4a60*/  HMMA.16816.F32 R64, R28, R52, R80 ;  /* 0x000000341c40723c */ /* 0x008fe20000001850 */
[----:B--2---:R-:W-:-:S07]  /*4a70*/  FMUL.FTZ R0, R78, c[0x0][0x2ec] ;  /* 0x0000bb004e007a20 */ /* 0x004fce0000410000 */
[----:B------:R-:W-:Y:S01]  /*4a80*/  HMMA.16816.F32 R68, R20, R52, R116 ;  /* 0x000000341444723c */ /* 0x000fe20000001874 */
[----:B------:R2:W3:Y:S07]  /*4a90*/  MUFU.TANH R118, R0 ;  /* 0x0000000000767308 */ /* 0x0004ee0000002400 */
[-C--:B------:R-:W-:Y:S08]  /*4aa0*/  HMMA.16816.F32 R72, R8, R50.reuse, R56 ;  /* 0x000000320848723c */ /* 0x080ff00000001838 */
[----:B------:R-:W-:Y:S01]  /*4ab0*/  HMMA.16816.F32 R48, R12, R50, R44 ;  /* 0x000000320c30723c */ /* 0x000fe2000000182c */
[----:B--2---:R-:W-:Y:S01]  /*4ac0*/  FMUL.FTZ R0, R79, c[0x0][0x2ec] ;  /* 0x0000bb004f007a20 */ /* 0x004fe20000410000 */
[----:B------:R-:W2:Y:S03]  /*4ad0*/  LDSM.16.M88.4 R44, [R229+0x2800] ;  /* 0x00280000e52c783b */ /* 0x000ea60000000200 */
[----:B------:R3:W-:Y:S03]  /*4ae0*/  MUFU.TANH R119, R0 ;  /* 0x0000000000777308 */ /* 0x0007e60000002400 */
[----:B-1----:R-:W-:Y:S08]  /*4af0*/  HMMA.16816.F32 R56, R36, R24, R64 ;  /* 0x000000182438723c */ /* 0x002ff00000001840 */
[----:B----4-:R-:W-:Y:S01]  /*4b00*/  HMMA.16816.F32 R96, R20, R42, R112 ;  /* 0x0000002a1460723c */ /* 0x010fe20000001870 */
[----:B---3--:R-:W-:-:S07]  /*4b10*/  FMUL.FTZ R0, R60, c[0x0][0x2ec] ;  /* 0x0000bb003c007a20 */ /* 0x008fce0000410000 */
[C---:B------:R-:W-:Y:S01]  /*4b20*/  HMMA.16816.F32 R76, R20.reuse, R54, R136 ;  /* 0x00000036144c723c */ /* 0x040fe20000001888 */
[----:B------:R1:W3:Y:S07]  /*4b30*/  MUFU.TANH R116, R0 ;  /* 0x0000000000747308 */ /* 0x0002ee0000002400 */
[C---:B------:R-:W-:Y:S08]  /*4b40*/  HMMA.16816.F32 R80, R20.reuse, R40, R140 ;  /* 0x000000281450723c */ /* 0x040ff0000000188c */
[----:B------:R-:W-:Y:S01]  /*4b50*/  HMMA.16816.F32 R124, R20, R32, R124 ;  /* 0x00000020147c723c */ /* 0x000fe2000000187c */
[----:B-1----:R-:W-:-:S04]  /*4b60*/  FMUL.FTZ R0, R61, c[0x0][0x2ec] ;  /* 0x0000bb003d007a20 */ /* 0x002fc80000410000 */
[----:B------:R1:W-:Y:S03]  /*4b70*/  MUFU.TANH R117, R0 ;  /* 0x0000000000757308 */ /* 0x0003e60000002400 */
[----:B------:R-:W-:Y:S08]  /*4b80*/  HMMA.16816.F32 R108, R20, R34, R108 ;  /* 0x00000022146c723c */ /* 0x000ff0000000186c */
[----:B------:R-:W-:Y:S01]  /*4b90*/  HMMA.16816.F32 R20, R16, R24, R68 ;  /* 0x000000181014723c */ /* 0x000fe20000001844 */
[----:B-1----:R-:W-:-:S07]  /*4ba0*/  FMUL.FTZ R0, R62, c[0x0][0x2ec] ;  /* 0x0000bb003e007a20 */ /* 0x002fce0000410000 */
[C---:B------:R-:W-:Y:S01]  /*4bb0*/  HMMA.16816.F32 R84, R28.reuse, R42, R84 ;  /* 0x0000002a1c54723c */ /* 0x040fe20000001854 */
[----:B------:R1:W4:Y:S07]  /*4bc0*/  MUFU.TANH R107, R0 ;  /* 0x00000000006b7308 */ /* 0x00032e0000002400 */
[C---:B------:R-:W-:Y:S08]  /*4bd0*/  HMMA.16816.F32 R88, R28.reuse, R32, R88 ;  /* 0x000000201c58723c */ /* 0x040ff00000001858 */
[----:B------:R-:W-:Y:S01]  /*4be0*/  HMMA.16816.F32 R120, R28, R34, R120 ;  /* 0x000000221c78723c */ /* 0x000fe20000001878 */
[----:B-1----:R-:W-:-:S04]  /*4bf0*/  FMUL.FTZ R0, R63, c[0x0][0x2ec] ;  /* 0x0000bb003f007a20 */ /* 0x002fc80000410000 */
[----:B------:R1:W-:Y:S03]  /*4c00*/  MUFU.TANH R113, R0 ;  /* 0x0000000000717308 */ /* 0x0003e60000002400 */
[----:B------:R-:W-:Y:S08]  /*4c10*/  HMMA.16816.F32 R60, R28, R54, R92 ;  /* 0x000000361c3c723c */ /* 0x000ff0000000185c */
[----:B--2---:R-:W-:Y:S01]  /*4c20*/  HMMA.16816.F32 R52, R12, R44, R56 ;  /* 0x0000002c0c34723c */ /* 0x004fe20000001838 */
[----:B-1----:R-:W-:-:S07]  /*4c30*/  FMUL.FTZ R0, R48, c[0x0][0x2ec] ;  /* 0x0000bb0030007a20 */ /* 0x002fce0000410000 */
[----:B------:R-:W-:Y:S01]  /*4c40*/  HMMA.16816.F32 R56, R28, R40, R100 ;  /* 0x000000281c38723c */ /* 0x000fe20000001864 */
[----:B------:R1:W-:Y:S01]  /*4c50*/  MUFU.TANH R112, R0 ;  /* 0x0000000000707308 */ /* 0x0003e20000002400 */
[----:B------:R-:W2:Y:S06]  /*4c60*/  LDSM.16.M88.4 R40, [R230+0xb000] ;  /* 0x00b00000e628783b */ /* 0x000eac0000000200 */
[----:B------:R-:W-:Y:S01]  /*4c70*/  HMMA.16816.F32 R28, R16, R26, R76 ;  /* 0x0000001a101c723c */ /* 0x000fe2000000184c */
[----:B-1----:R-:W-:-:S04]  /*4c80*/  FMUL.FTZ R0, R49, c[0x0][0x2ec] ;  /* 0x0000bb0031007a20 */ /* 0x002fc80000410000 */
[----:B------:R1:W-:Y:S11]  /*4c90*/  MUFU.TANH R114, R0 ;  /* 0x0000000000727308 */ /* 0x0003f60000002400 */
[----:B------:R-:W-:Y:S08]  /*4ca0*/  @!UPT UIADD3 URZ, URZ, URZ, URZ ;  /* 0x0000003f3f3ff290 */ /* 0x000ff0000fffe03f */
[----:B------:R-:W-:Y:S01]  /*4cb0*/  HMMA.16816.F32 R28, R8, R46, R28 ;  /* 0x0000002e081c723c */ /* 0x000fe2000000181c */
[----:B-1----:R-:W-:-:S04]  /*4cc0*/  FMUL.FTZ R0, R50, c[0x0][0x2ec] ;  /* 0x0000bb0032007a20 */ /* 0x002fc80000410000 */
[----:B------:R1:W1:Y:S03]  /*4cd0*/  MUFU.TANH R105, R0 ;  /* 0x0000000000697308 */ /* 0x0002660000002400 */
[-C--:B--2---:R-:W-:Y:S08]  /*4ce0*/  HMMA.16816.F32 R56, R36, R40.reuse, R56 ;  /* 0x000000282438723c */ /* 0x084ff00000001838 */
[----:B------:R-:W-:Y:S01]  /*4cf0*/  HMMA.16816.F32 R32, R16, R40, R80 ;  /* 0x000000281020723c */ /* 0x000fe20000001850 */
[----:B-1----:R-:W-:-:S07]  /*4d00*/  FMUL.FTZ R0, R51, c[0x0][0x2ec] ;  /* 0x0000bb0033007a20 */ /* 0x002fce0000410000 */
[----:B------:R-:W-:Y:S01]  /*4d10*/  HMMA.16816.F32 R48, R8, R44, R20 ;  /* 0x0000002c0830723c */ /* 0x000fe20000001814 */
[----:B------:R1:W-:Y:S07]  /*4d20*/  MUFU.TANH R106, R0 ;  /* 0x00000000006a7308 */ /* 0x0003ee0000002400 */
[----:B------:R-:W-:Y:S01]  /*4d30*/  HMMA.16816.F32 R20, R36, R26, R60 ;  /* 0x0000001a2414723c */ /* 0x000fe2000000183c */
[----:B-1----:R-:W-:-:S04]  /*4d40*/  FMUL.FTZ R0, R72, c[0x0][0x2ec] ;  /* 0x0000bb0048007a20 */ /* 0x002fc80000410000 */
[----:B------:R1:W-:Y:S11]  /*4d50*/  MUFU.TANH R104, R0 ;  /* 0x0000000000687308 */ /* 0x0003f60000002400 */
[----:B------:R-:W-:Y:S08]  /*4d60*/  @!UPT UIADD3 URZ, URZ, URZ, URZ ;  /* 0x0000003f3f3ff290 */ /* 0x000ff0000fffe03f */
[----:B------:R-:W-:Y:S01]  /*4d70*/  HMMA.16816.F32 R24, R12, R46, R20 ;  /* 0x0000002e0c18723c */ /* 0x000fe20000001814 */
[----:B------:R-:W2:Y:S01]  /*4d80*/  LDSM.16.M88.4 R20, [R229+0x3000] ;  /* 0x00300000e514783b */ /* 0x000ea20000000200 */
[----:B-1----:R-:W-:-:S04]  /*4d90*/  FMUL.FTZ R0, R73, c[0x0][0x2ec] ;  /* 0x0000bb0049007a20 */ /* 0x002fc80000410000 */
[----:B------:R1:W-:Y:S11]  /*4da0*/  MUFU.TANH R102, R0 ;  /* 0x0000000000667308 */ /* 0x0003f60000002400 */
[----:B------:R-:W-:Y:S07]  /*4db0*/  @!UPT UIADD3 URZ, URZ, URZ, URZ ;  /* 0x0000003f3f3ff290 */ /* 0x000fee000fffe03f */
[----:B------:R-:W-:Y:S02]  /*4dc0*/  FMUL.FTZ R26, R26, c[0x0][0x2ec] ;  /* 0x0000bb001a1a7a20 */ /* 0x000fe40000410000 */
[----:B-1----:R-:W-:Y:S02]  /*4dd0*/  FMUL.FTZ R0, R74, c[0x0][0x2ec] ;  /* 0x0000bb004a007a20 */ /* 0x002fe40000410000 */
[----:B------:R-:W-:Y:S01]  /*4de0*/  MUFU.TANH R94, R26 ;  /* 0x0000001a005e7308 */ /* 0x000fe20000002400 */
[----:B------:R-:W-:-:S07]  /*4df0*/  FMUL.FTZ R27, R27, c[0x0][0x2ec] ;  /* 0x0000bb001b1b7a20 */ /* 0x000fce0000410000 */
[----:B------:R1:W1:Y:S01]  /*4e00*/  MUFU.TANH R68, R0 ;  /* 0x0000000000447308 */ /* 0x0002620000002400 */
[----:B--2---:R-:W-:Y:S07]  /*4e10*/  HMMA.16816.F32 R32, R8, R20, R32 ;  /* 0x000000140820723c */ /* 0x004fee0000001820 */
[----:B------:R-:W-:Y:S01]  /*4e20*/  MUFU.TANH R95, R27 ;  /* 0x0000001b005f7308 */ /* 0x000fe20000002400 */
[----:B-1----:R-:W-:-:S07]  /*4e30*/  FMUL.FTZ R0, R75, c[0x0][0x2ec] ;  /* 0x0000bb004b007a20 */ /* 0x002fce0000410000 */
[----:B------:R1:W-:Y:S02]  /*4e40*/  MUFU.TANH R73, R0 ;  /* 0x0000000000497308 */ /* 0x0003e40000002400 */
[----:B-1----:R-:W-:-:S06]  /*4e50*/  FMUL.FTZ R0, R52, c[0x0][0x2ec] ;  /* 0x0000bb0034007a20 */ /* 0x002fcc0000410000 */
[----:B------:R1:W-:Y:S02]  /*4e60*/  MUFU.TANH R45, R0 ;  /* 0x00000000002d7308 */ /* 0x0003e40000002400 */
[----:B-1----:R-:W-:-:S06]  /*4e70*/  FMUL.FTZ R0, R53, c[0x0][0x2ec] ;  /* 0x0000bb0035007a20 */ /* 0x002fcc0000410000 */
[----:B------:R1:W-:Y:S02]  /*4e80*/  MUFU.TANH R101, R0 ;  /* 0x0000000000657308 */ /* 0x0003e40000002400 */
[----:B-1----:R-:W-:-:S06]  /*4e90*/  FMUL.FTZ R0, R54, c[0x0][0x2ec] ;  /* 0x0000bb0036007a20 */ /* 0x002fcc0000410000 */
[----:B------:R1:W2:Y:S02]  /*4ea0*/  MUFU.TANH R44, R0 ;  /* 0x00000000002c7308 */ /* 0x0002a40000002400 */
[----:B-1----:R-:W-:-:S06]  /*4eb0*/  FMUL.FTZ R0, R55, c[0x0][0x2ec] ;  /* 0x0000bb0037007a20 */ /* 0x002fcc0000410000 */
[----:B------:R1:W-:Y:S02]  /*4ec0*/  MUFU.TANH R70, R0 ;  /* 0x0000000000467308 */ /* 0x0003e40000002400 */
[----:B-1----:R-:W-:-:S06]  /*4ed0*/  FMUL.FTZ R0, R48, c[0x0][0x2ec] ;  /* 0x0000bb0030007a20 */ /* 0x002fcc0000410000 */
[----:B------:R1:W-:Y:S02]  /*4ee0*/  MUFU.TANH R54, R0 ;  /* 0x0000000000367308 */ /* 0x0003e40000002400 */
[----:B-1----:R-:W-:-:S06]  /*4ef0*/  FMUL.FTZ R0, R49, c[0x0][0x2ec] ;  /* 0x0000bb0031007a20 */ /* 0x002fcc0000410000 */
[----:B------:R1:W-:Y:S02]  /*4f00*/  MUFU.TANH R53, R0 ;  /* 0x0000000000357308 */ /* 0x0003e40000002400 */
[----:B-1----:R-:W-:-:S06]  /*4f10*/  FMUL.FTZ R0, R50, c[0x0][0x2ec] ;  /* 0x0000bb0032007a20 */ /* 0x002fcc0000410000 */
[----:B------:R1:W1:Y:S02]  /*4f20*/  MUFU.TANH R60, R0 ;  /* 0x00000000003c7308 */ /* 0x0002640000002400 */
[----:B-1----:R-:W-:Y:S01]  /*4f30*/  LEA.HI R0, R3, R144, RZ, 0x2 ;  /* 0x0000009003007211 */ /* 0x002fe200078f10ff */
[----:B------:R-:W-:-:S03]  /*4f40*/  FMUL.FTZ R3, R51, c[0x0][0x2ec] ;  /* 0x0000bb0033037a20 */ /* 0x000fc60000410000 */
[----:B------:R-:W-:Y:S02]  /*4f50*/  LOP3.LUT R0, R0, 0xfffffffc, RZ, 0xc0, !PT ;  /* 0xfffffffc00007812 */ /* 0x000fe400078ec0ff */
[----:B------:R1:W-:Y:S02]  /*4f60*/  MUFU.TANH R67, R3 ;  /* 0x0000000300437308 */ /* 0x0003e40000002400 */
[----:B-1----:R-:W-:Y:S02]  /*4f70*/  IMAD.IADD R3, R147, 0x1, R5 ;  /* 0x0000000193037824 */ /* 0x002fe400078e0205 */
[----:B------:R-:W-:Y:S02]  /*4f80*/  IMAD.IADD R5, R144, 0x1, -R0 ;  /* 0x0000000190057824 */ /* 0x000fe400078e0a00 */
[----:B------:R-:W-:Y:S01]  /*4f90*/  FMUL.FTZ R0, R24, c[0x0][0x2ec] ;  /* 0x0000bb0018007a20 */ /* 0x000fe20000410000 */
[C---:B------:R-:W-:Y:S02]  /*4fa0*/  IADD3 R24, R3.reuse, UR5, RZ ;  /* 0x0000000503187c10 */ /* 0x040fe4000fffe0ff */
[----:B------:R1:W-:Y:S01]  /*4fb0*/  STL [R1+0x84], R5 ;  /* 0x0000840501007387 */ /* 0x0003e20000100800 */
[C---:B------:R-:W-:Y:S01]  /*4fc0*/  IADD3 R7, R3.reuse, 0x8, RZ ;  /* 0x0000000803077810 */ /* 0x040fe20007ffe0ff */
[----:B------:R2:W1:Y:S01]  /*4fd0*/  MUFU.TANH R71, R0 ;  /* 0x0000000000477308 */ /* 0x0004620000002400 */
[----:B------:R-:W-:-:S02]  /*4fe0*/  IADD3 R6, R3, 0x40, RZ ;  /* 0x0000004003067810 */ /* 0x000fc40007ffe0ff */
[----:B------:R-:W-:Y:S02]  /*4ff0*/  IMNMX R247, RZ, R24, !PT ;  /* 0x00000018fff77217 */ /* 0x000fe40007800200 */
[C---:B------:R-:W-:Y:S02]  /*5000*/  IADD3 R24, R7.reuse, UR5, RZ ;  /* 0x0000000507187c10 */ /* 0x040fe4000fffe0ff */
[----:B------:R-:W-:Y:S02]  /*5010*/  IADD3 R7, R7, UR4, RZ ;  /* 0x0000000407077c10 */ /* 0x000fe4000fffe0ff */
[----:B------:R-:W-:Y:S02]  /*5020*/  IMNMX R246, RZ, R24, !PT ;  /* 0x00000018fff67217 */ /* 0x000fe40007800200 */
[----:B------:R-:W-:Y:S01]  /*5030*/  IMNMX R250, R7, UR16, PT ;  /* 0x0000001007fa7c17 */ /* 0x000fe2000b800200 */
[----:B------:R-:W-:Y:S02]  /*5040*/  FMUL.FTZ R7, R28, c[0x0][0x2ec] ;  /* 0x0000bb001c077a20 */ /* 0x000fe40000410000 */
[----:B--2---:R-:W-:-:S02]  /*5050*/  IMAD.U32 R0, RZ, RZ, UR23 ;  /* 0x00000017ff007e24 */ /* 0x004fc4000f8e00ff */
[----:B------:R-:W2:Y:S02]  /*5060*/  MUFU.TANH R65, R7 ;  /* 0x0000000700417308 */ /* 0x000ea40000002400 */
[----:B------:R-:W-:Y:S02]  /*5070*/  IMAD R0, R0, 0x40, R152 ;  /* 0x0000004000007824 */ /* 0x000fe400078e0298 */
[----:B-1----:R-:W-:Y:S01]  /*5080*/  FMUL.FTZ R5, R25, c[0x0][0x2ec] ;  /* 0x0000bb0019057a20 */ /* 0x002fe20000410000 */
[----:B------:R-:W-:Y:S02]  /*5090*/  IADD3 R25, R3, UR4, RZ ;  /* 0x0000000403197c10 */ /* 0x000fe4000fffe0ff */
[----:B------:R-:W-:Y:S01]  /*50a0*/  ISETP.GE.AND P4, PT, R0, R250, PT ;  /* 0x000000fa0000720c */ /* 0x000fe20003f86270 */
[----:B------:R1:W-:Y:S01]  /*50b0*/  MUFU.TANH R100, R5 ;  /* 0x0000000500647308 */ /* 0x0003e20000002400 */
[----:B------:R-:W-:Y:S02]  /*50c0*/  IMNMX R251, R25, UR16, PT ;  /* 0x0000001019fb7c17 */ /* 0x000fe4000b800200 */
[----:B------:R-:W-:-:S02]  /*50d0*/  IADD3 R25, R6, UR5, RZ ;  /* 0x0000000506197c10 */ /* 0x000fc4000fffe0ff */
[----:B------:R-:W-:Y:S02]  /*50e0*/  ISETP.GE.AND P1, PT, R0, R251, PT ;  /* 0x000000fb0000720c */ /* 0x000fe40003f26270 */
[----:B------:R-:W-:Y:S02]  /*50f0*/  IMNMX R245, RZ, R25, !PT ;  /* 0x00000019fff57217 */ /* 0x000fe40007800200 */
[----:B------:R-:W-:Y:S02]  /*5100*/  IADD3 R6, R6, UR4, RZ ;  /* 0x0000000406067c10 */ /* 0x000fe4000fffe0ff */
[C---:B------:R-:W-:Y:S02]  /*5110*/  ISETP.LT.OR P1, PT, R0.reuse, R247, P1 ;  /* 0x000000f70000720c */ /* 0x040fe40000f21670 */
[----:B------:R-:W-:Y:S02]  /*5120*/  ISETP.LT.OR P4, PT, R0, R246, P4 ;  /* 0x000000f60000720c */ /* 0x000fe40002781670 */
[----:B------:R-:W-:Y:S01]  /*5130*/  IMNMX R249, R6, UR16, PT ;  /* 0x0000001006f97c17 */ /* 0x000fe2000b800200 */
[----:B------:R-:W-:Y:S01]  /*5140*/  FMUL.FTZ R6, R31, c[0x0][0x2ec] ;  /* 0x0000bb001f067a20 */ /* 0x000fe20000410000 */
[----:B-1----:R-:W-:-:S02]  /*5150*/  IADD3 R5, R3, 0x48, RZ ;  /* 0x0000004803057810 */ /* 0x002fc40007ffe0ff */
[----:B------:R-:W-:Y:S01]  /*5160*/  IADD3 R3, R0, 0x1, RZ ;  /* 0x0000000100037810 */ /* 0x000fe20007ffe0ff */
[----:B------:R-:W-:Y:S01]  /*5170*/  MUFU.TANH R64, R6 ;  /* 0x0000000600407308 */ /* 0x000fe20000002400 */
[C---:B------:R-:W-:Y:S02]  /*5180*/  IADD3 R26, R5.reuse, UR5, RZ ;  /* 0x00000005051a7c10 */ /* 0x040fe4000fffe0ff */
[----:B------:R-:W-:Y:S02]  /*5190*/  IADD3 R5, R5, UR4, RZ ;  /* 0x0000000405057c10 */ /* 0x000fe4000fffe0ff */
[----:B------:R-:W-:Y:S02]  /*51a0*/  IMNMX R244, RZ, R26, !PT ;  /* 0x0000001afff47217 */ /* 0x000fe40007800200 */
[----:B------:R-:W-:Y:S01]  /*51b0*/  HMMA.16816.F32 R24, R12, R20, R56 ;  /* 0x000000140c18723c */ /* 0x000fe20000001838 */
[----:B------:R-:W-:Y:S01]  /*51c0*/  IMNMX R248, R5, UR16, PT ;  /* 0x0000001005f87c17 */ /* 0x000fe2000b800200 */
[----:B------:R-:W-:Y:S01]  /*51d0*/  FMUL.FTZ R5, R29, c[0x0][0x2ec] ;  /* 0x0000bb001d057a20 */ /* 0x000fe20000410000 */
[----:B-----5:R-:W-:-:S02]  /*51e0*/  FSEL R49, R129, -INF , !P1 ;  /* 0xff80000081317808 */ /* 0x020fc40004800000 */
[C---:B------:R-:W-:Y:S01]  /*51f0*/  ISETP.GE.AND P0, PT, R3.reuse, R251, PT ;  /* 0x000000fb0300720c */ /* 0x040fe20003f06270 */
[----:B------:R1:W-:Y:S01]  /*5200*/  MUFU.TANH R93, R5 ;  /* 0x00000005005d7308 */ /* 0x0003e20000002400 */
[----:B------:R-:W-:Y:S02]  /*5210*/  FSEL R59, R118, -INF , !P4 ;  /* 0xff800000763b7808 */ /* 0x000fe40006000000 */
[C---:B------:R-:W-:Y:S02]  /*5220*/  ISETP.GE.AND P1, PT, R0.reuse, R249, PT ;  /* 0x000000f90000720c */ /* 0x040fe40003f26270 */
[C---:B------:R-:W-:Y:S02]  /*5230*/  ISETP.GE.AND P4, PT, R0.reuse, R248, PT ;  /* 0x000000f80000720c */ /* 0x040fe40003f86270 */
[----:B------:R-:W-:Y:S02]  /*5240*/  ISETP.LT.OR P0, PT, R3, R247, P0 ;  /* 0x000000f70300720c */ /* 0x000fe40000701670 */
[----:B------:R-:W-:-:S02]  /*5250*/  ISETP.LT.OR P1, PT, R0, R245, P1 ;  /* 0x000000f50000720c */ /* 0x000fc40000f21670 */
[----:B------:R-:W-:Y:S02]  /*5260*/  ISETP.LT.OR P4, PT, R0, R244, P4 ;  /* 0x000000f40000720c */ /* 0x000fe40002781670 */
[----:B---3--:R-:W-:Y:S02]  /*5270*/  FSEL R66, R116, -INF , !P1 ;  /* 0xff80000074427808 */ /* 0x008fe40004800000 */
[----:B----4-:R-:W-:Y:S01]  /*5280*/  FSEL R72, R107, -INF , !P4 ;  /* 0xff8000006b487808 */ /* 0x010fe20006000000 */
[----:B-1----:R-:W-:Y:S01]  /*5290*/  FMUL.FTZ R5, R30, c[0x0][0x2ec] ;  /* 0x0000bb001e057a20 */ /* 0x002fe20000410000 */
[----:B------:R-:W-:Y:S01]  /*52a0*/  FSEL R48, R128, -INF , !P0 ;  /* 0xff80000080307808 */ /* 0x000fe20004000000 */
[----:B------:R-:W-:Y:S01]  /*52b0*/  FMUL.FTZ R6, R24, c[0x0][0x2ec] ;  /* 0x0000bb0018067a20 */ /* 0x000fe20000410000 */
[----:B------:R-:W-:Y:S01]  /*52c0*/  HMMA.16816.F32 R28, R36, R42, R84 ;  /* 0x0000002a241c723c */ /* 0x000fe20000001854 */
[----:B------:R1:W3:Y:S01]  /*52d0*/  MUFU.TANH R52, R5 ;  /* 0x0000000500347308 */ /* 0x0002e20000002400 */
[----:B------:R-:W-:-:S02]  /*52e0*/  ISETP.GE.AND P6, PT, R3, R250, PT ;  /* 0x000000fa0300720c */ /* 0x000fc40003fc6270 */
[C---:B------:R-:W-:Y:S02]  /*52f0*/  ISETP.GE.AND P2, PT, R3.reuse, R249, PT ;  /* 0x000000f90300720c */ /* 0x040fe40003f46270 */
[C---:B------:R-:W-:Y:S02]  /*5300*/  ISETP.GE.AND P5, PT, R3.reuse, R248, PT ;  /* 0x000000f80300720c */ /* 0x040fe40003fa6270 */
[----:B------:R-:W-:Y:S01]  /*5310*/  HMMA.16816.F32 R40, R16, R42, R96 ;  /* 0x0000002a1028723c */ /* 0x000fe20000001860 */
[----:B------:R4:W5:Y:S01]  /*5320*/  MUFU.TANH R83, R6 ;  /* 0x0000000600537308 */ /* 0x0009620000002400 */
[C---:B------:R-:W-:Y:S02]  /*5330*/  ISETP.LT.OR P6, PT, R3.reuse, R246, P6 ;  /* 0x000000f60300720c */ /* 0x040fe400037c1670 */
[C---:B------:R-:W-:Y:S02]  /*5340*/  ISETP.LT.OR P2, PT, R3.reuse, R245, P2 ;  /* 0x000000f50300720c */ /* 0x040fe40001741670 */
[----:B------:R-:W-:-:S02]  /*5350*/  ISETP.LT.OR P5, PT, R3, R244, P5 ;  /* 0x000000f40300720c */ /* 0x000fc40002fa1670 */
[C---:B------:R-:W-:Y:S02]  /*5360*/  IADD3 R3, R0.reuse, 0x9, RZ ;  /* 0x0000000900037810 */ /* 0x040fe40007ffe0ff */
[----:B-1----:R-:W-:Y:S02]  /*5370*/  IADD3 R5, R0, 0x8, RZ ;  /* 0x0000000800057810 */ /* 0x002fe40007ffe0ff */
[----:B------:R-:W-:Y:S02]  /*5380*/  FSEL R56, R119, -INF , !P6 ;  /* 0xff80000077387808 */ /* 0x000fe40007000000 */
[C---:B------:R-:W-:Y:S02]  /*5390*/  ISETP.GE.AND P3, PT, R5.reuse, R251, PT ;  /* 0x000000fb0500720c */ /* 0x040fe40003f66270 */
[----:B------:R-:W-:Y:S01]  /*53a0*/  ISETP.GE.AND P1, PT, R5, R250, PT ;  /* 0x000000fa0500720c */ /* 0x000fe20003f26270 */
[----:B----4-:R-:W-:Y:S01]  /*53b0*/  FMUL.FTZ R6, R25, c[0x0][0x2ec] ;  /* 0x0000bb0019067a20 */ /* 0x010fe20000410000 */
[C---:B------:R-:W-:Y:S01]  /*53c0*/  ISETP.GE.AND P4, PT, R5.reuse, R249, PT ;  /* 0x000000f90500720c */ /* 0x040fe20003f86270 */
[----:B------:R-:W-:Y:S01]  /*53d0*/  HMMA.16816.F32 R28, R12, R22, R28 ;  /* 0x000000160c1c723c */ /* 0x000fe2000000181c */
[C---:B------:R-:W-:Y:S01]  /*53e0*/  ISETP.GE.AND P0, PT, R5.reuse, R248, PT ;  /* 0x000000f80500720c */ /* 0x040fe20003f06270 */
[----:B------:R1:W-:Y:S01]  /*53f0*/  MUFU.TANH R92, R6 ;  /* 0x00000006005c7308 */ /* 0x0003e20000002400 */
[----:B------:R-:W-:-:S02]  /*5400*/  ISETP.LT.OR P3, PT, R5, R247, P3 ;  /* 0x000000f70500720c */ /* 0x000fc40001f61670 */
[C---:B------:R-:W-:Y:S02]  /*5410*/  ISETP.LT.OR P1, PT, R5.reuse, R246, P1 ;  /* 0x000000f60500720c */ /* 0x040fe40000f21670 */
[C---:B------:R-:W-:Y:S01]  /*5420*/  ISETP.LT.OR P4, PT, R5.reuse, R245, P4 ;  /* 0x000000f50500720c */ /* 0x040fe20002781670 */
[----:B------:R-:W-:Y:S01]  /*5430*/  HMMA.16816.F32 R40, R8, R22, R40 ;  /* 0x000000160828723c */ /* 0x000fe20000001828 */
[----:B------:R-:W-:Y:S01]  /*5440*/  ISETP.LT.OR P0, PT, R5, R244, P0 ;  /* 0x000000f40500720c */ /* 0x000fe20000701670 */
[----:B------:R-:W-:Y:S01]  /*5450*/  FMUL.FTZ R5, R27, c[0x0][0x2ec] ;  /* 0x0000bb001b057a20 */ /* 0x000fe20000410000 */
[----:B------:R-:W-:Y:S01]  /*5460*/  FSEL R62, R117, -INF , !P2 ;  /* 0xff800000753e7808 */ /* 0x000fe20005000000 */
[----:B------:R-:W-:Y:S01]  /*5470*/  LDSM.16.M88.4 R20, [R229+0x3800] ;  /* 0x00380000e514783b */ /* 0x000fe20000000200 */
[C---:B------:R-:W-:Y:S01]  /*5480*/  ISETP.GE.AND P6, PT, R3.reuse, R251, PT ;  /* 0x000000fb0300720c */ /* 0x040fe20003fc6270 */
[----:B------:R4:W-:Y:S01]  /*5490*/  MUFU.TANH R81, R5 ;  /* 0x0000000500517308 */ /* 0x0009e20000002400 */
[----:B------:R-:W-:-:S02]  /*54a0*/  ISETP.GE.AND P2, PT, R3, R250, PT ;  /* 0x000000fa0300720c */ /* 0x000fc40003f46270 */
[C---:B------:R-:W-:Y:S01]  /*54b0*/  ISETP.LT.OR P6, PT, R3.reuse, R247, P6 ;  /* 0x000000f70300720c */ /* 0x040fe200037c1670 */
[----:B-1----:R-:W-:Y:S01]  /*54c0*/  FMUL.FTZ R6, R26, c[0x0][0x2ec] ;  /* 0x0000bb001a067a20 */ /* 0x002fe20000410000 */
[----:B------:R-:W-:Y:S01]  /*54d0*/  ISETP.LT.OR P2, PT, R3, R246, P2 ;  /* 0x000000f60300720c */ /* 0x000fe20001741670 */
[----:B------:R-:W1:Y:S01]  /*54e0*/  LDSM.16.M88.4 R24, [R230+0xb800] ;  /* 0x00b80000e618783b */ /* 0x000e620000000200 */
[----:B------:R-:W-:Y:S01]  /*54f0*/  FSEL R58, R105, -INF , !P1 ;  /* 0xff800000693a7808 */ /* 0x000fe20004800000 */
[----:B------:R2:W1:Y:S01]  /*5500*/  MUFU.TANH R82, R6 ;  /* 0x0000000600527308 */ /* 0x0004620000002400 */
[----:B------:R-:W-:Y:S01]  /*5510*/  FSEL R68, R68, -INF , !P0 ;  /* 0xff80000044447808 */ /* 0x000fe20004000000 */
[----:B------:R-:W-:Y:S01]  /*5520*/  FMUL.FTZ R30, R30, c[0x0][0x2ec] ;  /* 0x0000bb001e1e7a20 */ /* 0x000fe20000410000 */
[----:B------:R-:W-:Y:S01]  /*5530*/  FSEL R46, R114, -INF , !P6 ;  /* 0xff800000722e7808 */ /* 0x000fe20007000000 */
[----:B------:R-:W-:Y:S01]  /*5540*/  FMUL.FTZ R7, R31, c[0x0][0x2ec] ;  /* 0x0000bb001f077a20 */ /* 0x000fe20000410000 */
[----:B------:R-:W-:Y:S01]  /*5550*/  FSEL R55, R106, -INF , !P2 ;  /* 0xff8000006a377808 */ /* 0x000fe20005000000 */
[----:B------:R-:W-:-:S04]  /*5560*/  DEPBAR.LE SB0, 0x0 ;  /* 0x000080000000791a */ /* 0x000fc80000000000 */
[----:B----4-:R-:W-:Y:S01]  /*5570*/  IADD3 R5, R0, 0x10, RZ ;  /* 0x0000001000057810 */ /* 0x010fe20007ffe0ff */
[----:B------:R-:W-:Y:S01]  /*5580*/  MUFU.TANH R74, R30 ;  /* 0x0000001e004a7308 */ /* 0x000fe20000002400 */
[----:B------:R-:W-:Y:S02]  /*5590*/  FSEL R69, R113, -INF , !P5 ;  /* 0xff80000071457808 */ /* 0x000fe40006800000 */
[C---:B------:R-:W-:Y:S01]  /*55a0*/  ISETP.GE.AND P1, PT, R5.reuse, R251, PT ;  /* 0x000000fb0500720c */ /* 0x040fe20003f26270 */
[----:B--2---:R-:W-:Y:S01]  /*55b0*/  FMUL.FTZ R6, R32, c[0x0][0x2ec] ;  /* 0x0000bb0020067a20 */ /* 0x004fe20000410000 */
[C---:B------:R-:W-:Y:S02]  /*55c0*/  ISETP.GE.AND P0, PT, R5.reuse, R250, PT ;  /* 0x000000fa0500720c */ /* 0x040fe40003f06270 */
[C---:B------:R-:W-:Y:S01]  /*55d0*/  ISETP.GE.AND P6, PT, R5.reuse, R249, PT ;  /* 0x000000f90500720c */ /* 0x040fe20003fc6270 */
[----:B------:R2:W-:Y:S01]  /*55e0*/  MUFU.TANH R79, R6 ;  /* 0x00000006004f7308 */ /* 0x0005e20000002400 */
[----:B------:R-:W-:-:S02]  /*55f0*/  ISETP.GE.AND P2, PT, R5, R248, PT ;  /* 0x000000f80500720c */ /* 0x000fc40003f46270 */
[C---:B------:R-:W-:Y:S02]  /*5600*/  ISETP.LT.OR P1, PT, R5.reuse, R247, P1 ;  /* 0x000000f70500720c */ /* 0x040fe40000f21670 */
[C---:B------:R-:W-:Y:S02]  /*5610*/  ISETP.LT.OR P0, PT, R5.reuse, R246, P0 ;  /* 0x000000f60500720c */ /* 0x040fe40000701670 */
[C---:B------:R-:W-:Y:S02]  /*5620*/  ISETP.LT.OR P6, PT, R5.reuse, R245, P6 ;  /* 0x000000f50500720c */ /* 0x040fe400037c1670 */
[----:B------:R-:W-:Y:S01]  /*5630*/  ISETP.LT.OR P2, PT, R5, R244, P2 ;  /* 0x000000f40500720c */ /* 0x000fe20001741670 */
[----:B------:R-:W-:Y:S01]  /*5640*/  FMUL.FTZ R5, R35, c[0x0][0x2ec] ;  /* 0x0000bb0023057a20 */ /* 0x000fe20000410000 */
[----:B------:R-:W-:Y:S02]  /*5650*/  FSEL R47, R112, -INF , !P3 ;  /* 0xff800000702f7808 */ /* 0x000fe40005800000 */
[C---:B------:R-:W-:Y:S01]  /*5660*/  ISETP.GE.AND P5, PT, R3.reuse, R249, PT ;  /* 0x000000f90300720c */ /* 0x040fe20003fa6270 */
[----:B------:R4:W-:Y:S01]  /*5670*/  MUFU.TANH R77, R5 ;  /* 0x00000005004d7308 */ /* 0x0009e20000002400 */
[----:B------:R-:W-:Y:S01]  /*5680*/  ISETP.GE.AND P3, PT, R3, R248, PT ;  /* 0x000000f80300720c */ /* 0x000fe20003f66270 */
[----:B--2---:R-:W-:Y:S01]  /*5690*/  FMUL.FTZ R6, R33, c[0x0][0x2ec] ;  /* 0x0000bb0021067a20 */ /* 0x004fe20000410000 */
[----:B------:R-:W-:-:S02]  /*56a0*/  ISETP.LT.OR P5, PT, R3, R245, P5 ;  /* 0x000000f50300720c */ /* 0x000fc40002fa1670 */
[----:B------:R-:W-:Y:S02]  /*56b0*/  ISETP.LT.OR P3, PT, R3, R244, P3 ;  /* 0x000000f40300720c */ /* 0x000fe40001f61670 */
[----:B------:R-:W-:Y:S01]  /*56c0*/  IADD3 R3, R0, 0x11, RZ ;  /* 0x0000001100037810 */ /* 0x000fe20007ffe0ff */
[----:B------:R2:W-:Y:S01]  /*56d0*/  MUFU.TANH R80, R6 ;  /* 0x0000000600507308 */ /* 0x0005e20000002400 */
[----:B------:R-:W-:Y:S02]  /*56e0*/  FSEL R61, R104, -INF , !P4 ;  /* 0xff800000683d7808 */ /* 0x000fe40006000000 */
[----:B------:R-:W-:Y:S02]  /*56f0*/  FSEL R57, R102, -INF , !P5 ;  /* 0xff80000066397808 */ /* 0x000fe40006800000 */
[C---:B------:R-:W-:Y:S02]  /*5700*/  ISETP.GE.AND P4, PT, R3.reuse, R251, PT ;  /* 0x000000fb0300720c */ /* 0x040fe40003f86270 */
[C---:B------:R-:W-:Y:S01]  /*5710*/  ISETP.GE.AND P5, PT, R3.reuse, R250, PT ;  /* 0x000000fa0300720c */ /* 0x040fe20003fa6270 */
[----:B----4-:R-:W-:Y:S01]  /*5720*/  FMUL.FTZ R5, R28, c[0x0][0x2ec] ;  /* 0x0000bb001c057a20 */ /* 0x010fe20000410000 */
[----:B------:R-:W-:-:S02]  /*5730*/  ISETP.LT.OR P4, PT, R3, R247, P4 ;  /* 0x000000f70300720c */ /* 0x000fc40002781670 */
[----:B------:R-:W-:Y:S01]  /*5740*/  ISETP.LT.OR P5, PT, R3, R246, P5 ;  /* 0x000000f60300720c */ /* 0x000fe20002fa1670 */
[----:B------:R4:W-:Y:S01]  /*5750*/  MUFU.TANH R75, R5 ;  /* 0x00000005004b7308 */ /* 0x0009e20000002400 */
[----:B------:R-:W-:Y:S02]  /*5760*/  FSEL R50, R44, -INF , !P0 ;  /* 0xff8000002c327808 */ /* 0x000fe40004000000 */
[----:B------:R-:W-:Y:S01]  /*5770*/  FSEL R60, R60, -INF , !P2 ;  /* 0xff8000003c3c7808 */ /* 0x000fe20005000000 */
[----:B--2---:R-:W-:Y:S01]  /*5780*/  FMUL.FTZ R6, R34, c[0x0][0x2ec] ;  /* 0x0000bb0022067a20 */ /* 0x004fe20000410000 */
[----:B------:R-:W-:Y:S01]  /*5790*/  FSEL R44, R101, -INF , !P4 ;  /* 0xff800000652c7808 */ /* 0x000fe20006000000 */
[----:B-1----:R-:W-:Y:S01]  /*57a0*/  HMMA.16816.F32 R32, R36, R24, R88 ;  /* 0x000000182420723c */ /* 0x002fe20000001858 */
[----:B------:R-:W-:Y:S01]  /*57b0*/  FSEL R51, R70, -INF , !P5 ;  /* 0xff80000046337808 */ /* 0x000fe20006800000 */
[----:B------:R1:W2:Y:S01]  /*57c0*/  MUFU.TANH R78, R6 ;  /* 0x00000006004e7308 */ /* 0x0002a20000002400 */
[----:B------:R-:W-:-:S02]  /*57d0*/  FSEL R63, R73, -INF , !P3 ;  /* 0xff800000493f7808 */ /* 0x000fc40005800000 */
[----:B------:R-:W-:Y:S02]  /*57e0*/  FSEL R45, R45, -INF , !P1 ;  /* 0xff8000002d2d7808 */ /* 0x000fe40004800000 */
[C---:B------:R-:W-:Y:S01]  /*57f0*/  ISETP.GE.AND P3, PT, R3.reuse, R249, PT ;  /* 0x000000f90300720c */ /* 0x040fe20003f66270 */
[----:B------:R-:W-:Y:S01]  /*5800*/  HMMA.16816.F32 R36, R36, R26, R120 ;  /* 0x0000001a2424723c */ /* 0x000fe20000001878 */
[----:B------:R-:W-:Y:S01]  /*5810*/  BAR.SYNC.DEFER_BLOCKING 0x0 ;  /* 0x0000000000007b1d */ /* 0x000fe20000010000 */
[----:B----4-:R-:W-:Y:S02]  /*5820*/  IADD3 R5, R0, 0x18, RZ ;  /* 0x0000001800057810 */ /* 0x010fe40007ffe0ff */
[----:B------:R-:W-:Y:S02]  /*5830*/  ISETP.GE.AND P1, PT, R3, R248, PT ;  /* 0x000000f80300720c */ /* 0x000fe40003f26270 */
[C---:B------:R-:W-:Y:S01]  /*5840*/  ISETP.GE.AND P0, PT, R5.reuse, R251, PT ;  /* 0x000000fb0500720c */ /* 0x040fe20003f06270 */
[----:B------:R4:W-:Y:S01]  /*5850*/  MUFU.TANH R73, R7 ;  /* 0x0000000700497308 */ /* 0x0009e20000002400 */
[----:B------:R-:W-:Y:S01]  /*5860*/  ISETP.GE.AND P2, PT, R5, R250, PT ;  /* 0x000000fa0500720c */ /* 0x000fe20003f46270 */
[----:B-1----:R-:W-:Y:S01]  /*5870*/  FMUL.FTZ R6, R29, c[0x0][0x2ec] ;  /* 0x0000bb001d067a20 */ /* 0x002fe20000410000 */
[C---:B------:R-:W-:Y:S01]  /*5880*/  ISETP.GE.AND P4, PT, R5.reuse, R249, PT ;  /* 0x000000f90500720c */ /* 0x040fe20003f86270 */
[----:B------:R-:W-:Y:S01]  /*5890*/  HMMA.16816.F32 R28, R16, R24, R124 ;  /* 0x00000018101c723c */ /* 0x000fe2000000187c */
[----:B------:R-:W-:-:S02]  /*58a0*/  ISETP.GE.AND P5, PT, R5, R248, PT ;  /* 0x000000f80500720c */ /* 0x000fc40003fa6270 */
[C---:B------:R-:W-:Y:S01]  /*58b0*/  ISETP.LT.OR P0, PT, R5.reuse, R247, P0 ;  /* 0x000000f70500720c */ /* 0x040fe20000701670 */
[----:B------:R1:W-:Y:S01]  /*58c0*/  MUFU.TANH R76, R6 ;  /* 0x00000006004c7308 */ /* 0x0003e20000002400 */
[C---:B------:R-:W-:Y:S02]  /*58d0*/  ISETP.LT.OR P2, PT, R5.reuse, R246, P2 ;  /* 0x000000f60500720c */ /* 0x040fe40001741670 */
[CC--:B------:R-:W-:Y:S01]  /*58e0*/  ISETP.LT.OR P4, PT, R5.reuse, R245.reuse, P4 ;  /* 0x000000f50500720c */ /* 0x0c0fe20002781670 */
[----:B------:R-:W-:Y:S01]  /*58f0*/  HMMA.16816.F32 R32, R12, R20, R32 ;  /* 0x000000140c20723c */ /* 0x000fe20000001820 */
[-C--:B------:R-:W-:Y:S01]  /*5900*/  ISETP.LT.OR P5, PT, R5, R244.reuse, P5 ;  /* 0x000000f40500720c */ /* 0x080fe20002fa1670 */
[----:B------:R-:W-:Y:S01]  /*5910*/  FMUL.FTZ R5, R40, c[0x0][0x2ec] ;  /* 0x0000bb0028057a20 */ /* 0x000fe20000410000 */
[C---:B------:R-:W-:Y:S01]  /*5920*/  ISETP.LT.OR P3, PT, R3.reuse, R245, P3 ;  /* 0x000000f50300720c */ /* 0x040fe20001f61670 */
[----:B----4-:R-:W-:Y:S01]  /*5930*/  FMUL.FTZ R7, R42, c[0x0][0x2ec] ;  /* 0x0000bb002a077a20 */ /* 0x010fe20000410000 */
[----:B------:R-:W-:Y:S01]  /*5940*/  ISETP.LT.OR P1, PT, R3, R244, P1 ;  /* 0x000000f40300720c */ /* 0x000fe20000f21670 */
[----:B------:R4:W2:Y:S01]  /*5950*/  MUFU.TANH R70, R5 ;  /* 0x0000000500467308 */ /* 0x0008a20000002400 */
[----:B------:R-:W-:Y:S01]  /*5960*/  IADD3 R3, R0, 0x19, RZ ;  /* 0x0000001900037810 */ /* 0x000fe20007ffe0ff */
[----:B------:R-:W-:Y:S01]  /*5970*/  HMMA.16816.F32 R16, R16, R26, R108 ;  /* 0x0000001a1010723c */ /* 0x000fe2000000186c */
[----:B------:R-:W-:-:S02]  /*5980*/  FSEL R54, R54, -INF , !P6 ;  /* 0xff80000036367808 */ /* 0x000fc40007000000 */
[----:B------:R-:W-:Y:S01]  /*5990*/  FSEL R53, R53, -INF , !P3 ;  /* 0xff80000035357808 */ /* 0x000fe20005800000 */
[----:B-1----:R-:W-:Y:S01]  /*59a0*/  FMUL.FTZ R6, R43, c[0x0][0x2ec] ;  /* 0x0000bb002b067a20 */ /* 0x002fe20000410000 */
[C---:B------:R-:W-:Y:S01]  /*59b0*/  ISETP.GE.AND P6, PT, R3.reuse, R251, PT ;  /* 0x000000fb0300720c */ /* 0x040fe20003fc6270 */
[----:B------:R-:W-:Y:S01]  /*59c0*/  MUFU.TANH R24, R7 ;  /* 0x0000000700187308 */ /* 0x000fe20000002400 */
[----:B------:R-:W-:Y:S01]  /*59d0*/  ISETP.GE.AND P3, PT, R3, R250, PT ;  /* 0x000000fa0300720c */ /* 0x000fe20003f66270 */
[----:B------:R-:W-:Y:S01]  /*59e0*/  HMMA.16816.F32 R28, R8, R20, R28 ;  /* 0x00000014081c723c */ /* 0x000fe2000000181c */
[----:B------:R-:W-:Y:S02]  /*59f0*/  FSEL R40, R71, -INF , !P0 ;  /* 0xff80000047287808 */ /* 0x000fe40004000000 */
[----:B------:R-:W-:Y:S02]  /*5a00*/  ISETP.LT.OR P6, PT, R3, R247, P6 ;  /* 0x000000f70300720c */ /* 0x000fe400037c1670 */
[----:B------:R-:W-:Y:S01]  /*5a10*/  FSEL R67, R67, -INF , !P1 ;  /* 0xff80000043437808 */ /* 0x000fe20004800000 */
[----:B----4-:R-:W-:Y:S01]  /*5a20*/  FMUL.FTZ R5, R41, c[0x0][0x2ec] ;  /* 0x0000bb0029057a20 */ /* 0x010fe20000410000 */
[C---:B------:R-:W-:Y:S01]  /*5a30*/  ISETP.LT.OR P3, PT, R3.reuse, R246, P3 ;  /* 0x000000f60300720c */ /* 0x040fe20001f61670 */
[----:B------:R-:W-:Y:S01]  /*5a40*/  HMMA.16816.F32 R12, R12, R22, R36 ;  /* 0x000000160c0c723c */ /* 0x000fe20000001824 */
[C---:B------:R-:W-:Y:S01]  /*5a50*/  ISETP.GE.AND P1, PT, R3.reuse, R249, PT ;  /* 0x000000f90300720c */ /* 0x040fe20003f26270 */
[----:B------:R1:W4:Y:S01]  /*5a60*/  MUFU.TANH R71, R5 ;  /* 0x0000000500477308 */ /* 0x0003220000002400 */
[----:B------:R-:W-:Y:S01]  /*5a70*/  ISETP.GE.AND P0, PT, R3, R248, PT ;  /* 0x000000f80300720c */ /* 0x000fe20003f06270 */
[----:B------:R-:W-:Y:S01]  /*5a80*/  FMUL.FTZ R35, R35, c[0x0][0x2ec] ;  /* 0x0000bb0023237a20 */ /* 0x000fe20000410000 */
[----:B------:R-:W-:-:S02]  /*5a90*/  FSEL R43, R65, -INF , !P4 ;  /* 0xff800000412b7808 */ /* 0x000fc40006000000 */
[----:B------:R-:W-:Y:S01]  /*5aa0*/  FSEL R42, R94, -INF , !P2 ;  /* 0xff8000005e2a7808 */ /* 0x000fe20005000000 */
[----:B------:R-:W-:Y:S01]  /*5ab0*/  HMMA.16816.F32 R8, R8, R22, R16 ;  /* 0x000000160808723c */ /* 0x000fe20000001810 */
[----:B---3--:R-:W-:Y:S01]  /*5ac0*/  FSEL R65, R52, -INF , !P5 ;  /* 0xff80000034417808 */ /* 0x008fe20006800000 */
[----:B------:R-:W-:Y:S01]  /*5ad0*/  MUFU.TANH R35, R35 ;  /* 0x0000002300237308 */ /* 0x000fe20000002400 */
[----:B------:R-:W-:Y:S02]  /*5ae0*/  FSEL R25, R100, -INF , !P6 ;  /* 0xff80000064197808 */ /* 0x000fe40007000000 */
[----:B------:R-:W-:Y:S02]  /*5af0*/  FSEL R41, R95, -INF , !P3 ;  /* 0xff8000005f297808 */ /* 0x000fe40005800000 */
[C---:B------:R-:W-:Y:S01]  /*5b00*/  ISETP.LT.OR P1, PT, R3.reuse, R245, P1 ;  /* 0x000000f50300720c */ /* 0x040fe20000f21670 */
[----:B------:R-:W-:Y:S01]  /*5b10*/  FMUL.FTZ R30, R30, c[0x0][0x2ec] ;  /* 0x0000bb001e1e7a20 */ /* 0x000fe20000410000 */
[----:B------:R-:W-:Y:S01]  /*5b20*/  ISETP.LT.OR P0, PT, R3, R244, P0 ;  /* 0x000000f40300720c */ /* 0x000fe20000701670 */
[----:B------:R3:W2:Y:S01]  /*5b30*/  MUFU.TANH R52, R6 ;  /* 0x0000000600347308 */ /* 0x0006a20000002400 */
[----:B-1----:R-:W-:Y:S01]  /*5b40*/  IADD3 R5, R0, 0x20, RZ ;  /* 0x0000002000057810 */ /* 0x002fe20007ffe0ff */
[----:B------:R-:W-:Y:S01]  /*5b50*/  FMUL.FTZ R28, R28, c[0x0][0x2ec] ;  /* 0x0000bb001c1c7a20 */ /* 0x000fe20000410000 */
[----:B------:R-:W-:Y:S01]  /*5b60*/  IADD3 R3, R0, 0x21, RZ ;  /* 0x0000002100037810 */ /* 0x000fe20007ffe0ff */
[----:B------:R-:W-:Y:S01]  /*5b70*/  FMUL.FTZ R29, R29, c[0x0][0x2ec] ;  /* 0x0000bb001d1d7a20 */ /* 0x000fe20000410000 */
[C---:B------:R-:W-:Y:S01]  /*5b80*/  ISETP.GE.AND P2, PT, R5.reuse, R251, PT ;  /* 0x000000fb0500720c */ /* 0x040fe20003f46270 */
[----:B------:R-:W-:Y:S01]  /*5b90*/  FMUL.FTZ R14, R14, c[0x0][0x2ec] ;  /* 0x0000bb000e0e7a20 */ /* 0x000fe20000410000 */
[C---:B------:R-:W-:Y:S01]  /*5ba0*/  ISETP.GE.AND P5, PT, R5.reuse, R250, PT ;  /* 0x000000fa0500720c */ /* 0x040fe20003fa6270 */
[----:B------:R-:W-:Y:S01]  /*5bb0*/  MUFU.TANH R30, R30 ;  /* 0x0000001e001e7308 */ /* 0x000fe20000002400 */
[----:B------:R-:W-:Y:S01]  /*5bc0*/  ISETP.GE.AND P6, PT, R5, R249, PT ;  /* 0x000000f90500720c */ /* 0x000fe20003fc6270 */
[----:B------:R-:W-:Y:S01]  /*5bd0*/  FMUL.FTZ R31, R31, c[0x0][0x2ec] ;  /* 0x0000bb001f1f7a20 */ /* 0x000fe20000410000 */
[C---:B------:R-:W-:Y:S01]  /*5be0*/  ISETP.GE.AND P3, PT, R5.reuse, R248, PT ;  /* 0x000000f80500720c */ /* 0x040fe20003f66270 */
[----:B------:R-:W-:Y:S01]  /*5bf0*/  FMUL.FTZ R12, R12, c[0x0][0x2ec] ;  /* 0x0000bb000c0c7a20 */ /* 0x000fe20000410000 */
[----:B------:R-:W-:Y:S01]  /*5c00*/  ISETP.LT.OR P2, PT, R5, R247, P2 ;  /* 0x000000f70500720c */ /* 0x000fe20001741670 */
[----:B------:R-:W-:Y:S01]  /*5c10*/  FMUL.FTZ R13, R13, c[0x0][0x2ec] ;  /* 0x0000bb000d0d7a20 */ /* 0x000fe20000410000 */
[C---:B------:R-:W-:Y:S01]  /*5c20*/  ISETP.LT.OR P5, PT, R5.reuse, R246, P5 ;  /* 0x000000f60500720c */ /* 0x040fe20002fa1670 */
[----:B---3--:R-:W-:Y:S01]  /*5c30*/  FMUL.FTZ R6, R32, c[0x0][0x2ec] ;  /* 0x0000bb0020067a20 */ /* 0x008fe20000410000 */
[C---:B------:R-:W-:Y:S01]  /*5c40*/  ISETP.LT.OR P6, PT, R5.reuse, R245, P6 ;  /* 0x000000f50500720c */ /* 0x040fe200037c1670 */
[----:B------:R-:W-:Y:S01]  /*5c50*/  MUFU.TANH R14, R14 ;  /* 0x0000000e000e7308 */ /* 0x000fe20000002400 */
[----:B------:R-:W-:Y:S01]  /*5c60*/  ISETP.LT.OR P3, PT, R5, R244, P3 ;  /* 0x000000f40500720c */ /* 0x000fe20001f61670 */
[----:B------:R-:W-:Y:S01]  /*5c70*/  FMUL.FTZ R5, R33, c[0x0][0x2ec] ;  /* 0x0000bb0021057a20 */ /* 0x000fe20000410000 */
[----:B------:R-:W-:Y:S01]  /*5c80*/  FSEL R32, R93, -INF , !P1 ;  /* 0xff8000005d207808 */ /* 0x000fe20004800000 */
[----:B------:R-:W-:Y:S01]  /*5c90*/  FMUL.FTZ R15, R15, c[0x0][0x2ec] ;  /* 0x0000bb000f0f7a20 */ /* 0x000fe20000410000 */
[C---:B------:R-:W-:Y:S01]  /*5ca0*/  ISETP.GE.AND P4, PT, R3.reuse, R251, PT ;  /* 0x000000fb0300720c */ /* 0x040fe20003f86270 */
[----:B------:R-:W-:Y:S01]  /*5cb0*/  FMUL.FTZ R8, R8, c[0x0][0x2ec] ;  /* 0x0000bb0008087a20 */ /* 0x000fe20000410000 */
[C---:B------:R-:W-:Y:S01]  /*5cc0*/  ISETP.GE.AND P1, PT, R3.reuse, R250, PT ;  /* 0x000000fa0300720c */ /* 0x040fe20003f26270 */
[----:B------:R1:W-:Y:S01]  /*5cd0*/  MUFU.TANH R20, R5 ;  /* 0x0000000500147308 */ /* 0x0003e20000002400 */
[----:B------:R-:W-:Y:S01]  /*5ce0*/  ISETP.LT.OR P4, PT, R3, R247, P4 ;  /* 0x000000f70300720c */ /* 0x000fe20002781670 */
[----:B------:R-:W-:Y:S01]  /*5cf0*/  FMUL.FTZ R9, R9, c[0x0][0x2ec] ;  /* 0x0000bb0009097a20 */ /* 0x000fe20000410000 */
[----:B------:R-:W-:Y:S01]  /*5d00*/  ISETP.LT.OR P1, PT, R3, R246, P1 ;  /* 0x000000f60300720c */ /* 0x000fe20000f21670 */
[----:B------:R-:W-:Y:S01]  /*5d10*/  FMUL.FTZ R10, R10, c[0x0][0x2ec] ;  /* 0x0000bb000a0a7a20 */ /* 0x000fe20000410000 */
[----:B------:R-:W-:Y:S01]  /*5d20*/  FSEL R64, R64, -INF , !P0 ;  /* 0xff80000040407808 */ /* 0x000fe20004000000 */
[----:B------:R-:W-:Y:S01]  /*5d30*/  FMUL.FTZ R11, R11, c[0x0][0x2ec] ;  /* 0x0000bb000b0b7a20 */ /* 0x000fe20000410000 */
[----:B-----5:R-:W-:Y:S01]  /*5d40*/  FSEL R181, R83, -INF , !P2 ;  /* 0xff80000053b57808 */ /* 0x020fe20005000000 */
[----:B------:R3:W5:Y:S01]  /*5d50*/  MUFU.TANH R7, R6 ;  /* 0x0000000600077308 */ /* 0x0007620000002400 */
[----:B------:R-:W-:-:S02]  /*5d60*/  FSEL R178, R82, -INF , !P5 ;  /* 0xff80000052b27808 */ /* 0x000fc40006800000 */
[----:B--2---:R-:W-:Y:S02]  /*5d70*/  FSEL R180, R78, -INF , !P3 ;  /* 0xff8000004eb47808 */ /* 0x004fe40005800000 */
[----:B------:R-:W-:Y:S02]  /*5d80*/  FSEL R167, R92, -INF , !P4 ;  /* 0xff8000005ca77808 */ /* 0x000fe40006000000 */
[----:B------:R-:W-:Y:S01]  /*5d90*/  FSEL R177, R81, -INF , !P1 ;  /* 0xff80000051b17808 */ /* 0x000fe20004800000 */
[----:B------:R-:W-:Y:S01]  /*5da0*/  MUFU.TANH R28, R28 ;  /* 0x0000001c001c7308 */ /* 0x000fe20000002400 */
[----:B-1----:R-:W-:Y:S02]  /*5db0*/  IADD3 R5, R0, 0x28, RZ ;  /* 0x0000002800057810 */ /* 0x002fe40007ffe0ff */
[C---:B------:R-:W-:Y:S02]  /*5dc0*/  ISETP.GE.AND P0, PT, R3.reuse, R249, PT ;  /* 0x000000f90300720c */ /* 0x040fe40003f06270 */
[----:B------:R-:W-:-:S02]  /*5dd0*/  ISETP.GE.AND P2, PT, R3, R248, PT ;  /* 0x000000f80300720c */ /* 0x000fc40003f46270 */
[C---:B------:R-:W-:Y:S01]  /*5de0*/  ISETP.GE.AND P5, PT, R5.reuse, R251, PT ;  /* 0x000000fb0500720c */ /* 0x040fe20003fa6270 */
[----:B---3--:R-:W-:Y:S01]  /*5df0*/  FMUL.FTZ R6, R34, c[0x0][0x2ec] ;  /* 0x0000bb0022067a20 */ /* 0x008fe20000410000 */
[C---:B------:R-:W-:Y:S01]  /*5e00*/  ISETP.GE.AND P3, PT, R5.reuse, R250, PT ;  /* 0x000000fa0500720c */ /* 0x040fe20003f66270 */
[----:B------:R-:W-:Y:S01]  /*5e10*/  MUFU.TANH R29, R29 ;  /* 0x0000001d001d7308 */ /* 0x000fe20000002400 */
[C---:B------:R-:W-:Y:S02]  /*5e20*/  ISETP.GE.AND P4, PT, R5.reuse, R249, PT ;  /* 0x000000f90500720c */ /* 0x040fe40003f86270 */
[----:B------:R-:W-:Y:S02]  /*5e30*/  ISETP.GE.AND P1, PT, R5, R248, PT ;  /* 0x000000f80500720c */ /* 0x000fe40003f26270 */
[C---:B------:R-:W-:Y:S02]  /*5e40*/  ISETP.LT.OR P0, PT, R3.reuse, R245, P0 ;  /* 0x000000f50300720c */ /* 0x040fe40000701670 */
[----:B------:R-:W-:Y:S01]  /*5e50*/  ISETP.LT.OR P2, PT, R3, R244, P2 ;  /* 0x000000f40300720c */ /* 0x000fe20001741670 */
[----:B------:R-:W1:Y:S01]  /*5e60*/  MUFU.TANH R6, R6 ;  /* 0x0000000600067308 */ /* 0x000e620000002400 */
[----:B------:R-:W-:-:S02]  /*5e70*/  ISETP.LT.OR P5, PT, R5, R247, P5 ;  /* 0x000000f70500720c */ /* 0x000fc40002fa1670 */
[C---:B------:R-:W-:Y:S02]  /*5e80*/  ISETP.LT.OR P3, PT, R5.reuse, R246, P3 ;  /* 0x000000f60500720c */ /* 0x040fe40001f61670 */
[C---:B------:R-:W-:Y:S02]  /*5e90*/  ISETP.LT.OR P4, PT, R5.reuse, R245, P4 ;  /* 0x000000f50500720c */ /* 0x040fe40002781670 */
[----:B------:R-:W-:Y:S01]  /*5ea0*/  ISETP.LT.OR P1, PT, R5, R244, P1 ;  /* 0x000000f40500720c */ /* 0x000fe20000f21670 */
[----:B------:R-:W2:Y:S01]  /*5eb0*/  MUFU.TANH R31, R31 ;  /* 0x0000001f001f7308 */ /* 0x000ea20000002400 */
[C---:B------:R-:W-:Y:S02]  /*5ec0*/  IADD3 R3, R0.reuse, 0x29, RZ ;  /* 0x0000002900037810 */ /* 0x040fe40007ffe0ff */
[----:B------:R-:W-:Y:S02]  /*5ed0*/  IADD3 R5, R0, 0x30, RZ ;  /* 0x0000003000057810 */ /* 0x000fe40007ffe0ff */
[----:B------:R-:W-:-:S02]  /*5ee0*/  FSEL R179, R79, -INF , !P6 ;  /* 0xff8000004fb37808 */ /* 0x000fc40007000000 */
[----:B------:R-:W-:Y:S01]  /*5ef0*/  FSEL R166, R80, -INF , !P0 ;  /* 0xff80000050a67808 */ /* 0x000fe20004000000 */
[----:B------:R-:W3:Y:S01]  /*5f00*/  MUFU.TANH R12, R12 ;  /* 0x0000000c000c7308 */ /* 0x000ee20000002400 */
[----:B------:R-:W-:Y:S02]  /*5f10*/  FSEL R176, R77, -INF , !P2 ;  /* 0xff8000004db07808 */ /* 0x000fe40005000000 */
[----:B------:R-:W-:Y:S02]  /*5f20*/  FSEL R163, R75, -INF , !P5 ;  /* 0xff8000004ba37808 */ /* 0x000fe40006800000 */
[----:B------:R-:W-:Y:S02]  /*5f30*/  FSEL R162, R74, -INF , !P3 ;  /* 0xff8000004aa27808 */ /* 0x000fe40005800000 */
[C---:B------:R-:W-:Y:S01]  /*5f40*/  ISETP.GE.AND P6, PT, R3.reuse, R251, PT ;  /* 0x000000fb0300720c */ /* 0x040fe20003fc6270 */
[----:B------:R-:W-:Y:S01]  /*5f50*/  MUFU.TANH R13, R13 ;  /* 0x0000000d000d7308 */ /* 0x000fe20000002400 */
[----:B------:R-:W-:-:S02]  /*5f60*/  ISETP.GE.AND P0, PT, R3, R250, PT ;  /* 0x000000fa0300720c */ /* 0x000fc40003f06270 */
[C---:B------:R-:W-:Y:S02]  /*5f70*/  ISETP.GE.AND P2, PT, R3.reuse, R249, PT ;  /* 0x000000f90300720c */ /* 0x040fe40003f46270 */
[----:B------:R-:W-:Y:S02]  /*5f80*/  ISETP.GE.AND P5, PT, R3, R248, PT ;  /* 0x000000f80300720c */ /* 0x000fe40003fa6270 */
[----:B------:R-:W-:Y:S01]  /*5f90*/  ISETP.GE.AND P3, PT, R5, R251, PT ;  /* 0x000000fb0500720c */ /* 0x000fe20003f66270 */
[----:B------:R-:W-:Y:S01]  /*5fa0*/  MUFU.TANH R15, R15 ;  /* 0x0000000f000f7308 */ /* 0x000fe20000002400 */
[C---:B------:R-:W-:Y:S02]  /*5fb0*/  ISETP.LT.OR P6, PT, R3.reuse, R247, P6 ;  /* 0x000000f70300720c */ /* 0x040fe400037c1670 */
[C---:B------:R-:W-:Y:S02]  /*5fc0*/  ISETP.LT.OR P0, PT, R3.reuse, R246, P0 ;  /* 0x000000f60300720c */ /* 0x040fe40000701670 */
[----:B------:R-:W-:-:S02]  /*5fd0*/  ISETP.LT.OR P2, PT, R3, R245, P2 ;  /* 0x000000f50300720c */ /* 0x000fc40001741670 */
[----:B------:R-:W-:Y:S01]  /*5fe0*/  ISETP.LT.OR P5, PT, R3, R244, P5 ;  /* 0x000000f40300720c */ /* 0x000fe20002fa1670 */
[----:B------:R-:W1:Y:S01]  /*5ff0*/  MUFU.TANH R8, R8 ;  /* 0x0000000800087308 */ /* 0x000e620000002400 */
[----:B------:R-:W-:Y:S02]  /*6000*/  ISETP.LT.OR P3, PT, R5, R247, P3 ;  /* 0x000000f70500720c */ /* 0x000fe40001f61670 */
[----:B------:R-:W-:Y:S02]  /*6010*/  IADD3 R3, R0, 0x31, RZ ;  /* 0x0000003100037810 */ /* 0x000fe40007ffe0ff */
[----:B------:R-:W-:Y:S02]  /*6020*/  FSEL R164, R70, -INF , !P4 ;  /* 0xff80000046a47808 */ /* 0x000fe40006000000 */
[----:B------:R-:W-:Y:S01]  /*6030*/  FSEL R160, R73, -INF , !P0 ;  /* 0xff80000049a07808 */ /* 0x000fe20004000000 */
[----:B------:R-:W-:Y:S01]  /*6040*/  MUFU.TANH R9, R9 ;  /* 0x0000000900097308 */ /* 0x000fe20000002400 */
[----:B----4-:R-:W-:-:S02]  /*6050*/  FSEL R154, R71, -INF , !P2 ;  /* 0xff800000479a7808 */ /* 0x010fc40005000000 */
[----:B------:R-:W-:Y:S02]  /*6060*/  FSEL R161, R52, -INF , !P5 ;  /* 0xff80000034a17808 */ /* 0x000fe40006800000 */
[----:B-----5:R-:W-:Y:S02]  /*6070*/  FSEL R157, R7, -INF , !P3 ;  /* 0xff800000079d7808 */ /* 0x020fe40005800000 */
[----:B------:R-:W-:Y:S01]  /*6080*/  ISETP.GE.AND P4, PT, R3, R251, PT ;  /* 0x000000fb0300720c */ /* 0x000fe20003f86270 */
[----:B------:R-:W4:Y:S01]  /*6090*/  MUFU.TANH R10, R10 ;  /* 0x0000000a000a7308 */ /* 0x000f220000002400 */
[----:B------:R-:W-:Y:S02]  /*60a0*/  ISETP.GE.AND P0, PT, R5, R248, PT ;  /* 0x000000f80500720c */ /* 0x000fe40003f06270 */
[C---:B------:R-:W-:Y:S02]  /*60b0*/  ISETP.GE.AND P2, PT, R3.reuse, R250, PT ;  /* 0x000000fa0300720c */ /* 0x040fe40003f46270 */
[----:B------:R-:W-:-:S02]  /*60c0*/  ISETP.GE.AND P5, PT, R3, R249, PT ;  /* 0x000000f90300720c */ /* 0x000fc40003fa6270 */
[----:B------:R-:W-:Y:S01]  /*60d0*/  ISETP.GE.AND P3, PT, R3, R248, PT ;  /* 0x000000f80300720c */ /* 0x000fe20003f66270 */
[----:B------:R-:W5:Y:S01]  /*60e0*/  MUFU.TANH R11, R11 ;  /* 0x0000000b000b7308 */ /* 0x000f620000002400 */
[----:B------:R-:W-:Y:S02]  /*60f0*/  ISETP.LT.OR P0, PT, R5, R244, P0 ;  /* 0x000000f40500720c */ /* 0x000fe40000701670 */
[C---:B------:R-:W-:Y:S02]  /*6100*/  ISETP.LT.OR P4, PT, R3.reuse, R247, P4 ;  /* 0x000000f70300720c */ /* 0x040fe40002781670 */
[C---:B------:R-:W-:Y:S02]  /*6110*/  ISETP.LT.OR P2, PT, R3.reuse, R246, P2 ;  /* 0x000000f60300720c */ /* 0x040fe40001741670 */
[C---:B------:R-:W-:Y:S02]  /*6120*/  ISETP.LT.OR P5, PT, R3.reuse, R245, P5 ;  /* 0x000000f50300720c */ /* 0x040fe40002fa1670 */
[----:B------:R-:W-:-:S02]  /*6130*/  ISETP.LT.OR P3, PT, R3, R244, P3 ;  /* 0x000000f40300720c */ /* 0x000fc40001f61670 */
[----:B------:R-:W-:Y:S02]  /*6140*/  IADD3 R3, R0, 0x38, RZ ;  /* 0x0000003800037810 */ /* 0x000fe40007ffe0ff */
[----:B------:R-:W-:Y:S02]  /*6150*/  FSEL R165, R24, -INF , !P1 ;  /* 0xff80000018a57808 */ /* 0x000fe40004800000 */
[-C--:B------:R-:W-:Y:S02]  /*6160*/  ISETP.GE.AND P1, PT, R5, R250.reuse, PT ;  /* 0x000000fa0500720c */ /* 0x080fe40003f26270 */
[----:B------:R-:W-:Y:S02]  /*6170*/  FSEL R222, R30, -INF , !P0 ;  /* 0xff8000001ede7808 */ /* 0x000fe40004000000 */
[----:B------:R-:W-:Y:S02]  /*6180*/  ISETP.GE.AND P0, PT, R3, R250, PT ;  /* 0x000000fa0300720c */ /* 0x000fe40003f06270 */
[----:B------:R-:W-:-:S02]  /*6190*/  ISETP.LT.OR P1, PT, R5, R246, P1 ;  /* 0x000000f60500720c */ /* 0x000fc40000f21670 */
[----:B------:R-:W-:Y:S02]  /*61a0*/  ISETP.LT.OR P0, PT, R3, R246, P0 ;  /* 0x000000f60300720c */ /* 0x000fe40000701670 */
[----:B------:R-:W-:Y:S02]  /*61b0*/  FSEL R158, R76, -INF , !P6 ;  /* 0xff8000004c9e7808 */ /* 0x000fe40007000000 */
[----:B-1----:R-:W-:Y:S02]  /*61c0*/  FSEL R156, R6, -INF , !P1 ;  /* 0xff800000069c7808 */ /* 0x002fe40004800000 */
[----:B------:R-:W-:Y:S02]  /*61d0*/  ISETP.GE.AND P6, PT, R5, R249, PT ;  /* 0x000000f90500720c */ /* 0x000fe40003fc6270 */
[----:B------:R-:W-:Y:S02]  /*61e0*/  ISETP.GE.AND P1, PT, R3, R251, PT ;  /* 0x000000fb0300720c */ /* 0x000fe40003f26270 */
[----:B------:R-:W-:-:S02]  /*61f0*/  FSEL R132, R14, -INF , !P0 ;  /* 0xff8000000e847808 */ /* 0x000fc40004000000 */
[----:B------:R-:W-:Y:S02]  /*6200*/  PLOP3.LUT P0, PT, PT, PT, UP0, 0x80, 0x0 ;  /* 0x000000000000781c */ /* 0x000fe40003f0f008 */
[----:B------:R-:W-:Y:S02]  /*6210*/  ISETP.LT.OR P6, PT, R5, R245, P6 ;  /* 0x000000f50500720c */ /* 0x000fe400037c1670 */
[----:B------:R-:W-:Y:S02]  /*6220*/  ISETP.LT.OR P1, PT, R3, R247, P1 ;  /* 0x000000f70300720c */ /* 0x000fe40000f21670 */
[----:B------:R-:W-:Y:S02]  /*6230*/  IADD3 R0, R0, 0x39, RZ ;  /* 0x0000003900007810 */ /* 0x000fe40007ffe0ff */
[----:B------:R-:W-:Y:S02]  /*6240*/  FSEL R159, R28, -INF , !P6 ;  /* 0xff8000001c9f7808 */ /* 0x000fe40007000000 */
[----:B------:R-:W-:-:S02]  /*6250*/  FSEL R152, R20, -INF , !P4 ;  /* 0xff80000014987808 */ /* 0x000fc40006000000 */
[----:B------:R-:W-:Y:S02]  /*6260*/  FSEL R153, R35, -INF , !P2 ;  /* 0xff80000023997808 */ /* 0x000fe40005000000 */
[----:B------:R-:W-:Y:S02]  /*6270*/  FSEL R155, R29, -INF , !P5 ;  /* 0xff8000001d9b7808 */ /* 0x000fe40006800000 */
[----:B--2---:R-:W-:Y:S02]  /*6280*/  FSEL R206, R31, -INF , !P3 ;  /* 0xff8000001fce7808 */ /* 0x004fe40005800000 */
[----:B---3--:R-:W-:Y:S02]  /*6290*/  FSEL R133, R12, -INF , !P1 ;  /* 0xff8000000c857808 */ /* 0x008fe40004800000 */
[----:B------:R-:W-:Y:S02]  /*62a0*/  ISETP.GE.AND P6, PT, R0, R251, PT ;  /* 0x000000fb0000720c */ /* 0x000fe40003fc6270 */
[----:B------:R-:W-:-:S02]  /*62b0*/  ISETP.GE.AND P4, PT, R3, R249, PT ;  /* 0x000000f90300720c */ /* 0x000fc40003f86270 */
[C---:B------:R-:W-:Y:S02]  /*62c0*/  ISETP.GE.AND P2, PT, R3.reuse, R248, PT ;  /* 0x000000f80300720c */ /* 0x040fe40003f46270 */
[C---:B------:R-:W-:Y:S02]  /*62d0*/  ISETP.GE.AND P5, PT, R0.reuse, R250, PT ;  /* 0x000000fa0000720c */ /* 0x040fe40003fa6270 */
[C---:B------:R-:W-:Y:S02]  /*62e0*/  ISETP.GE.AND P3, PT, R0.reuse, R249, PT ;  /* 0x000000f90000720c */ /* 0x040fe40003f66270 */
[----:B------:R-:W-:Y:S02]  /*62f0*/  ISETP.GE.AND P1, PT, R0, R248, PT ;  /* 0x000000f80000720c */ /* 0x000fe40003f26270 */
[C---:B------:R-:W-:Y:S02]  /*6300*/  ISETP.LT.OR P4, PT, R3.reuse, R245, P4 ;  /* 0x000000f50300720c */ /* 0x040fe40002781670 */
[----:B------:R-:W-:-:S02]  /*6310*/  ISETP.LT.OR P2, PT, R3, R244, P2 ;  /* 0x000000f40300720c */ /* 0x000fc40001741670 */
[C---:B------:R-:W-:Y:S02]  /*6320*/  ISETP.LT.OR P6, PT, R0.reuse, R247, P6 ;  /* 0x000000f70000720c */ /* 0x040fe400037c1670 */
[C---:B------:R-:W-:Y:S02]  /*6330*/  ISETP.LT.OR P5, PT, R0.reuse, R246, P5 ;  /* 0x000000f60000720c */ /* 0x040fe40002fa1670 */
[C---:B------:R-:W-:Y:S02]  /*6340*/  ISETP.LT.OR P3, PT, R0.reuse, R245, P3 ;  /* 0x000000f50000720c */ /* 0x040fe40001f61670 */
[----:B------:R-:W-:Y:S02]  /*6350*/  ISETP.LT.OR P1, PT, R0, R244, P1 ;  /* 0x000000f40000720c */ /* 0x000fe40000f21670 */
[----:B------:R-:W-:Y:S02]  /*6360*/  LOP3.LUT R0, R145, R146, RZ, 0xfc, !PT ;  /* 0x0000009291007212 */ /* 0x000fe400078efcff */
[----:B------:R-:W-:-:S02]  /*6370*/  FSEL R139, R8, -INF , !P4 ;  /* 0xff800000088b7808 */ /* 0x000fc40006000000 */
[----:B----4-:R-:W-:Y:S02]  /*6380*/  FSEL R207, R10, -INF , !P2 ;  /* 0xff8000000acf7808 */ /* 0x010fe40005000000 */
[----:B------:R-:W-:Y:S02]  /*6390*/  FSEL R22, R13, -INF , !P6 ;  /* 0xff8000000d167808 */ /* 0x000fe40007000000 */
[----:B------:R-:W-:Y:S02]  /*63a0*/  FSEL R23, R15, -INF , !P5 ;  /* 0xff8000000f177808 */ /* 0x000fe40006800000 */
[----:B------:R-:W-:Y:S02]  /*63b0*/  FSEL R138, R9, -INF , !P3 ;  /* 0xff800000098a7808 */ /* 0x000fe40005800000 */
[----:B-----5:R-:W-:Y:S01]  /*63c0*/  FSEL R252, R11, -INF , !P1 ;  /* 0xff8000000bfc7808 */ /* 0x020fe20004800000 */
[----:B------:R-:W-:Y:S05]  /*63d0*/  @!P0 BRA `(.L_x_639) ;  /* 0x000004a000008947 */ /* 0x000fea0003800000 */
[----:B------:R-:W-:Y:S01]  /*63e0*/  UIADD3 UR5, UR8, -0x2, URZ ;  /* 0xfffffffe08057890 */ /* 0x000fe2000fffe03f */
        /* <DEDUP_REMOVED lines=71> */
.L_x_641:
[----:B------:R-:W-:Y:S05]  /*6860*/  BSYNC B0 ;  /* 0x0000000000007941 */ /* 0x000fea0003800000 */
.L_x_640:
[----:B------:R-:W0:Y:S02]  /*6870*/  LDGDEPBAR ;  /* 0x00000000000079af */ /* 0x000e240000000000 */
.L_x_639:
        /* <DEDUP_REMOVED lines=44> */
[----:B------:R-:W-:Y:S04]  /*6b40*/  LDSM.16.MT88.4 R80, [R228+0xe000] ;  /* 0x00e00000e450783b */ /* 0x000fe80000004200 */
[----:B------:R-:W2:Y:S04]  /*6b50*/  SHFL.BFLY PT, R5, R137, 0x2, 0x1f ;  /* 0x0c401f0089057f89 */ /* 0x000ea800000e0000 */
[----:B------:R-:W-:Y:S04]  /*6b60*/  LDSM.16.MT88.4 R84, [R227+0xe000] ;  /* 0x00e00000e354783b */ /* 0x000fe80000004200 */
[----:B------:R-:W-:Y:S04]  /*6b70*/  LDSM.16.MT88.4 R76, [R228+0xe800] ;  /* 0x00e80000e44c783b */ /* 0x000fe80000004200 */
[----:B------:R-:W-:Y:S01]  /*6b80*/  LDSM.16.MT88.4 R36, [R227+0xc000] ;  /* 0x00c00000e324783b */ /* 0x000fe20000004200 */
[----:B--2---:R-:W-:-:S02]  /*6b90*/  FMNMX.FTZ R137, R137, R5, !PT ;  /* 0x0000000589897209 */ /* 0x004fc40007810000 */
[----:B------:R-:W-:Y:S02]  /*6ba0*/  FMNMX.FTZ R5, R156, R3, !PT ;  /* 0x000000039c057209 */ /* 0x000fe40007810000 */
[----:B------:R-:W-:Y:S01]  /*6bb0*/  FMNMX.FTZ R3, R66, R62, !PT ;  /* 0x0000003e42037209 */ /* 0x000fe20007810000 */
[----:B------:R-:W2:Y:S01]  /*6bc0*/  SHFL.BFLY PT, R6, R137, 0x1, 0x1f ;  /* 0x0c201f0089067f89 */ /* 0x000ea200000e0000 */
        /* <DEDUP_REMOVED lines=10> */
[----:B--2---:R-:W-:Y:S02]  /*6c70*/  FMNMX.FTZ R137, R137, R6, !PT ;  /* 0x0000000689897209 */ /* 0x004fe40007810000 */
        /* <DEDUP_REMOVED lines=10> */
[----:B-1----:R-:W1:Y:S07]  /*6d20*/  SHFL.BFLY PT, R8, R136, 0x1, 0x1f ;  /* 0x0c201f0088087f89 */ /* 0x002e6e00000e0000 */
[----:B------:R3:W-:Y:S01]  /*6d30*/  MUFU.EX2 R241, R6 ;  /* 0x0000000600f17308 */ /* 0x0007e20000000800 */
[----:B--2---:R-:W-:-:S07]  /*6d40*/  FFMA.FTZ R5, R48, c[0x0][0x23c], -R20 ;  /* 0x00008f0030057a23 */ /* 0x004fce0000010814 */
[----:B------:R2:W4:Y:S01]  /*6d50*/  MUFU.EX2 R28, R5 ;  /* 0x00000005001c7308 */ /* 0x0005220000000800 */
[----:B---3--:R-:W-:Y:S01]  /*6d60*/  FFMA.FTZ R6, R46, c[0x0][0x23c], -R20 ;  /* 0x00008f002e067a23 */ /* 0x008fe20000010814 */
[----:B-1----:R-:W-:-:S06]  /*6d70*/  FMNMX.FTZ R136, R136, R8, !PT ;  /* 0x0000000888887209 */ /* 0x002fcc0007810000 */
[----:B------:R1:W3:Y:S01]  /*6d80*/  MUFU.EX2 R231, R6 ;  /* 0x0000000600e77308 */ /* 0x0002e20000000800 */
[----:B------:R-:W-:Y:S02]  /*6d90*/  FSETP.NEU.FTZ.AND P1, PT, R136, -INF , PT ;  /* 0xff8000008800780b */ /* 0x000fe40003f3d000 */
[----:B--2---:R-:W-:Y:S02]  /*6da0*/  FMNMX.FTZ R5, R154, R3, !PT ;  /* 0x000000039a057209 */ /* 0x004fe40007810000 */
[----:B------:R-:W-:Y:S02]  /*6db0*/  FMNMX.FTZ R3, R72, R69, !PT ;  /* 0x0000004548037209 */ /* 0x000fe40007810000 */
[----:B------:R-:W-:Y:S02]  /*6dc0*/  FMNMX.FTZ R5, R159, R5, !PT ;  /* 0x000000059f057209 */ /* 0x000fe40007810000 */
[----:B------:R-:W-:Y:S02]  /*6dd0*/  FMNMX.FTZ R3, R68, R3, !PT ;  /* 0x0000000344037209 */ /* 0x000fe40007810000 */
[----:B------:R-:W-:Y:S01]  /*6de0*/  FMNMX.FTZ R135, R155, R5, !PT ;  /* 0x000000059b877209 */ /* 0x000fe20007810000 */
[--C-:B------:R-:W-:Y:S01]  /*6df0*/  FFMA.FTZ R5, R45, c[0x0][0x23c], -R20.reuse ;  /* 0x00008f002d057a23 */ /* 0x100fe20000010814 */
[----:B------:R-:W-:Y:S01]  /*6e00*/  FMNMX.FTZ R3, R63, R3, !PT ;  /* 0x000000033f037209 */ /* 0x000fe20007810000 */
[----:B-1----:R-:W-:Y:S01]  /*6e10*/  FFMA.FTZ R6, R25, c[0x0][0x23c], -R20 ;  /* 0x00008f0019067a23 */ /* 0x002fe20000010814 */
[----:B------:R-:W-:Y:S01]  /*6e20*/  FMNMX.FTZ R135, R139, R135, !PT ;  /* 0x000000878b877209 */ /* 0x000fe20007810000 */
[----:B------:R1:W-:Y:S01]  /*6e30*/  MUFU.EX2 R190, R5 ;  /* 0x0000000500be7308 */ /* 0x0003e20000000800 */
[----:B------:R-:W-:Y:S01]  /*6e40*/  FMNMX.FTZ R3, R60, R3, !PT ;  /* 0x000000033c037209 */ /* 0x000fe20007810000 */
[----:B------:R-:W-:Y:S01]  /*6e50*/  LDSM.16.MT88.4 R24, [R226+0xc000] ;  /* 0x00c00000e218783b */ /* 0x000fe20000004200 */
[----:B------:R-:W-:-:S02]  /*6e60*/  FMNMX.FTZ R135, R138, R135, !PT ;  /* 0x000000878a877209 */ /* 0x000fc40007810000 */
[----:B------:R-:W-:Y:S02]  /*6e70*/  FMNMX.FTZ R3, R67, R3, !PT ;  /* 0x0000000343037209 */ /* 0x000fe40007810000 */
[----:B----4-:R-:W-:Y:S01]  /*6e80*/  F2FP.PACK_AB R16, R28, R221 ;  /* 0x000000dd1c10723e */ /* 0x010fe200000000ff */
[----:B------:R-:W2:Y:S01]  /*6e90*/  SHFL.BFLY PT, R7, R135, 0x2, 0x1f ;  /* 0x0c401f0087077f89 */ /* 0x000ea200000e0000 */
[----:B------:R-:W-:Y:S01]  /*6ea0*/  FMNMX.FTZ R3, R65, R3, !PT ;  /* 0x0000000341037209 */ /* 0x000fe20007810000 */
[----:B------:R-:W-:Y:S01]  /*6eb0*/  MUFU.EX2 R188, R6 ;  /* 0x0000000600bc7308 */ /* 0x000fe20000000800 */
[----:B---3--:R-:W-:Y:S01]  /*6ec0*/  F2FP.PACK_AB R18, R231, R241 ;  /* 0x000000f1e712723e */ /* 0x008fe200000000ff */
[----:B-1----:R-:W-:Y:S02]  /*6ed0*/  FFMA.FTZ R5, R44, c[0x0][0x23c], -R20 ;  /* 0x00008f002c057a23 */ /* 0x002fe40000010814 */
[----:B------:R-:W-:Y:S04]  /*6ee0*/  LDSM.16.MT88.4 R44, [R225+0xc800] ;  /* 0x00c80000e12c783b */ /* 0x000fe80000004200 */
[----:B------:R1:W3:Y:S01]  /*6ef0*/  MUFU.EX2 R236, R5 ;  /* 0x0000000500ec7308 */ /* 0x0002e20000000800 */
[----:B--2---:R-:W-:-:S02]  /*6f00*/  FMNMX.FTZ R135, R135, R7, !PT ;  /* 0x0000000787877209 */ /* 0x004fc40007810000 */
[----:B-1----:R-:W-:Y:S01]  /*6f10*/  FMNMX.FTZ R5, R64, R3, !PT ;  /* 0x0000000340057209 */ /* 0x002fe20007810000 */
[----:B------:R-:W-:Y:S02]  /*6f20*/  FFMA.FTZ R3, R40, c[0x0][0x23c], -R20 ;  /* 0x00008f0028037a23 */ /* 0x000fe40000010814 */
[----:B------:R-:W1:Y:S01]  /*6f30*/  SHFL.BFLY PT, R6, R135, 0x1, 0x1f ;  /* 0x0c201f0087067f89 */ /* 0x000e6200000e0000 */
[----:B---3--:R-:W-:Y:S02]  /*6f40*/  F2FP.PACK_AB R8, R236, R190 ;  /* 0x000000beec08723e */ /* 0x008fe400000000ff */
[----:B------:R-:W-:Y:S01]  /*6f50*/  FMNMX.FTZ R5, R180, R5, !PT ;  /* 0x00000005b4057209 */ /* 0x000fe20007810000 */
[----:B------:R2:W-:Y:S03]  /*6f60*/  MUFU.EX2 R191, R3 ;  /* 0x0000000300bf7308 */ /* 0x0005e60000000800 */
[----:B------:R-:W-:-:S04]  /*6f70*/  FMNMX.FTZ R5, R176, R5, !PT ;  /* 0x00000005b0057209 */ /* 0x000fc80007810000 */
[----:B------:R-:W-:-:S04]  /*6f80*/  FMNMX.FTZ R5, R165, R5, !PT ;  /* 0x00000005a5057209 */ /* 0x000fc80007810000 */
[----:B------:R-:W-:-:S04]  /*6f90*/  FMNMX.FTZ R134, R161, R5, !PT ;  /* 0x00000005a1867209 */ /* 0x000fc80007810000 */
[----:B------:R-:W-:Y:S01]  /*6fa0*/  FMNMX.FTZ R134, R222, R134, !PT ;  /* 0x00000086de867209 */ /* 0x000fe20007810000 */
[----:B--2---:R-:W-:-:S03]  /*6fb0*/  FMUL.FTZ R3, R136, c[0x0][0x23c] ;  /* 0x00008f0088037a20 */ /* 0x004fc60000410000 */
[----:B------:R-:W-:Y:S02]  /*6fc0*/  FMNMX.FTZ R134, R206, R134, !PT ;  /* 0x00000086ce867209 */ /* 0x000fe40007810000 */
[----:B------:R-:W-:Y:S02]  /*6fd0*/  FSEL R3, R3, RZ, P1 ;  /* 0x000000ff03037208 */ /* 0x000fe40000800000 */
[----:B------:R-:W-:Y:S02]  /*6fe0*/  FMNMX.FTZ R134, R207, R134, !PT ;  /* 0x00000086cf867209 */ /* 0x000fe40007810000 */
[----:B-1----:R-:W-:Y:S01]  /*6ff0*/  FMNMX.FTZ R135, R135, R6, !PT ;  /* 0x0000000687877209 */ /* 0x002fe20007810000 */
[--C-:B------:R-:W-:Y:S01]  /*7000*/  FFMA.FTZ R5, R59, c[0x0][0x23c], -R3.reuse ;  /* 0x00008f003b057a23 */ /* 0x100fe20000010803 */
[----:B------:R-:W-:Y:S01]  /*7010*/  FMNMX.FTZ R134, R252, R134, !PT ;  /* 0x00000086fc867209 */ /* 0x000fe20007810000 */
[--C-:B------:R-:W-:Y:S01]  /*7020*/  FFMA.FTZ R23, R23, c[0x0][0x23c], -R3.reuse ;  /* 0x00008f0017177a23 */ /* 0x100fe20000010803 */
[C---:B------:R-:W-:Y:S01]  /*7030*/  FSETP.NEU.FTZ.AND P1, PT, R135.reuse, -INF , PT ;  /* 0xff8000008700780b */ /* 0x040fe20003f3d000 */
[----:B------:R1:W-:Y:S01]  /*7040*/  MUFU.EX2 R220, R5 ;  /* 0x0000000500dc7308 */ /* 0x0003e20000000800 */
[----:B------:R-:W-:Y:S01]  /*7050*/  FMUL.FTZ R21, R135, c[0x0][0x23c] ;  /* 0x00008f0087157a20 */ /* 0x000fe20000410000 */
[----:B------:R-:W2:Y:S04]  /*7060*/  SHFL.BFLY PT, R7, R134, 0x2, 0x1f ;  /* 0x0c401f0086077f89 */ /* 0x000ea800000e0000 */
[----:B------:R-:W-:Y:S01]  /*7070*/  FSEL R21, R21, RZ, P1 ;  /* 0x000000ff15157208 */ /* 0x000fe20000800000 */
[----:B-1----:R-:W-:-:S04]  /*7080*/  FFMA.FTZ R5, R56, c[0x0][0x23c], -R3 ;  /* 0x00008f0038057a23 */ /* 0x002fc80000010803 */
[----:B------:R1:W3:Y:S01]  /*7090*/  MUFU.EX2 R182, R5 ;  /* 0x0000000500b67308 */ /* 0x0002e20000000800 */
[----:B--2---:R-:W-:-:S05]  /*70a0*/  FMNMX.FTZ R134, R134, R7, !PT ;  /* 0x0000000786867209 */ /* 0x004fca0007810000 */
[----:B------:R-:W2:Y:S01]  /*70b0*/  SHFL.BFLY PT, R6, R134, 0x1, 0x1f ;  /* 0x0c201f0086067f89 */ /* 0x000ea200000e0000 */
[----:B-1----:R-:W-:Y:S01]  /*70c0*/  FFMA.FTZ R5, R58, c[0x0][0x23c], -R3 ;  /* 0x00008f003a057a23 */ /* 0x002fe20000010803 */
[----:B---3--:R-:W-:-:S03]  /*70d0*/  F2FP.PACK_AB R17, R182, R220 ;  /* 0x000000dcb611723e */ /* 0x008fc600000000ff */
[----:B------:R1:W-:Y:S01]  /*70e0*/  MUFU.EX2 R234, R5 ;  /* 0x0000000500ea7308 */ /* 0x0003e20000000800 */
[----:B--2---:R-:W-:Y:S01]  /*70f0*/  FMNMX.FTZ R134, R134, R6, !PT ;  /* 0x0000000686867209 */ /* 0x004fe20007810000 */
[----:B-1----:R-:W-:-:S03]  /*7100*/  FFMA.FTZ R5, R55, c[0x0][0x23c], -R3 ;  /* 0x00008f0037057a23 */ /* 0x002fc60000010803 */
[----:B------:R-:W-:-:S03]  /*7110*/  FSETP.NEU.FTZ.AND P1, PT, R134, -INF , PT ;  /* 0xff8000008600780b */ /* 0x000fc60003f3d000 */
[----:B------:R1:W2:Y:S01]  /*7120*/  MUFU.EX2 R230, R5 ;  /* 0x0000000500e67308 */ /* 0x0002a20000000800 */
[----:B------:R-:W-:-:S05]  /*7130*/  FMUL.FTZ R6, R134, c[0x0][0x23c] ;  /* 0x00008f0086067a20 */ /* 0x000fca0000410000 */
[----:B------:R-:W-:-:S05]  /*7140*/  FSEL R0, R6, RZ, P1 ;  /* 0x000000ff06007208 */ /* 0x000fca0000800000 */
[----:B------:R-:W-:-:S04]  /*7150*/  FFMA.FTZ R4, R68, c[0x0][0x23c], -R0 ;  /* 0x00008f0044047a23 */ /* 0x000fc80000010800 */
[----:B------:R3:W-:Y:S01]  /*7160*/  MUFU.EX2 R240, R4 ;  /* 0x0000000400f07308 */ /* 0x0007e20000000800 */
[----:B-1----:R-:W-:Y:S01]  /*7170*/  FFMA.FTZ R5, R50, c[0x0][0x23c], -R3 ;  /* 0x00008f0032057a23 */ /* 0x002fe20000010803 */
[----:B--2---:R-:W-:-:S06]  /*7180*/  F2FP.PACK_AB R19, R230, R234 ;  /* 0x000000eae613723e */ /* 0x004fcc00000000ff */
[----:B------:R1:W-:Y:S01]  /*7190*/  MUFU.EX2 R194, R5 ;  /* 0x0000000500c27308 */ /* 0x0003e20000000800 */
[----:B------:R-:W-:Y:S01]  /*71a0*/  HMMA.16816.F32 R100, R16, R80, RZ ;  /* 0x000000501064723c */ /* 0x000fe200000018ff */
[----:B---3--:R-:W-:-:S07]  /*71b0*/  FFMA.FTZ R4, R63, c[0x0][0x23c], -R0 ;  /* 0x00008f003f047a23 */ /* 0x008fce0000010800 */
[----:B------:R-:W-:Y:S01]  /*71c0*/  HMMA.16816.F32 R92, R16, R84, RZ ;  /* 0x00000054105c723c */ /* 0x000fe200000018ff */
[----:B------:R2:W3:Y:S01]  /*71d0*/  MUFU.EX2 R189, R4 ;  /* 0x0000000400bd7308 */ /* 0x0004e20000000800 */
[----:B-1----:R-:W-:-:S06]  /*71e0*/  FFMA.FTZ R5, R51, c[0x0][0x23c], -R3 ;  /* 0x00008f0033057a23 */ /* 0x002fcc0000010803 */
[----:B------:R-:W-:Y:S01]  /*71f0*/  HMMA.16816.F32 R124, R16, R36, RZ ;  /* 0x00000024107c723c */ /* 0x000fe200000018ff */
[----:B------:R1:W-:Y:S01]  /*7200*/  MUFU.EX2 R237, R5 ;  /* 0x0000000500ed7308 */ /* 0x0003e20000000800 */
[----:B--2---:R-:W-:Y:S01]  /*7210*/  FFMA.FTZ R4, R32, c[0x0][0x23c], -R21 ;  /* 0x00008f0020047a23 */ /* 0x004fe20000010815 */
[----:B---3--:R-:W-:-:S05]  /*7220*/  F2FP.PACK_AB R15, R189, R240 ;  /* 0x000000f0bd0f723e */ /* 0x008fca00000000ff */
[----:B------:R-:W-:Y:S01]  /*7230*/  HMMA.16816.F32 R32, R16, R24, RZ ;  /* 0x000000181020723c */ /* 0x000fe200000018ff */
[----:B------:R2:W-:Y:S01]  /*7240*/  MUFU.EX2 R223, R4 ;  /* 0x0000000400df7308 */ /* 0x0005e20000000800 */
[----:B-1----:R-:W-:-:S07]  /*7250*/  FFMA.FTZ R5, R42, c[0x0][0x23c], -R3 ;  /* 0x00008f002a057a23 */ /* 0x002fce0000010803 */
[----:B------:R1:W-:Y:S01]  /*7260*/  MUFU.EX2 R192, R5 ;  /* 0x0000000500c07308 */ /* 0x0003e20000000800 */
[----:B--2---:R-:W-:-:S07]  /*7270*/  FFMA.FTZ R4, R60, c[0x0][0x23c], -R0 ;  /* 0x00008f003c047a23 */ /* 0x004fce0000010800 */
        /* <DEDUP_REMOVED lines=10> */
[----:B------:R1:W3:Y:S01]  /*7320*/  MUFU.EX2 R10, R5 ;  /* 0x00000005000a7308 */ /* 0x0002e20000000800 */
[----:B--2---:R-:W-:Y:S02]  /*7330*/  FFMA.FTZ R4, R64, c[0x0][0x23c], -R0 ;  /* 0x00008f0040047a23 */ /* 0x004fe40000010800 */
[----:B------:R-:W2:Y:S05]  /*7340*/  LDSM.16.MT88.4 R64, [R226+0xe000] ;  /* 0x00e00000e240783b */ /* 0x000eaa0000004200 */
[----:B------:R-:W4:Y:S01]  /*7350*/  MUFU.EX2 R229, R4 ;  /* 0x0000000400e57308 */ /* 0x000f220000000800 */
[----:B-1----:R-:W-:Y:S01]  /*7360*/  FFMA.FTZ R5, R61, c[0x0][0x23c], -R21 ;  /* 0x00008f003d057a23 */ /* 0x002fe20000010815 */
[----:B---3--:R-:W-:-:S02]  /*7370*/  F2FP.PACK_AB R12, R10, R232 ;  /* 0x000000e80a0c723e */ /* 0x008fc400000000ff */
[----:B------:R-:W-:-:S04]  /*7380*/  MOV R2, R10 ;  /* 0x0000000a00027202 */ /* 0x000fc80000000f00 */
[----:B------:R1:W-:Y:S01]  /*7390*/  MUFU.EX2 R233, R5 ;  /* 0x0000000500e97308 */ /* 0x0003e20000000800 */
[----:B------:R-:W-:Y:S02]  /*73a0*/  F2FP.PACK_AB R10, R188, R191 ;  /* 0x000000bfbc0a723e */ /* 0x000fe400000000ff */
[----:B----4-:R-:W-:Y:S01]  /*73b0*/  F2FP.PACK_AB R7, R229, R204 ;  /* 0x000000cce507723e */ /* 0x010fe200000000ff */
[--C-:B-1----:R-:W-:Y:S02]  /*73c0*/  FFMA.FTZ R5, R57, c[0x0][0x23c], -R21.reuse ;  /* 0x00008f0039057a23 */ /* 0x102fe40000010815 */
[----:B------:R-:W1:Y:S02]  /*73d0*/  LDSM.16.MT88.4 R56, [R228+0xc000] ;  /* 0x00c00000e438783b */ /* 0x000e640000004200 */
[----:B------:R3:W4:Y:S01]  /*73e0*/  MUFU.EX2 R235, R5 ;  /* 0x0000000500eb7308 */ /* 0x0007220000000800 */
[----:B--2---:R-:W-:Y:S01]  /*73f0*/  HMMA.16816.F32 R108, R16, R64, RZ ;  /* 0x00000040106c723c */ /* 0x004fe200000018ff */
[----:B---3--:R-:W-:Y:S01]  /*7400*/  FFMA.FTZ R5, R54, c[0x0][0x23c], -R21 ;  /* 0x00008f0036057a23 */ /* 0x008fe20000010815 */
[----:B----4-:R-:W-:-:S05]  /*7410*/  F2FP.PACK_AB R14, R235, R233 ;  /* 0x000000e9eb0e723e */ /* 0x010fca00000000ff */
[----:B------:R2:W-:Y:S02]  /*7420*/  MUFU.EX2 R195, R5 ;  /* 0x0000000500c37308 */ /* 0x0005e40000000800 */
[--C-:B--2---:R-:W-:Y:S02]  /*7430*/  FFMA.FTZ R5, R53, c[0x0][0x23c], -R21.reuse ;  /* 0x00008f0035057a23 */ /* 0x104fe40000010815 */
[----:B------:R-:W-:Y:S01]  /*7440*/  LDSM.16.MT88.4 R52, [R226+0xc800] ;  /* 0x00c80000e234783b */ /* 0x000fe20000004200 */
[C---:B-1----:R-:W-:Y:S03]  /*7450*/  HMMA.16816.F32 R140, R16.reuse, R56, RZ ;  /* 0x00000038108c723c */ /* 0x042fe600000018ff */
[----:B------:R1:W2:Y:S02]  /*7460*/  MUFU.EX2 R238, R5 ;  /* 0x0000000500ee7308 */ /* 0x0002a40000000800 */
[----:B-1----:R-:W-:Y:S01]  /*7470*/  FFMA.FTZ R5, R43, c[0x0][0x23c], -R21 ;  /* 0x00008f002b057a23 */ /* 0x002fe20000010815 */
[----:B--2---:R-:W-:Y:S01]  /*7480*/  F2FP.PACK_AB R4, R238, R195 ;  /* 0x000000c3ee04723e */ /* 0x004fe200000000ff */
[----:B------:R-:W1:Y:S04]  /*7490*/  LDSM.16.MT88.4 R40, [R225+0xc000] ;  /* 0x00c00000e128783b */ /* 0x000e680000004200 */
[----:B------:R2:W3:Y:S02]  /*74a0*/  MUFU.EX2 R193, R5 ;  /* 0x0000000500c17308 */ /* 0x0004e40000000800 */
[--C-:B--2---:R-:W-:Y:S01]  /*74b0*/  FFMA.FTZ R5, R72, c[0x0][0x23c], -R0.reuse ;  /* 0x00008f0048057a23 */ /* 0x104fe20000010800 */
[----:B---3--:R-:W-:Y:S01]  /*74c0*/  F2FP.PACK_AB R6, R223, R193 ;  /* 0x000000c1df06723e */ /* 0x008fe200000000ff */
[----:B------:R-:W-:Y:S04]  /*74d0*/  LDSM.16.MT88.4 R72, [R227+0xe800] ;  /* 0x00e80000e348783b */ /* 0x000fe80000004200 */
[----:B------:R2:W-:Y:S02]  /*74e0*/  MUFU.EX2 R11, R5 ;  /* 0x00000005000b7308 */ /* 0x0005e40000000800 */
[----:B--2---:R-:W-:Y:S01]  /*74f0*/  FFMA.FTZ R5, R69, c[0x0][0x23c], -R0 ;  /* 0x00008f0045057a23 */ /* 0x004fe20000010800 */
[----:B-1----:R-:W-:Y:S01]  /*7500*/  HMMA.16816.F32 R60, R16, R40, RZ ;  /* 0x00000028103c723c */ /* 0x002fe200000018ff */
[----:B------:R-:W1:Y:S04]  /*7510*/  LDSM.16.MT88.4 R68, [R225+0xe000] ;  /* 0x00e00000e144783b */ /* 0x000e680000004200 */
[----:B------:R-:W2:Y:S02]  /*7520*/  MUFU.EX2 R9, R5 ;  /* 0x0000000500097308 */ /* 0x000ea40000000800 */
[----:B--2---:R-:W-:-:S02]  /*7530*/  F2FP.PACK_AB R13, R9, R11 ;  /* 0x0000000b090d723e */ /* 0x004fc400000000ff */
[----:B------:R-:W-:-:S05]  /*7540*/  F2FP.PACK_AB R5, R239, R183 ;  /* 0x000000b7ef05723e */ /* 0x000fca00000000ff */
[C---:B------:R-:W-:Y:S07]  /*7550*/  HMMA.16816.F32 R48, R12.reuse, R40, RZ ;  /* 0x000000280c30723c */ /* 0x040fee00000018ff */
[----:B------:R-:W-:Y:S01]  /*7560*/  MOV R41, R28 ;  /* 0x0000001c00297202 */ /* 0x000fe20000000f00 */
[----:B------:R-:W-:Y:S01]  /*7570*/  IMAD.MOV.U32 R40, RZ, RZ, R11 ;  /* 0x000000ffff287224 */ /* 0x000fe200078e000b */
[----:B------:R-:W-:Y:S01]  /*7580*/  HMMA.16816.F32 R28, R12, R24, RZ ;  /* 0x000000180c1c723c */ /* 0x000fe200000018ff */
[----:B------:R-:W-:-:S06]  /*7590*/  F2FP.PACK_AB R11, R224, R192 ;  /* 0x000000c0e00b723e */ /* 0x000fcc00000000ff */
[----:B------:R-:W-:Y:S01]  /*75a0*/  IMAD.MOV.U32 R25, RZ, RZ, R9 ;  /* 0x000000ffff197224 */ /* 0x000fe200078e0009 */
[----:B------:R-:W-:Y:S01]  /*75b0*/  F2FP.PACK_AB R9, R237, R194 ;  /* 0x000000c2ed09723e */ /* 0x000fe200000000ff */
[----:B-1----:R-:W-:Y:S08]  /*75c0*/  HMMA.16816.F32 R112, R12, R68, RZ ;  /* 0x000000440c70723c */ /* 0x002ff000000018ff */
[-C--:B------:R-:W-:Y:S01]  /*75d0*/  HMMA.16816.F32 R148, R8, R44.reuse, R60 ;  /* 0x0000002c0894723c */ /* 0x080fe2000000183c */
[----:B------:R-:W-:Y:S07]  /*75e0*/  LDSM.16.MT88.4 R60, [R226+0xe800] ;  /* 0x00e80000e23c783b */ /* 0x000fee0000004200 */
[----:B------:R-:W-:Y:S01]  /*75f0*/  HMMA.16816.F32 R144, R4, R44, R48 ;  /* 0x0000002c0490723c */ /* 0x000fe20000001830 */
[----:B------:R-:W1:Y:S07]  /*7600*/  LDSM.16.MT88.4 R48, [R225+0xe800] ;  /* 0x00e80000e130783b */ /* 0x000e6e0000004200 */
[----:B------:R-:W-:Y:S08]  /*7610*/  HMMA.16816.F32 R216, R8, R76, R100 ;  /* 0x0000004c08d8723c */ /* 0x000ff00000001864 */
[C---:B------:R-:W-:Y:S08]  /*7620*/  HMMA.16816.F32 R104, R12.reuse, R64, RZ ;  /* 0x000000400c68723c */ /* 0x040ff000000018ff */
[C---:B------:R-:W-:Y:S07]  /*7630*/  HMMA.16816.F32 R96, R12.reuse, R80, RZ ;  /* 0x000000500c60723c */ /* 0x040fee00000018ff */
[----:B------:R-:W-:Y:S01]  /*7640*/  IMAD.MOV.U32 R81, RZ, RZ, R2 ;  /* 0x000000ffff517224 */ /* 0x000fe200078e0002 */
[----:B------:R-:W-:Y:S01]  /*7650*/  HMMA.16816.F32 R88, R12, R84, RZ ;  /* 0x000000540c58723c */ /* 0x000fe200000018ff */
[----:B------:R-:W-:Y:S01]  /*7660*/  MOV R205, R216 ;  /* 0x000000d800cd7202 */ /* 0x000fe20000000f00 */
[----:B------:R-:W-:Y:S01]  /*7670*/  IMAD.MOV.U32 R65, RZ, RZ, R219 ;  /* 0x000000ffff417224 */ /* 0x000fe200078e00db */
[----:B------:R-:W-:Y:S01]  /*7680*/  MOV R80, R223 ;  /* 0x000000df00507202 */ /* 0x000fe20000000f00 */
[----:B------:R-:W-:-:S03]  /*7690*/  IMAD.MOV.U32 R2, RZ, RZ, R220 ;  /* 0x000000ffff027224 */ /* 0x000fc600078e00dc */
[----:B------:R-:W-:Y:S01]  /*76a0*/  IMAD.MOV.U32 R85, RZ, RZ, R41 ;  /* 0x000000ffff557224 */ /* 0x000fe200078e0029 */
[C---:B------:R-:W-:Y:S08]  /*76b0*/  HMMA.16816.F32 R92, R8.reuse, R72, R92 ;  /* 0x00000048085c723c */ /* 0x040ff0000000185c */
[-C--:B------:R-:W-:Y:S01]  /*76c0*/  HMMA.16816.F32 R172, R8, R52.reuse, R32 ;  /* 0x0000003408ac723c */ /* 0x080fe20000001820 */
[----:B------:R-:W2:Y:S07]  /*76d0*/  LDSM.16.MT88.4 R32, [R228+0xc800] ;  /* 0x00c80000e420783b */ /* 0x000eae0000004200 */
[----:B------:R-:W-:Y:S01]  /*76e0*/  HMMA.16816.F32 R168, R4, R52, R28 ;  /* 0x0000003404a8723c */ /* 0x000fe2000000181c */
[----:B------:R-:W3:Y:S07]  /*76f0*/  LDSM.16.MT88.4 R28, [R227+0xc800] ;  /* 0x00c80000e31c783b */ /* 0x000eee0000004200 */
[----:B------:R-:W-:Y:S01]  /*7700*/  HMMA.16816.F32 R120, R12, R36, RZ ;  /* 0x000000240c78723c */ /* 0x000fe200000018ff */
[----:B------:R-:W-:Y:S01]  /*7710*/  MOV R64, R95 ;  /* 0x0000005f00407202 */ /* 0x000fe20000000f00 */
[----:B------:R-:W-:-:S05]  /*7720*/  IMAD.MOV.U32 R84, RZ, RZ, R92 ;  /* 0x000000ffff547224 */ /* 0x000fca00078e005c */
[----:B------:R-:W-:Y:S01]  /*7730*/  IMAD.MOV.U32 R36, RZ, RZ, R222 ;  /* 0x000000ffff247224 */ /* 0x000fe200078e00de */
[----:B------:R-:W-:Y:S01]  /*7740*/  HMMA.16816.F32 R116, R16, R68, RZ ;  /* 0x000000441074723c */ /* 0x000fe200000018ff */
[----:B------:R-:W-:-:S06]  /*7750*/  MOV R37, R221 ;  /* 0x000000dd00257202 */ /* 0x000fcc0000000f00 */
[----:B------:R-:W-:Y:S01]  /*7760*/  IMAD.MOV.U32 R69, RZ, RZ, R217 ;  /* 0x000000ffff457224 */ /* 0x000fe200078e00d9 */
[----:B------:R-:W-:Y:S01]  /*7770*/  HMMA.16816.F32 R128, R12, R56, RZ ;  /* 0x000000380c80723c */ /* 0x000fe200000018ff */
[----:B------:R-:W-:-:S06]  /*7780*/  MOV R68, R218 ;  /* 0x000000da00447202 */ /* 0x000fcc0000000f00 */
[----:B------:R-:W-:Y:S01]  /*7790*/  MOV R57, R93 ;  /* 0x0000005d00397202 */ /* 0x000fe20000000f00 */
[----:B-1----:R-:W-:Y:S01]  /*77a0*/  HMMA.16816.F32 R184, R4, R48, R112 ;  /* 0x0000003004b8723c */ /* 0x002fe20000001870 */
[----:B------:R-:W-:-:S07]  /*77b0*/  IMAD.MOV.U32 R56, RZ, RZ, R94 ;  /* 0x000000ffff387224 */ /* 0x000fce00078e005e */
        /* <DEDUP_REMOVED lines=12> */
[-C--:B--2---:R-:W-:Y:S08]  /*7880*/  HMMA.16816.F32 R140, R8, R32.reuse, R140 ;  /* 0x00000020088c723c */ /* 0x084ff0000000188c */
[----:B------:R-:W-:Y:S07]  /*7890*/  HMMA.16816.F32 R128, R4, R32, R128 ;  /* 0x000000200480723c */ /* 0x000fee0000001880 */
[----:B------:R-:W-:Y:S01]  /*78a0*/  MOV R33, R40 ;  /* 0x0000002800217202 */ /* 0x000fe20000000f00 */
[----:B---3--:R-:W-:Y:S01]  /*78b0*/  HMMA.16816.F32 R196, R8, R28, R124 ;  /* 0x0000001c08c4723c */ /* 0x008fe2000000187c */
[----:B------:R-:W-:-:S07]  /*78c0*/  MOV R32, R25 ;  /* 0x0000001900207202 */ /* 0x000fce0000000f00 */
[----:B------:R-:W-:Y:S08]  /*78d0*/  HMMA.16816.F32 R200, R8, R48, R116 ;  /* 0x0000003008c8723c */ /* 0x000ff00000001874 */
[C---:B------:R-:W-:Y:S07]  /*78e0*/  HMMA.16816.F32 R120, R4.reuse, R28, R120 ;  /* 0x0000001c0478723c */ /* 0x040fee0000001878 */
[----:B------:R-:W-:Y:S01]  /*78f0*/  IMAD.MOV.U32 R29, RZ, RZ, R33 ;  /* 0x000000ffff1d7224 */ /* 0x000fe200078e0021 */
[----:B------:R-:W-:Y:S01]  /*7900*/  HMMA.16816.F32 R112, R4, R46, R112 ;  /* 0x0000002e0470723c */ /* 0x000fe20000001870 */
[----:B------:R-:W-:-:S02]  /*7910*/  MOV R33, R235 ;  /* 0x000000eb00217202 */ /* 0x000fc40000000f00 */
[----:B------:R-:W-:Y:S01]  /*7920*/  MOV R28, R85 ;  /* 0x00000055001c7202 */ /* 0x000fe20000000f00 */
[----:B------:R-:W-:-:S04]  /*7930*/  IMAD.MOV.U32 R85, RZ, RZ, R80 ;  /* 0x000000ffff557224 */ /* 0x000fc800078e0050 */
        /* <DEDUP_REMOVED lines=8> */
[----:B------:R-:W-:-:S02]  /*79c0*/  IMAD.MOV.U32 R88, RZ, RZ, R37 ;  /* 0x000000ffff587224 */ /* 0x000fc400078e0025 */
[----:B------:R-:W-:-:S04]  /*79d0*/  IMAD.MOV.U32 R90, RZ, RZ, R232 ;  /* 0x000000ffff5a7224 */ /* 0x000fc800078e00e8 */
[----:B------:R-:W-:Y:S01]  /*79e0*/  MOV R15, R2 ;  /* 0x00000002000f7202 */ /* 0x000fe20000000f00 */
[----:B------:R-:W-:Y:S01]  /*79f0*/  HMMA.16816.F32 R40, R16, R42, RZ ;  /* 0x0000002a1028723c */ /* 0x000fe200000018ff */
[----:B------:R-:W-:-:S07]  /*7a00*/  FFMA.FTZ R2, R181, c[0x0][0x23c], -R20 ;  /* 0x00008f00b5027a23 */ /* 0x000fce0000010814 */
[C---:B------:R-:W-:Y:S07]  /*7a10*/  HMMA.16816.F32 R4, R16.reuse, R58, RZ ;  /* 0x0000003a1004723c */ /* 0x040fee00000018ff */
[----:B------:R-:W-:Y:S01]  /*7a20*/  MOV R59, R15 ;  /* 0x0000000f003b7202 */ /* 0x000fe20000000f00 */
[----:B------:R-:W-:Y:S01]  /*7a30*/  HMMA.16816.F32 R24, R16, R26, RZ ;  /* 0x0000001a1018723c */ /* 0x000fe200000018ff */
[----:B------:R-:W-:Y:S02]  /*7a40*/  IMAD.MOV.U32 R58, RZ, RZ, R88 ;  /* 0x000000ffff3a7224 */ /* 0x000fe400078e0058 */
[----:B------:R-:W-:-:S02]  /*7a50*/  IMAD.MOV.U32 R88, RZ, RZ, R29 ;  /* 0x000000ffff587224 */ /* 0x000fc400078e001d */
[----:B------:R-:W-:-:S03]  /*7a60*/  FFMA.FTZ R29, R152, c[0x0][0x23c], -R20 ;  /* 0x00008f00981d7a23 */ /* 0x000fc60000010814 */
[C---:B------:R-:W-:Y:S08]  /*7a70*/  HMMA.16816.F32 R40, R8.reuse, R46, R40 ;  /* 0x0000002e0828723c */ /* 0x040ff00000001828 */
[----:B------:R-:W-:Y:S07]  /*7a80*/  HMMA.16816.F32 R44, R8, R34, R4 ;  /* 0x00000022082c723c */ /* 0x000fee0000001804 */
[----:B------:R-:W-:Y:S01]  /*7a90*/  MOV R34, R32 ;  /* 0x0000002000227202 */ /* 0x000fe20000000f00 */
[----:B------:R-:W-:Y:S01]  /*7aa0*/  HMMA.16816.F32 R4, R16, R70, RZ ;  /* 0x000000461004723c */ /* 0x000fe200000018ff */
[----:B------:R1:W-:Y:S01]  /*7ab0*/  MUFU.EX2 R71, R2 ;  /* 0x0000000200477308 */ /* 0x0003e20000000800 */
[----:B------:R-:W-:Y:S01]  /*7ac0*/  MOV R35, R28 ;  /* 0x0000001c00237202 */ /* 0x000fe20000000f00 */
[----:B------:R-:W-:-:S04]  /*7ad0*/  FFMA.FTZ R28, R133, c[0x0][0x23c], -R20 ;  /* 0x00008f00851c7a23 */ /* 0x000fc80000010814 */
[----:B------:R-:W-:Y:S01]  /*7ae0*/  IMAD.MOV.U32 R70, RZ, RZ, R35 ;  /* 0x000000ffff467224 */ /* 0x000fe200078e0023 */
[----:B------:R-:W-:Y:S08]  /*7af0*/  HMMA.16816.F32 R36, R16, R38, RZ ;  /* 0x000000261024723c */ /* 0x000ff000000018ff */
[----:B------:R-:W-:Y:S01]  /*7b00*/  HMMA.16816.F32 R52, R8, R54, R24 ;  /* 0x000000360834723c */ /* 0x000fe20000001818 */
[----:B-1----:R-:W-:-:S04]  /*7b10*/  FFMA.FTZ R2, R167, c[0x0][0x23c], -R20 ;  /* 0x00008f00a7027a23 */ /* 0x002fc80000010814 */
[----:B------:R1:W-:Y:S02]  /*7b20*/  MUFU.EX2 R12, R2 ;  /* 0x00000002000c7308 */ /* 0x0003e40000000800 */
[----:B------:R-:W-:Y:S01]  /*7b30*/  FFMA.FTZ R27, R22, c[0x0][0x23c], -R20 ;  /* 0x00008f00161b7a23 */ /* 0x000fe20000010814 */
[----:B------:R-:W-:Y:S01]  /*7b40*/  HMMA.16816.F32 R48, R8, R50, R4 ;  /* 0x000000320830723c */ /* 0x000fe20000001804 */
[----:B------:R-:W-:Y:S02]  /*7b50*/  FFMA.FTZ R26, R156, c[0x0][0x23c], -R3 ;  /* 0x00008f009c1a7a23 */ /* 0x000fe40000010803 */
[----:B------:R-:W-:-:S05]  /*7b60*/  FFMA.FTZ R22, R159, c[0x0][0x23c], -R21 ;  /* 0x00008f009f167a23 */ /* 0x000fca0000010815 */
[----:B------:R-:W-:Y:S01]  /*7b70*/  HMMA.16816.F32 R4, R16, R66, RZ ;  /* 0x000000421004723c */ /* 0x000fe200000018ff */
[----:B-1----:R-:W-:-:S06]  /*7b80*/  FFMA.FTZ R2, R163, c[0x0][0x23c], -R20 ;  /* 0x00008f00a3027a23 */ /* 0x002fcc0000010814 */
[----:B------:R-:W-:Y:S01]  /*7b90*/  IMAD.MOV.U32 R67, RZ, RZ, R34 ;  /* 0x000000ffff437224 */ /* 0x000fe200078e0022 */
[----:B------:R-:W-:Y:S01]  /*7ba0*/  HMMA.16816.F32 R36, R8, R30, R36 ;  /* 0x0000001e0824723c */ /* 0x000fe20000001824 */
[----:B------:R1:W-:Y:S06]  /*7bb0*/  MUFU.EX2 R89, R2 ;  /* 0x0000000200597308 */ /* 0x0003ec0000000800 */
[----:B------:R-:W-:-:S09]  /*7bc0*/  FFMA.FTZ R30, R157, c[0x0][0x23c], -R20 ;  /* 0x00008f009d1e7a23 */ /* 0x000fd20000010814 */
[----:B------:R-:W-:Y:S01]  /*7bd0*/  HMMA.16816.F32 R60, R8, R62, R4 ;  /* 0x0000003e083c723c */ /* 0x000fe20000001804 */
[----:B-1----:R-:W-:Y:S02]  /*7be0*/  FFMA.FTZ R2, R158, c[0x0][0x23c], -R20 ;  /* 0x00008f009e027a23 */ /* 0x002fe40000010814 */
[----:B------:R-:W-:-:S05]  /*7bf0*/  FFMA.FTZ R20, R155, c[0x0][0x23c], -R21 ;  /* 0x00008f009b147a23 */ /* 0x000fca0000010815 */
[C---:B------:R-:W-:Y:S01]  /*7c00*/  HMMA.16816.F32 R4, R16.reuse, R82, RZ ;  /* 0x000000521004723c */ /* 0x040fe200000018ff */
[----:B------:R1:W2:Y:S07]  /*7c10*/  MUFU.EX2 R83, R2 ;  /* 0x0000000200537308 */ /* 0x0002ae0000000800 */
[----:B------:R-:W-:Y:S07]  /*7c20*/  HMMA.16816.F32 R16, R16, R86, RZ ;  /* 0x000000561010723c */ /* 0x000fee00000018ff */
[----:B------:R-:W-:Y:S01]  /*7c30*/  MOV R87, R191 ;  /* 0x000000bf00577202 */ /* 0x000fe20000000f00 */
[----:B------:R-:W-:-:S02]  /*7c40*/  IMAD.MOV.U32 R86, RZ, RZ, R192 ;  /* 0x000000ffff567224 */ /* 0x000fc400078e00c0 */
[----:B-1----:R-:W-:-:S04]  /*7c50*/  FFMA.FTZ R2, R178, c[0x0][0x23c], -R3 ;  /* 0x00008f00b2027a23 */ /* 0x002fc80000010803 */
[----:B------:R1:W-:Y:S02]  /*7c60*/  MUFU.EX2 R232, R2 ;  /* 0x0000000200e87308 */ /* 0x0003e40000000800 */
[C---:B------:R-:W-:Y:S07]  /*7c70*/  HMMA.16816.F32 R76, R8.reuse, R78, R4 ;  /* 0x0000004e084c723c */ /* 0x040fee0000001804 */
[----:B------:R-:W-:Y:S01]  /*7c80*/  FFMA.FTZ R4, R180, c[0x0][0x23c], -R0 ;  /* 0x00008f00b4047a23 */ /* 0x000fe20000010800 */
[----:B------:R-:W-:Y:S03]  /*7c90*/  HMMA.16816.F32 R72, R8, R74, R16 ;  /* 0x0000004a0848723c */ /* 0x000fe60000001810 */
[----:B------:R-:W-:Y:S01]  /*7ca0*/  MUFU.EX2 R31, R4 ;  /* 0x00000004001f7308 */ /* 0x000fe20000000800 */
[----:B-1----:R-:W-:-:S03]  /*7cb0*/  FFMA.FTZ R2, R177, c[0x0][0x23c], -R3 ;  /* 0x00008f00b1027a23 */ /* 0x002fc60000010803 */
[----:B--2---:R-:W-:Y:S01]  /*7cc0*/  F2FP.PACK_AB R10, R83, R89 ;  /* 0x00000059530a723e */ /* 0x004fe200000000ff */
[----:B------:R-:W-:Y:S01]  /*7cd0*/  IMAD.MOV.U32 R18, RZ, RZ, R194 ;  /* 0x000000ffff127224 */ /* 0x000fe200078e00c2 */
[----:B------:R-:W-:Y:S02]  /*7ce0*/  MOV R17, R195 ;  /* 0x000000c300117202 */ /* 0x000fe40000000f00 */
[----:B------:R1:W2:Y:S01]  /*7cf0*/  MUFU.EX2 R25, R2 ;  /* 0x0000000200197308 */ /* 0x0002a20000000800 */
[----:B------:R-:W-:Y:S01]  /*7d00*/  MOV R19, R193 ;  /* 0x000000c100137202 */ /* 0x000fe20000000f00 */
[--C-:B-1----:R-:W-:Y:S01]  /*7d10*/  FFMA.FTZ R2, R162, c[0x0][0x23c], -R3.reuse ;  /* 0x00008f00a2027a23 */ /* 0x102fe20000010803 */
[----:B--2---:R-:W-:Y:S01]  /*7d20*/  MOV R152, R25 ;  /* 0x0000001900987202 */ /* 0x004fe20000000f00 */
[----:B------:R-:W-:-:S04]  /*7d30*/  FFMA.FTZ R25, R153, c[0x0][0x23c], -R3 ;  /* 0x00008f0099197a23 */ /* 0x000fc80000010803 */
[----:B------:R1:W-:Y:S01]  /*7d40*/  MUFU.EX2 R235, R2 ;  /* 0x0000000200eb7308 */ /* 0x0003e20000000800 */
[----:B------:R-:W-:Y:S01]  /*7d50*/  F2FP.PACK_AB R9, R152, R232 ;  /* 0x000000e89809723e */ /* 0x000fe200000000ff */
[----:B-1----:R-:W-:-:S06]  /*7d60*/  FFMA.FTZ R2, R160, c[0x0][0x23c], -R3 ;  /* 0x00008f00a0027a23 */ /* 0x002fcc0000010803 */
[----:B------:R1:W2:Y:S02]  /*7d70*/  MUFU.EX2 R16, R2 ;  /* 0x0000000200107308 */ /* 0x0002a40000000800 */
[----:B-1----:R-:W-:Y:S01]  /*7d80*/  FFMA.FTZ R2, R179, c[0x0][0x23c], -R21 ;  /* 0x00008f00b3027a23 */ /* 0x002fe20000010815 */
[----:B--2---:R-:W-:-:S05]  /*7d90*/  F2FP.PACK_AB R11, R16, R235 ;  /* 0x000000eb100b723e */ /* 0x004fca00000000ff */
[----:B------:R1:W-:Y:S02]  /*7da0*/  MUFU.EX2 R32, R2 ;  /* 0x0000000200207308 */ /* 0x0003e40000000800 */
[----:B-1----:R-:W-:-:S06]  /*7db0*/  FFMA.FTZ R2, R166, c[0x0][0x23c], -R21 ;  /* 0x00008f00a6027a23 */ /* 0x002fcc0000010815 */
[----:B------:R1:W2:Y:S02]  /*7dc0*/  MUFU.EX2 R24, R2 ;  /* 0x0000000200187308 */ /* 0x0002a40000000800 */
[----:B-1----:R-:W-:Y:S02]  /*7dd0*/  FFMA.FTZ R2, R164, c[0x0][0x23c], -R21 ;  /* 0x00008f00a4027a23 */ /* 0x002fe40000010815 */
[----:B--2---:R-:W-:-:S04]  /*7de0*/  IMAD.MOV.U32 R153, RZ, RZ, R24 ;  /* 0x000000ffff997224 */ /* 0x004fc800078e0018 */
[----:B------:R1:W-:Y:S01]  /*7df0*/  MUFU.EX2 R80, R2 ;  /* 0x0000000200507308 */ /* 0x0003e20000000800 */
[----:B------:R-:W-:Y:S01]  /*7e00*/  FFMA.FTZ R24, R132, c[0x0][0x23c], -R3 ;  /* 0x00008f0084187a23 */ /* 0x000fe20000010803 */
[----:B------:R-:W-:Y:S01]  /*7e10*/  MOV R132, R71 ;  /* 0x0000004700847202 */ /* 0x000fe20000000f00 */
[----:B------:R-:W-:Y:S01]  /*7e20*/  FFMA.FTZ R3, R138, c[0x0][0x23c], -R21 ;  /* 0x00008f008a037a23 */ /* 0x000fe20000010815 */
[----:B------:R-:W-:Y:S01]  /*7e30*/  MOV R71, R58 ;  /* 0x0000003a00477202 */ /* 0x000fe20000000f00 */
[----:B------:R-:W-:Y:S01]  /*7e40*/  IMAD.MOV.U32 R58, RZ, RZ, R59 ;  /* 0x000000ffff3a7224 */ /* 0x000fe200078e003b */
[----:B------:R-:W-:Y:S02]  /*7e50*/  MOV R59, R90 ;  /* 0x0000005a003b7202 */ /* 0x000fe40000000f00 */
[----:B------:R-:W-:Y:S02]  /*7e60*/  MOV R90, R33 ;  /* 0x00000021005a7202 */ /* 0x000fe40000000f00 */
[----:B------:R-:W-:Y:S01]  /*7e70*/  MOV R138, R64 ;  /* 0x00000040008a7202 */ /* 0x000fe20000000f00 */
[----:B-1----:R-:W-:-:S02]  /*7e80*/  FFMA.FTZ R2, R154, c[0x0][0x23c], -R21 ;  /* 0x00008f009a027a23 */ /* 0x002fc40000010815 */
[----:B------:R-:W-:Y:S02]  /*7e90*/  IMAD.MOV.U32 R154, RZ, RZ, R12 ;  /* 0x000000ffff9a7224 */ /* 0x000fe400078e000c */
[----:B------:R-:W1:Y:S01]  /*7ea0*/  LDSM.16.MT88.4 R12, [R225+0xd000] ;  /* 0x00d00000e10c783b */ /* 0x000e620000004200 */
[----:B------:R2:W-:Y:S02]  /*7eb0*/  MUFU.EX2 R5, R2 ;  /* 0x0000000200057308 */ /* 0x0005e40000000800 */
[----:B------:R-:W-:Y:S01]  /*7ec0*/  F2FP.PACK_AB R8, R154, R132 ;  /* 0x000000849a08723e */ /* 0x000fe200000000ff */
[----:B--2---:R-:W-:-:S05]  /*7ed0*/  FFMA.FTZ R2, R176, c[0x0][0x23c], -R0 ;  /* 0x00008f00b0027a23 */ /* 0x004fca0000010800 */
[----:B------:R2:W3:Y:S02]  /*7ee0*/  MUFU.EX2 R6, R2 ;  /* 0x0000000200067308 */ /* 0x0004e40000000800 */
[--C-:B--2---:R-:W-:Y:S01]  /*7ef0*/  FFMA.FTZ R2, R165, c[0x0][0x23c], -R0.reuse ;  /* 0x00008f00a5027a23 */ /* 0x104fe20000010800 */
[----:B---3--:R-:W-:Y:S01]  /*7f00*/  MOV R155, R6 ;  /* 0x00000006009b7202 */ /* 0x008fe20000000f00 */
[----:B-1----:R-:W-:Y:S04]  /*7f10*/  HMMA.16816.F32 R148, R8, R12, R148 ;  /* 0x0000000c0894723c */ /* 0x002fe80000001894 */
[----:B------:R1:W-:Y:S02]  /*7f20*/  MUFU.EX2 R82, R2 ;  /* 0x0000000200527308 */ /* 0x0003e40000000800 */
[----:B-1----:R-:W-:-:S06]  /*7f30*/  FFMA.FTZ R2, R161, c[0x0][0x23c], -R0 ;  /* 0x00008f00a1027a23 */ /* 0x002fcc0000010800 */
[----:B------:R1:W2:Y:S02]  /*7f40*/  MUFU.EX2 R133, R2 ;  /* 0x0000000200857308 */ /* 0x0002a40000000800 */
[----:B-1----:R-:W-:Y:S01]  /*7f50*/  FFMA.FTZ R2, R139, c[0x0][0x23c], -R21 ;  /* 0x00008f008b027a23 */ /* 0x002fe20000010815 */
[----:B--2---:R-:W-:Y:S01]  /*7f60*/  F2FP.PACK_AB R7, R133, R82 ;  /* 0x000000528507723e */ /* 0x004fe200000000ff */
[----:B------:R-:W-:Y:S01]  /*7f70*/  IMAD.MOV.U32 R139, RZ, RZ, R5 ;  /* 0x000000ffff8b7224 */ /* 0x000fe200078e0005 */
[----:B------:R-:W-:Y:S01]  /*7f80*/  F2FP.PACK_AB R5, R155, R31 ;  /* 0x0000001f9b05723e */ /* 0x000fe200000000ff */
[----:B------:R-:W-:Y:S02]  /*7f90*/  IMAD.MOV.U32 R21, RZ, RZ, R32 ;  /* 0x000000ffff157224 */ /* 0x000fe400078e0020 */
[----:B------:R-:W-:Y:S01]  /*7fa0*/  HMMA.16816.F32 R32, R8, R14, R40 ;  /* 0x0000000e0820723c */ /* 0x000fe20000001828 */
[----:B------:R-:W-:Y:S02]  /*7fb0*/  F2FP.PACK_AB R6, R139, R80 ;  /* 0x000000508b06723e */ /* 0x000fe400000000ff */
[----:B------:R-:W-:-:S07]  /*7fc0*/  F2FP.PACK_AB R4, R153, R21 ;  /* 0x000000159904723e */ /* 0x000fce00000000ff */
[C---:B------:R-:W-:Y:S08]  /*7fd0*/  HMMA.16816.F32 R144, R4.reuse, R12, R144 ;  /* 0x0000000c0490723c */ /* 0x040ff00000001890 */
[----:B------:R-:W-:Y:S01]  /*7fe0*/  HMMA.16816.F32 R156, R4, R14, R112 ;  /* 0x0000000e049c723c */ /* 0x000fe20000001870 */
[----:B------:R-:W1:Y:S06]  /*7ff0*/  LDSM.16.MT88.4 R12, [R226+0xd000] ;  /* 0x00d00000e20c783b */ /* 0x000e6c0000004200 */
[----:B------:R-:W-:Y:S01]  /*8000*/  MOV R112, R205 ;  /* 0x000000cd00707202 */ /* 0x000fe20000000f00 */
[----:B------:R-:W-:Y:S01]  /*8010*/  IMAD.MOV.U32 R115, RZ, RZ, R65 ;  /* 0x000000ffff737224 */ /* 0x000fe200078e0041 */
[----:B------:R-:W-:Y:S01]  /*8020*/  MOV R114, R68 ;  /* 0x0000004400727202 */ /* 0x000fe20000000f00 */
[----:B------:R-:W-:Y:S01]  /*8030*/  IMAD.MOV.U32 R113, RZ, RZ, R69 ;  /* 0x000000ffff717224 */ /* 0x000fe200078e0045 */
[-C--:B-1----:R-:W-:Y:S08]  /*8040*/  HMMA.16816.F32 R164, R8, R12.reuse, R172 ;  /* 0x0000000c08a4723c */ /* 0x082ff000000018ac */
[C---:B------:R-:W-:Y:S07]  /*8050*/  HMMA.16816.F32 R160, R4.reuse, R12, R168 ;  /* 0x0000000c04a0723c */ /* 0x040fee00000018a8 */
[----:B------:R-:W-:Y:S01]  /*8060*/  IMAD.MOV.U32 R170, RZ, RZ, R81 ;  /* 0x000000ffffaa7224 */ /* 0x000fe200078e0051 */
[----:B------:R-:W-:Y:S01]  /*8070*/  HMMA.16816.F32 R172, R4, R14, R108 ;  /* 0x0000000e04ac723c */ /* 0x000fe2000000186c */
[----:B------:R-:W-:Y:S01]  /*8080*/  MOV R81, R183 ;  /* 0x000000b700517202 */ /* 0x000fe20000000f00 */
[----:B------:R-:W-:Y:S01]  /*8090*/  IMAD.MOV.U32 R169, RZ, RZ, R182 ;  /* 0x000000ffffa97224 */ /* 0x000fe200078e00b6 */
[----:B------:R-:W-:Y:S01]  /*80a0*/  MOV R171, R67 ;  /* 0x0000004300ab7202 */ /* 0x000fe20000000f00 */
[----:B------:R-:W-:-:S02]  /*80b0*/  IMAD.MOV.U32 R168, RZ, RZ, R89 ;  /* 0x000000ffffa87224 */ /* 0x000fc400078e0059 */
[----:B------:R-:W-:Y:S01]  /*80c0*/  IMAD.MOV.U32 R89, RZ, RZ, R204 ;  /* 0x000000ffff597224 */ /* 0x000fe200078e00cc */
[----:B------:R-:W-:Y:S01]  /*80d0*/  MOV R109, R88 ;  /* 0x00000058006d7202 */ /* 0x000fe20000000f00 */
        /* <DEDUP_REMOVED lines=13> */
[----:B------:R-:W-:Y:S01]  /*81b0*/  MOV R141, R59 ;  /* 0x0000003b008d7202 */ /* 0x000fe20000000f00 */
[----:B------:R-:W-:-:S02]  /*81c0*/  IMAD.MOV.U32 R140, RZ, RZ, R88 ;  /* 0x000000ffff8c7224 */ /* 0x000fc400078e0058 */
[----:B------:R-:W-:-:S03]  /*81d0*/  IMAD.MOV.U32 R143, RZ, RZ, R18 ;  /* 0x000000ffff8f7224 */ /* 0x000fc600078e0012 */
[----:B------:R-:W-:Y:S01]  /*81e0*/  MOV R128, R70 ;  /* 0x0000004600807202 */ /* 0x000fe20000000f00 */
[----:B------:R-:W-:Y:S01]  /*81f0*/  HMMA.16816.F32 R188, R4, R14, R104 ;  /* 0x0000000e04bc723c */ /* 0x000fe20000001868 */
[----:B------:R-:W-:Y:S01]  /*8200*/  MOV R131, R89 ;  /* 0x0000005900837202 */ /* 0x000fe20000000f00 */
[----:B------:R-:W-:Y:S02]  /*8210*/  IMAD.MOV.U32 R130, RZ, RZ, R90 ;  /* 0x000000ffff827224 */ /* 0x000fe400078e005a */
[----:B------:R-:W-:-:S04]  /*8220*/  IMAD.MOV.U32 R129, RZ, RZ, R85 ;  /* 0x000000ffff817224 */ /* 0x000fc800078e0055 */
[C---:B------:R-:W-:Y:S01]  /*8230*/  HMMA.16816.F32 R44, R8.reuse, R14, R44 ;  /* 0x0000000e082c723c */ /* 0x040fe2000000182c */
[----:B------:R-:W1:Y:S07]  /*8240*/  LDSM.16.MT88.4 R12, [R227+0xd000] ;  /* 0x00d00000e30c783b */ /* 0x000e6e0000004200 */
        /* <DEDUP_REMOVED lines=8> */
[----:B------:R-:W-:Y:S01]  /*82d0*/  MOV R100, R112 ;  /* 0x0000007000647202 */ /* 0x000fe20000000f00 */
[----:B------:R-:W-:Y:S01]  /*82e0*/  IMAD.MOV.U32 R113, RZ, RZ, R86 ;  /* 0x000000ffff717224 */ /* 0x000fe200078e0056 */
[----:B------:R-:W-:-:S02]  /*82f0*/  MOV R114, R87 ;  /* 0x0000005700727202 */ /* 0x000fc40000000f00 */
[----:B------:R-:W-:Y:S02]  /*8300*/  MOV R115, R17 ;  /* 0x0000001100737202 */ /* 0x000fe40000000f00 */
[----:B------:R-:W-:Y:S01]  /*8310*/  MOV R112, R19 ;  /* 0x0000001300707202 */ /* 0x000fe20000000f00 */
[-C--:B-1----:R-:W-:Y:S07]  /*8320*/  HMMA.16816.F32 R68, R8, R12.reuse, R200 ;  /* 0x0000000c0844723c */ /* 0x082fee00000018c8 */
[----:B------:R-:W-:Y:S01]  /*8330*/  MOV R203, R54 ;  /* 0x0000003600cb7202 */ /* 0x000fe20000000f00 */
[----:B------:R-:W-:Y:S01]  /*8340*/  IMAD.MOV.U32 R202, RZ, RZ, R55 ;  /* 0x000000ffffca7224 */ /* 0x000fe200078e0037 */
[----:B------:R-:W-:Y:S01]  /*8350*/  HMMA.16816.F32 R36, R4, R12, R184 ;  /* 0x0000000c0424723c */ /* 0x000fe200000018b8 */
[----:B------:R-:W-:Y:S01]  /*8360*/  MOV R201, R108 ;  /* 0x0000006c00c97202 */ /* 0x000fe20000000f00 */
[----:B------:R-:W-:-:S05]  /*8370*/  IMAD.MOV.U32 R200, RZ, RZ, R109 ;  /* 0x000000ffffc87224 */ /* 0x000fca00078e006d */
[----:B------:R-:W-:Y:S01]  /*8380*/  MOV R184, R138 ;  /* 0x0000008a00b87202 */ /* 0x000fe20000000f00 */
[-C--:B------:R-:W-:Y:S01]  /*8390*/  HMMA.16816.F32 R52, R4, R14.reuse, R96 ;  /* 0x0000000e0434723c */ /* 0x080fe20000001860 */
[----:B------:R-:W-:Y:S01]  /*83a0*/  MOV R185, R91 ;  /* 0x0000005b00b97202 */ /* 0x000fe20000000f00 */
[----:B------:R-:W-:Y:S01]  /*83b0*/  IMAD.MOV.U32 R138, RZ, RZ, R16 ;  /* 0x000000ffff8a7224 */ /* 0x000fe200078e0010 */
[----:B------:R-:W-:Y:S01]  /*83c0*/  MOV R187, R110 ;  /* 0x0000006e00bb7202 */ /* 0x000fe20000000f00 */
[----:B------:R-:W1:Y:S01]  /*83d0*/  LDSM.16.MT88.4 R16, [R228+0xf000] ;  /* 0x00f00000e410783b */ /* 0x000e620000004200 */
[----:B------:R-:W-:Y:S02]  /*83e0*/  IMAD.MOV.U32 R186, RZ, RZ, R111 ;  /* 0x000000ffffba7224 */ /* 0x000fe400078e006f */
[----:B------:R-:W-:Y:S01]  /*83f0*/  IMAD.MOV.U32 R98, RZ, RZ, R57 ;  /* 0x000000ffff627224 */ /* 0x000fe200078e0039 */
[----:B------:R-:W-:Y:S02]  /*8400*/  MOV R99, R56 ;  /* 0x0000003800637202 */ /* 0x000fe40000000f00 */
[----:B------:R-:W-:Y:S01]  /*8410*/  HMMA.16816.F32 R56, R8, R14, R48 ;  /* 0x0000000e0838723c */ /* 0x000fe20000001830 */
[----:B------:R-:W2:Y:S01]  /*8420*/  LDSM.16.MT88.4 R12, [R226+0xf000] ;  /* 0x00f00000e20c783b */ /* 0x000ea20000004200 */
[----:B------:R-:W-:-:S06]  /*8430*/  MOV R97, R84 ;  /* 0x0000005400617202 */ /* 0x000fcc0000000f00 */
[----:B-1----:R-:W-:Y:S08]  /*8440*/  HMMA.16816.F32 R104, R4, R16, R216 ;  /* 0x000000100468723c */ /* 0x002ff000000018d8 */
[-C--:B--2---:R-:W-:Y:S07]  /*8450*/  HMMA.16816.F32 R84, R8, R12.reuse, R212 ;  /* 0x0000000c0854723c */ /* 0x084fee00000018d4 */
        /* <DEDUP_REMOVED lines=39> */
[----:B------:R-:W-:Y:S01]  /*86d0*/  MUFU.EX2 R132, R27 ;  /* 0x0000001b00847308 */ /* 0x000fe20000000800 */
[C---:B------:R-:W-:Y:S01]  /*86e0*/  HMMA.16816.F32 R100, R8.reuse, R16, R100 ;  /* 0x000000100864723c */ /* 0x040fe20000001864 */
[----:B------:R2:W5:Y:S04]  /*86f0*/  LDL.LU R241, [R1+0xd4] ;  /* 0x0000d40001f17983 */ /* 0x0005680000300800 */
[----:B------:R2:W5:Y:S02]  /*8700*/  LDL.LU R240, [R1+0xd0] ;  /* 0x0000d00001f07983 */ /* 0x0005640000300800 */
[----:B------:R-:W-:Y:S01]  /*8710*/  MUFU.EX2 R31, R28 ;  /* 0x0000001c001f7308 */ /* 0x000fe20000000800 */
[----:B------:R-:W-:Y:S07]  /*8720*/  HMMA.16816.F32 R16, R8, R18, R76 ;  /* 0x000000120810723c */ /* 0x000fee000000184c */
[----:B------:R-:W-:Y:S01]  /*8730*/  MUFU.EX2 R27, R24 ;  /* 0x00000018001b7308 */ /* 0x000fe20000000800 */
[C---:B-1----:R-:W-:Y:S07]  /*8740*/  HMMA.16816.F32 R120, R4.reuse, R12, R220 ;  /* 0x0000000c0478723c */ /* 0x042fee00000018dc */
[----:B------:R-:W-:Y:S01]  /*8750*/  MUFU.EX2 R28, R23 ;  /* 0x00000017001c7308 */ /* 0x000fe20000000800 */
[----:B------:R-:W-:Y:S07]  /*8760*/  HMMA.16816.F32 R48, R4, R14, R124 ;  /* 0x0000000e0430723c */ /* 0x000fee000000187c */
[----:B------:R1:W-:Y:S01]  /*8770*/  MUFU.EX2 R24, R3 ;  /* 0x0000000300187308 */ /* 0x0003e20000000800 */
[----:B------:R-:W-:Y:S01]  /*8780*/  FFMA.FTZ R4, R97, c[0x0][0x23c], -R0 ;  /* 0x00008f0061047a23 */ /* 0x000fe20000010800 */
[----:B------:R-:W-:Y:S01]  /*8790*/  HMMA.16816.F32 R116, R8, R12, R212 ;  /* 0x0000000c0874723c */ /* 0x000fe200000018d4 */
[----:B------:R-:W-:Y:S01]  /*87a0*/  IMAD.MOV.U32 R97, RZ, RZ, R184 ;  /* 0x000000ffff617224 */ /* 0x000fe200078e00b8 */
[----:B------:R-:W-:-:S04]  /*87b0*/  MOV R184, R202 ;  /* 0x000000ca00b87202 */ /* 0x000fc80000000f00 */
[----:B------:R3:W-:Y:S01]  /*87c0*/  MUFU.EX2 R23, R2 ;  /* 0x0000000200177308 */ /* 0x0007e20000000800 */
[----:B------:R-:W-:Y:S01]  /*87d0*/  MOV R215, R186 ;  /* 0x000000ba00d77202 */ /* 0x000fe20000000f00 */
[----:B------:R-:W-:Y:S01]  /*87e0*/  IMAD.MOV.U32 R214, RZ, RZ, R187 ;  /* 0x000000ffffd67224 */ /* 0x000fe200078e00bb */
[----:B------:R-:W-:Y:S01]  /*87f0*/  MOV R187, R128 ;  /* 0x0000008000bb7202 */ /* 0x000fe20000000f00 */
[----:B------:R-:W-:Y:S02]  /*8800*/  IMAD.MOV.U32 R186, RZ, RZ, R203 ;  /* 0x000000ffffba7224 */ /* 0x000fe400078e00cb */
[----:B-1----:R-:W-:Y:S02]  /*8810*/  FFMA.FTZ R3, R98, c[0x0][0x23c], -R0 ;  /* 0x00008f0062037a23 */ /* 0x002fe40000010800 */
[----:B------:R-:W-:Y:S01]  /*8820*/  IMAD.MOV.U32 R98, RZ, RZ, R201 ;  /* 0x000000ffff627224 */ /* 0x000fe200078e00c9 */
[----:B------:R-:W-:Y:S01]  /*8830*/  MOV R202, R142 ;  /* 0x0000008e00ca7202 */ /* 0x000fe20000000f00 */
[----:B------:R-:W-:-:S02]  /*8840*/  IMAD.MOV.U32 R201, RZ, RZ, R141 ;  /* 0x000000ffffc97224 */ /* 0x000fc400078e008d */
[----:B---3--:R-:W-:Y:S01]  /*8850*/  FFMA.FTZ R2, R96, c[0x0][0x23c], -R0 ;  /* 0x00008f0060027a23 */ /* 0x008fe20000010800 */
[----:B------:R-:W-:Y:S01]  /*8860*/  MOV R96, R200 ;  /* 0x000000c800607202 */ /* 0x000fe20000000f00 */
[----:B------:R-:W-:Y:S01]  /*8870*/  IMAD.MOV.U32 R200, RZ, RZ, R130 ;  /* 0x000000ffffc87224 */ /* 0x000fe200078e0082 */
[----:B------:R-:W-:Y:S01]  /*8880*/  HMMA.16816.F32 R12, R8, R14, R72 ;  /* 0x0000000e080c723c */ /* 0x000fe20000001848 */
[----:B------:R-:W-:Y:S01]  /*8890*/  IMAD.MOV.U32 R203, RZ, RZ, R143 ;  /* 0x000000ffffcb7224 */ /* 0x000fe200078e008f */
[----:B------:R-:W-:Y:S01]  /*88a0*/  MOV R128, R115 ;  /* 0x0000007300807202 */ /* 0x000fe20000000f00 */
[----:B------:R-:W-:Y:S01]  /*88b0*/  FADD.FTZ R7, R99, R98 ;  /* 0x0000006263077221 */ /* 0x000fe20000010000 */
[----:B------:R-:W-:Y:S01]  /*88c0*/  MOV R99, R187 ;  /* 0x000000bb00637202 */ /* 0x000fe20000000f00 */
[----:B------:R-:W-:Y:S02]  /*88d0*/  FADD.FTZ R5, R215, R214 ;  /* 0x000000d6d7057221 */ /* 0x000fe40000010000 */
[----:B------:R-:W-:-:S02]  /*88e0*/  FADD.FTZ R8, R185, R184 ;  /* 0x000000b8b9087221 */ /* 0x000fc40000010000 */
[----:B------:R-:W-:Y:S01]  /*88f0*/  IMAD.MOV.U32 R98, RZ, RZ, R186 ;  /* 0x000000ffff627224 */ /* 0x000fe200078e00ba */
[----:B------:R-:W-:Y:S01]  /*8900*/  MUFU.EX2 R21, R20 ;  /* 0x0000001400157308 */ /* 0x000fe20000000800 */
        /* <DEDUP_REMOVED lines=9> */
[----:B------:R-:W-:Y:S01]  /*89a0*/  FADD.FTZ R6, R97, R96 ;  /* 0x0000006061067221 */ /* 0x000fe20000010000 */
[----:B------:R-:W-:Y:S01]  /*89b0*/  MOV R168, R154 ;  /* 0x0000009a00a87202 */ /* 0x000fe20000000f00 */
[----:B------:R-:W-:Y:S02]  /*89c0*/  IMAD.MOV.U32 R128, RZ, RZ, R152 ;  /* 0x000000ffff807224 */ /* 0x000fe400078e0098 */
[----:B------:R3:W-:Y:S01]  /*89d0*/  MUFU.EX2 R11, R4 ;  /* 0x00000004000b7308 */ /* 0x0007e20000000800 */
[----:B------:R-:W-:Y:S01]  /*89e0*/  FFMA.FTZ R0, R252, c[0x0][0x23c], -R0 ;  /* 0x00008f00fc007a23 */ /* 0x000fe20000010800 */
[----:B------:R-:W-:Y:S01]  /*89f0*/  LDSM.16.MT88.4 R152, [R225+0xd800] ;  /* 0x00d80000e198783b */ /* 0x000fe20000004200 */
[----:B-1----:R-:W-:-:S02]  /*8a00*/  FADD.FTZ R2, R98, R5 ;  /* 0x0000000562027221 */ /* 0x002fc40000010000 */
        /* <DEDUP_REMOVED lines=8> */
[----:B------:R-:W-:Y:S02]  /*8a90*/  FADD.FTZ R5, R234, R6 ;  /* 0x00000006ea057221 */ /* 0x000fe40000010000 */
[----:B------:R-:W-:-:S02]  /*8aa0*/  FADD.FTZ R6, R233, R7 ;  /* 0x00000007e9067221 */ /* 0x000fc40000010000 */
[----:B------:R-:W-:Y:S01]  /*8ab0*/  IMAD.MOV.U32 R202, RZ, RZ, R203 ;  /* 0x000000ffffca7224 */ /* 0x000fe200078e00cb */
[----:B------:R-:W-:Y:S01]  /*8ac0*/  MOV R203, R128 ;  /* 0x0000008000cb7202 */ /* 0x000fe20000000f00 */
[----:B------:R-:W-:Y:S01]  /*8ad0*/  FADD.FTZ R7, R98, R8 ;  /* 0x0000000862077221 */ /* 0x000fe20000010000 */
        /* <DEDUP_REMOVED lines=20> */
[----:B------:R-:W-:Y:S01]  /*8c20*/  FADD.FTZ R5, R230, R5 ;  /* 0x00000005e6057221 */ /* 0x000fe20000010000 */
[----:B------:R-:W1:Y:S01]  /*8c30*/  LDSM.16.MT88.4 R168, [R226+0xd800] ;  /* 0x00d80000e2a8783b */ /* 0x000e620000004200 */
[----:B---3--:R-:W-:Y:S01]  /*8c40*/  FADD.FTZ R4, R214, R6 ;  /* 0x00000006d6047221 */ /* 0x008fe20000010000 */
[----:B------:R-:W-:Y:S01]  /*8c50*/  MOV R210, R215 ;  /* 0x000000d700d27202 */ /* 0x000fe20000000f00 */
[----:B------:R-:W-:Y:S01]  /*8c60*/  IMAD.MOV.U32 R211, RZ, RZ, R96 ;  /* 0x000000ffffd37224 */ /* 0x000fe200078e0060 */
[----:B------:R-:W-:Y:S01]  /*8c70*/  MOV R209, R213 ;  /* 0x000000d500d17202 */ /* 0x000fe20000000f00 */
[----:B------:R-:W-:Y:S01]  /*8c80*/  IMAD.MOV.U32 R208, RZ, RZ, R212 ;  /* 0x000000ffffd07224 */ /* 0x000fe200078e00d4 */
[----:B------:R3:W-:Y:S01]  /*8c90*/  MUFU.EX2 R9, R3 ;  /* 0x0000000300097308 */ /* 0x0007e20000000800 */
[----:B------:R-:W-:-:S07]  /*8ca0*/  FADD.FTZ R8, R210, R7 ;  /* 0x00000007d2087221 */ /* 0x000fce0000010000 */
[----:B------:R4:W-:Y:S01]  /*8cb0*/  MUFU.EX2 R10, R0 ;  /* 0x00000000000a7308 */ /* 0x0009e20000000800 */
[----:B---3--:R-:W-:Y:S02]  /*8cc0*/  FADD.FTZ R3, R211, R2 ;  /* 0x00000002d3037221 */ /* 0x008fe40000010000 */
[----:B------:R-:W-:Y:S02]  /*8cd0*/  FADD.FTZ R2, R208, R5 ;  /* 0x00000005d0027221 */ /* 0x000fe40000010000 */
[----:B----4-:R-:W-:Y:S02]  /*8ce0*/  FADD.FTZ R0, R209, R4 ;  /* 0x00000004d1007221 */ /* 0x010fe40000010000 */
[----:B------:R-:W3:Y:S01]  /*8cf0*/  LDSM.16.MT88.4 R4, [R227+0xf800] ;  /* 0x00f80000e304783b */ /* 0x000ee20000004200 */
[----:B------:R-:W-:Y:S01]  /*8d00*/  MUFU.EX2 R30, R30 ;  /* 0x0000001e001e7308 */ /* 0x000fe20000000800 */
[----:B------:R-:W-:Y:S01]  /*8d10*/  MOV R187, R128 ;  /* 0x0000008000bb7202 */ /* 0x000fe20000000f00 */
[----:B------:R-:W-:Y:S01]  /*8d20*/  IMAD.MOV.U32 R215, RZ, RZ, R99 ;  /* 0x000000ffffd77224 */ /* 0x000fe200078e0063 */
[----:B------:R-:W-:-:S05]  /*8d30*/  MOV R128, R229 ;  /* 0x000000e500807202 */ /* 0x000fca0000000f00 */
[----:B------:R-:W4:Y:S01]  /*8d40*/  MUFU.EX2 R29, R29 ;  /* 0x0000001d001d7308 */ /* 0x000f220000000800 */
[----:B------:R-:W-:Y:S01]  /*8d50*/  MOV R99, R200 ;  /* 0x000000c800637202 */ /* 0x000fe20000000f00 */
[----:B------:R-:W-:-:S06]  /*8d60*/  IMAD.MOV.U32 R200, RZ, RZ, R201 ;  /* 0x000000ffffc87224 */ /* 0x000fcc00078e00c9 */
[----:B------:R-:W-:Y:S01]  /*8d70*/  MUFU.EX2 R26, R26 ;  /* 0x0000001a001a7308 */ /* 0x000fe20000000800 */
[----:B------:R-:W-:-:S07]  /*8d80*/  MOV R201, R202 ;  /* 0x000000ca00c97202 */ /* 0x000fce0000000f00 */
[----:B------:R-:W1:Y:S08]  /*8d90*/  MUFU.EX2 R25, R25 ;  /* 0x0000001900197308 */ /* 0x000e700000000800 */
[----:B------:R-:W1:Y:S01]  /*8da0*/  MUFU.EX2 R22, R22 ;  /* 0x0000001600167308 */ /* 0x000e620000000800 */
        /* <DEDUP_REMOVED lines=15> */
[----:B------:R-:W-:Y:S01]  /*8ea0*/  MOV R98, R202 ;  /* 0x000000ca00627202 */ /* 0x000fe20000000f00 */
[----:B------:R-:W-:Y:S01]  /*8eb0*/  IMAD.MOV.U32 R202, RZ, RZ, R130 ;  /* 0x000000ffffca7224 */ /* 0x000fe200078e0082 */
[----:B------:R-:W-:Y:S02]  /*8ec0*/  MOV R200, R128 ;  /* 0x0000008000c87202 */ /* 0x000fe40000000f00 */
[----:B------:R-:W-:Y:S02]  /*8ed0*/  MOV R201, R129 ;  /* 0x0000008100c97202 */ /* 0x000fe40000000f00 */
[----:B------:R-:W-:Y:S02]  /*8ee0*/  MOV R203, R131 ;  /* 0x0000008300cb7202 */ /* 0x000fe40000000f00 */
[----:B----4-:R-:W-:Y:S02]  /*8ef0*/  F2FP.PACK_AB R128, R29, R30 ;  /* 0x0000001e1d80723e */ /* 0x010fe400000000ff */
[----:B-1----:R-:W-:-:S02]  /*8f00*/  F2FP.PACK_AB R129, R25, R26 ;  /* 0x0000001a1981723e */ /* 0x002fc400000000ff */
[----:B------:R-:W-:Y:S02]  /*8f10*/  F2FP.PACK_AB R130, R132, R31 ;  /* 0x0000001f8482723e */ /* 0x000fe400000000ff */
[----:B------:R-:W-:Y:S02]  /*8f20*/  F2FP.PACK_AB R131, R28, R27 ;  /* 0x0000001b1c83723e */ /* 0x000fe400000000ff */
[----:B------:R-:W-:Y:S02]  /*8f30*/  F2FP.PACK_AB R124, R21, R22 ;  /* 0x00000016157c723e */ /* 0x000fe400000000ff */
[----:B------:R-:W-:Y:S02]  /*8f40*/  F2FP.PACK_AB R125, R11, R20 ;  /* 0x000000140b7d723e */ /* 0x000fe400000000ff */
[----:B------:R-:W-:Y:S02]  /*8f50*/  F2FP.PACK_AB R126, R24, R23 ;  /* 0x00000017187e723e */ /* 0x000fe400000000ff */
[----:B------:R-:W-:Y:S01]  /*8f60*/  F2FP.PACK_AB R127, R10, R9 ;  /* 0x000000090a7f723e */ /* 0x000fe200000000ff */
[----:B------:R-:W-:Y:S01]  /*8f70*/  IMAD.MOV.U32 R141, RZ, RZ, R80 ;  /* 0x000000ffff8d7224 */ /* 0x000fe200078e0050 */
[----:B------:R-:W-:Y:S01]  /*8f80*/  MOV R142, R82 ;  /* 0x00000052008e7202 */ /* 0x000fe20000000f00 */
[----:B------:R-:W-:Y:S01]  /*8f90*/  IMAD.MOV.U32 R80, RZ, RZ, R236 ;  /* 0x000000ffff507224 */ /* 0x000fe200078e00ec */
[----:B------:R-:W-:Y:S01]  /*8fa0*/  HMMA.16816.F32 R164, R128, R168, R164 ;  /* 0x000000a880a4723c */ /* 0x000fe200000018a4 */
[----:B------:R-:W-:Y:S01]  /*8fb0*/  IMAD.MOV.U32 R143, RZ, RZ, R83 ;  /* 0x000000ffff8f7224 */ /* 0x000fe200078e0053 */
[----:B------:R-:W-:Y:S01]  /*8fc0*/  MOV R83, R237 ;  /* 0x000000ed00537202 */ /* 0x000fe20000000f00 */
[----:B------:R-:W-:Y:S01]  /*8fd0*/  IMAD.MOV.U32 R82, RZ, RZ, R238 ;  /* 0x000000ffff527224 */ /* 0x000fe200078e00ee */
[----:B------:R-:W-:Y:S01]  /*8fe0*/  MOV R115, R239 ;  /* 0x000000ef00737202 */ /* 0x000fe20000000f00 */
[----:B------:R-:W-:Y:S01]  /*8ff0*/  IMAD.MOV.U32 R252, RZ, RZ, R114 ;  /* 0x000000fffffc7224 */ /* 0x000fe200078e0072 */
[----:B------:R-:W-:-:S02]  /*9000*/  MOV R220, R113 ;  /* 0x0000007100dc7202 */ /* 0x000fc40000000f00 */
[----:B------:R-:W-:Y:S01]  /*9010*/  MOV R221, R112 ;  /* 0x0000007000dd7202 */ /* 0x000fe20000000f00 */
[C---:B------:R-:W-:Y:S01]  /*9020*/  HMMA.16816.F32 R160, R124.reuse, R168, R160 ;  /* 0x000000a87ca0723c */ /* 0x040fe200000018a0 */
[----:B------:R-:W-:Y:S01]  /*9030*/  IMAD.MOV.U32 R222, RZ, RZ, R203 ;  /* 0x000000ffffde7224 */ /* 0x000fe200078e00cb */
[----:B------:R-:W-:Y:S02]  /*9040*/  MOV R223, R202 ;  /* 0x000000ca00df7202 */ /* 0x000fe40000000f00 */
[----:B------:R-:W-:Y:S01]  /*9050*/  MOV R218, R99 ;  /* 0x0000006300da7202 */ /* 0x000fe20000000f00 */
[----:B------:R-:W-:Y:S01]  /*9060*/  IMAD.MOV.U32 R217, RZ, RZ, R200 ;  /* 0x000000ffffd97224 */ /* 0x000fe200078e00c8 */
[----:B------:R-:W-:Y:S01]  /*9070*/  MOV R216, R201 ;  /* 0x000000c900d87202 */ /* 0x000fe20000000f00 */
[----:B------:R-:W-:Y:S01]  /*9080*/  IMAD.MOV.U32 R208, RZ, RZ, R97 ;  /* 0x000000ffffd07224 */ /* 0x000fe200078e0061 */
[----:B------:R-:W-:Y:S01]  /*9090*/  HMMA.16816.F32 R172, R124, R170, R172 ;  /* 0x000000aa7cac723c */ /* 0x000fe200000018ac */
[----:B------:R-:W-:Y:S01]  /*90a0*/  MOV R219, R98 ;  /* 0x0000006200db7202 */ /* 0x000fe20000000f00 */
[----:B------:R-:W-:Y:S01]  /*90b0*/  LDSM.16.MT88.4 R200, [R227+0xd800] ;  /* 0x00d80000e3c8783b */ /* 0x000fe20000004200 */
[----:B------:R-:W-:-:S02]  /*90c0*/  MOV R209, R96 ;  /* 0x0000006000d17202 */ /* 0x000fc40000000f00 */
[----:B------:R-:W-:Y:S01]  /*90d0*/  MOV R214, R184 ;  /* 0x000000b800d67202 */ /* 0x000fe20000000f00 */
[----:B------:R-:W-:Y:S02]  /*90e0*/  LDSM.16.MT88.4 R96, [R226+0xf800] ;  /* 0x00f80000e260783b */ /* 0x000fe40000004200 */
[-C--:B------:R-:W-:Y:S01]  /*90f0*/  HMMA.16816.F32 R148, R128, R152.reuse, R148 ;  /* 0x000000988094723c */ /* 0x080fe20000001894 */
[----:B------:R-:W-:Y:S01]  /*9100*/  MOV R140, R235 ;  /* 0x000000eb008c7202 */ /* 0x000fe20000000f00 */
[----:B------:R-:W1:Y:S04]  /*9110*/  LDSM.16.MT88.4 R184, [R228+0xd800] ;  /* 0x00d80000e4b8783b */ /* 0x000e680000004200 */
[----:B------:R2:W5:Y:S02]  /*9120*/  LDL.LU R239, [R1+0xcc] ;  /* 0x0000cc0001ef7983 */ /* 0x0005640000300800 */
[C---:B------:R-:W-:Y:S02]  /*9130*/  HMMA.16816.F32 R144, R124.reuse, R152, R144 ;  /* 0x000000987c90723c */ /* 0x040fe40000001890 */
[----:B------:R2:W5:Y:S04]  /*9140*/  LDL.LU R238, [R1+0xc8] ;  /* 0x0000c80001ee7983 */ /* 0x0005680000300800 */
[----:B------:R2:W5:Y:S02]  /*9150*/  LDL.LU R237, [R1+0xc4] ;  /* 0x0000c40001ed7983 */ /* 0x0005640000300800 */
[----:B------:R-:W-:Y:S02]  /*9160*/  HMMA.16816.F32 R156, R124, R154, R156 ;  /* 0x0000009a7c9c723c */ /* 0x000fe4000000189c */
[----:B------:R2:W5:Y:S04]  /*9170*/  LDL.LU R236, [R1+0xc0] ;  /* 0x0000c00001ec7983 */ /* 0x0005680000300800 */
[----:B------:R2:W5:Y:S02]  /*9180*/  LDL.LU R235, [R1+0xbc] ;  /* 0x0000bc0001eb7983 */ /* 0x0005640000300800 */
[C---:B------:R-:W-:Y:S02]  /*9190*/  HMMA.16816.F32 R168, R128.reuse, R170, R40 ;  /* 0x000000aa80a8723c */ /* 0x040fe40000001828 */
[----:B------:R2:W5:Y:S04]  /*91a0*/  LDL.LU R234, [R1+0xb8] ;  /* 0x0000b80001ea7983 */ /* 0x0005680000300800 */
[----:B------:R2:W5:Y:S01]  /*91b0*/  LDL.LU R233, [R1+0xb4] ;  /* 0x0000b40001e97983 */ /* 0x0005620000300800 */
[----:B------:R-:W-:Y:S01]  /*91c0*/  MOV R43, R81 ;  /* 0x00000051002b7202 */ /* 0x000fe20000000f00 */
[----:B------:R-:W-:Y:S02]  /*91d0*/  HMMA.16816.F32 R152, R128, R154, R32 ;  /* 0x0000009a8098723c */ /* 0x000fe40000001820 */
[----:B------:R2:W5:Y:S04]  /*91e0*/  LDL.LU R232, [R1+0xb0] ;  /* 0x0000b00001e87983 */ /* 0x0005680000300800 */
[----:B------:R2:W5:Y:S01]  /*91f0*/  LDL.LU R231, [R1+0xac] ;  /* 0x0000ac0001e77983 */ /* 0x0005620000300800 */
[----:B------:R-:W-:Y:S01]  /*9200*/  MOV R32, R80 ;  /* 0x0000005000207202 */ /* 0x000fe20000000f00 */
[----:B------:R-:W-:Y:S01]  /*9210*/  IMAD.MOV.U32 R33, RZ, RZ, R83 ;  /* 0x000000ffff217224 */ /* 0x000fe200078e0053 */
[----:B------:R-:W-:Y:S01]  /*9220*/  MOV R34, R82 ;  /* 0x0000005200227202 */ /* 0x000fe20000000f00 */
[----:B---3--:R-:W-:Y:S01]  /*9230*/  HMMA.16816.F32 R120, R124, R4, R120 ;  /* 0x000000047c78723c */ /* 0x008fe20000001878 */
[----:B------:R-:W-:Y:S01]  /*9240*/  MOV R35, R115 ;  /* 0x0000007300237202 */ /* 0x000fe20000000f00 */
[----:B------:R-:W-:Y:S01]  /*9250*/  FADD.FTZ R3, R32, R3 ;  /* 0x0000000320037221 */ /* 0x000fe20000010000 */
[----:B------:R-:W3:Y:S01]  /*9260*/  LDSM.16.MT88.4 R80, [R225+0xf800] ;  /* 0x00f80000e150783b */ /* 0x000ee20000004200 */
[----:B------:R-:W-:-:S04]  /*9270*/  FADD.FTZ R2, R33, R2 ;  /* 0x0000000221027221 */ /* 0x000fc80000010000 */
[----:B------:R-:W-:Y:S01]  /*9280*/  HMMA.16816.F32 R116, R128, R4, R116 ;  /* 0x000000048074723c */ /* 0x000fe20000001874 */
[----:B------:R-:W-:Y:S01]  /*9290*/  FADD.FTZ R0, R34, R0 ;  /* 0x0000000022007221 */ /* 0x000fe20000010000 */
[----:B------:R-:W4:Y:S04]  /*92a0*/  LDSM.16.MT88.4 R112, [R228+0xf800] ;  /* 0x00f80000e470783b */ /* 0x000f280000004200 */
        /* <DEDUP_REMOVED lines=51> */
[C---:B------:R-:W-:Y:S08]  /*95e0*/  HMMA.16816.F32 R188, R124.reuse, R186, R188 ;  /* 0x000000ba7cbc723c */ /* 0x040ff000000018bc */
[C---:B------:R-:W-:Y:S08]  /*95f0*/  HMMA.16816.F32 R192, R124.reuse, R200, R192 ;  /* 0x000000c87cc0723c */ /* 0x040ff000000018c0 */
[C---:B------:R-:W-:Y:S08]  /*9600*/  HMMA.16816.F32 R204, R124.reuse, R202, R204 ;  /* 0x000000ca7ccc723c */ /* 0x040ff000000018cc */
[C---:B---3--:R-:W-:Y:S08]  /*9610*/  HMMA.16816.F32 R72, R124.reuse, R80, R36 ;  /* 0x000000507c48723c */ /* 0x048ff00000001824 */
[C---:B------:R-:W-:Y:S08]  /*9620*/  HMMA.16816.F32 R76, R124.reuse, R82, R52 ;  /* 0x000000527c4c723c */ /* 0x040ff00000001834 */
[C---:B------:R-:W-:Y:S08]  /*9630*/  HMMA.16816.F32 R88, R124.reuse, R96, R88 ;  /* 0x000000607c58723c */ /* 0x040ff00000001858 */
[C---:B------:R-:W-:Y:S08]  /*9640*/  HMMA.16816.F32 R92, R124.reuse, R98, R92 ;  /* 0x000000627c5c723c */ /* 0x040ff0000000185c */
[C---:B----4-:R-:W-:Y:S08]  /*9650*/  HMMA.16816.F32 R104, R124.reuse, R112, R104 ;  /* 0x000000707c68723c */ /* 0x050ff00000001868 */
        /* <DEDUP_REMOVED lines=28> */
[----:B------:R-:W-:Y:S01]  /*9820*/  @P3 STS.128 [R243+0xc000], RZ ;  /* 0x00c000fff3003388 */ /* 0x000fe20000000c00 */
        /* <DEDUP_REMOVED lines=61> */
[----:B--2--5:R-:W-:Y:S04]  /*9c00*/  LDSM.16.M88.4 R16, [R231] ;  /* 0x00000000e710783b */ /* 0x024fe80000000200 */
[----:B---3--:R-:W-:Y:S04]  /*9c10*/  LDSM.16.M88.4 R12, [R231+0x2000] ;  /* 0x00200000e70c783b */ /* 0x008fe80000000200 */
[----:B------:R-:W2:Y:S04]  /*9c20*/  LDSM.16.M88.4 R40, [R224+0x9000] ;  /* 0x00900000e028783b */ /* 0x000ea80000000200 */
[----:B------:R-:W3:Y:S04]  /*9c30*/  LDSM.16.M88.4 R36, [R224+0x9800] ;  /* 0x00980000e024783b */ /* 0x000ee80000000200 */
[----:B------:R-:W3:Y:S04]  /*9c40*/  LDSM.16.M88.4 R48, [R224+0x8000] ;  /* 0x00800000e030783b */ /* 0x000ee80000000200 */
[----:B------:R-:W3:Y:S04]  /*9c50*/  LDSM.16.M88.4 R44, [R224+0x8800] ;  /* 0x00880000e02c783b */ /* 0x000ee80000000200 */
[----:B-1----:R-:W-:Y:S04]  /*9c60*/  LDSM.16.M88.4 R8, [R232] ;  /* 0x00000000e808783b */ /* 0x002fe80000000200 */
[----:B----4-:R-:W-:Y:S04]  /*9c70*/  LDSM.16.M88.4 R4, [R232+0x2000] ;  /* 0x00200000e804783b */ /* 0x010fe80000000200 */
[----:B------:R-:W1:Y:S04]  /*9c80*/  LDSM.16.M88.4 R24, [R241] ;  /* 0x00000000f118783b */ /* 0x000e680000000200 */
[----:B------:R-:W4:Y:S04]  /*9c90*/  LDSM.16.M88.4 R20, [R240] ;  /* 0x00000000f014783b */ /* 0x000f280000000200 */
[----:B------:R-:W1:Y:S04]  /*9ca0*/  LDSM.16.M88.4 R32, [R235] ;  /* 0x00000000eb20783b */ /* 0x000e680000000200 */
[----:B------:R-:W1:Y:S01]  /*9cb0*/  LDSM.16.M88.4 R28, [R242] ;  /* 0x00000000f21c783b */ /* 0x000e620000000200 */
[----:B--2---:R-:W-:Y:S03]  /*9cc0*/  HMMA.16816.F32 R60, R12, R40, RZ ;  /* 0x000000280c3c723c */ /* 0x004fe600000018ff */
[----:B------:R-:W0:Y:S05]  /*9cd0*/  LDGDEPBAR ;  /* 0x00000000000079af */ /* 0x000e2a0000000000 */
[-C--:B---3--:R-:W-:Y:S08]  /*9ce0*/  HMMA.16816.F32 R56, R16, R36.reuse, RZ ;  /* 0x000000241038723c */ /* 0x088ff000000018ff */
[----:B------:R-:W-:Y:S08]  /*9cf0*/  HMMA.16816.F32 R52, R12, R36, RZ ;  /* 0x000000240c34723c */ /* 0x000ff000000018ff */
[-C--:B------:R-:W-:Y:S08]  /*9d00*/  HMMA.16816.F32 R216, R16, R48.reuse, RZ ;  /* 0x0000003010d8723c */ /* 0x080ff000000018ff */
[----:B------:R-:W-:Y:S08]  /*9d10*/  HMMA.16816.F32 R212, R12, R48, RZ ;  /* 0x000000300cd4723c */ /* 0x000ff000000018ff */
[-C--:B------:R-:W-:Y:S08]  /*9d20*/  HMMA.16816.F32 R208, R16, R44.reuse, RZ ;  /* 0x0000002c10d0723c */ /* 0x080ff000000018ff */
[----:B------:R-:W-:Y:S08]  /*9d30*/  HMMA.16816.F32 R140, R12, R44, RZ ;  /* 0x0000002c0c8c723c */ /* 0x000ff000000018ff */
[----:B------:R-:W-:Y:S08]  /*9d40*/  HMMA.16816.F32 R64, R16, R40, RZ ;  /* 0x000000281040723c */ /* 0x000ff000000018ff */
[----:B-1----:R-:W-:Y:S08]  /*9d50*/  HMMA.16816.F32 R60, R4, R24, R60 ;  /* 0x00000018043c723c */ /* 0x002ff0000000183c */
[-C--:B----4-:R-:W-:Y:S08]  /*9d60*/  HMMA.16816.F32 R56, R8, R20.reuse, R56 ;  /* 0x000000140838723c */ /* 0x090ff00000001838 */
        /* <DEDUP_REMOVED lines=32> */
[----:B------:R-:W-:-:S02]  /*9f70*/  IMAD.MOV.U32 R252, RZ, RZ, R14 ;  /* 0x000000fffffc7224 */ /* 0x000fc400078e000e */
[----:B------:R-:W-:-:S05]  /*9f80*/  IMAD.MOV.U32 R139, RZ, RZ, R15 ;  /* 0x000000ffff8b7224 */ /* 0x000fca00078e000f */
[C---:B------:R-:W-:Y:S08]  /*9f90*/  HMMA.16816.F32 R64, R4.reuse, R30, R56 ;  /* 0x0000001e0440723c */ /* 0x040ff00000001838 */
[----:B------:R-:W-:Y:S07]  /*9fa0*/  HMMA.16816.F32 R208, R4, R26, R52 ;  /* 0x0000001a04d0723c */ /* 0x000fee0000001834 */
[----:B------:R-:W-:Y:S01]  /*9fb0*/  IMAD.MOV.U32 R5, RZ, RZ, R12 ;  /* 0x000000ffff057224 */ /* 0x000fe200078e000c */
[----:B------:R-:W-:Y:S01]  /*9fc0*/  HMMA.16816.F32 R48, R8, R34, R48 ;  /* 0x000000220830723c */ /* 0x000fe20000001830 */
[----:B------:R-:W-:-:S02]  /*9fd0*/  IMAD.MOV.U32 R4, RZ, RZ, R13 ;  /* 0x000000ffff047224 */ /* 0x000fc400078e000d */
[----:B------:R-:W-:Y:S04]  /*9fe0*/  LDSM.16.M88.4 R12, [R230+0x8000] ;  /* 0x00800000e60c783b */ /* 0x000fe80000000200 */
[----:B------:R-:W-:Y:S01]  /*9ff0*/  IMAD.MOV.U32 R34, RZ, RZ, R5 ;  /* 0x000000ffff227224 */ /* 0x000fe200078e0005 */
[C---:B------:R-:W-:Y:S01]  /*a000*/  HMMA.16816.F32 R56, R8.reuse, R30, R44 ;  /* 0x0000001e0838723c */ /* 0x040fe2000000182c */
[----:B------:R-:W-:Y:S02]  /*a010*/  IMAD.MOV.U32 R35, RZ, RZ, R4 ;  /* 0x000000ffff237224 */ /* 0x000fe400078e0004 */
[----:B------:R-:W1:Y:S05]  /*a020*/  LDSM.16.M88.4 R4, [R234+0x2000] ;  /* 0x00200000ea04783b */ /* 0x000e6a0000000200 */
        /* <DEDUP_REMOVED lines=69> */
[C---:B------:R-:W-:Y:S01]  /*a480*/  HMMA.16816.F32 R64, R8.reuse, R14, R20 ;  /* 0x0000000e0840723c */ /* 0x040fe20000001814 */
[----:B------:R-:W1:Y:S01]  /*a490*/  LDSM.16.M88.4 R12, [R229+0x800] ;  /* 0x00080000e50c783b */ /* 0x000e620000000200 */
[----:B------:R-:W-:Y:S02]  /*a4a0*/  IMAD.MOV.U32 R45, RZ, RZ, R42 ;  /* 0x000000ffff2d7224 */ /* 0x000fe400078e002a */
[----:B------:R-:W-:Y:S02]  /*a4b0*/  IMAD.MOV.U32 R46, RZ, RZ, R41 ;  /* 0x000000ffff2e7224 */ /* 0x000fe400078e0029 */
[----:B------:R-:W-:Y:S02]  /*a4c0*/  IMAD.MOV.U32 R47, RZ, RZ, R40 ;  /* 0x000000ffff2f7224 */ /* 0x000fe400078e0028 */
        /* <DEDUP_REMOVED lines=9> */
[----:B-1----:R-:W-:Y:S07]  /*a560*/  HMMA.16816.F32 R24, R4, R14, R208 ;  /* 0x0000000e0418723c */ /* 0x002fee00000018d0 */
[----:B------:R-:W-:Y:S01]  /*a570*/  IMAD.MOV.U32 R208, RZ, RZ, R19 ;  /* 0x000000ffffd07224 */ /* 0x000fe200078e0013 */
[----:B------:R-:W-:Y:S01]  /*a580*/  HMMA.16816.F32 R36, R8, R12, R56 ;  /* 0x0000000c0824723c */ /* 0x000fe20000001838 */
[----:B------:R-:W-:-:S02]  /*a590*/  IMAD.MOV.U32 R209, RZ, RZ, R18 ;  /* 0x000000ffffd17224 */ /* 0x000fc400078e0012 */
[----:B------:R-:W-:Y:S02]  /*a5a0*/  IMAD.MOV.U32 R210, RZ, RZ, R17 ;  /* 0x000000ffffd27224 */ /* 0x000fe400078e0011 */
[----:B------:R-:W-:-:S03]  /*a5b0*/  IMAD.MOV.U32 R211, RZ, RZ, R16 ;  /* 0x000000ffffd37224 */ /* 0x000fc600078e0010 */
[----:B------:R-:W-:Y:S07]  /*a5c0*/  HMMA.16816.F32 R28, R4, R12, R60 ;  /* 0x0000000c041c723c */ /* 0x000fee000000183c */
[----:B------:R-:W-:Y:S01]  /*a5d0*/  IMAD.MOV.U32 R60, RZ, RZ, R252 ;  /* 0x000000ffff3c7224 */ /* 0x000fe200078e00fc */
[----:B------:R-:W-:Y:S01]  /*a5e0*/  HMMA.16816.F32 R16, R8, R14, R140 ;  /* 0x0000000e0810723c */ /* 0x000fe2000000188c */
[----:B------:R-:W1:Y:S01]  /*a5f0*/  LDSM.16.M88.4 R12, [R229+0x1800] ;  /* 0x00180000e50c783b */ /* 0x000e620000000200 */
[----:B------:R-:W-:-:S02]  /*a600*/  IMAD.MOV.U32 R61, RZ, RZ, R139 ;  /* 0x000000ffff3d7224 */ /* 0x000fc400078e008b */
[----:B------:R-:W-:Y:S02]  /*a610*/  IMAD.MOV.U32 R62, RZ, RZ, R138 ;  /* 0x000000ffff3e7224 */ /* 0x000fe400078e008a */
[----:B------:R-:W-:Y:S02]  /*a620*/  IMAD.MOV.U32 R63, RZ, RZ, R133 ;  /* 0x000000ffff3f7224 */ /* 0x000fe400078e0085 */
[----:B------:R-:W-:Y:S02]  /*a630*/  IMAD.MOV.U32 R140, RZ, RZ, R132 ;  /* 0x000000ffff8c7224 */ /* 0x000fe400078e0084 */
        /* <DEDUP_REMOVED lines=56> */
[----:B------:R-:W1:Y:S07]  /*a9c0*/  LDSM.16.M88.4 R12, [R238] ;  /* 0x00000000ee0c783b */ /* 0x000e6e0000000200 */
[C---:B-1----:R-:W-:Y:S08]  /*a9d0*/  HMMA.16816.F32 R212, R4.reuse, R12, R208 ;  /* 0x0000000c04d4723c */ /* 0x042ff000000018d0 */
[----:B------:R-:W-:Y:S08]  /*a9e0*/  HMMA.16816.F32 R208, R4, R14, R64 ;  /* 0x0000000e04d0723c */ /* 0x000ff00000001840 */
[C---:B------:R-:W-:Y:S08]  /*a9f0*/  HMMA.16816.F32 R56, R8.reuse, R12, R56 ;  /* 0x0000000c0838723c */ /* 0x040ff00000001838 */
[C---:B------:R-:W-:Y:S01]  /*aa00*/  HMMA.16816.F32 R64, R8.reuse, R14, R60 ;  /* 0x0000000e0840723c */ /* 0x040fe2000000183c */
[----:B------:R-:W1:Y:S11]  /*aa10*/  LDSM.16.M88.4 R12, [R237] ;  /* 0x00000000ed0c783b */ /* 0x000e760000000200 */
[----:B------:R-:W-:Y:S04]  /*aa20*/  @!UPT UIADD3 URZ, URZ, URZ, URZ ;  /* 0x0000003f3f3ff290 */ /* 0x000fe8000fffe03f */
        /* <DEDUP_REMOVED lines=25> */
[----:B--2---:R-:W-:Y:S11]  /*abc0*/  HMMA.16816.F32 R20, R8, R12, R44 ;  /* 0x0000000c0814723c */ /* 0x004ff6000000182c */
[----:B------:R-:W-:Y:S05]  /*abd0*/  @!UPT UIADD3 URZ, URZ, URZ, URZ ;  /* 0x0000003f3f3ff290 */ /* 0x000fea000fffe03f */
[----:B------:R-:W-:Y:S02]  /*abe0*/  IMAD.MOV.U32 R28, RZ, RZ, R32 ;  /* 0x000000ffff1c7224 */ /* 0x000fe400078e0020 */
[----:B------:R-:W-:Y:S02]  /*abf0*/  IMAD.MOV.U32 R3, RZ, RZ, R33 ;  /* 0x000000ffff037224 */ /* 0x000fe400078e0021 */
[----:B------:R-:W-:Y:S02]  /*ac00*/  IMAD.MOV.U32 R2, RZ, RZ, R34 ;  /* 0x000000ffff027224 */ /* 0x000fe400078e0022 */
[----:B------:R-:W-:Y:S02]  /*ac10*/  IMAD.MOV.U32 R0, RZ, RZ, R35 ;  /* 0x000000ffff007224 */ /* 0x000fe400078e0023 */
[----:B------:R-:W-:Y:S07]  /*ac20*/  HMMA.16816.F32 R32, R4, R14, R216 ;  /* 0x0000000e0420723c */ /* 0x000fee00000018d8 */
[----:B------:R-:W-:-:S02]  /*ac30*/  IMAD.MOV.U32 R216, RZ, RZ, R28 ;  /* 0x000000ffffd87224 */ /* 0x000fc400078e001c */
[C---:B------:R-:W-:Y:S01]  /*ac40*/  HMMA.16816.F32 R28, R8.reuse, R14, R48 ;  /* 0x0000000e081c723c */ /* 0x040fe20000001830 */
[----:B------:R-:W1:Y:S01]  /*ac50*/  LDSM.16.M88.4 R12, [R230+0xa800] ;  /* 0x00a80000e60c783b */ /* 0x000e620000000200 */
[----:B------:R-:W-:Y:S02]  /*ac60*/  IMAD.MOV.U32 R217, RZ, RZ, R3 ;  /* 0x000000ffffd97224 */ /* 0x000fe400078e0003 */
[----:B------:R-:W-:Y:S02]  /*ac70*/  IMAD.MOV.U32 R218, RZ, RZ, R2 ;  /* 0x000000ffffda7224 */ /* 0x000fe400078e0002 */
[----:B------:R-:W-:Y:S02]  /*ac80*/  IMAD.MOV.U32 R219, RZ, RZ, R0 ;  /* 0x000000ffffdb7224 */ /* 0x000fe400078e0000 */
[----:B-1----:R-:W-:Y:S08]  /*ac90*/  HMMA.16816.F32 R40, R8, R12, R40 ;  /* 0x0000000c0828723c */ /* 0x002ff00000001828 */
[-C--:B------:R-:W-:Y:S08]  /*aca0*/  HMMA.16816.F32 R44, R4, R14.reuse, R208 ;  /* 0x0000000e042c723c */ /* 0x080ff000000018d0 */
[----:B------:R-:W-:Y:S08]  /*acb0*/  HMMA.16816.F32 R48, R8, R14, R64 ;  /* 0x0000000e0830723c */ /* 0x000ff00000001840 */
[----:B------:R-:W-:-:S02]  /*acc0*/  IMAD.MOV.U32 R252, RZ, RZ, R40 ;  /* 0x000000fffffc7224 */ /* 0x000fc400078e0028 */
[----:B------:R-:W-:Y:S02]  /*acd0*/  IMAD.MOV.U32 R139, RZ, RZ, R41 ;  /* 0x000000ffff8b7224 */ /* 0x000fe400078e0029 */
[----:B------:R-:W-:Y:S02]  /*ace0*/  IMAD.MOV.U32 R138, RZ, RZ, R42 ;  /* 0x000000ffff8a7224 */ /* 0x000fe400078e002a */
[----:B------:R-:W-:Y:S02]  /*acf0*/  IMAD.MOV.U32 R133, RZ, RZ, R43 ;  /* 0x000000ffff857224 */ /* 0x000fe400078e002b */
[C---:B------:R-:W-:Y:S01]  /*ad00*/  HMMA.16816.F32 R40, R4.reuse, R12, R212 ;  /* 0x0000000c0428723c */ /* 0x040fe200000018d4 */
[----:B------:R-:W1:Y:S07]  /*ad10*/  LDSM.16.M88.4 R12, [R230+0xb000] ;  /* 0x00b00000e60c783b */ /* 0x000e6e0000000200 */
[C---:B-1----:R-:W-:Y:S08]  /*ad20*/  HMMA.16816.F32 R64, R4.reuse, R12, R140 ;  /* 0x0000000c0440723c */ /* 0x042ff0000000188c */
[----:B------:R-:W-:Y:S08]  /*ad30*/  HMMA.16816.F32 R140, R4, R14, R60 ;  /* 0x0000000e048c723c */ /* 0x000ff0000000183c */
[C---:B------:R-:W-:Y:S08]  /*ad40*/  HMMA.16816.F32 R220, R8.reuse, R12, R220 ;  /* 0x0000000c08dc723c */ /* 0x040ff000000018dc */
[C---:B------:R-:W-:Y:S01]  /*ad50*/  HMMA.16816.F32 R60, R8.reuse, R14, R56 ;  /* 0x0000000e083c723c */ /* 0x040fe20000001838 */
[----:B------:R-:W1:Y:S11]  /*ad60*/  LDSM.16.M88.4 R12, [R230+0xb800] ;  /* 0x00b80000e60c783b */ /* 0x000e760000000200 */
        /* <DEDUP_REMOVED lines=9> */
[----:B------:R-:W-:Y:S01]  /*ae00*/  LDSM.16.M88.4 R4, [R233+0x6000] ;  /* 0x00600000e904783b */ /* 0x000fe20000000200 */
[----:B------:R-:W-:-:S02]  /*ae10*/  IMAD.MOV.U32 R37, RZ, RZ, R139 ;  /* 0x000000ffff257224 */ /* 0x000fc400078e008b */
[----:B------:R-:W-:Y:S01]  /*ae20*/  IMAD.MOV.U32 R38, RZ, RZ, R138 ;  /* 0x000000ffff267224 */ /* 0x000fe200078e008a */
[----:B------:R-:W1:Y:S01]  /*ae30*/  S2R R139, SR_TID.X ;  /* 0x00000000008b7919 */ /* 0x000e620000002100 */
[----:B------:R-:W-:Y:S02]  /*ae40*/  IMAD.MOV.U32 R39, RZ, RZ, R133 ;  /* 0x000000ffff277224 */ /* 0x000fe400078e0085 */
[----:B------:R-:W-:Y:S01]  /*ae50*/  HMMA.16816.F32 R212, R8, R14, R16 ;  /* 0x0000000e08d4723c */ /* 0x000fe20000001810 */
[----:B------:R-:W2:Y:S01]  /*ae60*/  LDSM.16.M88.4 R12, [R229+0x2000] ;  /* 0x00200000e50c783b */ /* 0x000ea20000000200 */
[----:B------:R-:W-:Y:S02]  /*ae70*/  IMAD.MOV.U32 R132, RZ, RZ, R52 ;  /* 0x000000ffff847224 */ /* 0x000fe400078e0034 */
[----:B------:R-:W-:Y:S01]  /*ae80*/  IMAD.MOV.U32 R3, RZ, RZ, R53 ;  /* 0x000000ffff037224 */ /* 0x000fe200078e0035 */
[----:B------:R-:W3:Y:S01]  /*ae90*/  LDSM.16.M88.4 R8, [R233+0x4000] ;  /* 0x00400000e908783b */ /* 0x000ee20000000200 */
[----:B------:R-:W-:-:S02]  /*aea0*/  IMAD.MOV.U32 R2, RZ, RZ, R54 ;  /* 0x000000ffff027224 */ /* 0x000fc400078e0036 */
[----:B------:R-:W-:Y:S02]  /*aeb0*/  IMAD.MOV.U32 R0, RZ, RZ, R55 ;  /* 0x000000ffff007224 */ /* 0x000fe400078e0037 */
[----:B------:R-:W-:Y:S02]  /*aec0*/  IMAD.MOV.U32 R52, RZ, RZ, R211 ;  /* 0x000000ffff347224 */ /* 0x000fe400078e00d3 */
[----:B------:R-:W-:Y:S02]  /*aed0*/  IMAD.MOV.U32 R53, RZ, RZ, R210 ;  /* 0x000000ffff357224 */ /* 0x000fe400078e00d2 */
[----:B------:R-:W-:Y:S02]  /*aee0*/  IMAD.MOV.U32 R54, RZ, RZ, R209 ;  /* 0x000000ffff367224 */ /* 0x000fe400078e00d1 */
[----:B------:R-:W-:Y:S02]  /*aef0*/  IMAD.MOV.U32 R55, RZ, RZ, R208 ;  /* 0x000000ffff377224 */ /* 0x000fe400078e00d0 */
[----:B-1----:R-:W-:-:S05]  /*af00*/  IMAD.SHL.U32 R139, R139, 0x2, RZ ;  /* 0x000000028b8b7824 */ /* 0x002fca00078e00ff */
[----:B------:R-:W-:Y:S01]  /*af10*/  LOP3.LUT R139, R139, 0x6, RZ, 0xc0, !PT ;  /* 0x000000068b8b7812 */ /* 0x000fe200078ec0ff */
[-C--:B--2---:R-:W-:Y:S08]  /*af20*/  HMMA.16816.F32 R216, R4, R12.reuse, R216 ;  /* 0x0000000c04d8723c */ /* 0x084ff000000018d8 */
[----:B---3--:R-:W-:Y:S08]  /*af30*/  HMMA.16816.F32 R208, R8, R12, R20 ;  /* 0x0000000c08d0723c */ /* 0x008ff00000001814 */
[-C--:B------:R-:W-:Y:S08]  /*af40*/  HMMA.16816.F32 R32, R4, R14.reuse, R32 ;  /* 0x0000000e0420723c */ /* 0x080ff00000001820 */
[----:B------:R-:W-:Y:S01]  /*af50*/  HMMA.16816.F32 R28, R8, R14, R28 ;  /* 0x0000000e081c723c */ /* 0x000fe2000000181c */
[----:B------:R-:W1:Y:S01]  /*af60*/  LDSM.16.M88.4 R12, [R229+0x2800] ;  /* 0x00280000e50c783b */ /* 0x000e620000000200 */
[----:B------:R-:W-:-:S02]  /*af70*/  FMUL.FTZ R216, R216, c[0x0][0x2ec] ;  /* 0x0000bb00d8d87a20 */ /* 0x000fc40000410000 */
[----:B------:R-:W-:Y:S02]  /*af80*/  FMUL.FTZ R217, R217, c[0x0][0x2ec] ;  /* 0x0000bb00d9d97a20 */ /* 0x000fe40000410000 */
[----:B------:R-:W-:Y:S02]  /*af90*/  FMUL.FTZ R218, R218, c[0x0][0x2ec] ;  /* 0x0000bb00dada7a20 */ /* 0x000fe40000410000 */
[----:B------:R-:W-:Y:S02]  /*afa0*/  FMUL.FTZ R208, R208, c[0x0][0x2ec] ;  /* 0x0000bb00d0d07a20 */ /* 0x000fe40000410000 */
[----:B------:R-:W-:Y:S01]  /*afb0*/  FMUL.FTZ R210, R210, c[0x0][0x2ec] ;  /* 0x0000bb00d2d27a20 */ /* 0x000fe20000410000 */
[----:B------:R-:W-:Y:S01]  /*afc0*/  MUFU.TANH R217, R217 ;  /* 0x000000d900d97308 */ /* 0x000fe20000002400 */
[----:B------:R-:W-:Y:S02]  /*afd0*/  FMUL.FTZ R209, R209, c[0x0][0x2ec] ;  /* 0x0000bb00d1d17a20 */ /* 0x000fe40000410000 */
[----:B------:R-:W-:-:S02]  /*afe0*/  FMUL.FTZ R211, R211, c[0x0][0x2ec] ;  /* 0x0000bb00d3d37a20 */ /* 0x000fc40000410000 */
[----:B------:R-:W-:Y:S02]  /*aff0*/  FMUL.FTZ R219, R219, c[0x0][0x2ec] ;  /* 0x0000bb00dbdb7a20 */ /* 0x000fe40000410000 */
[----:B------:R-:W-:Y:S01]  /*b000*/  FMUL.FTZ R32, R32, c[0x0][0x2ec] ;  /* 0x0000bb0020207a20 */ /* 0x000fe20000410000 */
        /* <DEDUP_REMOVED lines=8> */
[----:B------:R-:W-:-:S03]  /*b090*/  FMUL.FTZ R35, R35, c[0x0][0x2ec] ;  /* 0x0000bb0023237a20 */ /* 0x000fc60000410000 */
[----:B------:R-:W-:Y:S01]  /*b0a0*/  MUFU.TANH R32, R32 ;  /* 0x0000002000207308 */ /* 0x000fe20000002400 */
[-C--:B-1----:R-:W-:Y:S07]  /*b0b0*/  HMMA.16816.F32 R24, R8, R12.reuse, R36 ;  /* 0x0000000c0818723c */ /* 0x082fee0000001824 */
[----:B------:R-:W-:Y:S01]  /*b0c0*/  MUFU.TANH R31, R31 ;  /* 0x0000001f001f7308 */ /* 0x000fe20000002400 */
[C---:B------:R-:W-:Y:S07]  /*b0d0*/  HMMA.16816.F32 R16, R4.reuse, R12, R40 ;  /* 0x0000000c0410723c */ /* 0x040fee0000001828 */
[----:B------:R-:W-:Y:S01]  /*b0e0*/  MUFU.TANH R33, R33 ;  /* 0x0000002100217308 */ /* 0x000fe20000002400 */
[-C--:B------:R-:W-:Y:S07]  /*b0f0*/  HMMA.16816.F32 R36, R4, R14.reuse, R44 ;  /* 0x0000000e0424723c */ /* 0x080fee000000182c */
[----:B------:R-:W-:Y:S01]  /*b100*/  MUFU.TANH R34, R34 ;  /* 0x0000002200227308 */ /* 0x000fe20000002400 */
[----:B------:R-:W-:Y:S01]  /*b110*/  IMAD.MOV.U32 R47, RZ, RZ, R0 ;  /* 0x000000ffff2f7224 */ /* 0x000fe200078e0000 */
[----:B------:R-:W-:Y:S01]  /*b120*/  HMMA.16816.F32 R20, R8, R14, R48 ;  /* 0x0000000e0814723c */ /* 0x000fe20000001830 */
[----:B------:R-:W1:Y:S01]  /*b130*/  LDSM.16.M88.4 R12, [R229+0x3000] ;  /* 0x00300000e50c783b */ /* 0x000e620000000200 */
[----:B------:R-:W-:-:S04]  /*b140*/  IMAD.U32 R0, RZ, RZ, UR23 ;  /* 0x00000017ff007e24 */ /* 0x000fc8000f8e00ff */
[----:B------:R-:W-:Y:S01]  /*b150*/  MUFU.TANH R35, R35 ;  /* 0x0000002300237308 */ /* 0x000fe20000002400 */
[----:B------:R-:W-:Y:S02]  /*b160*/  IMAD.MOV.U32 R44, RZ, RZ, R132 ;  /* 0x000000ffff2c7224 */ /* 0x000fe400078e0084 */
[----:B------:R-:W-:Y:S02]  /*b170*/  IMAD.MOV.U32 R45, RZ, RZ, R3 ;  /* 0x000000ffff2d7224 */ /* 0x000fe400078e0003 */
[----:B------:R-:W-:Y:S02]  /*b180*/  IMAD.MOV.U32 R46, RZ, RZ, R2 ;  /* 0x000000ffff2e7224 */ /* 0x000fe400078e0002 */
[----:B------:R-:W-:Y:S02]  /*b190*/  IMAD R0, R0, 0x40, R139 ;  /* 0x0000004000007824 */ /* 0x000fe400078e028b */
[----:B------:R-:W-:Y:S02]  /*b1a0*/  FMUL.FTZ R24, R24, c[0x0][0x2ec] ;  /* 0x0000bb0018187a20 */ /* 0x000fe40000410000 */
[----:B------:R-:W-:Y:S01]  /*b1b0*/  FMUL.FTZ R25, R25, c[0x0][0x2ec] ;  /* 0x0000bb0019197a20 */ /* 0x000fe20000410000 */
[C---:B------:R-:W-:Y:S01]  /*b1c0*/  ISETP.GE.AND P1, PT, R0.reuse, R251, PT ;  /* 0x000000fb0000720c */ /* 0x040fe20003f26270 */
[----:B------:R-:W-:Y:S01]  /*b1d0*/  FMUL.FTZ R17, R17, c[0x0][0x2ec] ;  /* 0x0000bb0011117a20 */ /* 0x000fe20000410000 */
[C---:B------:R-:W-:Y:S01]  /*b1e0*/  IADD3 R2, R0.reuse, 0x1, RZ ;  /* 0x0000000100027810 */ /* 0x040fe20007ffe0ff */
[----:B------:R-:W-:Y:S01]  /*b1f0*/  FMUL.FTZ R19, R19, c[0x0][0x2ec] ;  /* 0x0000bb0013137a20 */ /* 0x000fe20000410000 */
[----:B------:R-:W-:Y:S01]  /*b200*/  ISETP.LT.OR P1, PT, R0, R247, P1 ;  /* 0x000000f70000720c */ /* 0x000fe20000f21670 */
[----:B------:R-:W-:Y:S01]  /*b210*/  FMUL.FTZ R27, R27, c[0x0][0x2ec] ;  /* 0x0000bb001b1b7a20 */ /* 0x000fe20000410000 */
[----:B------:R-:W-:Y:S01]  /*b220*/  ISETP.GE.AND P0, PT, R2, R251, PT ;  /* 0x000000fb0200720c */ /* 0x000fe20003f06270 */
[----:B------:R-:W-:Y:S01]  /*b230*/  FMUL.FTZ R18, R18, c[0x0][0x2ec] ;  /* 0x0000bb0012127a20 */ /* 0x000fe20000410000 */
[C---:B------:R-:W-:Y:S01]  /*b240*/  ISETP.GE.AND P6, PT, R2.reuse, R250, PT ;  /* 0x000000fa0200720c */ /* 0x040fe20003fc6270 */
[----:B------:R-:W-:Y:S01]  /*b250*/  FMUL.FTZ R21, R21, c[0x0][0x2ec] ;  /* 0x0000bb0015157a20 */ /* 0x000fe20000410000 */
[----:B------:R-:W-:Y:S01]  /*b260*/  ISETP.GE.AND P5, PT, R2, R249, PT ;  /* 0x000000f90200720c */ /* 0x000fe20003fa6270 */
[----:B------:R-:W-:Y:S01]  /*b270*/  FMUL.FTZ R26, R26, c[0x0][0x2ec] ;  /* 0x0000bb001a1a7a20 */ /* 0x000fe20000410000 */
[----:B------:R-:W-:Y:S01]  /*b280*/  ISETP.GE.AND P4, PT, R2, R248, PT ;  /* 0x000000f80200720c */ /* 0x000fe20003f86270 */
[----:B------:R-:W-:Y:S01]  /*b290*/  FMUL.FTZ R16, R16, c[0x0][0x2ec] ;  /* 0x0000bb0010107a20 */ /* 0x000fe20000410000 */
[----:B------:R-:W-:Y:S01]  /*b2a0*/  ISETP.LT.OR P0, PT, R2, R247, P0 ;  /* 0x000000f70200720c */ /* 0x000fe20000701670 */
[----:B------:R-:W-:Y:S01]  /*b2b0*/  FMUL.FTZ R20, R20, c[0x0][0x2ec] ;  /* 0x0000bb0014147a20 */ /* 0x000fe20000410000 */
[C---:B------:R-:W-:Y:S01]  /*b2c0*/  ISETP.LT.OR P6, PT, R2.reuse, R246, P6 ;  /* 0x000000f60200720c */ /* 0x040fe200037c1670 */
[----:B------:R-:W-:Y:S01]  /*b2d0*/  MUFU.TANH R26, R26 ;  /* 0x0000001a001a7308 */ /* 0x000fe20000002400 */
[----:B------:R-:W-:Y:S01]  /*b2e0*/  ISETP.LT.OR P5, PT, R2, R245, P5 ;  /* 0x000000f50200720c */ /* 0x000fe20002fa1670 */
[----:B------:R-:W-:Y:S01]  /*b2f0*/  FMUL.FTZ R22, R22, c[0x0][0x2ec] ;  /* 0x0000bb0016167a20 */ /* 0x000fe20000410000 */
[----:B------:R-:W-:Y:S01]  /*b300*/  ISETP.LT.OR P4, PT, R2, R244, P4 ;  /* 0x000000f40200720c */ /* 0x000fe20002781670 */
[----:B------:R-:W-:Y:S01]  /*b310*/  FMUL.FTZ R23, R23, c[0x0][0x2ec] ;  /* 0x0000bb0017177a20 */ /* 0x000fe20000410000 */
[----:B------:R-:W-:Y:S01]  /*b320*/  IADD3 R2, R0, 0x8, RZ ;  /* 0x0000000800027810 */ /* 0x000fe20007ffe0ff */
[----:B------:R-:W-:-:S02]  /*b330*/  FMUL.FTZ R36, R36, c[0x0][0x2ec] ;  /* 0x0000bb0024247a20 */ /* 0x000fc40000410000 */
[----:B------:R-:W-:Y:S01]  /*b340*/  MUFU.TANH R3, R22 ;  /* 0x0000001600037308 */ /* 0x000fe20000002400 */
[-C--:B-1----:R-:W-:Y:S01]  /*b350*/  HMMA.16816.F32 R40, R8, R12.reuse, R52 ;  /* 0x0000000c0828723c */ /* 0x082fe20000001834 */
[----:B------:R-:W-:Y:S02]  /*b360*/  FMUL.FTZ R38, R38, c[0x0][0x2ec] ;  /* 0x0000bb0026267a20 */ /* 0x000fe40000410000 */
[----:B------:R-:W-:Y:S02]  /*b370*/  FMUL.FTZ R37, R37, c[0x0][0x2ec] ;  /* 0x0000bb0025257a20 */ /* 0x000fe40000410000 */
[----:B------:R-:W-:Y:S02]  /*b380*/  FMUL.FTZ R39, R39, c[0x0][0x2ec] ;  /* 0x0000bb0027277a20 */ /* 0x000fe40000410000 */
[----:B------:R-:W-:Y:S01]  /*b390*/  MUFU.TANH R36, R36 ;  /* 0x0000002400247308 */ /* 0x000fe20000002400 */
[C---:B------:R-:W-:Y:S07]  /*b3a0*/  HMMA.16816.F32 R48, R4.reuse, R12, R64 ;  /* 0x0000000c0430723c */ /* 0x040fee0000001840 */
[----:B------:R-:W-:Y:S01]  /*b3b0*/  MUFU.TANH R38, R38 ;  /* 0x0000002600267308 */ /* 0x000fe20000002400 */
[-C--:B------:R-:W-:Y:S07]  /*b3c0*/  HMMA.16816.F32 R140, R4, R14.reuse, R140 ;  /* 0x0000000e048c723c */ /* 0x080fee000000188c */
[----:B------:R-:W-:Y:S01]  /*b3d0*/  MUFU.TANH R37, R37 ;  /* 0x0000002500257308 */ /* 0x000fe20000002400 */
[----:B------:R-:W-:Y:S01]  /*b3e0*/  HMMA.16816.F32 R52, R8, R14, R60 ;  /* 0x0000000e0834723c */ /* 0x000fe2000000183c */
[----:B------:R-:W1:Y:S01]  /*b3f0*/  LDSM.16.M88.4 R12, [R229+0x3800] ;  /* 0x00380000e50c783b */ /* 0x000e620000000200 */
[----:B------:R-:W-:Y:S01]  /*b400*/  FMUL.FTZ R40, R40, c[0x0][0x2ec] ;  /* 0x0000bb0028287a20 */ /* 0x000fe20000410000 */
[----:B------:R-:W-:-:S04]  /*b410*/  DEPBAR.LE SB0, 0x0 ;  /* 0x000080000000791a */ /* 0x000fc80000000000 */
        /* <DEDUP_REMOVED lines=18> */
[----:B------:R-:W-:-:S05]  /*b540*/  FMUL.FTZ R143, R143, c[0x0][0x2ec] ;  /* 0x0000bb008f8f7a20 */ /* 0x000fca0000410000 */
[----:B------:R-:W-:Y:S01]  /*b550*/  MUFU.TANH R41, R41 ;  /* 0x0000002900297308 */ /* 0x000fe20000002400 */
[C---:B-1----:R-:W-:Y:S07]  /*b560*/  HMMA.16816.F32 R60, R4.reuse, R12, R220 ;  /* 0x0000000c043c723c */ /* 0x042fee00000018dc */
[----:B------:R-:W-:Y:S01]  /*b570*/  MUFU.TANH R43, R43 ;  /* 0x0000002b002b7308 */ /* 0x000fe20000002400 */
[----:B------:R-:W-:Y:S07]  /*b580*/  HMMA.16816.F32 R56, R4, R14, R56 ;  /* 0x0000000e0438723c */ /* 0x000fee0000001838 */
[----:B------:R-:W1:Y:S01]  /*b590*/  MUFU.TANH R7, R208 ;  /* 0x000000d000077308 */ /* 0x000e620000002400 */
[C---:B------:R-:W-:Y:S07]  /*b5a0*/  HMMA.16816.F32 R64, R8.reuse, R12, R44 ;  /* 0x0000000c0840723c */ /* 0x040fee000000182c */
[----:B------:R-:W-:Y:S01]  /*b5b0*/  MUFU.TANH R13, R216 ;  /* 0x000000d8000d7308 */ /* 0x000fe20000002400 */
[----:B------:R-:W-:Y:S01]  /*b5c0*/  HMMA.16816.F32 R44, R8, R14, R212 ;  /* 0x0000000e082c723c */ /* 0x000fe200000018d4 */
[----:B------:R-:W-:-:S02]  /*b5d0*/  FMUL.FTZ R61, R61, c[0x0][0x2ec] ;  /* 0x0000bb003d3d7a20 */ /* 0x000fc40000410000 */
[----:B------:R-:W-:-:S04]  /*b5e0*/  FMUL.FTZ R63, R63, c[0x0][0x2ec] ;  /* 0x0000bb003f3f7a20 */ /* 0x000fc80000410000 */
[----:B------:R-:W2:Y:S01]  /*b5f0*/  MUFU.TANH R10, R210 ;  /* 0x000000d2000a7308 */ /* 0x000ea20000002400 */
[----:B-1----:R-:W-:Y:S02]  /*b600*/  FSEL R7, R7, -INF , !P1 ;  /* 0xff80000007077808 */ /* 0x002fe40004800000 */
[----:B------:R-:W-:-:S04]  /*b610*/  ISETP.GE.AND P1, PT, R0, R250, PT ;  /* 0x000000fa0000720c */ /* 0x000fc80003f26270 */
[----:B------:R-:W-:Y:S01]  /*b620*/  ISETP.LT.OR P1, PT, R0, R246, P1 ;  /* 0x000000f60000720c */ /* 0x000fe20000f21670 */
[----:B------:R-:W1:Y:S01]  /*b630*/  MUFU.TANH R9, R209 ;  /* 0x000000d100097308 */ /* 0x000e620000002400 */
[----:B------:R-:W-:Y:S02]  /*b640*/  FMUL.FTZ R64, R64, c[0x0][0x2ec] ;  /* 0x0000bb0040407a20 */ /* 0x000fe40000410000 */
[----:B------:R-:W-:Y:S02]  /*b650*/  FMUL.FTZ R66, R66, c[0x0][0x2ec] ;  /* 0x0000bb0042427a20 */ /* 0x000fe40000410000 */
[----:B------:R-:W-:Y:S02]  /*b660*/  FMUL.FTZ R65, R65, c[0x0][0x2ec] ;  /* 0x0000bb0041417a20 */ /* 0x000fe40000410000 */
[----:B------:R-:W-:Y:S01]  /*b670*/  FMUL.FTZ R67, R67, c[0x0][0x2ec] ;  /* 0x0000bb0043437a20 */ /* 0x000fe20000410000 */
[----:B--2---:R-:W-:Y:S01]  /*b680*/  FSEL R10, R10, -INF , !P1 ;  /* 0xff8000000a0a7808 */ /* 0x004fe20004800000 */
[----:B------:R-:W2:Y:S01]  /*b690*/  MUFU.TANH R14, R211 ;  /* 0x000000d3000e7308 */ /* 0x000ea20000002400 */
[----:B------:R-:W-:Y:S01]  /*b6a0*/  ISETP.GE.AND P1, PT, R0, R249, PT ;  /* 0x000000f90000720c */ /* 0x000fe20003f26270 */
[----:B------:R-:W-:-:S02]  /*b6b0*/  FMUL.FTZ R44, R44, c[0x0][0x2ec] ;  /* 0x0000bb002c2c7a20 */ /* 0x000fc40000410000 */
[----:B------:R-:W-:Y:S01]  /*b6c0*/  FMUL.FTZ R45, R45, c[0x0][0x2ec] ;  /* 0x0000bb002d2d7a20 */ /* 0x000fe20000410000 */
[C---:B------:R-:W-:Y:S02]  /*b6d0*/  ISETP.LT.OR P1, PT, R0.reuse, R245, P1 ;  /* 0x000000f50000720c */ /* 0x040fe40000f21670 */
[----:B-1----:R-:W-:Y:S01]  /*b6e0*/  FSEL R9, R9, -INF , !P0 ;  /* 0xff80000009097808 */ /* 0x002fe20004000000 */
[----:B------:R-:W-:Y:S01]  /*b6f0*/  MUFU.TANH R11, R28 ;  /* 0x0000001c000b7308 */ /* 0x000fe20000002400 */
[----:B------:R-:W-:Y:S02]  /*b700*/  FSEL R13, R13, -INF , !P1 ;  /* 0xff8000000d0d7808 */ /* 0x000fe40004800000 */
[----:B------:R-:W-:Y:S02]  /*b710*/  ISETP.GE.AND P1, PT, R0, R248, PT ;  /* 0x000000f80000720c */ /* 0x000fe40003f26270 */
[----:B------:R-:W-:Y:S02]  /*b720*/  ISETP.GE.AND P0, PT, R2, R250, PT ;  /* 0x000000fa0200720c */ /* 0x000fe40003f06270 */
[----:B------:R-:W-:Y:S01]  /*b730*/  ISETP.LT.OR P1, PT, R0, R244, P1 ;  /* 0x000000f40000720c */ /* 0x000fe20000f21670 */
[----:B------:R-:W1:Y:S01]  /*b740*/  MUFU.TANH R15, R30 ;  /* 0x0000001e000f7308 */ /* 0x000e620000002400 */
[----:B--2---:R-:W-:-:S02]  /*b750*/  FSEL R14, R14, -INF , !P6 ;  /* 0xff8000000e0e7808 */ /* 0x004fc40007000000 */
[C---:B------:R-:W-:Y:S02]  /*b760*/  ISETP.GE.AND P6, PT, R2.reuse, R249, PT ;  /* 0x000000f90200720c */ /* 0x040fe40003fc6270 */
[C---:B------:R-:W-:Y:S02]  /*b770*/  ISETP.LT.OR P0, PT, R2.reuse, R246, P0 ;  /* 0x000000f60200720c */ /* 0x040fe40000701670 */
[----:B------:R-:W-:Y:S01]  /*b780*/  ISETP.LT.OR P6, PT, R2, R245, P6 ;  /* 0x000000f50200720c */ /* 0x000fe200037c1670 */
[----:B------:R-:W2:Y:S08]  /*b790*/  MUFU.TANH R12, R29 ;  /* 0x0000001d000c7308 */ /* 0x000eb00000002400 */
[----:B------:R-:W3:Y:S01]  /*b7a0*/  MUFU.TANH R29, R24 ;  /* 0x00000018001d7308 */ /* 0x000ee20000002400 */
[----:B-1----:R-:W-:-:S07]  /*b7b0*/  FSEL R15, R15, -INF , !P0 ;  /* 0xff8000000f0f7808 */ /* 0x002fce0004000000 */
[----:B------:R-:W-:Y:S08]  /*b7c0*/  MUFU.TANH R30, R25 ;  /* 0x00000019001e7308 */ /* 0x000ff00000002400 */
[----:B------:R1:W-:Y:S08]  /*b7d0*/  MUFU.TANH R25, R17 ;  /* 0x0000001100197308 */ /* 0x0003f00000002400 */
[----:B------:R4:W-:Y:S01]  /*b7e0*/  MUFU.TANH R24, R19 ;  /* 0x0000001300187308 */ /* 0x0009e20000002400 */
[----:B-1----:R-:W-:-:S07]  /*b7f0*/  FSEL R17, R218, -INF , !P1 ;  /* 0xff800000da117808 */ /* 0x002fce0004800000 */
[----:B------:R-:W-:Y:S01]  /*b800*/  MUFU.TANH R28, R27 ;  /* 0x0000001b001c7308 */ /* 0x000fe20000002400 */
[----:B------:R-:W-:-:S04]  /*b810*/  ISETP.GE.AND P1, PT, R2, R251, PT ;  /* 0x000000fb0200720c */ /* 0x000fc80003f26270 */
[C---:B------:R-:W-:Y:S02]  /*b820*/  ISETP.LT.OR P1, PT, R2.reuse, R247, P1 ;  /* 0x000000f70200720c */ /* 0x040fe40000f21670 */
[----:B----4-:R-:W-:Y:S01]  /*b830*/  FSEL R19, R217, -INF , !P5 ;  /* 0xff800000d9137808 */ /* 0x010fe20006800000 */
[----:B------:R1:W-:Y:S01]  /*b840*/  MUFU.TANH R5, R18 ;  /* 0x0000001200057308 */ /* 0x0003e20000002400 */
[C---:B------:R-:W-:Y:S02]  /*b850*/  ISETP.GE.AND P5, PT, R2.reuse, R248, PT ;  /* 0x000000f80200720c */ /* 0x040fe40003fa6270 */
[----:B------:R-:W-:Y:S02]  /*b860*/  FSEL R11, R11, -INF , !P1 ;  /* 0xff8000000b0b7808 */ /* 0x000fe40004800000 */
[----:B------:R-:W-:Y:S02]  /*b870*/  ISETP.LT.OR P5, PT, R2, R244, P5 ;  /* 0x000000f40200720c */ /* 0x000fe40002fa1670 */
[----:B------:R-:W-:Y:S01]  /*b880*/  IADD3 R2, R0, 0x9, RZ ;  /* 0x0000000900027810 */ /* 0x000fe20007ffe0ff */
[----:B------:R4:W-:Y:S01]  /*b890*/  MUFU.TANH R27, R21 ;  /* 0x00000015001b7308 */ /* 0x0009e20000002400 */
[----:B------:R-:W-:-:S02]  /*b8a0*/  FSEL R22, R34, -INF , !P5 ;  /* 0xff80000022167808 */ /* 0x000fc40006800000 */
[C---:B------:R-:W-:Y:S02]  /*b8b0*/  ISETP.GE.AND P1, PT, R2.reuse, R250, PT ;  /* 0x000000fa0200720c */ /* 0x040fe40003f26270 */
[C---:B------:R-:W-:Y:S02]  /*b8c0*/  ISETP.GE.AND P0, PT, R2.reuse, R249, PT ;  /* 0x000000f90200720c */ /* 0x040fe40003f06270 */
[----:B------:R-:W-:Y:S01]  /*b8d0*/  ISETP.LT.OR P1, PT, R2, R246, P1 ;  /* 0x000000f60200720c */ /* 0x000fe20000f21670 */
[----:B------:R2:W2:Y:S01]  /*b8e0*/  MUFU.TANH R6, R16 ;  /* 0x0000001000067308 */ /* 0x0004a20000002400 */
[----:B-1----:R-:W-:Y:S02]  /*b8f0*/  FSEL R18, R32, -INF , !P6 ;  /* 0xff80000020127808 */ /* 0x002fe40007000000 */
[C---:B------:R-:W-:Y:S02]  /*b900*/  ISETP.GE.AND P6, PT, R2.reuse, R248, PT ;  /* 0x000000f80200720c */ /* 0x040fe40003fc6270 */
[----:B------:R-:W-:-:S02]  /*b910*/  ISETP.LT.OR P0, PT, R2, R245, P0 ;  /* 0x000000f50200720c */ /* 0x000fc40000701670 */
[C---:B------:R-:W-:Y:S01]  /*b920*/  ISETP.LT.OR P6, PT, R2.reuse, R244, P6 ;  /* 0x000000f40200720c */ /* 0x040fe200037c1670 */
[----:B------:R1:W1:Y:S01]  /*b930*/  MUFU.TANH R8, R20 ;  /* 0x0000001400087308 */ /* 0x0002620000002400 */
[----:B----4-:R-:W-:Y:S02]  /*b940*/  FSEL R21, R219, -INF , !P4 ;  /* 0xff800000db157808 */ /* 0x010fe40006000000 */
[----:B------:R-:W-:-:S04]  /*b950*/  ISETP.GE.AND P4, PT, R2, R251, PT ;  /* 0x000000fb0200720c */ /* 0x000fc80003f86270 */
[----:B------:R-:W-:Y:S01]  /*b960*/  ISETP.LT.OR P4, PT, R2, R247, P4 ;  /* 0x000000f70200720c */ /* 0x000fe20002781670 */
[----:B------:R4:W3:Y:S01]  /*b970*/  MUFU.TANH R4, R23 ;  /* 0x0000001700047308 */ /* 0x0008e20000002400 */
[----:B------:R-:W-:Y:S02]  /*b980*/  IADD3 R2, R0, 0x10, RZ ;  /* 0x0000001000027810 */ /* 0x000fe40007ffe0ff */
[----:B--2---:R-:W-:Y:S02]  /*b990*/  FSEL R12, R12, -INF , !P4 ;  /* 0xff8000000c0c7808 */ /* 0x004fe40006000000 */
[----:B------:R-:W-:Y:S02]  /*b9a0*/  FSEL R16, R31, -INF , !P1 ;  /* 0xff8000001f107808 */ /* 0x000fe40004800000 */
[----:B------:R-:W-:Y:S01]  /*b9b0*/  ISETP.GE.AND P5, PT, R2, R251, PT ;  /* 0x000000fb0200720c */ /* 0x000fe20003fa6270 */
[----:B------:R-:W-:Y:S01]  /*b9c0*/  MUFU.TANH R49, R49 ;  /* 0x0000003100317308 */ /* 0x000fe20000002400 */
[----:B-1----:R-:W-:-:S02]  /*b9d0*/  FSEL R20, R33, -INF , !P0 ;  /* 0xff80000021147808 */ /* 0x002fc40004000000 */
[C---:B------:R-:W-:Y:S02]  /*b9e0*/  ISETP.GE.AND P4, PT, R2.reuse, R250, PT ;  /* 0x000000fa0200720c */ /* 0x040fe40003f86270 */
[C---:B------:R-:W-:Y:S02]  /*b9f0*/  ISETP.GE.AND P1, PT, R2.reuse, R249, PT ;  /* 0x000000f90200720c */ /* 0x040fe40003f26270 */
[C---:B------:R-:W-:Y:S01]  /*ba00*/  ISETP.GE.AND P0, PT, R2.reuse, R248, PT ;  /* 0x000000f80200720c */ /* 0x040fe20003f06270 */
[----:B------:R-:W1:Y:S01]  /*ba10*/  MUFU.TANH R50, R50 ;  /* 0x0000003200327308 */ /* 0x000e620000002400 */
[C---:B------:R-:W-:Y:S02]  /*ba20*/  ISETP.LT.OR P5, PT, R2.reuse, R247, P5 ;  /* 0x000000f70200720c */ /* 0x040fe40002fa1670 */
[C---:B------:R-:W-:Y:S02]  /*ba30*/  ISETP.LT.OR P4, PT, R2.reuse, R246, P4 ;  /* 0x000000f60200720c */ /* 0x040fe40002781670 */
[----:B------:R-:W-:-:S02]  /*ba40*/  ISETP.LT.OR P1, PT, R2, R245, P1 ;  /* 0x000000f50200720c */ /* 0x000fc40000f21670 */
[----:B------:R-:W-:Y:S01]  /*ba50*/  ISETP.LT.OR P0, PT, R2, R244, P0 ;  /* 0x000000f40200720c */ /* 0x000fe20000701670 */
[----:B------:R-:W2:Y:S01]  /*ba60*/  MUFU.TANH R51, R51 ;  /* 0x0000003300337308 */ /* 0x000ea20000002400 */
[----:B------:R-:W-:Y:S02]  /*ba70*/  IADD3 R2, R0, 0x11, RZ ;  /* 0x0000001100027810 */ /* 0x000fe40007ffe0ff */
[----:B----4-:R-:W-:Y:S02]  /*ba80*/  FSEL R23, R35, -INF , !P6 ;  /* 0xff80000023177808 */ /* 0x010fe40007000000 */
[C---:B------:R-:W-:Y:S02]  /*ba90*/  ISETP.GE.AND P6, PT, R2.reuse, R251, PT ;  /* 0x000000fb0200720c */ /* 0x040fe40003fc6270 */
[----:B---3--:R-:W-:Y:S01]  /*baa0*/  FSEL R29, R29, -INF , !P5 ;  /* 0xff8000001d1d7808 */ /* 0x008fe20006800000 */
[----:B------:R-:W3:Y:S01]  /*bab0*/  MUFU.TANH R52, R52 ;  /* 0x0000003400347308 */ /* 0x000ee20000002400 */
[----:B------:R-:W-:-:S02]  /*bac0*/  ISETP.GE.AND P5, PT, R2, R250, PT ;  /* 0x000000fa0200720c */ /* 0x000fc40003fa6270 */
[----:B------:R-:W-:Y:S01]  /*bad0*/  FSEL R26, R26, -INF , !P4 ;  /* 0xff8000001a1a7808 */ /* 0x000fe20006000000 */
[----:B------:R-:W-:Y:S01]  /*bae0*/  STL [R1+0x24], R29 ;  /* 0x0000241d01007387 */ /* 0x000fe20000100800 */
[----:B------:R-:W-:Y:S02]  /*baf0*/  FSEL R6, R6, -INF , !P1 ;  /* 0xff80000006067808 */ /* 0x000fe40004800000 */
[----:B------:R-:W-:Y:S01]  /*bb00*/  FSEL R5, R5, -INF , !P0 ;  /* 0xff80000005057808 */ /* 0x000fe20004000000 */
[----:B------:R-:W-:Y:S01]  /*bb10*/  STL [R1+0x2c], R26 ;  /* 0x00002c1a01007387 */ /* 0x000fe20000100800 */
[C---:B------:R-:W-:Y:S01]  /*bb20*/  ISETP.GE.AND P4, PT, R2.reuse, R249, PT ;  /* 0x000000f90200720c */ /* 0x040fe20003f86270 */
[----:B------:R-:W4:Y:S01]  /*bb30*/  MUFU.TANH R54, R54 ;  /* 0x0000003600367308 */ /* 0x000f220000002400 */
[C---:B------:R-:W-:Y:S01]  /*bb40*/  ISETP.GE.AND P1, PT, R2.reuse, R248, PT ;  /* 0x000000f80200720c */ /* 0x040fe20003f26270 */
[----:B------:R1:W-:Y:S01]  /*bb50*/  STL [R1+0x30], R6 ;  /* 0x0000300601007387 */ /* 0x0003e20000100800 */
[----:B------:R-:W-:-:S02]  /*bb60*/  ISETP.LT.OR P6, PT, R2, R247, P6 ;  /* 0x000000f70200720c */ /* 0x000fc400037c1670 */
[C---:B------:R-:W-:Y:S01]  /*bb70*/  ISETP.LT.OR P5, PT, R2.reuse, R246, P5 ;  /* 0x000000f60200720c */ /* 0x040fe20002fa1670 */
[----:B------:R2:W-:Y:S01]  /*bb80*/  STL [R1+0x34], R5 ;  /* 0x0000340501007387 */ /* 0x0005e20000100800 */
[C---:B------:R-:W-:Y:S01]  /*bb90*/  ISETP.LT.OR P4, PT, R2.reuse, R245, P4 ;  /* 0x000000f50200720c */ /* 0x040fe20002781670 */
[----:B------:R-:W1:Y:S01]  /*bba0*/  MUFU.TANH R140, R140 ;  /* 0x0000008c008c7308 */ /* 0x000e620000002400 */
[----:B------:R-:W-:Y:S02]  /*bbb0*/  ISETP.LT.OR P1, PT, R2, R244, P1 ;  /* 0x000000f40200720c */ /* 0x000fe40000f21670 */
[----:B------:R-:W-:Y:S02]  /*bbc0*/  IADD3 R2, R0, 0x18, RZ ;  /* 0x0000001800027810 */ /* 0x000fe40007ffe0ff */
[----:B------:R-:W-:Y:S02]  /*bbd0*/  FSEL R139, R24, -INF , !P1 ;  /* 0xff800000188b7808 */ /* 0x000fe40004800000 */
[C---:B------:R-:W-:Y:S01]  /*bbe0*/  ISETP.GE.AND P0, PT, R2.reuse, R251, PT ;  /* 0x000000fb0200720c */ /* 0x040fe20003f06270 */
[----:B------:R-:W3:Y:S03]  /*bbf0*/  MUFU.TANH R141, R141 ;  /* 0x0000008d008d7308 */ /* 0x000ee60000002400 */
[----:B------:R-:W-:-:S04]  /*bc00*/  ISETP.LT.OR P0, PT, R2, R247, P0 ;  /* 0x000000f70200720c */ /* 0x000fc80000701670 */
[----:B------:R-:W-:Y:S01]  /*bc10*/  FSEL R132, R8, -INF , !P0 ;  /* 0xff80000008847808 */ /* 0x000fe20004000000 */
[----:B------:R-:W-:Y:S01]  /*bc20*/  MUFU.TANH R53, R53 ;  /* 0x0000003500357308 */ /* 0x000fe20000002400 */
[----:B------:R-:W-:Y:S01]  /*bc30*/  FMUL.FTZ R8, R46, c[0x0][0x2ec] ;  /* 0x0000bb002e087a20 */ /* 0x000fe20000410000 */
[----:B-1----:R-:W-:Y:S02]  /*bc40*/  FSEL R6, R30, -INF , !P6 ;  /* 0xff8000001e067808 */ /* 0x002fe40007000000 */
[----:B------:R-:W-:Y:S02]  /*bc50*/  ISETP.GE.AND P6, PT, R2, R250, PT ;  /* 0x000000fa0200720c */ /* 0x000fe40003fc6270 */
[----:B--2---:R-:W-:Y:S01]  /*bc60*/  FSEL R5, R28, -INF , !P5 ;  /* 0xff8000001c057808 */ /* 0x004fe20006800000 */
[----:B------:R1:W-:Y:S01]  /*bc70*/  STL [R1+0x14], R6 ;  /* 0x0000140601007387 */ /* 0x0003e20000100800 */
[C---:B------:R-:W-:Y:S01]  /*bc80*/  ISETP.GE.AND P5, PT, R2.reuse, R249, PT ;  /* 0x000000f90200720c */ /* 0x040fe20003fa6270 */
[----:B------:R-:W-:Y:S01]  /*bc90*/  MUFU.TANH R55, R55 ;  /* 0x0000003700377308 */ /* 0x000fe20000002400 */
[C---:B------:R-:W-:Y:S01]  /*bca0*/  ISETP.LT.OR P6, PT, R2.reuse, R246, P6 ;  /* 0x000000f60200720c */ /* 0x040fe200037c1670 */
[----:B------:R2:W-:Y:S01]  /*bcb0*/  STL [R1+0x1c], R5 ;  /* 0x00001c0501007387 */ /* 0x0005e20000100800 */
[----:B------:R-:W-:-:S02]  /*bcc0*/  ISETP.LT.OR P5, PT, R2, R245, P5 ;  /* 0x000000f50200720c */ /* 0x000fc40002fa1670 */
[----:B------:R-:W-:Y:S02]  /*bcd0*/  FSEL R3, R3, -INF , !P6 ;  /* 0xff80000003037808 */ /* 0x000fe40007000000 */
[----:B------:R-:W-:Y:S01]  /*bce0*/  FSEL R138, R36, -INF , !P5 ;  /* 0xff800000248a7808 */ /* 0x000fe20006800000 */
[----:B------:R-:W2:Y:S08]  /*bcf0*/  MUFU.TANH R142, R142 ;  /* 0x0000008e008e7308 */ /* 0x000eb00000002400 */
[----:B------:R-:W-:Y:S01]  /*bd00*/  MUFU.TANH R143, R143 ;  /* 0x0000008f008f7308 */ /* 0x000fe20000002400 */
[----:B-1----:R-:W-:-:S07]  /*bd10*/  FMUL.FTZ R6, R47, c[0x0][0x2ec] ;  /* 0x0000bb002f067a20 */ /* 0x002fce0000410000 */
[----:B------:R-:W-:Y:S01]  /*bd20*/  MUFU.TANH R64, R64 ;  /* 0x0000004000407308 */ /* 0x000fe20000002400 */
[----:B--2---:R-:W-:Y:S02]  /*bd30*/  FSEL R5, R25, -INF , !P4 ;  /* 0xff80000019057808 */ /* 0x004fe40006000000 */
[----:B------:R-:W-:-:S03]  /*bd40*/  ISETP.GE.AND P4, PT, R2, R248, PT ;  /* 0x000000f80200720c */ /* 0x000fc60003f86270 */
[----:B------:R-:W-:Y:S01]  /*bd50*/  STL [R1+0x20], R5 ;  /* 0x0000200501007387 */ /* 0x000fe20000100800 */
[----:B------:R-:W-:Y:S01]  /*bd60*/  ISETP.LT.OR P4, PT, R2, R244, P4 ;  /* 0x000000f40200720c */ /* 0x000fe20002781670 */
[----:B------:R-:W-:Y:S01]  /*bd70*/  MUFU.TANH R66, R66 ;  /* 0x0000004200427308 */ /* 0x000fe20000002400 */
[----:B------:R-:W-:Y:S01]  /*bd80*/  IADD3 R2, R0, 0x19, RZ ;  /* 0x0000001900027810 */ /* 0x000fe20007ffe0ff */
[----:B------:R1:W-:Y:S03]  /*bd90*/  STL [R1+0xc], R3 ;  /* 0x00000c0301007387 */ /* 0x0003e60000100800 */
[C---:B------:R-:W-:Y:S02]  /*bda0*/  ISETP.GE.AND P1, PT, R2.reuse, R251, PT ;  /* 0x000000fb0200720c */ /* 0x040fe40003f26270 */
[C---:B------:R-:W-:Y:S01]  /*bdb0*/  ISETP.GE.AND P0, PT, R2.reuse, R250, PT ;  /* 0x000000fa0200720c */ /* 0x040fe20003f06270 */
[----:B------:R-:W-:Y:S01]  /*bdc0*/  MUFU.TANH R65, R65 ;  /* 0x0000004100417308 */ /* 0x000fe20000002400 */
[----:B------:R-:W-:-:S02]  /*bdd0*/  ISETP.GE.AND P6, PT, R2, R249, PT ;  /* 0x000000f90200720c */ /* 0x000fc40003fc6270 */
[C---:B------:R-:W-:Y:S02]  /*bde0*/  ISETP.GE.AND P5, PT, R2.reuse, R248, PT ;  /* 0x000000f80200720c */ /* 0x040fe40003fa6270 */
[C---:B------:R-:W-:Y:S02]  /*bdf0*/  ISETP.LT.OR P1, PT, R2.reuse, R247, P1 ;  /* 0x000000f70200720c */ /* 0x040fe40000f21670 */
[C---:B------:R-:W-:Y:S01]  /*be00*/  ISETP.LT.OR P0, PT, R2.reuse, R246, P0 ;  /* 0x000000f60200720c */ /* 0x040fe20000701670 */
[----:B------:R-:W-:Y:S01]  /*be10*/  MUFU.TANH R67, R67 ;  /* 0x0000004300437308 */ /* 0x000fe20000002400 */
[C---:B------:R-:W-:Y:S02]  /*be20*/  ISETP.LT.OR P6, PT, R2.reuse, R245, P6 ;  /* 0x000000f50200720c */ /* 0x040fe400037c1670 */
[----:B------:R-:W-:Y:S02]  /*be30*/  ISETP.LT.OR P5, PT, R2, R244, P5 ;  /* 0x000000f40200720c */ /* 0x000fe40002fa1670 */
[----:B------:R-:W-:-:S02]  /*be40*/  IADD3 R2, R0, 0x20, RZ ;  /* 0x0000002000027810 */ /* 0x000fc40007ffe0ff */
[----:B------:R-:W-:Y:S01]  /*be50*/  FSEL R31, R27, -INF , !P1 ;  /* 0xff8000001b1f7808 */ /* 0x000fe20004800000 */
[----:B------:R-:W-:Y:S01]  /*be60*/  MUFU.TANH R61, R61 ;  /* 0x0000003d003d7308 */ /* 0x000fe20000002400 */
[----:B------:R-:W-:Y:S01]  /*be70*/  FSEL R252, R4, -INF , !P0 ;  /* 0xff80000004fc7808 */ /* 0x000fe20004000000 */
[----:B------:R-:W-:Y:S01]  /*be80*/  FMUL.FTZ R4, R60, c[0x0][0x2ec] ;  /* 0x0000bb003c047a20 */ /* 0x000fe20000410000 */
[----:B-1----:R-:W-:Y:S01]  /*be90*/  FSEL R3, R38, -INF , !P4 ;  /* 0xff80000026037808 */ /* 0x002fe20006000000 */
[----:B------:R-:W-:Y:S01]  /*bea0*/  FMUL.FTZ R5, R56, c[0x0][0x2ec] ;  /* 0x0000bb0038057a20 */ /* 0x000fe20000410000 */
[C---:B------:R-:W-:Y:S02]  /*beb0*/  ISETP.GE.AND P4, PT, R2.reuse, R251, PT ;  /* 0x000000fb0200720c */ /* 0x040fe40003f86270 */
[C---:B------:R-:W-:Y:S01]  /*bec0*/  ISETP.GE.AND P1, PT, R2.reuse, R250, PT ;  /* 0x000000fa0200720c */ /* 0x040fe20003f26270 */
[----:B------:R1:W-:Y:S01]  /*bed0*/  STL [R1+0x28], R3 ;  /* 0x0000280301007387 */ /* 0x0003e20000100800 */
[C---:B------:R-:W-:Y:S01]  /*bee0*/  ISETP.GE.AND P0, PT, R2.reuse, R249, PT ;  /* 0x000000f90200720c */ /* 0x040fe20003f06270 */
[----:B------:R-:W-:Y:S01]  /*bef0*/  MUFU.TANH R4, R4 ;  /* 0x0000000400047308 */ /* 0x000fe20000002400 */
[----:B------:R-:W-:-:S02]  /*bf00*/  ISETP.LT.OR P4, PT, R2, R247, P4 ;  /* 0x000000f70200720c */ /* 0x000fc40002781670 */
[C---:B------:R-:W-:Y:S02]  /*bf10*/  ISETP.LT.OR P1, PT, R2.reuse, R246, P1 ;  /* 0x000000f60200720c */ /* 0x040fe40000f21670 */
[----:B------:R-:W-:Y:S02]  /*bf20*/  ISETP.LT.OR P0, PT, R2, R245, P0 ;  /* 0x000000f50200720c */ /* 0x000fe40000701670 */
[----:B------:R-:W-:Y:S01]  /*bf30*/  FSEL R39, R39, -INF , !P5 ;  /* 0xff80000027277808 */ /* 0x000fe20006800000 */
[----:B------:R-:W-:Y:S01]  /*bf40*/  MUFU.TANH R63, R63 ;  /* 0x0000003f003f7308 */ /* 0x000fe20000002400 */
[----:B------:R-:W-:Y:S02]  /*bf50*/  FSEL R36, R40, -INF , !P4 ;  /* 0xff80000028247808 */ /* 0x000fe40006000000 */
[----:B------:R-:W-:Y:S02]  /*bf60*/  FSEL R223, R42, -INF , !P1 ;  /* 0xff8000002adf7808 */ /* 0x000fe40004800000 */
[----:B------:R-:W-:-:S03]  /*bf70*/  FSEL R133, R48, -INF , !P0 ;  /* 0xff80000030857808 */ /* 0x000fc60004000000 */
[----:B------:R-:W-:Y:S01]  /*bf80*/  MUFU.TANH R44, R44 ;  /* 0x0000002c002c7308 */ /* 0x000fe20000002400 */
[----:B-1----:R-:W-:-:S07]  /*bf90*/  FSEL R3, R37, -INF , !P6 ;  /* 0xff80000025037808 */ /* 0x002fce0007000000 */
[----:B------:R-:W-:Y:S01]  /*bfa0*/  MUFU.TANH R8, R8 ;  /* 0x0000000800087308 */ /* 0x000fe20000002400 */
[----:B------:R-:W-:Y:S01]  /*bfb0*/  BAR.SYNC.DEFER_BLOCKING 0x0 ;  /* 0x0000000000007b1d */ /* 0x000fe20000010000 */
[----:B------:R-:W-:-:S04]  /*bfc0*/  ISETP.GE.AND P6, PT, R2, R248, PT ;  /* 0x000000f80200720c */ /* 0x000fc80003fc6270 */
[----:B------:R-:W-:Y:S01]  /*bfd0*/  ISETP.LT.OR P6, PT, R2, R244, P6 ;  /* 0x000000f40200720c */ /* 0x000fe200037c1670 */
[----:B------:R1:W-:Y:S01]  /*bfe0*/  STL [R1], R3 ;  /* 0x0000000301007387 */ /* 0x0003e20000100800 */
[----:B------:R-:W-:Y:S01]  /*bff0*/  IADD3 R2, R0, 0x21, RZ ;  /* 0x0000002100027810 */ /* 0x000fe20007ffe0ff */
[----:B------:R-:W-:Y:S01]  /*c000*/  MUFU.TANH R5, R5 ;  /* 0x0000000500057308 */ /* 0x000fe20000002400 */
[----:B------:R-:W-:Y:S02]  /*c010*/  FSEL R50, R50, -INF , !P6 ;  /* 0xff80000032327808 */ /* 0x000fe40007000000 */
[C---:B------:R-:W-:Y:S02]  /*c020*/  ISETP.GE.AND P5, PT, R2.reuse, R251, PT ;  /* 0x000000fb0200720c */ /* 0x040fe40003fa6270 */
[C---:B------:R-:W-:Y:S02]  /*c030*/  ISETP.GE.AND P4, PT, R2.reuse, R250, PT ;  /* 0x000000fa0200720c */ /* 0x040fe40003f86270 */
[C---:B------:R-:W-:Y:S01]  /*c040*/  ISETP.GE.AND P1, PT, R2.reuse, R249, PT ;  /* 0x000000f90200720c */ /* 0x040fe20003f26270 */
[----:B------:R-:W-:Y:S01]  /*c050*/  MUFU.TANH R45, R45 ;  /* 0x0000002d002d7308 */ /* 0x000fe20000002400 */
        /* <DEDUP_REMOVED lines=9> */
[----:B-1----:R-:W-:Y:S01]  /*c0f0*/  FMUL.FTZ R3, R62, c[0x0][0x2ec] ;  /* 0x0000bb003e037a20 */ /* 0x002fe20000410000 */
[----:B------:R-:W-:Y:S02]  /*c100*/  FSEL R221, R49, -INF , !P1 ;  /* 0xff80000031dd7808 */ /* 0x000fe40004800000 */
[C---:B------:R-:W-:Y:S02]  /*c110*/  ISETP.GE.AND P6, PT, R2.reuse, R251, PT ;  /* 0x000000fb0200720c */ /* 0x040fe40003fc6270 */
[C---:B------:R-:W-:Y:S01]  /*c120*/  ISETP.GE.AND P5, PT, R2.reuse, R250, PT ;  /* 0x000000fa0200720c */ /* 0x040fe20003fa6270 */
[----:B------:R-:W1:Y:S01]  /*c130*/  MUFU.TANH R3, R3 ;  /* 0x0000000300037308 */ /* 0x000e620000002400 */
        /* <DEDUP_REMOVED lines=8> */
[----:B---3--:R-:W-:Y:S02]  /*c1c0*/  FSEL R34, R52, -INF , !P6 ;  /* 0xff80000034227808 */ /* 0x008fe40007000000 */
[----:B----4-:R-:W-:Y:S02]  /*c1d0*/  FSEL R218, R54, -INF , !P5 ;  /* 0xff80000036da7808 */ /* 0x010fe40006800000 */
        /* <DEDUP_REMOVED lines=11> */
[----:B------:R-:W-:Y:S02]  /*c290*/  ISETP.GE.AND P5, PT, R2, R248, PT ;  /* 0x000000f80200720c */ /* 0x000fe40003fa6270 */
[----:B------:R-:W-:Y:S02]  /*c2a0*/  FSEL R219, R142, -INF , !P1 ;  /* 0xff8000008edb7808 */ /* 0x000fe40004800000 */
[----:B------:R-:W-:Y:S02]  /*c2b0*/  FSEL R33, R53, -INF , !P0 ;  /* 0xff80000035217808 */ /* 0x000fe40004000000 */
[----:B------:R-:W-:Y:S02]  /*c2c0*/  FSEL R214, R55, -INF , !P6 ;  /* 0xff80000037d67808 */ /* 0x000fe40007000000 */
        /* <DEDUP_REMOVED lines=8> */
[----:B-1----:R-:W-:Y:S01]  /*c350*/  FSEL R215, R3, -INF , !P5 ;  /* 0xff80000003d77808 */ /* 0x002fe20006800000 */
[----:B------:R-:W-:Y:S01]  /*c360*/  FMUL.FTZ R3, R58, c[0x0][0x2ec] ;  /* 0x0000bb003a037a20 */ /* 0x000fe20000410000 */
[----:B------:R-:W-:Y:S02]  /*c370*/  FSEL R216, R143, -INF , !P4 ;  /* 0xff8000008fd87808 */ /* 0x000fe40006000000 */
[----:B------:R-:W-:Y:S02]  /*c380*/  FSEL R29, R64, -INF , !P1 ;  /* 0xff800000401d7808 */ /* 0x000fe40004800000 */
[----:B------:R-:W-:Y:S01]  /*c390*/  FSEL R212, R66, -INF , !P0 ;  /* 0xff80000042d47808 */ /* 0x000fe20004000000 */
[----:B------:R-:W1:Y:S01]  /*c3a0*/  MUFU.TANH R3, R3 ;  /* 0x0000000300037308 */ /* 0x000e620000002400 */
[----:B------:R-:W-:Y:S01]  /*c3b0*/  FSEL R213, R4, -INF , !P6 ;  /* 0xff80000004d57808 */ /* 0x000fe20007000000 */
[----:B------:R-:W-:Y:S01]  /*c3c0*/  FMUL.FTZ R4, R57, c[0x0][0x2ec] ;  /* 0x0000bb0039047a20 */ /* 0x000fe20000410000 */
[----:B------:R-:W-:-:S02]  /*c3d0*/  ISETP.GE.AND P4, PT, R2, R251, PT ;  /* 0x000000fb0200720c */ /* 0x000fc40003f86270 */
[C---:B------:R-:W-:Y:S02]  /*c3e0*/  ISETP.GE.AND P1, PT, R2.reuse, R250, PT ;  /* 0x000000fa0200720c */ /* 0x040fe40003f26270 */
[C---:B------:R-:W-:Y:S01]  /*c3f0*/  ISETP.GE.AND P0, PT, R2.reuse, R249, PT ;  /* 0x000000f90200720c */ /* 0x040fe20003f06270 */
[----:B------:R-:W2:Y:S01]  /*c400*/  MUFU.TANH R4, R4 ;  /* 0x0000000400047308 */ /* 0x000ea20000002400 */
        /* <DEDUP_REMOVED lines=16> */
[----:B------:R-:W-:Y:S01]  /*c510*/  ISETP.LT.OR P0, PT, R2, R244, P0 ;  /* 0x000000f40200720c */ /* 0x000fe20000701670 */
[----:B------:R-:W-:Y:S01]  /*c520*/  FMUL.FTZ R2, R59, c[0x0][0x2ec] ;  /* 0x0000bb003b027a20 */ /* 0x000fe20000410000 */
[----:B------:R-:W-:Y:S02]  /*c530*/  IADD3 R0, R0, 0x39, RZ ;  /* 0x0000003900007810 */ /* 0x000fe40007ffe0ff */
[----:B-1----:R-:W-:Y:S02]  /*c540*/  FSEL R209, R3, -INF , !P0 ;  /* 0xff80000003d17808 */ /* 0x002fe40004000000 */
[----:B------:R-:W-:Y:S01]  /*c550*/  PLOP3.LUT P0, PT, PT, PT, UP0, 0x80, 0x0 ;  /* 0x000000000000781c */ /* 0x000fe20003f0f008 */
[----:B------:R-:W1:Y:S01]  /*c560*/  MUFU.TANH R2, R2 ;  /* 0x0000000200027308 */ /* 0x000e620000002400 */
        /* <DEDUP_REMOVED lines=12> */
[----:B------:R-:W-:Y:S02]  /*c630*/  FSEL R24, R45, -INF , !P6 ;  /* 0xff8000002d187808 */ /* 0x000fe40007000000 */
[----:B------:R-:W-:-:S02]  /*c640*/  FSEL R26, R6, -INF , !P5 ;  /* 0xff800000061a7808 */ /* 0x000fc40006800000 */
[----:B--2---:R-:W-:Y:S02]  /*c650*/  FSEL R32, R4, -INF , !P4 ;  /* 0xff80000004207808 */ /* 0x004fe40006000000 */
[----:B-1----:R-:W-:Y:S01]  /*c660*/  FSEL R208, R2, -INF , !P1 ;  /* 0xff80000002d07808 */ /* 0x002fe20004800000 */
        /* <DEDUP_REMOVED lines=79> */
.L_x_645:
[----:B------:R-:W-:Y:S05]  /*cb60*/  BSYNC B0 ;  /* 0x0000000000007941 */ /* 0x000fea0003800000 */
.L_x_644:
[----:B------:R-:W0:Y:S02]  /*cb70*/  LDGDEPBAR ;  /* 0x00000000000079af */ /* 0x000e240000000000 */
.L_x_643:
[----:B------:R-:W2:Y:S04]  /*cb80*/  LDL R6, [R1+0x24] ;  /* 0x0000240001067983 */ /* 0x000ea80000100800 */
[----:B------:R-:W3:Y:S04]  /*cb90*/  LDL.LU R5, [R1+0x34] ;  /* 0x0000340001057983 */ /* 0x000ee80000300800 */
[----:B------:R-:W4:Y:S04]  /*cba0*/  LDL.LU R4, [R1+0x30] ;  /* 0x0000300001047983 */ /* 0x000f280000300800 */
[----:B-1----:R-:W4:Y:S04]  /*cbb0*/  LDL.LU R3, [R1+0x20] ;  /* 0x0000200001037983 */ /* 0x002f280000300800 */
[----:B------:R-:W4:Y:S04]  /*cbc0*/  LDL.LU R2, [R1] ;  /* 0x0000000001027983 */ /* 0x000f280000300800 */
[----:B------:R-:W4:Y:S04]  /*cbd0*/  LDL.LU R45, [R1+0xc] ;  /* 0x00000c00012d7983 */ /* 0x000f280000300800 */
[----:B------:R-:W4:Y:S04]  /*cbe0*/  LDL.LU R43, [R1+0x14] ;  /* 0x00001400012b7983 */ /* 0x000f280000300800 */
[----:B------:R-:W4:Y:S04]  /*cbf0*/  LDL.LU R62, [R1+0x1c] ;  /* 0x00001c00013e7983 */ /* 0x000f280000300800 */
[----:B------:R-:W4:Y:S04]  /*cc00*/  LDL.LU R63, [R1+0x2c] ;  /* 0x00002c00013f7983 */ /* 0x000f280000300800 */
[----:B------:R-:W-:Y:S04]  /*cc10*/  STL [R1+0xa4], R229 ;  /* 0x0000a4e501007387 */ /* 0x000fe80000100800 */
[----:B------:R1:W-:Y:S04]  /*cc20*/  STL [R1+0xa0], R224 ;  /* 0x0000a0e001007387 */ /* 0x0003e80000100800 */
[----:B-1----:R-:W4:Y:S01]  /*cc30*/  LDL.LU R224, [R1+0x28] ;  /* 0x0000280001e07983 */ /* 0x002f220000300800 */
[----:B------:R-:W-:-:S02]  /*cc40*/  FMNMX.FTZ R0, R137, R7, !PT ;  /* 0x0000000789007209 */ /* 0x000fc40007810000 */
[----:B------:R-:W-:Y:S01]  /*cc50*/  MOV R60, R139 ;  /* 0x0000008b003c7202 */ /* 0x000fe20000000f00 */
[----:B------:R-:W4:Y:S01]  /*cc60*/  LDL.LU R40, [R1+0x60] ;  /* 0x0000600001287983 */ /* 0x000f220000300800 */
[----:B------:R-:W-:Y:S02]  /*cc70*/  FMNMX.FTZ R0, R9, R0, !PT ;  /* 0x0000000009007209 */ /* 0x000fe40007810000 */
[----:B------:R-:W-:Y:S02]  /*cc80*/  MOV R47, R39 ;  /* 0x00000027002f7202 */ /* 0x000fe40000000f00 */
[----:B------:R-:W-:Y:S02]  /*cc90*/  FMNMX.FTZ R0, R11, R0, !PT ;  /* 0x000000000b007209 */ /* 0x000fe40007810000 */
[----:B------:R-:W-:Y:S02]  /*cca0*/  MOV R46, R50 ;  /* 0x00000032002e7202 */ /* 0x000fe40000000f00 */
[----:B------:R-:W-:-:S04]  /*ccb0*/  FMNMX.FTZ R0, R12, R0, !PT ;  /* 0x000000000c007209 */ /* 0x000fc80007810000 */
[----:B--2---:R-:W-:Y:S02]  /*ccc0*/  FMNMX.FTZ R0, R6, R0, !PT ;  /* 0x0000000006007209 */ /* 0x004fe40007810000 */
[----:B---3--:R-:W-:Y:S02]  /*ccd0*/  MOV R42, R5 ;  /* 0x00000005002a7202 */ /* 0x008fe40000000f00 */
[----:B----4-:R-:W-:Y:S02]  /*cce0*/  MOV R61, R4 ;  /* 0x00000004003d7202 */ /* 0x010fe40000000f00 */
[----:B------:R-:W-:Y:S02]  /*ccf0*/  MOV R55, R3 ;  /* 0x0000000300377202 */ /* 0x000fe40000000f00 */
[----:B------:R-:W-:Y:S02]  /*cd00*/  MOV R54, R2 ;  /* 0x0000000200367202 */ /* 0x000fe40000000f00 */
        /* <DEDUP_REMOVED lines=42> */
[----:B------:R-:W-:Y:S01]  /*cfb0*/  FMNMX.FTZ R3, R42, R0, !PT ;  /* 0x000000002a037209 */ /* 0x000fe20007810000 */
[----:B------:R-:W1:Y:S01]  /*cfc0*/  SHFL.BFLY PT, R6, R2, 0x1, 0x1f ;  /* 0x0c201f0002067f89 */ /* 0x000e6200000e0000 */
[----:B------:R-:W-:Y:S02]  /*cfd0*/  FMNMX.FTZ R0, R26, R5, !PT ;  /* 0x000000051a007209 */ /* 0x000fe40007810000 */
[----:B------:R-:W-:-:S03]  /*cfe0*/  FMNMX.FTZ R5, R220, R4, !PT ;  /* 0x00000004dc057209 */ /* 0x000fc60007810000 */
[----:B------:R-:W2:Y:S01]  /*cff0*/  SHFL.BFLY PT, R4, R0, 0x2, 0x1f ;  /* 0x0c401f0000047f89 */ /* 0x000ea200000e0000 */
[----:B------:R-:W-:-:S04]  /*d000*/  FMNMX.FTZ R5, R217, R5, !PT ;  /* 0x00000005d9057209 */ /* 0x000fc80007810000 */
        /* <DEDUP_REMOVED lines=9> */
[----:B------:R-:W1:Y:S01]  /*d0a0*/  SHFL.BFLY PT, R6, R5, 0x2, 0x1f ;  /* 0x0c401f0005067f89 */ /* 0x000e6200000e0000 */
[----:B------:R-:W-:Y:S02]  /*d0b0*/  FMNMX.FTZ R3, R222, R3, !PT ;  /* 0x00000003de037209 */ /* 0x000fe40007810000 */
[----:B--2---:R-:W-:Y:S02]  /*d0c0*/  FMNMX.FTZ R0, R0, R4, !PT ;  /* 0x0000000400007209 */ /* 0x004fe40007810000 */
[----:B------:R-:W-:-:S03]  /*d0d0*/  FMNMX.FTZ R3, R219, R3, !PT ;  /* 0x00000003db037209 */ /* 0x000fc60007810000 */
[----:B------:R-:W2:Y:S01]  /*d0e0*/  SHFL.BFLY PT, R8, R0, 0x1, 0x1f ;  /* 0x0c201f0000087f89 */ /* 0x000ea200000e0000 */
[----:B------:R-:W-:Y:S01]  /*d0f0*/  FMNMX.FTZ R2, R216, R3, !PT ;  /* 0x00000003d8027209 */ /* 0x000fe20007810000 */
[----:B------:R-:W-:-:S03]  /*d100*/  FMUL.FTZ R3, R41, c[0x0][0x23c] ;  /* 0x00008f0029037a20 */ /* 0x000fc60000410000 */
[----:B------:R-:W-:Y:S02]  /*d110*/  FMNMX.FTZ R2, R215, R2, !PT ;  /* 0x00000002d7027209 */ /* 0x000fe40007810000 */
[----:B------:R-:W-:Y:S02]  /*d120*/  FSETP.NEU.FTZ.AND P6, PT, R41, -INF , PT ;  /* 0xff8000002900780b */ /* 0x000fe40003fdd000 */
[----:B------:R-:W-:Y:S02]  /*d130*/  FMNMX.FTZ R2, R211, R2, !PT ;  /* 0x00000002d3027209 */ /* 0x000fe40007810000 */
[----:B------:R-:W-:Y:S02]  /*d140*/  FSEL R3, R3, RZ, P6 ;  /* 0x000000ff03037208 */ /* 0x000fe40003000000 */
[----:B------:R-:W-:Y:S02]  /*d150*/  FMNMX.FTZ R2, R209, R2, !PT ;  /* 0x00000002d1027209 */ /* 0x000fe40007810000 */
[----:B-1----:R-:W-:-:S02]  /*d160*/  FMNMX.FTZ R5, R5, R6, !PT ;  /* 0x0000000605057209 */ /* 0x002fc40007810000 */
[----:B------:R-:W-:Y:S01]  /*d170*/  FMNMX.FTZ R4, R208, R2, !PT ;  /* 0x00000002d0047209 */ /* 0x000fe20007810000 */
[--C-:B------:R-:W-:Y:S02]  /*d180*/  FFMA.FTZ R2, R7, c[0x0][0x23c], -R3.reuse ;  /* 0x00008f0007027a23 */ /* 0x100fe40000010803 */
[----:B------:R-:W1:Y:S02]  /*d190*/  SHFL.BFLY PT, R7, R5, 0x1, 0x1f ;  /* 0x0c201f0005077f89 */ /* 0x000e6400000e0000 */
[----:B------:R3:W-:Y:S01]  /*d1a0*/  MUFU.EX2 R39, R2 ;  /* 0x0000000200277308 */ /* 0x0007e20000000800 */
[----:B--2---:R-:W-:Y:S01]  /*d1b0*/  FMNMX.FTZ R143, R0, R8, !PT ;  /* 0x00000008008f7209 */ /* 0x004fe20007810000 */
[----:B------:R-:W-:-:S03]  /*d1c0*/  FFMA.FTZ R0, R11, c[0x0][0x23c], -R3 ;  /* 0x00008f000b007a23 */ /* 0x000fc60000010803 */
[----:B------:R-:W-:Y:S01]  /*d1d0*/  FSETP.NEU.FTZ.AND P5, PT, R143, -INF , PT ;  /* 0xff8000008f00780b */ /* 0x000fe20003fbd000 */
[----:B---3--:R-:W-:-:S04]  /*d1e0*/  FFMA.FTZ R2, R9, c[0x0][0x23c], -R3 ;  /* 0x00008f0009027a23 */ /* 0x008fc80000010803 */
[----:B------:R2:W-:Y:S01]  /*d1f0*/  MUFU.EX2 R51, R2 ;  /* 0x0000000200337308 */ /* 0x0005e20000000800 */
[----:B------:R-:W3:Y:S07]  /*d200*/  SHFL.BFLY PT, R6, R4, 0x2, 0x1f ;  /* 0x0c401f0004067f89 */ /* 0x000eee00000e0000 */
[----:B------:R4:W-:Y:S01]  /*d210*/  MUFU.EX2 R56, R0 ;  /* 0x0000000000387308 */ /* 0x0009e20000000800 */
[----:B--2---:R-:W-:-:S05]  /*d220*/  FMUL.FTZ R2, R143, c[0x0][0x23c] ;  /* 0x00008f008f027a20 */ /* 0x004fca0000410000 */
[----:B------:R-:W-:Y:S01]  /*d230*/  FSEL R2, R2, RZ, P5 ;  /* 0x000000ff02027208 */ /* 0x000fe20002800000 */
[----:B----4-:R-:W-:-:S04]  /*d240*/  FFMA.FTZ R0, R12, c[0x0][0x23c], -R3 ;  /* 0x00008f000c007a23 */ /* 0x010fc80000010803 */
[----:B------:R2:W-:Y:S01]  /*d250*/  MUFU.EX2 R64, R0 ;  /* 0x0000000000407308 */ /* 0x0005e20000000800 */
[----:B-1----:R-:W-:Y:S01]  /*d260*/  FMNMX.FTZ R140, R5, R7, !PT ;  /* 0x00000007058c7209 */ /* 0x002fe20007810000 */
[----:B------:R-:W-:-:S03]  /*d270*/  FFMA.FTZ R5, R15, c[0x0][0x23c], -R2 ;  /* 0x00008f000f057a23 */ /* 0x000fc60000010802 */
[----:B------:R-:W-:Y:S01]  /*d280*/  FSETP.NEU.FTZ.AND P4, PT, R140, -INF , PT ;  /* 0xff8000008c00780b */ /* 0x000fe20003f9d000 */
[----:B--2---:R-:W-:-:S04]  /*d290*/  FFMA.FTZ R0, R10, c[0x0][0x23c], -R2 ;  /* 0x00008f000a007a23 */ /* 0x004fc80000010802 */
[----:B------:R1:W-:Y:S02]  /*d2a0*/  MUFU.EX2 R9, R0 ;  /* 0x0000000000097308 */ /* 0x0003e40000000800 */
[----:B-1----:R-:W-:-:S06]  /*d2b0*/  FFMA.FTZ R0, R14, c[0x0][0x23c], -R2 ;  /* 0x00008f000e007a23 */ /* 0x002fcc0000010802 */
[----:B------:R1:W-:Y:S08]  /*d2c0*/  MUFU.EX2 R53, R0 ;  /* 0x0000000000357308 */ /* 0x0003f00000000800 */
[----:B------:R2:W-:Y:S01]  /*d2d0*/  MUFU.EX2 R52, R5 ;  /* 0x0000000500347308 */ /* 0x0005e20000000800 */
[----:B-1----:R-:W-:-:S05]  /*d2e0*/  FMUL.FTZ R0, R140, c[0x0][0x23c] ;  /* 0x00008f008c007a20 */ /* 0x002fca0000410000 */
[----:B------:R-:W-:Y:S01]  /*d2f0*/  FSEL R0, R0, RZ, P4 ;  /* 0x000000ff00007208 */ /* 0x000fe20002000000 */
[----:B--2---:R-:W-:Y:S01]  /*d300*/  FFMA.FTZ R5, R16, c[0x0][0x23c], -R2 ;  /* 0x00008f0010057a23 */ /* 0x004fe20000010802 */
[----:B---3--:R-:W-:-:S03]  /*d310*/  FMNMX.FTZ R4, R4, R6, !PT ;  /* 0x0000000604047209 */ /* 0x008fc60007810000 */
[----:B------:R1:W-:Y:S02]  /*d320*/  MUFU.EX2 R48, R5 ;  /* 0x0000000500307308 */ /* 0x0003e40000000800 */
[----:B------:R-:W2:Y:S01]  /*d330*/  SHFL.BFLY PT, R6, R4, 0x1, 0x1f ;  /* 0x0c201f0004067f89 */ /* 0x000ea200000e0000 */
[----:B-1----:R-:W-:-:S05]  /*d340*/  FFMA.FTZ R5, R13, c[0x0][0x23c], -R0 ;  /* 0x00008f000d057a23 */ /* 0x002fca0000010800 */
[----:B------:R1:W-:Y:S02]  /*d350*/  MUFU.EX2 R15, R5 ;  /* 0x00000005000f7308 */ /* 0x0003e40000000800 */
[----:B-1----:R-:W-:-:S05]  /*d360*/  FSEL R5, R41, RZ, P6 ;  /* 0x000000ff29057208 */ /* 0x002fca0003000000 */
[----:B------:R-:W-:-:S04]  /*d370*/  FADD.FTZ R5, R137, -R5 ;  /* 0x8000000589057221 */ /* 0x000fc80000010000 */
[----:B------:R-:W-:-:S06]  /*d380*/  FMUL.FTZ R5, R5, c[0x0][0x23c] ;  /* 0x00008f0005057a20 */ /* 0x000fcc0000410000 */
[----:B------:R-:W1:Y:S01]  /*d390*/  MUFU.EX2 R5, R5 ;  /* 0x0000000500057308 */ /* 0x000e620000000800 */
[----:B--2---:R-:W-:Y:S01]  /*d3a0*/  FMNMX.FTZ R141, R4, R6, !PT ;  /* 0x00000006048d7209 */ /* 0x004fe20007810000 */
[----:B------:R1:W-:Y:S04]  /*d3b0*/  STL [R1+0x38], R41 ;  /* 0x0000382901007387 */ /* 0x0003e80000100800 */
[----:B------:R-:W-:Y:S04]  /*d3c0*/  STL [R1+0x44], R143 ;  /* 0x0000448f01007387 */ /* 0x000fe80000100800 */
[----:B------:R-:W-:Y:S04]  /*d3d0*/  STL [R1+0x40], R140 ;  /* 0x0000408c01007387 */ /* 0x000fe80000100800 */
[----:B------:R-:W-:Y:S04]  /*d3e0*/  STL [R1+0x3c], R141 ;  /* 0x00003c8d01007387 */ /* 0x000fe80000100800 */
[----:B------:R-:W2:Y:S01]  /*d3f0*/  LDL.LU R57, [R1+0x68] ;  /* 0x0000680001397983 */ /* 0x000ea20000300800 */
[----:B-1----:R-:W-:Y:S01]  /*d400*/  FMUL.FTZ R41, R129, R5 ;  /* 0x0000000581297220 */ /* 0x002fe20000410000 */
[----:B------:R-:W-:-:S02]  /*d410*/  MOV R129, R52 ;  /* 0x0000003400817202 */ /* 0x000fc40000000f00 */
[----:B------:R-:W3:Y:S01]  /*d420*/  LDL.LU R52, [R1+0x64] ;  /* 0x0000640001347983 */ /* 0x000ee20000300800 */
[--C-:B------:R-:W-:Y:S01]  /*d430*/  FFMA.FTZ R4, R19, c[0x0][0x23c], -R0.reuse ;  /* 0x00008f0013047a23 */ /* 0x100fe20000010800 */
[C---:B------:R-:W-:Y:S01]  /*d440*/  FSETP.NEU.FTZ.AND P1, PT, R141.reuse, -INF , PT ;  /* 0xff8000008d00780b */ /* 0x040fe20003f3d000 */
[----:B------:R-:W-:Y:S02]  /*d450*/  FMUL.FTZ R12, R141, c[0x0][0x23c] ;  /* 0x00008f008d0c7a20 */ /* 0x000fe40000410000 */
[----:B------:R1:W-:Y:S03]  /*d460*/  MUFU.EX2 R44, R4 ;  /* 0x00000004002c7308 */ /* 0x0003e60000000800 */
[----:B------:R-:W-:Y:S01]  /*d470*/  FSEL R12, R12, RZ, P1 ;  /* 0x000000ff0c0c7208 */ /* 0x000fe20000800000 */
[----:B-1----:R-:W-:-:S04]  /*d480*/  FFMA.FTZ R4, R18, c[0x0][0x23c], -R0 ;  /* 0x00008f0012047a23 */ /* 0x002fc80000010800 */
[----:B------:R1:W-:Y:S02]  /*d490*/  MUFU.EX2 R49, R4 ;  /* 0x0000000400317308 */ /* 0x0003e40000000800 */
[----:B-1----:R-:W-:-:S06]  /*d4a0*/  FFMA.FTZ R4, R20, c[0x0][0x23c], -R0 ;  /* 0x00008f0014047a23 */ /* 0x002fcc0000010800 */
[----:B------:R1:W-:Y:S02]  /*d4b0*/  MUFU.EX2 R142, R4 ;  /* 0x00000004008e7308 */ /* 0x0003e40000000800 */
[--C-:B-1----:R-:W-:Y:S02]  /*d4c0*/  FFMA.FTZ R4, R17, c[0x0][0x23c], -R12.reuse ;  /* 0x00008f0011047a23 */ /* 0x102fe4000001080c */
[----:B------:R-:W1:Y:S04]  /*d4d0*/  LDSM.16.MT88.4 R16, [R225+0xc000] ;  /* 0x00c00000e110783b */ /* 0x000e680000004200 */
[----:B------:R4:W-:Y:S02]  /*d4e0*/  MUFU.EX2 R229, R4 ;  /* 0x0000000400e57308 */ /* 0x0009e40000000800 */
[----:B----4-:R-:W-:-:S06]  /*d4f0*/  FFMA.FTZ R4, R21, c[0x0][0x23c], -R12 ;  /* 0x00008f0015047a23 */ /* 0x010fcc000001080c */
[----:B------:R4:W-:Y:S02]  /*d500*/  MUFU.EX2 R139, R4 ;  /* 0x00000004008b7308 */ /* 0x0009e40000000800 */
[----:B----4-:R-:W-:-:S06]  /*d510*/  FFMA.FTZ R4, R22, c[0x0][0x23c], -R12 ;  /* 0x00008f0016047a23 */ /* 0x010fcc000001080c */
[----:B------:R4:W-:Y:S02]  /*d520*/  MUFU.EX2 R50, R4 ;  /* 0x0000000400327308 */ /* 0x0009e40000000800 */
[----:B----4-:R-:W-:-:S05]  /*d530*/  FSEL R4, R143, RZ, P5 ;  /* 0x000000ff8f047208 */ /* 0x010fca0002800000 */
[----:B------:R-:W-:Y:S01]  /*d540*/  FADD.FTZ R6, R136, -R4 ;  /* 0x8000000488067221 */ /* 0x000fe20000010000 */
[----:B------:R-:W-:-:S03]  /*d550*/  FSEL R4, R140, RZ, P4 ;  /* 0x000000ff8c047208 */ /* 0x000fc60002000000 */
[----:B------:R-:W-:Y:S02]  /*d560*/  FMUL.FTZ R14, R6, c[0x0][0x23c] ;  /* 0x00008f00060e7a20 */ /* 0x000fe40000410000 */
[----:B------:R-:W-:Y:S01]  /*d570*/  FADD.FTZ R6, R135, -R4 ;  /* 0x8000000487067221 */ /* 0x000fe20000010000 */
[----:B------:R-:W-:-:S03]  /*d580*/  FSEL R4, R141, RZ, P1 ;  /* 0x000000ff8d047208 */ /* 0x000fc60000800000 */
[----:B------:R-:W-:Y:S02]  /*d590*/  FMUL.FTZ R7, R6, c[0x0][0x23c] ;  /* 0x00008f0006077a20 */ /* 0x000fe40000410000 */
[----:B------:R-:W-:Y:S02]  /*d5a0*/  FADD.FTZ R6, R134, -R4 ;  /* 0x8000000486067221 */ /* 0x000fe40000010000 */
[-C--:B------:R-:W-:Y:S02]  /*d5b0*/  FFMA.FTZ R137, R40, R5.reuse, R39 ;  /* 0x0000000528897223 */ /* 0x080fe40000010027 */
        /* <DEDUP_REMOVED lines=30> */
[----:B------:R-:W-:Y:S02]  /*d7a0*/  FMUL.FTZ R40, R128, R5 ;  /* 0x0000000580287220 */ /* 0x000fe40000410000 */
[----:B------:R-:W-:Y:S02]  /*d7b0*/  FMUL.FTZ R6, R6, c[0x0][0x23c] ;  /* 0x00008f0006067a20 */ /* 0x000fe40000410000 */
[----:B------:R-:W-:Y:S01]  /*d7c0*/  FFMA.FTZ R5, R23, c[0x0][0x23c], -R12 ;  /* 0x00008f0017057a23 */ /* 0x000fe2000001080c */
[----:B------:R-:W-:Y:S01]  /*d7d0*/  MUFU.EX2 R14, R14 ;  /* 0x0000000e000e7308 */ /* 0x000fe20000000800 */
[----:B------:R-:W-:-:S07]  /*d7e0*/  IMAD.MOV.U32 R136, RZ, RZ, R51 ;  /* 0x000000ffff887224 */ /* 0x000fce00078e0033 */
[----:B------:R-:W4:Y:S08]  /*d7f0*/  MUFU.EX2 R4, R7 ;  /* 0x0000000700047308 */ /* 0x000f300000000800 */
[----:B------:R1:W-:Y:S08]  /*d800*/  MUFU.EX2 R13, R6 ;  /* 0x00000006000d7308 */ /* 0x0003f00000000800 */
[----:B------:R1:W1:Y:S01]  /*d810*/  MUFU.EX2 R51, R5 ;  /* 0x0000000500337308 */ /* 0x0002620000000800 */
[----:B------:R-:W-:Y:S01]  /*d820*/  MOV R128, R56 ;  /* 0x0000003800807202 */ /* 0x000fe20000000f00 */
[-C--:B----4-:R-:W-:Y:S01]  /*d830*/  FMUL.FTZ R144, R144, R4.reuse ;  /* 0x0000000490907220 */ /* 0x090fe20000410000 */
[----:B------:R-:W-:Y:S01]  /*d840*/  F2FP.PACK_AB R8, R136, R39 ;  /* 0x000000278808723e */ /* 0x000fe200000000ff */
[----:B------:R-:W-:Y:S01]  /*d850*/  FMUL.FTZ R145, R145, R4 ;  /* 0x0000000491917220 */ /* 0x000fe20000410000 */
[----:B------:R-:W-:Y:S01]  /*d860*/  F2FP.PACK_AB R10, R64, R128 ;  /* 0x00000080400a723e */ /* 0x000fe200000000ff */
[-C--:B------:R-:W-:Y:S01]  /*d870*/  FMUL.FTZ R156, R156, R4.reuse ;  /* 0x000000049c9c7220 */ /* 0x080fe20000410000 */
[----:B------:R-:W-:Y:S01]  /*d880*/  F2FP.PACK_AB R11, R48, R129 ;  /* 0x00000081300b723e */ /* 0x000fe200000000ff */
[-C--:B------:R-:W-:Y:S01]  /*d890*/  FMUL.FTZ R157, R157, R4.reuse ;  /* 0x000000049d9d7220 */ /* 0x080fe20000410000 */
[----:B-1----:R-:W-:Y:S01]  /*d8a0*/  F2FP.PACK_AB R6, R142, R49 ;  /* 0x000000318e06723e */ /* 0x002fe200000000ff */
[----:B------:R-:W-:-:S02]  /*d8b0*/  FMUL.FTZ R160, R160, R4 ;  /* 0x00000004a0a07220 */ /* 0x000fc40000410000 */
[-C--:B------:R-:W-:Y:S02]  /*d8c0*/  FMUL.FTZ R161, R161, R4.reuse ;  /* 0x00000004a1a17220 */ /* 0x080fe40000410000 */
[-C--:B------:R-:W-:Y:S02]  /*d8d0*/  FMUL.FTZ R172, R172, R4.reuse ;  /* 0x00000004acac7220 */ /* 0x080fe40000410000 */
[-C--:B------:R-:W-:Y:S01]  /*d8e0*/  FMUL.FTZ R173, R173, R4.reuse ;  /* 0x00000004adad7220 */ /* 0x080fe20000410000 */
[----:B------:R-:W-:Y:S01]  /*d8f0*/  F2FP.PACK_AB R5, R139, R229 ;  /* 0x000000e58b05723e */ /* 0x000fe200000000ff */
[----:B------:R-:W-:Y:S01]  /*d900*/  FMUL.FTZ R176, R176, R4 ;  /* 0x00000004b0b07220 */ /* 0x000fe20000410000 */
[----:B------:R-:W-:Y:S01]  /*d910*/  F2FP.PACK_AB R7, R51, R50 ;  /* 0x000000323307723e */ /* 0x000fe200000000ff */
        /* <DEDUP_REMOVED lines=19> */
[----:B--2---:R-:W-:-:S02]  /*da50*/  FFMA.FTZ R21, R57, R4, R15 ;  /* 0x0000000439157223 */ /* 0x004fc4000001000f */
[-C--:B------:R-:W-:Y:S02]  /*da60*/  FMUL.FTZ R120, R120, R4.reuse ;  /* 0x0000000478787220 */ /* 0x080fe40000410000 */
[-C--:B------:R-:W-:Y:S02]  /*da70*/  FMUL.FTZ R121, R121, R4.reuse ;  /* 0x0000000479797220 */ /* 0x080fe40000410000 */
[-C--:B------:R-:W-:Y:S02]  /*da80*/  FMUL.FTZ R124, R124, R4.reuse ;  /* 0x000000047c7c7220 */ /* 0x080fe40000410000 */
[----:B------:R-:W-:Y:S01]  /*da90*/  FMUL.FTZ R125, R125, R4 ;  /* 0x000000047d7d7220 */ /* 0x000fe20000410000 */
[----:B------:R-:W-:Y:S01]  /*daa0*/  F2FP.PACK_AB R4, R44, R15 ;  /* 0x0000000f2c04723e */ /* 0x000fe200000000ff */
[-C--:B------:R-:W-:Y:S02]  /*dab0*/  FMUL.FTZ R150, R150, R14.reuse ;  /* 0x0000000e96967220 */ /* 0x080fe40000410000 */
[-C--:B---3--:R-:W-:Y:S01]  /*dac0*/  FFMA.FTZ R52, R52, R14.reuse, R9 ;  /* 0x0000000e34347223 */ /* 0x088fe20000010009 */
[----:B------:R-:W-:Y:S01]  /*dad0*/  F2FP.PACK_AB R9, R53, R9 ;  /* 0x000000093509723e */ /* 0x000fe200000000ff */
[----:B------:R-:W-:-:S02]  /*dae0*/  FMUL.FTZ R151, R151, R14 ;  /* 0x0000000e97977220 */ /* 0x000fc40000410000 */
[-C--:B------:R-:W-:Y:S02]  /*daf0*/  FMUL.FTZ R146, R146, R13.reuse ;  /* 0x0000000d92927220 */ /* 0x080fe40000410000 */
[-C--:B------:R-:W-:Y:S02]  /*db00*/  FMUL.FTZ R147, R147, R13.reuse ;  /* 0x0000000d93937220 */ /* 0x080fe40000410000 */
[-C--:B------:R-:W-:Y:S02]  /*db10*/  FMUL.FTZ R158, R158, R13.reuse ;  /* 0x0000000d9e9e7220 */ /* 0x080fe40000410000 */
[----:B------:R-:W-:Y:S02]  /*db20*/  FMUL.FTZ R159, R159, R13 ;  /* 0x0000000d9f9f7220 */ /* 0x000fe40000410000 */
[-C--:B------:R-:W-:Y:S02]  /*db30*/  FMUL.FTZ R154, R154, R14.reuse ;  /* 0x0000000e9a9a7220 */ /* 0x080fe40000410000 */
[-C--:B------:R-:W-:Y:S01]  /*db40*/  FMUL.FTZ R155, R155, R14.reuse ;  /* 0x0000000e9b9b7220 */ /* 0x080fe20000410000 */
        /* <DEDUP_REMOVED lines=19> */
[----:B------:R-:W-:-:S02]  /*dc80*/  MOV R23, R55 ;  /* 0x0000003700177202 */ /* 0x000fc40000000f00 */
[----:B------:R-:W-:Y:S02]  /*dc90*/  MOV R39, R54 ;  /* 0x0000003600277202 */ /* 0x000fe40000000f00 */
[----:B------:R-:W-:Y:S01]  /*dca0*/  MOV R15, R53 ;  /* 0x00000035000f7202 */ /* 0x000fe20000000f00 */
[-C--:B-1----:R-:W-:Y:S08]  /*dcb0*/  HMMA.16816.F32 R164, R8, R16.reuse, R164 ;  /* 0x0000001008a4723c */ /* 0x082ff000000018a4 */
[C---:B------:R-:W-:Y:S08]  /*dcc0*/  HMMA.16816.F32 R64, R4.reuse, R16, R160 ;  /* 0x000000100440723c */ /* 0x040ff000000018a0 */
[-C--:B------:R-:W-:Y:S08]  /*dcd0*/  HMMA.16816.F32 R60, R4, R18.reuse, R172 ;  /* 0x00000012043c723c */ /* 0x080ff000000018ac */
[----:B------:R-:W-:Y:S01]  /*dce0*/  HMMA.16816.F32 R52, R8, R18, R168 ;  /* 0x000000120834723c */ /* 0x000fe200000018a8 */
[----:B------:R-:W1:Y:S01]  /*dcf0*/  LDSM.16.MT88.4 R16, [R228+0xc000] ;  /* 0x00c00000e410783b */ /* 0x000e620000004200 */
[-C--:B------:R-:W-:Y:S01]  /*dd00*/  FMUL.FTZ R178, R178, R13.reuse ;  /* 0x0000000db2b27220 */ /* 0x080fe20000410000 */
[----:B------:R-:W-:Y:S01]  /*dd10*/  MOV R163, R48 ;  /* 0x0000003000a37202 */ /* 0x000fe20000000f00 */
[----:B------:R-:W-:Y:S01]  /*dd20*/  FMUL.FTZ R179, R179, R13 ;  /* 0x0000000db3b37220 */ /* 0x000fe20000410000 */
[----:B------:R-:W-:-:S02]  /*dd30*/  MOV R161, R46 ;  /* 0x0000002e00a17202 */ /* 0x000fc40000000f00 */
[----:B------:R-:W-:Y:S02]  /*dd40*/  MOV R175, R163 ;  /* 0x000000a300af7202 */ /* 0x000fe40000000f00 */
[----:B------:R-:W-:Y:S02]  /*dd50*/  MOV R163, R47 ;  /* 0x0000002f00a37202 */ /* 0x000fe40000000f00 */
[----:B------:R-:W-:Y:S02]  /*dd60*/  MOV R169, R45 ;  /* 0x0000002d00a97202 */ /* 0x000fe40000000f00 */
[----:B------:R-:W-:Y:S02]  /*dd70*/  MOV R170, R44 ;  /* 0x0000002c00aa7202 */ /* 0x000fe40000000f00 */
[----:B-1----:R-:W-:Y:S07]  /*dd80*/  HMMA.16816.F32 R44, R4, R16, R176 ;  /* 0x00000010042c723c */ /* 0x002fee00000018b0 */
[----:B------:R-:W-:-:S02]  /*dd90*/  IMAD.MOV.U32 R179, RZ, RZ, R39 ;  /* 0x000000ffffb37224 */ /* 0x000fc400078e0027 */
[----:B------:R-:W2:Y:S01]  /*dda0*/  LDL.LU R39, [R1+0x6c] ;  /* 0x00006c0001277983 */ /* 0x000ea20000300800 */
[-C--:B------:R-:W-:Y:S02]  /*ddb0*/  FMUL.FTZ R182, R182, R14.reuse ;  /* 0x0000000eb6b67220 */ /* 0x080fe40000410000 */
[-C--:B------:R-:W-:Y:S02]  /*ddc0*/  FMUL.FTZ R183, R183, R14.reuse ;  /* 0x0000000eb7b77220 */ /* 0x080fe40000410000 */
[-C--:B------:R-:W-:Y:S02]  /*ddd0*/  FMUL.FTZ R190, R190, R13.reuse ;  /* 0x0000000dbebe7220 */ /* 0x080fe40000410000 */
[----:B------:R-:W-:Y:S02]  /*dde0*/  FMUL.FTZ R191, R191, R13 ;  /* 0x0000000dbfbf7220 */ /* 0x000fe40000410000 */
[-C--:B------:R-:W-:Y:S02]  /*ddf0*/  FMUL.FTZ R186, R186, R14.reuse ;  /* 0x0000000ebaba7220 */ /* 0x080fe40000410000 */
[----:B------:R-:W-:Y:S01]  /*de00*/  FMUL.FTZ R187, R187, R14 ;  /* 0x0000000ebbbb7220 */ /* 0x000fe20000410000 */
[----:B------:R-:W-:-:S02]  /*de10*/  MOV R154, R51 ;  /* 0x00000033009a7202 */ /* 0x000fc40000000f00 */
[----:B------:R-:W-:Y:S01]  /*de20*/  MOV R153, R50 ;  /* 0x0000003200997202 */ /* 0x000fe20000000f00 */
[----:B------:R-:W-:Y:S01]  /*de30*/  HMMA.16816.F32 R188, R4, R18, R188 ;  /* 0x0000001204bc723c */ /* 0x000fe200000018bc */
[----:B------:R-:W-:-:S07]  /*de40*/  MOV R162, R49 ;  /* 0x0000003100a27202 */ /* 0x000fce0000000f00 */
[C---:B------:R-:W-:Y:S08]  /*de50*/  HMMA.16816.F32 R48, R8.reuse, R16, R180 ;  /* 0x000000100830723c */ /* 0x040ff000000018b4 */
        /* <DEDUP_REMOVED lines=18> */
[-C--:B------:R-:W-:Y:S01]  /*df80*/  FMUL.FTZ R75, R75, R13.reuse ;  /* 0x0000000d4b4b7220 */ /* 0x080fe20000410000 */
[----:B------:R-:W-:Y:S01]  /*df90*/  MOV R180, R162 ;  /* 0x000000a200b47202 */ /* 0x000fe20000000f00 */
[----:B------:R-:W-:Y:S01]  /*dfa0*/  IMAD.MOV.U32 R171, RZ, RZ, R143 ;  /* 0x000000ffffab7224 */ /* 0x000fe200078e008f */
[----:B------:R-:W-:Y:S01]  /*dfb0*/  MOV R174, R142 ;  /* 0x0000008e00ae7202 */ /* 0x000fe20000000f00 */
[----:B------:R-:W-:Y:S01]  /*dfc0*/  FMUL.FTZ R78, R78, R13 ;  /* 0x0000000d4e4e7220 */ /* 0x000fe20000410000 */
[----:B------:R-:W-:Y:S01]  /*dfd0*/  MOV R160, R141 ;  /* 0x0000008d00a07202 */ /* 0x000fe20000000f00 */
[----:B------:R-:W-:Y:S01]  /*dfe0*/  FMUL.FTZ R79, R79, R13 ;  /* 0x0000000d4f4f7220 */ /* 0x000fe20000410000 */
[----:B------:R-:W-:-:S02]  /*dff0*/  MOV R162, R140 ;  /* 0x0000008c00a27202 */ /* 0x000fc40000000f00 */
[----:B------:R-:W-:Y:S02]  /*e000*/  MOV R172, R137 ;  /* 0x0000008900ac7202 */ /* 0x000fe40000000f00 */
[----:B------:R-:W-:Y:S02]  /*e010*/  MOV R173, R136 ;  /* 0x0000008800ad7202 */ /* 0x000fe40000000f00 */
[----:B------:R-:W-:Y:S01]  /*e020*/  MOV R176, R135 ;  /* 0x0000008700b07202 */ /* 0x000fe20000000f00 */
[-C--:B-1----:R-:W-:Y:S07]  /*e030*/  HMMA.16816.F32 R140, R8, R16.reuse, R68 ;  /* 0x00000010088c723c */ /* 0x082fee0000001844 */
[----:B------:R-:W-:Y:S01]  /*e040*/  MOV R71, R139 ;  /* 0x0000008b00477202 */ /* 0x000fe20000000f00 */
[----:B------:R-:W-:Y:S01]  /*e050*/  IMAD.MOV.U32 R70, RZ, RZ, R138 ;  /* 0x000000ffff467224 */ /* 0x000fe200078e008a */
[----:B------:R-:W-:Y:S01]  /*e060*/  MOV R69, R170 ;  /* 0x000000aa00457202 */ /* 0x000fe20000000f00 */
[----:B------:R-:W-:Y:S01]  /*e070*/  HMMA.16816.F32 R136, R4, R16, R72 ;  /* 0x000000100488723c */ /* 0x000fe20000001848 */
[----:B------:R-:W-:-:S02]  /*e080*/  MOV R170, R172 ;  /* 0x000000ac00aa7202 */ /* 0x000fc40000000f00 */
[----:B------:R-:W-:-:S04]  /*e090*/  MOV R172, R133 ;  /* 0x0000008500ac7202 */ /* 0x000fc80000000f00 */
[----:B------:R-:W-:Y:S02]  /*e0a0*/  MOV R73, R169 ;  /* 0x000000a900497202 */ /* 0x000fe40000000f00 */
[----:B------:R-:W-:Y:S02]  /*e0b0*/  MOV R169, R175 ;  /* 0x000000af00a97202 */ /* 0x000fe40000000f00 */
[----:B------:R-:W-:Y:S02]  /*e0c0*/  MOV R175, R134 ;  /* 0x0000008600af7202 */ /* 0x000fe40000000f00 */
[----:B------:R-:W-:Y:S02]  /*e0d0*/  MOV R72, R132 ;  /* 0x0000008400487202 */ /* 0x000fe40000000f00 */
[----:B------:R-:W-:Y:S01]  /*e0e0*/  HMMA.16816.F32 R132, R4, R18, R76 ;  /* 0x000000120484723c */ /* 0x000fe2000000184c */
[----:B--2---:R-:W-:Y:S02]  /*e0f0*/  FFMA.FTZ R39, R39, R13, R229 ;  /* 0x0000000d27277223 */ /* 0x004fe400000100e5 */
[----:B------:R1:W5:Y:S04]  /*e100*/  LDL.LU R229, [R1+0xa4] ;  /* 0x0000a40001e57983 */ /* 0x0003680000300800 */
[----:B------:R-:W2:Y:S01]  /*e110*/  LDL.LU R78, [R1+0x24] ;  /* 0x00002400014e7983 */ /* 0x000ea20000300800 */
[----:B------:R-:W-:-:S02]  /*e120*/  FMUL.FTZ R82, R82, R14 ;  /* 0x0000000e52527220 */ /* 0x000fc40000410000 */
[----:B------:R-:W-:Y:S01]  /*e130*/  FMUL.FTZ R83, R83, R14 ;  /* 0x0000000e53537220 */ /* 0x000fe20000410000 */
[----:B------:R-:W-:Y:S02]  /*e140*/  MOV R177, R23 ;  /* 0x0000001700b17202 */ /* 0x000fe40000000f00 */
[----:B------:R-:W-:Y:S02]  /*e150*/  MOV R75, R22 ;  /* 0x00000016004b7202 */ /* 0x000fe40000000f00 */
[----:B------:R-:W-:Y:S02]  /*e160*/  MOV R68, R21 ;  /* 0x0000001500447202 */ /* 0x000fe40000000f00 */
[----:B------:R-:W-:Y:S02]  /*e170*/  MOV R178, R20 ;  /* 0x0000001400b27202 */ /* 0x000fe40000000f00 */
[----:B------:R-:W-:Y:S01]  /*e180*/  HMMA.16816.F32 R20, R8, R18, R80 ;  /* 0x000000120814723c */ /* 0x000fe20000001850 */
[----:B------:R-:W3:Y:S01]  /*e190*/  LDSM.16.MT88.4 R16, [R226+0xe000] ;  /* 0x00e00000e210783b */ /* 0x000ee20000004200 */
        /* <DEDUP_REMOVED lines=8> */
[----:B------:R-:W-:Y:S02]  /*e220*/  MOV R168, R152 ;  /* 0x0000009800a87202 */ /* 0x000fe40000000f00 */
[----:B------:R-:W-:Y:S02]  /*e230*/  MOV R182, R153 ;  /* 0x0000009900b67202 */ /* 0x000fe40000000f00 */
[----:B------:R-:W-:Y:S02]  /*e240*/  MOV R183, R154 ;  /* 0x0000009a00b77202 */ /* 0x000fe40000000f00 */
[----:B------:R-:W-:Y:S02]  /*e250*/  MOV R181, R155 ;  /* 0x0000009b00b57202 */ /* 0x000fe40000000f00 */
[-C--:B---3--:R-:W-:Y:S08]  /*e260*/  HMMA.16816.F32 R152, R8, R16.reuse, R84 ;  /* 0x000000100898723c */ /* 0x088ff00000001854 */
[C---:B------:R-:W-:Y:S08]  /*e270*/  HMMA.16816.F32 R88, R4.reuse, R16, R88 ;  /* 0x000000100458723c */ /* 0x040ff00000001858 */
[-C--:B------:R-:W-:Y:S08]  /*e280*/  HMMA.16816.F32 R92, R4, R18.reuse, R92 ;  /* 0x00000012045c723c */ /* 0x080ff0000000185c */
        /* <DEDUP_REMOVED lines=18> */
[----:B------:R-:W-:Y:S02]  /*e3b0*/  FMUL.FTZ R127, R127, R13 ;  /* 0x0000000d7f7f7220 */ /* 0x000fe40000410000 */
[----:B------:R-:W-:-:S05]  /*e3c0*/  IMAD.MOV.U32 R79, RZ, RZ, R43 ;  /* 0x000000ffff4f7224 */ /* 0x000fca00078e002b */
[----:B------:R-:W-:Y:S01]  /*e3d0*/  MOV R77, R79 ;  /* 0x0000004f004d7202 */ /* 0x000fe20000000f00 */
[----:B------:R-:W-:Y:S01]  /*e3e0*/  FMUL.FTZ R118, R118, R14 ;  /* 0x0000000e76767220 */ /* 0x000fe20000410000 */
[----:B------:R-:W-:Y:S01]  /*e3f0*/  MOV R74, R42 ;  /* 0x0000002a004a7202 */ /* 0x000fe20000000f00 */
[-C--:B------:R-:W-:Y:S02]  /*e400*/  FMUL.FTZ R119, R119, R14.reuse ;  /* 0x0000000e77777220 */ /* 0x080fe40000410000 */
[-C--:B------:R-:W-:Y:S02]  /*e410*/  FMUL.FTZ R42, R130, R14.reuse ;  /* 0x0000000e822a7220 */ /* 0x080fe40000410000 */
[----:B------:R-:W-:Y:S01]  /*e420*/  FMUL.FTZ R43, R131, R14 ;  /* 0x0000000e832b7220 */ /* 0x000fe20000410000 */
[C---:B---3--:R-:W-:Y:S08]  /*e430*/  HMMA.16816.F32 R120, R4.reuse, R16, R120 ;  /* 0x000000100478723c */ /* 0x048ff00000001878 */
[----:B------:R-:W-:Y:S08]  /*e440*/  HMMA.16816.F32 R124, R4, R18, R124 ;  /* 0x00000012047c723c */ /* 0x000ff0000000187c */
[C---:B------:R-:W-:Y:S08]  /*e450*/  HMMA.16816.F32 R116, R8.reuse, R16, R116 ;  /* 0x000000100874723c */ /* 0x040ff00000001874 */
[----:B------:R-:W-:Y:S01]  /*e460*/  HMMA.16816.F32 R40, R8, R18, R40 ;  /* 0x000000120828723c */ /* 0x000fe20000001828 */
[----:B------:R-:W-:Y:S01]  /*e470*/  MOV R79, R73 ;  /* 0x00000049004f7202 */ /* 0x000fe20000000f00 */
[----:B------:R-:W3:Y:S01]  /*e480*/  LDSM.16.MT88.4 R16, [R225+0xc800] ;  /* 0x00c80000e110783b */ /* 0x000ee20000004200 */
[----:B------:R-:W-:-:S02]  /*e490*/  MOV R73, R224 ;  /* 0x000000e000497202 */ /* 0x000fc40000000f00 */
[----:B------:R-:W-:Y:S01]  /*e4a0*/  MOV R103, R74 ;  /* 0x0000004a00677202 */ /* 0x000fe20000000f00 */
[--C-:B------:R-:W-:Y:S01]  /*e4b0*/  FFMA.FTZ R36, R36, c[0x0][0x23c], -R3.reuse ;  /* 0x00008f0024247a23 */ /* 0x100fe20000010803 */
[----:B------:R-:W-:Y:S01]  /*e4c0*/  MOV R74, R182 ;  /* 0x000000b6004a7202 */ /* 0x000fe20000000f00 */
[--C-:B------:R-:W-:Y:S01]  /*e4d0*/  FFMA.FTZ R35, R35, c[0x0][0x23c], -R3.reuse ;  /* 0x00008f0023237a23 */ /* 0x100fe20000010803 */
[----:B------:R-:W-:Y:S01]  /*e4e0*/  MOV R182, R170 ;  /* 0x000000aa00b67202 */ /* 0x000fe20000000f00 */
[--C-:B------:R-:W-:Y:S02]  /*e4f0*/  FFMA.FTZ R34, R34, c[0x0][0x23c], -R3.reuse ;  /* 0x00008f0022227a23 */ /* 0x100fe40000010803 */
[--C-:B------:R-:W-:Y:S01]  /*e500*/  FFMA.FTZ R33, R33, c[0x0][0x23c], -R3.reuse ;  /* 0x00008f0021217a23 */ /* 0x100fe20000010803 */
[----:B------:R-:W-:Y:S01]  /*e510*/  MOV R101, R161 ;  /* 0x000000a100657202 */ /* 0x000fe20000000f00 */
[----:B------:R-:W-:Y:S01]  /*e520*/  FFMA.FTZ R170, R28, c[0x0][0x23c], -R3 ;  /* 0x00008f001caa7a23 */ /* 0x000fe20000010803 */
[----:B------:R-:W-:Y:S01]  /*e530*/  MOV R100, R163 ;  /* 0x000000a300647202 */ /* 0x000fe20000000f00 */
[--C-:B------:R-:W-:Y:S01]  /*e540*/  FFMA.FTZ R30, R30, c[0x0][0x23c], -R2.reuse ;  /* 0x00008f001e1e7a23 */ /* 0x100fe20000010802 */
[----:B------:R1:W5:Y:S01]  /*e550*/  LDL.LU R224, [R1+0xa0] ;  /* 0x0000a00001e07983 */ /* 0x0003620000300800 */
[----:B------:R-:W-:-:S02]  /*e560*/  FFMA.FTZ R28, R214, c[0x0][0x23c], -R2 ;  /* 0x00008f00d61c7a23 */ /* 0x000fc40000010802 */
[--C-:B------:R-:W-:Y:S02]  /*e570*/  FFMA.FTZ R212, R212, c[0x0][0x23c], -R2.reuse ;  /* 0x00008f00d4d47a23 */ /* 0x100fe40000010802 */
[--C-:B------:R-:W-:Y:S02]  /*e580*/  FFMA.FTZ R163, R27, c[0x0][0x23c], -R2.reuse ;  /* 0x00008f001ba37a23 */ /* 0x100fe40000010802 */
[----:B------:R-:W-:Y:S02]  /*e590*/  FFMA.FTZ R161, R26, c[0x0][0x23c], -R2 ;  /* 0x00008f001aa17a23 */ /* 0x000fe40000010802 */
[--C-:B------:R-:W-:Y:S02]  /*e5a0*/  FFMA.FTZ R26, R221, c[0x0][0x23c], -R0.reuse ;  /* 0x00008f00dd1a7a23 */ /* 0x100fe40000010800 */
[--C-:B------:R-:W-:Y:S02]  /*e5b0*/  FFMA.FTZ R213, R213, c[0x0][0x23c], -R0.reuse ;  /* 0x00008f00d5d57a23 */ /* 0x100fe40000010800 */
[----:B------:R-:W-:-:S02]  /*e5c0*/  FFMA.FTZ R210, R210, c[0x0][0x23c], -R0 ;  /* 0x00008f00d2d27a23 */ /* 0x000fc40000010800 */
[--C-:B--2---:R-:W-:Y:S01]  /*e5d0*/  FFMA.FTZ R4, R78, c[0x0][0x23c], -R3.reuse ;  /* 0x00008f004e047a23 */ /* 0x104fe20000010803 */
[----:B------:R-:W-:Y:S02]  /*e5e0*/  MOV R78, R72 ;  /* 0x00000048004e7202 */ /* 0x000fe40000000f00 */
[----:B------:R-:W-:Y:S02]  /*e5f0*/  MOV R72, R70 ;  /* 0x0000004600487202 */ /* 0x000fe40000000f00 */
[----:B------:R-:W-:Y:S02]  /*e600*/  MOV R70, R71 ;  /* 0x0000004700467202 */ /* 0x000fe40000000f00 */
[----:B------:R-:W-:Y:S02]  /*e610*/  MOV R71, R180 ;  /* 0x000000b400477202 */ /* 0x000fe40000000f00 */
[----:B------:R2:W-:Y:S02]  /*e620*/  MUFU.EX2 R180, R4 ;  /* 0x0000000400b47308 */ /* 0x0005e40000000800 */
[----:B--2---:R-:W-:-:S06]  /*e630*/  FFMA.FTZ R4, R77, c[0x0][0x23c], -R3 ;  /* 0x00008f004d047a23 */ /* 0x004fcc0000010803 */
[----:B------:R2:W-:Y:S02]  /*e640*/  MUFU.EX2 R76, R4 ;  /* 0x00000004004c7308 */ /* 0x0005e40000000800 */
[----:B--2---:R-:W-:-:S06]  /*e650*/  FFMA.FTZ R4, R78, c[0x0][0x23c], -R3 ;  /* 0x00008f004e047a23 */ /* 0x004fcc0000010803 */
[----:B------:R2:W4:Y:S02]  /*e660*/  MUFU.EX2 R8, R4 ;  /* 0x0000000400087308 */ /* 0x0005240000000800 */
[----:B--2---:R-:W-:-:S06]  /*e670*/  FFMA.FTZ R4, R31, c[0x0][0x23c], -R3 ;  /* 0x00008f001f047a23 */ /* 0x004fcc0000010803 */
[----:B------:R2:W-:Y:S02]  /*e680*/  MUFU.EX2 R5, R4 ;  /* 0x0000000400057308 */ /* 0x0005e40000000800 */
[----:B--2---:R-:W-:-:S06]  /*e690*/  FFMA.FTZ R4, R178, c[0x0][0x23c], -R2 ;  /* 0x00008f00b2047a23 */ /* 0x004fcc0000010802 */
[----:B------:R2:W-:Y:S02]  /*e6a0*/  MUFU.EX2 R178, R4 ;  /* 0x0000000400b27308 */ /* 0x0005e40000000800 */
[----:B--2---:R-:W-:Y:S02]  /*e6b0*/  FFMA.FTZ R4, R75, c[0x0][0x23c], -R2 ;  /* 0x00008f004b047a23 */ /* 0x004fe40000010802 */
[----:B------:R-:W-:Y:S01]  /*e6c0*/  IMAD.MOV.U32 R75, RZ, RZ, R177 ;  /* 0x000000ffff4b7224 */ /* 0x000fe200078e00b1 */
[----:B------:R-:W-:-:S03]  /*e6d0*/  MOV R177, R179 ;  /* 0x000000b300b17202 */ /* 0x000fc60000000f00 */
[----:B------:R2:W-:Y:S02]  /*e6e0*/  MUFU.EX2 R179, R4 ;  /* 0x0000000400b37308 */ /* 0x0005e40000000800 */
[----:B--2---:R-:W-:-:S06]  /*e6f0*/  FFMA.FTZ R4, R79, c[0x0][0x23c], -R2 ;  /* 0x00008f004f047a23 */ /* 0x004fcc0000010802 */
[----:B------:R2:W-:Y:S01]  /*e700*/  MUFU.EX2 R77, R4 ;  /* 0x00000004004d7308 */ /* 0x0005e20000000800 */
[----:B------:R-:W-:Y:S01]  /*e710*/  MOV R79, R73 ;  /* 0x00000049004f7202 */ /* 0x000fe20000000f00 */
[----:B--2---:R-:W-:-:S06]  /*e720*/  FFMA.FTZ R4, R252, c[0x0][0x23c], -R2 ;  /* 0x00008f00fc047a23 */ /* 0x004fcc0000010802 */
[----:B------:R2:W1:Y:S01]  /*e730*/  MUFU.EX2 R7, R4 ;  /* 0x0000000400077308 */ /* 0x0004620000000800 */
[----:B------:R-:W-:Y:S02]  /*e740*/  MOV R78, R172 ;  /* 0x000000ac004e7202 */ /* 0x000fe40000000f00 */
[----:B------:R-:W-:Y:S01]  /*e750*/  MOV R73, R168 ;  /* 0x000000a800497202 */ /* 0x000fe20000000f00 */
[----:B------:R-:W-:Y:S01]  /*e760*/  FFMA.FTZ R172, R29, c[0x0][0x23c], -R3 ;  /* 0x00008f001dac7a23 */ /* 0x000fe20000010803 */
[----:B------:R-:W-:Y:S01]  /*e770*/  MOV R168, R171 ;  /* 0x000000ab00a87202 */ /* 0x000fe20000000f00 */
[----:B--2---:R-:W-:-:S04]  /*e780*/  FFMA.FTZ R4, R176, c[0x0][0x23c], -R0 ;  /* 0x00008f00b0047a23 */ /* 0x004fc80000010800 */
[----:B------:R2:W-:Y:S01]  /*e790*/  MUFU.EX2 R176, R4 ;  /* 0x0000000400b07308 */ /* 0x0005e20000000800 */
[----:B------:R-:W-:Y:S01]  /*e7a0*/  FFMA.FTZ R171, R24, c[0x0][0x23c], -R3 ;  /* 0x00008f0018ab7a23 */ /* 0x000fe20000010803 */
[----:B------:R-:W-:Y:S02]  /*e7b0*/  MOV R102, R78 ;  /* 0x0000004e00667202 */ /* 0x000fe40000000f00 */
[----:B------:R-:W-:Y:S01]  /*e7c0*/  MOV R78, R182 ;  /* 0x000000b6004e7202 */ /* 0x000fe20000000f00 */
[----:B--2---:R-:W-:Y:S01]  /*e7d0*/  FFMA.FTZ R4, R75, c[0x0][0x23c], -R0 ;  /* 0x00008f004b047a23 */ /* 0x004fe20000010800 */
[----:B------:R-:W-:-:S03]  /*e7e0*/  MOV R75, R177 ;  /* 0x000000b1004b7202 */ /* 0x000fc60000000f00 */
[----:B------:R2:W-:Y:S01]  /*e7f0*/  MUFU.EX2 R177, R4 ;  /* 0x0000000400b17308 */ /* 0x0005e20000000800 */
[----:B------:R-:W-:Y:S01]  /*e800*/  MOV R182, R168 ;  /* 0x000000a800b67202 */ /* 0x000fe20000000f00 */
[--C-:B------:R-:W-:Y:S02]  /*e810*/  FFMA.FTZ R31, R223, c[0x0][0x23c], -R2.reuse ;  /* 0x00008f00df1f7a23 */ /* 0x100fe40000010802 */
[--C-:B------:R-:W-:Y:S02]  /*e820*/  FFMA.FTZ R29, R218, c[0x0][0x23c], -R2.reuse ;  /* 0x00008f00da1d7a23 */ /* 0x100fe40000010802 */
[----:B------:R-:W-:Y:S02]  /*e830*/  FFMA.FTZ R168, R38, c[0x0][0x23c], -R2 ;  /* 0x00008f0026a87a23 */ /* 0x000fe40000010802 */
[----:B--2---:R-:W-:Y:S02]  /*e840*/  FFMA.FTZ R4, R72, c[0x0][0x23c], -R0 ;  /* 0x00008f0048047a23 */ /* 0x004fe40000010800 */
[----:B------:R-:W-:-:S02]  /*e850*/  IMAD.MOV.U32 R72, RZ, RZ, R169 ;  /* 0x000000ffff487224 */ /* 0x000fc400078e00a9 */
[----:B------:R-:W-:Y:S02]  /*e860*/  FFMA.FTZ R169, R25, c[0x0][0x23c], -R3 ;  /* 0x00008f0019a97a23 */ /* 0x000fe40000010803 */
[----:B------:R-:W-:Y:S01]  /*e870*/  FFMA.FTZ R3, R103, c[0x0][0x23c], -R12 ;  /* 0x00008f0067037a23 */ /* 0x000fe2000001080c */
[----:B------:R-:W-:Y:S01]  /*e880*/  MOV R103, R79 ;  /* 0x0000004f00677202 */ /* 0x000fe20000000f00 */
[----:B------:R-:W-:Y:S02]  /*e890*/  IMAD.MOV.U32 R79, RZ, RZ, R174 ;  /* 0x000000ffff4f7224 */ /* 0x000fe400078e00ae */
[----:B------:R-:W-:Y:S01]  /*e8a0*/  FFMA.FTZ R27, R102, c[0x0][0x23c], -R0 ;  /* 0x00008f00661b7a23 */ /* 0x000fe20000010800 */
[----:B------:R-:W-:Y:S01]  /*e8b0*/  MOV R102, R78 ;  /* 0x0000004e00667202 */ /* 0x000fe20000000f00 */
[----:B------:R-:W-:Y:S01]  /*e8c0*/  FFMA.FTZ R2, R103, c[0x0][0x23c], -R12 ;  /* 0x00008f0067027a23 */ /* 0x000fe2000001080c */
[----:B------:R-:W-:Y:S01]  /*e8d0*/  MOV R103, R79 ;  /* 0x0000004f00677202 */ /* 0x000fe20000000f00 */
[----:B------:R2:W1:Y:S01]  /*e8e0*/  MUFU.EX2 R6, R4 ;  /* 0x0000000400067308 */ /* 0x0004620000000800 */
[----:B------:R-:W-:Y:S01]  /*e8f0*/  MOV R78, R160 ;  /* 0x000000a0004e7202 */ /* 0x000fe20000000f00 */
[--C-:B------:R-:W-:Y:S01]  /*e900*/  FFMA.FTZ R25, R220, c[0x0][0x23c], -R0.reuse ;  /* 0x00008f00dc197a23 */ /* 0x100fe20000010800 */
[----:B------:R-:W-:Y:S01]  /*e910*/  MOV R79, R162 ;  /* 0x000000a2004f7202 */ /* 0x000fe20000000f00 */
[----:B------:R-:W-:-:S02]  /*e920*/  FFMA.FTZ R24, R217, c[0x0][0x23c], -R0 ;  /* 0x00008f00d9187a23 */ /* 0x000fc40000010800 */
[--C-:B------:R-:W-:Y:S02]  /*e930*/  FFMA.FTZ R162, R37, c[0x0][0x23c], -R0.reuse ;  /* 0x00008f0025a27a23 */ /* 0x100fe40000010800 */
[----:B------:R1:W-:Y:S01]  /*e940*/  MUFU.EX2 R174, R3 ;  /* 0x0000000300ae7308 */ /* 0x0003e20000000800 */
[--C-:B------:R-:W-:Y:S02]  /*e950*/  FFMA.FTZ R160, R32, c[0x0][0x23c], -R0.reuse ;  /* 0x00008f0020a07a23 */ /* 0x100fe40000010800 */
[----:B--2---:R-:W-:Y:S02]  /*e960*/  FFMA.FTZ R4, R75, c[0x0][0x23c], -R0 ;  /* 0x00008f004b047a23 */ /* 0x004fe40000010800 */
[--C-:B------:R-:W-:Y:S01]  /*e970*/  FFMA.FTZ R0, R100, c[0x0][0x23c], -R12.reuse ;  /* 0x00008f0064007a23 */ /* 0x100fe2000001080c */
[----:B------:R-:W-:Y:S02]  /*e980*/  MOV R75, R181 ;  /* 0x000000b5004b7202 */ /* 0x000fe40000000f00 */
[----:B------:R-:W-:Y:S01]  /*e990*/  MUFU.EX2 R221, R2 ;  /* 0x0000000200dd7308 */ /* 0x000fe20000000800 */
[----:B-1----:R-:W-:-:S07]  /*e9a0*/  FFMA.FTZ R3, R175, c[0x0][0x23c], -R12 ;  /* 0x00008f00af037a23 */ /* 0x002fce000001080c */
[----:B------:R1:W-:Y:S08]  /*e9b0*/  MUFU.EX2 R181, R4 ;  /* 0x0000000400b57308 */ /* 0x0003f00000000800 */
[----:B------:R-:W2:Y:S08]  /*e9c0*/  MUFU.EX2 R175, R3 ;  /* 0x0000000300af7308 */ /* 0x000eb00000000800 */
[----:B------:R-:W1:Y:S01]  /*e9d0*/  MUFU.EX2 R214, R0 ;  /* 0x0000000000d67308 */ /* 0x000e620000000800 */
[----:B------:R-:W-:Y:S01]  /*e9e0*/  FFMA.FTZ R38, R216, c[0x0][0x23c], -R12 ;  /* 0x00008f00d8267a23 */ /* 0x000fe2000001080c */
[----:B----4-:R-:W-:-:S02]  /*e9f0*/  MOV R252, R8 ;  /* 0x0000000800fc7202 */ /* 0x010fc40000000f00 */
[----:B------:R-:W-:Y:S02]  /*ea00*/  MOV R218, R7 ;  /* 0x0000000700da7202 */ /* 0x000fe40000000f00 */
[----:B------:R-:W-:Y:S02]  /*ea10*/  MOV R223, R6 ;  /* 0x0000000600df7202 */ /* 0x000fe40000000f00 */
[----:B------:R-:W-:Y:S02]  /*ea20*/  MOV R216, R5 ;  /* 0x0000000500d87202 */ /* 0x000fe40000000f00 */
[----:B------:R-:W-:Y:S02]  /*ea30*/  F2FP.PACK_AB R8, R76, R180 ;  /* 0x000000b44c08723e */ /* 0x000fe400000000ff */
[----:B------:R-:W-:Y:S02]  /*ea40*/  F2FP.PACK_AB R9, R179, R178 ;  /* 0x000000b2b309723e */ /* 0x000fe400000000ff */
[----:B------:R-:W-:-:S02]  /*ea50*/  F2FP.PACK_AB R10, R216, R252 ;  /* 0x000000fcd80a723e */ /* 0x000fc400000000ff */
[----:B------:R-:W-:Y:S02]  /*ea60*/  F2FP.PACK_AB R11, R218, R77 ;  /* 0x0000004dda0b723e */ /* 0x000fe400000000ff */
[----:B-1----:R-:W-:Y:S02]  /*ea70*/  F2FP.PACK_AB R4, R177, R176 ;  /* 0x000000b0b104723e */ /* 0x002fe400000000ff */
[----:B--2---:R-:W-:Y:S02]  /*ea80*/  F2FP.PACK_AB R5, R175, R174 ;  /* 0x000000aeaf05723e */ /* 0x004fe400000000ff */
[----:B------:R-:W-:Y:S02]  /*ea90*/  F2FP.PACK_AB R6, R181, R223 ;  /* 0x000000dfb506723e */ /* 0x000fe400000000ff */
[----:B------:R-:W-:Y:S01]  /*eaa0*/  F2FP.PACK_AB R7, R214, R221 ;  /* 0x000000ddd607723e */ /* 0x000fe200000000ff */
[----:B---3--:R-:W-:Y:S01]  /*eab0*/  HMMA.16816.F32 R148, R8, R16, R148 ;  /* 0x000000100894723c */ /* 0x008fe20000001894 */
[--C-:B------:R-:W-:Y:S01]  /*eac0*/  FFMA.FTZ R3, R101, c[0x0][0x23c], -R12.reuse ;  /* 0x00008f0065037a23 */ /* 0x100fe2000001080c */
[----:B------:R-:W-:Y:S01]  /*ead0*/  MOV R2, R15 ;  /* 0x0000000f00027202 */ /* 0x000fe20000000f00 */
[----:B------:R-:W-:-:S02]  /*eae0*/  FFMA.FTZ R32, R222, c[0x0][0x23c], -R12 ;  /* 0x00008f00de207a23 */ /* 0x000fc4000001080c */
[----:B------:R-:W-:-:S03]  /*eaf0*/  FFMA.FTZ R37, R219, c[0x0][0x23c], -R12 ;  /* 0x00008f00db257a23 */ /* 0x000fc6000001080c */
[----:B------:R-:W-:Y:S01]  /*eb00*/  HMMA.16816.F32 R144, R4, R16, R144 ;  /* 0x000000100490723c */ /* 0x000fe20000001890 */
[--C-:B------:R-:W-:Y:S02]  /*eb10*/  FFMA.FTZ R215, R215, c[0x0][0x23c], -R12.reuse ;  /* 0x00008f00d7d77a23 */ /* 0x100fe4000001080c */
[--C-:B------:R-:W-:Y:S02]  /*eb20*/  FFMA.FTZ R211, R211, c[0x0][0x23c], -R12.reuse ;  /* 0x00008f00d3d37a23 */ /* 0x100fe4000001080c */
[----:B------:R-:W-:-:S03]  /*eb30*/  FFMA.FTZ R209, R209, c[0x0][0x23c], -R12 ;  /* 0x00008f00d1d17a23 */ /* 0x000fc6000001080c */
[-C--:B------:R-:W-:Y:S01]  /*eb40*/  HMMA.16816.F32 R156, R4, R18.reuse, R156 ;  /* 0x00000012049c723c */ /* 0x080fe2000000189c */
[----:B------:R-:W-:Y:S02]  /*eb50*/  FFMA.FTZ R208, R208, c[0x0][0x23c], -R12 ;  /* 0x00008f00d0d07a23 */ /* 0x000fe4000001080c */
[----:B------:R-:W1:Y:S05]  /*eb60*/  LDSM.16.MT88.4 R12, [R228+0xc800] ;  /* 0x00c80000e40c783b */ /* 0x000e6a0000004200 */
[----:B------:R-:W-:Y:S01]  /*eb70*/  HMMA.16816.F32 R56, R8, R18, R56 ;  /* 0x000000120838723c */ /* 0x000fe20000001838 */
[----:B------:R-:W2:Y:S01]  /*eb80*/  LDSM.16.MT88.4 R16, [R226+0xc800] ;  /* 0x00c80000e210783b */ /* 0x000ea20000004200 */
[----:B------:R-:W-:-:S02]  /*eb90*/  MOV R100, R72 ;  /* 0x0000004800647202 */ /* 0x000fc40000000f00 */
[----:B------:R-:W-:Y:S02]  /*eba0*/  MOV R220, R73 ;  /* 0x0000004900dc7202 */ /* 0x000fe40000000f00 */
[----:B------:R-:W-:Y:S02]  /*ebb0*/  MOV R222, R74 ;  /* 0x0000004a00de7202 */ /* 0x000fe40000000f00 */
[----:B------:R-:W-:Y:S02]  /*ebc0*/  MOV R219, R75 ;  /* 0x0000004b00db7202 */ /* 0x000fe40000000f00 */
[----:B------:R-:W-:Y:S02]  /*ebd0*/  MOV R0, R69 ;  /* 0x0000004500007202 */ /* 0x000fe40000000f00 */
[----:B------:R-:W-:Y:S01]  /*ebe0*/  MOV R217, R70 ;  /* 0x0000004600d97202 */ /* 0x000fe20000000f00 */
[C---:B-1----:R-:W-:Y:S08]  /*ebf0*/  HMMA.16816.F32 R48, R8.reuse, R12, R48 ;  /* 0x0000000c0830723c */ /* 0x042ff00000001830 */
[-C--:B--2---:R-:W-:Y:S07]  /*ec00*/  HMMA.16816.F32 R72, R8, R16.reuse, R164 ;  /* 0x000000100848723c */ /* 0x084fee00000018a4 */
[----:B------:R-:W-:Y:S01]  /*ec10*/  MOV R167, R68 ;  /* 0x0000004400a77202 */ /* 0x000fe20000000f00 */
[----:B------:R-:W-:Y:S01]  /*ec20*/  HMMA.16816.F32 R64, R4, R16, R64 ;  /* 0x000000100440723c */ /* 0x000fe20000001840 */
[----:B------:R-:W-:-:S07]  /*ec30*/  MOV R164, R71 ;  /* 0x0000004700a47202 */ /* 0x000fce0000000f00 */
[-C--:B------:R-:W-:Y:S08]  /*ec40*/  HMMA.16816.F32 R60, R4, R18.reuse, R60 ;  /* 0x00000012043c723c */ /* 0x080ff0000000183c */
[----:B------:R-:W-:Y:S01]  /*ec50*/  HMMA.16816.F32 R52, R8, R18, R52 ;  /* 0x000000120834723c */ /* 0x000fe20000001834 */
[----:B------:R-:W1:Y:S07]  /*ec60*/  LDSM.16.MT88.4 R16, [R227+0xc800] ;  /* 0x00c80000e310783b */ /* 0x000e6e0000004200 */
[C---:B------:R-:W-:Y:S08]  /*ec70*/  HMMA.16816.F32 R44, R4.reuse, R12, R44 ;  /* 0x0000000c042c723c */ /* 0x040ff0000000182c */
[-C--:B------:R-:W-:Y:S08]  /*ec80*/  HMMA.16816.F32 R188, R4, R14.reuse, R188 ;  /* 0x0000000e04bc723c */ /* 0x080ff000000018bc */
[----:B------:R-:W-:Y:S01]  /*ec90*/  HMMA.16816.F32 R68, R8, R14, R184 ;  /* 0x0000000e0844723c */ /* 0x000fe200000018b8 */
[----:B------:R-:W2:Y:S01]  /*eca0*/  LDSM.16.MT88.4 R12, [R225+0xe800] ;  /* 0x00e80000e10c783b */ /* 0x000ea20000004200 */
[----:B------:R-:W-:Y:S01]  /*ecb0*/  FADD.FTZ R173, R173, R102 ;  /* 0x00000066adad7221 */ /* 0x000fe20000010000 */
[----:B------:R-:W-:Y:S01]  /*ecc0*/  MOV R102, R78 ;  /* 0x0000004e00667202 */ /* 0x000fe20000000f00 */
[----:B------:R-:W-:Y:S01]  /*ecd0*/  IMAD.MOV.U32 R101, RZ, RZ, R79 ;  /* 0x000000ffff657224 */ /* 0x000fe200078e004f */
[----:B------:R-:W-:Y:S01]  /*ece0*/  MOV R166, R128 ;  /* 0x0000008000a67202 */ /* 0x000fe20000000f00 */
[----:B------:R-:W-:Y:S01]  /*ecf0*/  IMAD.MOV.U32 R165, RZ, RZ, R129 ;  /* 0x000000ffffa57224 */ /* 0x000fe200078e0081 */
[----:B------:R-:W-:-:S02]  /*ed00*/  MOV R186, R77 ;  /* 0x0000004d00ba7202 */ /* 0x000fc40000000f00 */
[----:B------:R-:W-:Y:S01]  /*ed10*/  MOV R187, R76 ;  /* 0x0000004c00bb7202 */ /* 0x000fe20000000f00 */
        /* <DEDUP_REMOVED lines=8> */
[----:B------:R-:W-:Y:S01]  /*eda0*/  HMMA.16816.F32 R128, R8, R14, R20 ;  /* 0x0000000e0880723c */ /* 0x000fe20000001814 */
[----:B------:R-:W2:Y:S04]  /*edb0*/  LDSM.16.MT88.4 R20, [R226+0xe800] ;  /* 0x00e80000e214783b */ /* 0x000ea80000004200 */
[----:B------:R-:W3:Y:S01]  /*edc0*/  LDSM.16.MT88.4 R12, [R227+0xe800] ;  /* 0x00e80000e30c783b */ /* 0x000ee20000004200 */
[----:B------:R-:W-:-:S02]  /*edd0*/  MOV R134, R165 ;  /* 0x000000a500867202 */ /* 0x000fc40000000f00 */
[----:B------:R-:W-:Y:S01]  /*ede0*/  MOV R185, R214 ;  /* 0x000000d600b97202 */ /* 0x000fe20000000f00 */
[----:B-1----:R-:W-:Y:S01]  /*edf0*/  HMMA.16816.F32 R104, R4, R16, R104 ;  /* 0x000000100468723c */ /* 0x002fe20000001868 */
[----:B------:R-:W-:Y:S01]  /*ee00*/  MOV R165, R100 ;  /* 0x0000006400a57202 */ /* 0x000fe20000000f00 */
[----:B------:R-:W-:-:S06]  /*ee10*/  IMAD.MOV.U32 R214, RZ, RZ, R103 ;  /* 0x000000ffffd67224 */ /* 0x000fcc00078e0067 */
[----:B------:R-:W-:Y:S01]  /*ee20*/  HMMA.16816.F32 R108, R4, R18, R108 ;  /* 0x00000012046c723c */ /* 0x000fe2000000186c */
[----:B------:R-:W-:Y:S01]  /*ee30*/  IMAD.MOV.U32 R132, RZ, RZ, R219 ;  /* 0x000000ffff847224 */ /* 0x000fe200078e00db */
[----:B------:R-:W-:Y:S02]  /*ee40*/  MOV R136, R222 ;  /* 0x000000de00887202 */ /* 0x000fe40000000f00 */
[----:B------:R-:W-:-:S04]  /*ee50*/  MOV R137, R220 ;  /* 0x000000dc00897202 */ /* 0x000fc80000000f00 */
[----:B------:R-:W-:Y:S01]  /*ee60*/  HMMA.16816.F32 R84, R8, R16, R84 ;  /* 0x000000100854723c */ /* 0x000fe20000001854 */
[----:B------:R-:W-:Y:S01]  /*ee70*/  MOV R184, R221 ;  /* 0x000000dd00b87202 */ /* 0x000fe20000000f00 */
[----:B------:R-:W-:-:S06]  /*ee80*/  FADD.FTZ R2, R2, R132 ;  /* 0x0000008402027221 */ /* 0x000fcc0000010000 */
[----:B------:R-:W-:Y:S01]  /*ee90*/  HMMA.16816.F32 R80, R8, R18, R80 ;  /* 0x000000120850723c */ /* 0x000fe20000001850 */
[----:B------:R-:W-:Y:S07]  /*eea0*/  LDSM.16.MT88.4 R16, [R226+0xd000] ;  /* 0x00d00000e210783b */ /* 0x000fee0000004200 */
[C---:B--2---:R-:W-:Y:S08]  /*eeb0*/  HMMA.16816.F32 R88, R4.reuse, R20, R88 ;  /* 0x000000140458723c */ /* 0x044ff00000001858 */
[C---:B------:R-:W-:Y:S08]  /*eec0*/  HMMA.16816.F32 R92, R4.reuse, R22, R92 ;  /* 0x00000016045c723c */ /* 0x040ff0000000185c */
[C---:B---3--:R-:W-:Y:S08]  /*eed0*/  HMMA.16816.F32 R120, R4.reuse, R12, R120 ;  /* 0x0000000c0478723c */ /* 0x048ff00000001878 */
[----:B------:R-:W-:Y:S07]  /*eee0*/  HMMA.16816.F32 R124, R4, R14, R124 ;  /* 0x0000000e047c723c */ /* 0x000fee000000187c */
[----:B------:R-:W-:-:S02]  /*eef0*/  MOV R5, R166 ;  /* 0x000000a600057202 */ /* 0x000fc40000000f00 */
[----:B------:R-:W-:Y:S01]  /*ef00*/  MOV R4, R167 ;  /* 0x000000a700047202 */ /* 0x000fe20000000f00 */
[----:B------:R-:W-:Y:S01]  /*ef10*/  HMMA.16816.F32 R96, R8, R22, R96 ;  /* 0x000000160860723c */ /* 0x000fe20000001860 */
[----:B------:R-:W-:Y:S02]  /*ef20*/  MOV R166, R101 ;  /* 0x0000006500a67202 */ /* 0x000fe40000000f00 */
[----:B------:R-:W-:-:S05]  /*ef30*/  MOV R167, R102 ;  /* 0x0000006600a77202 */ /* 0x000fca0000000f00 */
[----:B------:R-:W-:Y:S01]  /*ef40*/  HMMA.16816.F32 R100, R8, R20, R152 ;  /* 0x000000140864723c */ /* 0x000fe20000001898 */
[----:B------:R-:W1:Y:S01]  /*ef50*/  LDSM.16.MT88.4 R20, [R225+0xd000] ;  /* 0x00d00000e114783b */ /* 0x000e620000004200 */
[----:B------:R-:W-:-:S06]  /*ef60*/  MOV R6, R187 ;  /* 0x000000bb00067202 */ /* 0x000fcc0000000f00 */
[----:B------:R-:W-:Y:S01]  /*ef70*/  HMMA.16816.F32 R116, R8, R12, R116 ;  /* 0x0000000c0874723c */ /* 0x000fe20000001874 */
[----:B------:R-:W-:-:S07]  /*ef80*/  MOV R133, R164 ;  /* 0x000000a400857202 */ /* 0x000fce0000000f00 */
[----:B------:R-:W-:Y:S01]  /*ef90*/  HMMA.16816.F32 R40, R8, R14, R40 ;  /* 0x0000000e0828723c */ /* 0x000fe20000001828 */
[----:B------:R-:W2:Y:S01]  /*efa0*/  LDSM.16.MT88.4 R12, [R228+0xd000] ;  /* 0x00d00000e40c783b */ /* 0x000ea20000004200 */
[----:B------:R-:W-:Y:S02]  /*efb0*/  MOV R187, R223 ;  /* 0x000000df00bb7202 */ /* 0x000fe40000000f00 */
[----:B------:R-:W-:Y:S02]  /*efc0*/  MOV R132, R136 ;  /* 0x0000008800847202 */ /* 0x000fe40000000f00 */
[----:B------:R-:W-:Y:S02]  /*efd0*/  MOV R164, R252 ;  /* 0x000000fc00a47202 */ /* 0x000fe40000000f00 */
[----:B------:R-:W-:Y:S02]  /*efe0*/  MOV R136, R137 ;  /* 0x0000008900887202 */ /* 0x000fe40000000f00 */
[----:B------:R-:W-:-:S02]  /*eff0*/  MOV R137, R184 ;  /* 0x000000b800897202 */ /* 0x000fc40000000f00 */
[----:B------:R-:W-:Y:S02]  /*f000*/  MOV R184, R185 ;  /* 0x000000b900b87202 */ /* 0x000fe40000000f00 */
[----:B------:R-:W-:Y:S02]  /*f010*/  MOV R185, R187 ;  /* 0x000000bb00b97202 */ /* 0x000fe40000000f00 */
[----:B------:R-:W-:Y:S02]  /*f020*/  MOV R187, R164 ;  /* 0x000000a400bb7202 */ /* 0x000fe40000000f00 */
[----:B------:R-:W-:Y:S01]  /*f030*/  MOV R164, R165 ;  /* 0x000000a500a47202 */ /* 0x000fe20000000f00 */
[----:B------:R3:W-:Y:S01]  /*f040*/  MUFU.EX2 R138, R28 ;  /* 0x0000001c008a7308 */ /* 0x0007e20000000800 */
[----:B------:R-:W-:Y:S01]  /*f050*/  MOV R165, R166 ;  /* 0x000000a600a57202 */ /* 0x000fe20000000f00 */
[----:B------:R-:W-:Y:S01]  /*f060*/  FADD.FTZ R0, R0, R4 ;  /* 0x0000000400007221 */ /* 0x000fe20000010000 */
[----:B------:R-:W-:Y:S01]  /*f070*/  MOV R166, R167 ;  /* 0x000000a700a67202 */ /* 0x000fe20000000f00 */
[----:B------:R-:W-:Y:S01]  /*f080*/  IMAD.MOV.U32 R167, RZ, RZ, R214 ;  /* 0x000000ffffa77224 */ /* 0x000fe200078e00d6 */
[----:B------:R-:W-:Y:S01]  /*f090*/  MOV R7, R186 ;  /* 0x000000ba00077202 */ /* 0x000fe20000000f00 */
[----:B------:R-:W-:-:S02]  /*f0a0*/  FADD.FTZ R4, R217, R39 ;  /* 0x00000027d9047221 */ /* 0x000fc40000010000 */
[----:B------:R4:W-:Y:S01]  /*f0b0*/  MUFU.EX2 R219, R27 ;  /* 0x0000001b00db7308 */ /* 0x0009e20000000800 */
[----:B---3--:R-:W-:-:S07]  /*f0c0*/  MOV R28, R216 ;  /* 0x000000d8001c7202 */ /* 0x008fce0000000f00 */
[----:B------:R-:W-:Y:S01]  /*f0d0*/  MUFU.EX2 R252, R36 ;  /* 0x0000002400fc7308 */ /* 0x000fe20000000800 */
[----:B----4-:R-:W-:-:S07]  /*f0e0*/  MOV R27, R218 ;  /* 0x000000da001b7202 */ /* 0x010fce0000000f00 */
[----:B------:R-:W3:Y:S08]  /*f0f0*/  MUFU.EX2 R186, R35 ;  /* 0x0000002300ba7308 */ /* 0x000ef00000000800 */
[----:B------:R-:W-:Y:S08]  /*f100*/  MUFU.EX2 R152, R34 ;  /* 0x0000002200987308 */ /* 0x000ff00000000800 */
[----:B------:R-:W-:Y:S08]  /*f110*/  MUFU.EX2 R139, R33 ;  /* 0x00000021008b7308 */ /* 0x000ff00000000800 */
[----:B------:R-:W-:Y:S08]  /*f120*/  MUFU.EX2 R221, R31 ;  /* 0x0000001f00dd7308 */ /* 0x000ff00000000800 */
[----:B------:R-:W4:Y:S08]  /*f130*/  MUFU.EX2 R223, R30 ;  /* 0x0000001e00df7308 */ /* 0x000f300000000800 */
[----:B------:R-:W1:Y:S08]  /*f140*/  MUFU.EX2 R153, R29 ;  /* 0x0000001d00997308 */ /* 0x000e700000000800 */
[----:B------:R-:W1:Y:S08]  /*f150*/  MUFU.EX2 R220, R26 ;  /* 0x0000001a00dc7308 */ /* 0x000e700000000800 */
[----:B------:R-:W-:Y:S08]  /*f160*/  MUFU.EX2 R222, R25 ;  /* 0x0000001900de7308 */ /* 0x000ff00000000800 */
[----:B------:R-:W-:Y:S08]  /*f170*/  MUFU.EX2 R135, R24 ;  /* 0x0000001800877308 */ /* 0x000ff00000000800 */
[----:B------:R1:W-:Y:S08]  /*f180*/  MUFU.EX2 R214, R3 ;  /* 0x0000000300d67308 */ /* 0x0003f00000000800 */
[----:B------:R-:W1:Y:S08]  /*f190*/  MUFU.EX2 R217, R32 ;  /* 0x0000002000d97308 */ /* 0x000e700000000800 */
[----:B------:R-:W-:Y:S08]  /*f1a0*/  MUFU.EX2 R216, R37 ;  /* 0x0000002500d87308 */ /* 0x000ff00000000800 */
[----:B------:R-:W2:Y:S01]  /*f1b0*/  MUFU.EX2 R218, R38 ;  /* 0x0000002600da7308 */ /* 0x000ea20000000800 */
[----:B-1----:R-:W-:Y:S01]  /*f1c0*/  FADD.FTZ R3, R5, R173 ;  /* 0x000000ad05037221 */ /* 0x002fe20000010000 */
[----:B------:R-:W-:Y:S01]  /*f1d0*/  MOV R30, R6 ;  /* 0x00000006001e7202 */ /* 0x000fe20000000f00 */
[----:B------:R-:W-:Y:S01]  /*f1e0*/  FADD.FTZ R132, R132, R4 ;  /* 0x0000000484847221 */ /* 0x000fe20000010000 */
[----:B------:R-:W-:-:S02]  /*f1f0*/  MOV R29, R7 ;  /* 0x00000007001d7202 */ /* 0x000fc40000000f00 */
[----:B---3--:R-:W-:Y:S02]  /*f200*/  F2FP.PACK_AB R8, R186, R252 ;  /* 0x000000fcba08723e */ /* 0x008fe400000000ff */
[----:B----4-:R-:W-:Y:S02]  /*f210*/  F2FP.PACK_AB R9, R223, R221 ;  /* 0x000000dddf09723e */ /* 0x010fe400000000ff */
[----:B------:R-:W-:Y:S02]  /*f220*/  F2FP.PACK_AB R10, R139, R152 ;  /* 0x000000988b0a723e */ /* 0x000fe400000000ff */
[----:B------:R-:W-:Y:S02]  /*f230*/  F2FP.PACK_AB R11, R138, R153 ;  /* 0x000000998a0b723e */ /* 0x000fe400000000ff */
[----:B------:R-:W-:Y:S02]  /*f240*/  F2FP.PACK_AB R4, R220, R219 ;  /* 0x000000dbdc04723e */ /* 0x000fe400000000ff */
[----:B------:R-:W-:-:S02]  /*f250*/  F2FP.PACK_AB R5, R217, R214 ;  /* 0x000000d6d905723e */ /* 0x000fc400000000ff */
[----:B------:R-:W-:Y:S02]  /*f260*/  F2FP.PACK_AB R6, R135, R222 ;  /* 0x000000de8706723e */ /* 0x000fe400000000ff */
[----:B--2---:R-:W-:Y:S01]  /*f270*/  F2FP.PACK_AB R7, R218, R216 ;  /* 0x000000d8da07723e */ /* 0x004fe200000000ff */
[----:B------:R-:W-:Y:S01]  /*f280*/  FADD.FTZ R134, R134, R2 ;  /* 0x0000000286867221 */ /* 0x000fe20000010000 */
[----:B------:R-:W-:Y:S01]  /*f290*/  MOV R31, R184 ;  /* 0x000000b8001f7202 */ /* 0x000fe20000000f00 */
[----:B------:R-:W-:Y:S01]  /*f2a0*/  FADD.FTZ R133, R133, R0 ;  /* 0x0000000085857221 */ /* 0x000fe20000010000 */
[----:B------:R-:W-:Y:S01]  /*f2b0*/  MOV R155, R187 ;  /* 0x000000bb009b7202 */ /* 0x000fe20000000f00 */
[----:B------:R-:W-:Y:S01]  /*f2c0*/  FADD.FTZ R2, R136, R3 ;  /* 0x0000000388027221 */ /* 0x000fe20000010000 */
[----:B------:R-:W-:Y:S01]  /*f2d0*/  HMMA.16816.F32 R148, R8, R20, R148 ;  /* 0x000000140894723c */ /* 0x000fe20000001894 */
[----:B------:R-:W-:Y:S01]  /*f2e0*/  MOV R136, R185 ;  /* 0x000000b900887202 */ /* 0x000fe20000000f00 */
[----:B------:R-:W-:Y:S01]  /*f2f0*/  IMAD.MOV.U32 R185, RZ, RZ, R166 ;  /* 0x000000ffffb97224 */ /* 0x000fe200078e00a6 */
[----:B------:R-:W-:-:S02]  /*f300*/  MOV R187, R182 ;  /* 0x000000b600bb7202 */ /* 0x000fc40000000f00 */
[----:B------:R-:W-:Y:S02]  /*f310*/  MOV R0, R183 ;  /* 0x000000b700007202 */ /* 0x000fe40000000f00 */
[----:B------:R-:W-:Y:S01]  /*f320*/  MOV R36, R181 ;  /* 0x000000b500247202 */ /* 0x000fe20000000f00 */
[----:B------:R-:W-:Y:S01]  /*f330*/  HMMA.16816.F32 R144, R4, R20, R144 ;  /* 0x000000140490723c */ /* 0x000fe20000001890 */
[----:B------:R-:W-:Y:S02]  /*f340*/  MOV R3, R180 ;  /* 0x000000b400037202 */ /* 0x000fe40000000f00 */
[----:B------:R-:W-:Y:S02]  /*f350*/  MOV R154, R164 ;  /* 0x000000a4009a7202 */ /* 0x000fe40000000f00 */
[----:B------:R-:W-:-:S03]  /*f360*/  MOV R184, R165 ;  /* 0x000000a500b87202 */ /* 0x000fc60000000f00 */
[----:B------:R-:W-:Y:S01]  /*f370*/  HMMA.16816.F32 R156, R4, R22, R156 ;  /* 0x00000016049c723c */ /* 0x000fe2000000189c */
[----:B------:R-:W-:-:S07]  /*f380*/  MOV R173, R167 ;  /* 0x000000a700ad7202 */ /* 0x000fce0000000f00 */
[C---:B------:R-:W-:Y:S01]  /*f390*/  HMMA.16816.F32 R32, R8.reuse, R22, R56 ;  /* 0x000000160820723c */ /* 0x040fe20000001838 */
[----:B------:R-:W1:Y:S07]  /*f3a0*/  LDSM.16.MT88.4 R20, [R225+0xf000] ;  /* 0x00f00000e114783b */ /* 0x000e6e0000004200 */
[C---:B------:R-:W-:Y:S08]  /*f3b0*/  HMMA.16816.F32 R56, R8.reuse, R18, R52 ;  /* 0x000000120838723c */ /* 0x040ff00000001834 */
[C---:B------:R-:W-:Y:S07]  /*f3c0*/  HMMA.16816.F32 R180, R8.reuse, R12, R48 ;  /* 0x0000000c08b4723c */ /* 0x040fee0000001830 */
[----:B------:R-:W-:Y:S01]  /*f3d0*/  MOV R48, R27 ;  /* 0x0000001b00307202 */ /* 0x000fe20000000f00 */
[----:B------:R-:W-:Y:S01]  /*f3e0*/  HMMA.16816.F32 R52, R8, R14, R68 ;  /* 0x0000000e0834723c */ /* 0x000fe20000001844 */
[----:B------:R-:W-:Y:S01]  /*f3f0*/  MOV R49, R28 ;  /* 0x0000001c00317202 */ /* 0x000fe20000000f00 */
[----:B------:R-:W2:Y:S01]  /*f400*/  LDSM.16.MT88.4 R24, [R227+0xd000] ;  /* 0x00d00000e318783b */ /* 0x000ea20000004200 */
[----:B------:R-:W-:-:S02]  /*f410*/  MOV R50, R29 ;  /* 0x0000001d00327202 */ /* 0x000fc40000000f00 */
[----:B------:R-:W-:Y:S02]  /*f420*/  MOV R51, R30 ;  /* 0x0000001e00337202 */ /* 0x000fe40000000f00 */
[----:B------:R-:W-:Y:S01]  /*f430*/  IMAD.MOV.U32 R71, RZ, RZ, R31 ;  /* 0x000000ffff477224 */ /* 0x000fe200078e001f */
[-C--:B------:R-:W-:Y:S01]  /*f440*/  HMMA.16816.F32 R164, R8, R16.reuse, R72 ;  /* 0x0000001008a4723c */ /* 0x080fe20000001848 */
[----:B------:R-:W-:Y:S07]  /*f450*/  LDSM.16.MT88.4 R28, [R227+0xf000] ;  /* 0x00f00000e31c783b */ /* 0x000fee0000004200 */
[C---:B------:R-:W-:Y:S08]  /*f460*/  HMMA.16816.F32 R64, R4.reuse, R16, R64 ;  /* 0x000000100440723c */ /* 0x040ff00000001840 */
[C---:B------:R-:W-:Y:S01]  /*f470*/  HMMA.16816.F32 R60, R4.reuse, R18, R60 ;  /* 0x00000012043c723c */ /* 0x040fe2000000183c */
[----:B------:R-:W3:Y:S07]  /*f480*/  LDSM.16.MT88.4 R16, [R226+0xf000] ;  /* 0x00f00000e210783b */ /* 0x000eee0000004200 */
[C---:B------:R-:W-:Y:S08]  /*f490*/  HMMA.16816.F32 R44, R4.reuse, R12, R44 ;  /* 0x0000000c042c723c */ /* 0x040ff0000000182c */
[C---:B------:R-:W-:Y:S01]  /*f4a0*/  HMMA.16816.F32 R188, R4.reuse, R14, R188 ;  /* 0x0000000e04bc723c */ /* 0x040fe200000018bc */
[----:B------:R-:W4:Y:S07]  /*f4b0*/  LDSM.16.MT88.4 R12, [R228+0xf000] ;  /* 0x00f00000e40c783b */ /* 0x000f2e0000004200 */
[C---:B-1----:R-:W-:Y:S08]  /*f4c0*/  HMMA.16816.F32 R72, R4.reuse, R20, R76 ;  /* 0x000000140448723c */ /* 0x042ff0000000184c */
[C---:B------:R-:W-:Y:S07]  /*f4d0*/  HMMA.16816.F32 R76, R4.reuse, R22, R112 ;  /* 0x00000016044c723c */ /* 0x040fee0000001870 */
[----:B------:R-:W-:Y:S01]  /*f4e0*/  MOV R112, R36 ;  /* 0x0000002400707202 */ /* 0x000fe20000000f00 */
[C---:B--2---:R-:W-:Y:S08]  /*f4f0*/  HMMA.16816.F32 R192, R4.reuse, R24, R192 ;  /* 0x0000001804c0723c */ /* 0x044ff000000018c0 */
        /* <DEDUP_REMOVED lines=8> */
[----:B------:R-:W-:Y:S01]  /*f580*/  HMMA.16816.F32 R196, R8, R24, R196 ;  /* 0x0000001808c4723c */ /* 0x000fe200000018c4 */
[----:B------:R-:W-:Y:S01]  /*f590*/  IMAD.MOV.U32 R127, RZ, RZ, R152 ;  /* 0x000000ffff7f7224 */ /* 0x000fe200078e0098 */
[----:B------:R-:W-:-:S02]  /*f5a0*/  MOV R126, R153 ;  /* 0x00000099007e7202 */ /* 0x000fc40000000f00 */
[----:B------:R-:W-:-:S04]  /*f5b0*/  MOV R0, R154 ;  /* 0x0000009a00007202 */ /* 0x000fc80000000f00 */
[C---:B------:R-:W-:Y:S07]  /*f5c0*/  HMMA.16816.F32 R24, R8.reuse, R26, R200 ;  /* 0x0000001a0818723c */ /* 0x040fee00000018c8 */
[----:B------:R-:W-:Y:S02]  /*f5d0*/  MOV R202, R155 ;  /* 0x0000009b00ca7202 */ /* 0x000fe40000000f00 */
[----:B------:R-:W1:Y:S01]  /*f5e0*/  LDSM.16.MT88.4 R152, [R225+0xd800] ;  /* 0x00d80000e198783b */ /* 0x000e620000004200 */
[----:B------:R-:W-:Y:S01]  /*f5f0*/  MOV R4, R3 ;  /* 0x0000000300047202 */ /* 0x000fe20000000f00 */
[----:B------:R-:W-:Y:S01]  /*f600*/  HMMA.16816.F32 R116, R8, R28, R116 ;  /* 0x0000001c0874723c */ /* 0x000fe20000001874 */
[----:B------:R-:W-:-:S02]  /*f610*/  MOV R7, R71 ;  /* 0x0000004700077202 */ /* 0x000fc40000000f00 */
[----:B------:R-:W-:Y:S01]  /*f620*/  MOV R3, R173 ;  /* 0x000000ad00037202 */ /* 0x000fe20000000f00 */
[----:B------:R-:W-:Y:S01]  /*f630*/  MUFU.EX2 R212, R212 ;  /* 0x000000d400d47308 */ /* 0x000fe20000000800 */
[----:B------:R-:W-:Y:S02]  /*f640*/  MOV R203, R135 ;  /* 0x0000008700cb7202 */ /* 0x000fe40000000f00 */
[----:B------:R-:W-:Y:S01]  /*f650*/  MOV R6, R136 ;  /* 0x0000008800067202 */ /* 0x000fe20000000f00 */
[----:B------:R-:W-:Y:S01]  /*f660*/  HMMA.16816.F32 R68, R8, R20, R140 ;  /* 0x000000140844723c */ /* 0x000fe2000000188c */
[----:B------:R-:W-:Y:S02]  /*f670*/  MOV R173, R137 ;  /* 0x0000008900ad7202 */ /* 0x000fe40000000f00 */
[----:B------:R-:W-:Y:S01]  /*f680*/  MOV R124, R138 ;  /* 0x0000008a007c7202 */ /* 0x000fe20000000f00 */
[----:B------:R-:W-:Y:S01]  /*f690*/  MUFU.EX2 R140, R170 ;  /* 0x000000aa008c7308 */ /* 0x000fe20000000800 */
[----:B------:R-:W-:-:S07]  /*f6a0*/  MOV R125, R139 ;  /* 0x0000008b007d7202 */ /* 0x000fce0000000f00 */
[----:B------:R-:W-:Y:S08]  /*f6b0*/  MUFU.EX2 R138, R172 ;  /* 0x000000ac008a7308 */ /* 0x000ff00000000800 */
[----:B------:R-:W-:Y:S08]  /*f6c0*/  MUFU.EX2 R141, R169 ;  /* 0x000000a9008d7308 */ /* 0x000ff00000000800 */
[----:B------:R-:W-:Y:S08]  /*f6d0*/  MUFU.EX2 R139, R171 ;  /* 0x000000ab008b7308 */ /* 0x000ff00000000800 */
[----:B------:R2:W-:Y:S08]  /*f6e0*/  MUFU.EX2 R135, R168 ;  /* 0x000000a800877308 */ /* 0x0005f00000000800 */
[----:B------:R-:W-:Y:S08]  /*f6f0*/  MUFU.EX2 R136, R163 ;  /* 0x000000a300887308 */ /* 0x000ff00000000800 */
[----:B------:R-:W-:Y:S08]  /*f700*/  MUFU.EX2 R137, R161 ;  /* 0x000000a100897308 */ /* 0x000ff00000000800 */
[----:B------:R-:W-:Y:S08]  /*f710*/  MUFU.EX2 R213, R213 ;  /* 0x000000d500d57308 */ /* 0x000ff00000000800 */
[----:B------:R-:W-:Y:S08]  /*f720*/  MUFU.EX2 R210, R210 ;  /* 0x000000d200d27308 */ /* 0x000ff00000000800 */
[----:B------:R-:W-:Y:S08]  /*f730*/  MUFU.EX2 R28, R162 ;  /* 0x000000a2001c7308 */ /* 0x000ff00000000800 */
[----:B------:R-:W3:Y:S08]  /*f740*/  MUFU.EX2 R29, R160 ;  /* 0x000000a0001d7308 */ /* 0x000ef00000000800 */
[----:B------:R-:W-:Y:S08]  /*f750*/  MUFU.EX2 R215, R215 ;  /* 0x000000d700d77308 */ /* 0x000ff00000000800 */
[----:B------:R-:W-:Y:S08]  /*f760*/  MUFU.EX2 R211, R211 ;  /* 0x000000d300d37308 */ /* 0x000ff00000000800 */
[----:B------:R-:W-:Y:S08]  /*f770*/  MUFU.EX2 R209, R209 ;  /* 0x000000d100d17308 */ /* 0x000ff00000000800 */
[----:B------:R-:W4:Y:S01]  /*f780*/  MUFU.EX2 R208, R208 ;  /* 0x000000d000d07308 */ /* 0x000f220000000800 */
[----:B------:R-:W-:-:S02]  /*f790*/  MOV R113, R48 ;  /* 0x0000003000717202 */ /* 0x000fc40000000f00 */
[----:B------:R-:W-:Y:S02]  /*f7a0*/  MOV R114, R49 ;  /* 0x0000003100727202 */ /* 0x000fe40000000f00 */
[----:B------:R-:W-:Y:S02]  /*f7b0*/  MOV R115, R50 ;  /* 0x0000003200737202 */ /* 0x000fe40000000f00 */
[----:B------:R-:W-:Y:S01]  /*f7c0*/  MOV R201, R51 ;  /* 0x0000003300c97202 */ /* 0x000fe20000000f00 */
[C---:B------:R-:W-:Y:S01]  /*f7d0*/  HMMA.16816.F32 R40, R8.reuse, R30, R40 ;  /* 0x0000001e0828723c */ /* 0x040fe20000001828 */
[----:B------:R-:W-:Y:S01]  /*f7e0*/  FADD.FTZ R0, R0, R134 ;  /* 0x0000008600007221 */ /* 0x000fe20000010000 */
[----:B------:R-:W-:Y:S01]  /*f7f0*/  MOV R134, R126 ;  /* 0x0000007e00867202 */ /* 0x000fe20000000f00 */
[----:B------:R-:W-:Y:S01]  /*f800*/  FADD.FTZ R3, R3, R133 ;  /* 0x0000008503037221 */ /* 0x000fe20000010000 */
[----:B------:R-:W-:Y:S01]  /*f810*/  MOV R133, R127 ;  /* 0x0000007f00857202 */ /* 0x000fe20000000f00 */
[----:B------:R-:W-:Y:S01]  /*f820*/  FADD.FTZ R2, R4, R2 ;  /* 0x0000000204027221 */ /* 0x000fe20000010000 */
[----:B--2---:R-:W-:Y:S02]  /*f830*/  LDSM.16.MT88.4 R168, [R226+0xd800] ;  /* 0x00d80000e2a8783b */ /* 0x004fe40000004200 */
[----:B------:R-:W-:Y:S01]  /*f840*/  HMMA.16816.F32 R48, R8, R22, R128 ;  /* 0x000000160830723c */ /* 0x000fe20000001880 */
[----:B---3--:R-:W-:-:S02]  /*f850*/  F2FP.PACK_AB R126, R29, R28 ;  /* 0x0000001c1d7e723e */ /* 0x008fc400000000ff */
[----:B----4-:R-:W-:-:S05]  /*f860*/  F2FP.PACK_AB R127, R208, R209 ;  /* 0x000000d1d07f723e */ /* 0x010fca00000000ff */
[----:B------:R-:W-:Y:S01]  /*f870*/  HMMA.16816.F32 R20, R8, R16, R100 ;  /* 0x000000100814723c */ /* 0x000fe20000001864 */
[----:B------:R-:W-:Y:S02]  /*f880*/  F2FP.PACK_AB R128, R140, R138 ;  /* 0x0000008a8c80723e */ /* 0x000fe400000000ff */
[----:B------:R-:W-:Y:S02]  /*f890*/  F2FP.PACK_AB R129, R135, R212 ;  /* 0x000000d48781723e */ /* 0x000fe400000000ff */
[----:B------:R-:W-:-:S03]  /*f8a0*/  F2FP.PACK_AB R130, R139, R141 ;  /* 0x0000008d8b82723e */ /* 0x000fc600000000ff */
[----:B------:R-:W-:Y:S01]  /*f8b0*/  HMMA.16816.F32 R100, R8, R12, R84 ;  /* 0x0000000c0864723c */ /* 0x000fe20000001854 */
[----:B------:R-:W-:Y:S01]  /*f8c0*/  F2FP.PACK_AB R131, R137, R136 ;  /* 0x000000888983723e */ /* 0x000fe200000000ff */
[----:B------:R-:W-:-:S06]  /*f8d0*/  FADD.FTZ R5, R5, R132 ;  /* 0x0000008405057221 */ /* 0x000fcc0000010000 */
[----:B------:R-:W-:Y:S01]  /*f8e0*/  HMMA.16816.F32 R16, R8, R18, R96 ;  /* 0x000000120810723c */ /* 0x000fe20000001860 */
[----:B------:R-:W-:-:S07]  /*f8f0*/  FADD.FTZ R0, R178, R0 ;  /* 0x00000000b2007221 */ /* 0x000fce0000010000 */
[----:B------:R-:W-:Y:S01]  /*f900*/  HMMA.16816.F32 R12, R8, R14, R80 ;  /* 0x0000000e080c723c */ /* 0x000fe20000001850 */
[----:B------:R-:W-:Y:S02]  /*f910*/  FADD.FTZ R4, R176, R3 ;  /* 0x00000003b0047221 */ /* 0x000fe40000010000 */
[----:B------:R-:W-:-:S05]  /*f920*/  IMAD.MOV.U32 R172, RZ, RZ, R6 ;  /* 0x000000ffffac7224 */ /* 0x000fca00078e0006 */
[-C--:B-1----:R-:W-:Y:S01]  /*f930*/  HMMA.16816.F32 R148, R128, R152.reuse, R148 ;  /* 0x000000988094723c */ /* 0x082fe20000001894 */
[----:B------:R-:W-:Y:S01]  /*f940*/  MOV R11, R124 ;  /* 0x0000007c000b7202 */ /* 0x000fe20000000f00 */
[----:B------:R-:W-:Y:S01]  /*f950*/  FADD.FTZ R8, R179, R0 ;  /* 0x00000000b3087221 */ /* 0x000fe20000010000 */
[----:B------:R-:W-:Y:S01]  /*f960*/  MOV R10, R125 ;  /* 0x0000007d000a7202 */ /* 0x000fe20000000f00 */
[----:B------:R-:W-:Y:S01]  /*f970*/  FADD.FTZ R2, R201, R2 ;  /* 0x00000002c9027221 */ /* 0x000fe20000010000 */
[----:B------:R-:W-:Y:S01]  /*f980*/  F2FP.PACK_AB R124, R210, R213 ;  /* 0x000000d5d27c723e */ /* 0x000fe200000000ff */
[----:B------:R-:W-:Y:S01]  /*f990*/  LDSM.16.MT88.4 R80, [R225+0xf800] ;  /* 0x00f80000e150783b */ /* 0x000fe20000004200 */
[----:B------:R-:W-:Y:S01]  /*f9a0*/  F2FP.PACK_AB R125, R211, R215 ;  /* 0x000000d7d37d723e */ /* 0x000fe200000000ff */
[----:B------:R-:W-:Y:S02]  /*f9b0*/  FADD.FTZ R3, R174, R5 ;  /* 0x00000005ae037221 */ /* 0x000fe40000010000 */
[----:B------:R-:W-:Y:S01]  /*f9c0*/  FADD.FTZ R0, R177, R4 ;  /* 0x00000004b1007221 */ /* 0x000fe20000010000 */
[----:B------:R-:W-:Y:S01]  /*f9d0*/  MOV R132, R186 ;  /* 0x000000ba00847202 */ /* 0x000fe20000000f00 */
[----:B------:R-:W-:Y:S02]  /*f9e0*/  LDSM.16.MT88.4 R96, [R226+0xf800] ;  /* 0x00f80000e260783b */ /* 0x000fe40000004200 */
[C---:B------:R-:W-:Y:S08]  /*f9f0*/  HMMA.16816.F32 R144, R124.reuse, R152, R144 ;  /* 0x000000987c90723c */ /* 0x040ff00000001890 */
[-C--:B------:R-:W-:Y:S08]  /*fa00*/  HMMA.16816.F32 R156, R124, R154.reuse, R156 ;  /* 0x0000009a7c9c723c */ /* 0x080ff0000000189c */
[----:B------:R-:W-:Y:S07]  /*fa10*/  HMMA.16816.F32 R152, R128, R154, R32 ;  /* 0x0000009a8098723c */ /* 0x000fee0000001820 */
[----:B------:R-:W-:-:S02]  /*fa20*/  MOV R35, R7 ;  /* 0x0000000700237202 */ /* 0x000fc40000000f00 */
[----:B------:R-:W1:Y:S01]  /*fa30*/  LDSM.16.MT88.4 R4, [R227+0xf800] ;  /* 0x00f80000e304783b */ /* 0x000e620000004200 */
[----:B------:R-:W-:Y:S01]  /*fa40*/  MOV R32, R114 ;  /* 0x0000007200207202 */ /* 0x000fe20000000f00 */
[----:B------:R-:W-:Y:S01]  /*fa50*/  FADD.FTZ R9, R202, R2 ;  /* 0x00000002ca097221 */ /* 0x000fe20000010000 */
[-C--:B-1----:R-:W-:Y:S08]  /*fa60*/  HMMA.16816.F32 R120, R124, R4.reuse, R120 ;  /* 0x000000047c78723c */ /* 0x082ff00000001878 */
[----:B------:R-:W-:Y:S07]  /*fa70*/  HMMA.16816.F32 R116, R128, R4, R116 ;  /* 0x000000048074723c */ /* 0x000fee0000001874 */
[----:B------:R-:W-:-:S04]  /*fa80*/  FADD.FTZ R5, R32, R9 ;  /* 0x0000000920057221 */ /* 0x000fc80000010000 */
[----:B------:R-:W-:Y:S02]  /*fa90*/  FADD.FTZ R5, R252, R5 ;  /* 0x00000005fc057221 */ /* 0x000fe40000010000 */
[----:B------:R-:W2:Y:S01]  /*faa0*/  LDL R252, [R1+0x38] ;  /* 0x0000380001fc7983 */ /* 0x000ea20000100800 */
[----:B------:R-:W-:Y:S01]  /*fab0*/  MOV R2, R115 ;  /* 0x0000007300027202 */ /* 0x000fe20000000f00 */
[----:B------:R-:W-:Y:S01]  /*fac0*/  HMMA.16816.F32 R160, R124, R168, R64 ;  /* 0x000000a87ca0723c */ /* 0x000fe20000001840 */
[----:B------:R-:W-:Y:S01]  /*fad0*/  FADD.FTZ R3, R175, R3 ;  /* 0x00000003af037221 */ /* 0x000fe20000010000 */
[----:B------:R-:W-:-:S05]  /*fae0*/  MOV R33, R113 ;  /* 0x0000007100217202 */ /* 0x000fca0000000f00 */
[----:B------:R-:W-:Y:S02]  /*faf0*/  MOV R66, R172 ;  /* 0x000000ac00427202 */ /* 0x000fe40000000f00 */
[----:B------:R-:W-:Y:S01]  /*fb00*/  MOV R67, R173 ;  /* 0x000000ad00437202 */ /* 0x000fe20000000f00 */
[----:B------:R-:W-:Y:S02]  /*fb10*/  FADD.FTZ R2, R2, R8 ;  /* 0x0000000802027221 */ /* 0x000fe40000010000 */
[----:B------:R-:W-:Y:S02]  /*fb20*/  IMAD.MOV.U32 R34, RZ, RZ, R112 ;  /* 0x000000ffff227224 */ /* 0x000fe400078e0070 */
[----:B------:R-:W-:Y:S01]  /*fb30*/  FADD.FTZ R0, R66, R0 ;  /* 0x0000000042007221 */ /* 0x000fe20000010000 */
[----:B------:R-:W-:Y:S01]  /*fb40*/  MOV R30, R203 ;  /* 0x000000cb001e7202 */ /* 0x000fe20000000f00 */
[----:B------:R-:W-:Y:S01]  /*fb50*/  FADD.FTZ R3, R67, R3 ;  /* 0x0000000343037221 */ /* 0x000fe20000010000 */
[----:B------:R-:W-:Y:S01]  /*fb60*/  MOV R143, R184 ;  /* 0x000000b8008f7202 */ /* 0x000fe20000000f00 */
        /* <DEDUP_REMOVED lines=10> */
[----:B------:R-:W-:Y:S01]  /*fc10*/  FADD.FTZ R4, R132, R5 ;  /* 0x0000000584047221 */ /* 0x000fe20000010000 */
[----:B------:R-:W4:Y:S01]  /*fc20*/  LDSM.16.MT88.4 R112, [R228+0xf800] ;  /* 0x00f80000e470783b */ /* 0x000f220000004200 */
        /* <DEDUP_REMOVED lines=61> */
[----:B------:R-:W2:Y:S04]  /*10000*/  LDL.64 R30, [R1+0x98] ;  /* 0x00009800011e7983 */ /* 0x000ea80000100a00 */
        /* <DEDUP_REMOVED lines=11> */
[----:B------:R-:W-:Y:S02]  /*100c0*/  MOV R4, UR24 ;  /* 0x0000001800047c02 */ /* 0x000fe40008000f00 */
[----:B------:R-:W-:-:S03]  /*100d0*/  MOV R5, UR25 ;  /* 0x0000001900057c02 */ /* 0x000fc60008000f00 */
[----:B------:R-:W-:Y:S01]  /*100e0*/  IMAD.U32 R0, RZ, RZ, UR5 ;  /* 0x00000005ff007e24 */ /* 0x000fe2000f8e00ff */
        /* <DEDUP_REMOVED lines=65> */
[----:B---3--:R-:W-:Y:S04]  /*10500*/  LDSM.16.M88.4 R16, [R231] ;  /* 0x00000000e710783b */ /* 0x008fe80000000200 */
[----:B-----5:R-:W3:Y:S04]  /*10510*/  LDSM.16.M88.4 R40, [R224+0x9000] ;  /* 0x00900000e028783b */ /* 0x020ee80000000200 */
[----:B--2---:R-:W-:Y:S04]  /*10520*/  LDSM.16.M88.4 R12, [R231+0x2000] ;  /* 0x00200000e70c783b */ /* 0x004fe80000000200 */
[----:B------:R-:W2:Y:S04]  /*10530*/  LDSM.16.M88.4 R36, [R224+0x9800] ;  /* 0x00980000e024783b */ /* 0x000ea80000000200 */
[----:B------:R-:W2:Y:S04]  /*10540*/  LDSM.16.M88.4 R44, [R224+0x8800] ;  /* 0x00880000e02c783b */ /* 0x000ea80000000200 */
[----:B-1----:R-:W-:Y:S04]  /*10550*/  LDSM.16.M88.4 R8, [R232] ;  /* 0x00000000e808783b */ /* 0x002fe80000000200 */
[----:B------:R-:W1:Y:S04]  /*10560*/  LDSM.16.M88.4 R24, [R241] ;  /* 0x00000000f118783b */ /* 0x000e680000000200 */
[----:B------:R-:W1:Y:S04]  /*10570*/  LDSM.16.M88.4 R48, [R224+0x8000] ;  /* 0x00800000e030783b */ /* 0x000e680000000200 */
[----:B----4-:R-:W-:Y:S04]  /*10580*/  LDSM.16.M88.4 R4, [R232+0x2000] ;  /* 0x00200000e804783b */ /* 0x010fe80000000200 */
[----:B------:R-:W4:Y:S04]  /*10590*/  LDSM.16.M88.4 R20, [R240] ;  /* 0x00000000f014783b */ /* 0x000f280000000200 */
[----:B------:R-:W1:Y:S01]  /*105a0*/  LDSM.16.M88.4 R28, [R242] ;  /* 0x00000000f21c783b */ /* 0x000e620000000200 */
[C---:B---3--:R-:W-:Y:S03]  /*105b0*/  HMMA.16816.F32 R64, R16.reuse, R40, RZ ;  /* 0x000000281040723c */ /* 0x048fe600000018ff */
[----:B------:R-:W3:Y:S04]  /*105c0*/  LDSM.16.M88.4 R32, [R235] ;  /* 0x00000000eb20783b */ /* 0x000ee80000000200 */
[----:B------:R-:W0:Y:S01]  /*105d0*/  LDGDEPBAR ;  /* 0x00000000000079af */ /* 0x000e220000000000 */
[-C--:B--2---:R-:W-:Y:S08]  /*105e0*/  HMMA.16816.F32 R56, R16, R36.reuse, RZ ;  /* 0x000000241038723c */ /* 0x084ff000000018ff */
[----:B------:R-:W-:Y:S08]  /*105f0*/  HMMA.16816.F32 R52, R12, R36, RZ ;  /* 0x000000240c34723c */ /* 0x000ff000000018ff */
[-C--:B------:R-:W-:Y:S08]  /*10600*/  HMMA.16816.F32 R136, R16, R44.reuse, RZ ;  /* 0x0000002c1088723c */ /* 0x080ff000000018ff */
[----:B------:R-:W-:Y:S08]  /*10610*/  HMMA.16816.F32 R132, R12, R44, RZ ;  /* 0x0000002c0c84723c */ /* 0x000ff000000018ff */
[----:B-1----:R-:W-:Y:S08]  /*10620*/  HMMA.16816.F32 R216, R8, R24, R64 ;  /* 0x0000001808d8723c */ /* 0x002ff00000001840 */
[-C--:B------:R-:W-:Y:S08]  /*10630*/  HMMA.16816.F32 R208, R16, R48.reuse, RZ ;  /* 0x0000003010d0723c */ /* 0x080ff000000018ff */
[C---:B------:R-:W-:Y:S08]  /*10640*/  HMMA.16816.F32 R140, R12.reuse, R48, RZ ;  /* 0x000000300c8c723c */ /* 0x040ff000000018ff */
[----:B------:R-:W-:Y:S01]  /*10650*/  HMMA.16816.F32 R60, R12, R40, RZ ;  /* 0x000000280c3c723c */ /* 0x000fe200000018ff */
[----:B------:R-:W-:Y:S01]  /*10660*/  MOV R3, R217 ;  /* 0x000000d900037202 */ /* 0x000fe20000000f00 */
[----:B------:R-:W-:Y:S01]  /*10670*/  IMAD.MOV.U32 R2, RZ, RZ, R218 ;  /* 0x000000ffff027224 */ /* 0x000fe200078e00da */
[----:B------:R-:W-:-:S05]  /*10680*/  MOV R0, R219 ;  /* 0x000000db00007202 */ /* 0x000fca0000000f00 */
[-C--:B----4-:R-:W-:Y:S08]  /*10690*/  HMMA.16816.F32 R56, R8, R20.reuse, R56 ;  /* 0x000000140838723c */ /* 0x090ff00000001838 */
[----:B------:R-:W-:Y:S08]  /*106a0*/  HMMA.16816.F32 R52, R4, R20, R52 ;  /* 0x000000140434723c */ /* 0x000ff00000001834 */
[-C--:B------:R-:W-:Y:S08]  /*106b0*/  HMMA.16816.F32 R212, R8, R28.reuse, R136 ;  /* 0x0000001c08d4723c */ /* 0x080ff00000001888 */
[----:B------:R-:W-:Y:S07]  /*106c0*/  HMMA.16816.F32 R132, R4, R28, R132 ;  /* 0x0000001c0484723c */ /* 0x000fee0000001884 */
[----:B------:R-:W-:Y:S01]  /*106d0*/  MOV R28, R216 ;  /* 0x000000d8001c7202 */ /* 0x000fe20000000f00 */
[----:B---3--:R-:W-:Y:S01]  /*106e0*/  HMMA.16816.F32 R208, R8, R32, R208 ;  /* 0x0000002008d0723c */ /* 0x008fe200000018d0 */
[----:B------:R-:W-:Y:S01]  /*106f0*/  IMAD.MOV.U32 R29, RZ, RZ, R57 ;  /* 0x000000ffff1d7224 */ /* 0x000fe200078e0039 */
[----:B------:R-:W-:Y:S01]  /*10700*/  MOV R21, R54 ;  /* 0x0000003600157202 */ /* 0x000fe20000000f00 */
[----:B------:R-:W-:-:S02]  /*10710*/  IMAD.MOV.U32 R36, RZ, RZ, R52 ;  /* 0x000000ffff247224 */ /* 0x000fc400078e0034 */
[----:B------:R-:W-:-:S03]  /*10720*/  IMAD.MOV.U32 R20, RZ, RZ, R55 ;  /* 0x000000ffff147224 */ /* 0x000fc600078e0037 */
[C---:B------:R-:W-:Y:S07]  /*10730*/  HMMA.16816.F32 R140, R4.reuse, R32, R140 ;  /* 0x00000020048c723c */ /* 0x040fee000000188c */
[----:B------:R-:W-:Y:S01]  /*10740*/  MOV R32, R56 ;  /* 0x0000003800207202 */ /* 0x000fe20000000f00 */
[----:B------:R-:W-:Y:S01]  /*10750*/  HMMA.16816.F32 R216, R4, R24, R60 ;  /* 0x0000001804d8723c */ /* 0x000fe2000000183c */
[----:B------:R-:W-:-:S06]  /*10760*/  MOV R33, R53 ;  /* 0x0000003500217202 */ /* 0x000fcc0000000f00 */
[----:B------:R-:W-:Y:S01]  /*10770*/  MOV R25, R58 ;  /* 0x0000003a00197202 */ /* 0x000fe20000000f00 */
[----:B------:R-:W-:Y:S01]  /*10780*/  HMMA.16816.F32 R60, R12, R50, RZ ;  /* 0x000000320c3c723c */ /* 0x000fe200000018ff */
[----:B------:R-:W-:-:S07]  /*10790*/  MOV R24, R59 ;  /* 0x0000003b00187202 */ /* 0x000fce0000000f00 */
[C---:B------:R-:W-:Y:S08]  /*107a0*/  HMMA.16816.F32 R56, R12.reuse, R46, RZ ;  /* 0x0000002e0c38723c */ /* 0x040ff000000018ff */
[C---:B------:R-:W-:Y:S08]  /*107b0*/  HMMA.16816.F32 R52, R12.reuse, R42, RZ ;  /* 0x0000002a0c34723c */ /* 0x040ff000000018ff */
[----:B------:R-:W-:Y:S08]  /*107c0*/  HMMA.16816.F32 R12, R12, R38, RZ ;  /* 0x000000260c0c723c */ /* 0x000ff000000018ff */
[C---:B------:R-:W-:Y:S08]  /*107d0*/  HMMA.16816.F32 R48, R16.reuse, R50, RZ ;  /* 0x000000321030723c */ /* 0x040ff000000018ff */
[C---:B------:R-:W-:Y:S08]  /*107e0*/  HMMA.16816.F32 R44, R16.reuse, R46, RZ ;  /* 0x0000002e102c723c */ /* 0x040ff000000018ff */
[C---:B------:R-:W-:Y:S08]  /*107f0*/  HMMA.16816.F32 R40, R16.reuse, R42, RZ ;  /* 0x0000002a1028723c */ /* 0x040ff000000018ff */
        /* <DEDUP_REMOVED lines=14> */
[----:B------:R-:W-:Y:S01]  /*108e0*/  IMAD.MOV.U32 R142, RZ, RZ, R21 ;  /* 0x000000ffff8e7224 */ /* 0x000fe200078e0015 */
[----:B------:R-:W-:Y:S01]  /*108f0*/  MOV R143, R20 ;  /* 0x00000014008f7202 */ /* 0x000fe20000000f00 */
[----:B------:R-:W-:Y:S01]  /*10900*/  HMMA.16816.F32 R36, R4, R14, R60 ;  /* 0x0000000e0424723c */ /* 0x000fe2000000183c */
[----:B------:R-:W-:-:S06]  /*10910*/  MOV R141, R33 ;  /* 0x00000021008d7202 */ /* 0x000fcc0000000f00 */
[----:B------:R-:W-:Y:S01]  /*10920*/  MOV R60, R28 ;  /* 0x0000001c003c7202 */ /* 0x000fe20000000f00 */
[----:B------:R-:W-:Y:S01]  /*10930*/  IMAD.MOV.U32 R61, RZ, RZ, R3 ;  /* 0x000000ffff3d7224 */ /* 0x000fe200078e0003 */
[----:B------:R-:W-:Y:S02]  /*10940*/  MOV R62, R2 ;  /* 0x00000002003e7202 */ /* 0x000fe40000000f00 */
[----:B------:R-:W-:Y:S01]  /*10950*/  MOV R63, R0 ;  /* 0x00000000003f7202 */ /* 0x000fe20000000f00 */
[C---:B--2---:R-:W-:Y:S07]  /*10960*/  HMMA.16816.F32 R44, R8.reuse, R12, R208 ;  /* 0x0000000c082c723c */ /* 0x044fee00000018d0 */
[----:B------:R-:W-:Y:S01]  /*10970*/  MOV R208, R32 ;  /* 0x0000002000d07202 */ /* 0x000fe20000000f00 */
[----:B------:R-:W-:Y:S01]  /*10980*/  HMMA.16816.F32 R20, R8, R14, R48 ;  /* 0x0000000e0814723c */ /* 0x000fe20000001830 */
[----:B------:R-:W1:Y:S01]  /*10990*/  LDSM.16.M88.4 R12, [R230+0x8800] ;  /* 0x00880000e60c783b */ /* 0x000e620000000200 */
[----:B------:R-:W-:Y:S01]  /*109a0*/  IMAD.MOV.U32 R209, RZ, RZ, R29 ;  /* 0x000000ffffd17224 */ /* 0x000fe200078e001d */
[----:B------:R-:W-:-:S02]  /*109b0*/  MOV R210, R25 ;  /* 0x0000001900d27202 */ /* 0x000fc40000000f00 */
[----:B------:R-:W-:-:S03]  /*109c0*/  MOV R211, R24 ;  /* 0x0000001800d37202 */ /* 0x000fc60000000f00 */
        /* <DEDUP_REMOVED lines=12> */
[-C--:B------:R-:W-:Y:S01]  /*10a90*/  HMMA.16816.F32 R220, R4, R14.reuse, R220 ;  /* 0x0000000e04dc723c */ /* 0x080fe200000018dc */
[----:B------:R-:W-:Y:S07]  /*10aa0*/  LDSM.16.M88.4 R4, [R233+0x2000] ;  /* 0x00200000e904783b */ /* 0x000fee0000000200 */
[----:B------:R-:W-:Y:S01]  /*10ab0*/  HMMA.16816.F32 R140, R8, R14, R16 ;  /* 0x0000000e088c723c */ /* 0x000fe20000001810 */
[----:B------:R-:W1:Y:S01]  /*10ac0*/  LDSM.16.M88.4 R12, [R229] ;  /* 0x00000000e50c783b */ /* 0x000e620000000200 */
[----:B------:R-:W-:Y:S01]  /*10ad0*/  MOV R43, R64 ;  /* 0x00000040002b7202 */ /* 0x000fe20000000f00 */
[----:B------:R-:W-:Y:S01]  /*10ae0*/  IMAD.MOV.U32 R42, RZ, RZ, R65 ;  /* 0x000000ffff2a7224 */ /* 0x000fe200078e0041 */
[----:B------:R-:W-:Y:S01]  /*10af0*/  MOV R41, R66 ;  /* 0x0000004200297202 */ /* 0x000fe20000000f00 */
[----:B------:R-:W2:Y:S01]  /*10b00*/  LDSM.16.M88.4 R8, [R233] ;  /* 0x00000000e908783b */ /* 0x000ea20000000200 */
[----:B------:R-:W-:-:S02]  /*10b10*/  MOV R40, R67 ;  /* 0x0000004300287202 */ /* 0x000fc40000000f00 */
[-C--:B-1----:R-:W-:Y:S08]  /*10b20*/  HMMA.16816.F32 R52, R4, R12.reuse, R52 ;  /* 0x0000000c0434723c */ /* 0x082ff00000001834 */
[----:B--2---:R-:W-:Y:S08]  /*10b30*/  HMMA.16816.F32 R216, R8, R12, R44 ;  /* 0x0000000c08d8723c */ /* 0x004ff0000000182c */
        /* <DEDUP_REMOVED lines=11> */
[-C--:B-1----:R-:W-:Y:S08]  /*10bf0*/  HMMA.16816.F32 R32, R8, R12.reuse, R32 ;  /* 0x0000000c0820723c */ /* 0x082ff00000001820 */
[----:B------:R-:W-:Y:S08]  /*10c00*/  HMMA.16816.F32 R40, R4, R12, R28 ;  /* 0x0000000c0428723c */ /* 0x000ff0000000181c */
[----:B------:R-:W-:Y:S08]  /*10c10*/  HMMA.16816.F32 R20, R8, R14, R48 ;  /* 0x0000000e0814723c */ /* 0x000ff00000001830 */
[----:B------:R-:W-:Y:S01]  /*10c20*/  MOV R44, R32 ;  /* 0x00000020002c7202 */ /* 0x000fe20000000f00 */
[----:B------:R-:W-:Y:S01]  /*10c30*/  IMAD.MOV.U32 R19, RZ, RZ, R33 ;  /* 0x000000ffff137224 */ /* 0x000fe200078e0021 */
[----:B------:R-:W-:-:S02]  /*10c40*/  MOV R18, R34 ;  /* 0x0000002200127202 */ /* 0x000fc40000000f00 */
[----:B------:R-:W-:Y:S02]  /*10c50*/  MOV R17, R35 ;  /* 0x0000002300117202 */ /* 0x000fe40000000f00 */
[C---:B------:R-:W-:Y:S01]  /*10c60*/  HMMA.16816.F32 R32, R4.reuse, R14, R24 ;  /* 0x0000000e0420723c */ /* 0x040fe20000001818 */
[----:B------:R-:W1:Y:S07]  /*10c70*/  LDSM.16.M88.4 R12, [R229+0x1000] ;  /* 0x00100000e50c783b */ /* 0x000e6e0000000200 */
[C---:B-1----:R-:W-:Y:S07]  /*10c80*/  HMMA.16816.F32 R28, R4.reuse, R12, R60 ;  /* 0x0000000c041c723c */ /* 0x042fee000000183c */
[----:B------:R-:W-:Y:S01]  /*10c90*/  IMAD.MOV.U32 R61, RZ, RZ, R19 ;  /* 0x000000ffff3d7224 */ /* 0x000fe200078e0013 */
[----:B------:R-:W-:Y:S01]  /*10ca0*/  HMMA.16816.F32 R24, R4, R14, R136 ;  /* 0x0000000e0418723c */ /* 0x000fe20000001888 */
[----:B------:R-:W-:-:S02]  /*10cb0*/  MOV R62, R18 ;  /* 0x00000012003e7202 */ /* 0x000fc40000000f00 */
[----:B------:R-:W-:Y:S02]  /*10cc0*/  MOV R63, R17 ;  /* 0x00000011003f7202 */ /* 0x000fe40000000f00 */
[----:B------:R-:W-:Y:S02]  /*10cd0*/  MOV R60, R44 ;  /* 0x0000002c003c7202 */ /* 0x000fe40000000f00 */
[----:B------:R-:W-:Y:S01]  /*10ce0*/  MOV R136, R16 ;  /* 0x0000001000887202 */ /* 0x000fe20000000f00 */
[----:B------:R-:W-:Y:S01]  /*10cf0*/  HMMA.16816.F32 R36, R8, R12, R56 ;  /* 0x0000000c0824723c */ /* 0x000fe20000001838 */
[----:B------:R-:W-:Y:S01]  /*10d00*/  IMAD.MOV.U32 R137, RZ, RZ, R3 ;  /* 0x000000ffff897224 */ /* 0x000fe200078e0003 */
[----:B------:R-:W-:Y:S02]  /*10d10*/  MOV R138, R2 ;  /* 0x00000002008a7202 */ /* 0x000fe40000000f00 */
[----:B------:R-:W-:-:S04]  /*10d20*/  MOV R139, R0 ;  /* 0x00000000008b7202 */ /* 0x000fc80000000f00 */
        /* <DEDUP_REMOVED lines=31> */
[-C--:B-1----:R-:W-:Y:S08]  /*10f20*/  HMMA.16816.F32 R220, R4, R12.reuse, R220 ;  /* 0x0000000c04dc723c */ /* 0x082ff000000018dc */
[----:B--2---:R-:W-:Y:S08]  /*10f30*/  HMMA.16816.F32 R44, R8, R12, R140 ;  /* 0x0000000c082c723c */ /* 0x004ff0000000188c */
[-C--:B------:R-:W-:Y:S08]  /*10f40*/  HMMA.16816.F32 R208, R4, R14.reuse, R208 ;  /* 0x0000000e04d0723c */ /* 0x080ff000000018d0 */
[----:B------:R-:W-:Y:S01]  /*10f50*/  HMMA.16816.F32 R48, R8, R14, R132 ;  /* 0x0000000e0830723c */ /* 0x000fe20000001884 */
[----:B------:R-:W1:Y:S07]  /*10f60*/  LDSM.16.M88.4 R12, [R238] ;  /* 0x00000000ee0c783b */ /* 0x000e6e0000000200 */
[-C--:B-1----:R-:W-:Y:S08]  /*10f70*/  HMMA.16816.F32 R140, R4, R12.reuse, R136 ;  /* 0x0000000c048c723c */ /* 0x082ff00000001888 */
[----:B------:R-:W-:Y:S08]  /*10f80*/  HMMA.16816.F32 R216, R8, R12, R216 ;  /* 0x0000000c08d8723c */ /* 0x000ff000000018d8 */
        /* <DEDUP_REMOVED lines=32> */
[----:B------:R-:W1:Y:S07]  /*11190*/  LDSM.16.M88.4 R12, [R230+0xb000] ;  /* 0x00b00000e60c783b */ /* 0x000e6e0000000200 */
[-C--:B-1----:R-:W-:Y:S08]  /*111a0*/  HMMA.16816.F32 R132, R4, R12.reuse, R132 ;  /* 0x0000000c0484723c */ /* 0x082ff00000001884 */
[----:B------:R-:W-:Y:S08]  /*111b0*/  HMMA.16816.F32 R208, R8, R12, R212 ;  /* 0x0000000c08d0723c */ /* 0x000ff000000018d4 */
[-C--:B------:R-:W-:Y:S08]  /*111c0*/  HMMA.16816.F32 R220, R4, R14.reuse, R64 ;  /* 0x0000000e04dc723c */ /* 0x080ff00000001840 */
[----:B------:R-:W-:Y:S01]  /*111d0*/  MOV R12, R132 ;  /* 0x00000084000c7202 */ /* 0x000fe20000000f00 */
[----:B------:R-:W-:Y:S01]  /*111e0*/  HMMA.16816.F32 R212, R8, R14, R56 ;  /* 0x0000000e08d4723c */ /* 0x000fe20000001838 */
[----:B------:R-:W-:Y:S01]  /*111f0*/  IMAD.MOV.U32 R3, RZ, RZ, R133 ;  /* 0x000000ffff037224 */ /* 0x000fe200078e0085 */
[----:B------:R-:W-:-:S02]  /*11200*/  MOV R2, R134 ;  /* 0x0000008600027202 */ /* 0x000fc40000000f00 */
[----:B------:R-:W-:Y:S02]  /*11210*/  MOV R67, R12 ;  /* 0x0000000c00437202 */ /* 0x000fe40000000f00 */
[----:B------:R-:W1:Y:S01]  /*11220*/  LDSM.16.M88.4 R12, [R230+0xb800] ;  /* 0x00b80000e60c783b */ /* 0x000e620000000200 */
[----:B------:R-:W-:Y:S01]  /*11230*/  MOV R139, R208 ;  /* 0x000000d0008b7202 */ /* 0x000fe20000000f00 */
[----:B------:R-:W-:Y:S01]  /*11240*/  IMAD.MOV.U32 R138, RZ, RZ, R209 ;  /* 0x000000ffff8a7224 */ /* 0x000fe200078e00d1 */
[----:B------:R-:W-:Y:S02]  /*11250*/  MOV R137, R210 ;  /* 0x000000d200897202 */ /* 0x000fe40000000f00 */
[----:B------:R-:W-:Y:S02]  /*11260*/  MOV R136, R211 ;  /* 0x000000d300887202 */ /* 0x000fe40000000f00 */
[----:B------:R-:W-:Y:S01]  /*11270*/  MOV R0, R135 ;  /* 0x0000008700007202 */ /* 0x000fe20000000f00 */
[----:B-1----:R-:W-:Y:S07]  /*11280*/  HMMA.16816.F32 R208, R4, R14, R36 ;  /* 0x0000000e04d0723c */ /* 0x002fee0000001824 */
[----:B------:R-:W-:Y:S01]  /*11290*/  IMAD.MOV.U32 R36, RZ, RZ, R139 ;  /* 0x000000ffff247224 */ /* 0x000fe200078e008b */
[----:B------:R-:W-:Y:S01]  /*112a0*/  MOV R37, R138 ;  /* 0x0000008a00257202 */ /* 0x000fe20000000f00 */
[----:B------:R-:W-:Y:S01]  /*112b0*/  HMMA.16816.F32 R132, R8, R12, R52 ;  /* 0x0000000c0884723c */ /* 0x000fe20000001834 */
[----:B------:R-:W-:-:S02]  /*112c0*/  MOV R38, R137 ;  /* 0x0000008900267202 */ /* 0x000fc40000000f00 */
[----:B------:R-:W-:-:S05]  /*112d0*/  MOV R39, R136 ;  /* 0x0000008800277202 */ /* 0x000fca0000000f00 */
[----:B------:R-:W-:Y:S01]  /*112e0*/  HMMA.16816.F32 R216, R4, R12, R40 ;  /* 0x0000000c04d8723c */ /* 0x000fe20000001828 */
[----:B------:R-:W-:Y:S07]  /*112f0*/  LDSM.16.M88.4 R4, [R233+0x6000] ;  /* 0x00600000e904783b */ /* 0x000fee0000000200 */
[----:B------:R-:W-:Y:S01]  /*11300*/  HMMA.16816.F32 R136, R8, R14, R16 ;  /* 0x0000000e0888723c */ /* 0x000fe20000001810 */
[----:B------:R-:W1:Y:S04]  /*11310*/  LDSM.16.M88.4 R12, [R229+0x2000] ;  /* 0x00200000e50c783b */ /* 0x000e680000000200 */
[----:B------:R-:W2:Y:S03]  /*11320*/  LDSM.16.M88.4 R8, [R233+0x4000] ;  /* 0x00400000e908783b */ /* 0x000ea60000000200 */
[----:B------:R-:W-:Y:S01]  /*11330*/  IMAD.MOV.U32 R55, RZ, RZ, R132 ;  /* 0x000000ffff377224 */ /* 0x000fe200078e0084 */
[----:B------:R-:W-:-:S02]  /*11340*/  MOV R54, R133 ;  /* 0x0000008500367202 */ /* 0x000fc40000000f00 */
[----:B------:R-:W-:Y:S01]  /*11350*/  MOV R53, R134 ;  /* 0x0000008600357202 */ /* 0x000fe20000000f00 */
[----:B------:R-:W-:Y:S01]  /*11360*/  IMAD.MOV.U32 R16, RZ, RZ, R55 ;  /* 0x000000ffff107224 */ /* 0x000fe200078e0037 */
[----:B------:R-:W-:Y:S02]  /*11370*/  MOV R52, R135 ;  /* 0x0000008700347202 */ /* 0x000fe40000000f00 */
[----:B------:R-:W-:Y:S02]  /*11380*/  MOV R17, R54 ;  /* 0x0000003600117202 */ /* 0x000fe40000000f00 */
[----:B------:R-:W-:Y:S02]  /*11390*/  MOV R18, R53 ;  /* 0x0000003500127202 */ /* 0x000fe40000000f00 */
[----:B------:R-:W-:Y:S01]  /*113a0*/  MOV R19, R52 ;  /* 0x0000003400137202 */ /* 0x000fe20000000f00 */
[-C--:B-1----:R-:W-:Y:S08]  /*113b0*/  HMMA.16816.F32 R140, R4, R12.reuse, R140 ;  /* 0x0000000c048c723c */ /* 0x082ff0000000188c */
[C---:B--2---:R-:W-:Y:S07]  /*113c0*/  HMMA.16816.F32 R132, R8.reuse, R12, R32 ;  /* 0x0000000c0884723c */ /* 0x044fee0000001820 */
[----:B------:R-:W-:Y:S01]  /*113d0*/  IMAD.MOV.U32 R32, RZ, RZ, R67 ;  /* 0x000000ffff207224 */ /* 0x000fe200078e0043 */
[----:B------:R-:W-:Y:S01]  /*113e0*/  HMMA.16816.F32 R56, R8, R14, R20 ;  /* 0x0000000e0838723c */ /* 0x000fe20000001814 */
[----:B------:R-:W-:-:S02]  /*113f0*/  MOV R33, R3 ;  /* 0x0000000300217202 */ /* 0x000fc40000000f00 */
[----:B------:R-:W-:Y:S02]  /*11400*/  MOV R34, R2 ;  /* 0x0000000200227202 */ /* 0x000fe40000000f00 */
[----:B------:R-:W-:-:S03]  /*11410*/  MOV R35, R0 ;  /* 0x0000000000237202 */ /* 0x000fc60000000f00 */
[----:B------:R-:W-:Y:S01]  /*11420*/  HMMA.16816.F32 R64, R4, R14, R28 ;  /* 0x0000000e0440723c */ /* 0x000fe2000000181c */
[----:B------:R-:W1:Y:S07]  /*11430*/  LDSM.16.M88.4 R12, [R229+0x2800] ;  /* 0x00280000e50c783b */ /* 0x000e6e0000000200 */
[----:B------:R-:W-:-:S08]  /*11440*/  FMUL.FTZ R133, R133, c[0x0][0x2ec] ;  /* 0x0000bb0085857a20 */ /* 0x000fd00000410000 */
[----:B------:R-:W-:Y:S02]  /*11450*/  FMUL.FTZ R57, R57, c[0x0][0x2ec] ;  /* 0x0000bb0039397a20 */ /* 0x000fe40000410000 */
[----:B------:R-:W-:Y:S02]  /*11460*/  FMUL.FTZ R56, R56, c[0x0][0x2ec] ;  /* 0x0000bb0038387a20 */ /* 0x000fe40000410000 */
[----:B------:R-:W-:Y:S02]  /*11470*/  FMUL.FTZ R58, R58, c[0x0][0x2ec] ;  /* 0x0000bb003a3a7a20 */ /* 0x000fe40000410000 */
[----:B------:R-:W-:Y:S02]  /*11480*/  FMUL.FTZ R59, R59, c[0x0][0x2ec] ;  /* 0x0000bb003b3b7a20 */ /* 0x000fe40000410000 */
[----:B------:R-:W-:Y:S02]  /*11490*/  FMUL.FTZ R65, R65, c[0x0][0x2ec] ;  /* 0x0000bb0041417a20 */ /* 0x000fe40000410000 */
[----:B------:R-:W-:-:S06]  /*114a0*/  FMUL.FTZ R67, R67, c[0x0][0x2ec] ;  /* 0x0000bb0043437a20 */ /* 0x000fcc0000410000 */
[----:B------:R-:W2:Y:S01]  /*114b0*/  MUFU.TANH R67, R67 ;  /* 0x0000004300437308 */ /* 0x000ea20000002400 */
[-C--:B-1----:R-:W-:Y:S08]  /*114c0*/  HMMA.16816.F32 R52, R8, R12.reuse, R48 ;  /* 0x0000000c0834723c */ /* 0x082ff00000001830 */
[C---:B------:R-:W-:Y:S08]  /*114d0*/  HMMA.16816.F32 R48, R4.reuse, R12, R24 ;  /* 0x0000000c0430723c */ /* 0x040ff00000001818 */
[-C--:B------:R-:W-:Y:S08]  /*114e0*/  HMMA.16816.F32 R44, R4, R14.reuse, R44 ;  /* 0x0000000e042c723c */ /* 0x080ff0000000182c */
[----:B------:R-:W-:Y:S01]  /*114f0*/  HMMA.16816.F32 R40, R8, R14, R60 ;  /* 0x0000000e0828723c */ /* 0x000fe2000000183c */
[----:B------:R-:W1:Y:S01]  /*11500*/  LDSM.16.M88.4 R12, [R229+0x3000] ;  /* 0x00300000e50c783b */ /* 0x000e620000000200 */
[----:B------:R-:W-:Y:S01]  /*11510*/  FMUL.FTZ R52, R52, c[0x0][0x2ec] ;  /* 0x0000bb0034347a20 */ /* 0x000fe20000410000 */
[----:B------:R3:W4:Y:S01]  /*11520*/  MUFU.TANH R62, R58 ;  /* 0x0000003a003e7308 */ /* 0x0007220000002400 */
[----:B------:R-:W-:-:S02]  /*11530*/  FMUL.FTZ R54, R54, c[0x0][0x2ec] ;  /* 0x0000bb0036367a20 */ /* 0x000fc40000410000 */
[----:B------:R-:W-:Y:S02]  /*11540*/  FMUL.FTZ R55, R55, c[0x0][0x2ec] ;  /* 0x0000bb0037377a20 */ /* 0x000fe40000410000 */
[----:B------:R-:W-:Y:S02]  /*11550*/  FMUL.FTZ R48, R48, c[0x0][0x2ec] ;  /* 0x0000bb0030307a20 */ /* 0x000fe40000410000 */
[----:B------:R-:W-:Y:S01]  /*11560*/  FMUL.FTZ R49, R49, c[0x0][0x2ec] ;  /* 0x0000bb0031317a20 */ /* 0x000fe20000410000 */
[----:B------:R-:W1:Y:S01]  /*11570*/  MUFU.TANH R63, R56 ;  /* 0x00000038003f7308 */ /* 0x000e620000002400 */
[----:B------:R-:W-:Y:S02]  /*11580*/  FMUL.FTZ R50, R50, c[0x0][0x2ec] ;  /* 0x0000bb0032327a20 */ /* 0x000fe40000410000 */
[----:B------:R-:W-:Y:S02]  /*11590*/  FMUL.FTZ R51, R51, c[0x0][0x2ec] ;  /* 0x0000bb0033337a20 */ /* 0x000fe40000410000 */
[----:B------:R-:W-:-:S02]  /*115a0*/  FMUL.FTZ R45, R45, c[0x0][0x2ec] ;  /* 0x0000bb002d2d7a20 */ /* 0x000fc40000410000 */
[----:B------:R-:W-:Y:S01]  /*115b0*/  FMUL.FTZ R44, R44, c[0x0][0x2ec] ;  /* 0x0000bb002c2c7a20 */ /* 0x000fe20000410000 */
[----:B------:R-:W1:Y:S01]  /*115c0*/  MUFU.TANH R56, R49 ;  /* 0x0000003100387308 */ /* 0x000e620000002400 */
[----:B------:R-:W-:Y:S02]  /*115d0*/  FMUL.FTZ R53, R53, c[0x0][0x2ec] ;  /* 0x0000bb0035357a20 */ /* 0x000fe40000410000 */
[----:B------:R-:W-:Y:S02]  /*115e0*/  FMUL.FTZ R61, R132, c[0x0][0x2ec] ;  /* 0x0000bb00843d7a20 */ /* 0x000fe40000410000 */
[----:B------:R-:W-:Y:S02]  /*115f0*/  FMUL.FTZ R41, R41, c[0x0][0x2ec] ;  /* 0x0000bb0029297a20 */ /* 0x000fe40000410000 */
[----:B------:R-:W-:Y:S01]  /*11600*/  FMUL.FTZ R42, R42, c[0x0][0x2ec] ;  /* 0x0000bb002a2a7a20 */ /* 0x000fe20000410000 */
[----:B------:R-:W2:Y:S01]  /*11610*/  MUFU.TANH R49, R44 ;  /* 0x0000002c00317308 */ /* 0x000ea20000002400 */
[----:B------:R-:W-:-:S02]  /*11620*/  FMUL.FTZ R43, R43, c[0x0][0x2ec] ;  /* 0x0000bb002b2b7a20 */ /* 0x000fc40000410000 */
[----:B------:R-:W-:Y:S02]  /*11630*/  FMUL.FTZ R60, R134, c[0x0][0x2ec] ;  /* 0x0000bb00863c7a20 */ /* 0x000fe40000410000 */
[----:B------:R-:W-:Y:S02]  /*11640*/  FMUL.FTZ R40, R40, c[0x0][0x2ec] ;  /* 0x0000bb0028287a20 */ /* 0x000fe40000410000 */
[----:B------:R-:W-:Y:S01]  /*11650*/  FMUL.FTZ R134, R135, c[0x0][0x2ec] ;  /* 0x0000bb0087867a20 */ /* 0x000fe20000410000 */
[----:B------:R-:W2:Y:S01]  /*11660*/  MUFU.TANH R61, R61 ;  /* 0x0000003d003d7308 */ /* 0x000ea20000002400 */
[----:B------:R-:W-:Y:S02]  /*11670*/  FMUL.FTZ R132, R143, c[0x0][0x2ec] ;  /* 0x0000bb008f847a20 */ /* 0x000fe40000410000 */
[----:B---3--:R-:W-:Y:S02]  /*11680*/  FMUL.FTZ R58, R64, c[0x0][0x2ec] ;  /* 0x0000bb00403a7a20 */ /* 0x008fe40000410000 */
[----:B------:R-:W-:Y:S01]  /*11690*/  FMUL.FTZ R46, R46, c[0x0][0x2ec] ;  /* 0x0000bb002e2e7a20 */ /* 0x000fe20000410000 */
[-C--:B-1----:R-:W-:Y:S02]  /*116a0*/  HMMA.16816.F32 R36, R8, R12.reuse, R36 ;  /* 0x0000000c0824723c */ /* 0x082fe40000001824 */
[----:B------:R-:W1:Y:S06]  /*116b0*/  MUFU.TANH R64, R54 ;  /* 0x0000003600407308 */ /* 0x000e6c0000002400 */
[C---:B------:R-:W-:Y:S02]  /*116c0*/  HMMA.16816.F32 R32, R4.reuse, R12, R32 ;  /* 0x0000000c0420723c */ /* 0x040fe40000001820 */
[----:B------:R-:W3:Y:S06]  /*116d0*/  MUFU.TANH R135, R65 ;  /* 0x0000004100877308 */ /* 0x000eec0000002400 */
[-C--:B------:R-:W-:Y:S02]  /*116e0*/  HMMA.16816.F32 R28, R4, R14.reuse, R220 ;  /* 0x0000000e041c723c */ /* 0x080fe400000018dc */
[----:B------:R-:W1:Y:S06]  /*116f0*/  MUFU.TANH R54, R51 ;  /* 0x0000003300367308 */ /* 0x000e6c0000002400 */
[----:B------:R-:W-:Y:S01]  /*11700*/  HMMA.16816.F32 R24, R8, R14, R212 ;  /* 0x0000000e0818723c */ /* 0x000fe200000018d4 */
[----:B------:R-:W1:Y:S01]  /*11710*/  LDSM.16.M88.4 R12, [R229+0x3800] ;  /* 0x00380000e50c783b */ /* 0x000e620000000200 */
[----:B------:R-:W-:Y:S01]  /*11720*/  FMUL.FTZ R36, R36, c[0x0][0x2ec] ;  /* 0x0000bb0024247a20 */ /* 0x000fe20000410000 */
[----:B------:R-:W1:Y:S01]  /*11730*/  MUFU.TANH R65, R53 ;  /* 0x0000003500417308 */ /* 0x000e620000002400 */
[----:B------:R-:W-:Y:S01]  /*11740*/  FMUL.FTZ R39, R39, c[0x0][0x2ec] ;  /* 0x0000bb0027277a20 */ /* 0x000fe20000410000 */
[----:B------:R-:W-:-:S04]  /*11750*/  DEPBAR.LE SB0, 0x0 ;  /* 0x000080000000791a */ /* 0x000fc80000000000 */
[----:B------:R-:W-:Y:S02]  /*11760*/  FMUL.FTZ R34, R34, c[0x0][0x2ec] ;  /* 0x0000bb0022227a20 */ /* 0x000fe40000410000 */
[----:B------:R-:W-:Y:S01]  /*11770*/  FMUL.FTZ R37, R37, c[0x0][0x2ec] ;  /* 0x0000bb0025257a20 */ /* 0x000fe20000410000 */
[----:B------:R-:W1:Y:S01]  /*11780*/  MUFU.TANH R51, R42 ;  /* 0x0000002a00337308 */ /* 0x000e620000002400 */
        /* <DEDUP_REMOVED lines=9> */
[----:B------:R-:W2:Y:S01]  /*11820*/  MUFU.TANH R53, R40 ;  /* 0x0000002800357308 */ /* 0x000ea20000002400 */
[----:B------:R-:W-:Y:S02]  /*11830*/  FMUL.FTZ R25, R25, c[0x0][0x2ec] ;  /* 0x0000bb0019197a20 */ /* 0x000fe40000410000 */
[----:B------:R-:W-:Y:S02]  /*11840*/  FMUL.FTZ R27, R27, c[0x0][0x2ec] ;  /* 0x0000bb001b1b7a20 */ /* 0x000fe40000410000 */
[----:B------:R-:W-:-:S02]  /*11850*/  FMUL.FTZ R30, R30, c[0x0][0x2ec] ;  /* 0x0000bb001e1e7a20 */ /* 0x000fc40000410000 */
[----:B------:R-:W-:Y:S01]  /*11860*/  FMUL.FTZ R31, R31, c[0x0][0x2ec] ;  /* 0x0000bb001f1f7a20 */ /* 0x000fe20000410000 */
[----:B------:R-:W2:Y:S01]  /*11870*/  MUFU.TANH R42, R38 ;  /* 0x00000026002a7308 */ /* 0x000ea20000002400 */
[-C--:B-1----:R-:W-:Y:S07]  /*11880*/  HMMA.16816.F32 R20, R8, R12.reuse, R16 ;  /* 0x0000000c0814723c */ /* 0x082fee0000001810 */
[----:B------:R-:W1:Y:S01]  /*11890*/  MUFU.TANH R36, R26 ;  /* 0x0000001a00247308 */ /* 0x000e620000002400 */
[----:B------:R-:W-:Y:S07]  /*118a0*/  HMMA.16816.F32 R16, R4, R12, R216 ;  /* 0x0000000c0410723c */ /* 0x000fee00000018d8 */
[----:B------:R-:W1:Y:S01]  /*118b0*/  MUFU.TANH R40, R32 ;  /* 0x0000002000287308 */ /* 0x000e620000002400 */
[----:B------:R-:W-:Y:S01]  /*118c0*/  FMUL.FTZ R13, R142, c[0x0][0x2ec] ;  /* 0x0000bb008e0d7a20 */ /* 0x000fe20000410000 */
[-C--:B------:R-:W-:Y:S06]  /*118d0*/  HMMA.16816.F32 R8, R8, R14.reuse, R136 ;  /* 0x0000000e0808723c */ /* 0x080fec0000001888 */
[----:B------:R-:W1:Y:S02]  /*118e0*/  MUFU.TANH R138, R57 ;  /* 0x00000039008a7308 */ /* 0x000e640000002400 */
[----:B------:R-:W-:Y:S01]  /*118f0*/  HMMA.16816.F32 R4, R4, R14, R208 ;  /* 0x0000000e0404723c */ /* 0x000fe200000018d0 */
[----:B------:R-:W-:-:S05]  /*11900*/  FMUL.FTZ R20, R20, c[0x0][0x2ec] ;  /* 0x0000bb0014147a20 */ /* 0x000fca0000410000 */
[----:B------:R-:W1:Y:S01]  /*11910*/  MUFU.TANH R57, R48 ;  /* 0x0000003000397308 */ /* 0x000e620000002400 */
[----:B------:R-:W-:Y:S02]  /*11920*/  FMUL.FTZ R21, R21, c[0x0][0x2ec] ;  /* 0x0000bb0015157a20 */ /* 0x000fe40000410000 */
[----:B------:R-:W-:Y:S02]  /*11930*/  FMUL.FTZ R22, R22, c[0x0][0x2ec] ;  /* 0x0000bb0016167a20 */ /* 0x000fe40000410000 */
[----:B------:R-:W-:Y:S02]  /*11940*/  FMUL.FTZ R14, R140, c[0x0][0x2ec] ;  /* 0x0000bb008c0e7a20 */ /* 0x000fe40000410000 */
[----:B------:R-:W-:Y:S01]  /*11950*/  FMUL.FTZ R15, R66, c[0x0][0x2ec] ;  /* 0x0000bb00420f7a20 */ /* 0x000fe20000410000 */
[----:B------:R1:W1:Y:S01]  /*11960*/  MUFU.TANH R136, R133 ;  /* 0x0000008500887308 */ /* 0x0002620000002400 */
[----:B------:R-:W-:Y:S02]  /*11970*/  FMUL.FTZ R16, R16, c[0x0][0x2ec] ;  /* 0x0000bb0010107a20 */ /* 0x000fe40000410000 */
[----:B------:R-:W-:-:S02]  /*11980*/  FMUL.FTZ R23, R23, c[0x0][0x2ec] ;  /* 0x0000bb0017177a20 */ /* 0x000fc40000410000 */
[----:B------:R-:W-:Y:S02]  /*11990*/  FMUL.FTZ R11, R11, c[0x0][0x2ec] ;  /* 0x0000bb000b0b7a20 */ /* 0x000fe40000410000 */
[----:B------:R-:W-:Y:S01]  /*119a0*/  FMUL.FTZ R17, R17, c[0x0][0x2ec] ;  /* 0x0000bb0011117a20 */ /* 0x000fe20000410000 */
[----:B------:R2:W2:Y:S01]  /*119b0*/  MUFU.TANH R48, R45 ;  /* 0x0000002d00307308 */ /* 0x0004a20000002400 */
[----:B------:R-:W-:Y:S02]  /*119c0*/  FMUL.FTZ R18, R18, c[0x0][0x2ec] ;  /* 0x0000bb0012127a20 */ /* 0x000fe40000410000 */
[----:B------:R-:W-:Y:S02]  /*119d0*/  FMUL.FTZ R19, R19, c[0x0][0x2ec] ;  /* 0x0000bb0013137a20 */ /* 0x000fe40000410000 */
[----:B------:R-:W-:Y:S02]  /*119e0*/  FMUL.FTZ R8, R8, c[0x0][0x2ec] ;  /* 0x0000bb0008087a20 */ /* 0x000fe40000410000 */
[----:B------:R-:W-:Y:S01]  /*119f0*/  FMUL.FTZ R9, R9, c[0x0][0x2ec] ;  /* 0x0000bb0009097a20 */ /* 0x000fe20000410000 */
[----:B------:R3:W3:Y:S01]  /*11a00*/  MUFU.TANH R137, R59 ;  /* 0x0000003b00897308 */ /* 0x0006e20000002400 */
[----:B-1----:R-:W-:-:S02]  /*11a10*/  FMUL.FTZ R133, R141, c[0x0][0x2ec] ;  /* 0x0000bb008d857a20 */ /* 0x002fc40000410000 */
[----:B------:R-:W-:Y:S02]  /*11a20*/  FMUL.FTZ R10, R10, c[0x0][0x2ec] ;  /* 0x0000bb000a0a7a20 */ /* 0x000fe40000410000 */
[----:B------:R-:W-:Y:S02]  /*11a30*/  FMUL.FTZ R4, R4, c[0x0][0x2ec] ;  /* 0x0000bb0004047a20 */ /* 0x000fe40000410000 */
[----:B------:R-:W-:Y:S01]  /*11a40*/  FMUL.FTZ R5, R5, c[0x0][0x2ec] ;  /* 0x0000bb0005057a20 */ /* 0x000fe20000410000 */
[----:B------:R1:W1:Y:S01]  /*11a50*/  MUFU.TANH R66, R52 ;  /* 0x0000003400427308 */ /* 0x0002620000002400 */
[----:B--2---:R-:W-:Y:S02]  /*11a60*/  FMUL.FTZ R45, R47, c[0x0][0x2ec] ;  /* 0x0000bb002f2d7a20 */ /* 0x004fe40000410000 */
[----:B------:R-:W-:Y:S02]  /*11a70*/  FMUL.FTZ R6, R6, c[0x0][0x2ec] ;  /* 0x0000bb0006067a20 */ /* 0x000fe40000410000 */
[----:B------:R-:W-:-:S03]  /*11a80*/  FMUL.FTZ R7, R7, c[0x0][0x2ec] ;  /* 0x0000bb0007077a20 */ /* 0x000fc60000410000 */
        /* <DEDUP_REMOVED lines=44> */
[----:B---34-:R-:W3:Y:S04]  /*11d50*/  LDL.64 R2, [R1+0x90] ;  /* 0x0000900001027983 */ /* 0x018ee80000100a00 */
[----:B------:R-:W4:Y:S01]  /*11d60*/  LDL.64 R222, [R1+0x88] ;  /* 0x0000880001de7983 */ /* 0x000f220000100a00 */
        /* <DEDUP_REMOVED lines=10> */
[----:B---3--:R-:W-:Y:S01]  /*11e10*/  LEA R0, P0, R0, R2, 0x6 ;  /* 0x0000000200007211 */ /* 0x008fe200078030ff */
[----:B------:R-:W-:-:S03]  /*11e20*/  IMAD.U32 R3, RZ, RZ, UR24 ;  /* 0x00000018ff037e24 */ /* 0x000fc6000f8e00ff */
[----:B------:R-:W-:-:S05]  /*11e30*/  IMAD.U32 R2, RZ, RZ, UR5 ;  /* 0x00000005ff027e24 */ /* 0x000fca000f8e00ff */
[----:B----4-:R-:W-:Y:S02]  /*11e40*/  LEA.HI.X R2, R3, R223, R2, 0x6, P0 ;  /* 0x000000df03027211 */ /* 0x010fe400000f3402 */
        /* <DEDUP_REMOVED lines=62> */
.L_x_648:
[----:B------:R-:W-:Y:S05]  /*12230*/  BSYNC B0 ;  /* 0x0000000000007941 */ /* 0x000fea0003800000 */
.L_x_647:
[----:B------:R-:W0:Y:S02]  /*12240*/  LDGDEPBAR ;  /* 0x00000000000079af */ /* 0x000e240000000000 */
.L_x_646:
[----:B--234-:R-:W2:Y:S01]  /*12250*/  S2R R2, SR_TID.X ;  /* 0x0000000000027919 */ /* 0x01cea20000002100 */
[----:B------:R-:W-:-:S03]  /*12260*/  IMAD.U32 R0, RZ, RZ, UR23 ;  /* 0x00000017ff007e24 */ /* 0x000fc6000f8e00ff */
[----:B------:R-:W-:Y:S04]  /*12270*/  STL [R1+0xc0], R236 ;  /* 0x0000c0ec01007387 */ /* 0x000fe80000100800 */
[----:B------:R3:W-:Y:S04]  /*12280*/  STL [R1+0xbc], R235 ;  /* 0x0000bceb01007387 */ /* 0x0007e80000100800 */
[----:B------:R-:W-:Y:S04]  /*12290*/  STL [R1+0xb8], R234 ;  /* 0x0000b8ea01007387 */ /* 0x000fe80000100800 */
[----:B------:R-:W-:Y:S04]  /*122a0*/  STL [R1+0xb4], R233 ;  /* 0x0000b4e901007387 */ /* 0x000fe80000100800 */
[----:B------:R-:W-:Y:S01]  /*122b0*/  STL [R1+0xb0], R232 ;  /* 0x0000b0e801007387 */ /* 0x000fe20000100800 */
[----:B--2---:R-:W-:-:S03]  /*122c0*/  IMAD.SHL.U32 R2, R2, 0x2, RZ ;  /* 0x0000000202027824 */ /* 0x004fc600078e00ff */
[----:B------:R-:W-:Y:S02]  /*122d0*/  STL [R1+0xac], R231 ;  /* 0x0000ace701007387 */ /* 0x000fe40000100800 */
[----:B------:R-:W-:Y:S02]  /*122e0*/  LOP3.LUT R2, R2, 0x6, RZ, 0xc0, !PT ;  /* 0x0000000602027812 */ /* 0x000fe400078ec0ff */
[----:B------:R-:W-:Y:S02]  /*122f0*/  STL [R1+0xa8], R230 ;  /* 0x0000a8e601007387 */ /* 0x000fe40000100800 */
[----:B------:R-:W-:Y:S02]  /*12300*/  LEA R0, R0, R2, 0x6 ;  /* 0x0000000200007211 */ /* 0x000fe400078e30ff */
[----:B------:R2:W-:Y:S02]  /*12310*/  STL [R1+0xa4], R229 ;  /* 0x0000a4e501007387 */ /* 0x0005e40000100800 */
[----:B------:R-:W-:-:S02]  /*12320*/  ISETP.GE.AND P3, PT, R0, R251, PT ;  /* 0x000000fb0000720c */ /* 0x000fc40003f66270 */
[----:B------:R-:W-:Y:S01]  /*12330*/  STL [R1+0xa0], R224 ;  /* 0x0000a0e001007387 */ /* 0x000fe20000100800 */
[C---:B------:R-:W-:Y:S02]  /*12340*/  IADD3 R2, R0.reuse, 0x1, RZ ;  /* 0x0000000100027810 */ /* 0x040fe40007ffe0ff */
[----:B------:R-:W-:Y:S01]  /*12350*/  ISETP.LT.OR P3, PT, R0, R247, P3 ;  /* 0x000000f70000720c */ /* 0x000fe20001f61670 */
[----:B------:R-:W2:Y:S01]  /*12360*/  LDL.LU R219, [R1+0x44] ;  /* 0x0000440001db7983 */ /* 0x000ea20000300800 */
[C---:B------:R-:W-:Y:S02]  /*12370*/  ISETP.GE.AND P6, PT, R2.reuse, R251, PT ;  /* 0x000000fb0200720c */ /* 0x040fe40003fc6270 */
[----:B------:R-:W-:Y:S01]  /*12380*/  FSEL R4, R61, -INF , !P3 ;  /* 0xff8000003d047808 */ /* 0x000fe20005800000 */
[----:B------:R-:W2:Y:S01]  /*12390*/  LDL.LU R221, [R1+0x40] ;  /* 0x0000400001dd7983 */ /* 0x000ea20000300800 */
[C---:B------:R-:W-:Y:S02]  /*123a0*/  ISETP.GE.AND P2, PT, R2.reuse, R250, PT ;  /* 0x000000fa0200720c */ /* 0x040fe40003f46270 */
[C---:B------:R-:W-:Y:S01]  /*123b0*/  ISETP.GE.AND P1, PT, R2.reuse, R249, PT ;  /* 0x000000f90200720c */ /* 0x040fe20003f26270 */
[----:B------:R-:W2:Y:S01]  /*123c0*/  LDL.LU R222, [R1+0x60] ;  /* 0x0000600001de7983 */ /* 0x000ea20000300800 */
[----:B------:R-:W-:-:S02]  /*123d0*/  ISETP.GE.AND P0, PT, R2, R248, PT ;  /* 0x000000f80200720c */ /* 0x000fc40003f06270 */
[C---:B------:R-:W-:Y:S02]  /*123e0*/  ISETP.GE.AND P4, PT, R0.reuse, R250, PT ;  /* 0x000000fa0000720c */ /* 0x040fe40003f86270 */
[C---:B------:R-:W-:Y:S02]  /*123f0*/  ISETP.GE.AND P5, PT, R0.reuse, R249, PT ;  /* 0x000000f90000720c */ /* 0x040fe40003fa6270 */
[----:B------:R-:W-:Y:S02]  /*12400*/  ISETP.GE.AND P3, PT, R0, R248, PT ;  /* 0x000000f80000720c */ /* 0x000fe40003f66270 */
[C---:B------:R-:W-:Y:S02]  /*12410*/  ISETP.LT.OR P6, PT, R2.reuse, R247, P6 ;  /* 0x000000f70200720c */ /* 0x040fe400037c1670 */
[C---:B------:R-:W-:Y:S02]  /*12420*/  ISETP.LT.OR P2, PT, R2.reuse, R246, P2 ;  /* 0x000000f60200720c */ /* 0x040fe40001741670 */
[----:B------:R-:W-:-:S02]  /*12430*/  ISETP.LT.OR P1, PT, R2, R245, P1 ;  /* 0x000000f50200720c */ /* 0x000fc40000f21670 */
[----:B------:R-:W-:Y:S02]  /*12440*/  ISETP.LT.OR P0, PT, R2, R244, P0 ;  /* 0x000000f40200720c */ /* 0x000fe40000701670 */
[C---:B------:R-:W-:Y:S02]  /*12450*/  ISETP.LT.OR P4, PT, R0.reuse, R246, P4 ;  /* 0x000000f60000720c */ /* 0x040fe40002781670 */
[C---:B------:R-:W-:Y:S02]  /*12460*/  ISETP.LT.OR P5, PT, R0.reuse, R245, P5 ;  /* 0x000000f50000720c */ /* 0x040fe40002fa1670 */
[C---:B------:R-:W-:Y:S02]  /*12470*/  ISETP.LT.OR P3, PT, R0.reuse, R244, P3 ;  /* 0x000000f40000720c */ /* 0x040fe40001f61670 */
[----:B------:R-:W-:Y:S02]  /*12480*/  IADD3 R2, R0, 0x8, RZ ;  /* 0x0000000800027810 */ /* 0x000fe40007ffe0ff */
[----:B-1----:R-:W-:-:S02]  /*12490*/  FSEL R6, R60, -INF , !P4 ;  /* 0xff8000003c067808 */ /* 0x002fc40006000000 */
        /* <DEDUP_REMOVED lines=104> */
[C---:B------:R-:W-:Y:S02]  /*12b20*/  ISETP.GE.AND P2, PT, R2.reuse, R251, PT ;  /* 0x000000fb0200720c */ /* 0x040fe40003f46270 */
[----:B------:R-:W-:Y:S02]  /*12b30*/  FSEL R220, R39, -INF , !P3 ;  /* 0xff80000027dc7808 */ /* 0x000fe40005800000 */
[----:B------:R-:W-:Y:S02]  /*12b40*/  ISETP.LT.OR P2, PT, R2, R247, P2 ;  /* 0x000000f70200720c */ /* 0x000fe40001741670 */
[----:B------:R-:W-:-:S02]  /*12b50*/  FSEL R5, R40, -INF , !P1 ;  /* 0xff80000028057808 */ /* 0x000fc40004800000 */
[----:B------:R-:W-:Y:S02]  /*12b60*/  FSEL R66, R38, -INF , !P2 ;  /* 0xff80000026427808 */ /* 0x000fe40005000000 */
[----:B------:R-:W-:Y:S02]  /*12b70*/  MOV R38, R220 ;  /* 0x000000dc00267202 */ /* 0x000fe40000000f00 */
[----:B------:R-:W4:Y:S01]  /*12b80*/  LDL.LU R220, [R1+0x3c] ;  /* 0x00003c0001dc7983 */ /* 0x000f220000300800 */
[----:B------:R-:W-:Y:S02]  /*12b90*/  ISETP.GE.AND P1, PT, R2, R250, PT ;  /* 0x000000fa0200720c */ /* 0x000fe40003f26270 */
[----:B------:R-:W-:Y:S02]  /*12ba0*/  IADD3 R3, R0, 0x29, RZ ;  /* 0x0000002900037810 */ /* 0x000fe40007ffe0ff */
[----:B------:R-:W-:Y:S02]  /*12bb0*/  ISETP.LT.OR P1, PT, R2, R246, P1 ;  /* 0x000000f60200720c */ /* 0x000fe40000f21670 */
[----:B------:R-:W-:-:S02]  /*12bc0*/  FSEL R138, R43, -INF , !P4 ;  /* 0xff8000002b8a7808 */ /* 0x000fc40006000000 */
[----:B------:R-:W-:Y:S02]  /*12bd0*/  FSEL R58, R41, -INF , !P5 ;  /* 0xff800000293a7808 */ /* 0x000fe40006800000 */
[C---:B------:R-:W-:Y:S02]  /*12be0*/  ISETP.GE.AND P4, PT, R2.reuse, R249, PT ;  /* 0x000000f90200720c */ /* 0x040fe40003f86270 */
[----:B------:R-:W-:Y:S02]  /*12bf0*/  ISETP.GE.AND P5, PT, R2, R248, PT ;  /* 0x000000f80200720c */ /* 0x000fe40003fa6270 */
[C---:B------:R-:W-:Y:S02]  /*12c00*/  ISETP.GE.AND P2, PT, R3.reuse, R250, PT ;  /* 0x000000fa0300720c */ /* 0x040fe40003f46270 */
[----:B------:R-:W-:Y:S02]  /*12c10*/  FSEL R217, R36, -INF , !P1 ;  /* 0xff80000024d97808 */ /* 0x000fe40004800000 */
[----:B------:R-:W-:-:S02]  /*12c20*/  ISETP.GE.AND P3, PT, R3, R251, PT ;  /* 0x000000fb0300720c */ /* 0x000fc40003f66270 */
[C---:B------:R-:W-:Y:S02]  /*12c30*/  ISETP.GE.AND P1, PT, R3.reuse, R249, PT ;  /* 0x000000f90300720c */ /* 0x040fe40003f26270 */
[C---:B------:R-:W-:Y:S02]  /*12c40*/  ISETP.LT.OR P4, PT, R2.reuse, R245, P4 ;  /* 0x000000f50200720c */ /* 0x040fe40002781670 */
[----:B------:R-:W-:Y:S02]  /*12c50*/  ISETP.LT.OR P5, PT, R2, R244, P5 ;  /* 0x000000f40200720c */ /* 0x000fe40002fa1670 */
[C---:B------:R-:W-:Y:S02]  /*12c60*/  ISETP.LT.OR P2, PT, R3.reuse, R246, P2 ;  /* 0x000000f60300720c */ /* 0x040fe40001741670 */
[----:B------:R-:W-:Y:S02]  /*12c70*/  IADD3 R2, R0, 0x30, RZ ;  /* 0x0000003000027810 */ /* 0x000fe40007ffe0ff */
[----:B------:R-:W-:-:S02]  /*12c80*/  ISETP.LT.OR P3, PT, R3, R247, P3 ;  /* 0x000000f70300720c */ /* 0x000fc40001f61670 */
[----:B------:R-:W-:Y:S02]  /*12c90*/  ISETP.LT.OR P1, PT, R3, R245, P1 ;  /* 0x000000f50300720c */ /* 0x000fe40000f21670 */
[----:B------:R-:W-:Y:S01]  /*12ca0*/  FSEL R218, R34, -INF , !P4 ;  /* 0xff80000022da7808 */ /* 0x000fe20006000000 */
[----:B------:R-:W-:Y:S01]  /*12cb0*/  IMAD.MOV.U32 R36, RZ, RZ, R5 ;  /* 0x000000ffff247224 */ /* 0x000fe200078e0005 */
[----:B------:R-:W-:Y:S01]  /*12cc0*/  FSEL R35, R35, -INF , !P2 ;  /* 0xff80000023237808 */ /* 0x000fe20005000000 */
[----:B------:R-:W-:Y:S01]  /*12cd0*/  IMAD.MOV.U32 R34, RZ, RZ, R42 ;  /* 0x000000ffff227224 */ /* 0x000fe200078e002a */
[----:B------:R-:W-:Y:S02]  /*12ce0*/  ISETP.GE.AND P4, PT, R3, R248, PT ;  /* 0x000000f80300720c */ /* 0x000fe40003f86270 */
[----:B------:R-:W-:Y:S02]  /*12cf0*/  ISETP.GE.AND P2, PT, R2, R250, PT ;  /* 0x000000fa0200720c */ /* 0x000fe40003f46270 */
[----:B------:R-:W-:-:S02]  /*12d00*/  FSEL R133, R37, -INF , !P3 ;  /* 0xff80000025857808 */ /* 0x000fc40005800000 */
[----:B------:R-:W-:Y:S02]  /*12d10*/  FSEL R53, R33, -INF , !P1 ;  /* 0xff80000021357808 */ /* 0x000fe40004800000 */
[C---:B------:R-:W-:Y:S02]  /*12d20*/  ISETP.GE.AND P3, PT, R2.reuse, R251, PT ;  /* 0x000000fb0200720c */ /* 0x040fe40003f66270 */
[C---:B------:R-:W-:Y:S02]  /*12d30*/  ISETP.GE.AND P1, PT, R2.reuse, R249, PT ;  /* 0x000000f90200720c */ /* 0x040fe40003f26270 */
[----:B------:R-:W-:Y:S02]  /*12d40*/  ISETP.LT.OR P4, PT, R3, R244, P4 ;  /* 0x000000f40300720c */ /* 0x000fe40002781670 */
[----:B------:R-:W-:Y:S02]  /*12d50*/  ISETP.LT.OR P2, PT, R2, R246, P2 ;  /* 0x000000f60200720c */ /* 0x000fe40001741670 */
[----:B------:R-:W-:-:S02]  /*12d60*/  IADD3 R3, R0, 0x31, RZ ;  /* 0x0000003100037810 */ /* 0x000fc40007ffe0ff */
[C---:B------:R-:W-:Y:S02]  /*12d70*/  ISETP.LT.OR P3, PT, R2.reuse, R247, P3 ;  /* 0x000000f70200720c */ /* 0x040fe40001f61670 */
[----:B------:R-:W-:Y:S02]  /*12d80*/  ISETP.LT.OR P1, PT, R2, R245, P1 ;  /* 0x000000f50200720c */ /* 0x000fe40000f21670 */
[----:B---3--:R-:W-:Y:S02]  /*12d90*/  FSEL R235, R30, -INF , !P2 ;  /* 0xff8000001eeb7808 */ /* 0x008fe40005000000 */
[----:B------:R-:W-:Y:S02]  /*12da0*/  ISETP.GE.AND P2, PT, R3, R251, PT ;  /* 0x000000fb0300720c */ /* 0x000fe40003f46270 */
[----:B------:R-:W-:Y:S02]  /*12db0*/  FSEL R65, R32, -INF , !P3 ;  /* 0xff80000020417808 */ /* 0x000fe40005800000 */
[----:B--2---:R-:W-:-:S02]  /*12dc0*/  FSEL R229, R28, -INF , !P1 ;  /* 0xff8000001ce57808 */ /* 0x004fc40004800000 */
[C---:B------:R-:W-:Y:S02]  /*12dd0*/  ISETP.GE.AND P3, PT, R2.reuse, R248, PT ;  /* 0x000000f80200720c */ /* 0x040fe40003f66270 */
[C---:B------:R-:W-:Y:S02]  /*12de0*/  ISETP.GE.AND P1, PT, R3.reuse, R250, PT ;  /* 0x000000fa0300720c */ /* 0x040fe40003f26270 */
[C---:B------:R-:W-:Y:S02]  /*12df0*/  ISETP.LT.OR P2, PT, R3.reuse, R247, P2 ;  /* 0x000000f70300720c */ /* 0x040fe40001741670 */
[----:B------:R-:W-:Y:S02]  /*12e00*/  ISETP.LT.OR P3, PT, R2, R244, P3 ;  /* 0x000000f40200720c */ /* 0x000fe40001f61670 */
[----:B------:R-:W-:Y:S02]  /*12e10*/  ISETP.LT.OR P1, PT, R3, R246, P1 ;  /* 0x000000f60300720c */ /* 0x000fe40000f21670 */
[----:B------:R-:W-:-:S02]  /*12e20*/  FSEL R61, R31, -INF , !P2 ;  /* 0xff8000001f3d7808 */ /* 0x000fc40005000000 */
[----:B------:R-:W-:Y:S02]  /*12e30*/  IADD3 R2, R0, 0x38, RZ ;  /* 0x0000003800027810 */ /* 0x000fe40007ffe0ff */
[----:B------:R-:W-:Y:S02]  /*12e40*/  ISETP.GE.AND P2, PT, R3, R249, PT ;  /* 0x000000f90300720c */ /* 0x000fe40003f46270 */
[----:B------:R-:W-:Y:S02]  /*12e50*/  FSEL R232, R29, -INF , !P1 ;  /* 0xff8000001de87808 */ /* 0x000fe40004800000 */
[C---:B------:R-:W-:Y:S02]  /*12e60*/  ISETP.GE.AND P1, PT, R2.reuse, R251, PT ;  /* 0x000000fb0200720c */ /* 0x040fe40003f26270 */
[----:B------:R-:W-:Y:S02]  /*12e70*/  ISETP.LT.OR P2, PT, R3, R245, P2 ;  /* 0x000000f50300720c */ /* 0x000fe40001741670 */
[----:B------:R-:W-:-:S02]  /*12e80*/  ISETP.LT.OR P1, PT, R2, R247, P1 ;  /* 0x000000f70200720c */ /* 0x000fc40000f21670 */
[----:B------:R-:W-:Y:S02]  /*12e90*/  FSEL R27, R27, -INF , !P2 ;  /* 0xff8000001b1b7808 */ /* 0x000fe40005000000 */
[----:B------:R-:W-:Y:S02]  /*12ea0*/  ISETP.GE.AND P2, PT, R2, R250, PT ;  /* 0x000000fa0200720c */ /* 0x000fe40003f46270 */
[----:B------:R-:W-:Y:S02]  /*12eb0*/  FSEL R55, R16, -INF , !P1 ;  /* 0xff80000010377808 */ /* 0x000fe40004800000 */
[C---:B------:R-:W-:Y:S02]  /*12ec0*/  ISETP.GE.AND P1, PT, R2.reuse, R249, PT ;  /* 0x000000f90200720c */ /* 0x040fe40003f26270 */
[C---:B------:R-:W-:Y:S02]  /*12ed0*/  ISETP.LT.OR P2, PT, R2.reuse, R246, P2 ;  /* 0x000000f60200720c */ /* 0x040fe40001741670 */
[----:B------:R-:W-:-:S02]  /*12ee0*/  ISETP.LT.OR P1, PT, R2, R245, P1 ;  /* 0x000000f50200720c */ /* 0x000fc40000f21670 */
[----:B------:R-:W-:Y:S02]  /*12ef0*/  IADD3 R0, R0, 0x39, RZ ;  /* 0x0000003900007810 */ /* 0x000fe40007ffe0ff */
[----:B------:R-:W-:Y:S02]  /*12f00*/  FSEL R231, R12, -INF , !P2 ;  /* 0xff8000000ce77808 */ /* 0x000fe40005000000 */
[----:B------:R-:W-:Y:S02]  /*12f10*/  ISETP.GE.AND P2, PT, R3, R248, PT ;  /* 0x000000f80300720c */ /* 0x000fe40003f46270 */
[----:B------:R-:W-:Y:S02]  /*12f20*/  FSEL R59, R11, -INF , !P1 ;  /* 0xff8000000b3b7808 */ /* 0x000fe40004800000 */
[----:B------:R-:W-:Y:S02]  /*12f30*/  ISETP.GE.AND P1, PT, R0, R251, PT ;  /* 0x000000fb0000720c */ /* 0x000fe40003f26270 */
[----:B------:R-:W-:-:S02]  /*12f40*/  ISETP.LT.OR P2, PT, R3, R244, P2 ;  /* 0x000000f40300720c */ /* 0x000fc40001741670 */
[----:B------:R-:W-:Y:S02]  /*12f50*/  FMNMX.FTZ R3, R252, R4, !PT ;  /* 0x00000004fc037209 */ /* 0x000fe40007810000 */
[----:B------:R-:W-:Y:S02]  /*12f60*/  ISETP.LT.OR P1, PT, R0, R247, P1 ;  /* 0x000000f70000720c */ /* 0x000fe40000f21670 */
[----:B------:R-:W-:Y:S02]  /*12f70*/  FMNMX.FTZ R3, R10, R3, !PT ;  /* 0x000000030a037209 */ /* 0x000fe40007810000 */
[----:B------:R-:W-:Y:S02]  /*12f80*/  FSEL R40, R24, -INF , !P1 ;  /* 0xff80000018287808 */ /* 0x000fe40004800000 */
[----:B------:R-:W-:Y:S02]  /*12f90*/  ISETP.GE.AND P1, PT, R0, R250, PT ;  /* 0x000000fa0000720c */ /* 0x000fe40003f26270 */
[----:B------:R-:W-:-:S02]  /*12fa0*/  FMNMX.FTZ R3, R8, R3, !PT ;  /* 0x0000000308037209 */ /* 0x000fc40007810000 */
[----:B------:R-:W-:Y:S02]  /*12fb0*/  ISETP.LT.OR P1, PT, R0, R246, P1 ;  /* 0x000000f60000720c */ /* 0x000fe40000f21670 */
[----:B------:R-:W-:Y:S02]  /*12fc0*/  FMNMX.FTZ R3, R7, R3, !PT ;  /* 0x0000000307037209 */ /* 0x000fe40007810000 */
[----:B------:R-:W-:Y:S02]  /*12fd0*/  FSEL R52, R26, -INF , !P1 ;  /* 0xff8000001a347808 */ /* 0x000fe40004800000 */
[C---:B------:R-:W-:Y:S02]  /*12fe0*/  ISETP.GE.AND P1, PT, R0.reuse, R249, PT ;  /* 0x000000f90000720c */ /* 0x040fe40003f26270 */
[----:B------:R-:W-:Y:S02]  /*12ff0*/  FMNMX.FTZ R3, R63, R3, !PT ;  /* 0x000000033f037209 */ /* 0x000fe40007810000 */
[----:B------:R-:W-:-:S02]  /*13000*/  ISETP.LT.OR P1, PT, R0, R245, P1 ;  /* 0x000000f50000720c */ /* 0x000fc40000f21670 */
[----:B------:R-:W-:Y:S02]  /*13010*/  FMNMX.FTZ R3, R60, R3, !PT ;  /* 0x000000033c037209 */ /* 0x000fe40007810000 */
[----:B------:R-:W-:Y:S02]  /*13020*/  FSEL R39, R25, -INF , !P1 ;  /* 0xff80000019277808 */ /* 0x000fe40004800000 */
[----:B------:R-:W-:Y:S02]  /*13030*/  FMNMX.FTZ R3, R54, R3, !PT ;  /* 0x0000000336037209 */ /* 0x000fe40007810000 */
[C---:B------:R-:W-:Y:S02]  /*13040*/  ISETP.GE.AND P1, PT, R2.reuse, R248, PT ;  /* 0x000000f80200720c */ /* 0x040fe40003f26270 */
[----:B------:R-:W-:Y:S02]  /*13050*/  FMNMX.FTZ R3, R49, R3, !PT ;  /* 0x0000000331037209 */ /* 0x000fe40007810000 */
[----:B------:R-:W-:-:S02]  /*13060*/  ISETP.LT.OR P1, PT, R2, R244, P1 ;  /* 0x000000f40200720c */ /* 0x000fc40000f21670 */
        /* <DEDUP_REMOVED lines=23> */
[----:B------:R-:W-:Y:S01]  /*131e0*/  FMNMX.FTZ R3, R67, R11, !PT ;  /* 0x0000000b43037209 */ /* 0x000fe20007810000 */
[----:B------:R-:W1:Y:S01]  /*131f0*/  SHFL.BFLY PT, R137, R2, 0x2, 0x1f ;  /* 0x0c401f0002897f89 */ /* 0x000e6200000e0000 */
        /* <DEDUP_REMOVED lines=12> */
[----:B------:R-:W-:Y:S01]  /*132c0*/  FMNMX.FTZ R2, R52, R3, !PT ;  /* 0x0000000334027209 */ /* 0x000fe20007810000 */
[----:B------:R-:W-:-:S04]  /*132d0*/  IMAD.MOV.U32 R25, RZ, RZ, R27 ;  /* 0x000000ffff197224 */ /* 0x000fc800078e001b */
[----:B------:R-:W1:Y:S01]  /*132e0*/  SHFL.BFLY PT, R12, R2, 0x2, 0x1f ;  /* 0x0c401f00020c7f89 */ /* 0x000e6200000e0000 */
[----:B------:R-:W-:-:S04]  /*132f0*/  FMNMX.FTZ R11, R229, R11, !PT ;  /* 0x0000000be50b7209 */ /* 0x000fc80007810000 */
[----:B------:R-:W-:-:S04]  /*13300*/  FMNMX.FTZ R11, R25, R11, !PT ;  /* 0x0000000b190b7209 */ /* 0x000fc80007810000 */
[----:B------:R-:W-:Y:S02]  /*13310*/  FMNMX.FTZ R11, R59, R11, !PT ;  /* 0x0000000b3b0b7209 */ /* 0x000fe40007810000 */
[----:B------:R-:W-:Y:S02]  /*13320*/  FSEL R233, R208, -INF , !P0 ;  /* 0xff800000d0e97808 */ /* 0x000fe40004000000 */
[C---:B------:R-:W-:Y:S01]  /*13330*/  ISETP.GE.AND P0, PT, R0.reuse, R248, PT ;  /* 0x000000f80000720c */ /* 0x040fe20003f06270 */
[----:B------:R-:W2:Y:S03]  /*13340*/  SHFL.BFLY PT, R16, R137, 0x1, 0x1f ;  /* 0x0c201f0089107f89 */ /* 0x000ea600000e0000 */
[----:B------:R-:W-:Y:S02]  /*13350*/  ISETP.LT.OR P0, PT, R0, R244, P0 ;  /* 0x000000f40000720c */ /* 0x000fe40000701670 */
[----:B------:R-:W-:-:S02]  /*13360*/  FSEL R42, R209, -INF , !P6 ;  /* 0xff800000d12a7808 */ /* 0x000fc40007000000 */
[----:B-1----:R-:W-:Y:S02]  /*13370*/  FMNMX.FTZ R2, R2, R12, !PT ;  /* 0x0000000c02027209 */ /* 0x002fe40007810000 */
[----:B------:R-:W-:-:S03]  /*13380*/  FSEL R30, R142, -INF , !P5 ;  /* 0xff8000008e1e7808 */ /* 0x000fc60006800000 */
[----:B------:R-:W-:Y:S01]  /*13390*/  SHFL.BFLY PT, R136, R2, 0x1, 0x1f ;  /* 0x0c201f0002887f89 */ /* 0x000fe200000e0000 */
[----:B----4-:R-:W-:-:S04]  /*133a0*/  FMNMX.FTZ R3, R220, R18, !PT ;  /* 0x00000012dc037209 */ /* 0x010fc80007810000 */
[----:B------:R-:W-:-:S04]  /*133b0*/  FMNMX.FTZ R3, R21, R3, !PT ;  /* 0x0000000315037209 */ /* 0x000fc80007810000 */
[----:B------:R-:W-:-:S04]  /*133c0*/  FMNMX.FTZ R3, R22, R3, !PT ;  /* 0x0000000316037209 */ /* 0x000fc80007810000 */
[----:B------:R-:W-:-:S04]  /*133d0*/  FMNMX.FTZ R5, R23, R3, !PT ;  /* 0x0000000317057209 */ /* 0x000fc80007810000 */
[----:B------:R-:W-:Y:S02]  /*133e0*/  FMNMX.FTZ R5, R216, R5, !PT ;  /* 0x00000005d8057209 */ /* 0x000fe40007810000 */
[----:B------:R-:W-:Y:S02]  /*133f0*/  FMNMX.FTZ R3, R39, R11, !PT ;  /* 0x0000000b27037209 */ /* 0x000fe40007810000 */
[----:B------:R-:W-:-:S04]  /*13400*/  FMNMX.FTZ R5, R215, R5, !PT ;  /* 0x00000005d7057209 */ /* 0x000fc80007810000 */
[----:B------:R-:W-:Y:S01]  /*13410*/  FMNMX.FTZ R5, R214, R5, !PT ;  /* 0x00000005d6057209 */ /* 0x000fe20007810000 */
[----:B------:R-:W1:Y:S03]  /*13420*/  SHFL.BFLY PT, R11, R3, 0x2, 0x1f ;  /* 0x0c401f00030b7f89 */ /* 0x000e6600000e0000 */
        /* <DEDUP_REMOVED lines=10> */
[----:B-1----:R-:W-:Y:S02]  /*134d0*/  FMNMX.FTZ R3, R3, R11, !PT ;  /* 0x0000000b03037209 */ /* 0x002fe40007810000 */
[----:B------:R-:W-:Y:S02]  /*134e0*/  FSEL R44, R47, -INF , !P1 ;  /* 0xff8000002f2c7808 */ /* 0x000fe40004800000 */
[----:B------:R-:W-:Y:S01]  /*134f0*/  FMNMX.FTZ R11, R230, R5, !PT ;  /* 0x00000005e60b7209 */ /* 0x000fe20007810000 */
[C---:B------:R-:W-:Y:S01]  /*13500*/  FMUL.FTZ R0, R137.reuse, c[0x0][0x23c] ;  /* 0x00008f0089007a20 */ /* 0x040fe20000410000 */
[----:B------:R-:W-:-:S02]  /*13510*/  FSETP.NEU.FTZ.AND P3, PT, R137, -INF , PT ;  /* 0xff8000008900780b */ /* 0x000fc40003f7d000 */
[----:B------:R-:W-:Y:S02]  /*13520*/  FSEL R24, R139, -INF , !P0 ;  /* 0xff8000008b187808 */ /* 0x000fe40004000000 */
[----:B------:R-:W-:Y:S02]  /*13530*/  FMNMX.FTZ R11, R44, R11, !PT ;  /* 0x0000000b2c0b7209 */ /* 0x000fe40007810000 */
[----:B------:R-:W-:Y:S02]  /*13540*/  FSEL R0, R0, RZ, P3 ;  /* 0x000000ff00007208 */ /* 0x000fe40001800000 */
[----:B------:R-:W-:Y:S02]  /*13550*/  FMNMX.FTZ R136, R2, R136, !PT ;  /* 0x0000008802887209 */ /* 0x000fe40007810000 */
[----:B------:R-:W-:Y:S01]  /*13560*/  FMNMX.FTZ R2, R24, R11, !PT ;  /* 0x0000000b18027209 */ /* 0x000fe20007810000 */
[----:B------:R-:W1:Y:S01]  /*13570*/  SHFL.BFLY PT, R135, R3, 0x1, 0x1f ;  /* 0x0c201f0003877f89 */ /* 0x000e6200000e0000 */
[----:B------:R-:W-:-:S03]  /*13580*/  FFMA.FTZ R5, R4, c[0x0][0x23c], -R0 ;  /* 0x00008f0004057a23 */ /* 0x000fc60000010800 */
[----:B------:R-:W2:Y:S01]  /*13590*/  SHFL.BFLY PT, R4, R2, 0x2, 0x1f ;  /* 0x0c401f0002047f89 */ /* 0x000ea200000e0000 */
[C---:B------:R-:W-:Y:S01]  /*135a0*/  FMUL.FTZ R12, R136.reuse, c[0x0][0x23c] ;  /* 0x00008f00880c7a20 */ /* 0x040fe20000410000 */
[----:B------:R-:W-:-:S04]  /*135b0*/  FSETP.NEU.FTZ.AND P1, PT, R136, -INF , PT ;  /* 0xff8000008800780b */ /* 0x000fc80003f3d000 */
[----:B------:R-:W-:Y:S02]  /*135c0*/  FSEL R12, R12, RZ, P1 ;  /* 0x000000ff0c0c7208 */ /* 0x000fe40000800000 */
[----:B-1----:R-:W-:-:S03]  /*135d0*/  FMNMX.FTZ R135, R3, R135, !PT ;  /* 0x0000008703877209 */ /* 0x002fc60007810000 */
[----:B------:R-:W-:Y:S01]  /*135e0*/  FFMA.FTZ R3, R13, c[0x0][0x23c], -R12 ;  /* 0x00008f000d037a23 */ /* 0x000fe2000001080c */
[----:B--2---:R-:W-:-:S03]  /*135f0*/  FMNMX.FTZ R2, R2, R4, !PT ;  /* 0x0000000402027209 */ /* 0x004fc60007810000 */
[----:B------:R1:W-:Y:S01]  /*13600*/  MUFU.EX2 R41, R3 ;  /* 0x0000000300297308 */ /* 0x0003e20000000800 */
[----:B------:R-:W-:Y:S01]  /*13610*/  FSETP.NEU.FTZ.AND P0, PT, R135, -INF , PT ;  /* 0xff8000008700780b */ /* 0x000fe20003f1d000 */
[----:B------:R-:W2:Y:S01]  /*13620*/  SHFL.BFLY PT, R134, R2, 0x1, 0x1f ;  /* 0x0c201f0002867f89 */ /* 0x000ea200000e0000 */
[--C-:B------:R-:W-:Y:S02]  /*13630*/  FFMA.FTZ R4, R15, c[0x0][0x23c], -R12.reuse ;  /* 0x00008f000f047a23 */ /* 0x100fe4000001080c */
[----:B------:R-:W-:Y:S02]  /*13640*/  FFMA.FTZ R6, R6, c[0x0][0x23c], -R12 ;  /* 0x00008f0006067a23 */ /* 0x000fe4000001080c */
[----:B-1----:R-:W-:Y:S01]  /*13650*/  FMUL.FTZ R3, R135, c[0x0][0x23c] ;  /* 0x00008f0087037a20 */ /* 0x002fe20000410000 */
[----:B------:R1:W-:Y:S04]  /*13660*/  MUFU.EX2 R33, R4 ;  /* 0x0000000400217308 */ /* 0x0003e80000000800 */
[----:B------:R-:W-:-:S04]  /*13670*/  FSEL R3, R3, RZ, P0 ;  /* 0x000000ff03037208 */ /* 0x000fc80000000000 */
[----:B------:R3:W-:Y:S01]  /*13680*/  MUFU.EX2 R27, R6 ;  /* 0x00000006001b7308 */ /* 0x0007e20000000800 */
[----:B-1----:R-:W-:-:S07]  /*13690*/  FFMA.FTZ R4, R14, c[0x0][0x23c], -R3 ;  /* 0x00008f000e047a23 */ /* 0x002fce0000010803 */
[----:B------:R1:W-:Y:S01]  /*136a0*/  MUFU.EX2 R26, R4 ;  /* 0x00000004001a7308 */ /* 0x0003e20000000800 */
[----:B---3--:R-:W-:-:S05]  /*136b0*/  FSEL R6, R137, RZ, P3 ;  /* 0x000000ff89067208 */ /* 0x008fca0001800000 */
[----:B------:R-:W-:Y:S02]  /*136c0*/  FADD.FTZ R6, R252, -R6 ;  /* 0x80000006fc067221 */ /* 0x000fe40000010000 */
[----:B-1----:R-:W-:-:S04]  /*136d0*/  FFMA.FTZ R4, R17, c[0x0][0x23c], -R3 ;  /* 0x00008f0011047a23 */ /* 0x002fc80000010803 */
[----:B------:R1:W-:Y:S01]  /*136e0*/  MUFU.EX2 R252, R4 ;  /* 0x0000000400fc7308 */ /* 0x0003e20000000800 */
[----:B--2---:R-:W-:-:S07]  /*136f0*/  FMNMX.FTZ R134, R2, R134, !PT ;  /* 0x0000008602867209 */ /* 0x004fce0007810000 */
[----:B------:R-:W-:Y:S01]  /*13700*/  MUFU.EX2 R5, R5 ;  /* 0x0000000500057308 */ /* 0x000fe20000000800 */
[----:B-1----:R-:W-:Y:S02]  /*13710*/  FMUL.FTZ R4, R6, c[0x0][0x23c] ;  /* 0x00008f0006047a20 */ /* 0x002fe40000410000 */
[----:B------:R-:W-:-:S05]  /*13720*/  FFMA.FTZ R6, R19, c[0x0][0x23c], -R3 ;  /* 0x00008f0013067a23 */ /* 0x000fca0000010803 */
[----:B------:R-:W1:Y:S01]  /*13730*/  MUFU.EX2 R4, R4 ;  /* 0x0000000400047308 */ /* 0x000e620000000800 */
[C---:B------:R-:W-:Y:S01]  /*13740*/  FMUL.FTZ R2, R134.reuse, c[0x0][0x23c] ;  /* 0x00008f0086027a20 */ /* 0x040fe20000410000 */
[----:B------:R-:W-:Y:S01]  /*13750*/  FSETP.NEU.FTZ.AND P2, PT, R134, -INF , PT ;  /* 0xff8000008600780b */ /* 0x000fe20003f5d000 */
[----:B------:R-:W-:-:S03]  /*13760*/  FFMA.FTZ R7, R7, c[0x0][0x23c], -R0 ;  /* 0x00008f0007077a23 */ /* 0x000fc60000010800 */
[----:B------:R-:W-:Y:S02]  /*13770*/  FSEL R2, R2, RZ, P2 ;  /* 0x000000ff02027208 */ /* 0x000fe40001000000 */
[----:B------:R2:W-:Y:S01]  /*13780*/  MUFU.EX2 R43, R6 ;  /* 0x00000006002b7308 */ /* 0x0005e20000000800 */
[----:B------:R-:W-:-:S07]  /*13790*/  FFMA.FTZ R8, R8, c[0x0][0x23c], -R0 ;  /* 0x00008f0008087a23 */ /* 0x000fce0000010800 */
[----:B------:R3:W-:Y:S01]  /*137a0*/  MUFU.EX2 R234, R7 ;  /* 0x0000000700ea7308 */ /* 0x0007e20000000800 */
[----:B--2---:R-:W-:-:S07]  /*137b0*/  FFMA.FTZ R6, R20, c[0x0][0x23c], -R3 ;  /* 0x00008f0014067a23 */ /* 0x004fce0000010803 */
[----:B------:R2:W-:Y:S01]  /*137c0*/  MUFU.EX2 R208, R6 ;  /* 0x0000000600d07308 */ /* 0x0005e20000000800 */
[-C--:B-1----:R-:W-:Y:S02]  /*137d0*/  FMUL.FTZ R29, R129, R4.reuse ;  /* 0x00000004811d7220 */ /* 0x082fe40000410000 */
[----:B---3--:R-:W-:Y:S02]  /*137e0*/  FFMA.FTZ R7, R18, c[0x0][0x23c], -R2 ;  /* 0x00008f0012077a23 */ /* 0x008fe40000010802 */
[----:B------:R-:W1:Y:S01]  /*137f0*/  LDSM.16.MT88.4 R16, [R225+0xc000] ;  /* 0x00c00000e110783b */ /* 0x000e620000004200 */
[-C--:B------:R-:W-:Y:S02]  /*13800*/  FFMA.FTZ R224, R222, R4.reuse, R5 ;  /* 0x00000004dee07223 */ /* 0x080fe40000010005 */
[----:B------:R3:W-:Y:S01]  /*13810*/  MUFU.EX2 R37, R8 ;  /* 0x0000000800257308 */ /* 0x0007e20000000800 */
[-C--:B------:R-:W-:Y:S02]  /*13820*/  FMUL.FTZ R148, R148, R4.reuse ;  /* 0x0000000494947220 */ /* 0x080fe40000410000 */
[-C--:B------:R-:W-:Y:S01]  /*13830*/  FMUL.FTZ R149, R149, R4.reuse ;  /* 0x0000000495957220 */ /* 0x080fe20000410000 */
[----:B--2---:R-:W-:Y:S01]  /*13840*/  FSEL R6, R136, RZ, P1 ;  /* 0x000000ff88067208 */ /* 0x004fe20000800000 */
        /* <DEDUP_REMOVED lines=29> */
[----:B------:R-:W-:Y:S02]  /*13a20*/  IMAD.MOV.U32 R129, RZ, RZ, R41 ;  /* 0x000000ffff817224 */ /* 0x000fe400078e0029 */
[----:B------:R2:W-:Y:S01]  /*13a30*/  MUFU.EX2 R41, R7 ;  /* 0x0000000700297308 */ /* 0x0005e20000000800 */
[----:B------:R-:W-:-:S02]  /*13a40*/  FFMA.FTZ R4, R21, c[0x0][0x23c], -R2 ;  /* 0x00008f0015047a23 */ /* 0x000fc40000010802 */
[----:B---3--:R-:W-:Y:S01]  /*13a50*/  FADD.FTZ R8, R219, -R6 ;  /* 0x80000006db087221 */ /* 0x008fe20000010000 */
[----:B------:R-:W-:-:S04]  /*13a60*/  FSEL R6, R134, RZ, P2 ;  /* 0x000000ff86067208 */ /* 0x000fc80001000000 */
[----:B------:R3:W-:Y:S01]  /*13a70*/  MUFU.EX2 R219, R4 ;  /* 0x0000000400db7308 */ /* 0x0007e20000000800 */
[----:B------:R-:W-:Y:S01]  /*13a80*/  FADD.FTZ R6, R220, -R6 ;  /* 0x80000006dc067221 */ /* 0x000fe20000010000 */
[----:B--2---:R-:W-:Y:S01]  /*13a90*/  FSEL R7, R135, RZ, P0 ;  /* 0x000000ff87077208 */ /* 0x004fe20000000000 */
[----:B------:R-:W-:-:S04]  /*13aa0*/  FFMA.FTZ R10, R10, c[0x0][0x23c], -R0 ;  /* 0x00008f000a0a7a23 */ /* 0x000fc80000010800 */
[----:B------:R-:W-:Y:S02]  /*13ab0*/  FADD.FTZ R7, R221, -R7 ;  /* 0x80000007dd077221 */ /* 0x000fe40000010000 */
[----:B---3--:R-:W-:Y:S02]  /*13ac0*/  FFMA.FTZ R4, R22, c[0x0][0x23c], -R2 ;  /* 0x00008f0016047a23 */ /* 0x008fe40000010802 */
[----:B------:R-:W-:Y:S02]  /*13ad0*/  FFMA.FTZ R9, R9, c[0x0][0x23c], -R12 ;  /* 0x00008f0009097a23 */ /* 0x000fe4000001080c */
[----:B------:R2:W-:Y:S01]  /*13ae0*/  MUFU.EX2 R236, R4 ;  /* 0x0000000400ec7308 */ /* 0x0005e20000000800 */
[----:B------:R-:W-:Y:S02]  /*13af0*/  FMUL.FTZ R8, R8, c[0x0][0x23c] ;  /* 0x00008f0008087a20 */ /* 0x000fe40000410000 */
[----:B------:R-:W-:Y:S02]  /*13b00*/  FMUL.FTZ R7, R7, c[0x0][0x23c] ;  /* 0x00008f0007077a20 */ /* 0x000fe40000410000 */
[----:B------:R-:W-:Y:S01]  /*13b10*/  FMUL.FTZ R6, R6, c[0x0][0x23c] ;  /* 0x00008f0006067a20 */ /* 0x000fe20000410000 */
[----:B------:R-:W-:-:S02]  /*13b20*/  MOV R117, R24 ;  /* 0x0000001800757202 */ /* 0x000fc40000000f00 */
        /* <DEDUP_REMOVED lines=12> */
[----:B----4-:R-:W-:Y:S01]  /*13bf0*/  FMUL.FTZ R144, R144, R13 ;  /* 0x0000000d90907220 */ /* 0x010fe20000410000 */
        /* <DEDUP_REMOVED lines=80> */
[----:B-1----:R-:W-:Y:S07]  /*14100*/  HMMA.16816.F32 R140, R4, R18, R76 ;  /* 0x00000012048c723c */ /* 0x002fee000000184c */
        /* <DEDUP_REMOVED lines=36> */
[----:B------:R-:W-:Y:S01]  /*14350*/  IMAD.MOV.U32 R68, RZ, RZ, R39 ;  /* 0x000000ffff447224 */ /* 0x000fe200078e0027 */
[-C--:B-1----:R-:W-:Y:S08]  /*14360*/  HMMA.16816.F32 R32, R4, R16.reuse, R88 ;  /* 0x000000100420723c */ /* 0x082ff00000001858 */
[----:B------:R-:W-:Y:S08]  /*14370*/  HMMA.16816.F32 R36, R8, R16, R84 ;  /* 0x000000100824723c */ /* 0x000ff00000001854 */
        /* <DEDUP_REMOVED lines=27> */
[----:B------:R-:W-:Y:S01]  /*14530*/  FMUL.FTZ R127, R127, R15 ;  /* 0x0000000f7f7f7220 */ /* 0x000fe20000410000 */
[----:B------:R-:W-:Y:S01]  /*14540*/  MOV R84, R52 ;  /* 0x0000003400547202 */ /* 0x000fe20000000f00 */
[----:B------:R-:W-:Y:S01]  /*14550*/  IMAD.MOV.U32 R87, RZ, RZ, R53 ;  /* 0x000000ffff577224 */ /* 0x000fe200078e0035 */
[C---:B-1----:R-:W-:Y:S08]  /*14560*/  HMMA.16816.F32 R120, R4.reuse, R16, R120 ;  /* 0x000000100478723c */ /* 0x042ff00000001878 */
[----:B------:R-:W-:Y:S07]  /*14570*/  HMMA.16816.F32 R124, R4, R18, R124 ;  /* 0x00000012047c723c */ /* 0x000fee000000187c */
[----:B------:R-:W-:-:S04]  /*14580*/  FFMA.FTZ R4, R63, c[0x0][0x23c], -R0 ;  /* 0x00008f003f047a23 */ /* 0x000fc80000010800 */
[----:B------:R1:W-:Y:S02]  /*14590*/  MUFU.EX2 R52, R4 ;  /* 0x0000000400347308 */ /* 0x0003e40000000800 */
[----:B-1----:R-:W-:-:S06]  /*145a0*/  FFMA.FTZ R4, R60, c[0x0][0x23c], -R0 ;  /* 0x00008f003c047a23 */ /* 0x002fcc0000010800 */
[----:B------:R1:W-:Y:S02]  /*145b0*/  MUFU.EX2 R53, R4 ;  /* 0x0000000400357308 */ /* 0x0003e40000000800 */
[----:B-1----:R-:W-:-:S06]  /*145c0*/  FFMA.FTZ R4, R54, c[0x0][0x23c], -R0 ;  /* 0x00008f0036047a23 */ /* 0x002fcc0000010800 */
[----:B------:R1:W-:Y:S02]  /*145d0*/  MUFU.EX2 R54, R4 ;  /* 0x0000000400367308 */ /* 0x0003e40000000800 */
[----:B-1----:R-:W-:-:S06]  /*145e0*/  FFMA.FTZ R4, R49, c[0x0][0x23c], -R0 ;  /* 0x00008f0031047a23 */ /* 0x002fcc0000010800 */
[----:B------:R1:W4:Y:S02]  /*145f0*/  MUFU.EX2 R5, R4 ;  /* 0x0000000400057308 */ /* 0x0003240000000800 */
[----:B-1----:R-:W-:-:S06]  /*14600*/  FFMA.FTZ R4, R132, c[0x0][0x23c], -R12 ;  /* 0x00008f0084047a23 */ /* 0x002fcc000001080c */
[----:B------:R1:W-:Y:S01]  /*14610*/  MUFU.EX2 R49, R4 ;  /* 0x0000000400317308 */ /* 0x0003e20000000800 */
[----:B---3--:R-:W-:Y:S02]  /*14620*/  FFMA.FTZ R26, R81, R13, R26 ;  /* 0x0000000d511a7223 */ /* 0x008fe4000001001a */
[----:B------:R-:W-:Y:S02]  /*14630*/  IMAD.MOV.U32 R81, RZ, RZ, R76 ;  /* 0x000000ffff517224 */ /* 0x000fe400078e004c */
[----:B-1----:R-:W-:Y:S02]  /*14640*/  FFMA.FTZ R4, R64, c[0x0][0x23c], -R12 ;  /* 0x00008f0040047a23 */ /* 0x002fe4000001080c */
[----:B------:R-:W-:Y:S02]  /*14650*/  IMAD.MOV.U32 R76, RZ, RZ, R51 ;  /* 0x000000ffff4c7224 */ /* 0x000fe400078e0033 */
[----:B------:R1:W-:Y:S01]  /*14660*/  MUFU.EX2 R51, R4 ;  /* 0x0000000400337308 */ /* 0x0003e20000000800 */
[----:B--2---:R-:W-:-:S02]  /*14670*/  FFMA.FTZ R27, R80, R14, R27 ;  /* 0x0000000e501b7223 */ /* 0x004fc4000001001b */
[----:B------:R-:W-:Y:S02]  /*14680*/  IMAD.MOV.U32 R80, RZ, RZ, R117 ;  /* 0x000000ffff507224 */ /* 0x000fe400078e0075 */
[----:B------:R-:W-:Y:S02]  /*14690*/  IMAD.MOV.U32 R85, RZ, RZ, R235 ;  /* 0x000000ffff557224 */ /* 0x000fe400078e00eb */
[----:B-1----:R-:W-:-:S04]  /*146a0*/  FFMA.FTZ R4, R62, c[0x0][0x23c], -R12 ;  /* 0x00008f003e047a23 */ /* 0x002fc8000001080c */
[----:B------:R1:W-:Y:S01]  /*146b0*/  MUFU.EX2 R117, R4 ;  /* 0x0000000400757308 */ /* 0x0003e20000000800 */
[----:B------:R-:W-:Y:S01]  /*146c0*/  MOV R86, R43 ;  /* 0x0000002b00567202 */ /* 0x000fe20000000f00 */
[----:B-1----:R-:W-:-:S06]  /*146d0*/  FFMA.FTZ R4, R50, c[0x0][0x23c], -R12 ;  /* 0x00008f0032047a23 */ /* 0x002fcc000001080c */
[----:B------:R1:W-:Y:S01]  /*146e0*/  MUFU.EX2 R235, R4 ;  /* 0x0000000400eb7308 */ /* 0x0003e20000000800 */
[----:B------:R-:W-:Y:S01]  /*146f0*/  MOV R91, R84 ;  /* 0x00000054005b7202 */ /* 0x000fe20000000f00 */
[----:B------:R-:W-:Y:S02]  /*14700*/  IMAD.MOV.U32 R84, RZ, RZ, R80 ;  /* 0x000000ffff547224 */ /* 0x000fe400078e0050 */
        /* <DEDUP_REMOVED lines=8> */
[----:B-1----:R-:W-:-:S04]  /*14790*/  FFMA.FTZ R4, R210, c[0x0][0x23c], -R3 ;  /* 0x00008f00d2047a23 */ /* 0x002fc80000010803 */
[----:B------:R1:W-:Y:S01]  /*147a0*/  MUFU.EX2 R50, R4 ;  /* 0x0000000400327308 */ /* 0x0003e20000000800 */
[----:B------:R-:W-:Y:S02]  /*147b0*/  IMAD.MOV.U32 R78, RZ, RZ, R79 ;  /* 0x000000ffff4e7224 */ /* 0x000fe400078e004f */
[----:B------:R-:W-:Y:S01]  /*147c0*/  IMAD.MOV.U32 R79, RZ, RZ, R72 ;  /* 0x000000ffff4f7224 */ /* 0x000fe200078e0048 */
[----:B------:R-:W-:Y:S01]  /*147d0*/  MOV R72, R73 ;  /* 0x0000004900487202 */ /* 0x000fe20000000f00 */
[----:B------:R-:W-:Y:S01]  /*147e0*/  IMAD.MOV.U32 R69, RZ, RZ, R59 ;  /* 0x000000ffff457224 */ /* 0x000fe200078e003b */
[----:B------:R-:W-:Y:S01]  /*147f0*/  MOV R116, R58 ;  /* 0x0000003a00747202 */ /* 0x000fe20000000f00 */
[----:B------:R-:W-:Y:S02]  /*14800*/  IMAD.MOV.U32 R73, RZ, RZ, R74 ;  /* 0x000000ffff497224 */ /* 0x000fe400078e004a */
[----:B-1----:R-:W-:-:S04]  /*14810*/  FFMA.FTZ R4, R67, c[0x0][0x23c], -R3 ;  /* 0x00008f0043047a23 */ /* 0x002fc80000010803 */
[----:B------:R1:W2:Y:S01]  /*14820*/  MUFU.EX2 R6, R4 ;  /* 0x0000000400067308 */ /* 0x0002a20000000800 */
[----:B------:R-:W-:Y:S02]  /*14830*/  IMAD.MOV.U32 R139, RZ, RZ, R31 ;  /* 0x000000ffff8b7224 */ /* 0x000fe400078e001f */
[----:B------:R-:W-:Y:S01]  /*14840*/  IMAD.MOV.U32 R74, RZ, RZ, R75 ;  /* 0x000000ffff4a7224 */ /* 0x000fe200078e004b */
[----:B------:R-:W-:Y:S01]  /*14850*/  MOV R75, R68 ;  /* 0x00000044004b7202 */ /* 0x000fe20000000f00 */
[-C--:B------:R-:W-:Y:S02]  /*14860*/  FMUL.FTZ R58, R118, R14.reuse ;  /* 0x0000000e763a7220 */ /* 0x080fe40000410000 */
[-C--:B------:R-:W-:Y:S02]  /*14870*/  FMUL.FTZ R59, R119, R14.reuse ;  /* 0x0000000e773b7220 */ /* 0x080fe40000410000 */
[----:B------:R-:W-:Y:S02]  /*14880*/  FMUL.FTZ R30, R130, R14 ;  /* 0x0000000e821e7220 */ /* 0x000fe40000410000 */
[----:B-1----:R-:W-:-:S02]  /*14890*/  FFMA.FTZ R4, R48, c[0x0][0x23c], -R3 ;  /* 0x00008f0030047a23 */ /* 0x002fc40000010803 */
[----:B------:R-:W-:Y:S02]  /*148a0*/  FMUL.FTZ R31, R131, R14 ;  /* 0x0000000e831f7220 */ /* 0x000fe40000410000 */
[----:B------:R1:W-:Y:S01]  /*148b0*/  MUFU.EX2 R213, R4 ;  /* 0x0000000400d57308 */ /* 0x0003e20000000800 */
[----:B------:R-:W-:Y:S02]  /*148c0*/  IMAD.MOV.U32 R68, RZ, RZ, R69 ;  /* 0x000000ffff447224 */ /* 0x000fe400078e0045 */
[----:B------:R-:W-:Y:S01]  /*148d0*/  IMAD.MOV.U32 R69, RZ, RZ, R42 ;  /* 0x000000ffff457224 */ /* 0x000fe200078e002a */
[----:B------:R-:W-:Y:S01]  /*148e0*/  HMMA.16816.F32 R56, R8, R16, R56 ;  /* 0x000000100838723c */ /* 0x000fe20000001838 */
[----:B-1----:R-:W-:-:S04]  /*148f0*/  FFMA.FTZ R4, R216, c[0x0][0x23c], -R2 ;  /* 0x00008f00d8047a23 */ /* 0x002fc80000010802 */
[----:B------:R1:W-:Y:S03]  /*14900*/  MUFU.EX2 R42, R4 ;  /* 0x00000004002a7308 */ /* 0x0003e60000000800 */
[----:B------:R-:W-:Y:S01]  /*14910*/  HMMA.16816.F32 R28, R8, R18, R28 ;  /* 0x00000012081c723c */ /* 0x000fe2000000181c */
[----:B------:R-:W3:Y:S01]  /*14920*/  LDSM.16.MT88.4 R16, [R225+0xc800] ;  /* 0x00c80000e110783b */ /* 0x000ee20000004200 */
[----:B-1----:R-:W-:-:S04]  /*14930*/  FFMA.FTZ R4, R215, c[0x0][0x23c], -R2 ;  /* 0x00008f00d7047a23 */ /* 0x002fc80000010802 */
[----:B------:R1:W-:Y:S02]  /*14940*/  MUFU.EX2 R48, R4 ;  /* 0x0000000400307308 */ /* 0x0003e40000000800 */
[----:B-1----:R-:W-:-:S06]  /*14950*/  FFMA.FTZ R4, R214, c[0x0][0x23c], -R2 ;  /* 0x00008f00d6047a23 */ /* 0x002fcc0000010802 */
[----:B------:R1:W-:Y:S02]  /*14960*/  MUFU.EX2 R118, R4 ;  /* 0x0000000400767308 */ /* 0x0003e40000000800 */
[----:B-1----:R-:W-:-:S06]  /*14970*/  FFMA.FTZ R4, R211, c[0x0][0x23c], -R2 ;  /* 0x00008f00d3047a23 */ /* 0x002fcc0000010802 */
[----:B------:R-:W1:Y:S01]  /*14980*/  MUFU.EX2 R4, R4 ;  /* 0x0000000400047308 */ /* 0x000e620000000800 */
[----:B------:R-:W-:Y:S01]  /*14990*/  FFMA.FTZ R92, R55, c[0x0][0x23c], -R0 ;  /* 0x00008f00375c7a23 */ /* 0x000fe20000010800 */
[----:B----4-:R-:W-:Y:S01]  /*149a0*/  MOV R211, R5 ;  /* 0x0000000500d37202 */ /* 0x010fe20000000f00 */
[----:B--2---:R-:W-:Y:S01]  /*149b0*/  IMAD.MOV.U32 R216, RZ, RZ, R6 ;  /* 0x000000ffffd87224 */ /* 0x004fe200078e0006 */
[----:B------:R-:W-:Y:S01]  /*149c0*/  MOV R88, R81 ;  /* 0x0000005100587202 */ /* 0x000fe20000000f00 */
[----:B------:R-:W-:Y:S01]  /*149d0*/  IMAD.MOV.U32 R90, RZ, RZ, R84 ;  /* 0x000000ffff5a7224 */ /* 0x000fe200078e0054 */
[----:B------:R-:W-:Y:S01]  /*149e0*/  F2FP.PACK_AB R8, R53, R52 ;  /* 0x000000343508723e */ /* 0x000fe200000000ff */
[----:B------:R-:W-:Y:S01]  /*149f0*/  IMAD.MOV.U32 R89, RZ, RZ, R80 ;  /* 0x000000ffff597224 */ /* 0x000fe200078e0050 */
[----:B------:R-:W-:Y:S01]  /*14a00*/  MOV R80, R77 ;  /* 0x0000004d00507202 */ /* 0x000fe20000000f00 */
[----:B------:R-:W-:Y:S01]  /*14a10*/  IMAD.MOV.U32 R95, RZ, RZ, R82 ;  /* 0x000000ffff5f7224 */ /* 0x000fe200078e0052 */
[----:B------:R-:W-:Y:S01]  /*14a20*/  F2FP.PACK_AB R9, R51, R49 ;  /* 0x000000313309723e */ /* 0x000fe200000000ff */
[----:B------:R-:W-:-:S02]  /*14a30*/  IMAD.MOV.U32 R84, RZ, RZ, R83 ;  /* 0x000000ffff547224 */ /* 0x000fc400078e0053 */
[----:B-1----:R-:W-:Y:S01]  /*14a40*/  IMAD.MOV.U32 R55, RZ, RZ, R4 ;  /* 0x000000ffff377224 */ /* 0x002fe200078e0004 */
[----:B------:R-:W-:Y:S01]  /*14a50*/  MOV R83, R72 ;  /* 0x0000004800537202 */ /* 0x000fe20000000f00 */
[----:B------:R-:W-:Y:S01]  /*14a60*/  IMAD.MOV.U32 R81, RZ, RZ, R78 ;  /* 0x000000ffff517224 */ /* 0x000fe200078e004e */
[----:B------:R-:W-:Y:S01]  /*14a70*/  F2FP.PACK_AB R10, R211, R54 ;  /* 0x00000036d30a723e */ /* 0x000fe200000000ff */
[----:B------:R-:W-:Y:S01]  /*14a80*/  IMAD.MOV.U32 R82, RZ, RZ, R79 ;  /* 0x000000ffff527224 */ /* 0x000fe200078e004f */
[----:B------:R-:W-:Y:S02]  /*14a90*/  F2FP.PACK_AB R11, R235, R117 ;  /* 0x00000075eb0b723e */ /* 0x000fe400000000ff */
[----:B------:R-:W-:Y:S02]  /*14aa0*/  F2FP.PACK_AB R4, R50, R43 ;  /* 0x0000002b3204723e */ /* 0x000fe400000000ff */
[----:B------:R-:W-:Y:S02]  /*14ab0*/  F2FP.PACK_AB R6, R213, R216 ;  /* 0x000000d8d506723e */ /* 0x000fe400000000ff */
[----:B------:R-:W-:-:S02]  /*14ac0*/  F2FP.PACK_AB R5, R48, R42 ;  /* 0x0000002a3005723e */ /* 0x000fc400000000ff */
[----:B------:R-:W-:Y:S01]  /*14ad0*/  F2FP.PACK_AB R7, R55, R118 ;  /* 0x000000763707723e */ /* 0x000fe200000000ff */
[----:B------:R-:W-:Y:S02]  /*14ae0*/  IMAD.MOV.U32 R77, RZ, RZ, R73 ;  /* 0x000000ffff4d7224 */ /* 0x000fe400078e0049 */
[----:B------:R-:W-:Y:S02]  /*14af0*/  IMAD.MOV.U32 R73, RZ, RZ, R69 ;  /* 0x000000ffff497224 */ /* 0x000fe400078e0045 */
[----:B------:R-:W-:Y:S01]  /*14b00*/  IMAD.MOV.U32 R69, RZ, RZ, R218 ;  /* 0x000000ffff457224 */ /* 0x000fe200078e00da */
[----:B---3--:R-:W-:Y:S01]  /*14b10*/  HMMA.16816.F32 R148, R8, R16, R148 ;  /* 0x000000100894723c */ /* 0x008fe20000001894 */
[----:B------:R-:W-:-:S07]  /*14b20*/  FFMA.FTZ R218, R61, c[0x0][0x23c], -R0 ;  /* 0x00008f003dda7a23 */ /* 0x000fce0000010800 */
        /* <DEDUP_REMOVED lines=11> */
[----:B------:R-:W-:Y:S01]  /*14be0*/  MOV R210, R88 ;  /* 0x0000005800d27202 */ /* 0x000fe20000000f00 */
[----:B------:R-:W-:Y:S01]  /*14bf0*/  IMAD.MOV.U32 R80, RZ, RZ, R72 ;  /* 0x000000ffff507224 */ /* 0x000fe200078e0048 */
[----:B------:R-:W-:Y:S01]  /*14c00*/  MOV R83, R73 ;  /* 0x0000004900537202 */ /* 0x000fe20000000f00 */
[----:B------:R-:W-:Y:S02]  /*14c10*/  IMAD.MOV.U32 R82, RZ, RZ, R74 ;  /* 0x000000ffff527224 */ /* 0x000fe400078e004a */
[----:B------:R-:W-:Y:S02]  /*14c20*/  IMAD.MOV.U32 R81, RZ, RZ, R75 ;  /* 0x000000ffff517224 */ /* 0x000fe400078e004b */
[--C-:B------:R-:W-:Y:S02]  /*14c30*/  FFMA.FTZ R14, R133, c[0x0][0x23c], -R0.reuse ;  /* 0x00008f00850e7a23 */ /* 0x100fe40000010800 */
[----:B------:R-:W-:Y:S01]  /*14c40*/  IMAD.MOV.U32 R119, RZ, RZ, R95 ;  /* 0x000000ffff777224 */ /* 0x000fe200078e005f */
[----:B------:R-:W-:Y:S01]  /*14c50*/  MOV R95, R87 ;  /* 0x00000057005f7202 */ /* 0x000fe20000000f00 */
[----:B------:R-:W-:Y:S01]  /*14c60*/  FFMA.FTZ R25, R212, c[0x0][0x23c], -R0 ;  /* 0x00008f00d4197a23 */ /* 0x000fe20000010800 */
[----:B------:R-:W-:Y:S01]  /*14c70*/  MOV R212, R69 ;  /* 0x0000004500d47202 */ /* 0x000fe20000000f00 */
[----:B------:R-:W-:-:S02]  /*14c80*/  IMAD.MOV.U32 R93, RZ, RZ, R85 ;  /* 0x000000ffff5d7224 */ /* 0x000fc400078e0055 */
[----:B------:R-:W-:Y:S01]  /*14c90*/  IMAD.MOV.U32 R94, RZ, RZ, R86 ;  /* 0x000000ffff5e7224 */ /* 0x000fe200078e0056 */
[----:B------:R-:W-:Y:S01]  /*14ca0*/  MOV R86, R78 ;  /* 0x0000004e00567202 */ /* 0x000fe20000000f00 */
[----:B------:R-:W-:Y:S02]  /*14cb0*/  IMAD.MOV.U32 R133, RZ, RZ, R131 ;  /* 0x000000ffff857224 */ /* 0x000fe400078e0083 */
[----:B------:R-:W-:Y:S02]  /*14cc0*/  IMAD.MOV.U32 R64, RZ, RZ, R89 ;  /* 0x000000ffff407224 */ /* 0x000fe400078e0059 */
[----:B------:R-:W-:Y:S02]  /*14cd0*/  IMAD.MOV.U32 R132, RZ, RZ, R90 ;  /* 0x000000ffff847224 */ /* 0x000fe400078e005a */
[----:B------:R-:W-:Y:S02]  /*14ce0*/  IMAD.MOV.U32 R130, RZ, RZ, R76 ;  /* 0x000000ffff827224 */ /* 0x000fe400078e004c */
[----:B------:R-:W-:-:S02]  /*14cf0*/  IMAD.MOV.U32 R85, RZ, RZ, R77 ;  /* 0x000000ffff557224 */ /* 0x000fc400078e004d */
[----:B------:R-:W-:Y:S01]  /*14d00*/  IMAD.MOV.U32 R87, RZ, RZ, R79 ;  /* 0x000000ffff577224 */ /* 0x000fe200078e004f */
[----:B-1----:R-:W-:Y:S01]  /*14d10*/  HMMA.16816.F32 R72, R4, R18, R172 ;  /* 0x000000120448723c */ /* 0x002fe200000018ac */
[----:B------:R-:W-:Y:S02]  /*14d20*/  IMAD.MOV.U32 R131, RZ, RZ, R68 ;  /* 0x000000ffff837224 */ /* 0x000fe400078e0044 */
[----:B------:R-:W-:-:S04]  /*14d30*/  IMAD.MOV.U32 R215, RZ, RZ, R71 ;  /* 0x000000ffffd77224 */ /* 0x000fc800078e0047 */
[----:B------:R-:W-:Y:S01]  /*14d40*/  MOV R173, R210 ;  /* 0x000000d200ad7202 */ /* 0x000fe20000000f00 */
[----:B------:R-:W-:Y:S01]  /*14d50*/  IMAD.MOV.U32 R210, RZ, RZ, R70 ;  /* 0x000000ffffd27224 */ /* 0x000fe200078e0046 */
[-C--:B------:R-:W-:Y:S08]  /*14d60*/  HMMA.16816.F32 R88, R8, R16.reuse, R220 ;  /* 0x000000100858723c */ /* 0x080ff000000018dc */
[----:B------:R-:W-:Y:S08]  /*14d70*/  HMMA.16816.F32 R76, R4, R16, R164 ;  /* 0x00000010044c723c */ /* 0x000ff000000018a4 */
[----:B------:R-:W-:Y:S01]  /*14d80*/  HMMA.16816.F32 R68, R8, R18, R168 ;  /* 0x000000120844723c */ /* 0x000fe200000018a8 */
[----:B------:R-:W1:Y:S01]  /*14d90*/  LDSM.16.MT88.4 R16, [R228+0xc800] ;  /* 0x00c80000e410783b */ /* 0x000e620000004200 */
[----:B------:R-:W-:-:S02]  /*14da0*/  FFMA.FTZ R24, R138, c[0x0][0x23c], -R0 ;  /* 0x00008f008a187a23 */ /* 0x000fc40000010800 */
[--C-:B------:R-:W-:Y:S02]  /*14db0*/  FFMA.FTZ R13, R66, c[0x0][0x23c], -R0.reuse ;  /* 0x00008f00420d7a23 */ /* 0x100fe40000010800 */
[--C-:B------:R-:W-:Y:S02]  /*14dc0*/  FFMA.FTZ R209, R65, c[0x0][0x23c], -R0.reuse ;  /* 0x00008f0041d17a23 */ /* 0x100fe40000010800 */
[----:B------:R-:W-:Y:S01]  /*14dd0*/  FFMA.FTZ R214, R40, c[0x0][0x23c], -R0 ;  /* 0x00008f0028d67a23 */ /* 0x000fe20000010800 */
[----:B------:R-:W-:Y:S01]  /*14de0*/  MOV R172, R130 ;  /* 0x0000008200ac7202 */ /* 0x000fe20000000f00 */
[----:B------:R-:W-:Y:S02]  /*14df0*/  IMAD.MOV.U32 R0, RZ, RZ, R64 ;  /* 0x000000ffff007224 */ /* 0x000fe400078e0040 */
[----:B------:R-:W-:Y:S01]  /*14e00*/  IMAD.MOV.U32 R130, RZ, RZ, R84 ;  /* 0x000000ffff827224 */ /* 0x000fe200078e0054 */
[-C--:B-1----:R-:W-:Y:S07]  /*14e10*/  HMMA.16816.F32 R64, R8, R16.reuse, R180 ;  /* 0x000000100840723c */ /* 0x082fee00000018b4 */
[----:B------:R-:W-:Y:S01]  /*14e20*/  MOV R183, R85 ;  /* 0x0000005500b77202 */ /* 0x000fe20000000f00 */
[----:B------:R-:W-:Y:S01]  /*14e30*/  IMAD.MOV.U32 R182, RZ, RZ, R86 ;  /* 0x000000ffffb67224 */ /* 0x000fe200078e0056 */
[----:B------:R-:W-:Y:S01]  /*14e40*/  HMMA.16816.F32 R176, R4, R16, R176 ;  /* 0x0000001004b0723c */ /* 0x000fe200000018b0 */
[----:B------:R-:W-:-:S07]  /*14e50*/  IMAD.MOV.U32 R181, RZ, RZ, R87 ;  /* 0x000000ffffb57224 */ /* 0x000fce00078e0057 */
[-C--:B------:R-:W-:Y:S08]  /*14e60*/  HMMA.16816.F32 R188, R4, R18.reuse, R188 ;  /* 0x0000001204bc723c */ /* 0x080ff000000018bc */
[----:B------:R-:W-:Y:S01]  /*14e70*/  HMMA.16816.F32 R84, R8, R18, R184 ;  /* 0x000000120854723c */ /* 0x000fe200000018b8 */
[----:B------:R-:W1:Y:S01]  /*14e80*/  LDSM.16.MT88.4 R16, [R227+0xc800] ;  /* 0x00c80000e310783b */ /* 0x000e620000004200 */
[----:B------:R-:W-:Y:S01]  /*14e90*/  MOV R180, R80 ;  /* 0x0000005000b47202 */ /* 0x000fe20000000f00 */
[----:B------:R-:W-:-:S02]  /*14ea0*/  IMAD.MOV.U32 R138, RZ, RZ, R82 ;  /* 0x000000ffff8a7224 */ /* 0x000fc400078e0052 */
[----:B------:R-:W-:Y:S02]  /*14eb0*/  IMAD.MOV.U32 R40, RZ, RZ, R94 ;  /* 0x000000ffff287224 */ /* 0x000fe400078e005e */
[----:B------:R-:W-:Y:S01]  /*14ec0*/  IMAD.MOV.U32 R185, RZ, RZ, R81 ;  /* 0x000000ffffb97224 */ /* 0x000fe200078e0051 */
[----:B------:R-:W-:Y:S02]  /*14ed0*/  MOV R184, R83 ;  /* 0x0000005300b87202 */ /* 0x000fe40000000f00 */
[----:B------:R-:W-:Y:S01]  /*14ee0*/  MOV R187, R92 ;  /* 0x0000005c00bb7202 */ /* 0x000fe20000000f00 */
[-C--:B-1----:R-:W-:Y:S07]  /*14ef0*/  HMMA.16816.F32 R80, R8, R16.reuse, R196 ;  /* 0x000000100850723c */ /* 0x082fee00000018c4 */
[----:B------:R-:W-:Y:S01]  /*14f00*/  MOV R197, R93 ;  /* 0x0000005d00c57202 */ /* 0x000fe20000000f00 */
[----:B------:R-:W-:Y:S01]  /*14f10*/  IMAD.MOV.U32 R196, RZ, RZ, R95 ;  /* 0x000000ffffc47224 */ /* 0x000fe200078e005f */
[C---:B------:R-:W-:Y:S08]  /*14f20*/  HMMA.16816.F32 R192, R4.reuse, R16, R192 ;  /* 0x0000001004c0723c */ /* 0x040ff000000018c0 */
[-C--:B------:R-:W-:Y:S08]  /*14f30*/  HMMA.16816.F32 R204, R4, R18.reuse, R204 ;  /* 0x0000001204cc723c */ /* 0x080ff000000018cc */
[C---:B------:R-:W-:Y:S01]  /*14f40*/  HMMA.16816.F32 R92, R8.reuse, R18, R200 ;  /* 0x00000012085c723c */ /* 0x040fe200000018c8 */
[----:B------:R-:W1:Y:S07]  /*14f50*/  LDSM.16.MT88.4 R16, [R225+0xe800] ;  /* 0x00e80000e110783b */ /* 0x000e6e0000004200 */
[-C--:B-1----:R-:W-:Y:S01]  /*14f60*/  HMMA.16816.F32 R168, R8, R16.reuse, R160 ;  /* 0x0000001008a8723c */ /* 0x082fe200000018a0 */
[----:B------:R-:W2:Y:S07]  /*14f70*/  LDL.LU R161, [R1+0x6c] ;  /* 0x00006c0001a17983 */ /* 0x000eae0000300800 */
        /* <DEDUP_REMOVED lines=13> */
[----:B------:R-:W-:Y:S01]  /*15050*/  IMAD.MOV.U32 R162, RZ, RZ, R116 ;  /* 0x000000ffffa27224 */ /* 0x000fe200078e0074 */
[-C--:B-1----:R-:W-:Y:S08]  /*15060*/  HMMA.16816.F32 R220, R8, R16.reuse, R36 ;  /* 0x0000001008dc723c */ /* 0x082ff00000001824 */
[C---:B------:R-:W-:Y:S08]  /*15070*/  HMMA.16816.F32 R128, R4.reuse, R16, R32 ;  /* 0x000000100480723c */ /* 0x040ff00000001820 */
[-C--:B------:R-:W-:Y:S01]  /*15080*/  HMMA.16816.F32 R116, R4, R18.reuse, R20 ;  /* 0x000000120474723c */ /* 0x080fe20000001814 */
[----:B------:R-:W1:Y:S07]  /*15090*/  LDSM.16.MT88.4 R20, [R228+0xe800] ;  /* 0x00e80000e414783b */ /* 0x000e6e0000004200 */
[----:B------:R-:W-:Y:S01]  /*150a0*/  HMMA.16816.F32 R96, R8, R18, R96 ;  /* 0x000000120860723c */ /* 0x000fe20000001860 */
[----:B------:R-:W3:Y:S01]  /*150b0*/  LDSM.16.MT88.4 R16, [R227+0xe800] ;  /* 0x00e80000e310783b */ /* 0x000ee20000004200 */
[----:B------:R-:W-:-:S02]  /*150c0*/  IMAD.MOV.U32 R163, RZ, RZ, R217 ;  /* 0x000000ffffa37224 */ /* 0x000fc400078e00d9 */
[----:B------:R-:W-:Y:S02]  /*150d0*/  IMAD.MOV.U32 R202, RZ, RZ, R215 ;  /* 0x000000ffffca7224 */ /* 0x000fe400078e00d7 */
[----:B------:R-:W-:Y:S02]  /*150e0*/  IMAD.MOV.U32 R203, RZ, RZ, R212 ;  /* 0x000000ffffcb7224 */ /* 0x000fe400078e00d4 */
[----:B------:R-:W-:Y:S01]  /*150f0*/  FFMA.FTZ R0, R0, c[0x0][0x23c], -R12 ;  /* 0x00008f0000007a23 */ /* 0x000fe2000001080c */
[C---:B-1----:R-:W-:Y:S08]  /*15100*/  HMMA.16816.F32 R104, R4.reuse, R20, R104 ;  /* 0x000000140468723c */ /* 0x042ff00000001868 */
[C---:B------:R-:W-:Y:S08]  /*15110*/  HMMA.16816.F32 R108, R4.reuse, R22, R108 ;  /* 0x00000016046c723c */ /* 0x040ff0000000186c */
[C---:B---3--:R-:W-:Y:S08]  /*15120*/  HMMA.16816.F32 R120, R4.reuse, R16, R120 ;  /* 0x000000100478723c */ /* 0x048ff00000001878 */
[----:B------:R-:W-:Y:S07]  /*15130*/  HMMA.16816.F32 R124, R4, R18, R124 ;  /* 0x00000012047c723c */ /* 0x000fee000000187c */
[----:B--2---:R-:W-:Y:S01]  /*15140*/  FFMA.FTZ R4, R161, R15, R41 ;  /* 0x0000000fa1047223 */ /* 0x004fe20000010029 */
        /* <DEDUP_REMOVED lines=35> */
[----:B------:R-:W-:Y:S02]  /*15380*/  IMAD.MOV.U32 R181, RZ, RZ, R182 ;  /* 0x000000ffffb57224 */ /* 0x000fe400078e00b6 */
        /* <DEDUP_REMOVED lines=8> */
[----:B------:R1:W-:Y:S01]  /*15410*/  MUFU.EX2 R209, R0 ;  /* 0x0000000000d17308 */ /* 0x0003e20000000800 */
[----:B------:R-:W-:-:S02]  /*15420*/  IMAD.MOV.U32 R197, RZ, RZ, R199 ;  /* 0x000000ffffc57224 */ /* 0x000fc400078e00c7 */
[----:B------:R-:W-:Y:S02]  /*15430*/  IMAD.MOV.U32 R199, RZ, RZ, R185 ;  /* 0x000000ffffc77224 */ /* 0x000fe400078e00b9 */
[----:B------:R-:W-:Y:S02]  /*15440*/  IMAD.MOV.U32 R185, RZ, RZ, R181 ;  /* 0x000000ffffb97224 */ /* 0x000fe400078e00b5 */
[----:B------:R-:W-:Y:S01]  /*15450*/  IMAD.MOV.U32 R181, RZ, RZ, R183 ;  /* 0x000000ffffb57224 */ /* 0x000fe200078e00b7 */
[----:B------:R-:W-:Y:S02]  /*15460*/  MOV R183, R172 ;  /* 0x000000ac00b77202 */ /* 0x000fe40000000f00 */
[----:B------:R-:W-:Y:S01]  /*15470*/  MOV R172, R211 ;  /* 0x000000d300ac7202 */ /* 0x000fe20000000f00 */
[----:B-1----:R-:W-:Y:S01]  /*15480*/  FFMA.FTZ R0, R160, c[0x0][0x23c], -R12 ;  /* 0x00008f00a0007a23 */ /* 0x002fe2000001080c */
[----:B------:R-:W-:Y:S02]  /*15490*/  MOV R160, R162 ;  /* 0x000000a200a07202 */ /* 0x000fe40000000f00 */
[----:B------:R-:W-:Y:S01]  /*154a0*/  MOV R162, R200 ;  /* 0x000000c800a27202 */ /* 0x000fe20000000f00 */
[----:B------:R1:W-:Y:S01]  /*154b0*/  MUFU.EX2 R211, R0 ;  /* 0x0000000000d37308 */ /* 0x0003e20000000800 */
[----:B------:R-:W-:-:S02]  /*154c0*/  MOV R200, R202 ;  /* 0x000000ca00c87202 */ /* 0x000fc40000000f00 */
[----:B------:R-:W-:Y:S02]  /*154d0*/  MOV R202, R196 ;  /* 0x000000c400ca7202 */ /* 0x000fe40000000f00 */
[----:B------:R-:W-:Y:S02]  /*154e0*/  MOV R196, R198 ;  /* 0x000000c600c47202 */ /* 0x000fe40000000f00 */
        /* <DEDUP_REMOVED lines=13> */
[----:B------:R-:W-:Y:S02]  /*155c0*/  MOV R180, R182 ;  /* 0x000000b600b47202 */ /* 0x000fe40000000f00 */
[----:B------:R-:W-:Y:S01]  /*155d0*/  MOV R197, R198 ;  /* 0x000000c600c57202 */ /* 0x000fe20000000f00 */
        /* <DEDUP_REMOVED lines=12> */
[----:B------:R1:W-:Y:S01]  /*156a0*/  MUFU.EX2 R214, R0 ;  /* 0x0000000000d67308 */ /* 0x0003e20000000800 */
[--C-:B------:R-:W-:Y:S01]  /*156b0*/  FFMA.FTZ R33, R232, c[0x0][0x23c], -R12.reuse ;  /* 0x00008f00e8217a23 */ /* 0x100fe2000001080c */
[----:B------:R2:W5:Y:S01]  /*156c0*/  LDL.LU R236, [R1+0xc0] ;  /* 0x0000c00001ec7983 */ /* 0x0005620000300800 */
        /* <DEDUP_REMOVED lines=21> */
[----:B------:R1:W-:Y:S01]  /*15820*/  MUFU.EX2 R216, R0 ;  /* 0x0000000000d87308 */ /* 0x0003e20000000800 */
[----:B------:R-:W-:Y:S02]  /*15830*/  MOV R38, R160 ;  /* 0x000000a000267202 */ /* 0x000fe40000000f00 */
[----:B------:R-:W-:Y:S01]  /*15840*/  MOV R160, R162 ;  /* 0x000000a200a07202 */ /* 0x000fe20000000f00 */
[----:B-1----:R-:W-:Y:S02]  /*15850*/  FFMA.FTZ R0, R39, c[0x0][0x23c], -R3 ;  /* 0x00008f0027007a23 */ /* 0x002fe40000010803 */
[----:B------:R-:W-:Y:S02]  /*15860*/  IMAD.MOV.U32 R39, RZ, RZ, R161 ;  /* 0x000000ffff277224 */ /* 0x000fe400078e00a1 */
[----:B------:R-:W-:Y:S02]  /*15870*/  IMAD.MOV.U32 R161, RZ, RZ, R163 ;  /* 0x000000ffffa17224 */ /* 0x000fe400078e00a3 */
[----:B------:R-:W-:-:S02]  /*15880*/  IMAD.MOV.U32 R163, RZ, RZ, R201 ;  /* 0x000000ffffa37224 */ /* 0x000fc400078e00c9 */
[----:B------:R-:W-:Y:S02]  /*15890*/  IMAD.MOV.U32 R201, RZ, RZ, R203 ;  /* 0x000000ffffc97224 */ /* 0x000fe400078e00cb */
[----:B------:R-:W-:Y:S02]  /*158a0*/  IMAD.MOV.U32 R203, RZ, RZ, R197 ;  /* 0x000000ffffcb7224 */ /* 0x000fe400078e00c5 */
        /* <DEDUP_REMOVED lines=8> */
[----:B------:R1:W-:Y:S01]  /*15930*/  MUFU.EX2 R133, R0 ;  /* 0x0000000000857308 */ /* 0x0003e20000000800 */
[----:B------:R-:W-:-:S02]  /*15940*/  MOV R200, R202 ;  /* 0x000000ca00c87202 */ /* 0x000fc40000000f00 */
[----:B------:R-:W-:Y:S02]  /*15950*/  MOV R202, R196 ;  /* 0x000000c400ca7202 */ /* 0x000fe40000000f00 */
[----:B------:R-:W-:Y:S02]  /*15960*/  MOV R196, R198 ;  /* 0x000000c600c47202 */ /* 0x000fe40000000f00 */
[----:B------:R-:W-:Y:S01]  /*15970*/  MOV R198, R184 ;  /* 0x000000b800c67202 */ /* 0x000fe20000000f00 */
        /* <DEDUP_REMOVED lines=17> */
[----:B------:R-:W-:Y:S02]  /*15a90*/  MOV R186, R208 ;  /* 0x000000d000ba7202 */ /* 0x000fe40000000f00 */
[----:B------:R1:W-:Y:S01]  /*15aa0*/  MUFU.EX2 R208, R0 ;  /* 0x0000000000d07308 */ /* 0x0003e20000000800 */
[----:B------:R-:W-:-:S02]  /*15ab0*/  IMAD.MOV.U32 R37, RZ, RZ, R39 ;  /* 0x000000ffff257224 */ /* 0x000fc400078e0027 */
[----:B------:R-:W-:Y:S02]  /*15ac0*/  IMAD.MOV.U32 R39, RZ, RZ, R161 ;  /* 0x000000ffff277224 */ /* 0x000fe400078e00a1 */
[----:B------:R-:W-:Y:S02]  /*15ad0*/  IMAD.MOV.U32 R161, RZ, RZ, R200 ;  /* 0x000000ffffa17224 */ /* 0x000fe400078e00c8 */
[----:B------:R-:W-:Y:S02]  /*15ae0*/  IMAD.MOV.U32 R200, RZ, RZ, R202 ;  /* 0x000000ffffc87224 */ /* 0x000fe400078e00ca */
[----:B-1----:R-:W-:Y:S01]  /*15af0*/  FFMA.FTZ R0, R38, c[0x0][0x23c], -R3 ;  /* 0x00008f0026007a23 */ /* 0x002fe20000010803 */
[----:B------:R-:W-:Y:S02]  /*15b00*/  MOV R38, R160 ;  /* 0x000000a000267202 */ /* 0x000fe40000000f00 */
[----:B------:R-:W-:Y:S02]  /*15b10*/  MOV R160, R162 ;  /* 0x000000a200a07202 */ /* 0x000fe40000000f00 */
[----:B------:R-:W-:-:S02]  /*15b20*/  MOV R162, R201 ;  /* 0x000000c900a27202 */ /* 0x000fc40000000f00 */
[----:B------:R-:W-:Y:S02]  /*15b30*/  MOV R201, R203 ;  /* 0x000000cb00c97202 */ /* 0x000fe40000000f00 */
[----:B------:R-:W-:Y:S02]  /*15b40*/  MOV R203, R197 ;  /* 0x000000c500cb7202 */ /* 0x000fe40000000f00 */
[----:B------:R-:W-:Y:S02]  /*15b50*/  MOV R197, R185 ;  /* 0x000000b900c57202 */ /* 0x000fe40000000f00 */
[----:B------:R-:W-:Y:S02]  /*15b60*/  MOV R185, R210 ;  /* 0x000000d200b97202 */ /* 0x000fe40000000f00 */
[----:B------:R1:W-:Y:S01]  /*15b70*/  MUFU.EX2 R210, R0 ;  /* 0x0000000000d27308 */ /* 0x0003e20000000800 */
[----:B------:R-:W-:Y:S02]  /*15b80*/  IMAD.MOV.U32 R202, RZ, RZ, R196 ;  /* 0x000000ffffca7224 */ /* 0x000fe400078e00c4 */
[----:B------:R-:W-:Y:S01]  /*15b90*/  IMAD.MOV.U32 R196, RZ, RZ, R198 ;  /* 0x000000ffffc47224 */ /* 0x000fe200078e00c6 */
[----:B------:R-:W-:Y:S01]  /*15ba0*/  MOV R198, R199 ;  /* 0x000000c700c67202 */ /* 0x000fe20000000f00 */
[----:B------:R-:W-:-:S02]  /*15bb0*/  IMAD.MOV.U32 R199, RZ, RZ, R184 ;  /* 0x000000ffffc77224 */ /* 0x000fc400078e00b8 */
[----:B------:R-:W-:Y:S02]  /*15bc0*/  IMAD.MOV.U32 R184, RZ, RZ, R186 ;  /* 0x000000ffffb87224 */ /* 0x000fe400078e00ba */
        /* <DEDUP_REMOVED lines=8> */
[----:B------:R-:W-:-:S02]  /*15c50*/  FFMA.FTZ R34, R37, c[0x0][0x23c], -R12 ;  /* 0x00008f0025227a23 */ /* 0x000fc4000001080c */
        /* <DEDUP_REMOVED lines=36> */
[----:B------:R-:W-:-:S02]  /*15ea0*/  IMAD.MOV.U32 R36, RZ, RZ, R160 ;  /* 0x000000ffff247224 */ /* 0x000fc400078e00a0 */
[----:B------:R-:W-:Y:S02]  /*15eb0*/  IMAD.MOV.U32 R160, RZ, RZ, R162 ;  /* 0x000000ffffa07224 */ /* 0x000fe400078e00a2 */
[----:B-1----:R-:W-:-:S04]  /*15ec0*/  FFMA.FTZ R0, R233, c[0x0][0x23c], -R2 ;  /* 0x00008f00e9007a23 */ /* 0x002fc80000010802 */
[----:B------:R1:W-:Y:S01]  /*15ed0*/  MUFU.EX2 R55, R0 ;  /* 0x0000000000377308 */ /* 0x0003e20000000800 */
[----:B------:R-:W-:Y:S01]  /*15ee0*/  MOV R21, R160 ;  /* 0x000000a000157202 */ /* 0x000fe20000000f00 */
[--C-:B------:R-:W-:Y:S01]  /*15ef0*/  FFMA.FTZ R37, R37, c[0x0][0x23c], -R3.reuse ;  /* 0x00008f0025257a23 */ /* 0x100fe20000010803 */
[----:B------:R-:W-:Y:S01]  /*15f00*/  HMMA.16816.F32 R112, R8, R22, R112 ;  /* 0x000000160870723c */ /* 0x000fe20000001870 */
[--C-:B------:R-:W-:Y:S02]  /*15f10*/  FFMA.FTZ R36, R36, c[0x0][0x23c], -R3.reuse ;  /* 0x00008f0024247a23 */ /* 0x100fe40000010803 */
[----:B-1----:R-:W-:Y:S01]  /*15f20*/  FFMA.FTZ R0, R35, c[0x0][0x23c], -R2 ;  /* 0x00008f0023007a23 */ /* 0x002fe20000010802 */
[----:B------:R-:W-:Y:S01]  /*15f30*/  MOV R35, R38 ;  /* 0x0000002600237202 */ /* 0x000fe20000000f00 */
[----:B------:R-:W-:-:S04]  /*15f40*/  FFMA.FTZ R38, R229, c[0x0][0x23c], -R3 ;  /* 0x00008f00e5267a23 */ /* 0x000fc80000010803 */
[----:B------:R-:W-:-:S04]  /*15f50*/  IMAD.MOV.U32 R32, RZ, RZ, R35 ;  /* 0x000000ffff207224 */ /* 0x000fc800078e0023 */
[----:B------:R-:W-:Y:S02]  /*15f60*/  FFMA.FTZ R32, R32, c[0x0][0x23c], -R3 ;  /* 0x00008f0020207a23 */ /* 0x000fe40000010803 */
[----:B------:R-:W-:Y:S02]  /*15f70*/  FFMA.FTZ R3, R21, c[0x0][0x23c], -R2 ;  /* 0x00008f0015037a23 */ /* 0x000fe40000010802 */
[----:B------:R-:W1:Y:S01]  /*15f80*/  LDSM.16.MT88.4 R20, [R226+0xd000] ;  /* 0x00d00000e214783b */ /* 0x000e620000004200 */
[----:B------:R-:W-:Y:S01]  /*15f90*/  MUFU.EX2 R212, R25 ;  /* 0x0000001900d47308 */ /* 0x000fe20000000800 */
[----:B------:R-:W-:-:S07]  /*15fa0*/  FFMA.FTZ R40, R231, c[0x0][0x23c], -R12 ;  /* 0x00008f00e7287a23 */ /* 0x000fce000001080c */
[----:B------:R-:W3:Y:S01]  /*15fb0*/  MUFU.EX2 R215, R24 ;  /* 0x0000001800d77308 */ /* 0x000ee20000000800 */
[----:B------:R-:W-:-:S07]  /*15fc0*/  FFMA.FTZ R39, R39, c[0x0][0x23c], -R12 ;  /* 0x00008f0027277a23 */ /* 0x000fce000001080c */
[----:B------:R-:W-:Y:S08]  /*15fd0*/  MUFU.EX2 R217, R13 ;  /* 0x0000000d00d97308 */ /* 0x000ff00000000800 */
[----:B------:R4:W1:Y:S01]  /*15fe0*/  MUFU.EX2 R218, R14 ;  /* 0x0000000e00da7308 */ /* 0x0008620000000800 */
[----:B------:R-:W-:Y:S01]  /*15ff0*/  HMMA.16816.F32 R56, R8, R16, R56 ;  /* 0x000000100838723c */ /* 0x000fe20000001838 */
[----:B------:R-:W-:-:S07]  /*16000*/  IMAD.MOV.U32 R162, RZ, RZ, R230 ;  /* 0x000000ffffa27224 */ /* 0x000fce00078e00e6 */
[----:B------:R-:W-:Y:S01]  /*16010*/  HMMA.16816.F32 R44, R8, R18, R28 ;  /* 0x00000012082c723c */ /* 0x000fe2000000181c */
[----:B------:R-:W-:Y:S04]  /*16020*/  LDSM.16.MT88.4 R16, [R228+0xd000] ;  /* 0x00d00000e410783b */ /* 0x000fe80000004200 */
[----:B----4-:R-:W4:Y:S02]  /*16030*/  LDSM.16.MT88.4 R12, [R225+0xd000] ;  /* 0x00d00000e10c783b */ /* 0x010f240000004200 */
[----:B---3--:R-:W-:Y:S02]  /*16040*/  F2FP.PACK_AB R8, R215, R212 ;  /* 0x000000d4d708723e */ /* 0x008fe400000000ff */
[----:B------:R-:W-:Y:S02]  /*16050*/  F2FP.PACK_AB R9, R211, R209 ;  /* 0x000000d1d309723e */ /* 0x000fe400000000ff */
[----:B-1----:R-:W-:-:S02]  /*16060*/  F2FP.PACK_AB R10, R218, R217 ;  /* 0x000000d9da0a723e */ /* 0x002fc400000000ff */
[----:B------:R-:W-:Y:S02]  /*16070*/  F2FP.PACK_AB R11, R216, R214 ;  /* 0x000000d6d80b723e */ /* 0x000fe400000000ff */
[----:B------:R-:W-:Y:S02]  /*16080*/  MOV R160, R162 ;  /* 0x000000a200a07202 */ /* 0x000fe40000000f00 */
[----:B------:R-:W-:Y:S02]  /*16090*/  MOV R162, R132 ;  /* 0x0000008400a27202 */ /* 0x000fe40000000f00 */
[----:B------:R1:W3:Y:S01]  /*160a0*/  MUFU.EX2 R132, R0 ;  /* 0x0000000000847308 */ /* 0x0002e20000000800 */
[----:B------:R-:W-:Y:S01]  /*160b0*/  HMMA.16816.F32 R88, R8, R20, R88 ;  /* 0x000000140858723c */ /* 0x000fe20000001858 */
[----:B-1----:R-:W-:-:S06]  /*160c0*/  FFMA.FTZ R0, R139, c[0x0][0x23c], -R2 ;  /* 0x00008f008b007a23 */ /* 0x002fcc0000010802 */
[----:B------:R1:W-:Y:S01]  /*160d0*/  MUFU.EX2 R139, R3 ;  /* 0x00000003008b7308 */ /* 0x0003e20000000800 */
[----:B------:R-:W-:Y:S02]  /*160e0*/  IMAD.MOV.U32 R35, RZ, RZ, R161 ;  /* 0x000000ffff237224 */ /* 0x000fe400078e00a1 */
[----:B-1----:R-:W-:-:S05]  /*160f0*/  FADD.FTZ R3, R138, R27 ;  /* 0x0000001b8a037221 */ /* 0x002fca0000010000 */
[----:B------:R1:W1:Y:S01]  /*16100*/  MUFU.EX2 R138, R0 ;  /* 0x00000000008a7308 */ /* 0x0002620000000800 */
[----:B------:R-:W-:Y:S02]  /*16110*/  IMAD.MOV.U32 R161, RZ, RZ, R163 ;  /* 0x000000ffffa17224 */ /* 0x000fe400078e00a3 */
[----:B------:R-:W-:Y:S01]  /*16120*/  IMAD.MOV.U32 R163, RZ, RZ, R224 ;  /* 0x000000ffffa37224 */ /* 0x000fe200078e00e0 */
[----:B------:R-:W-:Y:S01]  /*16130*/  F2FP.PACK_AB R6, R213, R210 ;  /* 0x000000d2d506723e */ /* 0x000fe200000000ff */
[--C-:B------:R-:W-:Y:S01]  /*16140*/  FFMA.FTZ R31, R35, c[0x0][0x23c], -R2.reuse ;  /* 0x00008f00231f7a23 */ /* 0x100fe20000010802 */
[----:B---3--:R-:W-:Y:S01]  /*16150*/  F2FP.PACK_AB R5, R132, R55 ;  /* 0x000000378405723e */ /* 0x008fe200000000ff */
[--C-:B------:R-:W-:Y:S02]  /*16160*/  FFMA.FTZ R30, R160, c[0x0][0x23c], -R2.reuse ;  /* 0x00008f00a01e7a23 */ /* 0x100fe40000010802 */
[--C-:B------:R-:W-:Y:S02]  /*16170*/  FFMA.FTZ R35, R161, c[0x0][0x23c], -R2.reuse ;  /* 0x00008f00a1237a23 */ /* 0x100fe40000010802 */
[----:B------:R-:W-:-:S02]  /*16180*/  FFMA.FTZ R41, R162, c[0x0][0x23c], -R2 ;  /* 0x00008f00a2297a23 */ /* 0x000fc40000010802 */
[----:B------:R-:W-:Y:S02]  /*16190*/  FADD.FTZ R2, R200, R163 ;  /* 0x000000a3c8027221 */ /* 0x000fe40000010000 */
[----:B-1----:R-:W-:Y:S01]  /*161a0*/  FADD.FTZ R0, R219, R4 ;  /* 0x00000004db007221 */ /* 0x002fe20000010000 */
[----:B------:R-:W-:Y:S02]  /*161b0*/  F2FP.PACK_AB R4, R208, R133 ;  /* 0x00000085d004723e */ /* 0x000fe400000000ff */
[----:B------:R-:W-:Y:S01]  /*161c0*/  F2FP.PACK_AB R7, R138, R139 ;  /* 0x0000008b8a07723e */ /* 0x000fe200000000ff */
[----:B------:R-:W-:Y:S01]  /*161d0*/  FADD.FTZ R29, R252, R26 ;  /* 0x0000001afc1d7221 */ /* 0x000fe20000010000 */
        /* <DEDUP_REMOVED lines=8> */
[----:B----4-:R-:W-:Y:S01]  /*16260*/  HMMA.16816.F32 R148, R8, R12, R148 ;  /* 0x0000000c0894723c */ /* 0x010fe20000001894 */
[----:B------:R-:W-:Y:S01]  /*16270*/  MOV R186, R89 ;  /* 0x0000005900ba7202 */ /* 0x000fe20000000f00 */
[----:B------:R-:W-:Y:S01]  /*16280*/  IMAD.MOV.U32 R91, RZ, RZ, R198 ;  /* 0x000000ffff5b7224 */ /* 0x000fe200078e00c6 */
[----:B------:R-:W-:Y:S01]  /*16290*/  MOV R90, R199 ;  /* 0x000000c7005a7202 */ /* 0x000fe20000000f00 */
[----:B------:R-:W-:Y:S01]  /*162a0*/  IMAD.MOV.U32 R89, RZ, RZ, R172 ;  /* 0x000000ffff597224 */ /* 0x000fe200078e00ac */
[----:B------:R-:W-:Y:S01]  /*162b0*/  MOV R199, R173 ;  /* 0x000000ad00c77202 */ /* 0x000fe20000000f00 */
[----:B------:R-:W-:-:S02]  /*162c0*/  IMAD.MOV.U32 R198, RZ, RZ, R174 ;  /* 0x000000ffffc67224 */ /* 0x000fc400078e00ae */
[----:B------:R-:W-:Y:S01]  /*162d0*/  HMMA.16816.F32 R144, R4, R12, R144 ;  /* 0x0000000c0490723c */ /* 0x000fe20000001890 */
[----:B------:R-:W-:-:S07]  /*162e0*/  MOV R197, R175 ;  /* 0x000000af00c57202 */ /* 0x000fce0000000f00 */
[-C--:B------:R-:W-:Y:S08]  /*162f0*/  HMMA.16816.F32 R156, R4, R14.reuse, R156 ;  /* 0x0000000e049c723c */ /* 0x080ff0000000189c */
[----:B------:R-:W-:Y:S01]  /*16300*/  HMMA.16816.F32 R60, R8, R14, R60 ;  /* 0x0000000e083c723c */ /* 0x000fe2000000183c */
[----:B------:R-:W1:Y:S07]  /*16310*/  LDSM.16.MT88.4 R12, [R227+0xd000] ;  /* 0x00d00000e30c783b */ /* 0x000e6e0000004200 */
[C---:B------:R-:W-:Y:S08]  /*16320*/  HMMA.16816.F32 R160, R4.reuse, R20, R76 ;  /* 0x0000001404a0723c */ /* 0x040ff0000000184c */
[----:B------:R-:W-:Y:S08]  /*16330*/  HMMA.16816.F32 R172, R4, R22, R72 ;  /* 0x0000001604ac723c */ /* 0x000ff00000001848 */
        /* <DEDUP_REMOVED lines=15> */
[----:B------:R-:W-:Y:S01]  /*16430*/  MOV R76, R180 ;  /* 0x000000b4004c7202 */ /* 0x000fe20000000f00 */
[----:B------:R-:W-:-:S02]  /*16440*/  IMAD.MOV.U32 R77, RZ, RZ, R181 ;  /* 0x000000ffff4d7224 */ /* 0x000fc400078e00b5 */
[----:B------:R-:W-:Y:S01]  /*16450*/  IMAD.MOV.U32 R79, RZ, RZ, R183 ;  /* 0x000000ffff4f7224 */ /* 0x000fe200078e00b7 */
[C---:B------:R-:W-:Y:S08]  /*16460*/  HMMA.16816.F32 R176, R4.reuse, R16, R176 ;  /* 0x0000001004b0723c */ /* 0x040ff000000018b0 */
[----:B------:R-:W-:Y:S01]  /*16470*/  HMMA.16816.F32 R188, R4, R18, R188 ;  /* 0x0000001204bc723c */ /* 0x000fe200000018bc */
[----:B------:R-:W-:Y:S01]  /*16480*/  MOV R200, R71 ;  /* 0x0000004700c87202 */ /* 0x000fe20000000f00 */
[----:B------:R-:W-:Y:S01]  /*16490*/  IMAD.MOV.U32 R86, RZ, RZ, R198 ;  /* 0x000000ffff567224 */ /* 0x000fe200078e00c6 */
[----:B------:R-:W-:Y:S01]  /*164a0*/  MOV R85, R197 ;  /* 0x000000c500557202 */ /* 0x000fe20000000f00 */
[----:B------:R-:W-:Y:S01]  /*164b0*/  FADD.FTZ R2, R2, R29 ;  /* 0x0000001d02027221 */ /* 0x000fe20000010000 */
[----:B------:R-:W-:Y:S01]  /*164c0*/  MOV R87, R199 ;  /* 0x000000c700577202 */ /* 0x000fe20000000f00 */
[----:B------:R2:W5:Y:S02]  /*164d0*/  LDL.LU R235, [R1+0xbc] ;  /* 0x0000bc0001eb7983 */ /* 0x0005640000300800 */
[C---:B------:R-:W-:Y:S01]  /*164e0*/  HMMA.16816.F32 R180, R8.reuse, R16, R64 ;  /* 0x0000001008b4723c */ /* 0x040fe20000001840 */
[----:B------:R-:W-:Y:S01]  /*164f0*/  IMAD.MOV.U32 R71, RZ, RZ, R196 ;  /* 0x000000ffff477224 */ /* 0x000fe200078e00c4 */
[----:B------:R-:W-:Y:S01]  /*16500*/  MOV R84, R68 ;  /* 0x0000004400547202 */ /* 0x000fe20000000f00 */
[----:B------:R2:W5:Y:S04]  /*16510*/  LDL.LU R234, [R1+0xb8] ;  /* 0x0000b80001ea7983 */ /* 0x0005680000300800 */
[----:B------:R-:W-:Y:S01]  /*16520*/  MOV R67, R21 ;  /* 0x0000001500437202 */ /* 0x000fe20000000f00 */
[----:B------:R-:W-:Y:S01]  /*16530*/  IMAD.MOV.U32 R66, RZ, RZ, R22 ;  /* 0x000000ffff427224 */ /* 0x000fe200078e0016 */
[----:B------:R-:W-:Y:S01]  /*16540*/  MOV R65, R23 ;  /* 0x0000001700417202 */ /* 0x000fe20000000f00 */
[----:B------:R-:W-:Y:S01]  /*16550*/  IMAD.MOV.U32 R64, RZ, RZ, R20 ;  /* 0x000000ffff407224 */ /* 0x000fe200078e0014 */
[C---:B-1----:R-:W-:Y:S01]  /*16560*/  HMMA.16816.F32 R16, R8.reuse, R14, R92 ;  /* 0x0000000e0810723c */ /* 0x042fe2000000185c */
[----:B------:R-:W1:Y:S01]  /*16570*/  LDSM.16.MT88.4 R20, [R226+0xf000] ;  /* 0x00f00000e214783b */ /* 0x000e620000004200 */
[----:B------:R-:W-:Y:S01]  /*16580*/  IMAD.MOV.U32 R68, RZ, RZ, R69 ;  /* 0x000000ffff447224 */ /* 0x000fe200078e0045 */
[----:B------:R-:W-:Y:S01]  /*16590*/  MOV R69, R70 ;  /* 0x0000004600457202 */ /* 0x000fe20000000f00 */
[----:B------:R-:W-:Y:S01]  /*165a0*/  IMAD.MOV.U32 R70, RZ, RZ, R71 ;  /* 0x000000ffff467224 */ /* 0x000fe200078e0047 */
[----:B------:R-:W-:Y:S01]  /*165b0*/  MOV R71, R76 ;  /* 0x0000004c00477202 */ /* 0x000fe20000000f00 */
[----:B------:R2:W5:Y:S02]  /*165c0*/  LDL.LU R233, [R1+0xb4] ;  /* 0x0000b40001e97983 */ /* 0x0005640000300800 */
[-C--:B------:R-:W-:Y:S02]  /*165d0*/  HMMA.16816.F32 R196, R8, R12.reuse, R80 ;  /* 0x0000000c08c4723c */ /* 0x080fe40000001850 */
[----:B------:R2:W5:Y:S04]  /*165e0*/  LDL.LU R232, [R1+0xb0] ;  /* 0x0000b00001e87983 */ /* 0x0005680000300800 */
[----:B------:R2:W5:Y:S02]  /*165f0*/  LDL.LU R231, [R1+0xac] ;  /* 0x0000ac0001e77983 */ /* 0x0005640000300800 */
[C---:B------:R-:W-:Y:S08]  /*16600*/  HMMA.16816.F32 R192, R4.reuse, R12, R192 ;  /* 0x0000000c04c0723c */ /* 0x040ff000000018c0 */
[----:B------:R-:W-:Y:S01]  /*16610*/  HMMA.16816.F32 R204, R4, R14, R204 ;  /* 0x0000000e04cc723c */ /* 0x000fe200000018cc */
[----:B------:R-:W-:Y:S01]  /*16620*/  IMAD.MOV.U32 R13, RZ, RZ, R19 ;  /* 0x000000ffff0d7224 */ /* 0x000fe200078e0013 */
[----:B------:R-:W-:-:S06]  /*16630*/  MOV R12, R16 ;  /* 0x00000010000c7202 */ /* 0x000fcc0000000f00 */
[C---:B---3--:R-:W-:Y:S01]  /*16640*/  HMMA.16816.F32 R72, R4.reuse, R24, R152 ;  /* 0x000000180448723c */ /* 0x048fe20000001898 */
[----:B------:R-:W-:Y:S01]  /*16650*/  IMAD.MOV.U32 R15, RZ, RZ, R17 ;  /* 0x000000ffff0f7224 */ /* 0x000fe200078e0011 */
[----:B------:R-:W-:Y:S01]  /*16660*/  MOV R14, R18 ;  /* 0x00000012000e7202 */ /* 0x000fe20000000f00 */
[----:B------:R-:W-:Y:S01]  /*16670*/  IMAD.MOV.U32 R81, RZ, RZ, R67 ;  /* 0x000000ffff517224 */ /* 0x000fe200078e0043 */
[----:B------:R-:W3:Y:S03]  /*16680*/  LDSM.16.MT88.4 R16, [R228+0xf000] ;  /* 0x00f00000e410783b */ /* 0x000ee60000004200 */
[----:B------:R-:W-:Y:S01]  /*16690*/  IMAD.MOV.U32 R155, RZ, RZ, R85 ;  /* 0x000000ffff9b7224 */ /* 0x000fe200078e0055 */
[----:B------:R-:W-:Y:S01]  /*166a0*/  MOV R154, R86 ;  /* 0x00000056009a7202 */ /* 0x000fe20000000f00 */
[----:B------:R-:W-:Y:S01]  /*166b0*/  IMAD.MOV.U32 R152, RZ, RZ, R77 ;  /* 0x000000ffff987224 */ /* 0x000fe200078e004d */
[----:B------:R-:W-:Y:S01]  /*166c0*/  MOV R85, R78 ;  /* 0x0000004e00557202 */ /* 0x000fe20000000f00 */
[----:B------:R-:W-:Y:S01]  /*166d0*/  IMAD.MOV.U32 R86, RZ, RZ, R79 ;  /* 0x000000ffff567224 */ /* 0x000fe200078e004f */
[----:B------:R-:W-:Y:S01]  /*166e0*/  MOV R82, R66 ;  /* 0x0000004200527202 */ /* 0x000fe20000000f00 */
[----:B------:R-:W-:Y:S01]  /*166f0*/  IMAD.MOV.U32 R153, RZ, RZ, R87 ;  /* 0x000000ffff997224 */ /* 0x000fe200078e0057 */
[C---:B------:R-:W-:Y:S01]  /*16700*/  HMMA.16816.F32 R76, R4.reuse, R26, R140 ;  /* 0x0000001a044c723c */ /* 0x040fe2000000188c */
[----:B------:R-:W-:Y:S01]  /*16710*/  MOV R87, R88 ;  /* 0x0000005800577202 */ /* 0x000fe20000000f00 */
[----:B------:R-:W-:Y:S01]  /*16720*/  IMAD.MOV.U32 R83, RZ, RZ, R65 ;  /* 0x000000ffff537224 */ /* 0x000fe200078e0041 */
[----:B------:R-:W-:Y:S01]  /*16730*/  MOV R80, R64 ;  /* 0x0000004000507202 */ /* 0x000fe20000000f00 */
[----:B------:R2:W5:Y:S03]  /*16740*/  LDL.LU R230, [R1+0xa8] ;  /* 0x0000a80001e67983 */ /* 0x0005660000300800 */
[----:B------:R-:W-:Y:S01]  /*16750*/  IMAD.MOV.U32 R141, RZ, RZ, R89 ;  /* 0x000000ffff8d7224 */ /* 0x000fe200078e0059 */
[----:B------:R-:W-:Y:S01]  /*16760*/  MOV R142, R90 ;  /* 0x0000005a008e7202 */ /* 0x000fe20000000f00 */
[----:B------:R-:W-:Y:S01]  /*16770*/  IMAD.MOV.U32 R143, RZ, RZ, R91 ;  /* 0x000000ffff8f7224 */ /* 0x000fe200078e005b */
[C---:B-1----:R-:W-:Y:S01]  /*16780*/  HMMA.16816.F32 R92, R4.reuse, R22, R116 ;  /* 0x00000016045c723c */ /* 0x042fe20000001874 */
[----:B------:R2:W5:Y:S04]  /*16790*/  LDL.LU R229, [R1+0xa4] ;  /* 0x0000a40001e57983 */ /* 0x0005680000300800 */
[----:B------:R2:W5:Y:S03]  /*167a0*/  LDL.LU R224, [R1+0xa0] ;  /* 0x0000a00001e07983 */ /* 0x0005660000300800 */
[----:B------:R-:W-:Y:S07]  /*167b0*/  HMMA.16816.F32 R88, R4, R20, R128 ;  /* 0x000000140458723c */ /* 0x000fee0000001880 */
[----:B------:R-:W-:Y:S01]  /*167c0*/  MOV R129, R15 ;  /* 0x0000000f00817202 */ /* 0x000fe20000000f00 */
[----:B------:R-:W-:Y:S01]  /*167d0*/  IMAD.MOV.U32 R130, RZ, RZ, R14 ;  /* 0x000000ffff827224 */ /* 0x000fe200078e000e */
[----:B------:R-:W-:Y:S01]  /*167e0*/  MOV R131, R13 ;  /* 0x0000000d00837202 */ /* 0x000fe20000000f00 */
[----:B------:R-:W-:-:S02]  /*167f0*/  IMAD.MOV.U32 R128, RZ, RZ, R12 ;  /* 0x000000ffff807224 */ /* 0x000fc400078e000c */
[----:B------:R-:W1:Y:S01]  /*16800*/  LDSM.16.MT88.4 R12, [R227+0xf000] ;  /* 0x00f00000e30c783b */ /* 0x000e620000004200 */
[C---:B---3--:R-:W-:Y:S08]  /*16810*/  HMMA.16816.F32 R104, R4.reuse, R16, R104 ;  /* 0x000000100468723c */ /* 0x048ff00000001868 */
[----:B------:R-:W-:Y:S08]  /*16820*/  HMMA.16816.F32 R108, R4, R18, R108 ;  /* 0x00000012046c723c */ /* 0x000ff0000000186c */
[----:B------:R-:W-:Y:S08]  /*16830*/  HMMA.16816.F32 R220, R8, R20, R220 ;  /* 0x0000001408dc723c */ /* 0x000ff000000018dc */
[C---:B-1----:R-:W-:Y:S07]  /*16840*/  HMMA.16816.F32 R64, R4.reuse, R14, R124 ;  /* 0x0000000e0440723c */ /* 0x042fee000000187c */
[----:B------:R-:W-:Y:S01]  /*16850*/  MOV R124, R68 ;  /* 0x00000044007c7202 */ /* 0x000fe20000000f00 */
[----:B------:R-:W-:Y:S01]  /*16860*/  IMAD.MOV.U32 R125, RZ, RZ, R69 ;  /* 0x000000ffff7d7224 */ /* 0x000fe200078e0045 */
[----:B------:R-:W-:Y:S01]  /*16870*/  MOV R126, R70 ;  /* 0x00000046007e7202 */ /* 0x000fe20000000f00 */
[----:B------:R-:W-:Y:S01]  /*16880*/  IMAD.MOV.U32 R127, RZ, RZ, R71 ;  /* 0x000000ffff7f7224 */ /* 0x000fe200078e0047 */
[----:B------:R-:W-:Y:S07]  /*16890*/  HMMA.16816.F32 R120, R4, R12, R120 ;  /* 0x0000000c0478723c */ /* 0x000fee0000001878 */
[----:B------:R-:W-:Y:S01]  /*168a0*/  MOV R4, R141 ;  /* 0x0000008d00047202 */ /* 0x000fe20000000f00 */
[----:B------:R-:W-:Y:S01]  /*168b0*/  HMMA.16816.F32 R68, R8, R24, R168 ;  /* 0x000000180844723c */ /* 0x000fe200000018a8 */
[----:B------:R-:W-:Y:S01]  /*168c0*/  IMAD.MOV.U32 R5, RZ, RZ, R142 ;  /* 0x000000ffff057224 */ /* 0x000fe200078e008e */
[----:B------:R-:W-:-:S05]  /*168d0*/  MOV R6, R143 ;  /* 0x0000008f00067202 */ /* 0x000fca0000000f00 */
[----:B------:R-:W-:Y:S01]  /*168e0*/  MOV R169, R85 ;  /* 0x0000005500a97202 */ /* 0x000fe20000000f00 */
[----:B------:R-:W-:Y:S01]  /*168f0*/  IMAD.MOV.U32 R170, RZ, RZ, R86 ;  /* 0x000000ffffaa7224 */ /* 0x000fe200078e0056 */
[----:B------:R-:W-:Y:S01]  /*16900*/  HMMA.16816.F32 R140, R8, R22, R96 ;  /* 0x00000016088c723c */ /* 0x000fe20000001860 */
[----:B------:R1:W-:Y:S01]  /*16910*/  MUFU.EX2 R23, R4 ;  /* 0x0000000400177308 */ /* 0x0003e20000000800 */
[----:B------:R-:W-:Y:S01]  /*16920*/  IMAD.MOV.U32 R7, RZ, RZ, R84 ;  /* 0x000000ffff077224 */ /* 0x000fe200078e0054 */
[----:B------:R-:W-:Y:S01]  /*16930*/  MOV R171, R87 ;  /* 0x0000005700ab7202 */ /* 0x000fe20000000f00 */
[----:B------:R-:W-:Y:S05]  /*16940*/  LDSM.16.MT88.4 R96, [R226+0xf800] ;  /* 0x00f80000e260783b */ /* 0x000fea0000004200 */
[----:B------:R3:W-:Y:S01]  /*16950*/  MUFU.EX2 R20, R169 ;  /* 0x000000a900147308 */ /* 0x0007e20000000800 */
[----:B-1----:R-:W-:-:S07]  /*16960*/  IMAD.MOV.U32 R4, RZ, RZ, R125 ;  /* 0x000000ffff047224 */ /* 0x002fce00078e007d */
[----:B------:R1:W4:Y:S01]  /*16970*/  MUFU.EX2 R21, R170 ;  /* 0x000000aa00157308 */ /* 0x0003220000000800 */
[----:B------:R-:W-:Y:S02]  /*16980*/  FADD.FTZ R4, R4, R2 ;  /* 0x0000000204047221 */ /* 0x000fe40000010000 */
[----:B---3--:R-:W-:Y:S01]  /*16990*/  IMAD.MOV.U32 R169, RZ, RZ, R5 ;  /* 0x000000ffffa97224 */ /* 0x008fe200078e0005 */
[----:B------:R-:W-:-:S03]  /*169a0*/  MOV R5, R124 ;  /* 0x0000007c00057202 */ /* 0x000fc60000000f00 */
[----:B------:R-:W-:Y:S01]  /*169b0*/  FADD.FTZ R3, R169, R3 ;  /* 0x00000003a9037221 */ /* 0x000fe20000010000 */
[----:B-1----:R-:W-:Y:S01]  /*169c0*/  MOV R170, R6 ;  /* 0x0000000600aa7202 */ /* 0x002fe20000000f00 */
[----:B------:R-:W-:Y:S01]  /*169d0*/  IMAD.MOV.U32 R6, RZ, RZ, R7 ;  /* 0x000000ffff067224 */ /* 0x000fe200078e0007 */
[----:B------:R1:W-:Y:S01]  /*169e0*/  MUFU.EX2 R22, R171 ;  /* 0x000000ab00167308 */ /* 0x0003e20000000800 */
[----:B------:R-:W-:Y:S02]  /*169f0*/  IMAD.MOV.U32 R7, RZ, RZ, R127 ;  /* 0x000000ffff077224 */ /* 0x000fe400078e007f */
[----:B------:R-:W-:Y:S02]  /*16a00*/  FADD.FTZ R6, R6, R28 ;  /* 0x0000001c06067221 */ /* 0x000fe40000010000 */
[----:B------:R-:W-:Y:S02]  /*16a10*/  FADD.FTZ R5, R5, R3 ;  /* 0x0000000305057221 */ /* 0x000fe40000010000 */
[----:B------:R-:W-:Y:S01]  /*16a20*/  FADD.FTZ R4, R43, R4 ;  /* 0x000000042b047221 */ /* 0x000fe20000010000 */
[----:B------:R-:W-:Y:S01]  /*16a30*/  HMMA.16816.F32 R116, R8, R18, R112 ;  /* 0x000000120874723c */ /* 0x000fe20000001870 */
[----:B------:R-:W-:Y:S01]  /*16a40*/  MOV R124, R152 ;  /* 0x00000098007c7202 */ /* 0x000fe20000000f00 */
[----:B------:R-:W-:Y:S01]  /*16a50*/  IMAD.MOV.U32 R125, RZ, RZ, R153 ;  /* 0x000000ffff7d7224 */ /* 0x000fe200078e0099 */
[----:B------:R-:W-:Y:S01]  /*16a60*/  LDSM.16.MT88.4 R112, [R228+0xf800] ;  /* 0x00f80000e470783b */ /* 0x000fe20000004200 */
[----:B------:R-:W-:Y:S01]  /*16a70*/  IMAD.MOV.U32 R127, RZ, RZ, R155 ;  /* 0x000000ffff7f7224 */ /* 0x000fe200078e009b */
[----:B-1----:R-:W-:-:S03]  /*16a80*/  MOV R171, R126 ;  /* 0x0000007e00ab7202 */ /* 0x002fc60000000f00 */
[----:B------:R-:W-:Y:S01]  /*16a90*/  HMMA.16816.F32 R84, R8, R26, R164 ;  /* 0x0000001a0854723c */ /* 0x000fe200000018a4 */
[----:B------:R-:W-:Y:S01]  /*16aa0*/  MOV R126, R154 ;  /* 0x0000009a007e7202 */ /* 0x000fe20000000f00 */
[----:B------:R-:W-:Y:S01]  /*16ab0*/  FADD.FTZ R3, R52, R6 ;  /* 0x0000000634037221 */ /* 0x000fe20000010000 */
[----:B------:R-:W1:Y:S01]  /*16ac0*/  LDSM.16.MT88.4 R152, [R225+0xd800] ;  /* 0x00d80000e198783b */ /* 0x000e620000004200 */
[----:B------:R-:W-:-:S03]  /*16ad0*/  FADD.FTZ R2, R49, R5 ;  /* 0x0000000531027221 */ /* 0x000fc60000010000 */
[----:B------:R-:W-:Y:S01]  /*16ae0*/  MOV R27, R7 ;  /* 0x00000007001b7202 */ /* 0x000fe20000000f00 */
[----:B------:R-:W-:Y:S02]  /*16af0*/  FADD.FTZ R26, R50, R4 ;  /* 0x00000004321a7221 */ /* 0x000fe40000010000 */
[----:B------:R-:W3:Y:S01]  /*16b00*/  LDSM.16.MT88.4 R4, [R227+0xf800] ;  /* 0x00f80000e304783b */ /* 0x000ee20000004200 */
[C---:B------:R-:W-:Y:S01]  /*16b10*/  HMMA.16816.F32 R100, R8.reuse, R16, R100 ;  /* 0x000000100864723c */ /* 0x040fe20000001864 */
[----:B------:R-:W-:Y:S07]  /*16b20*/  MUFU.EX2 R19, R34 ;  /* 0x0000002200137308 */ /* 0x000fee0000000800 */
[C---:B------:R-:W-:Y:S01]  /*16b30*/  HMMA.16816.F32 R56, R8.reuse, R12, R56 ;  /* 0x0000000c0838723c */ /* 0x040fe20000001838 */
[----:B------:R-:W-:Y:S07]  /*16b40*/  MUFU.EX2 R17, R40 ;  /* 0x0000002800117308 */ /* 0x000fee0000000800 */
[----:B------:R-:W-:Y:S01]  /*16b50*/  HMMA.16816.F32 R44, R8, R14, R44 ;  /* 0x0000000e082c723c */ /* 0x000fe2000000182c */
[----:B------:R1:W1:Y:S08]  /*16b60*/  MUFU.EX2 R15, R33 ;  /* 0x00000021000f7308 */ /* 0x0002700000000800 */
        /* <DEDUP_REMOVED lines=17> */
[----:B------:R-:W-:Y:S01]  /*16c80*/  MOV R31, R131 ;  /* 0x00000083001f7202 */ /* 0x000fe20000000f00 */
[----:B------:R-:W-:Y:S01]  /*16c90*/  IMAD.MOV.U32 R30, RZ, RZ, R130 ;  /* 0x000000ffff1e7224 */ /* 0x000fe200078e0082 */
[----:B----4-:R-:W-:Y:S01]  /*16ca0*/  F2FP.PACK_AB R128, R21, R20 ;  /* 0x000000141580723e */ /* 0x010fe200000000ff */
[----:B------:R-:W-:Y:S01]  /*16cb0*/  FADD.FTZ R0, R42, R0 ;  /* 0x000000002a007221 */ /* 0x000fe20000010000 */
[----:B------:R-:W-:Y:S01]  /*16cc0*/  F2FP.PACK_AB R129, R15, R19 ;  /* 0x000000130f81723e */ /* 0x000fe200000000ff */
[----:B------:R-:W-:Y:S01]  /*16cd0*/  FADD.FTZ R3, R53, R3 ;  /* 0x0000000335037221 */ /* 0x000fe20000010000 */
[----:B------:R-:W-:Y:S01]  /*16ce0*/  F2FP.PACK_AB R130, R23, R22 ;  /* 0x000000161782723e */ /* 0x000fe200000000ff */
[----:B------:R-:W-:Y:S01]  /*16cf0*/  FADD.FTZ R2, R51, R2 ;  /* 0x0000000233027221 */ /* 0x000fe20000010000 */
[----:B------:R-:W-:Y:S01]  /*16d00*/  F2FP.PACK_AB R131, R18, R17 ;  /* 0x000000111283723e */ /* 0x000fe200000000ff */
[----:B------:R-:W-:Y:S01]  /*16d10*/  IMAD.MOV.U32 R50, RZ, RZ, R82 ;  /* 0x000000ffff327224 */ /* 0x000fe200078e0052 */
[----:B------:R-:W-:Y:S01]  /*16d20*/  F2FP.PACK_AB R124, R13, R11 ;  /* 0x0000000b0d7c723e */ /* 0x000fe200000000ff */
[----:B------:R-:W-:Y:S01]  /*16d30*/  IMAD.MOV.U32 R164, RZ, RZ, R187 ;  /* 0x000000ffffa47224 */ /* 0x000fe200078e00bb */
[----:B------:R-:W-:Y:S01]  /*16d40*/  F2FP.PACK_AB R126, R16, R14 ;  /* 0x0000000e107e723e */ /* 0x000fe200000000ff */
[----:B------:R-:W-:Y:S01]  /*16d50*/  IMAD.MOV.U32 R166, RZ, RZ, R185 ;  /* 0x000000ffffa67224 */ /* 0x000fe200078e00b9 */
[----:B------:R-:W-:Y:S01]  /*16d60*/  F2FP.PACK_AB R125, R10, R9 ;  /* 0x000000090a7d723e */ /* 0x000fe200000000ff */
[----:B------:R-:W-:Y:S01]  /*16d70*/  LDSM.16.MT88.4 R168, [R226+0xd800] ;  /* 0x00d80000e2a8783b */ /* 0x000fe20000004200 */
[----:B--2---:R-:W-:Y:S01]  /*16d80*/  F2FP.PACK_AB R127, R8, R12 ;  /* 0x0000000c087f723e */ /* 0x004fe200000000ff */
[----:B------:R-:W-:Y:S01]  /*16d90*/  FADD.FTZ R25, R48, R0 ;  /* 0x0000000030197221 */ /* 0x000fe20000010000 */
[----:B------:R-:W-:Y:S01]  /*16da0*/  MOV R49, R81 ;  /* 0x0000005100317202 */ /* 0x000fe20000000f00 */
[----:B------:R-:W-:Y:S01]  /*16db0*/  FADD.FTZ R24, R54, R3 ;  /* 0x0000000336187221 */ /* 0x000fe20000010000 */
[----:B------:R-:W-:Y:S01]  /*16dc0*/  MOV R51, R83 ;  /* 0x0000005300337202 */ /* 0x000fe20000000f00 */
[----:B------:R-:W-:Y:S01]  /*16dd0*/  IMAD.MOV.U32 R48, RZ, RZ, R80 ;  /* 0x000000ffff307224 */ /* 0x000fe200078e0050 */
[----:B------:R-:W-:Y:S01]  /*16de0*/  HMMA.16816.F32 R148, R128, R152, R148 ;  /* 0x000000988094723c */ /* 0x000fe20000001894 */
[----:B------:R-:W-:Y:S01]  /*16df0*/  FADD.FTZ R2, R39, R2 ;  /* 0x0000000227027221 */ /* 0x000fe20000010000 */
[----:B------:R-:W1:Y:S01]  /*16e00*/  LDSM.16.MT88.4 R80, [R225+0xf800] ;  /* 0x00f80000e150783b */ /* 0x000e620000004200 */
[----:B------:R-:W-:Y:S01]  /*16e10*/  FADD.FTZ R0, R40, R26 ;  /* 0x0000001a28007221 */ /* 0x000fe20000010000 */
[----:B------:R-:W-:Y:S01]  /*16e20*/  MOV R165, R186 ;  /* 0x000000ba00a57202 */ /* 0x000fe20000000f00 */
[----:B------:R-:W-:Y:S01]  /*16e30*/  FADD.FTZ R3, R33, R25 ;  /* 0x0000001921037221 */ /* 0x000fe20000010000 */
[----:B------:R-:W-:-:S02]  /*16e40*/  MOV R167, R184 ;  /* 0x000000b800a77202 */ /* 0x000fc40000000f00 */
[C---:B------:R-:W-:Y:S01]  /*16e50*/  HMMA.16816.F32 R144, R124.reuse, R152, R144 ;  /* 0x000000987c90723c */ /* 0x040fe20000001890 */
[----:B------:R-:W2:Y:S07]  /*16e60*/  LDSM.16.MT88.4 R184, [R228+0xd800] ;  /* 0x00d80000e4b8783b */ /* 0x000eae0000004200 */
        /* <DEDUP_REMOVED lines=75> */
.L_x_642:
[----:B--23--:R-:W-:-:S06]  /*17320*/  UISETP.GT.AND UP0, UPT, UR23, UR9, UPT ;  /* 0x000000091700728c */ /* 0x00cfcc000bf04270 */
        /* <DEDUP_REMOVED lines=15> */
.L_x_652:
        /* <DEDUP_REMOVED lines=49> */
[----:B------:R-:W-:Y:S02]  /*17730*/  @!P5 LEA R10, P2, R4, c[0x0][0x168], 0x1 ;  /* 0x00005a00040ada11 */ /* 0x000fe400078408ff */
[C---:B--2---:R-:W-:Y:S01]  /*17740*/  @!P4 LEA R8, P1, R0.reuse, c[0x0][0x168], 0x1 ;  /* 0x00005a000008ca11 */ /* 0x044fe200078208ff */
[----:B------:R1:W-:Y:S03]  /*17750*/  @P5 STS.128 [R243+0x9000], RZ ;  /* 0x009000fff3005388 */ /* 0x0003e60000000c00 */
[----:B------:R-:W-:Y:S01]  /*17760*/  @!P4 LEA.HI.X R9, R0, c[0x0][0x16c], R2, 0x1, P1 ;  /* 0x00005b000009ca11 */ /* 0x000fe200008f0c02 */
[----:B------:R-:W-:Y:S01]  /*17770*/  @!PT LDS RZ, [RZ] ;  /* 0x00000000fffff984 */ /* 0x000fe20000000800 */
[----:B------:R-:W-:Y:S01]  /*17780*/  @!PT LDS RZ, [RZ] ;  /* 0x00000000fffff984 */ /* 0x000fe20000000800 */
[----:B------:R-:W-:Y:S01]  /*17790*/  @!PT LDS RZ, [RZ] ;  /* 0x00000000fffff984 */ /* 0x000fe20000000800 */
[----:B------:R1:W-:Y:S01]  /*177a0*/  @!P5 LDGSTS.E.BYPASS.LTC128B.128 [R243+0x9000], [R14.64] ;  /* 0x090000000ef3dfae */ /* 0x0003e2000b901d52 */
[----:B------:R-:W-:Y:S02]  /*177b0*/  IADD3.X R2, R2, UR12, RZ, P3, !PT ;  /* 0x0000000c02027c10 */ /* 0x000fe40009ffe4ff */
[C---:B---3--:R-:W-:Y:S01]  /*177c0*/  @!P4 LEA R6, P0, R4.reuse, c[0x0][0x168], 0x1 ;  /* 0x00005a000406ca11 */ /* 0x048fe200078008ff */
[----:B------:R1:W-:Y:S01]  /*177d0*/  @P4 STS.128 [R243+0xb000], RZ ;  /* 0x00b000fff3004388 */ /* 0x0003e20000000c00 */
[C-C-:B------:R-:W-:Y:S02]  /*177e0*/  @!P5 LEA.HI.X R11, R4.reuse, c[0x0][0x16c], R2.reuse, 0x1, P2 ;  /* 0x00005b00040bda11 */ /* 0x140fe400010f0c02 */
        /* <DEDUP_REMOVED lines=17> */
.L_x_650:
[----:B------:R-:W2:Y:S01]  /*17900*/  LDL.64 R6, [R1+0x70] ;  /* 0x0000700001067983 */ /* 0x000ea20000100a00 */
[----:B------:R-:W-:Y:S04]  /*17910*/  DEPBAR.LE SB0, 0x0 ;  /* 0x000080000000791a */ /* 0x000fe80000000000 */
[----:B------:R-:W-:Y:S01]  /*17920*/  UIADD3 UR8, UR23, -0x1, URZ ;  /* 0xffffffff17087890 */ /* 0x000fe2000fffe03f */
[----:B------:R-:W-:Y:S03]  /*17930*/  BAR.SYNC.DEFER_BLOCKING 0x0 ;  /* 0x0000000000007b1d */ /* 0x000fe60000010000 */
[----:B------:R-:W-:Y:S02]  /*17940*/  USHF.R.S32.HI UR5, URZ, 0x1f, UR8 ;  /* 0x0000001f3f057899 */ /* 0x000fe40008011408 */
[----:B-1----:R-:W-:Y:S01]  /*17950*/  MOV R4, UR8 ;  /* 0x0000000800047c02 */ /* 0x002fe20008000f00 */
[----:B------:R-:W-:Y:S02]  /*17960*/  UIMAD UR4, UR13, UR8, URZ ;  /* 0x000000080d0472a4 */ /* 0x000fe4000f8e023f */
[----:B------:R-:W-:Y:S02]  /*17970*/  UISETP.GT.AND UP0, UPT, UR8, UR9, UPT ;  /* 0x000000090800728c */ /* 0x000fe4000bf04270 */
[----:B------:R-:W-:Y:S01]  /*17980*/  UIMAD UR4, UR5, UR20, UR4 ;  /* 0x00000014050472a4 */ /* 0x000fe2000f8e0204 */
[----:B------:R-:W-:Y:S01]  /*17990*/  @P5 STS.128 [R243+0xc000], RZ ;  /* 0x00c000fff3005388 */ /* 0x000fe20000000c00 */
        /* <DEDUP_REMOVED lines=12> */
[----:B------:R-:W-:Y:S02]  /*17a60*/  IADD3.X R4, R0, UR10, RZ, P1, !PT ;  /* 0x0000000a00047c10 */ /* 0x000fe40008ffe4ff */
[C---:B------:R-:W-:Y:S01]  /*17a70*/  @!P4 LEA R14, P0, R2.reuse, c[0x0][0x170], 0x1 ;  /* 0x00005c00020eca11 */ /* 0x040fe200078008ff */
[----:B------:R-:W-:Y:S01]  /*17a80*/  @P4 STS.128 [R243+0xe000], RZ ;  /* 0x00e000fff3004388 */ /* 0x000fe20000000c00 */
[C-C-:B------:R-:W-:Y:S02]  /*17a90*/  @!P5 LEA.HI.X R17, R2.reuse, c[0x0][0x174], R4.reuse, 0x1, P2 ;  /* 0x00005d000211da11 */ /* 0x140fe400010f0c04 */
[C---:B------:R-:W-:Y:S02]  /*17aa0*/  @!P4 LEA.HI.X R15, R2.reuse, c[0x0][0x174], R4, 0x1, P0 ;  /* 0x00005d00020fca11 */ /* 0x040fe400000f0c04 */
[----:B------:R-:W-:Y:S03]  /*17ab0*/  IADD3 R0, P1, R2, UR21, RZ ;  /* 0x0000001502007c10 */ /* 0x000fe6000ff3e0ff */
[----:B------:R-:W-:Y:S01]  /*17ac0*/  @!PT LDS RZ, [RZ] ;  /* 0x00000000fffff984 */ /* 0x000fe20000000800 */
[----:B------:R-:W-:Y:S01]  /*17ad0*/  @!PT LDS RZ, [RZ] ;  /* 0x00000000fffff984 */ /* 0x000fe20000000800 */
[----:B------:R-:W-:Y:S01]  /*17ae0*/  @!PT LDS RZ, [RZ] ;  /* 0x00000000fffff984 */ /* 0x000fe20000000800 */
[----:B------:R2:W-:Y:S01]  /*17af0*/  @!P4 LDGSTS.E.BYPASS.LTC128B.128 [R243+0xe000], [R18.64+0x80] ;  /* 0x0e00008012f3cfae */ /* 0x0005e2000b901d52 */
        /* <DEDUP_REMOVED lines=11> */
[----:B------:R2:W-:Y:S01]  /*17bb0*/  @!P5 LDGSTS.E.BYPASS.LTC128B.128 [R243+0xc800], [R16.64] ;  /* 0x0c80000010f3dfae */ /* 0x0005e2000b901d52 */
[----:B------:R-:W-:Y:S02]  /*17bc0*/  IADD3.X R5, R4, UR10, RZ, P0, !PT ;  /* 0x0000000a04057c10 */ /* 0x000fe400087fe4ff */
[C---:B-1----:R-:W-:Y:S02]  /*17bd0*/  @!P4 LEA R6, P0, R2.reuse, c[0x0][0x170], 0x1 ;  /* 0x00005c000206ca11 */ /* 0x042fe400078008ff */
[C-C-:B------:R-:W-:Y:S02]  /*17be0*/  @!P5 LEA.HI.X R11, R2.reuse, c[0x0][0x174], R5.reuse, 0x1, P2 ;  /* 0x00005d00020bda11 */ /* 0x140fe400010f0c05 */
[----:B------:R-:W-:Y:S01]  /*17bf0*/  @!P4 LEA.HI.X R7, R2, c[0x0][0x174], R5, 0x1, P0 ;  /* 0x00005d000207ca11 */ /* 0x000fe200000f0c05 */
[----:B------:R-:W-:Y:S01]  /*17c00*/  @P4 STS.128 [R243+0xe800], RZ ;  /* 0x00e800fff3004388 */ /* 0x000fe20000000c00 */
[----:B------:R-:W-:Y:S07]  /*17c10*/  PLOP3.LUT P0, PT, PT, PT, UP0, 0x80, 0x0 ;  /* 0x000000000000781c */ /* 0x000fee0003f0f008 */
        /* <DEDUP_REMOVED lines=25> */
[----:B--2---:R-:W4:Y:S08]  /*17db0*/  LDSM.16.M88.4 R16, [R224+0x8000] ;  /* 0x00800000e010783b */ /* 0x004f300000000200 */
[----:B------:R-:W3:Y:S08]  /*17dc0*/  LDSM.16.M88.4 R60, [R231+0x2000] ;  /* 0x00200000e73c783b */ /* 0x000ef00000000200 */
[----:B------:R-:W2:Y:S08]  /*17dd0*/  LDSM.16.M88.4 R32, [R224+0x8800] ;  /* 0x00880000e020783b */ /* 0x000eb00000000200 */
[----:B------:R-:W0:Y:S08]  /*17de0*/  LDGDEPBAR ;  /* 0x00000000000079af */ /* 0x000e300000000000 */
[----:B------:R-:W2:Y:S01]  /*17df0*/  LDSM.16.M88.4 R48, [R224+0x9000] ;  /* 0x00900000e030783b */ /* 0x000ea20000000200 */
[-C--:B----4-:R-:W-:Y:S07]  /*17e00*/  HMMA.16816.F32 R4, R64, R16.reuse, RZ ;  /* 0x000000104004723c */ /* 0x090fee00000018ff */
[----:B------:R-:W4:Y:S01]  /*17e10*/  LDSM.16.M88.4 R208, [R224+0x9800] ;  /* 0x00980000e0d0783b */ /* 0x000f220000000200 */
[C---:B---3--:R-:W-:Y:S07]  /*17e20*/  HMMA.16816.F32 R8, R60.reuse, R16, RZ ;  /* 0x000000103c08723c */ /* 0x048fee00000018ff */
[----:B------:R-:W-:Y:S01]  /*17e30*/  LDSM.16.M88.4 R212, [R232] ;  /* 0x00000000e8d4783b */ /* 0x000fe20000000200 */
[-C--:B-1----:R-:W-:Y:S07]  /*17e40*/  HMMA.16816.F32 R12, R60, R18.reuse, RZ ;  /* 0x000000123c0c723c */ /* 0x082fee00000018ff */
[----:B------:R-:W1:Y:S01]  /*17e50*/  LDSM.16.M88.4 R216, [R235] ;  /* 0x00000000ebd8783b */ /* 0x000e620000000200 */
        /* <DEDUP_REMOVED lines=34> */
[----:B------:R-:W1:Y:S08]  /*18080*/  LDSM.16.M88.4 R212, [R230+0x8000] ;  /* 0x00800000e6d4783b */ /* 0x000e700000000200 */
        /* <DEDUP_REMOVED lines=21> */
[----:B------:R-:W1:Y:S08]  /*181e0*/  LDSM.16.M88.4 R208, [R229] ;  /* 0x00000000e5d0783b */ /* 0x000e700000000200 */
        /* <DEDUP_REMOVED lines=43> */
[----:B------:R-:W1:Y:S08]  /*184a0*/  LDSM.16.M88.4 R208, [R239] ;  /* 0x00000000efd0783b */ /* 0x000e700000000200 */
        /* <DEDUP_REMOVED lines=65> */
[----:B------:R-:W-:Y:S02]  /*188c0*/  FMUL.FTZ R18, R18, c[0x0][0x2ec] ;  /* 0x0000bb0012127a20 */ /* 0x000fe40000410000 */
[----:B------:R-:W-:Y:S02]  /*188d0*/  FMUL.FTZ R19, R19, c[0x0][0x2ec] ;  /* 0x0000bb0013137a20 */ /* 0x000fe40000410000 */
[----:B------:R-:W-:Y:S01]  /*188e0*/  FMUL.FTZ R16, R16, c[0x0][0x2ec] ;  /* 0x0000bb0010107a20 */ /* 0x000fe20000410000 */
[----:B--2---:R2:W-:Y:S03]  /*188f0*/  STL [R1+0x28], R0 ;  /* 0x0000280001007387 */ /* 0x0045e60000100800 */
[----:B------:R-:W-:Y:S10]  /*18900*/  MUFU.TANH R252, R16 ;  /* 0x0000001000fc7308 */ /* 0x000ff40000002400 */
[----:B------:R-:W-:Y:S10]  /*18910*/  MUFU.TANH R19, R19 ;  /* 0x0000001300137308 */ /* 0x000ff40000002400 */
[----:B-1----:R-:W1:Y:S10]  /*18920*/  MUFU.TANH R2, R6 ;  /* 0x0000000600027308 */ /* 0x002e740000002400 */
[----:B--2---:R2:W3:Y:S01]  /*18930*/  MUFU.TANH R0, R7 ;  /* 0x0000000700007308 */ /* 0x0044e20000002400 */
[----:B-1----:R1:W-:Y:S04]  /*18940*/  STL [R1+0x20], R2 ;  /* 0x0000200201007387 */ /* 0x0023e80000100800 */
[----:B--2---:R-:W2:Y:S08]  /*18950*/  LDSM.16.M88.4 R4, [R229+0x2800] ;  /* 0x00280000e504783b */ /* 0x004eb00000000200 */
[----:B---3--:R3:W-:Y:S01]  /*18960*/  STL [R1+0x2c], R0 ;  /* 0x00002c0001007387 */ /* 0x0087e20000100800 */
[----:B-1----:R-:W-:Y:S10]  /*18970*/  MUFU.TANH R2, R10 ;  /* 0x0000000a00027308 */ /* 0x002ff40000002400 */
[----:B---3--:R-:W1:Y:S01]  /*18980*/  MUFU.TANH R0, R8 ;  /* 0x0000000800007308 */ /* 0x008e620000002400 */
[-C--:B--2---:R-:W-:Y:S08]  /*18990*/  HMMA.16816.F32 R20, R216, R4.reuse, R20 ;  /* 0x00000004d814723c */ /* 0x084ff00000001814 */
[C---:B------:R-:W-:Y:S08]  /*189a0*/  HMMA.16816.F32 R24, R212.reuse, R4, R24 ;  /* 0x00000004d418723c */ /* 0x040ff00000001818 */
[-C--:B------:R-:W-:Y:S01]  /*189b0*/  HMMA.16816.F32 R28, R212, R6.reuse, R28 ;  /* 0x00000006d41c723c */ /* 0x080fe2000000181c */
[----:B-1----:R1:W-:Y:S07]  /*189c0*/  STL [R1+0x18], R0 ;  /* 0x0000180001007387 */ /* 0x0023ee0000100800 */
[C---:B------:R-:W-:Y:S01]  /*189d0*/  HMMA.16816.F32 R32, R216.reuse, R6, R32 ;  /* 0x00000006d820723c */ /* 0x040fe20000001820 */
[----:B------:R-:W2:Y:S03]  /*189e0*/  LDSM.16.M88.4 R4, [R229+0x3000] ;  /* 0x00300000e504783b */ /* 0x000ea60000000200 */
[----:B------:R-:W-:Y:S02]  /*189f0*/  FMUL.FTZ R22, R22, c[0x0][0x2ec] ;  /* 0x0000bb0016167a20 */ /* 0x000fe40000410000 */
[----:B------:R-:W-:Y:S02]  /*18a00*/  FMUL.FTZ R23, R23, c[0x0][0x2ec] ;  /* 0x0000bb0017177a20 */ /* 0x000fe40000410000 */
[----:B------:R3:W-:Y:S01]  /*18a10*/  MUFU.TANH R223, R22 ;  /* 0x0000001600df7308 */ /* 0x0007e20000002400 */
[----:B------:R-:W-:Y:S03]  /*18a20*/  FMUL.FTZ R26, R26, c[0x0][0x2ec] ;  /* 0x0000bb001a1a7a20 */ /* 0x000fe60000410000 */
[----:B------:R-:W-:Y:S02]  /*18a30*/  FMUL.FTZ R27, R27, c[0x0][0x2ec] ;  /* 0x0000bb001b1b7a20 */ /* 0x000fe40000410000 */
[----:B------:R-:W-:Y:S02]  /*18a40*/  FMUL.FTZ R24, R24, c[0x0][0x2ec] ;  /* 0x0000bb0018187a20 */ /* 0x000fe40000410000 */
[----:B------:R-:W-:Y:S02]  /*18a50*/  FMUL.FTZ R30, R30, c[0x0][0x2ec] ;  /* 0x0000bb001e1e7a20 */ /* 0x000fe40000410000 */
[----:B-1----:R-:W1:Y:S01]  /*18a60*/  MUFU.TANH R0, R9 ;  /* 0x0000000900007308 */ /* 0x002e620000002400 */
        /* <DEDUP_REMOVED lines=8> */
[----:B---3--:R-:W-:Y:S02]  /*18af0*/  FMUL.FTZ R22, R32, c[0x0][0x2ec] ;  /* 0x0000bb0020167a20 */ /* 0x008fe40000410000 */
[----:B------:R-:W-:Y:S03]  /*18b00*/  FMUL.FTZ R21, R21, c[0x0][0x2ec] ;  /* 0x0000bb0015157a20 */ /* 0x000fe60000410000 */
[----:B------:R3:W-:Y:S01]  /*18b10*/  MUFU.TANH R211, R24 ;  /* 0x0000001800d37308 */ /* 0x0007e20000002400 */
[-C--:B--2---:R-:W-:Y:S01]  /*18b20*/  HMMA.16816.F32 R36, R216, R4.reuse, R36 ;  /* 0x00000004d824723c */ /* 0x084fe20000001824 */
[----:B-1----:R1:W-:Y:S04]  /*18b30*/  STL [R1+0x30], R0 ;  /* 0x0000300001007387 */ /* 0x0023e80000100800 */
[----:B------:R2:W-:Y:S04]  /*18b40*/  STL [R1+0x10], R2 ;  /* 0x0000100201007387 */ /* 0x0005e80000100800 */
[----:B------:R-:W-:Y:S01]  /*18b50*/  MUFU.TANH R209, R25 ;  /* 0x0000001900d17308 */ /* 0x000fe20000002400 */
[C---:B------:R-:W-:Y:S08]  /*18b60*/  HMMA.16816.F32 R40, R212.reuse, R4, R40 ;  /* 0x00000004d428723c */ /* 0x040ff00000001828 */
[-C--:B------:R-:W-:Y:S01]  /*18b70*/  HMMA.16816.F32 R44, R212, R6.reuse, R44 ;  /* 0x00000006d42c723c */ /* 0x080fe2000000182c */
[----:B------:R-:W-:Y:S03]  /*18b80*/  MUFU.TANH R143, R28 ;  /* 0x0000001c008f7308 */ /* 0x000fe60000002400 */
[----:B---3--:R-:W-:Y:S04]  /*18b90*/  FMUL.FTZ R24, R33, c[0x0][0x2ec] ;  /* 0x0000bb0021187a20 */ /* 0x008fe80000410000 */
[C---:B------:R-:W-:Y:S01]  /*18ba0*/  HMMA.16816.F32 R48, R216.reuse, R6, R48 ;  /* 0x00000006d830723c */ /* 0x040fe20000001830 */
[----:B------:R-:W3:Y:S01]  /*18bb0*/  LDSM.16.M88.4 R4, [R229+0x3800] ;  /* 0x00380000e504783b */ /* 0x000ee20000000200 */
[----:B------:R-:W-:Y:S04]  /*18bc0*/  DEPBAR.LE SB0, 0x0 ;  /* 0x000080000000791a */ /* 0x000fe80000000000 */
[----:B-1----:R-:W1:Y:S01]  /*18bd0*/  MUFU.TANH R0, R11 ;  /* 0x0000000b00007308 */ /* 0x002e620000002400 */
[----:B------:R-:W-:Y:S02]  /*18be0*/  FMUL.FTZ R36, R36, c[0x0][0x2ec] ;  /* 0x0000bb0024247a20 */ /* 0x000fe40000410000 */
[----:B------:R-:W-:Y:S03]  /*18bf0*/  BAR.SYNC.DEFER_BLOCKING 0x0 ;  /* 0x0000000000007b1d */ /* 0x000fe60000010000 */
[----:B------:R-:W-:Y:S02]  /*18c00*/  FMUL.FTZ R37, R37, c[0x0][0x2ec] ;  /* 0x0000bb0025257a20 */ /* 0x000fe40000410000 */
[----:B------:R-:W-:Y:S02]  /*18c10*/  FMUL.FTZ R38, R38, c[0x0][0x2ec] ;  /* 0x0000bb0026267a20 */ /* 0x000fe40000410000 */
[----:B--2---:R-:W2:Y:S01]  /*18c20*/  MUFU.TANH R2, R12 ;  /* 0x0000000c00027308 */ /* 0x004ea20000002400 */
        /* <DEDUP_REMOVED lines=8> */
[----:B-1----:R1:W-:Y:S01]  /*18cb0*/  STL [R1+0x54], R0 ;  /* 0x0000540001007387 */ /* 0x0023e20000100800 */
[----:B------:R-:W-:Y:S05]  /*18cc0*/  FMUL.FTZ R33, R49, c[0x0][0x2ec] ;  /* 0x0000bb0031217a20 */ /* 0x000fea0000410000 */
[----:B------:R4:W-:Y:S01]  /*18cd0*/  MUFU.TANH R138, R34 ;  /* 0x00000022008a7308 */ /* 0x0009e20000002400 */
[----:B--2---:R2:W-:Y:S01]  /*18ce0*/  STL [R1+0x4c], R2 ;  /* 0x00004c0201007387 */ /* 0x0045e20000100800 */
[-C--:B---3--:R-:W-:Y:S08]  /*18cf0*/  HMMA.16816.F32 R52, R216, R4.reuse, R52 ;  /* 0x00000004d834723c */ /* 0x088ff00000001834 */
[----:B------:R3:W-:Y:S01]  /*18d00*/  MUFU.TANH R137, R35 ;  /* 0x0000002300897308 */ /* 0x0007e20000002400 */
[C---:B------:R-:W-:Y:S09]  /*18d10*/  HMMA.16816.F32 R56, R212.reuse, R4, R56 ;  /* 0x00000004d438723c */ /* 0x040ff20000001838 */
[----:B-1----:R-:W1:Y:S01]  /*18d20*/  MUFU.TANH R0, R13 ;  /* 0x0000000d00007308 */ /* 0x002e620000002400 */
[-C--:B------:R-:W-:Y:S03]  /*18d30*/  HMMA.16816.F32 R60, R212, R6.reuse, R60 ;  /* 0x00000006d43c723c */ /* 0x080fe6000000183c */
[----:B----4-:R-:W-:Y:S05]  /*18d40*/  FMUL.FTZ R34, R51, c[0x0][0x2ec] ;  /* 0x0000bb0033227a20 */ /* 0x010fea0000410000 */
[----:B------:R-:W-:Y:S01]  /*18d50*/  HMMA.16816.F32 R64, R216, R6, R64 ;  /* 0x00000006d840723c */ /* 0x000fe20000001840 */
[----:B--2---:R-:W2:Y:S03]  /*18d60*/  MUFU.TANH R2, R14 ;  /* 0x0000000e00027308 */ /* 0x004ea60000002400 */
[----:B------:R-:W-:Y:S02]  /*18d70*/  FMUL.FTZ R32, R52, c[0x0][0x2ec] ;  /* 0x0000bb0034207a20 */ /* 0x000fe40000410000 */
[----:B---3--:R-:W-:Y:S02]  /*18d80*/  FMUL.FTZ R35, R50, c[0x0][0x2ec] ;  /* 0x0000bb0032237a20 */ /* 0x008fe40000410000 */
[----:B------:R-:W-:Y:S03]  /*18d90*/  FMUL.FTZ R29, R53, c[0x0][0x2ec] ;  /* 0x0000bb00351d7a20 */ /* 0x000fe60000410000 */
[----:B------:R3:W-:Y:S01]  /*18da0*/  MUFU.TANH R135, R36 ;  /* 0x0000002400877308 */ /* 0x0007e20000002400 */
[----:B------:R-:W-:Y:S01]  /*18db0*/  FMUL.FTZ R59, R59, c[0x0][0x2ec] ;  /* 0x0000bb003b3b7a20 */ /* 0x000fe20000410000 */
[----:B-1----:R1:W-:Y:S08]  /*18dc0*/  STL [R1+0x48], R0 ;  /* 0x0000480001007387 */ /* 0x0023f00000100800 */
[----:B------:R4:W-:Y:S03]  /*18dd0*/  MUFU.TANH R132, R37 ;  /* 0x0000002500847308 */ /* 0x0009e60000002400 */
[----:B------:R-:W-:Y:S01]  /*18de0*/  FMUL.FTZ R25, R64, c[0x0][0x2ec] ;  /* 0x0000bb0040197a20 */ /* 0x000fe20000410000 */
[----:B--2---:R2:W-:Y:S01]  /*18df0*/  STL [R1+0x58], R2 ;  /* 0x0000580201007387 */ /* 0x0045e20000100800 */
[----:B------:R-:W-:Y:S02]  /*18e00*/  FMUL.FTZ R23, R65, c[0x0][0x2ec] ;  /* 0x0000bb0041177a20 */ /* 0x000fe40000410000 */
[----:B------:R-:W-:Y:S03]  /*18e10*/  FMUL.FTZ R28, R67, c[0x0][0x2ec] ;  /* 0x0000bb00431c7a20 */ /* 0x000fe60000410000 */
[----:B------:R2:W-:Y:S01]  /*18e20*/  MUFU.TANH R134, R38 ;  /* 0x0000002600867308 */ /* 0x0005e20000002400 */
[----:B---3--:R-:W-:Y:S09]  /*18e30*/  FMUL.FTZ R36, R48, c[0x0][0x2ec] ;  /* 0x0000bb0030247a20 */ /* 0x008ff20000410000 */
[----:B-1----:R-:W1:Y:S01]  /*18e40*/  MUFU.TANH R0, R15 ;  /* 0x0000000f00007308 */ /* 0x002e620000002400 */
[----:B----4-:R-:W-:Y:S09]  /*18e50*/  FMUL.FTZ R37, R56, c[0x0][0x2ec] ;  /* 0x0000bb0038257a20 */ /* 0x010ff20000410000 */
[----:B--2---:R-:W2:Y:S01]  /*18e60*/  MUFU.TANH R2, R17 ;  /* 0x0000001100027308 */ /* 0x004ea20000002400 */
[----:B------:R-:W-:Y:S02]  /*18e70*/  FMUL.FTZ R38, R39, c[0x0][0x2ec] ;  /* 0x0000bb0027267a20 */ /* 0x000fe40000410000 */
[----:B------:R-:W-:Y:S07]  /*18e80*/  FMUL.FTZ R39, R57, c[0x0][0x2ec] ;  /* 0x0000bb0039277a20 */ /* 0x000fee0000410000 */
[----:B------:R3:W-:Y:S01]  /*18e90*/  MUFU.TANH R136, R40 ;  /* 0x0000002800887308 */ /* 0x0007e20000002400 */
[----:B-1----:R1:W-:Y:S09]  /*18ea0*/  STL [R1+0x5c], R0 ;  /* 0x00005c0001007387 */ /* 0x0023f20000100800 */
[----:B------:R4:W-:Y:S01]  /*18eb0*/  MUFU.TANH R141, R41 ;  /* 0x00000029008d7308 */ /* 0x0009e20000002400 */
[----:B--2---:R2:W-:Y:S09]  /*18ec0*/  STL [R1], R2 ;  /* 0x0000000201007387 */ /* 0x0045f20000100800 */
        /* <DEDUP_REMOVED lines=10> */
[----:B--2---:R2:W-:Y:S09]  /*18f70*/  STL [R1+0x8], R2 ;  /* 0x0000080201007387 */ /* 0x0045f20000100800 */
[----:B------:R-:W-:Y:S01]  /*18f80*/  MUFU.TANH R221, R20 ;  /* 0x0000001400dd7308 */ /* 0x000fe20000002400 */
[----:B---3--:R-:W-:Y:S09]  /*18f90*/  FMUL.FTZ R43, R63, c[0x0][0x2ec] ;  /* 0x0000bb003f2b7a20 */ /* 0x008ff20000410000 */
[----:B-1----:R-:W1:Y:S01]  /*18fa0*/  MUFU.TANH R0, R27 ;  /* 0x0000001b00007308 */ /* 0x002e620000002400 */
[----:B----4-:R-:W-:Y:S09]  /*18fb0*/  FMUL.FTZ R46, R58, c[0x0][0x2ec] ;  /* 0x0000bb003a2e7a20 */ /* 0x010ff20000410000 */
[----:B--2---:R-:W2:Y:S10]  /*18fc0*/  MUFU.TANH R2, R30 ;  /* 0x0000001e00027308 */ /* 0x004eb40000002400 */
[----:B------:R-:W-:Y:S01]  /*18fd0*/  MUFU.TANH R18, R21 ;  /* 0x0000001500127308 */ /* 0x000fe20000002400 */
[----:B-1----:R1:W-:Y:S01]  /*18fe0*/  STL [R1+0xc], R0 ;  /* 0x00000c0001007387 */ /* 0x0023e20000100800 */
[----:B------:R-:W-:Y:S08]  /*18ff0*/  FMUL.FTZ R27, R66, c[0x0][0x2ec] ;  /* 0x0000bb00421b7a20 */ /* 0x000ff00000410000 */
[----:B------:R-:W-:Y:S01]  /*19000*/  MUFU.TANH R22, R22 ;  /* 0x0000001600167308 */ /* 0x000fe20000002400 */
[----:B--2---:R2:W-:Y:S01]  /*19010*/  STL [R1+0x14], R2 ;  /* 0x0000140201007387 */ /* 0x0045e20000100800 */
[----:B------:R-:W-:Y:S08]  /*19020*/  FMUL.FTZ R30, R55, c[0x0][0x2ec] ;  /* 0x0000bb00371e7a20 */ /* 0x000ff00000410000 */
[----:B------:R-:W-:Y:S10]  /*19030*/  MUFU.TANH R24, R24 ;  /* 0x0000001800187308 */ /* 0x000ff40000002400 */
[----:B-1----:R-:W1:Y:S10]  /*19040*/  MUFU.TANH R0, R31 ;  /* 0x0000001f00007308 */ /* 0x002e740000002400 */
[----:B------:R-:W3:Y:S10]  /*19050*/  MUFU.TANH R38, R38 ;  /* 0x0000002600267308 */ /* 0x000ef40000002400 */
[----:B------:R-:W4:Y:S01]  /*19060*/  MUFU.TANH R42, R42 ;  /* 0x0000002a002a7308 */ /* 0x000f220000002400 */
[----:B-1----:R2:W-:Y:S01]  /*19070*/  STL [R1+0x1c], R0 ;  /* 0x00001c0001007387 */ /* 0x0025e20000100800 */
[----:B------:R-:W-:Y:S08]  /*19080*/  FMUL.FTZ R31, R54, c[0x0][0x2ec] ;  /* 0x0000bb00361f7a20 */ /* 0x000ff00000410000 */
        /* <DEDUP_REMOVED lines=23> */
.L_x_651:
[----:B------:R-:W2:Y:S01]  /*19200*/  LDL.LU R20, [R1+0x18] ;  /* 0x0000180001147983 */ /* 0x000ea20000300800 */
[----:B------:R-:W-:Y:S01]  /*19210*/  IMAD.MOV.U32 R4, RZ, RZ, R19 ;  /* 0x000000ffff047224 */ /* 0x000fe200078e0013 */
[----:B------:R-:W-:Y:S01]  /*19220*/  MOV R0, UR8 ;  /* 0x0000000800007c02 */ /* 0x000fe20008000f00 */
[----:B------:R-:W-:Y:S01]  /*19230*/  UISETP.GT.AND UP0, UPT, UR8, UR9, UPT ;  /* 0x000000090800728c */ /* 0x000fe2000bf04270 */
[----:B-1----:R-:W3:Y:S01]  /*19240*/  LDL.LU R16, [R1+0x20] ;  /* 0x0000200001107983 */ /* 0x002ee20000300800 */
[----:B------:R-:W-:Y:S03]  /*19250*/  UMOV UR23, UR8 ;  /* 0x0000000800177c82 */ /* 0x000fe60008000000 */
[----:B------:R-:W4:Y:S04]  /*19260*/  LDL.LU R10, [R1+0x58] ;  /* 0x00005800010a7983 */ /* 0x000f280000300800 */
[----:B------:R-:W2:Y:S04]  /*19270*/  LDL.LU R11, [R1+0x48] ;  /* 0x00004800010b7983 */ /* 0x000ea80000300800 */
[----:B------:R-:W2:Y:S04]  /*19280*/  LDL.LU R21, [R1+0x4c] ;  /* 0x00004c0001157983 */ /* 0x000ea80000300800 */
[----:B------:R-:W2:Y:S04]  /*19290*/  LDL.LU R6, [R1+0x30] ;  /* 0x0000300001067983 */ /* 0x000ea80000300800 */
[----:B------:R-:W2:Y:S04]  /*192a0*/  LDL.LU R8, [R1+0x10] ;  /* 0x0000100001087983 */ /* 0x000ea80000300800 */
[----:B------:R-:W2:Y:S04]  /*192b0*/  LDL.LU R7, [R1+0x2c] ;  /* 0x00002c0001077983 */ /* 0x000ea80000300800 */
[----:B------:R-:W2:Y:S04]  /*192c0*/  LDL.LU R5, [R1+0x28] ;  /* 0x0000280001057983 */ /* 0x000ea80000300800 */
[----:B------:R-:W2:Y:S04]  /*192d0*/  LDL.LU R2, [R1+0x4] ;  /* 0x0000040001027983 */ /* 0x000ea80000300800 */
[----:B------:R-:W2:Y:S04]  /*192e0*/  LDL.LU R19, [R1] ;  /* 0x0000000001137983 */ /* 0x000ea80000300800 */
[----:B------:R-:W2:Y:S04]  /*192f0*/  LDL.LU R9, [R1+0x54] ;  /* 0x0000540001097983 */ /* 0x000ea80000300800 */
[----:B------:R-:W2:Y:S04]  /*19300*/  LDL.LU R15, [R1+0x24] ;  /* 0x00002400010f7983 */ /* 0x000ea80000300800 */
[----:B------:R-:W2:Y:S04]  /*19310*/  LDL.LU R212, [R1+0x34] ;  /* 0x0000340001d47983 */ /* 0x000ea80000300800 */
[----:B------:R-:W1:Y:S08]  /*19320*/  S2R R12, SR_TID.X ;  /* 0x00000000000c7919 */ /* 0x000e700000002100 */
[----:B------:R-:W-:Y:S04]  /*19330*/  STL [R1+0xe8], R130 ;  /* 0x0000e88201007387 */ /* 0x000fe80000100800 */
[----:B------:R-:W-:Y:S04]  /*19340*/  STL [R1+0xe4], R131 ;  /* 0x0000e48301007387 */ /* 0x000fe80000100800 */
[----:B------:R1:W-:Y:S04]  /*19350*/  STL [R1+0xdc], R243 ;  /* 0x0000dcf301007387 */ /* 0x0003e80000100800 */
        /* <DEDUP_REMOVED lines=14> */
[----:B------:R-:W-:Y:S01]  /*19440*/  STL [R1+0xa0], R224 ;  /* 0x0000a0e001007387 */ /* 0x000fe20000100800 */
[----:B--2---:R-:W-:Y:S01]  /*19450*/  LOP3.LUT R212, R212, 0xfffffffb, RZ, 0xc0, !PT ;  /* 0xfffffffbd4d47812 */ /* 0x004fe200078ec0ff */
[----:B-1----:R-:W-:Y:S01]  /*19460*/  IMAD.SHL.U32 R12, R12, 0x2, RZ ;  /* 0x000000020c0c7824 */ /* 0x002fe200078e00ff */
[----:B------:R-:W-:Y:S01]  /*19470*/  MOV R53, R9 ;  /* 0x0000000900357202 */ /* 0x000fe20000000f00 */
[----:B------:R-:W-:Y:S01]  /*19480*/  IMAD.MOV.U32 R17, RZ, RZ, R8 ;  /* 0x000000ffff117224 */ /* 0x000fe200078e0008 */
[----:B------:R-:W-:Y:S01]  /*19490*/  MOV R8, R7 ;  /* 0x0000000700087202 */ /* 0x000fe20000000f00 */
[----:B------:R-:W-:Y:S01]  /*194a0*/  IMAD.MOV.U32 R7, RZ, RZ, R4 ;  /* 0x000000ffff077224 */ /* 0x000fe200078e0004 */
[----:B------:R-:W-:Y:S01]  /*194b0*/  LOP3.LUT R12, R12, 0x6, RZ, 0xc0, !PT ;  /* 0x000000060c0c7812 */ /* 0x000fe200078ec0ff */
[----:B------:R-:W-:Y:S01]  /*194c0*/  IMAD.MOV.U32 R13, RZ, RZ, R5 ;  /* 0x000000ffff0d7224 */ /* 0x000fe200078e0005 */
[----:B------:R-:W-:Y:S01]  /*194d0*/  @P4 LOP3.LUT R212, R212, 0x4, RZ, 0xfc, !PT ;  /* 0x00000004d4d44812 */ /* 0x000fe200078efcff */
[----:B------:R-:W-:Y:S02]  /*194e0*/  IMAD.MOV.U32 R48, RZ, RZ, R21 ;  /* 0x000000ffff307224 */ /* 0x000fe400078e0015 */
[----:B------:R-:W-:Y:S01]  /*194f0*/  IMAD R0, R0, 0x40, R12 ;  /* 0x0000004000007824 */ /* 0x000fe200078e020c */
[----:B------:R-:W-:Y:S01]  /*19500*/  MOV R12, R2 ;  /* 0x00000002000c7202 */ /* 0x000fe20000000f00 */
[----:B------:R-:W-:Y:S01]  /*19510*/  IMAD.MOV.U32 R51, RZ, RZ, R11 ;  /* 0x000000ffff337224 */ /* 0x000fe200078e000b */
[----:B------:R-:W-:Y:S01]  /*19520*/  MOV R50, R48 ;  /* 0x0000003000327202 */ /* 0x000fe20000000f00 */
[----:B----4-:R-:W-:Y:S01]  /*19530*/  IMAD.MOV.U32 R52, RZ, RZ, R10 ;  /* 0x000000ffff347224 */ /* 0x010fe200078e000a */
[C---:B------:R-:W-:Y:S01]  /*19540*/  ISETP.GE.AND P0, PT, R0.reuse, R247, PT ;  /* 0x000000f70000720c */ /* 0x040fe20003f06270 */
[----:B------:R-:W-:Y:S01]  /*19550*/  IMAD.MOV.U32 R54, RZ, RZ, R12 ;  /* 0x000000ffff367224 */ /* 0x000fe200078e000c */
[C---:B------:R-:W-:Y:S01]  /*19560*/  IADD3 R4, R0.reuse, 0x1, RZ ;  /* 0x0000000100047810 */ /* 0x040fe20007ffe0ff */
[----:B------:R-:W-:Y:S01]  /*19570*/  IMAD.MOV.U32 R62, RZ, RZ, R6 ;  /* 0x000000ffff3e7224 */ /* 0x000fe200078e0006 */
[C---:B------:R-:W-:Y:S01]  /*19580*/  IADD3 R2, R0.reuse, 0x8, RZ ;  /* 0x0000000800027810 */ /* 0x040fe20007ffe0ff */
[----:B------:R-:W-:Y:S01]  /*19590*/  IMAD.MOV.U32 R213, RZ, RZ, R53 ;  /* 0x000000ffffd57224 */ /* 0x000fe200078e0035 */
[----:B------:R-:W-:Y:S01]  /*195a0*/  ISETP.GE.OR P0, PT, R0, R251, !P0 ;  /* 0x000000fb0000720c */ /* 0x000fe20004706670 */
[----:B------:R-:W-:Y:S01]  /*195b0*/  IMAD.MOV.U32 R60, RZ, RZ, R52 ;  /* 0x000000ffff3c7224 */ /* 0x000fe200078e0034 */
[-C--:B------:R-:W-:Y:S01]  /*195c0*/  ISETP.GE.AND P1, PT, R4, R247.reuse, PT ;  /* 0x000000f70400720c */ /* 0x080fe20003f26270 */
[----:B------:R-:W-:Y:S01]  /*195d0*/  IMAD.MOV.U32 R61, RZ, RZ, R50 ;  /* 0x000000ffff3d7224 */ /* 0x000fe200078e0032 */
[----:B------:R-:W-:Y:S02]  /*195e0*/  FSEL R15, R15, -INF , !P0 ;  /* 0xff8000000f0f7808 */ /* 0x000fe40004000000 */
[----:B------:R-:W-:Y:S02]  /*195f0*/  ISETP.GE.AND P0, PT, R2, R247, PT ;  /* 0x000000f70200720c */ /* 0x000fe40003f06270 */
[C---:B------:R-:W-:Y:S02]  /*19600*/  ISETP.GE.AND P6, PT, R0.reuse, R245, PT ;  /* 0x000000f50000720c */ /* 0x040fe40003fc6270 */
[C---:B------:R-:W-:Y:S02]  /*19610*/  ISETP.GE.AND P3, PT, R0.reuse, R244, PT ;  /* 0x000000f40000720c */ /* 0x040fe40003f66270 */
[C---:B------:R-:W-:Y:S02]  /*19620*/  IADD3 R5, R0.reuse, 0x9, RZ ;  /* 0x0000000900057810 */ /* 0x040fe40007ffe0ff */
[----:B------:R-:W-:Y:S02]  /*19630*/  IADD3 R14, R0, 0x10, RZ ;  /* 0x00000010000e7810 */ /* 0x000fe40007ffe0ff */
[-C--:B------:R-:W-:Y:S02]  /*19640*/  ISETP.GE.OR P1, PT, R4, R251.reuse, !P1 ;  /* 0x000000fb0400720c */ /* 0x080fe40004f26670 */
[----:B------:R-:W-:Y:S02]  /*19650*/  ISETP.GE.OR P0, PT, R2, R251, !P0 ;  /* 0x000000fb0200720c */ /* 0x000fe40004706670 */
[C---:B------:R-:W-:Y:S02]  /*19660*/  ISETP.GE.OR P6, PT, R0.reuse, R249, !P6 ;  /* 0x000000f90000720c */ /* 0x040fe400077c6670 */
[----:B------:R-:W-:Y:S02]  /*19670*/  ISETP.GE.OR P3, PT, R0, R248, !P3 ;  /* 0x000000f80000720c */ /* 0x000fe40005f66670 */
[----:B------:R-:W-:Y:S02]  /*19680*/  FSEL R21, R20, -INF , !P6 ;  /* 0xff80000014157808 */ /* 0x000fe40007000000 */
[----:B------:R-:W-:Y:S02]  /*19690*/  FSEL R20, R252, -INF , !P0 ;  /* 0xff800000fc147808 */ /* 0x000fe40004000000 */
[-C--:B------:R-:W-:Y:S02]  /*196a0*/  ISETP.GE.AND P0, PT, R14, R247.reuse, PT ;  /* 0x000000f70e00720c */ /* 0x080fe40003f06270 */
[C---:B------:R-:W-:Y:S02]  /*196b0*/  ISETP.GE.AND P2, PT, R0.reuse, R246, PT ;  /* 0x000000f60000720c */ /* 0x040fe40003f46270 */
[----:B------:R-:W-:Y:S02]  /*196c0*/  FSEL R26, R17, -INF , !P3 ;  /* 0xff800000111a7808 */ /* 0x000fe40005800000 */
[----:B------:R-:W-:Y:S02]  /*196d0*/  FSEL R17, R13, -INF , !P1 ;  /* 0xff8000000d117808 */ /* 0x000fe40004800000 */
[C---:B------:R-:W-:Y:S02]  /*196e0*/  ISETP.GE.AND P1, PT, R5.reuse, R247, PT ;  /* 0x000000f70500720c */ /* 0x040fe40003f26270 */
[C---:B------:R-:W-:Y:S02]  /*196f0*/  IADD3 R13, R0.reuse, 0x11, RZ ;  /* 0x00000011000d7810 */ /* 0x040fe40007ffe0ff */
[-C--:B------:R-:W-:Y:S02]  /*19700*/  ISETP.GE.OR P1, PT, R5, R251.reuse, !P1 ;  /* 0x000000fb0500720c */ /* 0x080fe40004f26670 */
[----:B------:R-:W-:Y:S02]  /*19710*/  IADD3 R12, R0, 0x18, RZ ;  /* 0x00000018000c7810 */ /* 0x000fe40007ffe0ff */
[----:B------:R-:W-:Y:S02]  /*19720*/  ISETP.GE.OR P0, PT, R14, R251, !P0 ;  /* 0x000000fb0e00720c */ /* 0x000fe40004706670 */
[----:B------:R-:W-:Y:S02]  /*19730*/  ISETP.GE.OR P2, PT, R0, R250, !P2 ;  /* 0x000000fa0000720c */ /* 0x000fe40005746670 */
[----:B------:R-:W-:Y:S02]  /*19740*/  FSEL R19, R19, -INF , !P1 ;  /* 0xff80000013137808 */ /* 0x000fe40004800000 */
[-C--:B------:R-:W-:Y:S02]  /*19750*/  ISETP.GE.AND P1, PT, R13, R247.reuse, PT ;  /* 0x000000f70d00720c */ /* 0x080fe40003f26270 */
[----:B------:R-:W-:Y:S02]  /*19760*/  FSEL R48, R221, -INF , !P0 ;  /* 0xff800000dd307808 */ /* 0x000fe40004000000 */
[----:B------:R-:W-:Y:S02]  /*19770*/  ISETP.GE.AND P0, PT, R12, R247, PT ;  /* 0x000000f70c00720c */ /* 0x000fe40003f06270 */
[----:B---3--:R-:W-:Y:S02]  /*19780*/  FSEL R16, R16, -INF , !P2 ;  /* 0xff80000010107808 */ /* 0x008fe40005000000 */
[----:B------:R-:W-:Y:S02]  /*19790*/  ISETP.GE.AND P2, PT, R4, R246, PT ;  /* 0x000000f60400720c */ /* 0x000fe40003f46270 */
[----:B------:R-:W-:Y:S02]  /*197a0*/  IADD3 R11, R0, 0x19, RZ ;  /* 0x00000019000b7810 */ /* 0x000fe40007ffe0ff */
[----:B------:R-:W-:Y:S02]  /*197b0*/  ISETP.GE.OR P2, PT, R4, R250, !P2 ;  /* 0x000000fa0400720c */ /* 0x000fe40005746670 */
[-C--:B------:R-:W-:Y:S02]  /*197c0*/  ISETP.GE.OR P0, PT, R12, R251.reuse, !P0 ;  /* 0x000000fb0c00720c */ /* 0x080fe40004706670 */
[----:B------:R-:W-:Y:S02]  /*197d0*/  ISETP.GE.OR P1, PT, R13, R251, !P1 ;  /* 0x000000fb0d00720c */ /* 0x000fe40004f26670 */
[----:B------:R-:W-:Y:S02]  /*197e0*/  FSEL R55, R22, -INF , !P0 ;  /* 0xff80000016377808 */ /* 0x000fe40004000000 */
[----:B------:R-:W-:Y:S02]  /*197f0*/  FSEL R49, R18, -INF , !P1 ;  /* 0xff80000012317808 */ /* 0x000fe40004800000 */
[----:B------:R-:W-:Y:S02]  /*19800*/  FSEL R18, R8, -INF , !P2 ;  /* 0xff80000008127808 */ /* 0x000fe40005000000 */
[----:B------:R-:W-:Y:S02]  /*19810*/  ISETP.GE.AND P2, PT, R11, R247, PT ;  /* 0x000000f70b00720c */ /* 0x000fe40003f46270 */
[-C--:B------:R-:W-:Y:S02]  /*19820*/  ISETP.GE.AND P1, PT, R2, R246.reuse, PT ;  /* 0x000000f60200720c */ /* 0x080fe40003f26270 */
[C---:B------:R-:W-:Y:S02]  /*19830*/  ISETP.GE.AND P0, PT, R5.reuse, R246, PT ;  /* 0x000000f60500720c */ /* 0x040fe40003f06270 */
[----:B------:R-:W-:Y:S02]  /*19840*/  ISETP.GE.AND P6, PT, R4, R245, PT ;  /* 0x000000f50400720c */ /* 0x000fe40003fc6270 */
[C---:B------:R-:W-:Y:S02]  /*19850*/  IADD3 R10, R0.reuse, 0x20, RZ ;  /* 0x00000020000a7810 */ /* 0x040fe40007ffe0ff */
[----:B------:R-:W-:Y:S02]  /*19860*/  IADD3 R9, R0, 0x21, RZ ;  /* 0x0000002100097810 */ /* 0x000fe40007ffe0ff */
[-C--:B------:R-:W-:Y:S02]  /*19870*/  ISETP.GE.OR P1, PT, R2, R250.reuse, !P1 ;  /* 0x000000fa0200720c */ /* 0x080fe40004f26670 */
[----:B------:R-:W-:Y:S02]  /*19880*/  ISETP.GE.OR P0, PT, R5, R250, !P0 ;  /* 0x000000fa0500720c */ /* 0x000fe40004706670 */
[----:B------:R-:W-:Y:S02]  /*19890*/  ISETP.GE.OR P2, PT, R11, R251, !P2 ;  /* 0x000000fb0b00720c */ /* 0x000fe40005746670 */
[----:B------:R-:W-:Y:S02]  /*198a0*/  ISETP.GE.OR P4, PT, R4, R249, !P6 ;  /* 0x000000f90400720c */ /* 0x000fe40007786670 */
[----:B------:R-:W-:Y:S02]  /*198b0*/  FSEL R22, R54, -INF , !P1 ;  /* 0xff80000036167808 */ /* 0x000fe40004800000 */
[-C--:B------:R-:W-:Y:S02]  /*198c0*/  ISETP.GE.AND P1, PT, R10, R247.reuse, PT ;  /* 0x000000f70a00720c */ /* 0x080fe40003f26270 */
[----:B------:R-:W-:Y:S02]  /*198d0*/  FSEL R56, R24, -INF , !P2 ;  /* 0xff80000018387808 */ /* 0x000fe40005000000 */
[----:B------:R-:W-:Y:S02]  /*198e0*/  ISETP.GE.AND P2, PT, R14, R246, PT ;  /* 0x000000f60e00720c */ /* 0x000fe40003f46270 */
[----:B------:R-:W-:Y:S02]  /*198f0*/  FSEL R24, R7, -INF , !P0 ;  /* 0xff80000007187808 */ /* 0x000fe40004000000 */
[C---:B------:R-:W-:Y:S02]  /*19900*/  ISETP.GE.AND P0, PT, R9.reuse, R247, PT ;  /* 0x000000f70900720c */ /* 0x040fe40003f06270 */
[----:B------:R-:W-:Y:S02]  /*19910*/  ISETP.GE.AND P3, PT, R4, R244, PT ;  /* 0x000000f40400720c */ /* 0x000fe40003f66270 */
[----:B------:R-:W-:Y:S02]  /*19920*/  IADD3 R8, R0, 0x28, RZ ;  /* 0x0000002800087810 */ /* 0x000fe40007ffe0ff */
[-C--:B------:R-:W-:Y:S02]  /*19930*/  ISETP.GE.OR P1, PT, R10, R251.reuse, !P1 ;  /* 0x000000fb0a00720c */ /* 0x080fe40004f26670 */
[----:B------:R-:W-:Y:S02]  /*19940*/  ISETP.GE.OR P2, PT, R14, R250, !P2 ;  /* 0x000000fa0e00720c */ /* 0x000fe40005746670 */
[----:B------:R-:W-:Y:S02]  /*19950*/  ISETP.GE.OR P0, PT, R9, R251, !P0 ;  /* 0x000000fb0900720c */ /* 0x000fe40004706670 */
[----:B------:R-:W-:Y:S02]  /*19960*/  LOP3.LUT R212, R212, 0xfffffffd, RZ, 0xc0, !PT ;  /* 0xfffffffdd4d47812 */ /* 0x000fe400078ec0ff */
[----:B------:R-:W-:Y:S02]  /*19970*/  FSEL R54, R135, -INF , !P1 ;  /* 0xff80000087367808 */ /* 0x000fe40004800000 */
[----:B------:R-:W-:Y:S02]  /*19980*/  ISETP.GE.OR P3, PT, R4, R248, !P3 ;  /* 0x000000f80400720c */ /* 0x000fe40005f66670 */
[----:B------:R-:W-:Y:S02]  /*19990*/  FSEL R4, R132, -INF , !P0 ;  /* 0xff80000084047808 */ /* 0x000fe40004000000 */
[----:B------:R-:W-:Y:S02]  /*199a0*/  FSEL R252, R223, -INF , !P2 ;  /* 0xff800000dffc7808 */ /* 0x000fe40005000000 */
[----:B------:R-:W-:Y:S02]  /*199b0*/  ISETP.GE.AND P2, PT, R8, R247, PT ;  /* 0x000000f70800720c */ /* 0x000fe40003f46270 */
[-C--:B------:R-:W-:Y:S02]  /*199c0*/  ISETP.GE.AND P0, PT, R12, R246.reuse, PT ;  /* 0x000000f60c00720c */ /* 0x080fe40003f06270 */
[C---:B------:R-:W-:Y:S02]  /*199d0*/  ISETP.GE.AND P1, PT, R13.reuse, R246, PT ;  /* 0x000000f60d00720c */ /* 0x040fe40003f26270 */
[----:B------:R-:W-:Y:S02]  /*199e0*/  @P4 LOP3.LUT R212, R212, 0x2, RZ, 0xfc, !PT ;  /* 0x00000002d4d44812 */ /* 0x000fe400078efcff */
[C---:B------:R-:W-:Y:S02]  /*199f0*/  IADD3 R7, R0.reuse, 0x29, RZ ;  /* 0x0000002900077810 */ /* 0x040fe40007ffe0ff */
[-C--:B------:R-:W-:Y:S01]  /*19a00*/  ISETP.GE.OR P1, PT, R13, R250.reuse, !P1 ;  /* 0x000000fa0d00720c */ /* 0x080fe20004f26670 */
[----:B------:R-:W-:Y:S01]  /*19a10*/  STL [R1+0x34], R212 ;  /* 0x000034d401007387 */ /* 0x000fe20000100800 */
[----:B------:R-:W-:Y:S02]  /*19a20*/  IADD3 R6, R0, 0x30, RZ ;  /* 0x0000003000067810 */ /* 0x000fe40007ffe0ff */
[----:B------:R-:W-:Y:S01]  /*19a30*/  ISETP.GE.OR P2, PT, R8, R251, !P2 ;  /* 0x000000fb0800720c */ /* 0x000fe20005746670 */
[----:B------:R1:W-:Y:S01]  /*19a40*/  STL [R1+0x50], R4 ;  /* 0x0000500401007387 */ /* 0x0003e20000100800 */
[----:B------:R-:W-:Y:S02]  /*19a50*/  ISETP.GE.OR P0, PT, R12, R250, !P0 ;  /* 0x000000fa0c00720c */ /* 0x000fe40004706670 */
[----:B------:R-:W-:Y:S01]  /*19a60*/  FSEL R223, R222, -INF , !P1 ;  /* 0xff800000dedf7808 */ /* 0x000fe20004800000 */
[----:B------:R2:W-:Y:S01]  /*19a70*/  STL [R1+0xe0], R247 ;  /* 0x0000e0f701007387 */ /* 0x0005e20000100800 */
[-C--:B------:R-:W-:Y:S02]  /*19a80*/  ISETP.GE.AND P1, PT, R7, R247.reuse, PT ;  /* 0x000000f70700720c */ /* 0x080fe40003f26270 */
[----:B------:R-:W-:Y:S02]  /*19a90*/  FSEL R243, R36, -INF , !P2 ;  /* 0xff80000024f37808 */ /* 0x000fe40005000000 */
[----:B------:R-:W-:Y:S02]  /*19aa0*/  FSEL R57, R138, -INF , !P0 ;  /* 0xff8000008a397808 */ /* 0x000fe40004000000 */
[C---:B------:R-:W-:Y:S02]  /*19ab0*/  ISETP.GE.AND P0, PT, R6.reuse, R247, PT ;  /* 0x000000f70600720c */ /* 0x040fe40003f06270 */
[----:B------:R-:W-:Y:S02]  /*19ac0*/  ISETP.GE.AND P2, PT, R11, R246, PT ;  /* 0x000000f60b00720c */ /* 0x000fe40003f46270 */
[-C--:B------:R-:W-:Y:S02]  /*19ad0*/  ISETP.GE.OR P1, PT, R7, R251.reuse, !P1 ;  /* 0x000000fb0700720c */ /* 0x080fe40004f26670 */
[----:B------:R-:W-:Y:S02]  /*19ae0*/  ISETP.GE.OR P2, PT, R11, R250, !P2 ;  /* 0x000000fa0b00720c */ /* 0x000fe40005746670 */
[----:B------:R-:W-:Y:S02]  /*19af0*/  ISETP.GE.OR P0, PT, R6, R251, !P0 ;  /* 0x000000fb0600720c */ /* 0x000fe40004706670 */
[----:B------:R-:W-:Y:S02]  /*19b00*/  FSEL R53, R33, -INF , !P1 ;  /* 0xff80000021357808 */ /* 0x000fe40004800000 */
[----:B------:R-:W-:Y:S02]  /*19b10*/  FSEL R58, R137, -INF , !P2 ;  /* 0xff800000893a7808 */ /* 0x000fe40005000000 */
[----:B------:R-:W-:Y:S02]  /*19b20*/  FSEL R229, R32, -INF , !P0 ;  /* 0xff80000020e57808 */ /* 0x000fe40004000000 */
[C---:B------:R-:W-:Y:S02]  /*19b30*/  ISETP.GE.AND P1, PT, R2.reuse, R245, PT ;  /* 0x000000f50200720c */ /* 0x040fe40003f26270 */
[----:B------:R-:W-:Y:S02]  /*19b40*/  ISETP.GE.AND P2, PT, R2, R244, PT ;  /* 0x000000f40200720c */ /* 0x000fe40003f46270 */
[----:B------:R-:W-:Y:S02]  /*19b50*/  ISETP.GE.AND P0, PT, R10, R246, PT ;  /* 0x000000f60a00720c */ /* 0x000fe40003f06270 */
[----:B------:R-:W-:Y:S02]  /*19b60*/  ISETP.GE.OR P2, PT, R2, R248, !P2 ;  /* 0x000000f80200720c */ /* 0x000fe40005746670 */
[----:B------:R-:W-:Y:S02]  /*19b70*/  ISETP.GE.OR P0, PT, R10, R250, !P0 ;  /* 0x000000fa0a00720c */ /* 0x000fe40004706670 */
[----:B------:R-:W-:Y:S02]  /*19b80*/  ISETP.GE.OR P4, PT, R2, R249, !P1 ;  /* 0x000000f90200720c */ /* 0x000fe40004f86670 */
[----:B------:R-:W-:Y:S02]  /*19b90*/  IADD3 R2, R0, 0x31, RZ ;  /* 0x0000003100027810 */ /* 0x000fe40007ffe0ff */
[----:B------:R-:W-:Y:S02]  /*19ba0*/  FSEL R67, R134, -INF , !P0 ;  /* 0xff80000086437808 */ /* 0x000fe40004000000 */
[----:B------:R-:W-:Y:S02]  /*19bb0*/  ISETP.GE.AND P0, PT, R2, R247, PT ;  /* 0x000000f70200720c */ /* 0x000fe40003f06270 */
[----:B-1----:R-:W-:Y:S02]  /*19bc0*/  IADD3 R4, R0, 0x38, RZ ;  /* 0x0000003800047810 */ /* 0x002fe40007ffe0ff */
[----:B------:R-:W-:Y:S02]  /*19bd0*/  ISETP.GE.OR P0, PT, R2, R251, !P0 ;  /* 0x000000fb0200720c */ /* 0x000fe40004706670 */
[----:B------:R-:W-:Y:S02]  /*19be0*/  MOV R214, R51 ;  /* 0x0000003300d67202 */ /* 0x000fe40000000f00 */
[----:B------:R-:W-:Y:S02]  /*19bf0*/  FSEL R52, R29, -INF , !P0 ;  /* 0xff8000001d347808 */ /* 0x000fe40004000000 */
[C---:B------:R-:W-:Y:S02]  /*19c00*/  ISETP.GE.AND P0, PT, R9.reuse, R246, PT ;  /* 0x000000f60900720c */ /* 0x040fe40003f06270 */
[----:B------:R-:W-:Y:S02]  /*19c10*/  IADD3 R0, R0, 0x39, RZ ;  /* 0x0000003900007810 */ /* 0x000fe40007ffe0ff */
[----:B------:R-:W-:Y:S02]  /*19c20*/  ISETP.GE.OR P0, PT, R9, R250, !P0 ;  /* 0x000000fa0900720c */ /* 0x000fe40004706670 */
[C---:B------:R-:W-:Y:S02]  /*19c30*/  ISETP.GE.AND P6, PT, R5.reuse, R245, PT ;  /* 0x000000f50500720c */ /* 0x040fe40003fc6270 */
[----:B------:R-:W-:Y:S02]  /*19c40*/  FSEL R66, R38, -INF , !P0 ;  /* 0xff80000026427808 */ /* 0x000fe40004000000 */
[C---:B------:R-:W-:Y:S02]  /*19c50*/  ISETP.GE.AND P0, PT, R4.reuse, R247, PT ;  /* 0x000000f70400720c */ /* 0x040fe40003f06270 */
[C---:B------:R-:W-:Y:S02]  /*19c60*/  ISETP.GE.OR P6, PT, R5.reuse, R249, !P6 ;  /* 0x000000f90500720c */ /* 0x040fe400077c6670 */
[----:B------:R-:W-:Y:S02]  /*19c70*/  ISETP.GE.OR P0, PT, R4, R251, !P0 ;  /* 0x000000fb0400720c */ /* 0x000fe40004706670 */
[----:B------:R-:W-:Y:S02]  /*19c80*/  ISETP.GE.AND P1, PT, R5, R244, PT ;  /* 0x000000f40500720c */ /* 0x000fe40003f26270 */
[----:B------:R-:W-:Y:S02]  /*19c90*/  FSEL R51, R25, -INF , !P0 ;  /* 0xff80000019337808 */ /* 0x000fe40004000000 */
[C---:B------:R-:W-:Y:S02]  /*19ca0*/  ISETP.GE.AND P0, PT, R8.reuse, R246, PT ;  /* 0x000000f60800720c */ /* 0x040fe40003f06270 */
[----:B------:R-:W-:Y:S02]  /*19cb0*/  FSEL R25, R61, -INF , !P4 ;  /* 0xff8000003d197808 */ /* 0x000fe40006000000 */
[----:B------:R-:W-:Y:S02]  /*19cc0*/  ISETP.GE.OR P0, PT, R8, R250, !P0 ;  /* 0x000000fa0800720c */ /* 0x000fe40004706670 */
[----:B------:R-:W-:Y:S02]  /*19cd0*/  ISETP.GE.OR P1, PT, R5, R248, !P1 ;  /* 0x000000f80500720c */ /* 0x000fe40004f26670 */
[----:B------:R-:W-:Y:S02]  /*19ce0*/  FSEL R65, R35, -INF , !P0 ;  /* 0xff80000023417808 */ /* 0x000fe40004000000 */
[C---:B------:R-:W-:Y:S02]  /*19cf0*/  ISETP.GE.AND P0, PT, R0.reuse, R247, PT ;  /* 0x000000f70000720c */ /* 0x040fe40003f06270 */
[----:B------:R-:W-:Y:S02]  /*19d00*/  FMNMX.FTZ R5, R15, R3, !PT ;  /* 0x000000030f057209 */ /* 0x000fe40007810000 */
[----:B------:R-:W-:Y:S02]  /*19d10*/  ISETP.GE.OR P0, PT, R0, R251, !P0 ;  /* 0x000000fb0000720c */ /* 0x000fe40004706670 */
[----:B------:R-:W-:Y:S02]  /*19d20*/  FMNMX.FTZ R5, R17, R5, !PT ;  /* 0x0000000511057209 */ /* 0x000fe40007810000 */
[----:B------:R-:W-:Y:S02]  /*19d30*/  FSEL R50, R23, -INF , !P0 ;  /* 0xff80000017327808 */ /* 0x000fe40004000000 */
[C---:B------:R-:W-:Y:S02]  /*19d40*/  ISETP.GE.AND P0, PT, R7.reuse, R246, PT ;  /* 0x000000f60700720c */ /* 0x040fe40003f06270 */
[----:B------:R-:W-:Y:S02]  /*19d50*/  FMNMX.FTZ R5, R20, R5, !PT ;  /* 0x0000000514057209 */ /* 0x000fe40007810000 */
[----:B------:R-:W-:Y:S02]  /*19d60*/  ISETP.GE.OR P0, PT, R7, R250, !P0 ;  /* 0x000000fa0700720c */ /* 0x000fe40004706670 */
[----:B------:R-:W-:Y:S02]  /*19d70*/  FMNMX.FTZ R5, R19, R5, !PT ;  /* 0x0000000513057209 */ /* 0x000fe40007810000 */
[----:B------:R-:W-:Y:S02]  /*19d80*/  FSEL R64, R34, -INF , !P0 ;  /* 0xff80000022407808 */ /* 0x000fe40004000000 */
[C---:B------:R-:W-:Y:S02]  /*19d90*/  ISETP.GE.AND P0, PT, R6.reuse, R246, PT ;  /* 0x000000f60600720c */ /* 0x040fe40003f06270 */
[----:B------:R-:W-:Y:S02]  /*19da0*/  MOV R215, R60 ;  /* 0x0000003c00d77202 */ /* 0x000fe40000000f00 */
[----:B------:R-:W-:Y:S04]  /*19db0*/  ISETP.GE.OR P0, PT, R6, R250, !P0 ;  /* 0x000000fa0600720c */ /* 0x000fe80004706670 */
[----:B------:R-:W-:Y:S02]  /*19dc0*/  FSEL R63, R31, -INF , !P0 ;  /* 0xff8000001f3f7808 */ /* 0x000fe40004000000 */
[----:B------:R-:W-:Y:S04]  /*19dd0*/  LOP3.LUT P0, RZ, R212, 0x2, RZ, 0xc0, !PT ;  /* 0x00000002d4ff7812 */ /* 0x000fe8000780c0ff */
[----:B------:R-:W-:Y:S02]  /*19de0*/  FSEL R23, R62, -INF , !P0 ;  /* 0xff8000003e177808 */ /* 0x000fe40004000000 */
[C---:B------:R-:W-:Y:S04]  /*19df0*/  ISETP.GE.AND P0, PT, R2.reuse, R246, PT ;  /* 0x000000f60200720c */ /* 0x040fe80003f06270 */
[----:B------:R-:W-:Y:S04]  /*19e00*/  ISETP.GE.OR P0, PT, R2, R250, !P0 ;  /* 0x000000fa0200720c */ /* 0x000fe80004706670 */
[----:B------:R-:W-:Y:S02]  /*19e10*/  FSEL R62, R30, -INF , !P0 ;  /* 0xff8000001e3e7808 */ /* 0x000fe40004000000 */
[C---:B------:R-:W-:Y:S04]  /*19e20*/  ISETP.GE.AND P0, PT, R4.reuse, R246, PT ;  /* 0x000000f60400720c */ /* 0x040fe80003f06270 */
[----:B------:R-:W-:Y:S04]  /*19e30*/  ISETP.GE.OR P0, PT, R4, R250, !P0 ;  /* 0x000000fa0400720c */ /* 0x000fe80004706670 */
[----:B------:R-:W-:Y:S02]  /*19e40*/  FSEL R61, R27, -INF , !P0 ;  /* 0xff8000001b3d7808 */ /* 0x000fe40004000000 */
[----:B------:R-:W-:Y:S02]  /*19e50*/  FSEL R27, R214, -INF , !P6 ;  /* 0xff800000d61b7808 */ /* 0x000fe40007000000 */
[----:B------:R-:W3:Y:S01]  /*19e60*/  LDL.LU R214, [R1+0x5c] ;  /* 0x00005c0001d67983 */ /* 0x000ee20000300800 */
[----:B------:R-:W-:Y:S02]  /*19e70*/  ISETP.GE.AND P6, PT, R14, R245, PT ;  /* 0x000000f50e00720c */ /* 0x000fe40003fc6270 */
[C---:B------:R-:W-:Y:S01]  /*19e80*/  ISETP.GE.AND P0, PT, R0.reuse, R246, PT ;  /* 0x000000f60000720c */ /* 0x040fe20003f06270 */
[----:B--2---:R-:W2:Y:S03]  /*19e90*/  LDL.LU R247, [R1+0x50] ;  /* 0x0000500001f77983 */ /* 0x004ea60000300800 */
[----:B------:R-:W-:Y:S02]  /*19ea0*/  ISETP.GE.OR P4, PT, R0, R250, !P0 ;  /* 0x000000fa0000720c */ /* 0x000fe40004786670 */
[C---:B------:R-:W-:Y:S02]  /*19eb0*/  ISETP.GE.OR P0, PT, R14.reuse, R249, !P6 ;  /* 0x000000f90e00720c */ /* 0x040fe40007706670 */
[----:B------:R-:W-:Y:S02]  /*19ec0*/  ISETP.GE.AND P6, PT, R13, R245, PT ;  /* 0x000000f50d00720c */ /* 0x000fe40003fc6270 */
[----:B------:R-:W-:Y:S02]  /*19ed0*/  FSEL R222, R211, -INF , !P0 ;  /* 0xff800000d3de7808 */ /* 0x000fe40004000000 */
[C---:B------:R-:W-:Y:S02]  /*19ee0*/  ISETP.GE.AND P0, PT, R14.reuse, R244, PT ;  /* 0x000000f40e00720c */ /* 0x040fe40003f06270 */
[----:B------:R-:W-:Y:S02]  /*19ef0*/  ISETP.GE.OR P6, PT, R13, R249, !P6 ;  /* 0x000000f90d00720c */ /* 0x000fe400077c6670 */
[----:B------:R-:W-:Y:S02]  /*19f00*/  ISETP.GE.OR P0, PT, R14, R248, !P0 ;  /* 0x000000f80e00720c */ /* 0x000fe40004706670 */
[----:B------:R-:W-:Y:S02]  /*19f10*/  FSEL R14, R213, -INF , !P3 ;  /* 0xff800000d50e7808 */ /* 0x000fe40005800000 */
[----:B------:R-:W4:Y:S01]  /*19f20*/  LDL.LU R213, [R1+0x8] ;  /* 0x0000080001d57983 */ /* 0x000f220000300800 */
[----:B------:R-:W-:Y:S02]  /*19f30*/  FSEL R221, R209, -INF , !P6 ;  /* 0xff800000d1dd7808 */ /* 0x000fe40007000000 */
[C---:B------:R-:W-:Y:S02]  /*19f40*/  ISETP.GE.AND P6, PT, R12.reuse, R245, PT ;  /* 0x000000f50c00720c */ /* 0x040fe40003fc6270 */
[----:B------:R-:W-:Y:S02]  /*19f50*/  ISETP.GE.AND P3, PT, R13, R244, PT ;  /* 0x000000f40d00720c */ /* 0x000fe40003f66270 */
[----:B------:R-:W-:Y:S02]  /*19f60*/  ISETP.GE.OR P6, PT, R12, R249, !P6 ;  /* 0x000000f90c00720c */ /* 0x000fe400077c6670 */
[----:B------:R-:W-:Y:S02]  /*19f70*/  FSEL R60, R28, -INF , !P4 ;  /* 0xff8000001c3c7808 */ /* 0x000fe40006000000 */
[----:B------:R-:W-:Y:S02]  /*19f80*/  FSEL R219, R143, -INF , !P6 ;  /* 0xff8000008fdb7808 */ /* 0x000fe40007000000 */
[C---:B------:R-:W-:Y:S04]  /*19f90*/  ISETP.GE.AND P6, PT, R11.reuse, R245, PT ;  /* 0x000000f50b00720c */ /* 0x040fe80003fc6270 */
[----:B------:R-:W-:Y:S02]  /*19fa0*/  ISETP.GE.OR P4, PT, R11, R249, !P6 ;  /* 0x000000f90b00720c */ /* 0x000fe40007786670 */
[----:B------:R-:W-:Y:S02]  /*19fb0*/  ISETP.GE.OR P6, PT, R13, R248, !P3 ;  /* 0x000000f80d00720c */ /* 0x000fe40005fc6670 */
[----:B------:R-:W-:Y:S02]  /*19fc0*/  FMNMX.FTZ R13, R48, R5, !PT ;  /* 0x00000005300d7209 */ /* 0x000fe40007810000 */
[----:B------:R-:W-:Y:S02]  /*19fd0*/  ISETP.GE.AND P3, PT, R10, R245, PT ;  /* 0x000000f50a00720c */ /* 0x000fe40003f66270 */
[----:B------:R-:W-:Y:S02]  /*19fe0*/  FMNMX.FTZ R13, R49, R13, !PT ;  /* 0x0000000d310d7209 */ /* 0x000fe40007810000 */
[----:B------:R-:W-:Y:S02]  /*19ff0*/  FSEL R218, R208, -INF , !P4 ;  /* 0xff800000d0da7808 */ /* 0x000fe40006000000 */
[----:B------:R-:W-:Y:S02]  /*1a000*/  FMNMX.FTZ R137, R55, R13, !PT ;  /* 0x0000000d37897209 */ /* 0x000fe40007810000 */
[----:B------:R-:W-:Y:S02]  /*1a010*/  FSEL R13, R215, -INF , !P2 ;  /* 0xff800000d70d7808 */ /* 0x000fe40005000000 */
[----:B------:R-:W4:Y:S01]  /*1a020*/  LDL.LU R215, [R1+0xc] ;  /* 0x00000c0001d77983 */ /* 0x000f220000300800 */
[----:B------:R-:W-:Y:S02]  /*1a030*/  ISETP.GE.OR P4, PT, R10, R249, !P3 ;  /* 0x000000f90a00720c */ /* 0x000fe40005f86670 */
[----:B------:R-:W-:Y:S02]  /*1a040*/  ISETP.GE.AND P3, PT, R12, R244, PT ;  /* 0x000000f40c00720c */ /* 0x000fe40003f66270 */
[----:B------:R-:W-:Y:S02]  /*1a050*/  FMNMX.FTZ R5, R16, R133, !PT ;  /* 0x0000008510057209 */ /* 0x000fe40007810000 */
[----:B------:R-:W-:Y:S02]  /*1a060*/  ISETP.GE.OR P3, PT, R12, R248, !P3 ;  /* 0x000000f80c00720c */ /* 0x000fe40005f66670 */
[----:B------:R-:W-:Y:S02]  /*1a070*/  FMNMX.FTZ R5, R18, R5, !PT ;  /* 0x0000000512057209 */ /* 0x000fe40007810000 */
[C---:B------:R-:W-:Y:S02]  /*1a080*/  ISETP.GE.AND P2, PT, R9.reuse, R245, PT ;  /* 0x000000f50900720c */ /* 0x040fe40003f46270 */
[----:B------:R-:W-:Y:S02]  /*1a090*/  FMNMX.FTZ R5, R22, R5, !PT ;  /* 0x0000000516057209 */ /* 0x000fe40007810000 */
[----:B------:R-:W-:Y:S02]  /*1a0a0*/  FSEL R29, R136, -INF , !P4 ;  /* 0xff800000881d7808 */ /* 0x000fe40006000000 */
[----:B------:R-:W-:Y:S02]  /*1a0b0*/  FMNMX.FTZ R5, R24, R5, !PT ;  /* 0x0000000518057209 */ /* 0x000fe40007810000 */
[----:B------:R-:W-:Y:S02]  /*1a0c0*/  ISETP.GE.OR P4, PT, R9, R249, !P2 ;  /* 0x000000f90900720c */ /* 0x000fe40005786670 */
[----:B------:R-:W-:Y:S02]  /*1a0d0*/  FMNMX.FTZ R5, R252, R5, !PT ;  /* 0x00000005fc057209 */ /* 0x000fe40007810000 */
[----:B------:R-:W-:Y:S02]  /*1a0e0*/  FSEL R28, R141, -INF , !P4 ;  /* 0xff8000008d1c7808 */ /* 0x000fe40006000000 */
[----:B------:R-:W-:Y:S02]  /*1a0f0*/  FMNMX.FTZ R5, R223, R5, !PT ;  /* 0x00000005df057209 */ /* 0x000fe40007810000 */
[----:B------:R-:W-:Y:S02]  /*1a100*/  ISETP.GE.AND P2, PT, R11, R244, PT ;  /* 0x000000f40b00720c */ /* 0x000fe40003f46270 */
[----:B------:R-:W-:Y:S02]  /*1a110*/  FMNMX.FTZ R5, R57, R5, !PT ;  /* 0x0000000539057209 */ /* 0x000fe40007810000 */
[----:B------:R-:W-:Y:S02]  /*1a120*/  ISETP.GE.OR P2, PT, R11, R248, !P2 ;  /* 0x000000f80b00720c */ /* 0x000fe40005746670 */
[----:B------:R-:W-:Y:S02]  /*1a130*/  FMNMX.FTZ R5, R58, R5, !PT ;  /* 0x000000053a057209 */ /* 0x000fe40007810000 */
[----:B------:R-:W-:Y:S02]  /*1a140*/  FMNMX.FTZ R137, R56, R137, !PT ;  /* 0x0000008938897209 */ /* 0x000fe40007810000 */
[----:B------:R-:W-:Y:S02]  /*1a150*/  FMNMX.FTZ R5, R67, R5, !PT ;  /* 0x0000000543057209 */ /* 0x000fe40007810000 */
[----:B------:R-:W-:Y:S02]  /*1a160*/  FMNMX.FTZ R137, R54, R137, !PT ;  /* 0x0000008936897209 */ /* 0x000fe40007810000 */
[----:B------:R-:W-:Y:S04]  /*1a170*/  FMNMX.FTZ R5, R66, R5, !PT ;  /* 0x0000000542057209 */ /* 0x000fe80007810000 */
[----:B------:R-:W-:Y:S02]  /*1a180*/  FMNMX.FTZ R5, R65, R5, !PT ;  /* 0x0000000541057209 */ /* 0x000fe40007810000 */
[----:B---3--:R-:W-:Y:S02]  /*1a190*/  FSEL R12, R214, -INF , !P1 ;  /* 0xff800000d60c7808 */ /* 0x008fe40004800000 */
[----:B------:R-:W3:Y:S01]  /*1a1a0*/  LDL.LU R214, [R1+0x14] ;  /* 0x0000140001d67983 */ /* 0x000ee20000300800 */
[C---:B------:R-:W-:Y:S02]  /*1a1b0*/  ISETP.GE.AND P1, PT, R8.reuse, R245, PT ;  /* 0x000000f50800720c */ /* 0x040fe40003f26270 */
[----:B--2---:R-:W-:Y:S02]  /*1a1c0*/  FMNMX.FTZ R137, R247, R137, !PT ;  /* 0x00000089f7897209 */ /* 0x004fe40007810000 */
[----:B------:R-:W-:Y:S02]  /*1a1d0*/  ISETP.GE.OR P4, PT, R8, R249, !P1 ;  /* 0x000000f90800720c */ /* 0x000fe40004f86670 */
[----:B------:R-:W-:Y:S02]  /*1a1e0*/  ISETP.GE.AND P1, PT, R10, R244, PT ;  /* 0x000000f40a00720c */ /* 0x000fe40003f26270 */
[----:B------:R-:W-:Y:S01]  /*1a1f0*/  FSEL R11, R42, -INF , !P4 ;  /* 0xff8000002a0b7808 */ /* 0x000fe20006000000 */
[----:B------:R-:W-:Y:S01]  /*1a200*/  IMAD.MOV.U32 R42, RZ, RZ, R29 ;  /* 0x000000ffff2a7224 */ /* 0x000fe200078e001d */
[----:B------:R-:W-:Y:S02]  /*1a210*/  ISETP.GE.OR P1, PT, R10, R248, !P1 ;  /* 0x000000f80a00720c */ /* 0x000fe40004f26670 */
[----:B------:R-:W-:Y:S02]  /*1a220*/  FMNMX.FTZ R137, R243, R137, !PT ;  /* 0x00000089f3897209 */ /* 0x000fe40007810000 */
[----:B------:R-:W-:Y:S02]  /*1a230*/  FSEL R34, R142, -INF , !P1 ;  /* 0xff8000008e227808 */ /* 0x000fe40004800000 */
[C---:B------:R-:W-:Y:S02]  /*1a240*/  ISETP.GE.AND P1, PT, R2.reuse, R244, PT ;  /* 0x000000f40200720c */ /* 0x040fe40003f26270 */
[----:B------:R-:W-:Y:S02]  /*1a250*/  FMNMX.FTZ R137, R53, R137, !PT ;  /* 0x0000008935897209 */ /* 0x000fe40007810000 */
[----:B----4-:R-:W-:Y:S02]  /*1a260*/  FSEL R216, R213, -INF , !P0 ;  /* 0xff800000d5d87808 */ /* 0x010fe40004000000 */
[----:B------:R-:W2:Y:S01]  /*1a270*/  LDL.LU R213, [R1+0x1c] ;  /* 0x00001c0001d57983 */ /* 0x000ea20000300800 */
[C---:B------:R-:W-:Y:S02]  /*1a280*/  ISETP.GE.AND P0, PT, R7.reuse, R245, PT ;  /* 0x000000f50700720c */ /* 0x040fe40003f06270 */
[----:B------:R-:W-:Y:S02]  /*1a290*/  ISETP.GE.OR P1, PT, R2, R248, !P1 ;  /* 0x000000f80200720c */ /* 0x000fe40004f26670 */
[----:B------:R-:W-:Y:S02]  /*1a2a0*/  ISETP.GE.OR P4, PT, R7, R249, !P0 ;  /* 0x000000f90700720c */ /* 0x000fe40004786670 */
[----:B------:R-:W-:Y:S02]  /*1a2b0*/  FSEL R224, R59, -INF , !P1 ;  /* 0xff8000003be07808 */ /* 0x000fe40004800000 */
[----:B------:R-:W-:Y:S01]  /*1a2c0*/  FSEL R35, R45, -INF , !P4 ;  /* 0xff8000002d237808 */ /* 0x000fe20006000000 */
[----:B------:R-:W-:Y:S01]  /*1a2d0*/  IMAD.MOV.U32 R45, RZ, RZ, R28 ;  /* 0x000000ffff2d7224 */ /* 0x000fe200078e001c */
[----:B------:R-:W-:Y:S04]  /*1a2e0*/  FMNMX.FTZ R137, R229, R137, !PT ;  /* 0x00000089e5897209 */ /* 0x000fe80007810000 */
[----:B------:R-:W-:Y:S04]  /*1a2f0*/  FMNMX.FTZ R137, R52, R137, !PT ;  /* 0x0000008934897209 */ /* 0x000fe80007810000 */
[----:B------:R-:W-:Y:S04]  /*1a300*/  FMNMX.FTZ R137, R51, R137, !PT ;  /* 0x0000008933897209 */ /* 0x000fe80007810000 */
[----:B------:R-:W-:Y:S05]  /*1a310*/  FMNMX.FTZ R137, R50, R137, !PT ;  /* 0x0000008932897209 */ /* 0x000fea0007810000 */
[----:B------:R-:W1:Y:S01]  /*1a320*/  SHFL.BFLY PT, R10, R137, 0x2, 0x1f ;  /* 0x0c401f00890a7f89 */ /* 0x000e6200000e0000 */
[----:B------:R-:W-:Y:S02]  /*1a330*/  FSEL R217, R215, -INF , !P6 ;  /* 0xff800000d7d97808 */ /* 0x000fe40007000000 */
[C---:B------:R-:W-:Y:S04]  /*1a340*/  ISETP.GE.AND P6, PT, R9.reuse, R244, PT ;  /* 0x000000f40900720c */ /* 0x040fe80003fc6270 */
[----:B------:R-:W-:Y:S02]  /*1a350*/  ISETP.GE.OR P0, PT, R9, R248, !P6 ;  /* 0x000000f80900720c */ /* 0x000fe40007706670 */
[----:B------:R-:W-:Y:S02]  /*1a360*/  FMNMX.FTZ R9, R64, R5, !PT ;  /* 0x0000000540097209 */ /* 0x000fe40007810000 */
[----:B------:R-:W-:Y:S02]  /*1a370*/  FMNMX.FTZ R5, R21, R139, !PT ;  /* 0x0000008b15057209 */ /* 0x000fe40007810000 */
[C---:B------:R-:W-:Y:S02]  /*1a380*/  ISETP.GE.AND P6, PT, R6.reuse, R245, PT ;  /* 0x000000f50600720c */ /* 0x040fe40003fc6270 */
[----:B------:R-:W-:Y:S02]  /*1a390*/  FMNMX.FTZ R5, R23, R5, !PT ;  /* 0x0000000517057209 */ /* 0x000fe40007810000 */
[----:B------:R-:W-:Y:S02]  /*1a3a0*/  ISETP.GE.OR P4, PT, R6, R249, !P6 ;  /* 0x000000f90600720c */ /* 0x000fe40007786670 */
[----:B------:R-:W-:Y:S02]  /*1a3b0*/  FMNMX.FTZ R5, R25, R5, !PT ;  /* 0x0000000519057209 */ /* 0x000fe40007810000 */
[----:B------:R-:W-:Y:S02]  /*1a3c0*/  FSEL R30, R37, -INF , !P4 ;  /* 0xff800000251e7808 */ /* 0x000fe40006000000 */
[----:B------:R-:W-:Y:S02]  /*1a3d0*/  FMNMX.FTZ R5, R27, R5, !PT ;  /* 0x000000051b057209 */ /* 0x000fe40007810000 */
[----:B------:R-:W-:Y:S02]  /*1a3e0*/  FSEL R33, R210, -INF , !P0 ;  /* 0xff800000d2217808 */ /* 0x000fe40004000000 */
[----:B------:R-:W-:Y:S02]  /*1a3f0*/  FMNMX.FTZ R5, R222, R5, !PT ;  /* 0x00000005de057209 */ /* 0x000fe40007810000 */
        /* <DEDUP_REMOVED lines=8> */
[----:B-1----:R-:W-:Y:S02]  /*1a480*/  FMNMX.FTZ R137, R137, R10, !PT ;  /* 0x0000000a89897209 */ /* 0x002fe40007810000 */
[----:B------:R-:W-:Y:S02]  /*1a490*/  FSEL R230, R44, -INF , !P0 ;  /* 0xff8000002ce67808 */ /* 0x000fe40004000000 */
[----:B------:R-:W-:Y:S01]  /*1a4a0*/  FMNMX.FTZ R136, R60, R136, !PT ;  /* 0x000000883c887209 */ /* 0x000fe20007810000 */
[----:B------:R-:W1:Y:S02]  /*1a4b0*/  SHFL.BFLY PT, R9, R137, 0x1, 0x1f ;  /* 0x0c201f0089097f89 */ /* 0x000e6400000e0000 */
[----:B-1----:R-:W-:Y:S05]  /*1a4c0*/  FMNMX.FTZ R137, R137, R9, !PT ;  /* 0x0000000989897209 */ /* 0x002fea0007810000 */
[----:B------:R-:W-:Y:S01]  /*1a4d0*/  FMUL.FTZ R209, R137, c[0x0][0x23c] ;  /* 0x00008f0089d17a20 */ /* 0x000fe20000410000 */
[----:B---3--:R-:W-:Y:S02]  /*1a4e0*/  FSEL R215, R214, -INF , !P3 ;  /* 0xff800000d6d77808 */ /* 0x008fe40005800000 */
[C---:B------:R-:W-:Y:S04]  /*1a4f0*/  ISETP.GE.AND P3, PT, R8.reuse, R244, PT ;  /* 0x000000f40800720c */ /* 0x040fe80003f66270 */
[----:B------:R-:W-:Y:S02]  /*1a500*/  ISETP.GE.OR P6, PT, R8, R248, !P3 ;  /* 0x000000f80800720c */ /* 0x000fe40005fc6670 */
[C---:B------:R-:W-:Y:S01]  /*1a510*/  ISETP.GE.AND P3, PT, R7.reuse, R244, PT ;  /* 0x000000f40700720c */ /* 0x040fe20003f66270 */
[----:B------:R-:W1:Y:S01]  /*1a520*/  SHFL.BFLY PT, R8, R136, 0x2, 0x1f ;  /* 0x0c401f0088087f89 */ /* 0x000e6200000e0000 */
[----:B------:R-:W-:Y:S02]  /*1a530*/  FSEL R32, R220, -INF , !P6 ;  /* 0xff800000dc207808 */ /* 0x000fe40007000000 */
[----:B------:R-:W-:Y:S02]  /*1a540*/  ISETP.GE.OR P3, PT, R7, R248, !P3 ;  /* 0x000000f80700720c */ /* 0x000fe40005f66670 */
[----:B------:R-:W-:Y:S02]  /*1a550*/  FMNMX.FTZ R7, R221, R5, !PT ;  /* 0x00000005dd077209 */ /* 0x000fe40007810000 */
[----:B------:R-:W-:Y:S02]  /*1a560*/  FMNMX.FTZ R5, R26, R140, !PT ;  /* 0x0000008c1a057209 */ /* 0x000fe40007810000 */
[----:B------:R-:W-:Y:S02]  /*1a570*/  FMNMX.FTZ R7, R219, R7, !PT ;  /* 0x00000007db077209 */ /* 0x000fe40007810000 */
[----:B------:R-:W-:Y:S02]  /*1a580*/  FMNMX.FTZ R5, R14, R5, !PT ;  /* 0x000000050e057209 */ /* 0x000fe40007810000 */
[----:B------:R-:W-:Y:S02]  /*1a590*/  FMNMX.FTZ R7, R218, R7, !PT ;  /* 0x00000007da077209 */ /* 0x000fe40007810000 */
[----:B------:R-:W-:Y:S02]  /*1a5a0*/  FMNMX.FTZ R5, R13, R5, !PT ;  /* 0x000000050d057209 */ /* 0x000fe40007810000 */
[----:B--2---:R-:W-:Y:S02]  /*1a5b0*/  FSEL R214, R213, -INF , !P2 ;  /* 0xff800000d5d67808 */ /* 0x004fe40005000000 */
[----:B------:R-:W-:Y:S02]  /*1a5c0*/  ISETP.GE.AND P2, PT, R2, R245, PT ;  /* 0x000000f50200720c */ /* 0x000fe40003f46270 */
[----:B------:R-:W-:Y:S02]  /*1a5d0*/  FMNMX.FTZ R5, R12, R5, !PT ;  /* 0x000000050c057209 */ /* 0x000fe40007810000 */
[----:B------:R-:W-:Y:S02]  /*1a5e0*/  ISETP.GE.OR P2, PT, R2, R249, !P2 ;  /* 0x000000f90200720c */ /* 0x000fe40005746670 */
[----:B------:R-:W-:Y:S02]  /*1a5f0*/  FMNMX.FTZ R5, R216, R5, !PT ;  /* 0x00000005d8057209 */ /* 0x000fe40007810000 */
[----:B------:R-:W-:Y:S02]  /*1a600*/  FSEL R29, R39, -INF , !P2 ;  /* 0xff800000271d7808 */ /* 0x000fe40005000000 */
[----:B------:R-:W-:Y:S01]  /*1a610*/  ISETP.GE.AND P2, PT, R4, R245, PT ;  /* 0x000000f50400720c */ /* 0x000fe20003f46270 */
[----:B------:R-:W-:Y:S01]  /*1a620*/  LDSM.16.MT88.4 R36, [R226+0xc000] ;  /* 0x00c00000e224783b */ /* 0x000fe20000004200 */
[----:B------:R-:W-:Y:S02]  /*1a630*/  FMNMX.FTZ R7, R42, R7, !PT ;  /* 0x000000072a077209 */ /* 0x000fe40007810000 */
[----:B------:R-:W-:Y:S02]  /*1a640*/  FMNMX.FTZ R2, R217, R5, !PT ;  /* 0x00000005d9027209 */ /* 0x000fe40007810000 */
[----:B------:R-:W-:Y:S02]  /*1a650*/  ISETP.GE.OR P4, PT, R4, R249, !P2 ;  /* 0x000000f90400720c */ /* 0x000fe40005786670 */
[----:B------:R-:W-:Y:S02]  /*1a660*/  FMNMX.FTZ R7, R45, R7, !PT ;  /* 0x000000072d077209 */ /* 0x000fe40007810000 */
        /* <DEDUP_REMOVED lines=11> */
[----:B------:R-:W-:Y:S02]  /*1a720*/  FSEL R31, R47, -INF , !P3 ;  /* 0xff8000002f1f7808 */ /* 0x000fe40005800000 */
[----:B------:R-:W-:Y:S02]  /*1a730*/  ISETP.GE.AND P6, PT, R0, R244, PT ;  /* 0x000000f40000720c */ /* 0x000fe40003fc6270 */
[----:B------:R-:W-:Y:S02]  /*1a740*/  FMNMX.FTZ R2, R32, R2, !PT ;  /* 0x0000000220027209 */ /* 0x000fe40007810000 */
[----:B------:R-:W-:Y:S02]  /*1a750*/  FMNMX.FTZ R135, R130, R135, !PT ;  /* 0x0000008782877209 */ /* 0x000fe40007810000 */
[----:B------:R-:W-:Y:S02]  /*1a760*/  FSEL R131, R46, -INF , !P2 ;  /* 0xff8000002e837808 */ /* 0x000fe40005000000 */
[----:B------:R-:W-:Y:S02]  /*1a770*/  ISETP.GE.OR P6, PT, R0, R248, !P6 ;  /* 0x000000f80000720c */ /* 0x000fe400077c6670 */
[----:B------:R-:W-:Y:S02]  /*1a780*/  FMNMX.FTZ R0, R31, R2, !PT ;  /* 0x000000021f007209 */ /* 0x000fe40007810000 */
[----:B------:R-:W-:Y:S02]  /*1a790*/  FMNMX.FTZ R135, R41, R135, !PT ;  /* 0x0000008729877209 */ /* 0x000fe40007810000 */
[----:B------:R-:W-:Y:S02]  /*1a7a0*/  FMNMX.FTZ R0, R131, R0, !PT ;  /* 0x0000000083007209 */ /* 0x000fe40007810000 */
[----:B------:R-:W-:Y:S01]  /*1a7b0*/  FSEL R138, R43, -INF , !P6 ;  /* 0xff8000002b8a7808 */ /* 0x000fe20007000000 */
[----:B------:R-:W2:Y:S01]  /*1a7c0*/  SHFL.BFLY PT, R5, R135, 0x2, 0x1f ;  /* 0x0c401f0087057f89 */ /* 0x000ea200000e0000 */
[----:B------:R-:W-:Y:S02]  /*1a7d0*/  FMNMX.FTZ R0, R224, R0, !PT ;  /* 0x00000000e0007209 */ /* 0x000fe40007810000 */
[----:B-1----:R-:W-:Y:S02]  /*1a7e0*/  FMNMX.FTZ R136, R136, R8, !PT ;  /* 0x0000000888887209 */ /* 0x002fe40007810000 */
[----:B------:R-:W-:Y:S02]  /*1a7f0*/  FMNMX.FTZ R0, R230, R0, !PT ;  /* 0x00000000e6007209 */ /* 0x000fe40007810000 */
[----:B------:R-:W-:Y:S01]  /*1a800*/  FSETP.NEU.FTZ.AND P3, PT, R137, -INF , PT ;  /* 0xff8000008900780b */ /* 0x000fe20003f7d000 */
[----:B------:R-:W1:Y:S01]  /*1a810*/  SHFL.BFLY PT, R6, R136, 0x1, 0x1f ;  /* 0x0c201f0088067f89 */ /* 0x000e6200000e0000 */
[----:B------:R-:W-:Y:S02]  /*1a820*/  FMNMX.FTZ R0, R138, R0, !PT ;  /* 0x000000008a007209 */ /* 0x000fe40007810000 */
[----:B------:R-:W-:Y:S02]  /*1a830*/  FSEL R209, R209, RZ, P3 ;  /* 0x000000ffd1d17208 */ /* 0x000fe40001800000 */
[----:B------:R-:W-:Y:S02]  /*1a840*/  LOP3.LUT P4, RZ, R212, 0x4, RZ, 0xc0, !PT ;  /* 0x00000004d4ff7812 */ /* 0x000fe4000788c0ff */
[----:B------:R-:W-:Y:S01]  /*1a850*/  MOV R47, R11 ;  /* 0x0000000b002f7202 */ /* 0x000fe20000000f00 */
[----:B------:R-:W3:Y:S01]  /*1a860*/  SHFL.BFLY PT, R2, R0, 0x2, 0x1f ;  /* 0x0c401f0000027f89 */ /* 0x000ee200000e0000 */
[--C-:B------:R-:W-:Y:S02]  /*1a870*/  FFMA.FTZ R20, R20, c[0x0][0x23c], -R209.reuse ;  /* 0x00008f0014147a23 */ /* 0x100fe400000108d1 */
[--C-:B------:R-:W-:Y:S02]  /*1a880*/  FFMA.FTZ R15, R15, c[0x0][0x23c], -R209.reuse ;  /* 0x00008f000f0f7a23 */ /* 0x100fe400000108d1 */
[----:B------:R-:W-:Y:S01]  /*1a890*/  MUFU.EX2 R241, R20 ;  /* 0x0000001400f17308 */ /* 0x000fe20000000800 */
[--C-:B------:R-:W-:Y:S01]  /*1a8a0*/  FFMA.FTZ R19, R19, c[0x0][0x23c], -R209.reuse ;  /* 0x00008f0013137a23 */ /* 0x100fe200000108d1 */
[----:B--2---:R-:W-:Y:S01]  /*1a8b0*/  FMNMX.FTZ R135, R135, R5, !PT ;  /* 0x0000000587877209 */ /* 0x004fe20007810000 */
[----:B------:R-:W-:Y:S04]  /*1a8c0*/  FFMA.FTZ R17, R17, c[0x0][0x23c], -R209 ;  /* 0x00008f0011117a23 */ /* 0x000fe800000108d1 */
[----:B------:R-:W2:Y:S03]  /*1a8d0*/  SHFL.BFLY PT, R4, R135, 0x1, 0x1f ;  /* 0x0c201f0087047f89 */ /* 0x000ea600000e0000 */
[----:B------:R-:W-:Y:S01]  /*1a8e0*/  MUFU.EX2 R213, R15 ;  /* 0x0000000f00d57308 */ /* 0x000fe20000000800 */
[----:B-1----:R-:W-:Y:S04]  /*1a8f0*/  FMNMX.FTZ R136, R136, R6, !PT ;  /* 0x0000000688887209 */ /* 0x002fe80007810000 */
[C---:B------:R-:W-:Y:S01]  /*1a900*/  FSETP.NEU.FTZ.AND P2, PT, R136.reuse, -INF , PT ;  /* 0xff8000008800780b */ /* 0x040fe20003f5d000 */
[----:B------:R-:W-:Y:S01]  /*1a910*/  FMUL.FTZ R208, R136, c[0x0][0x23c] ;  /* 0x00008f0088d07a20 */ /* 0x000fe20000410000 */
[----:B---3--:R-:W-:Y:S03]  /*1a920*/  FMNMX.FTZ R0, R0, R2, !PT ;  /* 0x0000000200007209 */ /* 0x008fe60007810000 */
[----:B------:R-:W1:Y:S01]  /*1a930*/  MUFU.EX2 R237, R19 ;  /* 0x0000001300ed7308 */ /* 0x000e620000000800 */
[----:B------:R-:W-:Y:S01]  /*1a940*/  FSEL R208, R208, RZ, P2 ;  /* 0x000000ffd0d07208 */ /* 0x000fe20001000000 */
[----:B------:R-:W3:Y:S04]  /*1a950*/  SHFL.BFLY PT, R2, R0, 0x1, 0x1f ;  /* 0x0c201f0000027f89 */ /* 0x000ee800000e0000 */
[--C-:B------:R-:W-:Y:S02]  /*1a960*/  FFMA.FTZ R22, R22, c[0x0][0x23c], -R208.reuse ;  /* 0x00008f0016167a23 */ /* 0x100fe400000108d0 */
[--C-:B------:R-:W-:Y:S02]  /*1a970*/  FFMA.FTZ R18, R18, c[0x0][0x23c], -R208.reuse ;  /* 0x00008f0012127a23 */ /* 0x100fe400000108d0 */
[----:B------:R-:W-:Y:S01]  /*1a980*/  MUFU.EX2 R240, R22 ;  /* 0x0000001600f07308 */ /* 0x000fe20000000800 */
[--C-:B------:R-:W-:Y:S01]  /*1a990*/  FFMA.FTZ R16, R16, c[0x0][0x23c], -R208.reuse ;  /* 0x00008f0010107a23 */ /* 0x100fe200000108d0 */
[----:B--2---:R-:W-:Y:S01]  /*1a9a0*/  FMNMX.FTZ R135, R135, R4, !PT ;  /* 0x0000000487877209 */ /* 0x004fe20007810000 */
[----:B------:R-:W-:Y:S03]  /*1a9b0*/  FFMA.FTZ R4, R24, c[0x0][0x23c], -R208 ;  /* 0x00008f0018047a23 */ /* 0x000fe600000108d0 */
[C---:B------:R-:W-:Y:S01]  /*1a9c0*/  FSETP.NEU.FTZ.AND P1, PT, R135.reuse, -INF , PT ;  /* 0xff8000008700780b */ /* 0x040fe20003f3d000 */
[----:B------:R-:W-:Y:S03]  /*1a9d0*/  FMUL.FTZ R211, R135, c[0x0][0x23c] ;  /* 0x00008f0087d37a20 */ /* 0x000fe60000410000 */
[----:B------:R-:W2:Y:S02]  /*1a9e0*/  MUFU.EX2 R236, R4 ;  /* 0x0000000400ec7308 */ /* 0x000ea40000000800 */
[----:B------:R-:W-:Y:S02]  /*1a9f0*/  FSEL R211, R211, RZ, P1 ;  /* 0x000000ffd3d37208 */ /* 0x000fe40000800000 */
[----:B-1----:R-:W-:Y:S03]  /*1aa00*/  F2FP.PACK_AB R142, R237, R241 ;  /* 0x000000f1ed8e723e */ /* 0x002fe600000000ff */
[--C-:B------:R-:W-:Y:S01]  /*1aa10*/  FFMA.FTZ R21, R21, c[0x0][0x23c], -R211.reuse ;  /* 0x00008f0015157a23 */ /* 0x100fe200000108d3 */
[----:B---3--:R-:W-:Y:S01]  /*1aa20*/  FMNMX.FTZ R134, R0, R2, !PT ;  /* 0x0000000200867209 */ /* 0x008fe20007810000 */
[--C-:B------:R-:W-:Y:S01]  /*1aa30*/  FFMA.FTZ R0, R25, c[0x0][0x23c], -R211.reuse ;  /* 0x00008f0019007a23 */ /* 0x100fe200000108d3 */
[----:B------:R-:W-:Y:S02]  /*1aa40*/  MUFU.EX2 R242, R18 ;  /* 0x0000001200f27308 */ /* 0x000fe40000000800 */
[C---:B------:R-:W-:Y:S01]  /*1aa50*/  FSETP.NEU.FTZ.AND P0, PT, R134.reuse, -INF , PT ;  /* 0xff8000008600780b */ /* 0x040fe20003f1d000 */
[----:B------:R-:W-:Y:S05]  /*1aa60*/  FMUL.FTZ R210, R134, c[0x0][0x23c] ;  /* 0x00008f0086d27a20 */ /* 0x000fea0000410000 */
[----:B------:R-:W-:Y:S02]  /*1aa70*/  FSEL R210, R210, RZ, P0 ;  /* 0x000000ffd2d27208 */ /* 0x000fe40000000000 */
[----:B------:R1:W-:Y:S03]  /*1aa80*/  MUFU.EX2 R239, R0 ;  /* 0x0000000000ef7308 */ /* 0x0003e60000000800 */
[--C-:B------:R-:W-:Y:S01]  /*1aa90*/  FFMA.FTZ R2, R14, c[0x0][0x23c], -R210.reuse ;  /* 0x00008f000e027a23 */ /* 0x100fe200000108d2 */
[----:B--2---:R-:W-:Y:S01]  /*1aaa0*/  F2FP.PACK_AB R143, R236, R240 ;  /* 0x000000f0ec8f723e */ /* 0x004fe200000000ff */
[--C-:B------:R-:W-:Y:S05]  /*1aab0*/  FFMA.FTZ R4, R23, c[0x0][0x23c], -R211.reuse ;  /* 0x00008f0017047a23 */ /* 0x100fea00000108d3 */
[----:B------:R2:W-:Y:S10]  /*1aac0*/  MUFU.EX2 R231, R2 ;  /* 0x0000000200e77308 */ /* 0x0005f40000000800 */
[----:B------:R3:W-:Y:S01]  /*1aad0*/  MUFU.EX2 R233, R21 ;  /* 0x0000001500e97308 */ /* 0x0007e20000000800 */
[----:B-1----:R-:W-:Y:S09]  /*1aae0*/  FFMA.FTZ R0, R27, c[0x0][0x23c], -R211 ;  /* 0x00008f001b007a23 */ /* 0x002ff200000108d3 */
[----:B------:R1:W-:Y:S01]  /*1aaf0*/  MUFU.EX2 R235, R0 ;  /* 0x0000000000eb7308 */ /* 0x0003e20000000800 */
[----:B--2---:R-:W-:Y:S09]  /*1ab00*/  FSEL R2, R136, RZ, P2 ;  /* 0x000000ff88027208 */ /* 0x004ff20001000000 */
[----:B------:R-:W-:Y:S01]  /*1ab10*/  MUFU.EX2 R40, R17 ;  /* 0x0000001100287308 */ /* 0x000fe20000000800 */
[----:B---3--:R-:W2:Y:S09]  /*1ab20*/  LDSM.16.MT88.4 R20, [R225+0xc000] ;  /* 0x00c00000e114783b */ /* 0x008eb20000004200 */
[----:B------:R-:W3:Y:S01]  /*1ab30*/  MUFU.EX2 R212, R16 ;  /* 0x0000001000d47308 */ /* 0x000ee20000000800 */
[----:B-1----:R-:W-:Y:S09]  /*1ab40*/  FFMA.FTZ R0, R26, c[0x0][0x23c], -R210 ;  /* 0x00008f001a007a23 */ /* 0x002ff200000108d2 */
[----:B------:R1:W-:Y:S10]  /*1ab50*/  MUFU.EX2 R220, R0 ;  /* 0x0000000000dc7308 */ /* 0x0003f40000000800 */
[----:B------:R-:W-:Y:S01]  /*1ab60*/  MUFU.EX2 R232, R4 ;  /* 0x0000000400e87308 */ /* 0x000fe20000000800 */
[----:B---3--:R-:W-:Y:S02]  /*1ab70*/  F2FP.PACK_AB R141, R242, R212 ;  /* 0x000000d4f28d723e */ /* 0x008fe400000000ff */
[----:B-1----:R-:W-:Y:S05]  /*1ab80*/  FSEL R0, R137, RZ, P3 ;  /* 0x000000ff89007208 */ /* 0x002fea0001800000 */
[----:B------:R-:W-:Y:S04]  /*1ab90*/  FADD.FTZ R0, -R0, R3 ;  /* 0x0000000300007221 */ /* 0x000fe80000010100 */
[----:B------:R-:W-:Y:S04]  /*1aba0*/  FMUL.FTZ R0, R0, c[0x0][0x23c] ;  /* 0x00008f0000007a20 */ /* 0x000fe80000410000 */
[----:B------:R1:W3:Y:S02]  /*1abb0*/  MUFU.EX2 R132, R0 ;  /* 0x0000000000847308 */ /* 0x0002e40000000800 */
[----:B-1----:R-:W-:Y:S01]  /*1abc0*/  FADD.FTZ R0, -R2, R133 ;  /* 0x0000008502007221 */ /* 0x002fe20000010100 */
[----:B------:R-:W-:Y:S01]  /*1abd0*/  FSEL R2, R135, RZ, P1 ;  /* 0x000000ff87027208 */ /* 0x000fe20000800000 */
[----:B---3--:R-:W-:Y:S02]  /*1abe0*/  FMUL.FTZ R4, R132, R148 ;  /* 0x0000009484047220 */ /* 0x008fe40000410000 */
[----:B------:R-:W-:Y:S02]  /*1abf0*/  FMUL.FTZ R0, R0, c[0x0][0x23c] ;  /* 0x00008f0000007a20 */ /* 0x000fe40000410000 */
[C---:B------:R-:W-:Y:S02]  /*1ac00*/  FMUL.FTZ R5, R132.reuse, R149 ;  /* 0x0000009584057220 */ /* 0x040fe40000410000 */
[----:B------:R1:W3:Y:S01]  /*1ac10*/  MUFU.EX2 R3, R0 ;  /* 0x0000000000037308 */ /* 0x0002e20000000800 */
[C---:B------:R-:W-:Y:S02]  /*1ac20*/  FMUL.FTZ R16, R132.reuse, R152 ;  /* 0x0000009884107220 */ /* 0x040fe40000410000 */
[C---:B------:R-:W-:Y:S01]  /*1ac30*/  FMUL.FTZ R17, R132.reuse, R153 ;  /* 0x0000009984117220 */ /* 0x040fe20000410000 */
[----:B------:R-:W-:Y:S01]  /*1ac40*/  MOV R153, R67 ;  /* 0x0000004300997202 */ /* 0x000fe20000000f00 */
        /* <DEDUP_REMOVED lines=19> */
[C---:B------:R-:W-:Y:S01]  /*1ad80*/  FMUL.FTZ R19, R3.reuse, R155 ;  /* 0x0000009b03137220 */ /* 0x040fe20000410000 */
[----:B------:R-:W-:Y:S01]  /*1ad90*/  MOV R155, R61 ;  /* 0x0000003d009b7202 */ /* 0x000fe20000000f00 */
        /* <DEDUP_REMOVED lines=15> */
[----:B------:R-:W-:Y:S01]  /*1ae90*/  FFMA.FTZ R153, R153, c[0x0][0x23c], -R208 ;  /* 0x00008f0099997a23 */ /* 0x000fe200000108d0 */
[-C--:B--2---:R-:W-:Y:S01]  /*1aea0*/  HMMA.16816.F32 R4, R140, R20.reuse, R4 ;  /* 0x000000148c04723c */ /* 0x084fe20000001804 */
[C---:B---3--:R-:W-:Y:S01]  /*1aeb0*/  FMUL.FTZ R8, R133.reuse, R144 ;  /* 0x0000009085087220 */ /* 0x048fe20000410000 */
[----:B------:R-:W-:Y:S01]  /*1aec0*/  F2FP.PACK_AB R144, R232, R233 ;  /* 0x000000e9e890723e */ /* 0x000fe200000000ff */
[----:B------:R-:W-:Y:S01]  /*1aed0*/  FMUL.FTZ R9, R133, R145 ;  /* 0x0000009185097220 */ /* 0x000fe20000410000 */
[----:B------:R-:W-:Y:S01]  /*1aee0*/  F2FP.PACK_AB R145, R231, R220 ;  /* 0x000000dce791723e */ /* 0x000fe200000000ff */
[C---:B------:R-:W-:Y:S01]  /*1aef0*/  FMUL.FTZ R13, R133.reuse, R157 ;  /* 0x0000009d850d7220 */ /* 0x040fe20000410000 */
[----:B------:R-:W-:Y:S01]  /*1af00*/  MOV R157, R54 ;  /* 0x00000036009d7202 */ /* 0x000fe20000000f00 */
[C---:B------:R-:W-:Y:S01]  /*1af10*/  FMUL.FTZ R24, R133.reuse, R160 ;  /* 0x000000a085187220 */ /* 0x040fe20000410000 */
[----:B------:R-:W2:Y:S01]  /*1af20*/  MUFU.EX2 R0, R0 ;  /* 0x0000000000007308 */ /* 0x000ea20000000800 */
[C---:B------:R-:W-:Y:S03]  /*1af30*/  FMUL.FTZ R25, R133.reuse, R161 ;  /* 0x000000a185197220 */ /* 0x040fe60000410000 */
[C---:B------:R-:W-:Y:S01]  /*1af40*/  FMUL.FTZ R28, R133.reuse, R172 ;  /* 0x000000ac851c7220 */ /* 0x040fe20000410000 */
[----:B------:R-:W-:Y:S01]  /*1af50*/  MOV R161, R64 ;  /* 0x0000004000a17202 */ /* 0x000fe20000000f00 */
[----:B------:R-:W-:Y:S02]  /*1af60*/  IMAD.MOV.U32 R172, RZ, RZ, R29 ;  /* 0x000000ffffac7224 */ /* 0x000fe400078e001d */
[C---:B------:R-:W-:Y:S02]  /*1af70*/  FMUL.FTZ R29, R133.reuse, R173 ;  /* 0x000000ad851d7220 */ /* 0x040fe40000410000 */
[----:B------:R-:W-:Y:S02]  /*1af80*/  IMAD.MOV.U32 R173, RZ, RZ, R30 ;  /* 0x000000ffffad7224 */ /* 0x000fe400078e001e */
[C---:B------:R-:W-:Y:S02]  /*1af90*/  FMUL.FTZ R44, R133.reuse, R188 ;  /* 0x000000bc852c7220 */ /* 0x040fe40000410000 */
[----:B-1----:R-:W-:Y:S02]  /*1afa0*/  FFMA.FTZ R2, R12, c[0x0][0x23c], -R210 ;  /* 0x00008f000c027a23 */ /* 0x002fe400000108d2 */
[C---:B------:R-:W-:Y:S02]  /*1afb0*/  FMUL.FTZ R12, R133.reuse, R156 ;  /* 0x0000009c850c7220 */ /* 0x040fe40000410000 */
[----:B------:R-:W1:Y:S01]  /*1afc0*/  MUFU.EX2 R234, R2 ;  /* 0x0000000200ea7308 */ /* 0x000e620000000800 */
[C---:B------:R-:W-:Y:S02]  /*1afd0*/  FMUL.FTZ R56, R133.reuse, R192 ;  /* 0x000000c085387220 */ /* 0x040fe40000410000 */
[----:B------:R-:W-:Y:S02]  /*1afe0*/  IMAD.MOV.U32 R156, RZ, RZ, R60 ;  /* 0x000000ffff9c7224 */ /* 0x000fe400078e003c */
[----:B------:R-:W-:Y:S02]  /*1aff0*/  FMUL.FTZ R60, R133, R204 ;  /* 0x000000cc853c7220 */ /* 0x000fe40000410000 */
[C---:B--2---:R-:W-:Y:S01]  /*1b000*/  FMUL.FTZ R10, R0.reuse, R146 ;  /* 0x00000092000a7220 */ /* 0x044fe20000410000 */
[----:B------:R-:W-:Y:S01]  /*1b010*/  F2FP.PACK_AB R146, R235, R239 ;  /* 0x000000efeb92723e */ /* 0x000fe200000000ff */
[C---:B------:R-:W-:Y:S02]  /*1b020*/  FMUL.FTZ R11, R0.reuse, R147 ;  /* 0x00000093000b7220 */ /* 0x040fe40000410000 */
[C---:B------:R-:W-:Y:S02]  /*1b030*/  FMUL.FTZ R14, R0.reuse, R158 ;  /* 0x0000009e000e7220 */ /* 0x040fe40000410000 */
[C---:B------:R-:W-:Y:S02]  /*1b040*/  FMUL.FTZ R15, R0.reuse, R159 ;  /* 0x0000009f000f7220 */ /* 0x040fe40000410000 */
[C---:B------:R-:W-:Y:S02]  /*1b050*/  FMUL.FTZ R26, R0.reuse, R162 ;  /* 0x000000a2001a7220 */ /* 0x040fe40000410000 */
[C---:B------:R-:W-:Y:S01]  /*1b060*/  FMUL.FTZ R27, R0.reuse, R163 ;  /* 0x000000a3001b7220 */ /* 0x040fe20000410000 */
[----:B------:R-:W-:Y:S01]  /*1b070*/  MOV R163, R41 ;  /* 0x0000002900a37202 */ /* 0x000fe20000000f00 */
[C---:B------:R-:W-:Y:S01]  /*1b080*/  FMUL.FTZ R30, R0.reuse, R174 ;  /* 0x000000ae001e7220 */ /* 0x040fe20000410000 */
[----:B------:R-:W-:Y:S01]  /*1b090*/  MOV R174, R31 ;  /* 0x0000001f00ae7202 */ /* 0x000fe20000000f00 */
[----:B------:R-:W-:Y:S02]  /*1b0a0*/  FMUL.FTZ R31, R0, R175 ;  /* 0x000000af001f7220 */ /* 0x000fe40000410000 */
[----:B------:R-:W-:Y:S01]  /*1b0b0*/  IMAD.MOV.U32 R175, RZ, RZ, R32 ;  /* 0x000000ffffaf7224 */ /* 0x000fe200078e0020 */
[----:B-1----:R-:W-:Y:S01]  /*1b0c0*/  F2FP.PACK_AB R147, R234, R238 ;  /* 0x000000eeea93723e */ /* 0x002fe200000000ff */
[----:B------:R-:W-:Y:S02]  /*1b0d0*/  IMAD.MOV.U32 R158, RZ, RZ, R40 ;  /* 0x000000ffff9e7224 */ /* 0x000fe400078e0028 */
[----:B------:R-:W-:Y:S02]  /*1b0e0*/  IMAD.MOV.U32 R159, RZ, RZ, R42 ;  /* 0x000000ffff9f7224 */ /* 0x000fe400078e002a */
[----:B------:R-:W-:Y:S02]  /*1b0f0*/  FFMA.FTZ R152, R152, c[0x0][0x23c], -R208 ;  /* 0x00008f0098987a23 */ /* 0x000fe400000108d0 */
[C---:B------:R-:W-:Y:S01]  /*1b100*/  HMMA.16816.F32 R8, R144.reuse, R20, R8 ;  /* 0x000000149008723c */ /* 0x040fe20000001808 */
[--C-:B------:R-:W-:Y:S02]  /*1b110*/  FFMA.FTZ R157, R157, c[0x0][0x23c], -R209.reuse ;  /* 0x00008f009d9d7a23 */ /* 0x100fe400000108d1 */
[----:B------:R-:W-:Y:S02]  /*1b120*/  FFMA.FTZ R154, R154, c[0x0][0x23c], -R209 ;  /* 0x00008f009a9a7a23 */ /* 0x000fe400000108d1 */
[C---:B------:R-:W-:Y:S02]  /*1b130*/  FMUL.FTZ R32, R132.reuse, R168 ;  /* 0x000000a884207220 */ /* 0x040fe40000410000 */
[C---:B------:R-:W-:Y:S01]  /*1b140*/  FMUL.FTZ R20, R132.reuse, R164 ;  /* 0x000000a484147220 */ /* 0x040fe20000410000 */
[-C--:B------:R-:W-:Y:S01]  /*1b150*/  HMMA.16816.F32 R12, R144, R22.reuse, R12 ;  /* 0x00000016900c723c */ /* 0x080fe2000000180c */
[C---:B------:R-:W-:Y:S03]  /*1b160*/  FMUL.FTZ R21, R132.reuse, R165 ;  /* 0x000000a584157220 */ /* 0x040fe60000410000 */
[----:B------:R-:W-:Y:S02]  /*1b170*/  IMAD.MOV.U32 R168, RZ, RZ, R33 ;  /* 0x000000ffffa87224 */ /* 0x000fe400078e0021 */
[----:B------:R-:W-:Y:S01]  /*1b180*/  FMUL.FTZ R33, R132, R169 ;  /* 0x000000a984217220 */ /* 0x000fe20000410000 */
[----:B------:R-:W-:Y:S01]  /*1b190*/  MOV R169, R34 ;  /* 0x0000002200a97202 */ /* 0x000fe20000000f00 */
[C---:B------:R-:W-:Y:S01]  /*1b1a0*/  HMMA.16816.F32 R16, R140.reuse, R22, R16 ;  /* 0x000000168c10723c */ /* 0x040fe20000001810 */
[C---:B------:R-:W-:Y:S03]  /*1b1b0*/  FMUL.FTZ R34, R3.reuse, R170 ;  /* 0x000000aa03227220 */ /* 0x040fe60000410000 */
[----:B------:R-:W-:Y:S02]  /*1b1c0*/  IMAD.MOV.U32 R170, RZ, RZ, R35 ;  /* 0x000000ffffaa7224 */ /* 0x000fe400078e0023 */
[C---:B------:R-:W-:Y:S01]  /*1b1d0*/  FMUL.FTZ R35, R3.reuse, R171 ;  /* 0x000000ab03237220 */ /* 0x040fe20000410000 */
[----:B------:R-:W-:Y:S01]  /*1b1e0*/  MOV R171, R45 ;  /* 0x0000002d00ab7202 */ /* 0x000fe20000000f00 */
[C---:B------:R-:W-:Y:S01]  /*1b1f0*/  FMUL.FTZ R22, R3.reuse, R166 ;  /* 0x000000a603167220 */ /* 0x040fe20000410000 */
[----:B------:R-:W-:Y:S03]  /*1b200*/  MOV R166, R51 ;  /* 0x0000003300a67202 */ /* 0x000fe60000000f00 */
[----:B------:R-:W-:Y:S02]  /*1b210*/  FMUL.FTZ R23, R3, R167 ;  /* 0x000000a703177220 */ /* 0x000fe40000410000 */
[----:B------:R-:W-:Y:S02]  /*1b220*/  IMAD.MOV.U32 R167, RZ, RZ, R52 ;  /* 0x000000ffffa77224 */ /* 0x000fe400078e0034 */
[C---:B------:R-:W-:Y:S02]  /*1b230*/  FMUL.FTZ R40, R133.reuse, R176 ;  /* 0x000000b085287220 */ /* 0x040fe40000410000 */
[C---:B------:R-:W-:Y:S01]  /*1b240*/  FMUL.FTZ R41, R133.reuse, R177 ;  /* 0x000000b185297220 */ /* 0x040fe20000410000 */
[-C--:B------:R-:W-:Y:S01]  /*1b250*/  HMMA.16816.F32 R20, R140, R36.reuse, R20 ;  /* 0x000000248c14723c */ /* 0x080fe20000001814 */
[C---:B------:R-:W-:Y:S02]  /*1b260*/  FMUL.FTZ R42, R0.reuse, R178 ;  /* 0x000000b2002a7220 */ /* 0x040fe40000410000 */
[C---:B------:R-:W-:Y:S02]  /*1b270*/  FMUL.FTZ R43, R0.reuse, R179 ;  /* 0x000000b3002b7220 */ /* 0x040fe40000410000 */
[----:B------:R-:W-:Y:S02]  /*1b280*/  FMUL.FTZ R45, R133, R189 ;  /* 0x000000bd852d7220 */ /* 0x000fe40000410000 */
[C---:B------:R-:W-:Y:S01]  /*1b290*/  FMUL.FTZ R46, R0.reuse, R190 ;  /* 0x000000be002e7220 */ /* 0x040fe20000410000 */
[C---:B------:R-:W-:Y:S01]  /*1b2a0*/  HMMA.16816.F32 R24, R144.reuse, R36, R24 ;  /* 0x000000249018723c */ /* 0x040fe20000001818 */
[----:B------:R-:W-:Y:S03]  /*1b2b0*/  FMUL.FTZ R51, R3, R187 ;  /* 0x000000bb03337220 */ /* 0x000fe60000410000 */
[----:B------:R-:W-:Y:S02]  /*1b2c0*/  FMUL.FTZ R59, R0, R195 ;  /* 0x000000c3003b7220 */ /* 0x000fe40000410000 */
[----:B------:R-:W-:Y:S02]  /*1b2d0*/  FMUL.FTZ R61, R133, R205 ;  /* 0x000000cd853d7220 */ /* 0x000fe40000410000 */
[-C--:B------:R-:W-:Y:S01]  /*1b2e0*/  HMMA.16816.F32 R28, R144, R38.reuse, R28 ;  /* 0x00000026901c723c */ /* 0x080fe2000000181c */
[----:B------:R-:W-:Y:S03]  /*1b2f0*/  MUFU.EX2 R205, R154 ;  /* 0x0000009a00cd7308 */ /* 0x000fe60000000800 */
[C---:B------:R-:W-:Y:S02]  /*1b300*/  FMUL.FTZ R36, R132.reuse, R180 ;  /* 0x000000b484247220 */ /* 0x040fe40000410000 */
[----:B------:R-:W-:Y:S02]  /*1b310*/  FMUL.FTZ R37, R132, R181 ;  /* 0x000000b584257220 */ /* 0x000fe40000410000 */
[C---:B------:R-:W-:Y:S01]  /*1b320*/  HMMA.16816.F32 R32, R140.reuse, R38, R32 ;  /* 0x000000268c20723c */ /* 0x040fe20000001820 */
[----:B------:R-:W-:Y:S03]  /*1b330*/  IMAD.MOV.U32 R2, RZ, RZ, R48 ;  /* 0x000000ffff027224 */ /* 0x000fe600078e0030 */
[----:B------:R-:W-:Y:S02]  /*1b340*/  IMAD.MOV.U32 R176, RZ, RZ, R49 ;  /* 0x000000ffffb07224 */ /* 0x000fe400078e0031 */
[----:B------:R-:W-:Y:S02]  /*1b350*/  FFMA.FTZ R2, R2, c[0x0][0x23c], -R209 ;  /* 0x00008f0002027a23 */ /* 0x000fe400000108d1 */
[C---:B------:R-:W-:Y:S04]  /*1b360*/  FMUL.FTZ R39, R3.reuse, R183 ;  /* 0x000000b703277220 */ /* 0x040fe80000410000 */
[----:B------:R-:W-:Y:S02]  /*1b370*/  IMAD.MOV.U32 R183, RZ, RZ, R55 ;  /* 0x000000ffffb77224 */ /* 0x000fe400078e0037 */
[----:B------:R-:W1:Y:S01]  /*1b380*/  LDSM.16.MT88.4 R52, [R228+0xc000] ;  /* 0x00c00000e434783b */ /* 0x000e620000004200 */
[----:B------:R-:W-:Y:S01]  /*1b390*/  FMUL.FTZ R38, R3, R182 ;  /* 0x000000b603267220 */ /* 0x000fe20000410000 */
[----:B------:R-:W-:Y:S01]  /*1b3a0*/  MOV R182, R57 ;  /* 0x0000003900b67202 */ /* 0x000fe20000000f00 */
[----:B------:R-:W-:Y:S01]  /*1b3b0*/  IMAD.MOV.U32 R180, RZ, RZ, R47 ;  /* 0x000000ffffb47224 */ /* 0x000fe200078e002f */
[----:B------:R-:W-:Y:S01]  /*1b3c0*/  MOV R177, R183 ;  /* 0x000000b700b17202 */ /* 0x000fe20000000f00 */
[----:B------:R-:W-:Y:S02]  /*1b3d0*/  FMUL.FTZ R47, R0, R191 ;  /* 0x000000bf002f7220 */ /* 0x000fe40000410000 */
[C---:B------:R-:W-:Y:S02]  /*1b3e0*/  FMUL.FTZ R48, R132.reuse, R184 ;  /* 0x000000b884307220 */ /* 0x040fe40000410000 */
[C---:B------:R-:W-:Y:S02]  /*1b3f0*/  FMUL.FTZ R49, R132.reuse, R185 ;  /* 0x000000b984317220 */ /* 0x040fe40000410000 */
[C---:B------:R-:W-:Y:S02]  /*1b400*/  FMUL.FTZ R57, R133.reuse, R193 ;  /* 0x000000c185397220 */ /* 0x040fe40000410000 */
[----:B------:R-:W-:Y:S01]  /*1b410*/  MUFU.EX2 R193, R152 ;  /* 0x0000009800c17308 */ /* 0x000fe20000000800 */
        /* <DEDUP_REMOVED lines=15> */
[----:B------:R-:W-:Y:S01]  /*1b510*/  IMAD.MOV.U32 R176, RZ, RZ, R182 ;  /* 0x000000ffffb07224 */ /* 0x000fe200078e00b6 */
[----:B------:R-:W-:Y:S01]  /*1b520*/  MOV R182, R170 ;  /* 0x000000aa00b67202 */ /* 0x000fe20000000f00 */
[----:B------:R-:W-:Y:S02]  /*1b530*/  IMAD.MOV.U32 R170, RZ, RZ, R168 ;  /* 0x000000ffffaa7224 */ /* 0x000fe400078e00a8 */
[----:B------:R1:W-:Y:S01]  /*1b540*/  MUFU.EX2 R168, R2 ;  /* 0x0000000200a87308 */ /* 0x0003e20000000800 */
[C---:B------:R-:W-:Y:S01]  /*1b550*/  HMMA.16816.F32 R40, R144.reuse, R52, R40 ;  /* 0x000000349028723c */ /* 0x040fe20000001828 */
[C---:B------:R-:W-:Y:S03]  /*1b560*/  FMUL.FTZ R92, R133.reuse, R92 ;  /* 0x0000005c855c7220 */ /* 0x040fe60000410000 */
[----:B------:R-:W-:Y:S01]  /*1b570*/  FMUL.FTZ R93, R133, R93 ;  /* 0x0000005d855d7220 */ /* 0x000fe20000410000 */
[----:B------:R-:W-:Y:S01]  /*1b580*/  MOV R188, R176 ;  /* 0x000000b000bc7202 */ /* 0x000fe20000000f00 */
[----:B------:R-:W-:Y:S02]  /*1b590*/  FMUL.FTZ R94, R0, R94 ;  /* 0x0000005e005e7220 */ /* 0x000fe40000410000 */
[-C--:B------:R-:W-:Y:S01]  /*1b5a0*/  HMMA.16816.F32 R44, R144, R54.reuse, R44 ;  /* 0x00000036902c723c */ /* 0x080fe2000000182c */
[----:B------:R-:W-:Y:S03]  /*1b5b0*/  IMAD.MOV.U32 R164, RZ, RZ, R50 ;  /* 0x000000ffffa47224 */ /* 0x000fe600078e0032 */
[C---:B------:R-:W-:Y:S02]  /*1b5c0*/  FMUL.FTZ R50, R3.reuse, R186 ;  /* 0x000000ba03327220 */ /* 0x040fe40000410000 */
[C---:B------:R-:W-:Y:S02]  /*1b5d0*/  FMUL.FTZ R52, R132.reuse, R196 ;  /* 0x000000c484347220 */ /* 0x040fe40000410000 */
[----:B------:R-:W-:Y:S03]  /*1b5e0*/  FMUL.FTZ R53, R132, R197 ;  /* 0x000000c584357220 */ /* 0x000fe60000410000 */
[C---:B------:R-:W-:Y:S01]  /*1b5f0*/  HMMA.16816.F32 R48, R140.reuse, R54, R48 ;  /* 0x000000368c30723c */ /* 0x040fe20000001830 */
[----:B------:R-:W-:Y:S02]  /*1b600*/  IMAD.MOV.U32 R181, RZ, RZ, R58 ;  /* 0x000000ffffb57224 */ /* 0x000fe400078e003a */
[----:B------:R-:W-:Y:S01]  /*1b610*/  FMUL.FTZ R58, R0, R194 ;  /* 0x000000c2003a7220 */ /* 0x000fe20000410000 */
[----:B------:R-:W-:Y:S01]  /*1b620*/  MOV R194, R171 ;  /* 0x000000ab00c27202 */ /* 0x000fe20000000f00 */
[----:B------:R-:W-:Y:S01]  /*1b630*/  IMAD.MOV.U32 R183, RZ, RZ, R181 ;  /* 0x000000ffffb77224 */ /* 0x000fe200078e00b5 */
[----:B------:R-:W-:Y:S01]  /*1b640*/  MUFU.EX2 R171, R157 ;  /* 0x0000009d00ab7308 */ /* 0x000fe20000000800 */
[----:B------:R-:W-:Y:S01]  /*1b650*/  IMAD.MOV.U32 R181, RZ, RZ, R169 ;  /* 0x000000ffffb57224 */ /* 0x000fe200078e00a9 */
[----:B------:R-:W-:Y:S01]  /*1b660*/  MOV R169, R175 ;  /* 0x000000af00a97202 */ /* 0x000fe20000000f00 */
[----:B------:R-:W-:Y:S03]  /*1b670*/  IMAD.MOV.U32 R175, RZ, RZ, R174 ;  /* 0x000000ffffaf7224 */ /* 0x000fe600078e00ae */
[----:B------:R-:W-:Y:S01]  /*1b680*/  IMAD.MOV.U32 R174, RZ, RZ, R173 ;  /* 0x000000ffffae7224 */ /* 0x000fe200078e00ad */
[----:B------:R-:W-:Y:S01]  /*1b690*/  MOV R173, R172 ;  /* 0x000000ac00ad7202 */ /* 0x000fe20000000f00 */
[----:B------:R-:W-:Y:S02]  /*1b6a0*/  IMAD.MOV.U32 R172, RZ, RZ, R130 ;  /* 0x000000ffffac7224 */ /* 0x000fe400078e0082 */
[----:B------:R-:W2:Y:S01]  /*1b6b0*/  LDL.LU R130, [R1+0xe8] ;  /* 0x0000e80001827983 */ /* 0x000ea20000300800 */
[C---:B------:R-:W-:Y:S02]  /*1b6c0*/  FMUL.FTZ R54, R3.reuse, R198 ;  /* 0x000000c603367220 */ /* 0x040fe40000410000 */
[C---:B------:R-:W-:Y:S02]  /*1b6d0*/  FMUL.FTZ R55, R3.reuse, R199 ;  /* 0x000000c703377220 */ /* 0x040fe40000410000 */
[----:B-1----:R-:W-:Y:S01]  /*1b6e0*/  FFMA.FTZ R2, R178, c[0x0][0x23c], -R209 ;  /* 0x00008f00b2027a23 */ /* 0x002fe200000108d1 */
[----:B------:R-:W-:Y:S01]  /*1b6f0*/  MOV R178, R169 ;  /* 0x000000a900b27202 */ /* 0x000fe20000000f00 */
[----:B------:R-:W-:Y:S02]  /*1b700*/  IMAD.MOV.U32 R169, RZ, RZ, R174 ;  /* 0x000000ffffa97224 */ /* 0x000fe400078e00ae */
[----:B------:R-:W-:Y:S01]  /*1b710*/  IMAD.MOV.U32 R174, RZ, RZ, R172 ;  /* 0x000000ffffae7224 */ /* 0x000fe200078e00ac */
[-C--:B------:R-:W-:Y:S01]  /*1b720*/  HMMA.16816.F32 R52, R140, R148.reuse, R52 ;  /* 0x000000948c34723c */ /* 0x080fe20000001834 */
[----:B------:R-:W-:Y:S01]  /*1b730*/  IMAD.MOV.U32 R172, RZ, RZ, R163 ;  /* 0x000000ffffac7224 */ /* 0x000fe200078e00a3 */
[----:B------:R-:W-:Y:S01]  /*1b740*/  MOV R163, R131 ;  /* 0x0000008300a37202 */ /* 0x000fe20000000f00 */
[C---:B------:R-:W-:Y:S01]  /*1b750*/  FMUL.FTZ R95, R0.reuse, R95 ;  /* 0x0000005f005f7220 */ /* 0x040fe20000410000 */
[----:B------:R-:W3:Y:S01]  /*1b760*/  LDL.LU R131, [R1+0xe4] ;  /* 0x0000e40001837983 */ /* 0x000ee20000300800 */
[C---:B------:R-:W-:Y:S02]  /*1b770*/  FMUL.FTZ R98, R3.reuse, R98 ;  /* 0x0000006203627220 */ /* 0x040fe40000410000 */
[C---:B------:R-:W-:Y:S01]  /*1b780*/  FMUL.FTZ R99, R3.reuse, R99 ;  /* 0x0000006303637220 */ /* 0x040fe20000410000 */
[C---:B------:R-:W-:Y:S01]  /*1b790*/  HMMA.16816.F32 R56, R144.reuse, R148, R56 ;  /* 0x000000949038723c */ /* 0x040fe20000001838 */
[----:B------:R-:W-:Y:S03]  /*1b7a0*/  IMAD.MOV.U32 R160, RZ, RZ, R63 ;  /* 0x000000ffffa07224 */ /* 0x000fe600078e003f */
[C---:B------:R-:W-:Y:S02]  /*1b7b0*/  FMUL.FTZ R63, R0.reuse, R207 ;  /* 0x000000cf003f7220 */ /* 0x040fe40000410000 */
[----:B------:R-:W-:Y:S02]  /*1b7c0*/  IMAD.MOV.U32 R165, RZ, RZ, R62 ;  /* 0x000000ffffa57224 */ /* 0x000fe400078e003e */
[----:B------:R-:W-:Y:S04]  /*1b7d0*/  FMUL.FTZ R62, R0, R206 ;  /* 0x000000ce003e7220 */ /* 0x000fe80000410000 */
[C---:B------:R-:W-:Y:S02]  /*1b7e0*/  FMUL.FTZ R101, R132.reuse, R101 ;  /* 0x0000006584657220 */ /* 0x040fe40000410000 */
[C---:B------:R-:W-:Y:S01]  /*1b7f0*/  FMUL.FTZ R102, R3.reuse, R102 ;  /* 0x0000006603667220 */ /* 0x040fe20000410000 */
[-C--:B------:R-:W-:Y:S01]  /*1b800*/  HMMA.16816.F32 R60, R144, R150.reuse, R60 ;  /* 0x00000096903c723c */ /* 0x080fe2000000183c */
[----:B------:R-:W-:Y:S02]  /*1b810*/  IMAD.MOV.U32 R162, RZ, RZ, R65 ;  /* 0x000000ffffa27224 */ /* 0x000fe400078e0041 */
[----:B------:R-:W-:Y:S02]  /*1b820*/  FMUL.FTZ R65, R132, R201 ;  /* 0x000000c984417220 */ /* 0x000fe40000410000 */
[----:B------:R-:W-:Y:S02]  /*1b830*/  FMUL.FTZ R103, R3, R103 ;  /* 0x0000006703677220 */ /* 0x000fe40000410000 */
[C---:B------:R-:W-:Y:S02]  /*1b840*/  FMUL.FTZ R104, R133.reuse, R104 ;  /* 0x0000006885687220 */ /* 0x040fe40000410000 */
[C---:B------:R-:W-:Y:S01]  /*1b850*/  FMUL.FTZ R105, R133.reuse, R105 ;  /* 0x0000006985697220 */ /* 0x040fe20000410000 */
[C---:B------:R-:W-:Y:S01]  /*1b860*/  HMMA.16816.F32 R64, R140.reuse, R150, R64 ;  /* 0x000000968c40723c */ /* 0x040fe20000001840 */
[----:B------:R-:W1:Y:S01]  /*1b870*/  LDSM.16.MT88.4 R148, [R225+0xe000] ;  /* 0x00e00000e194783b */ /* 0x000e620000004200 */
[C---:B------:R-:W-:Y:S02]  /*1b880*/  FMUL.FTZ R106, R0.reuse, R106 ;  /* 0x0000006a006a7220 */ /* 0x040fe40000410000 */
[C---:B------:R-:W-:Y:S02]  /*1b890*/  FMUL.FTZ R107, R0.reuse, R107 ;  /* 0x0000006b006b7220 */ /* 0x040fe40000410000 */
[C---:B------:R-:W-:Y:S02]  /*1b8a0*/  FMUL.FTZ R108, R133.reuse, R108 ;  /* 0x0000006c856c7220 */ /* 0x040fe40000410000 */
[----:B------:R-:W-:Y:S04]  /*1b8b0*/  FMUL.FTZ R109, R133, R109 ;  /* 0x0000006d856d7220 */ /* 0x000fe80000410000 */
[C---:B------:R-:W-:Y:S02]  /*1b8c0*/  FMUL.FTZ R110, R0.reuse, R110 ;  /* 0x0000006e006e7220 */ /* 0x040fe40000410000 */
[----:B------:R-:W-:Y:S02]  /*1b8d0*/  FMUL.FTZ R111, R0, R111 ;  /* 0x0000006f006f7220 */ /* 0x000fe40000410000 */
[----:B------:R-:W-:Y:S02]  /*1b8e0*/  IMAD.MOV.U32 R189, RZ, RZ, R177 ;  /* 0x000000ffffbd7224 */ /* 0x000fe400078e00b1 */
[----:B------:R4:W-:Y:S01]  /*1b8f0*/  MUFU.EX2 R177, R2 ;  /* 0x0000000200b17308 */ /* 0x0009e20000000800 */
        /* <DEDUP_REMOVED lines=8> */
[C---:B------:R-:W-:Y:S02]  /*1b980*/  FMUL.FTZ R120, R133.reuse, R120 ;  /* 0x0000007885787220 */ /* 0x040fe40000410000 */
[C---:B------:R-:W-:Y:S02]  /*1b990*/  FMUL.FTZ R121, R133.reuse, R121 ;  /* 0x0000007985797220 */ /* 0x040fe40000410000 */
[----:B------:R-:W-:Y:S01]  /*1b9a0*/  FMUL.FTZ R122, R0, R122 ;  /* 0x0000007a007a7220 */ /* 0x000fe20000410000 */
[-C--:B-1----:R-:W-:Y:S01]  /*1b9b0*/  HMMA.16816.F32 R68, R140, R148.reuse, R68 ;  /* 0x000000948c44723c */ /* 0x082fe20000001844 */
[----:B----4-:R-:W-:Y:S02]  /*1b9c0*/  FFMA.FTZ R2, R252, c[0x0][0x23c], -R208 ;  /* 0x00008f00fc027a23 */ /* 0x010fe400000108d0 */
[C---:B------:R-:W-:Y:S02]  /*1b9d0*/  FMUL.FTZ R123, R0.reuse, R123 ;  /* 0x0000007b007b7220 */ /* 0x040fe40000410000 */
[C---:B------:R-:W-:Y:S02]  /*1b9e0*/  FMUL.FTZ R124, R133.reuse, R124 ;  /* 0x0000007c857c7220 */ /* 0x040fe40000410000 */
[----:B------:R-:W-:Y:S01]  /*1b9f0*/  FMUL.FTZ R125, R133, R125 ;  /* 0x0000007d857d7220 */ /* 0x000fe20000410000 */
[C---:B------:R-:W-:Y:S01]  /*1ba00*/  HMMA.16816.F32 R72, R144.reuse, R148, R72 ;  /* 0x000000949048723c */ /* 0x040fe20000001848 */
[C---:B------:R-:W-:Y:S03]  /*1ba10*/  FMUL.FTZ R126, R0.reuse, R126 ;  /* 0x0000007e007e7220 */ /* 0x040fe60000410000 */
[----:B------:R-:W-:Y:S02]  /*1ba20*/  FMUL.FTZ R127, R0, R127 ;  /* 0x0000007f007f7220 */ /* 0x000fe40000410000 */
[C---:B------:R-:W-:Y:S02]  /*1ba30*/  FMUL.FTZ R128, R132.reuse, R128 ;  /* 0x0000008084807220 */ /* 0x040fe40000410000 */
[-C--:B------:R-:W-:Y:S01]  /*1ba40*/  HMMA.16816.F32 R76, R144, R150.reuse, R76 ;  /* 0x00000096904c723c */ /* 0x080fe2000000184c */
[----:B------:R-:W-:Y:S03]  /*1ba50*/  FMUL.FTZ R129, R132, R129 ;  /* 0x0000008184817220 */ /* 0x000fe60000410000 */
[----:B------:R-:W-:Y:S02]  /*1ba60*/  FFMA.FTZ R139, R139, c[0x0][0x23c], -R209 ;  /* 0x00008f008b8b7a23 */ /* 0x000fe400000108d1 */
[----:B------:R-:W-:Y:S02]  /*1ba70*/  IMAD.MOV.U32 R204, RZ, RZ, R182 ;  /* 0x000000ffffcc7224 */ /* 0x000fe400078e00b6 */
[C---:B------:R-:W-:Y:S01]  /*1ba80*/  HMMA.16816.F32 R80, R140.reuse, R150, R80 ;  /* 0x000000968c50723c */ /* 0x040fe20000001850 */
[----:B------:R-:W1:Y:S03]  /*1ba90*/  LDSM.16.MT88.4 R148, [R226+0xe000] ;  /* 0x00e00000e294783b */ /* 0x000e660000004200 */
[----:B------:R-:W-:Y:S02]  /*1baa0*/  IMAD.MOV.U32 R182, RZ, RZ, R159 ;  /* 0x000000ffffb67224 */ /* 0x000fe400078e009f */
[----:B------:R-:W-:Y:S02]  /*1bab0*/  IMAD.MOV.U32 R179, RZ, RZ, R183 ;  /* 0x000000ffffb37224 */ /* 0x000fe400078e00b7 */
[----:B------:R-:W-:Y:S04]  /*1bac0*/  IMAD.MOV.U32 R183, RZ, RZ, R170 ;  /* 0x000000ffffb77224 */ /* 0x000fe800078e00aa */
[----:B------:R-:W-:Y:S01]  /*1bad0*/  IMAD.MOV.U32 R170, RZ, RZ, R175 ;  /* 0x000000ffffaa7224 */ /* 0x000fe200078e00af */
[----:B------:R-:W-:Y:S02]  /*1bae0*/  MOV R195, R183 ;  /* 0x000000b700c37202 */ /* 0x000fe40000000f00 */
[----:B------:R-:W-:Y:S01]  /*1baf0*/  MUFU.EX2 R183, R153 ;  /* 0x0000009900b77308 */ /* 0x000fe20000000800 */
[----:B------:R-:W-:Y:S09]  /*1bb00*/  MOV R175, R173 ;  /* 0x000000ad00af7202 */ /* 0x000ff20000000f00 */
[----:B------:R4:W-:Y:S01]  /*1bb10*/  MUFU.EX2 R173, R2 ;  /* 0x0000000200ad7308 */ /* 0x0009e20000000800 */
[-C--:B-1----:R-:W-:Y:S08]  /*1bb20*/  HMMA.16816.F32 R84, R140, R148.reuse, R84 ;  /* 0x000000948c54723c */ /* 0x082ff00000001854 */
[C---:B------:R-:W-:Y:S01]  /*1bb30*/  HMMA.16816.F32 R88, R144.reuse, R148, R88 ;  /* 0x000000949058723c */ /* 0x040fe20000001858 */
[----:B----4-:R-:W-:Y:S04]  /*1bb40*/  FFMA.FTZ R2, R223, c[0x0][0x23c], -R208 ;  /* 0x00008f00df027a23 */ /* 0x010fe800000108d0 */
[----:B------:R1:W4:Y:S03]  /*1bb50*/  MUFU.EX2 R176, R2 ;  /* 0x0000000200b07308 */ /* 0x0003260000000800 */
        /* <DEDUP_REMOVED lines=10> */
[-C--:B------:R-:W-:Y:S01]  /*1bc00*/  HMMA.16816.F32 R124, R144, R150.reuse, R124 ;  /* 0x00000096907c723c */ /* 0x080fe2000000187c */
[----:B--2---:R-:W-:Y:S06]  /*1bc10*/  FMUL.FTZ R130, R3, R130 ;  /* 0x0000008203827220 */ /* 0x004fec0000410000 */
[----:B------:R-:W-:Y:S02]  /*1bc20*/  FFMA.FTZ R144, R189, c[0x0][0x23c], -R209 ;  /* 0x00008f00bd907a23 */ /* 0x000fe400000108d1 */
[----:B------:R-:W-:Y:S02]  /*1bc30*/  IMAD.MOV.U32 R189, RZ, RZ, R188 ;  /* 0x000000ffffbd7224 */ /* 0x000fe400078e00bc */
[----:B------:R1:W-:Y:S01]  /*1bc40*/  MUFU.EX2 R192, R144 ;  /* 0x0000009000c07308 */ /* 0x0003e20000000800 */
        /* <DEDUP_REMOVED lines=11> */
[----:B------:R-:W-:Y:S02]  /*1bd00*/  FFMA.FTZ R2, R189, c[0x0][0x23c], -R208 ;  /* 0x00008f00bd027a23 */ /* 0x000fe400000108d0 */
        /* <DEDUP_REMOVED lines=12> */
[----:B-1----:R-:W1:Y:S01]  /*1bdd0*/  LDSM.16.MT88.4 R144, [R225+0xc800] ;  /* 0x00c80000e190783b */ /* 0x002e620000004200 */
[----:B------:R-:W-:Y:S02]  /*1bde0*/  IMAD.MOV.U32 R185, RZ, RZ, R188 ;  /* 0x000000ffffb97224 */ /* 0x000fe400078e00bc */
[----:B------:R-:W-:Y:S02]  /*1bdf0*/  IMAD.MOV.U32 R187, RZ, RZ, R167 ;  /* 0x000000ffffbb7224 */ /* 0x000fe400078e00a7 */
[----:B---3--:R-:W-:Y:S02]  /*1be00*/  FMUL.FTZ R131, R3, R131 ;  /* 0x0000008303837220 */ /* 0x008fe40000410000 */
[----:B------:R-:W-:Y:S01]  /*1be10*/  IMAD.MOV.U32 R197, RZ, RZ, R187 ;  /* 0x000000ffffc57224 */ /* 0x000fe200078e00bb */
[----:B------:R-:W-:Y:S01]  /*1be20*/  MOV R187, R185 ;  /* 0x000000b900bb7202 */ /* 0x000fe20000000f00 */
[----:B------:R-:W-:Y:S02]  /*1be30*/  IMAD.MOV.U32 R185, RZ, RZ, R162 ;  /* 0x000000ffffb97224 */ /* 0x000fe400078e00a2 */
[----:B------:R-:W-:Y:S01]  /*1be40*/  IMAD.MOV.U32 R162, RZ, RZ, R161 ;  /* 0x000000ffffa27224 */ /* 0x000fe200078e00a1 */
[----:B------:R-:W-:Y:S01]  /*1be50*/  HMMA.16816.F32 R128, R140, R150, R128 ;  /* 0x000000968c80723c */ /* 0x000fe20000001880 */
[----:B------:R-:W-:Y:S01]  /*1be60*/  MOV R161, R160 ;  /* 0x000000a000a17202 */ /* 0x000fe20000000f00 */
[----:B------:R-:W-:Y:S02]  /*1be70*/  IMAD.MOV.U32 R160, RZ, RZ, R165 ;  /* 0x000000ffffa07224 */ /* 0x000fe400078e00a5 */
[----:B------:R-:W-:Y:S01]  /*1be80*/  IMAD.MOV.U32 R165, RZ, RZ, R155 ;  /* 0x000000ffffa57224 */ /* 0x000fe200078e009b */
[----:B------:R-:W-:Y:S01]  /*1be90*/  MOV R155, R156 ;  /* 0x0000009c009b7202 */ /* 0x000fe20000000f00 */
[----:B------:R-:W-:Y:S01]  /*1bea0*/  FFMA.FTZ R156, R247, c[0x0][0x23c], -R209 ;  /* 0x00008f00f79c7a23 */ /* 0x000fe200000108d1 */
[----:B----4-:R-:W-:Y:S01]  /*1beb0*/  F2FP.PACK_AB R141, R176, R173 ;  /* 0x000000adb08d723e */ /* 0x010fe200000000ff */
[----:B------:R2:W5:Y:S01]  /*1bec0*/  LDL.LU R247, [R1+0xe0] ;  /* 0x0000e00001f77983 */ /* 0x0005620000300800 */
[----:B------:R-:W-:Y:S03]  /*1bed0*/  IMAD.MOV.U32 R198, RZ, RZ, R197 ;  /* 0x000000ffffc67224 */ /* 0x000fe600078e00c5 */
[----:B------:R-:W-:Y:S01]  /*1bee0*/  IMAD.MOV.U32 R197, RZ, RZ, R185 ;  /* 0x000000ffffc57224 */ /* 0x000fe200078e00b9 */
[----:B------:R-:W-:Y:S01]  /*1bef0*/  MOV R185, R162 ;  /* 0x000000a200b97202 */ /* 0x000fe20000000f00 */
[----:B------:R-:W-:Y:S01]  /*1bf00*/  IMAD.MOV.U32 R162, RZ, RZ, R165 ;  /* 0x000000ffffa27224 */ /* 0x000fe200078e00a5 */
[----:B------:R-:W-:Y:S01]  /*1bf10*/  MOV R199, R198 ;  /* 0x000000c600c77202 */ /* 0x000fe20000000f00 */
[----:B------:R-:W-:Y:S02]  /*1bf20*/  IMAD.MOV.U32 R165, RZ, RZ, R155 ;  /* 0x000000ffffa57224 */ /* 0x000fe400078e009b */
[----:B------:R-:W-:Y:S02]  /*1bf30*/  FFMA.FTZ R155, R243, c[0x0][0x23c], -R209 ;  /* 0x00008f00f39b7a23 */ /* 0x000fe400000108d1 */
[----:B------:R2:W5:Y:S01]  /*1bf40*/  LDL.LU R243, [R1+0xdc] ;  /* 0x0000dc0001f37983 */ /* 0x0005620000300800 */
[----:B------:R-:W-:Y:S02]  /*1bf50*/  IMAD.MOV.U32 R164, RZ, RZ, R229 ;  /* 0x000000ffffa47224 */ /* 0x000fe400078e00e5 */
[----:B------:R-:W-:Y:S01]  /*1bf60*/  IMAD.MOV.U32 R184, RZ, RZ, R178 ;  /* 0x000000ffffb87224 */ /* 0x000fe200078e00b2 */
[----:B------:R-:W3:Y:S01]  /*1bf70*/  LDL.LU R140, [R1+0x60] ;  /* 0x00006000018c7983 */ /* 0x000ee20000300800 */
[----:B------:R-:W-:Y:S01]  /*1bf80*/  IMAD.MOV.U32 R178, RZ, RZ, R224 ;  /* 0x000000ffffb27224 */ /* 0x000fe200078e00e0 */
[----:B------:R-:W-:Y:S01]  /*1bf90*/  MOV R166, R164 ;  /* 0x000000a400a67202 */ /* 0x000fe20000000f00 */
[----:B------:R-:W-:Y:S01]  /*1bfa0*/  IMAD.MOV.U32 R164, RZ, RZ, R233 ;  /* 0x000000ffffa47224 */ /* 0x000fe200078e00e9 */
[----:B------:R-:W4:Y:S01]  /*1bfb0*/  LDL.LU R148, [R1+0x64] ;  /* 0x0000640001947983 */ /* 0x000f220000300800 */
[----:B------:R1:W-:Y:S01]  /*1bfc0*/  MUFU.EX2 R233, R2 ;  /* 0x0000000200e97308 */ /* 0x0003e20000000800 */
[----:B------:R-:W-:Y:S01]  /*1bfd0*/  IMAD.MOV.U32 R191, RZ, RZ, R170 ;  /* 0x000000ffffbf7224 */ /* 0x000fe200078e00aa */
[----:B------:R-:W-:Y:S01]  /*1bfe0*/  MOV R170, R172 ;  /* 0x000000ac00aa7202 */ /* 0x000fe20000000f00 */
[----:B------:R-:W-:Y:S01]  /*1bff0*/  IMAD.MOV.U32 R188, RZ, RZ, R174 ;  /* 0x000000ffffbc7224 */ /* 0x000fe200078e00ae */
[----:B------:R-:W2:Y:S01]  /*1c000*/  LDL.LU R159, [R1+0x68] ;  /* 0x00006800019f7983 */ /* 0x000ea20000300800 */
[----:B------:R-:W-:Y:S01]  /*1c010*/  IMAD.MOV.U32 R169, RZ, RZ, R166 ;  /* 0x000000ffffa97224 */ /* 0x000fe200078e00a6 */
[----:B------:R-:W-:Y:S01]  /*1c020*/  MOV R166, R230 ;  /* 0x000000e600a67202 */ /* 0x000fe20000000f00 */
[----:B------:R-:W-:Y:S02]  /*1c030*/  IMAD.MOV.U32 R198, RZ, RZ, R197 ;  /* 0x000000ffffc67224 */ /* 0x000fe400078e00c5 */
[----:B------:R-:W-:Y:S01]  /*1c040*/  IMAD.MOV.U32 R197, RZ, RZ, R185 ;  /* 0x000000ffffc57224 */ /* 0x000fe200078e00b9 */
[----:B------:R-:W1:Y:S01]  /*1c050*/  MUFU.EX2 R229, R139 ;  /* 0x0000008b00e57308 */ /* 0x000e620000000800 */
[--C-:B------:R-:W-:Y:S02]  /*1c060*/  FFMA.FTZ R161, R161, c[0x0][0x23c], -R208.reuse ;  /* 0x00008f00a1a17a23 */ /* 0x100fe400000108d0 */
[--C-:B------:R-:W-:Y:S02]  /*1c070*/  FFMA.FTZ R160, R160, c[0x0][0x23c], -R208.reuse ;  /* 0x00008f00a0a07a23 */ /* 0x100fe400000108d0 */
[--C-:B------:R-:W-:Y:S02]  /*1c080*/  FFMA.FTZ R162, R162, c[0x0][0x23c], -R208.reuse ;  /* 0x00008f00a2a27a23 */ /* 0x100fe400000108d0 */
[--C-:B------:R-:W-:Y:S02]  /*1c090*/  FFMA.FTZ R169, R169, c[0x0][0x23c], -R209.reuse ;  /* 0x00008f00a9a97a23 */ /* 0x100fe400000108d1 */
[--C-:B------:R-:W-:Y:S01]  /*1c0a0*/  FFMA.FTZ R163, R163, c[0x0][0x23c], -R209.reuse ;  /* 0x00008f00a3a37a23 */ /* 0x100fe200000108d1 */
[----:B------:R-:W-:Y:S01]  /*1c0b0*/  MUFU.EX2 R202, R161 ;  /* 0x000000a100ca7308 */ /* 0x000fe20000000800 */
[--C-:B------:R-:W-:Y:S02]  /*1c0c0*/  FFMA.FTZ R170, R170, c[0x0][0x23c], -R209.reuse ;  /* 0x00008f00aaaa7a23 */ /* 0x100fe400000108d1 */
[----:B------:R-:W-:Y:S02]  /*1c0d0*/  FFMA.FTZ R209, R199, c[0x0][0x23c], -R209 ;  /* 0x00008f00c7d17a23 */ /* 0x000fe400000108d1 */
[----:B-1----:R-:W-:Y:S02]  /*1c0e0*/  FFMA.FTZ R2, R189, c[0x0][0x23c], -R208 ;  /* 0x00008f00bd027a23 */ /* 0x002fe400000108d0 */
[----:B------:R-:W-:Y:S02]  /*1c0f0*/  IMAD.MOV.U32 R189, RZ, RZ, R175 ;  /* 0x000000ffffbd7224 */ /* 0x000fe400078e00af */
[----:B------:R-:W-:Y:S01]  /*1c100*/  IMAD.MOV.U32 R199, RZ, RZ, R180 ;  /* 0x000000ffffc77224 */ /* 0x000fe200078e00b4 */
[----:B------:R1:W1:Y:S01]  /*1c110*/  MUFU.EX2 R224, R2 ;  /* 0x0000000200e07308 */ /* 0x0002620000000800 */
[--C-:B------:R-:W-:Y:S02]  /*1c120*/  FFMA.FTZ R252, R178, c[0x0][0x23c], -R210.reuse ;  /* 0x00008f00b2fc7a23 */ /* 0x100fe400000108d2 */
[----:B------:R-:W-:Y:S01]  /*1c130*/  FFMA.FTZ R166, R166, c[0x0][0x23c], -R210 ;  /* 0x00008f00a6a67a23 */ /* 0x000fe200000108d2 */
[----:B------:R-:W-:Y:S01]  /*1c140*/  F2FP.PACK_AB R142, R229, R192 ;  /* 0x000000c0e58e723e */ /* 0x000fe200000000ff */
[----:B------:R-:W-:Y:S05]  /*1c150*/  FFMA.FTZ R139, R198, c[0x0][0x23c], -R208 ;  /* 0x00008f00c68b7a23 */ /* 0x000fea00000108d0 */
[----:B------:R1:W-:Y:S10]  /*1c160*/  MUFU.EX2 R180, R156 ;  /* 0x0000009c00b47308 */ /* 0x0003f40000000800 */
[----:B------:R-:W-:Y:S01]  /*1c170*/  MUFU.EX2 R201, R160 ;  /* 0x000000a000c97308 */ /* 0x000fe20000000800 */
[--C-:B-1----:R-:W-:Y:S01]  /*1c180*/  FFMA.FTZ R2, R222, c[0x0][0x23c], -R211.reuse ;  /* 0x00008f00de027a23 */ /* 0x102fe200000108d3 */
[----:B------:R-:W-:Y:S08]  /*1c190*/  F2FP.PACK_AB R143, R224, R233 ;  /* 0x000000e9e08f723e */ /* 0x000ff000000000ff */
[----:B------:R1:W-:Y:S01]  /*1c1a0*/  MUFU.EX2 R172, R2 ;  /* 0x0000000200ac7308 */ /* 0x0003e20000000800 */
[----:B------:R-:W2:Y:S09]  /*1c1b0*/  LDL.LU R156, [R1+0x6c] ;  /* 0x00006c00019c7983 */ /* 0x000eb20000300800 */
[----:B------:R-:W-:Y:S10]  /*1c1c0*/  MUFU.EX2 R178, R169 ;  /* 0x000000a900b27308 */ /* 0x000ff40000000800 */
[----:B------:R1:W-:Y:S02]  /*1c1d0*/  MUFU.EX2 R198, R139 ;  /* 0x0000008b00c67308 */ /* 0x0003e40000000800 */
[--C-:B-1----:R-:W-:Y:S08]  /*1c1e0*/  FFMA.FTZ R2, R221, c[0x0][0x23c], -R211.reuse ;  /* 0x00008f00dd027a23 */ /* 0x102ff000000108d3 */
[----:B------:R1:W-:Y:S10]  /*1c1f0*/  MUFU.EX2 R175, R2 ;  /* 0x0000000200af7308 */ /* 0x0003f40000000800 */
[----:B------:R-:W-:Y:S01]  /*1c200*/  MUFU.EX2 R252, R252 ;  /* 0x000000fc00fc7308 */ /* 0x000fe20000000800 */
[--C-:B------:R-:W-:Y:S02]  /*1c210*/  FFMA.FTZ R139, R188, c[0x0][0x23c], -R210.reuse ;  /* 0x00008f00bc8b7a23 */ /* 0x100fe400000108d2 */
[--C-:B-1----:R-:W-:Y:S07]  /*1c220*/  FFMA.FTZ R2, R219, c[0x0][0x23c], -R211.reuse ;  /* 0x00008f00db027a23 */ /* 0x102fee00000108d3 */
[----:B------:R1:W-:Y:S02]  /*1c230*/  MUFU.EX2 R179, R2 ;  /* 0x0000000200b37308 */ /* 0x0003e40000000800 */
[----:B-1----:R-:W-:Y:S08]  /*1c240*/  FFMA.FTZ R2, R218, c[0x0][0x23c], -R211 ;  /* 0x00008f00da027a23 */ /* 0x002ff000000108d3 */
[----:B------:R1:W1:Y:S02]  /*1c250*/  MUFU.EX2 R196, R2 ;  /* 0x0000000200c47308 */ /* 0x0002640000000800 */
[--C-:B-1----:R-:W-:Y:S01]  /*1c260*/  FFMA.FTZ R2, R216, c[0x0][0x23c], -R210.reuse ;  /* 0x00008f00d8027a23 */ /* 0x102fe200000108d2 */
[----:B------:R-:W-:Y:S07]  /*1c270*/  F2FP.PACK_AB R150, R196, R179 ;  /* 0x000000b3c496723e */ /* 0x000fee00000000ff */
[----:B------:R1:W-:Y:S02]  /*1c280*/  MUFU.EX2 R167, R2 ;  /* 0x0000000200a77308 */ /* 0x0003e40000000800 */
[--C-:B-1----:R-:W-:Y:S02]  /*1c290*/  FFMA.FTZ R2, R217, c[0x0][0x23c], -R210.reuse ;  /* 0x00008f00d9027a23 */ /* 0x102fe400000108d2 */
[----:B------:R-:W-:Y:S06]  /*1c2a0*/  LDSM.16.MT88.4 R216, [R226+0xf800] ;  /* 0x00f80000e2d8783b */ /* 0x000fec0000004200 */
[----:B------:R1:W1:Y:S02]  /*1c2b0*/  MUFU.EX2 R174, R2 ;  /* 0x0000000200ae7308 */ /* 0x0002640000000800 */
[--C-:B-1----:R-:W-:Y:S01]  /*1c2c0*/  FFMA.FTZ R2, R215, c[0x0][0x23c], -R210.reuse ;  /* 0x00008f00d7027a23 */ /* 0x102fe200000108d2 */
[----:B------:R-:W-:Y:S07]  /*1c2d0*/  F2FP.PACK_AB R149, R174, R167 ;  /* 0x000000a7ae95723e */ /* 0x000fee00000000ff */
[----:B------:R1:W-:Y:S02]  /*1c2e0*/  MUFU.EX2 R230, R2 ;  /* 0x0000000200e67308 */ /* 0x0003e40000000800 */
[----:B-1----:R-:W-:Y:S08]  /*1c2f0*/  FFMA.FTZ R2, R214, c[0x0][0x23c], -R210 ;  /* 0x00008f00d6027a23 */ /* 0x002ff000000108d2 */
[----:B------:R1:W1:Y:S02]  /*1c300*/  MUFU.EX2 R185, R2 ;  /* 0x0000000200b97308 */ /* 0x0002640000000800 */
[--C-:B-1----:R-:W-:Y:S01]  /*1c310*/  FFMA.FTZ R2, R197, c[0x0][0x23c], -R208.reuse ;  /* 0x00008f00c5027a23 */ /* 0x102fe200000108d0 */
[----:B------:R-:W-:Y:S01]  /*1c320*/  F2FP.PACK_AB R151, R185, R230 ;  /* 0x000000e6b997723e */ /* 0x000fe200000000ff */
[----:B------:R-:W-:Y:S06]  /*1c330*/  FFMA.FTZ R208, R165, c[0x0][0x23c], -R208 ;  /* 0x00008f00a5d07a23 */ /* 0x000fec00000108d0 */
[----:B------:R1:W-:Y:S01]  /*1c340*/  MUFU.EX2 R197, R155 ;  /* 0x0000009b00c57308 */ /* 0x0003e20000000800 */
[----:B---3--:R-:W-:Y:S01]  /*1c350*/  FFMA.FTZ R165, R132, R140, R213 ;  /* 0x0000008c84a57223 */ /* 0x008fe200000100d5 */
[----:B------:R-:W-:Y:S01]  /*1c360*/  F2FP.PACK_AB R140, R177, R168 ;  /* 0x000000a8b18c723e */ /* 0x000fe200000000ff */
[----:B------:R-:W-:Y:S07]  /*1c370*/  FFMA.FTZ R132, R190, c[0x0][0x23c], -R211 ;  /* 0x00008f00be847a23 */ /* 0x000fee00000108d3 */
[----:B------:R-:W-:Y:S01]  /*1c380*/  MUFU.EX2 R188, R208 ;  /* 0x000000d000bc7308 */ /* 0x000fe20000000800 */
[----:B----4-:R-:W-:Y:S01]  /*1c390*/  FFMA.FTZ R212, R3, R148, R212 ;  /* 0x0000009403d47223 */ /* 0x010fe200000100d4 */
[----:B------:R-:W-:Y:S01]  /*1c3a0*/  F2FP.PACK_AB R148, R175, R172 ;  /* 0x000000acaf94723e */ /* 0x000fe200000000ff */
[----:B------:R-:W-:Y:S01]  /*1c3b0*/  FADD.FTZ R165, R158, R165 ;  /* 0x000000a59ea57221 */ /* 0x000fe20000010000 */
[-C--:B------:R-:W-:Y:S01]  /*1c3c0*/  HMMA.16816.F32 R4, R140, R144.reuse, R4 ;  /* 0x000000908c04723c */ /* 0x080fe20000001804 */
[----:B--2---:R-:W-:Y:S02]  /*1c3d0*/  FFMA.FTZ R133, R133, R159, R164 ;  /* 0x0000009f85857223 */ /* 0x004fe400000100a4 */
[----:B------:R-:W-:Y:S02]  /*1c3e0*/  FADD.FTZ R164, R242, R212 ;  /* 0x000000d4f2a47221 */ /* 0x000fe40000010000 */
[----:B------:R-:W-:Y:S01]  /*1c3f0*/  LDSM.16.MT88.4 R212, [R225+0xf800] ;  /* 0x00f80000e1d4783b */ /* 0x000fe20000004200 */
[--C-:B------:R-:W-:Y:S01]  /*1c400*/  FFMA.FTZ R3, R184, c[0x0][0x23c], -R211.reuse ;  /* 0x00008f00b8037a23 */ /* 0x100fe200000108d3 */
[----:B------:R-:W-:Y:S01]  /*1c410*/  MUFU.EX2 R190, R132 ;  /* 0x0000008400be7308 */ /* 0x000fe20000000800 */
[C---:B------:R-:W-:Y:S05]  /*1c420*/  HMMA.16816.F32 R8, R148.reuse, R144, R8 ;  /* 0x000000909408723c */ /* 0x040fea0000001808 */
[----:B-1----:R-:W-:Y:S03]  /*1c430*/  LDSM.16.MT88.4 R152, [R226+0xd000] ;  /* 0x00d00000e298783b */ /* 0x002fe60000004200 */
[-C--:B------:R-:W-:Y:S01]  /*1c440*/  HMMA.16816.F32 R12, R148, R146.reuse, R12 ;  /* 0x00000092940c723c */ /* 0x080fe2000000180c */
[----:B------:R-:W1:Y:S04]  /*1c450*/  MUFU.EX2 R200, R3 ;  /* 0x0000000300c87308 */ /* 0x000e680000000800 */
[----:B------:R2:W5:Y:S03]  /*1c460*/  LDL.LU R242, [R1+0xd8] ;  /* 0x0000d80001f27983 */ /* 0x0005660000300800 */
[C---:B------:R-:W-:Y:S01]  /*1c470*/  HMMA.16816.F32 R16, R140.reuse, R146, R16 ;  /* 0x000000928c10723c */ /* 0x040fe20000001810 */
[----:B------:R-:W3:Y:S02]  /*1c480*/  LDSM.16.MT88.4 R144, [R226+0xc800] ;  /* 0x00c80000e290783b */ /* 0x000ee40000004200 */
[----:B------:R4:W-:Y:S02]  /*1c490*/  MUFU.EX2 R206, R2 ;  /* 0x0000000200ce7308 */ /* 0x0009e40000000800 */
[--C-:B----4-:R-:W-:Y:S08]  /*1c4a0*/  FFMA.FTZ R2, R182, c[0x0][0x23c], -R211.reuse ;  /* 0x00008f00b6027a23 */ /* 0x110ff000000108d3 */
[----:B------:R4:W-:Y:S01]  /*1c4b0*/  MUFU.EX2 R182, R2 ;  /* 0x0000000200b67308 */ /* 0x0009e20000000800 */
[----:B------:R-:W-:Y:S02]  /*1c4c0*/  FFMA.FTZ R0, R0, R156, R220 ;  /* 0x0000009c00007223 */ /* 0x000fe400000100dc */
[----:B------:R-:W-:Y:S01]  /*1c4d0*/  LDSM.16.MT88.4 R156, [R228+0xd000] ;  /* 0x00d00000e49c783b */ /* 0x000fe20000004200 */
[-C--:B---3--:R-:W-:Y:S07]  /*1c4e0*/  HMMA.16816.F32 R20, R140, R144.reuse, R20 ;  /* 0x000000908c14723c */ /* 0x088fee0000001814 */
[----:B------:R-:W-:Y:S01]  /*1c4f0*/  LDSM.16.MT88.4 R220, [R228+0xf800] ;  /* 0x00f80000e4dc783b */ /* 0x000fe20000004200 */
[C---:B------:R-:W-:Y:S01]  /*1c500*/  HMMA.16816.F32 R24, R148.reuse, R144, R24 ;  /* 0x000000909418723c */ /* 0x040fe20000001818 */
[--C-:B----4-:R-:W-:Y:S07]  /*1c510*/  FFMA.FTZ R2, R194, c[0x0][0x23c], -R211.reuse ;  /* 0x00008f00c2027a23 */ /* 0x110fee00000108d3 */
[-C--:B------:R-:W-:Y:S01]  /*1c520*/  HMMA.16816.F32 R28, R148, R146.reuse, R28 ;  /* 0x00000092941c723c */ /* 0x080fe2000000181c */
[----:B------:R3:W-:Y:S07]  /*1c530*/  MUFU.EX2 R194, R2 ;  /* 0x0000000200c27308 */ /* 0x0007ee0000000800 */
[C---:B------:R-:W-:Y:S01]  /*1c540*/  HMMA.16816.F32 R32, R140.reuse, R146, R32 ;  /* 0x000000928c20723c */ /* 0x040fe20000001820 */
[----:B------:R-:W4:Y:S03]  /*1c550*/  LDSM.16.MT88.4 R144, [R228+0xc800] ;  /* 0x00c80000e490783b */ /* 0x000f260000004200 */
[--C-:B---3--:R-:W-:Y:S04]  /*1c560*/  FFMA.FTZ R2, R199, c[0x0][0x23c], -R211.reuse ;  /* 0x00008f00c7027a23 */ /* 0x108fe800000108d3 */
[----:B------:R3:W-:Y:S01]  /*1c570*/  MUFU.EX2 R199, R2 ;  /* 0x0000000200c77308 */ /* 0x0007e20000000800 */
[-C--:B----4-:R-:W-:Y:S03]  /*1c580*/  HMMA.16816.F32 R36, R140, R144.reuse, R36 ;  /* 0x000000908c24723c */ /* 0x090fe60000001824 */
[----:B---3--:R-:W-:Y:S05]  /*1c590*/  FFMA.FTZ R2, R204, c[0x0][0x23c], -R211 ;  /* 0x00008f00cc027a23 */ /* 0x008fea00000108d3 */
[C---:B------:R-:W-:Y:S01]  /*1c5a0*/  HMMA.16816.F32 R40, R148.reuse, R144, R40 ;  /* 0x000000909428723c */ /* 0x040fe20000001828 */
[----:B------:R3:W-:Y:S07]  /*1c5b0*/  MUFU.EX2 R207, R2 ;  /* 0x0000000200cf7308 */ /* 0x0007ee0000000800 */
[-C--:B------:R-:W-:Y:S08]  /*1c5c0*/  HMMA.16816.F32 R44, R148, R146.reuse, R44 ;  /* 0x00000092942c723c */ /* 0x080ff0000000182c */
[C---:B------:R-:W-:Y:S01]  /*1c5d0*/  HMMA.16816.F32 R48, R140.reuse, R146, R48 ;  /* 0x000000928c30723c */ /* 0x040fe20000001830 */
[----:B------:R-:W4:Y:S03]  /*1c5e0*/  LDSM.16.MT88.4 R144, [R227+0xc800] ;  /* 0x00c80000e390783b */ /* 0x000f260000004200 */
[--C-:B---3--:R-:W-:Y:S04]  /*1c5f0*/  FFMA.FTZ R2, R181, c[0x0][0x23c], -R210.reuse ;  /* 0x00008f00b5027a23 */ /* 0x108fe800000108d2 */
[----:B------:R3:W-:Y:S04]  /*1c600*/  MUFU.EX2 R181, R2 ;  /* 0x0000000200b57308 */ /* 0x0007e80000000800 */
[--C-:B---3--:R-:W-:Y:S01]  /*1c610*/  FFMA.FTZ R2, R195, c[0x0][0x23c], -R210.reuse ;  /* 0x00008f00c3027a23 */ /* 0x108fe200000108d2 */
[-C--:B----4-:R-:W-:Y:S05]  /*1c620*/  HMMA.16816.F32 R52, R140, R144.reuse, R52 ;  /* 0x000000908c34723c */ /* 0x090fea0000001834 */
[----:B------:R3:W-:Y:S03]  /*1c630*/  MUFU.EX2 R195, R2 ;  /* 0x0000000200c37308 */ /* 0x0007e60000000800 */
[C---:B------:R-:W-:Y:S08]  /*1c640*/  HMMA.16816.F32 R56, R148.reuse, R144, R56 ;  /* 0x000000909438723c */ /* 0x040ff00000001838 */
[-C--:B------:R-:W-:Y:S08]  /*1c650*/  HMMA.16816.F32 R60, R148, R146.reuse, R60 ;  /* 0x00000092943c723c */ /* 0x080ff0000000183c */
[C---:B------:R-:W-:Y:S01]  /*1c660*/  HMMA.16816.F32 R64, R140.reuse, R146, R64 ;  /* 0x000000928c40723c */ /* 0x040fe20000001840 */
[----:B------:R-:W4:Y:S03]  /*1c670*/  LDSM.16.MT88.4 R144, [R225+0xe800] ;  /* 0x00e80000e190783b */ /* 0x000f260000004200 */
[--C-:B---3--:R-:W-:Y:S02]  /*1c680*/  FFMA.FTZ R2, R187, c[0x0][0x23c], -R210.reuse ;  /* 0x00008f00bb027a23 */ /* 0x108fe400000108d2 */
[----:B------:R-:W-:Y:S10]  /*1c690*/  MUFU.EX2 R187, R139 ;  /* 0x0000008b00bb7308 */ /* 0x000ff40000000800 */
[----:B------:R3:W-:Y:S10]  /*1c6a0*/  MUFU.EX2 R204, R2 ;  /* 0x0000000200cc7308 */ /* 0x0007f40000000800 */
[----:B------:R1:W-:Y:S01]  /*1c6b0*/  MUFU.EX2 R139, R166 ;  /* 0x000000a6008b7308 */ /* 0x0003e20000000800 */
[--C-:B---3--:R-:W-:Y:S01]  /*1c6c0*/  FFMA.FTZ R2, R186, c[0x0][0x23c], -R210.reuse ;  /* 0x00008f00ba027a23 */ /* 0x108fe200000108d2 */
[-C--:B----4-:R-:W-:Y:S08]  /*1c6d0*/  HMMA.16816.F32 R68, R140, R144.reuse, R68 ;  /* 0x000000908c44723c */ /* 0x090ff00000001844 */
[----:B------:R-:W-:Y:S01]  /*1c6e0*/  MUFU.EX2 R186, R163 ;  /* 0x000000a300ba7308 */ /* 0x000fe20000000800 */
[----:B------:R-:W-:Y:S03]  /*1c6f0*/  FFMA.FTZ R210, R138, c[0x0][0x23c], -R210 ;  /* 0x00008f008ad27a23 */ /* 0x000fe600000108d2 */
[----:B------:R-:W-:Y:S02]  /*1c700*/  FADD.FTZ R138, R232, R133 ;  /* 0x00000085e88a7221 */ /* 0x000fe40000010000 */
[----:B------:R-:W-:Y:S01]  /*1c710*/  FADD.FTZ R133, R231, R0 ;  /* 0x00000000e7857221 */ /* 0x000fe20000010000 */
[C---:B------:R-:W-:Y:S01]  /*1c720*/  HMMA.16816.F32 R72, R148.reuse, R144, R72 ;  /* 0x000000909448723c */ /* 0x040fe20000001848 */
[----:B------:R-:W-:Y:S02]  /*1c730*/  FADD.FTZ R3, R239, R138 ;  /* 0x0000008aef037221 */ /* 0x000fe40000010000 */
[----:B------:R3:W-:Y:S01]  /*1c740*/  MUFU.EX2 R184, R2 ;  /* 0x0000000200b87308 */ /* 0x0007e20000000800 */
[----:B------:R-:W-:Y:S02]  /*1c750*/  FADD.FTZ R0, R241, R165 ;  /* 0x000000a5f1007221 */ /* 0x000fe40000010000 */
[----:B------:R2:W5:Y:S01]  /*1c760*/  LDL.LU R241, [R1+0xd4] ;  /* 0x0000d40001f17983 */ /* 0x0005620000300800 */
[----:B------:R-:W-:Y:S01]  /*1c770*/  IMAD.MOV.U32 R165, RZ, RZ, R202 ;  /* 0x000000ffffa57224 */ /* 0x000fe200078e00ca */
[-C--:B------:R-:W-:Y:S01]  /*1c780*/  HMMA.16816.F32 R76, R148, R146.reuse, R76 ;  /* 0x00000092944c723c */ /* 0x080fe2000000184c */
[----:B------:R-:W-:Y:S03]  /*1c790*/  FADD.FTZ R132, R237, R0 ;  /* 0x00000000ed847221 */ /* 0x000fe60000010000 */
[----:B-1----:R-:W-:Y:S01]  /*1c7a0*/  IMAD.MOV.U32 R166, RZ, RZ, R200 ;  /* 0x000000ffffa67224 */ /* 0x002fe200078e00c8 */
[----:B------:R1:W-:Y:S01]  /*1c7b0*/  MUFU.EX2 R231, R162 ;  /* 0x000000a200e77308 */ /* 0x0003e20000000800 */
[----:B------:R-:W-:Y:S02]  /*1c7c0*/  FADD.FTZ R132, R168, R132 ;  /* 0x00000084a8847221 */ /* 0x000fe40000010000 */
[C---:B------:R-:W-:Y:S01]  /*1c7d0*/  HMMA.16816.F32 R80, R140.reuse, R146, R80 ;  /* 0x000000928c50723c */ /* 0x040fe20000001850 */
[----:B------:R-:W4:Y:S03]  /*1c7e0*/  LDSM.16.MT88.4 R144, [R226+0xe800] ;  /* 0x00e80000e290783b */ /* 0x000f260000004200 */
[----:B------:R-:W-:Y:S02]  /*1c7f0*/  FADD.FTZ R133, R238, R133 ;  /* 0x00000085ee857221 */ /* 0x000fe40000010000 */
[----:B------:R-:W-:Y:S01]  /*1c800*/  FADD.FTZ R132, R177, R132 ;  /* 0x00000084b1847221 */ /* 0x000fe20000010000 */
[----:B------:R-:W-:Y:S01]  /*1c810*/  MUFU.EX2 R138, R210 ;  /* 0x000000d2008a7308 */ /* 0x000fe20000000800 */
[----:B------:R-:W-:Y:S04]  /*1c820*/  FADD.FTZ R133, R234, R133 ;  /* 0x00000085ea857221 */ /* 0x000fe80000010000 */
[----:B---3--:R-:W-:Y:S02]  /*1c830*/  FFMA.FTZ R2, R191, c[0x0][0x23c], -R211 ;  /* 0x00008f00bf027a23 */ /* 0x008fe400000108d3 */
[----:B------:R-:W-:Y:S02]  /*1c840*/  IMAD.MOV.U32 R177, RZ, RZ, R178 ;  /* 0x000000ffffb17224 */ /* 0x000fe400078e00b2 */
[----:B------:R-:W-:Y:S01]  /*1c850*/  FADD.FTZ R133, R167, R133 ;  /* 0x00000085a7857221 */ /* 0x000fe20000010000 */
[----:B------:R3:W2:Y:S01]  /*1c860*/  MUFU.EX2 R232, R2 ;  /* 0x0000000200e87308 */ /* 0x0006a20000000800 */
[----:B------:R-:W-:Y:S01]  /*1c870*/  FFMA.FTZ R211, R189, c[0x0][0x23c], -R211 ;  /* 0x00008f00bdd37a23 */ /* 0x000fe200000108d3 */
[----:B-1----:R-:W-:Y:S08]  /*1c880*/  LDSM.16.MT88.4 R160, [R225+0xd800] ;  /* 0x00d80000e1a0783b */ /* 0x002ff00000004200 */
[----:B------:R-:W-:Y:S10]  /*1c890*/  MUFU.EX2 R191, R170 ;  /* 0x000000aa00bf7308 */ /* 0x000ff40000000800 */
[----:B------:R1:W-:Y:S01]  /*1c8a0*/  MUFU.EX2 R189, R209 ;  /* 0x000000d100bd7308 */ /* 0x0003e20000000800 */
[-C--:B----4-:R-:W-:Y:S01]  /*1c8b0*/  HMMA.16816.F32 R84, R140, R144.reuse, R84 ;  /* 0x000000908c54723c */ /* 0x090fe20000001854 */
[----:B---3--:R-:W-:Y:S01]  /*1c8c0*/  FADD.FTZ R2, R240, R164 ;  /* 0x000000a4f0027221 */ /* 0x008fe20000010000 */
[----:B--2---:R-:W-:Y:S01]  /*1c8d0*/  F2FP.PACK_AB R208, R232, R166 ;  /* 0x000000a6e8d0723e */ /* 0x004fe200000000ff */
[----:B------:R2:W5:Y:S01]  /*1c8e0*/  LDL.LU R240, [R1+0xd0] ;  /* 0x0000d00001f07983 */ /* 0x0005620000300800 */
[----:B------:R-:W-:Y:S02]  /*1c8f0*/  IMAD.MOV.U32 R164, RZ, RZ, R187 ;  /* 0x000000ffffa47224 */ /* 0x000fe400078e00bb */
[----:B------:R-:W-:Y:S01]  /*1c900*/  FADD.FTZ R0, R236, R2 ;  /* 0x00000002ec007221 */ /* 0x000fe20000010000 */
[----:B------:R2:W5:Y:S01]  /*1c910*/  LDL.LU R239, [R1+0xcc] ;  /* 0x0000cc0001ef7983 */ /* 0x0005620000300800 */
[C---:B------:R-:W-:Y:S01]  /*1c920*/  HMMA.16816.F32 R88, R148.reuse, R144, R88 ;  /* 0x000000909458723c */ /* 0x040fe20000001858 */
[----:B------:R-:W-:Y:S01]  /*1c930*/  FADD.FTZ R2, R235, R3 ;  /* 0x00000003eb027221 */ /* 0x000fe20000010000 */
[----:B------:R-:W3:Y:S01]  /*1c940*/  MUFU.EX2 R211, R211 ;  /* 0x000000d300d37308 */ /* 0x000ee20000000800 */
[----:B------:R2:W5:Y:S01]  /*1c950*/  LDL.LU R238, [R1+0xc8] ;  /* 0x0000c80001ee7983 */ /* 0x0005620000300800 */
[----:B------:R-:W-:Y:S02]  /*1c960*/  FADD.FTZ R3, R173, R0 ;  /* 0x00000000ad037221 */ /* 0x000fe40000010000 */
[----:B------:R-:W-:Y:S01]  /*1c970*/  IMAD.MOV.U32 R173, RZ, RZ, R185 ;  /* 0x000000ffffad7224 */ /* 0x000fe200078e00b9 */
[----:B------:R2:W5:Y:S01]  /*1c980*/  LDL.LU R237, [R1+0xc4] ;  /* 0x0000c40001ed7983 */ /* 0x0005620000300800 */
[-C--:B------:R-:W-:Y:S01]  /*1c990*/  HMMA.16816.F32 R92, R148, R146.reuse, R92 ;  /* 0x00000092945c723c */ /* 0x080fe2000000185c */
[----:B------:R-:W-:Y:S02]  /*1c9a0*/  FADD.FTZ R0, R172, R2 ;  /* 0x00000002ac007221 */ /* 0x000fe40000010000 */
[----:B------:R2:W5:Y:S01]  /*1c9b0*/  LDL.LU R236, [R1+0xc0] ;  /* 0x0000c00001ec7983 */ /* 0x0005620000300800 */
[----:B------:R-:W-:Y:S01]  /*1c9c0*/  MOV R172, R184 ;  /* 0x000000b800ac7202 */ /* 0x000fe20000000f00 */
[----:B------:R-:W-:Y:S01]  /*1c9d0*/  FADD.FTZ R2, R176, R3 ;  /* 0x00000003b0027221 */ /* 0x000fe20000010000 */
[----:B-1----:R-:W-:Y:S01]  /*1c9e0*/  F2FP.PACK_AB R209, R252, R164 ;  /* 0x000000a4fcd1723e */ /* 0x002fe200000000ff */
[----:B------:R2:W5:Y:S01]  /*1c9f0*/  LDL.LU R235, [R1+0xbc] ;  /* 0x0000bc0001eb7983 */ /* 0x0005620000300800 */
[C---:B------:R-:W-:Y:S01]  /*1ca00*/  HMMA.16816.F32 R96, R140.reuse, R146, R96 ;  /* 0x000000928c60723c */ /* 0x040fe20000001860 */
[----:B------:R-:W-:Y:S02]  /*1ca10*/  FADD.FTZ R178, R175, R0 ;  /* 0x00000000afb27221 */ /* 0x000fe40000010000 */
[----:B------:R-:W1:Y:S01]  /*1ca20*/  LDSM.16.MT88.4 R144, [R228+0xe800] ;  /* 0x00e80000e490783b */ /* 0x000e620000004200 */
[----:B------:R-:W-:Y:S02]  /*1ca30*/  FADD.FTZ R0, R174, R133 ;  /* 0x00000085ae007221 */ /* 0x000fe40000010000 */
[----:B------:R-:W-:Y:S02]  /*1ca40*/  IMAD.MOV.U32 R3, RZ, RZ, R192 ;  /* 0x000000ffff037224 */ /* 0x000fe400078e00c0 */
[----:B------:R-:W-:Y:S03]  /*1ca50*/  FADD.FTZ R0, R230, R0 ;  /* 0x00000000e6007221 */ /* 0x000fe60000010000 */
[----:B------:R2:W5:Y:S01]  /*1ca60*/  LDL.LU R234, [R1+0xb8] ;  /* 0x0000b80001ea7983 */ /* 0x0005620000300800 */
[----:B---3--:R-:W-:Y:S01]  /*1ca70*/  IMAD.MOV.U32 R133, RZ, RZ, R211 ;  /* 0x000000ffff857224 */ /* 0x008fe200078e00d3 */
[----:B------:R-:W-:Y:S01]  /*1ca80*/  F2FP.PACK_AB R211, R138, R139 ;  /* 0x0000008b8ad3723e */ /* 0x000fe200000000ff */
[----:B------:R-:W-:Y:S03]  /*1ca90*/  FADD.FTZ R3, R3, R132 ;  /* 0x0000008403037221 */ /* 0x000fe60000010000 */
[----:B------:R-:W-:Y:S01]  /*1caa0*/  F2FP.PACK_AB R210, R133, R190 ;  /* 0x000000be85d2723e */ /* 0x000fe200000000ff */
[----:B------:R-:W-:Y:S01]  /*1cab0*/  FADD.FTZ R3, R229, R3 ;  /* 0x00000003e5037221 */ /* 0x000fe20000010000 */
        /* <DEDUP_REMOVED lines=44> */
[C---:B------:R-:W-:Y:S07]  /*1cd80*/  HMMA.16816.F32 R88, R144.reuse, R156, R88 ;  /* 0x0000009c9058723c */ /* 0x040fee0000001858 */
[----:B------:R-:W-:Y:S01]  /*1cd90*/  IMAD.MOV.U32 R156, RZ, RZ, R171 ;  /* 0x000000ffff9c7224 */ /* 0x000fe200078e00ab */
[-C--:B------:R-:W-:Y:S01]  /*1cda0*/  HMMA.16816.F32 R92, R144, R158.reuse, R92 ;  /* 0x0000009e905c723c */ /* 0x080fe2000000185c */
[----:B------:R-:W4:Y:S03]  /*1cdb0*/  LDSM.16.MT88.4 R168, [R226+0xd800] ;  /* 0x00d80000e2a8783b */ /* 0x000f260000004200 */
[----:B------:R-:W-:Y:S04]  /*1cdc0*/  MOV R157, R201 ;  /* 0x000000c9009d7202 */ /* 0x000fe80000000f00 */
[C---:B------:R-:W-:Y:S01]  /*1cdd0*/  HMMA.16816.F32 R96, R140.reuse, R158, R96 ;  /* 0x0000009e8c60723c */ /* 0x040fe20000001860 */
[----:B------:R-:W-:Y:S07]  /*1cde0*/  LDSM.16.MT88.4 R200, [R227+0xd800] ;  /* 0x00d80000e3c8783b */ /* 0x000fee0000004200 */
[-C--:B-1----:R-:W-:Y:S08]  /*1cdf0*/  HMMA.16816.F32 R100, R140, R148.reuse, R100 ;  /* 0x000000948c64723c */ /* 0x082ff00000001864 */
[C---:B------:R-:W-:Y:S08]  /*1ce00*/  HMMA.16816.F32 R104, R144.reuse, R148, R104 ;  /* 0x000000949068723c */ /* 0x040ff00000001868 */
[-C--:B------:R-:W-:Y:S08]  /*1ce10*/  HMMA.16816.F32 R108, R144, R150.reuse, R108 ;  /* 0x00000096906c723c */ /* 0x080ff0000000186c */
[C---:B------:R-:W-:Y:S08]  /*1ce20*/  HMMA.16816.F32 R112, R140.reuse, R150, R112 ;  /* 0x000000968c70723c */ /* 0x040ff00000001870 */
[-C--:B---3--:R-:W-:Y:S08]  /*1ce30*/  HMMA.16816.F32 R116, R140, R152.reuse, R116 ;  /* 0x000000988c74723c */ /* 0x088ff00000001874 */
        /* <DEDUP_REMOVED lines=8> */
[-C--:B------:R-:W-:Y:S07]  /*1cec0*/  F2FP.PACK_AB R142, R189, R191.reuse ;  /* 0x000000bfbd8e723e */ /* 0x080fee00000000ff */
[-C--:B------:R-:W-:Y:S01]  /*1ced0*/  HMMA.16816.F32 R148, R140, R160.reuse, R4 ;  /* 0x000000a08c94723c */ /* 0x080fe20000001804 */
[----:B------:R-:W3:Y:S07]  /*1cee0*/  LDSM.16.MT88.4 R4, [R227+0xf800] ;  /* 0x00f80000e304783b */ /* 0x000eee0000004200 */
[C---:B------:R-:W-:Y:S07]  /*1cef0*/  HMMA.16816.F32 R144, R208.reuse, R160, R8 ;  /* 0x000000a0d090723c */ /* 0x040fee0000001808 */
[----:B------:R-:W-:Y:S01]  /*1cf00*/  IMAD.MOV.U32 R8, RZ, RZ, R157 ;  /* 0x000000ffff087224 */ /* 0x000fe200078e009d */
[----:B------:R-:W-:Y:S01]  /*1cf10*/  MOV R11, R156 ;  /* 0x0000009c000b7202 */ /* 0x000fe20000000f00 */
[----:B------:R-:W-:Y:S01]  /*1cf20*/  IMAD.MOV.U32 R10, RZ, RZ, R193 ;  /* 0x000000ffff0a7224 */ /* 0x000fe200078e00c1 */
[-C--:B------:R-:W-:Y:S02]  /*1cf30*/  HMMA.16816.F32 R156, R208, R162.reuse, R12 ;  /* 0x000000a2d09c723c */ /* 0x080fe4000000180c */
[----:B------:R-:W-:Y:S01]  /*1cf40*/  MOV R9, R194 ;  /* 0x000000c200097202 */ /* 0x000fe20000000f00 */
[----:B------:R-:W-:Y:S04]  /*1cf50*/  FADD.FTZ R11, R11, R3 ;  /* 0x000000030b0b7221 */ /* 0x000fe80000010000 */
[----:B------:R-:W-:Y:S01]  /*1cf60*/  IMAD.MOV.U32 R12, RZ, RZ, R153 ;  /* 0x000000ffff0c7224 */ /* 0x000fe200078e0099 */
[----:B------:R-:W-:Y:S01]  /*1cf70*/  MOV R15, R188 ;  /* 0x000000bc000f7202 */ /* 0x000fe20000000f00 */
[C---:B------:R-:W-:Y:S03]  /*1cf80*/  HMMA.16816.F32 R152, R140.reuse, R162, R16 ;  /* 0x000000a28c98723c */ /* 0x040fe60000001810 */
[----:B------:R-:W-:Y:S02]  /*1cf90*/  IMAD.MOV.U32 R14, RZ, RZ, R189 ;  /* 0x000000ffff0e7224 */ /* 0x000fe400078e00bd */
[----:B------:R-:W-:Y:S02]  /*1cfa0*/  IMAD.MOV.U32 R13, RZ, RZ, R190 ;  /* 0x000000ffff0d7224 */ /* 0x000fe400078e00be */
[----:B------:R-:W-:Y:S01]  /*1cfb0*/  MOV R18, R164 ;  /* 0x000000a400127202 */ /* 0x000fe20000000f00 */
[----:B------:R-:W-:Y:S01]  /*1cfc0*/  IMAD.MOV.U32 R17, RZ, RZ, R166 ;  /* 0x000000ffff117224 */ /* 0x000fe200078e00a6 */
[----:B------:R-:W-:Y:S03]  /*1cfd0*/  MOV R19, R191 ;  /* 0x000000bf00137202 */ /* 0x000fe60000000f00 */
[----:B------:R-:W-:Y:S02]  /*1cfe0*/  IMAD.MOV.U32 R16, RZ, RZ, R165 ;  /* 0x000000ffff107224 */ /* 0x000fe400078e00a5 */
[-C--:B----4-:R-:W-:Y:S07]  /*1cff0*/  HMMA.16816.F32 R164, R140, R168.reuse, R20 ;  /* 0x000000a88ca4723c */ /* 0x090fee0000001814 */
[----:B------:R-:W-:Y:S01]  /*1d000*/  IMAD.MOV.U32 R22, RZ, RZ, R172 ;  /* 0x000000ffff167224 */ /* 0x000fe200078e00ac */
[C---:B------:R-:W-:Y:S01]  /*1d010*/  HMMA.16816.F32 R160, R208.reuse, R168, R24 ;  /* 0x000000a8d0a0723c */ /* 0x040fe20000001818 */
[----:B------:R-:W-:Y:S03]  /*1d020*/  IMAD.MOV.U32 R21, RZ, RZ, R173 ;  /* 0x000000ffff157224 */ /* 0x000fe600078e00ad */
[----:B------:R-:W-:Y:S02]  /*1d030*/  MOV R23, R177 ;  /* 0x000000b100177202 */ /* 0x000fe40000000f00 */
[----:B------:R-:W-:Y:S01]  /*1d040*/  MOV R20, R207 ;  /* 0x000000cf00147202 */ /* 0x000fe20000000f00 */
[----:B------:R-:W-:Y:S01]  /*1d050*/  IMAD.MOV.U32 R26, RZ, RZ, R205 ;  /* 0x000000ffff1a7224 */ /* 0x000fe200078e00cd */
[-C--:B------:R-:W-:Y:S01]  /*1d060*/  HMMA.16816.F32 R172, R208, R170.reuse, R28 ;  /* 0x000000aad0ac723c */ /* 0x080fe2000000181c */
[----:B------:R-:W-:Y:S03]  /*1d070*/  MOV R25, R204 ;  /* 0x000000cc00197202 */ /* 0x000fe60000000f00 */
[----:B------:R-:W-:Y:S02]  /*1d080*/  IMAD.MOV.U32 R24, RZ, RZ, R199 ;  /* 0x000000ffff187224 */ /* 0x000fe400078e00c7 */
[----:B------:R-:W-:Y:S01]  /*1d090*/  IMAD.MOV.U32 R27, RZ, RZ, R206 ;  /* 0x000000ffff1b7224 */ /* 0x000fe200078e00ce */
[----:B------:R-:W-:Y:S01]  /*1d0a0*/  MOV R30, R197 ;  /* 0x000000c5001e7202 */ /* 0x000fe20000000f00 */
        /* <DEDUP_REMOVED lines=8> */
[-C--:B-1----:R-:W-:Y:S07]  /*1d130*/  HMMA.16816.F32 R180, R140, R184.reuse, R36 ;  /* 0x000000b88cb4723c */ /* 0x082fee0000001824 */
[----:B------:R-:W-:Y:S01]  /*1d140*/  MOV R39, R178 ;  /* 0x000000b200277202 */ /* 0x000fe20000000f00 */
[----:B------:R-:W-:Y:S02]  /*1d150*/  IMAD.MOV.U32 R38, RZ, RZ, R179 ;  /* 0x000000ffff267224 */ /* 0x000fe400078e00b3 */
[C---:B------:R-:W-:Y:S02]  /*1d160*/  HMMA.16816.F32 R176, R208.reuse, R184, R40 ;  /* 0x000000b8d0b0723c */ /* 0x040fe40000001828 */
[----:B------:R-:W-:Y:S02]  /*1d170*/  IMAD.MOV.U32 R37, RZ, RZ, R38 ;  /* 0x000000ffff257224 */ /* 0x000fe400078e0026 */
[----:B------:R-:W-:Y:S01]  /*1d180*/  IMAD.MOV.U32 R38, RZ, RZ, R39 ;  /* 0x000000ffff267224 */ /* 0x000fe200078e0027 */
[----:B------:R-:W-:Y:S01]  /*1d190*/  MOV R39, R32 ;  /* 0x0000002000277202 */ /* 0x000fe20000000f00 */
[----:B------:R-:W-:Y:S01]  /*1d1a0*/  IMAD.MOV.U32 R32, RZ, RZ, R33 ;  /* 0x000000ffff207224 */ /* 0x000fe200078e0021 */
[----:B------:R-:W-:Y:S01]  /*1d1b0*/  MOV R33, R34 ;  /* 0x0000002200217202 */ /* 0x000fe20000000f00 */
[-C--:B------:R-:W-:Y:S01]  /*1d1c0*/  HMMA.16816.F32 R188, R208, R186.reuse, R44 ;  /* 0x000000bad0bc723c */ /* 0x080fe2000000182c */
[----:B------:R-:W-:Y:S03]  /*1d1d0*/  IMAD.MOV.U32 R34, RZ, RZ, R35 ;  /* 0x000000ffff227224 */ /* 0x000fe600078e0023 */
[----:B------:R-:W-:Y:S01]  /*1d1e0*/  MOV R35, R28 ;  /* 0x0000001c00237202 */ /* 0x000fe20000000f00 */
[----:B------:R-:W-:Y:S01]  /*1d1f0*/  IMAD.MOV.U32 R28, RZ, RZ, R29 ;  /* 0x000000ffff1c7224 */ /* 0x000fe200078e001d */
[----:B------:R-:W-:Y:S01]  /*1d200*/  MOV R29, R30 ;  /* 0x0000001e001d7202 */ /* 0x000fe20000000f00 */
[----:B------:R-:W-:Y:S01]  /*1d210*/  IMAD.MOV.U32 R30, RZ, RZ, R31 ;  /* 0x000000ffff1e7224 */ /* 0x000fe200078e001f */
[C---:B------:R-:W-:Y:S01]  /*1d220*/  HMMA.16816.F32 R184, R140.reuse, R186, R48 ;  /* 0x000000ba8cb8723c */ /* 0x040fe20000001830 */
[----:B------:R-:W-:Y:S03]  /*1d230*/  MOV R31, R24 ;  /* 0x00000018001f7202 */ /* 0x000fe60000000f00 */
        /* <DEDUP_REMOVED lines=14> */
[----:B------:R-:W-:Y:S01]  /*1d320*/  FADD.FTZ R8, R233, R2 ;  /* 0x00000002e9087221 */ /* 0x000fe20000010000 */
[----:B------:R-:W-:Y:S01]  /*1d330*/  MOV R43, R38 ;  /* 0x00000026002b7202 */ /* 0x000fe20000000f00 */
[-C--:B------:R-:W-:Y:S01]  /*1d340*/  HMMA.16816.F32 R204, R208, R202.reuse, R60 ;  /* 0x000000cad0cc723c */ /* 0x080fe2000000183c */
[----:B------:R2:W5:Y:S03]  /*1d350*/  LDL.LU R233, [R1+0xb4] ;  /* 0x0000b40001e97983 */ /* 0x0005660000300800 */
        /* <DEDUP_REMOVED lines=8> */
[----:B------:R-:W-:Y:S02]  /*1d3e0*/  IMAD.MOV.U32 R36, RZ, RZ, R37 ;  /* 0x000000ffff247224 */ /* 0x000fe400078e0025 */
        /* <DEDUP_REMOVED lines=10> */
[----:B------:R-:W-:Y:S01]  /*1d490*/  MOV R27, R21 ;  /* 0x00000015001b7202 */ /* 0x000fe20000000f00 */
[----:B------:R-:W-:Y:S01]  /*1d4a0*/  FADD.FTZ R8, R224, R8 ;  /* 0x00000008e0087221 */ /* 0x000fe20000010000 */
[----:B------:R-:W-:Y:S01]  /*1d4b0*/  MOV R21, R23 ;  /* 0x0000001700157202 */ /* 0x000fe20000000f00 */
[----:B------:R-:W-:Y:S01]  /*1d4c0*/  FADD.FTZ R0, R38, R0 ;  /* 0x0000000026007221 */ /* 0x000fe20000010000 */
[C---:B------:R-:W-:Y:S01]  /*1d4d0*/  HMMA.16816.F32 R80, R140.reuse, R214, R80 ;  /* 0x000000d68c50723c */ /* 0x040fe20000001850 */
[----:B------:R-:W-:Y:S03]  /*1d4e0*/  MOV R23, R17 ;  /* 0x0000001100177202 */ /* 0x000fe60000000f00 */
[----:B------:R-:W-:Y:S01]  /*1d4f0*/  MOV R17, R12 ;  /* 0x0000000c00117202 */ /* 0x000fe20000000f00 */
[----:B------:R-:W-:Y:S01]  /*1d500*/  FADD.FTZ R3, R39, R8 ;  /* 0x0000000827037221 */ /* 0x000fe20000010000 */
[----:B------:R-:W-:Y:S01]  /*1d510*/  MOV R12, R231 ;  /* 0x000000e7000c7202 */ /* 0x000fe20000000f00 */
        /* <DEDUP_REMOVED lines=19> */
[----:B------:R-:W-:Y:S03]  /*1d650*/  FADD.FTZ R9, R9, R2 ;  /* 0x0000000209097221 */ /* 0x000fe60000010000 */
[----:B------:R-:W-:Y:S02]  /*1d660*/  FADD.FTZ R2, R29, R10 ;  /* 0x0000000a1d027221 */ /* 0x000fe40000010000 */
[----:B------:R-:W-:Y:S02]  /*1d670*/  FADD.FTZ R0, R30, R9 ;  /* 0x000000091e007221 */ /* 0x000fe40000010000 */
[C---:B------:R-:W-:Y:S01]  /*1d680*/  HMMA.16816.F32 R104, R208.reuse, R220, R104 ;  /* 0x000000dcd068723c */ /* 0x040fe20000001868 */
[----:B------:R-:W-:Y:S04]  /*1d690*/  FADD.FTZ R2, R25, R2 ;  /* 0x0000000219027221 */ /* 0x000fe80000010000 */
[----:B------:R-:W-:Y:S03]  /*1d6a0*/  FADD.FTZ R2, R21, R2 ;  /* 0x0000000215027221 */ /* 0x000fe60000010000 */
[-C--:B------:R-:W-:Y:S08]  /*1d6b0*/  HMMA.16816.F32 R108, R208, R222.reuse, R108 ;  /* 0x000000ded06c723c */ /* 0x080ff0000000186c */
[C---:B------:R-:W-:Y:S08]  /*1d6c0*/  HMMA.16816.F32 R112, R140.reuse, R222, R112 ;  /* 0x000000de8c70723c */ /* 0x040ff00000001870 */
[-C--:B---3--:R-:W-:Y:S08]  /*1d6d0*/  HMMA.16816.F32 R116, R140, R4.reuse, R116 ;  /* 0x000000048c74723c */ /* 0x088ff00000001874 */
        /* <DEDUP_REMOVED lines=28> */
[----:B--2--5:R-:W-:-:S05]  /*1d8a0*/  @P0 BRA `(.L_x_650) ;  /* 0xffffa05000000947 */ /* 0x024fca000383ffff */
.L_x_649:
        /* <DEDUP_REMOVED lines=386> */
[----:B------:R2:W1:Y:S04]  /*1f0d0*/  LDS.128 R20, [R243] ;  /* 0x00000000f3147984 */ /* 0x0004680000000c00 */
        /* <DEDUP_REMOVED lines=57> */
.L_x_654:
[----:B---34-:R-:W-:Y:S05]  /*1f470*/  BSYNC B0 ;  /* 0x0000000000007941 */ /* 0x018fea0003800000 */
.L_x_653:
        /* <DEDUP_REMOVED lines=36> */
.L_x_656:
[----:B----4-:R-:W-:Y:S05]  /*1f6c0*/  BSYNC B0 ;  /* 0x0000000000007941 */ /* 0x010fea0003800000 */
.L_x_655:
        /* <DEDUP_REMOVED lines=18> */
.L_x_658:
[----:B------:R-:W-:Y:S05]  /*1f7f0*/  BSYNC B0 ;  /* 0x0000000000007941 */ /* 0x000fea0003800000 */
.L_x_657:
        /* <DEDUP_REMOVED lines=18> */
.L_x_660:
[----:B------:R-:W-:Y:S05]  /*1f920*/  BSYNC B0 ;  /* 0x0000000000007941 */ /* 0x000fea0003800000 */
.L_x_659:
        /* <DEDUP_REMOVED lines=18> */
.L_x_662:
[----:B------:R-:W-:Y:S05]  /*1fa50*/  BSYNC B0 ;  /* 0x0000000000007941 */ /* 0x000fea0003800000 */
.L_x_661:
        /* <DEDUP_REMOVED lines=18> */
.L_x_664:
[----:B------:R-:W-:Y:S05]  /*1fb80*/  BSYNC B0 ;  /* 0x0000000000007941 */ /* 0x000fea0003800000 */
.L_x_663:
        /* <DEDUP_REMOVED lines=18> */
.L_x_666:
[----:B------:R-:W-:Y:S05]  /*1fcb0*/  BSYNC B0 ;  /* 0x0000000000007941 */ /* 0x000fea0003800000 */
.L_x_665:
        /* <DEDUP_REMOVED lines=18> */
.L_x_668:
[----:B------:R-:W-:Y:S05]  /*1fde0*/  BSYNC B0 ;  /* 0x0000000000007941 */ /* 0x000fea0003800000 */
.L_x_667:
        /* <DEDUP_REMOVED lines=19> */
.L_x_669:
        /* <DEDUP_REMOVED lines=14> */
.L_x_2383:


//--------------------- .text._ZN5flash16flash_fwd_kernelI23Flash_fwd_kernel_traitsILi128ELi128ELi64ELi4ELb0ELb0EN7cutlass6half_tE19Flash_kernel_traitsILi128ELi128ELi64ELi4ES3_EELb0ELb0ELb1ELb1ELb0ELb0ELb0ELb0EEEvNS_16Flash_fwd_paramsE --------------------------
	.section	.text._ZN5flash16flash_fwd_kernelI23Flash_fwd_kernel_traitsILi128ELi128ELi64ELi4ELb0ELb0EN7cutlass6half_tE19Flash_kernel_traitsILi128ELi128ELi64ELi4ES3_EELb0ELb0ELb1ELb1ELb0ELb0ELb0ELb0EEEvNS_16Flash_fwd_paramsE,"ax",@progbits
	.sectioninfo	@"SHI_REGISTERS=255"
	.align	128
        .global         _ZN5flash16flash_fwd_kernelI23Flash_fwd_kernel_traitsILi128ELi128ELi64ELi4ELb0ELb0EN7cutlass6half_tE19Flash_kernel_traitsILi128ELi128ELi64ELi4ES3_EELb0ELb0ELb1ELb1ELb0ELb0ELb0ELb0EEEvNS_16Flash_fwd_paramsE
        .type           _ZN5flash16flash_fwd_kernelI23Flash_fwd_kernel_traitsILi128ELi128ELi64ELi4ELb0ELb0EN7cutlass6half_tE19Flash_kernel_traitsILi128ELi128ELi64ELi4ES3_EELb0ELb0ELb1ELb1ELb0ELb0ELb0ELb0EEEvNS_16Flash_fwd_paramsE,@function
        .size           _ZN5flash16flash_fwd_kernelI23Flash_fwd_kernel_traitsILi128ELi128ELi64ELi4ELb0ELb0EN7cutlass6half_tE19Flash_kernel_traitsILi128ELi128ELi64ELi4ES3_EELb0ELb0ELb1ELb1ELb0ELb0ELb0ELb0EEEvNS_16Flash_fwd_paramsE,(.L_x_2384 - _ZN5flash16flash_fwd_kernelI23Flash_fwd_kernel_traitsILi128ELi128ELi64ELi4ELb0ELb0EN7cutlass6half_tE19Flash_kernel_traitsILi128ELi128ELi64ELi4ES3_EELb0ELb0ELb1ELb1ELb0ELb0ELb0ELb0EEEvNS_16Flash_fwd_paramsE)
        .other          _ZN5flash16flash_fwd_kernelI23Flash_fwd_kernel_traitsILi128ELi128ELi64ELi4ELb0ELb0EN7cutlass6half_tE19Flash_kernel_traitsILi128ELi128ELi64ELi4ES3_EELb0ELb0ELb1ELb1ELb0ELb0ELb0ELb0EEEvNS_16Flash_fwd_paramsE,@"STO_CUDA_ENTRY STV_DEFAULT"
_ZN5flash16flash_fwd_kernelI23Flash_fwd_kernel_traitsILi128ELi128ELi64ELi4ELb0ELb0EN7cutlass6half_tE19Flash_kernel_traitsILi128ELi128ELi64ELi4ES3_EELb0ELb0ELb1ELb1ELb0ELb0ELb0ELb0EEEvNS_16Flash_fwd_paramsE:
.text._ZN5flash16flash_fwd_kernelI23Flash_fwd_kernel_traitsILi128ELi128ELi64ELi4ELb0ELb0EN7cutlass6half_tE19Flash_kernel_traitsILi128ELi128ELi64ELi4ES3_EELb0ELb0ELb1ELb1ELb0ELb0ELb0ELb0EEEvNS_16Flash_fwd_paramsE:
        /* <DEDUP_REMOVED lines=48> */
[----:B--234-:R-:W-:Y:S05]  /*0300*/  @!P0 BRA `(.L_x_670) ;  /* 0x0000007000008947 */ /* 0x01cfea0003800000 */
[----:B-1----:R-:W-:-:S13]  /*0310*/  PLOP3.LUT P0, PT, PT, PT, UP3, 0x80, 0x0 ;  /* 0x000000000000781c */ /* 0x002fda0003f0f038 */
[----:B------:R-:W2:Y:S04]  /*0320*/  @P0 LDG.E R0, [R2.64+0x4] ;  /* 0x0000041002000981 */ /* 0x000ea8000c1e1900 */
[----:B------:R-:W3:Y:S01]  /*0330*/  @!P0 LDG.E R2, [R2.64] ;  /* 0x0000001002028981 */ /* 0x000ee2000c1e1900 */
[----:B--2---:R-:W1:Y:S02]  /*0340*/  @P0 R2UR UR6, R0 ;  /* 0x00000000000603c2 */ /* 0x004e6400000e0000 */
[----:B-1----:R-:W-:-:S11]  /*0350*/  @UP3 UIADD3 UR6, UR6, -UR22, URZ ;  /* 0x8000001606063290 */ /* 0x002fd6000fffe03f */
[----:B---3--:R1:W2:Y:S02]  /*0360*/  @!P0 R2UR UR6, R2 ;  /* 0x00000000020683c2 */ /* 0x0082a400000e0000 */
[----:B-12---:R-:W-:Y:S05]  /*0370*/  BRA `(.L_x_671) ;  /* 0x0000001000007947 */ /* 0x006fea0003800000 */
.L_x_670:
[----:B-1----:R-:W-:Y:S02]  /*0380*/  ULDC UR6, c[0x0][0x218] ;  /* 0x0000860000067ab9 */ /* 0x002fe40000000800 */
.L_x_671:
        /* <DEDUP_REMOVED lines=81> */
[----:B------:R-:W-:Y:S02]  /*08a0*/  @UP1 UMOV UR19, 0x1 ;  /* 0x0000000100131882 */ /* 0x000fe40000000000 */
[----:B------:R-:W-:Y:S02]  /*08b0*/  @UP0 UMOV UR10, UR26 ;  /* 0x0000001a000a0c82 */ /* 0x000fe40008000000 */
        /* <DEDUP_REMOVED lines=10> */
[----:B------:R-:W-:Y:S02]  /*0960*/  @UP1 ULDC UR21, c[0x0][0x210] ;  /* 0x0000840000151ab9 */ /* 0x000fe40000000800 */
[----:B------:R-:W-:Y:S01]  /*0970*/  USEL UR19, UR19, URZ, UP3 ;  /* 0x0000003f13137287 */ /* 0x000fe20009800000 */
[----:B-1----:R-:W-:Y:S01]  /*0980*/  IMAD.WIDE.U32 R12, R12, c[0x0][0x1f0], R2 ;  /* 0x00007c000c0c7a25 */ /* 0x002fe200078e0002 */
[----:B------:R-:W-:-:S02]  /*0990*/  @!UP1 UMOV UR21, 0x1 ;  /* 0x0000000100159882 */ /* 0x000fc40000000000 */
[----:B------:R-:W-:Y:S02]  /*09a0*/  UIMAD UR13, UR13, UR21, URZ ;  /* 0x000000150d0d72a4 */ /* 0x000fe4000f8e023f */
[----:B------:R-:W-:Y:S01]  /*09b0*/  UIMAD UR14, UR20, UR14, UR19 ;  /* 0x0000000e140e72a4 */ /* 0x000fe2000f8e0213 */
        /* <DEDUP_REMOVED lines=21> */
.L_x_674:
[----:B------:R-:W-:Y:S05]  /*0b10*/  BSYNC B0 ;  /* 0x0000000000007941 */ /* 0x000fea0003800000 */
.L_x_673:
        /* <DEDUP_REMOVED lines=18> */
.L_x_676:
[----:B------:R-:W-:Y:S05]  /*0c40*/  BSYNC B0 ;  /* 0x0000000000007941 */ /* 0x000fea0003800000 */
.L_x_675:
        /* <DEDUP_REMOVED lines=18> */
.L_x_678:
[----:B------:R-:W-:Y:S05]  /*0d70*/  BSYNC B0 ;  /* 0x0000000000007941 */ /* 0x000fea0003800000 */
.L_x_677:
        /* <DEDUP_REMOVED lines=18> */
.L_x_680:
[----:B------:R-:W-:Y:S05]  /*0ea0*/  BSYNC B0 ;  /* 0x0000000000007941 */ /* 0x000fea0003800000 */
.L_x_679:
        /* <DEDUP_REMOVED lines=18> */
.L_x_682:
[----:B------:R-:W-:Y:S05]  /*0fd0*/  BSYNC B0 ;  /* 0x0000000000007941 */ /* 0x000fea0003800000 */
.L_x_681:
        /* <DEDUP_REMOVED lines=18> */
.L_x_684:
[----:B------:R-:W-:Y:S05]  /*1100*/  BSYNC B0 ;  /* 0x0000000000007941 */ /* 0x000fea0003800000 */
.L_x_683:
        /* <DEDUP_REMOVED lines=18> */
.L_x_686:
[----:B------:R-:W-:Y:S05]  /*1230*/  BSYNC B0 ;  /* 0x0000000000007941 */ /* 0x000fea0003800000 */
.L_x_685:
        /* <DEDUP_REMOVED lines=18> */
.L_x_688:
[----:B------:R-:W-:Y:S05]  /*1360*/  BSYNC B0 ;  /* 0x0000000000007941 */ /* 0x000fea0003800000 */
.L_x_687:
        /* <DEDUP_REMOVED lines=67> */
.L_x_672:
[----:B-1----:R-:W-:Y:S02]  /*17a0*/  UISETP.NE.AND UP0, UPT, UR11, -0x1, UPT ;  /* 0xffffffff0b00788c */ /* 0x002fe4000bf05270 */
[----:B------:R-:W-:Y:S02]  /*17b0*/  UISETP.NE.AND UP1, UPT, UR22, -0x1, UPT ;  /* 0xffffffff1600788c */ /* 0x000fe4000bf25270 */
[----:B------:R-:W-:Y:S02]  /*17c0*/  ULDC.64 UR4, c[0x0][0x190] ;  /* 0x0000640000047ab9 */ /* 0x000fe40000000a00 */
[----:B------:R-:W-:Y:S02]  /*17d0*/  ULDC.64 UR6, c[0x0][0x178] ;  /* 0x00005e0000067ab9 */ /* 0x000fe40000000a00 */
[----:B------:R-:W-:-:S03]  /*17e0*/  PLOP3.LUT P0, PT, PT, PT, UP1, 0x80, 0x0 ;  /* 0x000000000000781c */ /* 0x000fc60003f0f018 */
[----:B------:R-:W-:Y:S02]  /*17f0*/  @UP0 UIMAD.WIDE.U32 UR24, UR11, UR4, URZ ;  /* 0x000000040b1802a5 */ /* 0x000fe4000f8e003f */
[----:B------:R-:W-:Y:S02]  /*1800*/  @!UP0 USHF.R.S32.HI UR23, URZ, 0x1f, UR18 ;  /* 0x0000001f3f178899 */ /* 0x000fe40008011412 */
[----:B------:R-:W-:Y:S02]  /*1810*/  @UP0 UIMAD UR19, UR11, UR5, UR25 ;  /* 0x000000050b1302a4 */ /* 0x000fe4000f8e0219 */
[----:B------:R-:W-:Y:S02]  /*1820*/  @UP1 UIADD3 UR25, UR21, UR22, URZ ;  /* 0x0000001615191290 */ /* 0x000fe4000fffe03f */
[----:B------:R-:W-:Y:S02]  /*1830*/  @!UP0 UIMAD UR23, UR23, UR6, URZ ;  /* 0x00000006171782a4 */ /* 0x000fe4000f8e023f */
[----:B------:R-:W-:-:S02]  /*1840*/  ULDC.64 UR4, c[0x0][0x198] ;  /* 0x0000660000047ab9 */ /* 0x000fc40000000a00 */
[----:B------:R-:W-:Y:S02]  /*1850*/  @!UP0 UIMAD.WIDE.U32 UR28, UR18, UR6, URZ ;  /* 0x00000006121c82a5 */ /* 0x000fe4000f8e003f */
[----:B------:R-:W-:Y:S02]  /*1860*/  @UP1 UIMAD.WIDE.U32 UR26, UR25, UR4, URZ ;  /* 0x00000004191a12a5 */ /* 0x000fe4000f8e003f */
[----:B------:R-:W-:Y:S02]  /*1870*/  @!UP0 UIMAD UR23, UR18, UR7, UR23 ;  /* 0x00000007121782a4 */ /* 0x000fe4000f8e0217 */
[----:B------:R-:W-:Y:S02]  /*1880*/  @UP1 UIMAD UR7, UR25, UR5, UR27 ;  /* 0x00000005190712a4 */ /* 0x000fe4000f8e021b */
[----:B------:R-:W-:Y:S02]  /*1890*/  @UP0 UMOV UR6, UR24 ;  /* 0x0000001800060c82 */ /* 0x000fe40008000000 */
[----:B------:R-:W-:-:S02]  /*18a0*/  USHF.R.S32.HI UR27, URZ, 0x1f, UR20 ;  /* 0x0000001f3f1b7899 */ /* 0x000fc40008011414 */
[----:B------:R-:W-:Y:S02]  /*18b0*/  @!UP0 UIADD3 UR19, UR29, UR23, URZ ;  /* 0x000000171d138290 */ /* 0x000fe4000fffe03f */
[----:B------:R-:W-:Y:S01]  /*18c0*/  @!UP0 UMOV UR6, UR28 ;  /* 0x0000001c00068c82 */ /* 0x000fe20008000000 */
[----:B------:R-:W-:Y:S05]  /*18d0*/  @P0 BRA `(.L_x_689) ;  /* 0x000000d000000947 */ /* 0x000fea0003800000 */
[----:B------:R-:W-:Y:S02]  /*18e0*/  USHF.R.S32.HI UR23, URZ, 0x1f, UR21 ;  /* 0x0000001f3f177899 */ /* 0x000fe40008011415 */
[----:B------:R-:W-:Y:S02]  /*18f0*/  ULDC.64 UR4, c[0x0][0x198] ;  /* 0x0000660000047ab9 */ /* 0x000fe40000000a00 */
[----:B------:R-:W-:Y:S02]  /*1900*/  UIMAD UR23, UR23, UR4, URZ ;  /* 0x00000004171772a4 */ /* 0x000fe4000f8e023f */
[----:B------:R-:W-:Y:S02]  /*1910*/  USHF.R.S32.HI UR7, URZ, 0x1f, UR18 ;  /* 0x0000001f3f077899 */ /* 0x000fe40008011412 */
[----:B------:R-:W-:-:S02]  /*1920*/  UIMAD.WIDE.U32 UR24, UR21, UR4, URZ ;  /* 0x00000004151872a5 */ /* 0x000fc4000f8e003f */
[----:B------:R-:W-:-:S03]  /*1930*/  UIMAD UR23, UR21, UR5, UR23 ;  /* 0x00000005151772a4 */ /* 0x000fc6000f8e0217 */
[----:B------:R-:W-:Y:S02]  /*1940*/  ULDC.64 UR4, c[0x0][0x180] ;  /* 0x0000600000047ab9 */ /* 0x000fe40000000a00 */
[----:B------:R-:W-:Y:S02]  /*1950*/  UIMAD UR7, UR7, UR4, URZ ;  /* 0x00000004070772a4 */ /* 0x000fe4000f8e023f */
[----:B------:R-:W-:Y:S02]  /*1960*/  UIADD3 UR25, UR25, UR23, URZ ;  /* 0x0000001719197290 */ /* 0x000fe4000fffe03f */
[----:B------:R-:W-:Y:S02]  /*1970*/  UIMAD UR7, UR18, UR5, UR7 ;  /* 0x00000005120772a4 */ /* 0x000fe4000f8e0207 */
[----:B------:R-:W-:-:S04]  /*1980*/  UIMAD.WIDE.U32 UR4, UR18, UR4, UR24 ;  /* 0x00000004120472a5 */ /* 0x000fc8000f8e0018 */
[----:B------:R-:W-:-:S03]  /*1990*/  UIADD3 UR7, UR5, UR7, URZ ;  /* 0x0000000705077290 */ /* 0x000fc6000fffe03f */
[----:B------:R-:W-:Y:S02]  /*19a0*/  UMOV UR26, UR4 ;  /* 0x00000004001a7c82 */ /* 0x000fe40008000000 */
.L_x_689:
        /* <DEDUP_REMOVED lines=10> */
[----:B------:R-:W-:Y:S01]  /*1a50*/  @UP1 UIMAD UR22, UR22, UR5, UR25 ;  /* 0x00000005161612a4 */ /* 0x000fe2000f8e0219 */
        /* <DEDUP_REMOVED lines=34> */
.L_x_690:
        /* <DEDUP_REMOVED lines=47> */
[C---:B------:R-:W-:Y:S01]  /*1f70*/  IMAD R11, R3.reuse, c[0x0][0x1b0], RZ ;  /* 0x00006c00030b7a24 */ /* 0x040fe200078e02ff */
        /* <DEDUP_REMOVED lines=47> */
.L_x_692:
[----:B------:R-:W-:Y:S05]  /*2270*/  BSYNC B0 ;  /* 0x0000000000007941 */ /* 0x000fea0003800000 */
.L_x_691:
        /* <DEDUP_REMOVED lines=29> */
.L_x_694:
[----:B------:R-:W-:Y:S05]  /*2450*/  BSYNC B0 ;  /* 0x0000000000007941 */ /* 0x000fea0003800000 */
.L_x_693:
        /* <DEDUP_REMOVED lines=29> */
.L_x_696:
[----:B------:R-:W-:Y:S05]  /*2630*/  BSYNC B0 ;  /* 0x0000000000007941 */ /* 0x000fea0003800000 */
.L_x_695:
        /* <DEDUP_REMOVED lines=29> */
.L_x_698:
[----:B------:R-:W-:Y:S05]  /*2810*/  BSYNC B0 ;  /* 0x0000000000007941 */ /* 0x000fea0003800000 */
.L_x_697:
        /* <DEDUP_REMOVED lines=29> */
.L_x_700:
[----:B------:R-:W-:Y:S05]  /*29f0*/  BSYNC B0 ;  /* 0x0000000000007941 */ /* 0x000fea0003800000 */
.L_x_699:
        /* <DEDUP_REMOVED lines=29> */
.L_x_702:
[----:B------:R-:W-:Y:S05]  /*2bd0*/  BSYNC B0 ;  /* 0x0000000000007941 */ /* 0x000fea0003800000 */
.L_x_701:
        /* <DEDUP_REMOVED lines=29> */
.L_x_704:
[----:B------:R-:W-:Y:S05]  /*2db0*/  BSYNC B0 ;  /* 0x0000000000007941 */ /* 0x000fea0003800000 */
.L_x_703:
        /* <DEDUP_REMOVED lines=33> */
.L_x_706:
[----:B------:R-:W-:Y:S05]  /*2fd0*/  BSYNC B0 ;  /* 0x0000000000007941 */ /* 0x000fea0003800000 */
.L_x_705:
        /* <DEDUP_REMOVED lines=32> */
.L_x_708:
[----:B------:R-:W-:Y:S05]  /*31e0*/  BSYNC B0 ;  /* 0x0000000000007941 */ /* 0x000fea0003800000 */
.L_x_707:
        /* <DEDUP_REMOVED lines=25> */
.L_x_710:
[----:B------:R-:W-:Y:S05]  /*3380*/  BSYNC B0 ;  /* 0x0000000000007941 */ /* 0x000fea0003800000 */
.L_x_709:
        /* <DEDUP_REMOVED lines=24> */
.L_x_712:
[----:B------:R-:W-:Y:S05]  /*3510*/  BSYNC B0 ;  /* 0x0000000000007941 */ /* 0x000fea0003800000 */
.L_x_711:
        /* <DEDUP_REMOVED lines=26> */
.L_x_714:
[----:B------:R-:W-:Y:S05]  /*36c0*/  BSYNC B0 ;  /* 0x0000000000007941 */ /* 0x000fea0003800000 */
.L_x_713:
[----:B------:R-:W-:Y:S01]  /*36d0*/  ULDC.64 UR4, c[0x0][0x318] ;  /* 0x0000c60000047ab9 */ /* 0x000fe20000000a00 */
[----:B------:R-:W0:Y:S01]  /*36e0*/  LDGDEPBAR ;  /* 0x00000000000079af */ /* 0x000e220000000000 */
[----:B------:R-:W-:Y:S01]  /*36f0*/  UISETP.NE.U32.AND UP1, UPT, URZ, UR4, UPT ;  /* 0x000000043f00728c */ /* 0x000fe2000bf25070 */
[----:B-1----:R-:W-:Y:S02]  /*3700*/  IMAD.MOV.U32 R10, RZ, RZ, R30 ;  /* 0x000000ffff0a7224 */ /* 0x002fe400078e001e */
[----:B------:R-:W-:Y:S01]  /*3710*/  IMAD.MOV.U32 R11, RZ, RZ, R31 ;  /* 0x000000ffff0b7224 */ /* 0x000fe200078e001f */
[----:B------:R-:W-:-:S03]  /*3720*/  UISETP.NE.AND.EX UP1, UPT, URZ, UR5, UPT, UP1 ;  /* 0x000000053f00728c */ /* 0x000fc6000bf25310 */
[----:B------:R-:W-:-:S03]  /*3730*/  ULDC.64 UR4, c[0x0][0x320] ;  /* 0x0000c80000047ab9 */ /* 0x000fc60000000a00 */
        /* <DEDUP_REMOVED lines=8> */
[----:B------:R-:W-:Y:S02]  /*37c0*/  ULDC UR4, c[0x0][0x318] ;  /* 0x0000c60000047ab9 */ /* 0x000fe40000000800 */
[----:B------:R-:W-:Y:S02]  /*37d0*/  @UP1 ULEA UR28, UP0, UR30, UR4, 0x2 ;  /* 0x000000041e1c1291 */ /* 0x000fe4000f80103f */
[----:B------:R-:W-:Y:S02]  /*37e0*/  @UP1 UIADD3 UR5, UR31, UR5, URZ ;  /* 0x000000051f051290 */ /* 0x000fe4000fffe03f */
[----:B------:R-:W-:Y:S02]  /*37f0*/  ULDC UR4, c[0x0][0x31c] ;  /* 0x0000c70000047ab9 */ /* 0x000fe40000000800 */
[----:B------:R-:W-:Y:S01]  /*3800*/  @UP1 ULEA.HI.X UR29, UR30, UR4, UR5, 0x2, UP0 ;  /* 0x000000041e1d1291 */ /* 0x000fe200080f1405 */
[----:B----4-:R-:W-:Y:S01]  /*3810*/  IMAD.U32 R6, RZ, RZ, UR28 ;  /* 0x0000001cff067e24 */ /* 0x010fe2000f8e00ff */
[----:B------:R-:W1:Y:S01]  /*3820*/  @P0 MUFU.RCP R3, c[0x0][0x238] ;  /* 0x00008e0000030b08 */ /* 0x000e620000001000 */
[----:B------:R-:W-:Y:S01]  /*3830*/  ISETP.GE.AND P1, PT, R16, UR19, PT ;  /* 0x0000001310007c0c */ /* 0x000fe2000bf26270 */
[----:B------:R-:W-:-:S02]  /*3840*/  ULDC.64 UR4, c[0x0][0x1a0] ;  /* 0x0000680000047ab9 */ /* 0x000fc40000000a00 */
[----:B------:R-:W-:-:S05]  /*3850*/  MOV R7, UR29 ;  /* 0x0000001d00077c02 */ /* 0x000fca0008000f00 */
[----:B------:R4:W1:Y:S01]  /*3860*/  @P0 LDG.E R0, [R6.64] ;  /* 0x0000001006000981 */ /* 0x000862000c1e1900 */
[----:B------:R-:W-:Y:S01]  /*3870*/  MOV R10, R26 ;  /* 0x0000001a000a7202 */ /* 0x000fe20000000f00 */
[----:B------:R-:W-:Y:S01]  /*3880*/  USHF.L.U64.HI UR7, UR4, UR7, UR5 ;  /* 0x0000000704077299 */ /* 0x000fe20008010205 */
[----:B------:R-:W-:Y:S01]  /*3890*/  IMAD.SHL.U32 R24, R24, 0x2, RZ ;  /* 0x0000000218187824 */ /* 0x000fe200078e00ff */
[----:B------:R-:W-:Y:S01]  /*38a0*/  BAR.SYNC.DEFER_BLOCKING 0x0 ;  /* 0x0000000000007b1d */ /* 0x000fe20000010000 */
[----:B------:R-:W-:Y:S02]  /*38b0*/  USHF.L.U32 UR18, UR4, 0x6, URZ ;  /* 0x0000000604127899 */ /* 0x000fe4000800063f */
[----:B------:R-:W-:Y:S01]  /*38c0*/  UIMAD UR5, UR7, UR22, URZ ;  /* 0x00000016070572a4 */ /* 0x000fe2000f8e023f */
[----:B------:R-:W-:Y:S02]  /*38d0*/  LOP3.LUT R154, R24, 0x6, RZ, 0xc0, !PT ;  /* 0x00000006189a7812 */ /* 0x000fe400078ec0ff */
[----:B------:R2:W-:Y:S01]  /*38e0*/  STL.64 [R1+0x38], R10 ;  /* 0x0000380a01007387 */ /* 0x0005e20000100a00 */
[----:B------:R-:W-:Y:S01]  /*38f0*/  UIMAD UR5, UR21, UR18, UR5 ;  /* 0x00000012150572a4 */ /* 0x000fe2000f8e0205 */
[----:B------:R-:W-:Y:S02]  /*3900*/  BSSY B0, `(.L_x_715) ;  /* 0x000001f000007945 */ /* 0x000fe40003800000 */
[----:B------:R-:W-:Y:S01]  /*3910*/  UMOV UR21, URZ ;  /* 0x0000003f00157c82 */ /* 0x000fe20008000000 */
[----:B----4-:R-:W-:Y:S01]  /*3920*/  IMAD.U32 R6, RZ, RZ, UR22 ;  /* 0x00000016ff067e24 */ /* 0x010fe2000f8e00ff */
[----:B------:R2:W-:Y:S03]  /*3930*/  @P1 STS.128 [R240+0xc000], RZ ;  /* 0x00c000fff0001388 */ /* 0x0005e60000000c00 */
[----:B------:R-:W-:Y:S01]  /*3940*/  IMAD.WIDE.U32 R6, R6, UR18, R10 ;  /* 0x0000001206067c25 */ /* 0x000fe2000f8e000a */
[----:B------:R2:W-:Y:S04]  /*3950*/  @P1 STS.128 [R240+0xe000], RZ ;  /* 0x00e000fff0001388 */ /* 0x0005e80000000c00 */
[----:B------:R-:W-:Y:S01]  /*3960*/  IADD3 R9, R7, UR5, RZ ;  /* 0x0000000507097c10 */ /* 0x000fe2000fffe0ff */
[----:B-1----:R-:W-:-:S04]  /*3970*/  @P0 FMUL.FTZ R0, R0, R3 ;  /* 0x0000000300000220 */ /* 0x002fc80000410000 */
[----:B------:R1:W4:Y:S02]  /*3980*/  @P0 R2UR UR20, R0 ;  /* 0x00000000001403c2 */ /* 0x00032400000e0000 */
[----:B-1----:R-:W-:Y:S01]  /*3990*/  SHF.R.S32.HI R0, RZ, 0x1f, R20 ;  /* 0x0000001fff007819 */ /* 0x002fe20000011414 */
[----:B----4-:R-:W-:-:S03]  /*39a0*/  @UP1 UMOV UR21, UR20 ;  /* 0x0000001400151c82 */ /* 0x010fc60008000000 */
[----:B------:R-:W-:-:S04]  /*39b0*/  LEA.HI R0, R0, R20, RZ, 0x2 ;  /* 0x0000001400007211 */ /* 0x000fc800078f10ff */
[----:B------:R-:W-:Y:S01]  /*39c0*/  SHF.R.S32.HI R153, RZ, 0x2, R0 ;  /* 0x00000002ff997819 */ /* 0x000fe20000011400 */
[----:B------:R-:W-:Y:S05]  /*39d0*/  @P1 BRA `(.L_x_716) ;  /* 0x0000011000001947 */ /* 0x000fea0003800000 */
[----:B--2---:R-:W-:Y:S02]  /*39e0*/  ISETP.GE.AND P1, PT, R166, c[0x0][0x220], PT ;  /* 0x00008800a6007a0c */ /* 0x004fe40003f26270 */
        /* <DEDUP_REMOVED lines=16> */
.L_x_716:
[----:B--2---:R-:W-:Y:S05]  /*3af0*/  BSYNC B0 ;  /* 0x0000000000007941 */ /* 0x004fea0003800000 */
.L_x_715:
        /* <DEDUP_REMOVED lines=27> */
.L_x_718:
[----:B------:R-:W-:Y:S05]  /*3cb0*/  BSYNC B0 ;  /* 0x0000000000007941 */ /* 0x000fea0003800000 */
.L_x_717:
        /* <DEDUP_REMOVED lines=26> */
.L_x_720:
[----:B------:R-:W-:Y:S05]  /*3e60*/  BSYNC B0 ;  /* 0x0000000000007941 */ /* 0x000fea0003800000 */
.L_x_719:
        /* <DEDUP_REMOVED lines=28> */
.L_x_722:
[----:B------:R-:W-:Y:S05]  /*4030*/  BSYNC B0 ;  /* 0x0000000000007941 */ /* 0x000fea0003800000 */
.L_x_721:
[----:B-1----:R-:W-:Y:S01]  /*4040*/  SHF.R.S32.HI R7, RZ, 0x4, R21 ;  /* 0x00000004ff077819 */ /* 0x002fe20000011415 */
[C---:B------:R-:W-:Y:S01]  /*4050*/  IMAD.SHL.U32 R6, R28.reuse, 0x40, RZ ;  /* 0x000000401c067824 */ /* 0x040fe200078e00ff */
[----:B------:R-:W-:Y:S01]  /*4060*/  R2P PR, R28, 0x6 ;  /* 0x000000061c007804 */ /* 0x000fe20000000000 */
[----:B------:R-:W-:Y:S01]  /*4070*/  IMAD.SHL.U32 R3, R22, 0x40, RZ ;  /* 0x0000004016037824 */ /* 0x000fe200078e00ff */
[----:B------:R-:W-:Y:S01]  /*4080*/  LEA.HI R0, R21, R7, RZ, 0x1 ;  /* 0x0000000715007211 */ /* 0x000fe200078f08ff */
[----:B------:R-:W-:Y:S01]  /*4090*/  IMAD.SHL.U32 R8, R23, 0x40, RZ ;  /* 0x0000004017087824 */ /* 0x000fe200078e00ff */
[----:B------:R-:W-:Y:S01]  /*40a0*/  UIADD3 UR4, UR14, -UR15, URZ ;  /* 0x8000000f0e047290 */ /* 0x000fe2000fffe03f */
[----:B------:R-:W-:Y:S01]  /*40b0*/  IMAD.SHL.U32 R5, R16, 0x8, RZ ;  /* 0x0000000810057824 */ /* 0x000fe200078e00ff */
[----:B------:R-:W-:Y:S01]  /*40c0*/  LOP3.LUT R0, R0, 0xfffffffe, RZ, 0xc0, !PT ;  /* 0xfffffffe00007812 */ /* 0x000fe200078ec0ff */
[----:B------:R-:W-:Y:S01]  /*40d0*/  UIADD3 UR5, UR14, 0x1, -UR15 ;  /* 0x000000010e057890 */ /* 0x000fe2000fffe80f */
[----:B------:R-:W-:Y:S01]  /*40e0*/  LOP3.LUT R3, R3, 0x1c0, RZ, 0xc0, !PT ;  /* 0x000001c003037812 */ /* 0x000fe200078ec0ff */
[----:B------:R-:W0:Y:S01]  /*40f0*/  LDGDEPBAR ;  /* 0x00000000000079af */ /* 0x000e220000000000 */
[----:B------:R-:W-:Y:S01]  /*4100*/  LOP3.LUT R161, R8, 0xfffffe00, RZ, 0xc0, !PT ;  /* 0xfffffe0008a17812 */ /* 0x000fe200078ec0ff */
[----:B------:R-:W-:Y:S01]  /*4110*/  IMAD.IADD R7, R7, 0x1, -R0 ;  /* 0x0000000107077824 */ /* 0x000fe200078e0a00 */
[----:B------:R-:W-:Y:S01]  /*4120*/  LOP3.LUT R0, R6, 0x1c0, RZ, 0xc0, !PT ;  /* 0x000001c006007812 */ /* 0x000fe200078ec0ff */
[----:B------:R-:W-:-:S02]  /*4130*/  UISETP.GT.AND UP0, UPT, UR22, UR9, UPT ;  /* 0x000000091600728c */ /* 0x000fc4000bf04270 */
        /* <DEDUP_REMOVED lines=17> */
[----:B------:R-:W1:Y:S01]  /*4250*/  LDSM.16.M88.4 R20, [R227] ;  /* 0x00000000e314783b */ /* 0x000e620000000200 */
[----:B------:R-:W-:Y:S01]  /*4260*/  @P1 IADD3 R231, R0, -0x20, RZ ;  /* 0xffffffe000e71810 */ /* 0x000fe20007ffe0ff */
[----:B------:R-:W-:-:S02]  /*4270*/  IMAD.MOV.U32 R0, RZ, RZ, 0x40 ;  /* 0x00000040ff007424 */ /* 0x000fc400078e00ff */
[----:B------:R-:W5:Y:S01]  /*4280*/  LDSM.16.M88.4 R8, [R227+0x2000] ;  /* 0x00200000e308783b */ /* 0x000f620000000200 */
[C---:B------:R-:W-:Y:S01]  /*4290*/  IMAD R230, R2.reuse, 0x2, R227 ;  /* 0x0000000202e67824 */ /* 0x040fe200078e02e3 */
[C---:B------:R-:W-:Y:S01]  /*42a0*/  IADD3 R238, R231.reuse, 0x800, RZ ;  /* 0x00000800e7ee7810 */ /* 0x040fe20007ffe0ff */
[----:B------:R-:W-:Y:S01]  /*42b0*/  IMAD R229, R2, 0x2, R228 ;  /* 0x0000000202e57824 */ /* 0x000fe200078e02e4 */
[----:B------:R-:W2:Y:S01]  /*42c0*/  LDSM.16.M88.4 R16, [R220+0x8800] ;  /* 0x00880000dc10783b */ /* 0x000ea20000000200 */
[----:B------:R-:W-:Y:S02]  /*42d0*/  SEL R0, R0, 0xffffffc0, !P2 ;  /* 0xffffffc000007807 */ /* 0x000fe40005000000 */
[C---:B------:R-:W-:Y:S01]  /*42e0*/  IADD3 R237, R231.reuse, 0x1000, RZ ;  /* 0x00001000e7ed7810 */ /* 0x040fe20007ffe0ff */
[----:B------:R-:W3:Y:S01]  /*42f0*/  LDSM.16.M88.4 R44, [R220+0x9800] ;  /* 0x00980000dc2c783b */ /* 0x000ee20000000200 */
[C---:B------:R-:W-:Y:S01]  /*4300*/  IADD3 R236, R231.reuse, 0x1800, RZ ;  /* 0x00001800e7ec7810 */ /* 0x040fe20007ffe0ff */
[----:B------:R-:W-:Y:S01]  /*4310*/  IMAD.IADD R226, R220, 0x1, R0 ;  /* 0x00000001dce27824 */ /* 0x000fe200078e0200 */
[----:B------:R-:W-:Y:S01]  /*4320*/  IADD3 R235, R231, 0x2000, RZ ;  /* 0x00002000e7eb7810 */ /* 0x000fe20007ffe0ff */
[----:B------:R-:W4:Y:S01]  /*4330*/  LDSM.16.M88.4 R24, [R220+0x9000] ;  /* 0x00900000dc18783b */ /* 0x000f220000000200 */
[----:B------:R-:W-:Y:S01]  /*4340*/  IMAD.IADD R225, R0, 0x1, R231 ;  /* 0x0000000100e17824 */ /* 0x000fe200078e02e7 */
[----:B------:R-:W-:-:S02]  /*4350*/  LEA R0, R152, UR13, 0x4 ;  /* 0x0000000d98007c11 */ /* 0x000fc4000f8e20ff */
[----:B------:R-:W-:Y:S01]  /*4360*/  LDSM.16.M88.4 R36, [R231+0x800] ;  /* 0x00080000e724783b */ /* 0x000fe20000000200 */
[----:B------:R-:W-:Y:S02]  /*4370*/  IADD3 R234, R231, 0x2800, RZ ;  /* 0x00002800e7ea7810 */ /* 0x000fe40007ffe0ff */
[----:B------:R-:W-:Y:S01]  /*4380*/  IMAD.IADD R0, R153, 0x1, R0 ;  /* 0x0000000199007824 */ /* 0x000fe200078e0200 */
[----:B------:R-:W-:Y:S01]  /*4390*/  LDSM.16.M88.4 R40, [R231] ;  /* 0x00000000e728783b */ /* 0x000fe20000000200 */
[C---:B------:R-:W-:Y:S02]  /*43a0*/  IADD3 R233, R231.reuse, 0x3000, RZ ;  /* 0x00003000e7e97810 */ /* 0x040fe40007ffe0ff */
[----:B------:R-:W-:Y:S01]  /*43b0*/  IADD3 R232, R231, 0x3800, RZ ;  /* 0x00003800e7e87810 */ /* 0x000fe20007ffe0ff */
[----:B------:R-:W-:Y:S01]  /*43c0*/  LDSM.16.M88.4 R28, [R231+0x1800] ;  /* 0x00180000e71c783b */ /* 0x000fe20000000200 */
[----:B------:R-:W-:-:S03]  /*43d0*/  IADD3 R242, R0, UR4, RZ ;  /* 0x0000000400f27c10 */ /* 0x000fc6000fffe0ff */
[----:B------:R-:W-:Y:S04]  /*43e0*/  LDSM.16.M88.4 R32, [R231+0x1000] ;  /* 0x00100000e720783b */ /* 0x000fe80000000200 */
[----:B------:R-:W-:Y:S01]  /*43f0*/  LDSM.16.M88.4 R48, [R226+0x8800] ;  /* 0x00880000e230783b */ /* 0x000fe20000000200 */
[-C--:B-1----:R-:W-:Y:S03]  /*4400*/  HMMA.16816.F32 R116, R20, R12.reuse, RZ ;  /* 0x0000000c1474723c */ /* 0x082fe600000018ff */
[----:B------:R-:W-:Y:S04]  /*4410*/  LDSM.16.M88.4 R52, [R226+0x9000] ;  /* 0x00900000e234783b */ /* 0x000fe80000000200 */
[----:B------:R-:W-:Y:S01]  /*4420*/  LDSM.16.M88.4 R112, [R226+0x9800] ;  /* 0x00980000e270783b */ /* 0x000fe20000000200 */
[C---:B-----5:R-:W-:Y:S08]  /*4430*/  HMMA.16816.F32 R60, R8.reuse, R12, RZ ;  /* 0x0000000c083c723c */ /* 0x060ff000000018ff */
[-C--:B------:R-:W-:Y:S08]  /*4440*/  HMMA.16816.F32 R72, R8, R14.reuse, RZ ;  /* 0x0000000e0848723c */ /* 0x080ff000000018ff */
[----:B------:R-:W-:Y:S01]  /*4450*/  HMMA.16816.F32 R128, R20, R14, RZ ;  /* 0x0000000e1480723c */ /* 0x000fe200000018ff */
[----:B------:R-:W1:Y:S07]  /*4460*/  LDSM.16.M88.4 R12, [R228+0x2000] ;  /* 0x00200000e40c783b */ /* 0x000e6e0000000200 */
[C---:B--2---:R-:W-:Y:S08]  /*4470*/  HMMA.16816.F32 R56, R8.reuse, R16, RZ ;  /* 0x000000100838723c */ /* 0x044ff000000018ff */
[----:B------:R-:W-:Y:S08]  /*4480*/  HMMA.16816.F32 R76, R8, R18, RZ ;  /* 0x00000012084c723c */ /* 0x000ff000000018ff */
[C---:B------:R-:W-:Y:S08]  /*4490*/  HMMA.16816.F32 R100, R20.reuse, R16, RZ ;  /* 0x000000101464723c */ /* 0x040ff000000018ff */
[----:B------:R-:W-:Y:S01]  /*44a0*/  HMMA.16816.F32 R124, R20, R18, RZ ;  /* 0x00000012147c723c */ /* 0x000fe200000018ff */
[----:B------:R-:W2:Y:S07]  /*44b0*/  LDSM.16.M88.4 R16, [R228] ;  /* 0x00000000e410783b */ /* 0x000eae0000000200 */
[C---:B---3--:R-:W-:Y:S08]  /*44c0*/  HMMA.16816.F32 R68, R8.reuse, R44, RZ ;  /* 0x0000002c0844723c */ /* 0x048ff000000018ff */
[C---:B----4-:R-:W-:Y:S08]  /*44d0*/  HMMA.16816.F32 R64, R8.reuse, R24, RZ ;  /* 0x000000180840723c */ /* 0x050ff000000018ff */
[C---:B------:R-:W-:Y:S08]  /*44e0*/  HMMA.16816.F32 R84, R8.reuse, R26, RZ ;  /* 0x0000001a0854723c */ /* 0x040ff000000018ff */
[----:B------:R-:W-:Y:S01]  /*44f0*/  HMMA.16816.F32 R80, R8, R46, RZ ;  /* 0x0000002e0850723c */ /* 0x000fe200000018ff */
[----:B------:R-:W-:Y:S07]  /*4500*/  LDSM.16.M88.4 R8, [R230+0x2000] ;  /* 0x00200000e608783b */ /* 0x000fee0000000200 */
[C---:B------:R-:W-:Y:S08]  /*4510*/  HMMA.16816.F32 R88, R20.reuse, R24, RZ ;  /* 0x000000181458723c */ /* 0x040ff000000018ff */
[C---:B------:R-:W-:Y:S01]  /*4520*/  HMMA.16816.F32 R120, R20.reuse, R26, RZ ;  /* 0x0000001a1478723c */ /* 0x040fe200000018ff */
[----:B------:R-:W3:Y:S07]  /*4530*/  LDSM.16.M88.4 R24, [R226+0x8000] ;  /* 0x00800000e218783b */ /* 0x000eee0000000200 */
[C---:B------:R-:W-:Y:S08]  /*4540*/  HMMA.16816.F32 R96, R20.reuse, R44, RZ ;  /* 0x0000002c1460723c */ /* 0x040ff000000018ff */
[----:B------:R-:W-:Y:S01]  /*4550*/  HMMA.16816.F32 R108, R20, R46, RZ ;  /* 0x0000002e146c723c */ /* 0x000fe200000018ff */
[----:B------:R-:W4:Y:S07]  /*4560*/  LDSM.16.M88.4 R20, [R230] ;  /* 0x00000000e614783b */ /* 0x000f2e0000000200 */
[C---:B-1----:R-:W-:Y:S08]  /*4570*/  HMMA.16816.F32 R92, R12.reuse, R36, R56 ;  /* 0x000000240c5c723c */ /* 0x042ff00000001838 */
[C---:B------:R-:W-:Y:S08]  /*4580*/  HMMA.16816.F32 R104, R12.reuse, R40, R60 ;  /* 0x000000280c68723c */ /* 0x040ff0000000183c */
[C---:B------:R-:W-:Y:S08]  /*4590*/  HMMA.16816.F32 R56, R12.reuse, R28, R68 ;  /* 0x0000001c0c38723c */ /* 0x040ff00000001844 */
[C---:B------:R-:W-:Y:S08]  /*45a0*/  HMMA.16816.F32 R64, R12.reuse, R32, R64 ;  /* 0x000000200c40723c */ /* 0x040ff00000001840 */
[C---:B------:R-:W-:Y:S08]  /*45b0*/  HMMA.16816.F32 R72, R12.reuse, R42, R72 ;  /* 0x0000002a0c48723c */ /* 0x040ff00000001848 */
[C---:B------:R-:W-:Y:S08]  /*45c0*/  HMMA.16816.F32 R68, R12.reuse, R38, R76 ;  /* 0x000000260c44723c */ /* 0x040ff0000000184c */
[C---:B------:R-:W-:Y:S08]  /*45d0*/  HMMA.16816.F32 R60, R12.reuse, R34, R84 ;  /* 0x000000220c3c723c */ /* 0x040ff00000001854 */
[----:B------:R-:W-:Y:S08]  /*45e0*/  HMMA.16816.F32 R44, R12, R30, R80 ;  /* 0x0000001e0c2c723c */ /* 0x000ff00000001850 */
[C---:B--2---:R-:W-:Y:S08]  /*45f0*/  HMMA.16816.F32 R12, R16.reuse, R40, R116 ;  /* 0x00000028100c723c */ /* 0x044ff00000001874 */
[C---:B------:R-:W-:Y:S08]  /*4600*/  HMMA.16816.F32 R40, R16.reuse, R42, R128 ;  /* 0x0000002a1028723c */ /* 0x040ff00000001880 */
[C---:B------:R-:W-:Y:S08]  /*4610*/  HMMA.16816.F32 R80, R16.reuse, R36, R100 ;  /* 0x000000241050723c */ /* 0x040ff00000001864 */
[C---:B------:R-:W-:Y:S08]  /*4620*/  HMMA.16816.F32 R84, R16.reuse, R34, R120 ;  /* 0x000000221054723c */ /* 0x040ff00000001878 */
[C---:B------:R-:W-:Y:S01]  /*4630*/  HMMA.16816.F32 R88, R16.reuse, R32, R88 ;  /* 0x000000201058723c */ /* 0x040fe20000001858 */
[----:B------:R-:W-:Y:S07]  /*4640*/  LDSM.16.M88.4 R32, [R225+0x800] ;  /* 0x00080000e120783b */ /* 0x000fee0000000200 */
[C---:B------:R-:W-:Y:S01]  /*4650*/  HMMA.16816.F32 R76, R16.reuse, R38, R124 ;  /* 0x00000026104c723c */ /* 0x040fe2000000187c */
[----:B------:R-:W-:Y:S07]  /*4660*/  LDSM.16.M88.4 R36, [R225] ;  /* 0x00000000e124783b */ /* 0x000fee0000000200 */
[----:B------:R-:W-:Y:S08]  /*4670*/  HMMA.16816.F32 R132, R16, R30, R108 ;  /* 0x0000001e1084723c */ /* 0x000ff0000000186c */
[C---:B---3--:R-:W-:Y:S08]  /*4680*/  HMMA.16816.F32 R128, R8.reuse, R24, R104 ;  /* 0x000000180880723c */ /* 0x048ff00000001868 */
[C---:B------:R-:W-:Y:S08]  /*4690*/  HMMA.16816.F32 R136, R8.reuse, R48, R92 ;  /* 0x000000300888723c */ /* 0x040ff0000000185c */
[C---:B------:R-:W-:Y:S08]  /*46a0*/  HMMA.16816.F32 R140, R8.reuse, R52, R64 ;  /* 0x00000034088c723c */ /* 0x040ff00000001840 */
[C---:B------:R-:W-:Y:S01]  /*46b0*/  HMMA.16816.F32 R144, R8.reuse, R112, R56 ;  /* 0x000000700890723c */ /* 0x040fe20000001838 */
[----:B------:R-:W-:Y:S07]  /*46c0*/  LDSM.16.M88.4 R56, [R220+0xb800] ;  /* 0x00b80000dc38783b */ /* 0x000fee0000000200 */
[C---:B------:R-:W-:Y:S08]  /*46d0*/  HMMA.16816.F32 R72, R8.reuse, R26, R72 ;  /* 0x0000001a0848723c */ /* 0x040ff00000001848 */
[C---:B------:R-:W-:Y:S08]  /*46e0*/  HMMA.16816.F32 R100, R8.reuse, R50, R68 ;  /* 0x000000320864723c */ /* 0x040ff00000001844 */
[C---:B------:R-:W-:Y:S08]  /*46f0*/  HMMA.16816.F32 R120, R8.reuse, R54, R60 ;  /* 0x000000360878723c */ /* 0x040ff0000000183c */
[----:B------:R-:W-:Y:S01]  /*4700*/  HMMA.16816.F32 R116, R8, R114, R44 ;  /* 0x000000720874723c */ /* 0x000fe2000000182c */
[----:B------:R-:W1:Y:S04]  /*4710*/  LDSM.16.M88.4 R8, [R229+0x2000] ;  /* 0x00200000e508783b */ /* 0x000e680000000200 */
[----:B------:R-:W-:Y:S03]  /*4720*/  LDSM.16.M88.4 R44, [R220+0xb000] ;  /* 0x00b00000dc2c783b */ /* 0x000fe60000000200 */
[----:B------:R-:W-:Y:S01]  /*4730*/  HMMA.16816.F32 R148, R16, R28, R96 ;  /* 0x0000001c1094723c */ /* 0x000fe20000001860 */
[----:B------:R-:W2:Y:S04]  /*4740*/  LDSM.16.M88.4 R28, [R225+0x1000] ;  /* 0x00100000e11c783b */ /* 0x000ea80000000200 */
[----:B------:R-:W-:Y:S03]  /*4750*/  LDSM.16.M88.4 R16, [R227+0x6000] ;  /* 0x00600000e310783b */ /* 0x000fe60000000200 */
[C---:B----4-:R-:W-:Y:S01]  /*4760*/  HMMA.16816.F32 R124, R20.reuse, R24, R12 ;  /* 0x00000018147c723c */ /* 0x050fe2000000180c */
[----:B------:R-:W-:Y:S07]  /*4770*/  LDSM.16.M88.4 R12, [R229] ;  /* 0x00000000e50c783b */ /* 0x000fee0000000200 */
[C---:B------:R-:W-:Y:S01]  /*4780*/  HMMA.16816.F32 R108, R20.reuse, R26, R40 ;  /* 0x0000001a146c723c */ /* 0x040fe20000001828 */
[----:B------:R-:W3:Y:S07]  /*4790*/  LDSM.16.M88.4 R24, [R225+0x1800] ;  /* 0x00180000e118783b */ /* 0x000eee0000000200 */
[C---:B------:R-:W-:Y:S08]  /*47a0*/  HMMA.16816.F32 R68, R20.reuse, R52, R88 ;  /* 0x000000341444723c */ /* 0x040ff00000001858 */
[C---:B------:R-:W-:Y:S01]  /*47b0*/  HMMA.16816.F32 R64, R20.reuse, R54, R84 ;  /* 0x000000361440723c */ /* 0x040fe20000001854 */
[----:B------:R-:W4:Y:S07]  /*47c0*/  LDSM.16.M88.4 R52, [R220+0xa000] ;  /* 0x00a00000dc34783b */ /* 0x000f2e0000000200 */
[C---:B------:R-:W-:Y:S08]  /*47d0*/  HMMA.16816.F32 R104, R20.reuse, R48, R80 ;  /* 0x000000301468723c */ /* 0x040ff00000001850 */
[C---:B------:R-:W-:Y:S01]  /*47e0*/  HMMA.16816.F32 R96, R20.reuse, R50, R76 ;  /* 0x000000321460723c */ /* 0x040fe2000000184c */
[----:B------:R-:W5:Y:S07]  /*47f0*/  LDSM.16.M88.4 R48, [R220+0xa800] ;  /* 0x00a80000dc30783b */ /* 0x000f6e0000000200 */
[C---:B------:R-:W-:Y:S01]  /*4800*/  HMMA.16816.F32 R60, R20.reuse, R112, R148 ;  /* 0x00000070143c723c */ /* 0x040fe20000001894 */
[----:B------:R-:W-:Y:S07]  /*4810*/  LDSM.16.M88.4 R148, [R226+0xb800] ;  /* 0x00b80000e294783b */ /* 0x000fee0000000200 */
[----:B------:R-:W-:Y:S01]  /*4820*/  HMMA.16816.F32 R40, R20, R114, R132 ;  /* 0x000000721428723c */ /* 0x000fe20000001884 */
[----:B------:R-:W3:Y:S07]  /*4830*/  LDSM.16.M88.4 R20, [R227+0x4000] ;  /* 0x00400000e314783b */ /* 0x000eee0000000200 */
[C---:B-1----:R-:W-:Y:S08]  /*4840*/  HMMA.16816.F32 R88, R8.reuse, R38, R72 ;  /* 0x000000260858723c */ /* 0x042ff00000001848 */
[C---:B------:R-:W-:Y:S08]  /*4850*/  HMMA.16816.F32 R80, R8.reuse, R34, R100 ;  /* 0x000000220850723c */ /* 0x040ff00000001864 */
[C---:B------:R-:W-:Y:S08]  /*4860*/  HMMA.16816.F32 R92, R8.reuse, R36, R128 ;  /* 0x00000024085c723c */ /* 0x040ff00000001880 */
[C---:B------:R-:W-:Y:S08]  /*4870*/  HMMA.16816.F32 R84, R8.reuse, R32, R136 ;  /* 0x000000200854723c */ /* 0x040ff00000001888 */
[C---:B--2---:R-:W-:Y:S08]  /*4880*/  HMMA.16816.F32 R76, R8.reuse, R28, R140 ;  /* 0x0000001c084c723c */ /* 0x044ff0000000188c */
[C---:B------:R-:W-:Y:S08]  /*4890*/  HMMA.16816.F32 R72, R8.reuse, R30, R120 ;  /* 0x0000001e0848723c */ /* 0x040ff00000001878 */
[C---:B---3--:R-:W-:Y:S08]  /*48a0*/  HMMA.16816.F32 R100, R8.reuse, R24, R144 ;  /* 0x000000180864723c */ /* 0x048ff00000001890 */
[----:B------:R-:W-:Y:S08]  /*48b0*/  HMMA.16816.F32 R112, R8, R26, R116 ;  /* 0x0000001a0870723c */ /* 0x000ff00000001874 */
        /* <DEDUP_REMOVED lines=11> */
[----:B------:R-:W-:Y:S04]  /*4970*/  LDSM.16.M88.4 R40, [R231+0x2000] ;  /* 0x00200000e728783b */ /* 0x000fe80000000200 */
[----:B------:R-:W1:Y:S03]  /*4980*/  LDSM.16.M88.4 R12, [R228+0x6000] ;  /* 0x00600000e40c783b */ /* 0x000e660000000200 */
[C---:B----4-:R-:W-:Y:S01]  /*4990*/  HMMA.16816.F32 R140, R16.reuse, R54, R88 ;  /* 0x00000036108c723c */ /* 0x050fe20000001858 */
[----:B------:R-:W-:Y:S07]  /*49a0*/  LDSM.16.M88.4 R24, [R226+0xa000] ;  /* 0x00a00000e218783b */ /* 0x000fee0000000200 */
[C---:B------:R-:W-:Y:S08]  /*49b0*/  HMMA.16816.F32 R144, R16.reuse, R52, R92 ;  /* 0x000000341090723c */ /* 0x040ff0000000185c */
[C---:B-----5:R-:W-:Y:S08]  /*49c0*/  HMMA.16816.F32 R136, R16.reuse, R48, R84 ;  /* 0x000000301088723c */ /* 0x060ff00000001854 */
[C---:B------:R-:W-:Y:S08]  /*49d0*/  HMMA.16816.F32 R132, R16.reuse, R50, R80 ;  /* 0x000000321084723c */ /* 0x040ff00000001850 */
[C---:B------:R-:W-:Y:S08]  /*49e0*/  HMMA.16816.F32 R128, R16.reuse, R44, R76 ;  /* 0x0000002c1080723c */ /* 0x040ff0000000184c */
[C---:B------:R-:W-:Y:S08]  /*49f0*/  HMMA.16816.F32 R124, R16.reuse, R46, R72 ;  /* 0x0000002e107c723c */ /* 0x040ff00000001848 */
[C---:B------:R-:W-:Y:S08]  /*4a00*/  HMMA.16816.F32 R120, R16.reuse, R56, R100 ;  /* 0x000000381078723c */ /* 0x040ff00000001864 */
[----:B------:R-:W-:Y:S01]  /*4a10*/  HMMA.16816.F32 R88, R16, R58, R112 ;  /* 0x0000003a1058723c */ /* 0x000fe20000001870 */
[----:B------:R-:W2:Y:S07]  /*4a20*/  LDSM.16.M88.4 R16, [R228+0x4000] ;  /* 0x00400000e410783b */ /* 0x000eae0000000200 */
[C---:B------:R-:W-:Y:S08]  /*4a30*/  HMMA.16816.F32 R112, R20.reuse, R54, R108 ;  /* 0x000000361470723c */ /* 0x040ff0000000186c */
[C---:B------:R-:W-:Y:S08]  /*4a40*/  HMMA.16816.F32 R108, R20.reuse, R48, R104 ;  /* 0x00000030146c723c */ /* 0x040ff00000001868 */
[C---:B------:R-:W-:Y:S01]  /*4a50*/  HMMA.16816.F32 R104, R20.reuse, R50, R96 ;  /* 0x000000321468723c */ /* 0x040fe20000001860 */
[----:B------:R-:W-:Y:S07]  /*4a60*/  LDSM.16.M88.4 R48, [R226+0xb000] ;  /* 0x00b00000e230783b */ /* 0x000fee0000000200 */
[C---:B------:R-:W-:Y:S08]  /*4a70*/  HMMA.16816.F32 R116, R20.reuse, R52, R116 ;  /* 0x000000341474723c */ /* 0x040ff00000001874 */
[C---:B------:R-:W-:Y:S08]  /*4a80*/  HMMA.16816.F32 R100, R20.reuse, R44, R68 ;  /* 0x0000002c1464723c */ /* 0x040ff00000001844 */
[C---:B------:R-:W-:Y:S01]  /*4a90*/  HMMA.16816.F32 R96, R20.reuse, R46, R8 ;  /* 0x0000002e1460723c */ /* 0x040fe20000001808 */
[----:B------:R-:W3:Y:S04]  /*4aa0*/  LDSM.16.M88.4 R8, [R230+0x6000] ;  /* 0x00600000e608783b */ /* 0x000ee80000000200 */
[----:B------:R-:W4:Y:S03]  /*4ab0*/  LDSM.16.M88.4 R44, [R226+0xa800] ;  /* 0x00a80000e22c783b */ /* 0x000f260000000200 */
[C---:B------:R-:W-:Y:S08]  /*4ac0*/  HMMA.16816.F32 R92, R20.reuse, R56, R60 ;  /* 0x00000038145c723c */ /* 0x040ff0000000183c */
[----:B------:R-:W-:Y:S01]  /*4ad0*/  HMMA.16816.F32 R84, R20, R58, R64 ;  /* 0x0000003a1454723c */ /* 0x000fe20000001840 */
[----:B------:R-:W5:Y:S07]  /*4ae0*/  LDSM.16.M88.4 R20, [R230+0x4000] ;  /* 0x00400000e614783b */ /* 0x000f6e0000000200 */
        /* <DEDUP_REMOVED lines=9> */
[----:B------:R-:W-:Y:S08]  /*4b80*/  HMMA.16816.F32 R88, R16, R36, R108 ;  /* 0x000000241058723c */ /* 0x000ff0000000186c */
[C---:B---3--:R-:W-:Y:S08]  /*4b90*/  HMMA.16816.F32 R80, R8.reuse, R24, R80 ;  /* 0x000000180850723c */ /* 0x048ff00000001850 */
[C---:B------:R-:W-:Y:S08]  /*4ba0*/  HMMA.16816.F32 R76, R8.reuse, R26, R76 ;  /* 0x0000001a084c723c */ /* 0x040ff0000000184c */
[C---:B----4-:R-:W-:Y:S08]  /*4bb0*/  HMMA.16816.F32 R72, R8.reuse, R44, R72 ;  /* 0x0000002c0848723c */ /* 0x050ff00000001848 */
[C---:B------:R-:W-:Y:S08]  /*4bc0*/  HMMA.16816.F32 R108, R8.reuse, R46, R68 ;  /* 0x0000002e086c723c */ /* 0x040ff00000001844 */
[C---:B------:R-:W-:Y:S08]  /*4bd0*/  HMMA.16816.F32 R116, R8.reuse, R48, R64 ;  /* 0x000000300874723c */ /* 0x040ff00000001840 */
[C---:B------:R-:W-:Y:S08]  /*4be0*/  HMMA.16816.F32 R120, R8.reuse, R50, R60 ;  /* 0x000000320878723c */ /* 0x040ff0000000183c */
[C---:B------:R-:W-:Y:S08]  /*4bf0*/  HMMA.16816.F32 R124, R8.reuse, R148, R56 ;  /* 0x00000094087c723c */ /* 0x040ff00000001838 */
[----:B------:R-:W-:Y:S01]  /*4c00*/  HMMA.16816.F32 R128, R8, R150, R52 ;  /* 0x000000960880723c */ /* 0x000fe20000001834 */
[----:B------:R-:W-:Y:S04]  /*4c10*/  LDSM.16.M88.4 R8, [R225+0x2000] ;  /* 0x00200000e108783b */ /* 0x000fe80000000200 */
[----:B------:R-:W1:Y:S03]  /*4c20*/  LDSM.16.M88.4 R52, [R229+0x6000] ;  /* 0x00600000e534783b */ /* 0x000e660000000200 */
[C---:B------:R-:W-:Y:S01]  /*4c30*/  HMMA.16816.F32 R104, R16.reuse, R38, R104 ;  /* 0x000000261068723c */ /* 0x040fe20000001868 */
[----:B------:R-:W2:Y:S07]  /*4c40*/  LDSM.16.M88.4 R36, [R229+0x4000] ;  /* 0x00400000e524783b */ /* 0x000eae0000000200 */
[C---:B------:R-:W-:Y:S08]  /*4c50*/  HMMA.16816.F32 R92, R16.reuse, R28, R92 ;  /* 0x0000001c105c723c */ /* 0x040ff0000000185c */
[----:B------:R-:W-:Y:S08]  /*4c60*/  HMMA.16816.F32 R84, R16, R30, R84 ;  /* 0x0000001e1054723c */ /* 0x000ff00000001854 */
[----:B-----5:R-:W-:Y:S07]  /*4c70*/  HMMA.16816.F32 R28, R20, R24, R12 ;  /* 0x00000018141c723c */ /* 0x020fee000000180c */
[----:B------:R-:W-:Y:S01]  /*4c80*/  IMAD R24, R3, 0x40, R154 ;  /* 0x0000004003187824 */ /* 0x000fe200078e029a */
[C---:B------:R-:W-:Y:S01]  /*4c90*/  IADD3 R14, R0.reuse, 0x8, RZ ;  /* 0x00000008000e7810 */ /* 0x040fe20007ffe0ff */
[----:B------:R-:W-:Y:S01]  /*4ca0*/  HMMA.16816.F32 R40, R16, R42, R112 ;  /* 0x0000002a1028723c */ /* 0x000fe20000001870 */
[----:B------:R-:W-:Y:S01]  /*4cb0*/  IADD3 R13, R0, 0x40, RZ ;  /* 0x00000040000d7810 */ /* 0x000fe20007ffe0ff */
[----:B------:R-:W-:Y:S01]  /*4cc0*/  IMAD.IADD R3, R242, 0x1, -R24 ;  /* 0x00000001f2037824 */ /* 0x000fe200078e0a18 */
[----:B------:R-:W-:-:S02]  /*4cd0*/  IADD3 R241, R14, UR4, RZ ;  /* 0x000000040ef17c10 */ /* 0x000fc4000fffe0ff */
[----:B------:R-:W-:Y:S02]  /*4ce0*/  IADD3 R243, R13, UR4, RZ ;  /* 0x000000040df37c10 */ /* 0x000fe4000fffe0ff */
[----:B------:R-:W-:Y:S01]  /*4cf0*/  IABS R3, R3 ;  /* 0x0000000300037213 */ /* 0x000fe20000000000 */
[--C-:B------:R-:W-:Y:S01]  /*4d00*/  IMAD.IADD R6, R241, 0x1, -R24.reuse ;  /* 0x00000001f1067824 */ /* 0x100fe200078e0a18 */
[C---:B------:R-:W-:Y:S01]  /*4d10*/  HMMA.16816.F32 R100, R16.reuse, R32, R100 ;  /* 0x000000201064723c */ /* 0x040fe20000001864 */
[----:B------:R-:W-:Y:S02]  /*4d20*/  IADD3 R12, R0, 0x48, RZ ;  /* 0x00000048000c7810 */ /* 0x000fe40007ffe0ff */
[----:B------:R-:W-:Y:S01]  /*4d30*/  IMAD.MOV.U32 R5, RZ, RZ, R3 ;  /* 0x000000ffff057224 */ /* 0x000fe200078e0003 */
[----:B------:R-:W-:Y:S01]  /*4d40*/  IABS R3, R6 ;  /* 0x0000000600037213 */ /* 0x000fe20000000000 */
[--C-:B------:R-:W-:Y:S01]  /*4d50*/  IMAD.IADD R6, R243, 0x1, -R24.reuse ;  /* 0x00000001f3067824 */ /* 0x100fe200078e0a18 */
[----:B------:R-:W-:Y:S01]  /*4d60*/  IADD3 R248, R12, UR4, RZ ;  /* 0x000000040cf87c10 */ /* 0x000fe2000fffe0ff */
[----:B------:R-:W-:Y:S01]  /*4d70*/  ULDC UR4, c[0x0][0x2e8] ;  /* 0x0000ba0000047ab9 */ /* 0x000fe20000000800 */
[----:B------:R-:W-:Y:S01]  /*4d80*/  HMMA.16816.F32 R96, R16, R34, R96 ;  /* 0x000000221060723c */ /* 0x000fe20000001860 */
[----:B------:R3:W-:Y:S01]  /*4d90*/  I2F R16, R5 ;  /* 0x0000000500107306 */ /* 0x0007e20000201400 */
[----:B------:R-:W-:Y:S01]  /*4da0*/  UIADD3 UR4, UR5, UR4, URZ ;  /* 0x0000000405047290 */ /* 0x000fe2000fffe03f */
[----:B------:R-:W4:Y:S05]  /*4db0*/  LDSM.16.M88.4 R32, [R225+0x2800] ;  /* 0x00280000e120783b */ /* 0x000f2a0000000200 */
[C---:B------:R-:W-:Y:S08]  /*4dc0*/  HMMA.16816.F32 R88, R20.reuse, R44, R88 ;  /* 0x0000002c1458723c */ /* 0x040ff00000001858 */
[----:B------:R-:W-:Y:S01]  /*4dd0*/  HMMA.16816.F32 R104, R20, R46, R104 ;  /* 0x0000002e1468723c */ /* 0x000fe20000001868 */
[----:B---3--:R-:W-:Y:S01]  /*4de0*/  IMAD.MOV.U32 R5, RZ, RZ, R3 ;  /* 0x000000ffff057224 */ /* 0x008fe200078e0003 */
[----:B------:R-:W-:Y:S01]  /*4df0*/  IABS R3, R6 ;  /* 0x0000000600037213 */ /* 0x000fe20000000000 */
[----:B------:R-:W-:-:S02]  /*4e00*/  IMAD.IADD R6, R248, 0x1, -R24 ;  /* 0x00000001f8067824 */ /* 0x000fc400078e0a18 */
[----:B------:R3:W-:Y:S03]  /*4e10*/  I2F R15, R5 ;  /* 0x00000005000f7306 */ /* 0x0007e60000201400 */
[----:B-1----:R-:W-:Y:S01]  /*4e20*/  HMMA.16816.F32 R44, R52, R8, R80 ;  /* 0x00000008342c723c */ /* 0x002fe20000001850 */
[----:B------:R-:W-:-:S06]  /*4e30*/  IABS R6, R6 ;  /* 0x0000000600067213 */ /* 0x000fcc0000000000 */
[----:B------:R-:W1:Y:S01]  /*4e40*/  I2F R6, R6 ;  /* 0x0000000600067306 */ /* 0x000e620000201400 */
[----:B--2---:R-:W-:Y:S01]  /*4e50*/  HMMA.16816.F32 R28, R36, R8, R28 ;  /* 0x00000008241c723c */ /* 0x004fe2000000181c */
[----:B---3--:R-:W-:Y:S01]  /*4e60*/  IMAD.MOV.U32 R5, RZ, RZ, R3 ;  /* 0x000000ffff057224 */ /* 0x008fe200078e0003 */
[----:B------:R-:W-:-:S06]  /*4e70*/  IADD3 R3, R24, 0x1, RZ ;  /* 0x0000000118037810 */ /* 0x000fcc0007ffe0ff */
[----:B------:R-:W-:Y:S01]  /*4e80*/  HMMA.16816.F32 R40, R20, R26, R40 ;  /* 0x0000001a1428723c */ /* 0x000fe20000001828 */
[----:B------:R2:W3:Y:S01]  /*4e90*/  I2F R7, R5 ;  /* 0x0000000500077306 */ /* 0x0004e20000201400 */
[----:B------:R-:W-:Y:S02]  /*4ea0*/  IADD3 R8, R14, UR4, RZ ;  /* 0x000000040e087c10 */ /* 0x000fe4000fffe0ff */
[----:B------:R-:W-:Y:S01]  /*4eb0*/  IADD3 R9, R13, UR4, RZ ;  /* 0x000000040d097c10 */ /* 0x000fe2000fffe0ff */
[----:B------:R-:W-:Y:S01]  /*4ec0*/  IMAD.IADD R13, R243, 0x1, -R3 ;  /* 0x00000001f30d7824 */ /* 0x000fe200078e0a03 */
[----:B------:R-:W-:Y:S02]  /*4ed0*/  IMNMX R251, R8, UR14, PT ;  /* 0x0000000e08fb7c17 */ /* 0x000fe4000b800200 */
[----:B------:R-:W-:Y:S01]  /*4ee0*/  HMMA.16816.F32 R76, R52, R10, R76 ;  /* 0x0000000a344c723c */ /* 0x000fe2000000184c */
[----:B------:R-:W-:Y:S01]  /*4ef0*/  IADD3 R8, R241, -c[0x0][0x2e4], RZ ;  /* 0x8000b900f1087a10 */ /* 0x000fe20007ffe0ff */
[----:B-1----:R-:W-:Y:S01]  /*4f00*/  FFMA.FTZ R18, R6, -UR21, R46 ;  /* 0x8000001506127c23 */ /* 0x002fe2000801002e */
[----:B------:R-:W-:-:S02]  /*4f10*/  IMNMX R250, R9, UR14, PT ;  /* 0x0000000e09fa7c17 */ /* 0x000fc4000b800200 */
[----:B------:R-:W-:Y:S02]  /*4f20*/  IMNMX R246, RZ, R8, !PT ;  /* 0x00000008fff67217 */ /* 0x000fe40007800200 */
[----:B------:R-:W-:Y:S01]  /*4f30*/  IADD3 R9, R243, -c[0x0][0x2e4], RZ ;  /* 0x8000b900f3097a10 */ /* 0x000fe20007ffe0ff */
[----:B------:R-:W-:Y:S01]  /*4f40*/  FFMA.FTZ R26, R16, -UR21, R28 ;  /* 0x80000015101a7c23 */ /* 0x000fe2000801001c */
[----:B------:R-:W-:Y:S01]  /*4f50*/  ISETP.GE.AND P2, PT, R24, R251, PT ;  /* 0x000000fb1800720c */ /* 0x000fe20003f46270 */
[----:B--2---:R-:W-:Y:S01]  /*4f60*/  IMAD.IADD R5, R242, 0x1, -R3 ;  /* 0x00000001f2057824 */ /* 0x004fe200078e0a03 */
[----:B------:R-:W-:Y:S01]  /*4f70*/  IMNMX R245, RZ, R9, !PT ;  /* 0x00000009fff57217 */ /* 0x000fe20007800200 */
[----:B---3--:R-:W-:Y:S01]  /*4f80*/  FFMA.FTZ R19, R7, -UR21, R44 ;  /* 0x8000001507137c23 */ /* 0x008fe2000801002c */
[----:B------:R-:W-:Y:S01]  /*4f90*/  IADD3 R7, R24, 0x9, RZ ;  /* 0x0000000918077810 */ /* 0x000fe20007ffe0ff */
[----:B------:R-:W-:Y:S01]  /*4fa0*/  FFMA.FTZ R16, R15, -UR21, R30 ;  /* 0x800000150f107c23 */ /* 0x000fe2000801001e */
[----:B------:R-:W-:Y:S01]  /*4fb0*/  IABS R5, R5 ;  /* 0x0000000500057213 */ /* 0x000fe20000000000 */
[----:B------:R-:W-:Y:S01]  /*4fc0*/  HMMA.16816.F32 R40, R36, R10, R40 ;  /* 0x0000000a2428723c */ /* 0x000fe20000001828 */
[----:B------:R-:W-:-:S02]  /*4fd0*/  ISETP.GE.AND P5, PT, R3, R251, PT ;  /* 0x000000fb0300720c */ /* 0x000fc40003fa6270 */
[C---:B------:R-:W-:Y:S02]  /*4fe0*/  ISETP.GE.AND P3, PT, R3.reuse, R250, PT ;  /* 0x000000fa0300720c */ /* 0x040fe40003f66270 */
[----:B------:R-:W1:Y:S01]  /*4ff0*/  I2F R5, R5 ;  /* 0x0000000500057306 */ /* 0x000e620000201400 */
[-C--:B------:R-:W-:Y:S02]  /*5000*/  ISETP.LT.OR P2, PT, R24, R246.reuse, P2 ;  /* 0x000000f61800720c */ /* 0x080fe40001741670 */
[----:B------:R-:W-:Y:S01]  /*5010*/  IADD3 R10, R12, UR4, RZ ;  /* 0x000000040c0a7c10 */ /* 0x000fe2000fffe0ff */
[----:B------:R-:W-:Y:S01]  /*5020*/  IMAD.IADD R12, R242, 0x1, -R7 ;  /* 0x00000001f20c7824 */ /* 0x000fe200078e0a07 */
[----:B------:R-:W-:Y:S01]  /*5030*/  HMMA.16816.F32 R112, R20, R50, R96 ;  /* 0x000000321470723c */ /* 0x000fe20000001860 */
[----:B------:R-:W-:Y:S02]  /*5040*/  ISETP.LT.OR P5, PT, R3, R246, P5 ;  /* 0x000000f60300720c */ /* 0x000fe40002fa1670 */
[----:B------:R-:W-:-:S02]  /*5050*/  IMNMX R249, R10, UR14, PT ;  /* 0x0000000e0af97c17 */ /* 0x000fc4000b800200 */
[----:B------:R-:W-:Y:S02]  /*5060*/  IABS R12, R12 ;  /* 0x0000000c000c7213 */ /* 0x000fe40000000000 */
[----:B------:R-:W-:Y:S01]  /*5070*/  IADD3 R10, R248, -c[0x0][0x2e4], RZ ;  /* 0x8000b900f80a7a10 */ /* 0x000fe20007ffe0ff */
[C---:B------:R-:W-:Y:S01]  /*5080*/  HMMA.16816.F32 R60, R20.reuse, R148, R92 ;  /* 0x00000094143c723c */ /* 0x040fe2000000185c */
[----:B------:R-:W-:Y:S01]  /*5090*/  ISETP.GE.AND P1, PT, R3, R249, PT ;  /* 0x000000f90300720c */ /* 0x000fe20003f26270 */
[----:B------:R-:W-:Y:S01]  /*50a0*/  IMAD.MOV.U32 R8, RZ, RZ, R12 ;  /* 0x000000ffff087224 */ /* 0x000fe200078e000c */
[----:B------:R-:W-:Y:S01]  /*50b0*/  IMNMX R244, RZ, R10, !PT ;  /* 0x0000000afff47217 */ /* 0x000fe20007800200 */
[----:B-1----:R-:W-:Y:S01]  /*50c0*/  FFMA.FTZ R25, R5, -UR21, R29 ;  /* 0x8000001505197c23 */ /* 0x002fe2000801001d */
[----:B------:R-:W-:Y:S01]  /*50d0*/  IADD3 R5, R0, UR4, RZ ;  /* 0x0000000400057c10 */ /* 0x000fe2000fffe0ff */
[----:B------:R1:W-:Y:S01]  /*50e0*/  I2F R27, R8 ;  /* 0x00000008001b7306 */ /* 0x0003e20000201400 */
[----:B------:R-:W-:Y:S01]  /*50f0*/  IADD3 R0, R24, 0x8, RZ ;  /* 0x0000000818007810 */ /* 0x000fe20007ffe0ff */
[----:B------:R-:W-:Y:S01]  /*5100*/  HMMA.16816.F32 R100, R20, R48, R100 ;  /* 0x000000301464723c */ /* 0x000fe20000001864 */
[----:B------:R-:W-:-:S02]  /*5110*/  IMNMX R252, R5, UR14, PT ;  /* 0x0000000e05fc7c17 */ /* 0x000fc4000b800200 */
[C---:B------:R-:W-:Y:S01]  /*5120*/  IADD3 R5, R242.reuse, -c[0x0][0x2e4], RZ ;  /* 0x8000b900f2057a10 */ /* 0x040fe20007ffe0ff */
[--C-:B------:R-:W-:Y:S01]  /*5130*/  IMAD.IADD R11, R242, 0x1, -R0.reuse ;  /* 0x00000001f20b7824 */ /* 0x100fe200078e0a00 */
[-C--:B------:R-:W-:Y:S01]  /*5140*/  ISETP.GE.AND P4, PT, R24, R252.reuse, PT ;  /* 0x000000fc1800720c */ /* 0x080fe20003f86270 */
[--C-:B------:R-:W-:Y:S01]  /*5150*/  IMAD.IADD R9, R243, 0x1, -R0.reuse ;  /* 0x00000001f3097824 */ /* 0x100fe200078e0a00 */
[----:B------:R-:W-:Y:S01]  /*5160*/  IMNMX R247, RZ, R5, !PT ;  /* 0x00000005fff77217 */ /* 0x000fe20007800200 */
[C---:B------:R-:W-:Y:S01]  /*5170*/  IMAD.IADD R10, R248.reuse, 0x1, -R0 ;  /* 0x00000001f80a7824 */ /* 0x040fe200078e0a00 */
[----:B------:R-:W-:Y:S01]  /*5180*/  IABS R5, R11 ;  /* 0x0000000b00057213 */ /* 0x000fe20000000000 */
[--C-:B------:R-:W-:Y:S01]  /*5190*/  IMAD.IADD R11, R241, 0x1, -R3.reuse ;  /* 0x00000001f10b7824 */ /* 0x100fe200078e0a03 */
[----:B------:R-:W-:Y:S01]  /*51a0*/  ISETP.GE.AND P6, PT, R3, R252, PT ;  /* 0x000000fc0300720c */ /* 0x000fe20003fc6270 */
[----:B----4-:R-:W-:Y:S01]  /*51b0*/  HMMA.16816.F32 R48, R36, R32, R88 ;  /* 0x000000202430723c */ /* 0x010fe20000001858 */
[----:B------:R2:W3:Y:S01]  /*51c0*/  I2F R17, R5 ;  /* 0x0000000500117306 */ /* 0x0004e20000201400 */
[----:B-1----:R-:W-:Y:S01]  /*51d0*/  IMAD.IADD R8, R248, 0x1, -R3 ;  /* 0x00000001f8087824 */ /* 0x002fe200078e0a03 */
[----:B------:R-:W-:-:S02]  /*51e0*/  ISETP.LT.OR P4, PT, R24, R247, P4 ;  /* 0x000000f71800720c */ /* 0x000fc40002781670 */
[C---:B------:R-:W-:Y:S02]  /*51f0*/  ISETP.LT.OR P6, PT, R3.reuse, R247, P6 ;  /* 0x000000f70300720c */ /* 0x040fe400037c1670 */
[C---:B------:R-:W-:Y:S01]  /*5200*/  ISETP.LT.OR P3, PT, R3.reuse, R245, P3 ;  /* 0x000000f50300720c */ /* 0x040fe20001f61670 */
[----:B------:R-:W-:Y:S01]  /*5210*/  HMMA.16816.F32 R56, R52, R32, R72 ;  /* 0x000000203438723c */ /* 0x000fe20000001848 */
[----:B------:R-:W-:Y:S01]  /*5220*/  ISETP.LT.OR P1, PT, R3, R244, P1 ;  /* 0x000000f40300720c */ /* 0x000fe20000f21670 */
[----:B------:R-:W-:Y:S01]  /*5230*/  IMAD.IADD R3, R241, 0x1, -R0 ;  /* 0x00000001f1037824 */ /* 0x000fe200078e0a00 */
[----:B------:R-:W-:Y:S02]  /*5240*/  IABS R8, R8 ;  /* 0x0000000800087213 */ /* 0x000fe40000000000 */
[----:B------:R-:W-:Y:S02]  /*5250*/  FSEL R93, R26, -INF , !P4 ;  /* 0xff8000001a5d7808 */ /* 0x000fe40006000000 */
[----:B------:R-:W-:Y:S01]  /*5260*/  FSEL R96, R16, -INF , !P2 ;  /* 0xff80000010607808 */ /* 0x000fe20005000000 */
[----:B------:R-:W-:Y:S01]  /*5270*/  HMMA.16816.F32 R148, R20, R150, R84 ;  /* 0x000000961494723c */ /* 0x000fe20000001854 */
[----:B--2---:R-:W-:-:S02]  /*5280*/  IABS R5, R11 ;  /* 0x0000000b00057213 */ /* 0x004fc40000000000 */
[----:B------:R-:W-:Y:S01]  /*5290*/  IABS R11, R13 ;  /* 0x0000000d000b7213 */ /* 0x000fe20000000000 */
[----:B---3--:R-:W-:Y:S01]  /*52a0*/  FFMA.FTZ R13, R17, -UR21, R40 ;  /* 0x80000015110d7c23 */ /* 0x008fe20008010028 */
[----:B------:R1:W2:Y:S01]  /*52b0*/  I2F R12, R5 ;  /* 0x00000005000c7306 */ /* 0x0002a20000201400 */
[C---:B------:R-:W-:Y:S02]  /*52c0*/  ISETP.GE.AND P4, PT, R24.reuse, R250, PT ;  /* 0x000000fa1800720c */ /* 0x040fe40003f86270 */
[C---:B------:R-:W-:Y:S01]  /*52d0*/  ISETP.GE.AND P2, PT, R24.reuse, R249, PT ;  /* 0x000000f91800720c */ /* 0x040fe20003f46270 */
[----:B------:R-:W-:Y:S01]  /*52e0*/  HMMA.16816.F32 R20, R52, R34, R108 ;  /* 0x000000223414723c */ /* 0x000fe2000000186c */
[----:B------:R-:W-:Y:S02]  /*52f0*/  IABS R3, R3 ;  /* 0x0000000300037213 */ /* 0x000fe40000000000 */
[C---:B------:R-:W-:Y:S02]  /*5300*/  ISETP.LT.OR P4, PT, R24.reuse, R245, P4 ;  /* 0x000000f51800720c */ /* 0x040fe40002781670 */
[----:B------:R-:W-:-:S02]  /*5310*/  ISETP.LT.OR P2, PT, R24, R244, P2 ;  /* 0x000000f41800720c */ /* 0x000fc40001741670 */
[----:B------:R-:W-:Y:S01]  /*5320*/  FSEL R97, R19, -INF , !P4 ;  /* 0xff80000013617808 */ /* 0x000fe20006000000 */
[----:B------:R-:W-:Y:S01]  /*5330*/  FFMA.FTZ R19, R27, -UR21, R41 ;  /* 0x800000151b137c23 */ /* 0x000fe20008010029 */
[----:B------:R-:W-:Y:S02]  /*5340*/  FSEL R98, R18, -INF , !P2 ;  /* 0xff80000012627808 */ /* 0x000fe40005000000 */
[----:B------:R-:W-:Y:S01]  /*5350*/  FSEL R83, R25, -INF , !P6 ;  /* 0xff80000019537808 */ /* 0x000fe20007000000 */
[----:B-1----:R-:W-:Y:S01]  /*5360*/  IMAD.MOV.U32 R5, RZ, RZ, R11 ;  /* 0x000000ffff057224 */ /* 0x002fe200078e000b */
[----:B------:R-:W-:Y:S01]  /*5370*/  IADD3 R6, R24, 0x10, RZ ;  /* 0x0000001018067810 */ /* 0x000fe20007ffe0ff */
[----:B--2---:R-:W-:Y:S01]  /*5380*/  FFMA.FTZ R12, R12, -UR21, R31 ;  /* 0x800000150c0c7c23 */ /* 0x004fe2000801001f */
[C---:B------:R-:W-:Y:S01]  /*5390*/  ISETP.GE.AND P0, PT, R0.reuse, R252, PT ;  /* 0x000000fc0000720c */ /* 0x040fe20003f06270 */
[----:B------:R1:W2:Y:S01]  /*53a0*/  I2F R15, R5 ;  /* 0x00000005000f7306 */ /* 0x0002a20000201400 */
[C---:B------:R-:W-:Y:S01]  /*53b0*/  ISETP.GE.AND P4, PT, R0.reuse, R251, PT ;  /* 0x000000fb0000720c */ /* 0x040fe20003f86270 */
[----:B------:R-:W-:Y:S01]  /*53c0*/  HMMA.16816.F32 R28, R36, R34, R104 ;  /* 0x00000022241c723c */ /* 0x000fe20000001868 */
[----:B------:R-:W-:-:S02]  /*53d0*/  ISETP.GE.AND P2, PT, R0, R250, PT ;  /* 0x000000fa0000720c */ /* 0x000fc40003f46270 */
[C---:B------:R-:W-:Y:S02]  /*53e0*/  ISETP.GE.AND P6, PT, R0.reuse, R249, PT ;  /* 0x000000f90000720c */ /* 0x040fe40003fc6270 */
[C---:B------:R-:W-:Y:S02]  /*53f0*/  ISETP.LT.OR P0, PT, R0.reuse, R247, P0 ;  /* 0x000000f70000720c */ /* 0x040fe40000701670 */
[C---:B------:R-:W-:Y:S02]  /*5400*/  ISETP.LT.OR P4, PT, R0.reuse, R246, P4 ;  /* 0x000000f60000720c */ /* 0x040fe40002781670 */
[C---:B------:R-:W-:Y:S02]  /*5410*/  ISETP.LT.OR P2, PT, R0.reuse, R245, P2 ;  /* 0x000000f50000720c */ /* 0x040fe40001741670 */
[----:B------:R-:W-:Y:S01]  /*5420*/  ISETP.LT.OR P6, PT, R0, R244, P6 ;  /* 0x000000f40000720c */ /* 0x000fe200037c1670 */
[----:B------:R-:W-:Y:S01]  /*5430*/  IMAD.IADD R0, R242, 0x1, -R6 ;  /* 0x00000001f2007824 */ /* 0x000fe200078e0a06 */
[----:B------:R-:W-:Y:S01]  /*5440*/  FSEL R89, R12, -INF , !P5 ;  /* 0xff8000000c597808 */ /* 0x000fe20006800000 */
[----:B-1----:R-:W-:Y:S01]  /*5450*/  IMAD.MOV.U32 R5, RZ, RZ, R8 ;  /* 0x000000ffff057224 */ /* 0x002fe200078e0008 */
[----:B------:R-:W-:Y:S01]  /*5460*/  FSEL R80, R13, -INF , !P0 ;  /* 0xff8000000d507808 */ /* 0x000fe20004000000 */
[----:B--2---:R-:W-:Y:S01]  /*5470*/  FFMA.FTZ R15, R15, -UR21, R45 ;  /* 0x800000150f0f7c23 */ /* 0x004fe2000801002d */
[----:B------:R-:W-:Y:S01]  /*5480*/  IABS R0, R0 ;  /* 0x0000000000007213 */ /* 0x000fe20000000000 */
[----:B------:R1:W2:Y:S01]  /*5490*/  I2F R14, R5 ;  /* 0x00000005000e7306 */ /* 0x0002a20000201400 */
[----:B------:R-:W-:-:S02]  /*54a0*/  ISETP.GE.AND P5, PT, R7, R252, PT ;  /* 0x000000fc0700720c */ /* 0x000fc40003fa6270 */
[----:B------:R-:W-:Y:S01]  /*54b0*/  FSEL R92, R15, -INF , !P3 ;  /* 0xff8000000f5c7808 */ /* 0x000fe20005800000 */
[----:B------:R-:W-:Y:S01]  /*54c0*/  IMAD.MOV.U32 R8, RZ, RZ, R0 ;  /* 0x000000ffff087224 */ /* 0x000fe200078e0000 */
[----:B------:R-:W-:Y:S02]  /*54d0*/  IADD3 R0, R24, 0x18, RZ ;  /* 0x0000001818007810 */ /* 0x000fe40007ffe0ff */
[C---:B------:R-:W-:Y:S01]  /*54e0*/  ISETP.GE.AND P3, PT, R7.reuse, R251, PT ;  /* 0x000000fb0700720c */ /* 0x040fe20003f66270 */
[----:B------:R3:W4:Y:S01]  /*54f0*/  I2F R25, R8 ;  /* 0x0000000800197306 */ /* 0x0007220000201400 */
[C---:B------:R-:W-:Y:S02]  /*5500*/  ISETP.GE.AND P0, PT, R7.reuse, R249, PT ;  /* 0x000000f90700720c */ /* 0x040fe40003f06270 */
[C---:B------:R-:W-:Y:S02]  /*5510*/  ISETP.LT.OR P5, PT, R7.reuse, R247, P5 ;  /* 0x000000f70700720c */ /* 0x040fe40002fa1670 */
[----:B------:R-:W-:-:S02]  /*5520*/  ISETP.LT.OR P3, PT, R7, R246, P3 ;  /* 0x000000f60700720c */ /* 0x000fc40001f61670 */
[----:B------:R-:W-:Y:S01]  /*5530*/  ISETP.LT.OR P0, PT, R7, R244, P0 ;  /* 0x000000f40700720c */ /* 0x000fe20000701670 */
[----:B-1----:R-:W-:Y:S01]  /*5540*/  IMAD.MOV.U32 R5, RZ, RZ, R3 ;  /* 0x000000ffff057224 */ /* 0x002fe200078e0003 */
[----:B------:R-:W-:Y:S01]  /*5550*/  IABS R3, R9 ;  /* 0x0000000900037213 */ /* 0x000fe20000000000 */
[----:B--2---:R-:W-:Y:S01]  /*5560*/  FFMA.FTZ R14, R14, -UR21, R47 ;  /* 0x800000150e0e7c23 */ /* 0x004fe2000801002f */
[----:B------:R-:W-:Y:S01]  /*5570*/  FSEL R75, R19, -INF , !P5 ;  /* 0xff800000134b7808 */ /* 0x000fe20006800000 */
[----:B------:R1:W2:Y:S01]  /*5580*/  I2F R9, R5 ;  /* 0x0000000500097306 */ /* 0x0002a20000201400 */
[----:B------:R-:W-:Y:S02]  /*5590*/  ISETP.GE.AND P5, PT, R6, R249, PT ;  /* 0x000000f90600720c */ /* 0x000fe40003fa6270 */
[----:B------:R-:W-:Y:S01]  /*55a0*/  FSEL R94, R14, -INF , !P1 ;  /* 0xff8000000e5e7808 */ /* 0x000fe20004800000 */
[----:B---3--:R-:W-:Y:S01]  /*55b0*/  IMAD.IADD R8, R242, 0x1, -R0 ;  /* 0x00000001f2087824 */ /* 0x008fe200078e0a00 */
[----:B------:R-:W-:Y:S01]  /*55c0*/  ISETP.GE.AND P1, PT, R7, R250, PT ;  /* 0x000000fa0700720c */ /* 0x000fe20003f26270 */
[----:B----4-:R-:W-:Y:S01]  /*55d0*/  FFMA.FTZ R12, R25, -UR21, R48 ;  /* 0x80000015190c7c23 */ /* 0x010fe20008010030 */
[----:B------:R-:W-:Y:S01]  /*55e0*/  ISETP.LT.OR P5, PT, R6, R244, P5 ;  /* 0x000000f40600720c */ /* 0x000fe20002fa1670 */
[----:B------:R3:W4:Y:S01]  /*55f0*/  I2F R11, R3 ;  /* 0x00000003000b7306 */ /* 0x0007220000201400 */
[----:B------:R-:W-:-:S02]  /*5600*/  IABS R8, R8 ;  /* 0x0000000800087213 */ /* 0x000fc40000000000 */
[----:B------:R-:W-:Y:S02]  /*5610*/  ISETP.LT.OR P1, PT, R7, R245, P1 ;  /* 0x000000f50700720c */ /* 0x000fe40000f21670 */
[----:B-1----:R-:W-:Y:S01]  /*5620*/  IABS R5, R10 ;  /* 0x0000000a00057213 */ /* 0x002fe20000000000 */
[----:B--2---:R-:W-:-:S03]  /*5630*/  FFMA.FTZ R16, R9, -UR21, R42 ;  /* 0x8000001509107c23 */ /* 0x004fc6000801002a */
[----:B------:R1:W2:Y:S02]  /*5640*/  I2F R10, R5 ;  /* 0x00000005000a7306 */ /* 0x0002a40000201400 */
[----:B------:R-:W-:Y:S02]  /*5650*/  FSEL R88, R16, -INF , !P4 ;  /* 0xff80000010587808 */ /* 0x000fe40006000000 */
[----:B---3--:R-:W-:Y:S01]  /*5660*/  IADD3 R3, R24, 0x11, RZ ;  /* 0x0000001118037810 */ /* 0x008fe20007ffe0ff */
[----:B----4-:R-:W-:Y:S01]  /*5670*/  FFMA.FTZ R18, R11, -UR21, R76 ;  /* 0x800000150b127c23 */ /* 0x010fe2000801004c */
[----:B------:R-:W-:Y:S01]  /*5680*/  ISETP.GE.AND P4, PT, R6, R252, PT ;  /* 0x000000fc0600720c */ /* 0x000fe20003f86270 */
[----:B------:R-:W-:-:S03]  /*5690*/  IMAD.IADD R11, R243, 0x1, -R7 ;  /* 0x00000001f30b7824 */ /* 0x000fc600078e0a07 */
[----:B------:R-:W-:Y:S02]  /*56a0*/  FSEL R91, R18, -INF , !P2 ;  /* 0xff800000125b7808 */ /* 0x000fe40005000000 */
[C---:B------:R-:W-:Y:S02]  /*56b0*/  ISETP.GE.AND P2, PT, R6.reuse, R251, PT ;  /* 0x000000fb0600720c */ /* 0x040fe40003f46270 */
[----:B------:R-:W-:Y:S01]  /*56c0*/  ISETP.LT.OR P4, PT, R6, R247, P4 ;  /* 0x000000f70600720c */ /* 0x000fe20002781670 */
[----:B-1----:R-:W-:Y:S01]  /*56d0*/  IMAD.IADD R5, R242, 0x1, -R3 ;  /* 0x00000001f2057824 */ /* 0x002fe200078e0a03 */
[----:B------:R-:W-:Y:S01]  /*56e0*/  ISETP.LT.OR P2, PT, R6, R246, P2 ;  /* 0x000000f60600720c */ /* 0x000fe20001741670 */
[----:B--2---:R-:W-:Y:S01]  /*56f0*/  FFMA.FTZ R17, R10, -UR21, R78 ;  /* 0x800000150a117c23 */ /* 0x004fe2000801004e */
[----:B------:R-:W-:Y:S02]  /*5700*/  FSEL R72, R12, -INF , !P4 ;  /* 0xff8000000c487808 */ /* 0x000fe40006000000 */
[----:B------:R-:W-:-:S02]  /*5710*/  IABS R5, R5 ;  /* 0x0000000500057213 */ /* 0x000fc40000000000 */
[----:B------:R-:W-:Y:S02]  /*5720*/  FSEL R95, R17, -INF , !P6 ;  /* 0xff800000115f7808 */ /* 0x000fe40007000000 */
[----:B------:R-:W-:Y:S01]  /*5730*/  ISETP.GE.AND P6, PT, R6, R250, PT ;  /* 0x000000fa0600720c */ /* 0x000fe20003fc6270 */
[----:B------:R-:W-:Y:S01]  /*5740*/  IMAD.MOV.U32 R9, RZ, RZ, R5 ;  /* 0x000000ffff097224 */ /* 0x000fe200078e0005 */
[----:B------:R-:W-:Y:S01]  /*5750*/  IADD3 R5, R24, 0x19, RZ ;  /* 0x0000001918057810 */ /* 0x000fe20007ffe0ff */
[----:B------:R-:W1:Y:S01]  /*5760*/  LDSM.16.M88.4 R16, [R225+0x3000] ;  /* 0x00300000e110783b */ /* 0x000e620000000200 */
[----:B------:R-:W-:Y:S01]  /*5770*/  ISETP.LT.OR P6, PT, R6, R245, P6 ;  /* 0x000000f50600720c */ /* 0x000fe200037c1670 */
[----:B------:R2:W3:Y:S01]  /*5780*/  I2F R26, R9 ;  /* 0x00000009001a7306 */ /* 0x0004e20000201400 */
[----:B------:R-:W-:Y:S01]  /*5790*/  ISETP.GE.AND P4, PT, R3, R249, PT ;  /* 0x000000f90300720c */ /* 0x000fe20003f86270 */
[----:B------:R-:W-:-:S03]  /*57a0*/  IMAD.IADD R10, R242, 0x1, -R5 ;  /* 0x00000001f20a7824 */ /* 0x000fc600078e0a05 */
[----:B------:R-:W-:Y:S01]  /*57b0*/  ISETP.LT.OR P4, PT, R3, R244, P4 ;  /* 0x000000f40300720c */ /* 0x000fe20002781670 */
[----:B--2---:R-:W-:Y:S01]  /*57c0*/  IMAD.MOV.U32 R9, RZ, RZ, R8 ;  /* 0x000000ffff097224 */ /* 0x004fe200078e0008 */
[----:B------:R-:W-:Y:S01]  /*57d0*/  IABS R8, R10 ;  /* 0x0000000a00087213 */ /* 0x000fe20000000000 */
[----:B------:R-:W-:Y:S02]  /*57e0*/  IMAD.IADD R10, R241, 0x1, -R7 ;  /* 0x00000001f10a7824 */ /* 0x000fe400078e0a07 */
[----:B------:R2:W-:Y:S01]  /*57f0*/  I2F R33, R9 ;  /* 0x0000000900217306 */ /* 0x0005e20000201400 */
[----:B---3--:R-:W-:Y:S02]  /*5800*/  FFMA.FTZ R12, R26, -UR21, R49 ;  /* 0x800000151a0c7c23 */ /* 0x008fe40008010031 */
[----:B--2---:R-:W-:Y:S01]  /*5810*/  IMAD.MOV.U32 R9, RZ, RZ, R8 ;  /* 0x000000ffff097224 */ /* 0x004fe200078e0008 */
[----:B------:R-:W-:-:S04]  /*5820*/  IABS R8, R10 ;  /* 0x0000000a00087213 */ /* 0x000fc80000000000 */
[----:B------:R2:W-:Y:S08]  /*5830*/  I2F R44, R9 ;  /* 0x00000009002c7306 */ /* 0x0005f00000201400 */
[----:B------:R3:W-:Y:S01]  /*5840*/  I2F R10, R8 ;  /* 0x00000008000a7306 */ /* 0x0007e20000201400 */
[----:B--2---:R-:W-:Y:S01]  /*5850*/  IABS R9, R11 ;  /* 0x0000000b00097213 */ /* 0x004fe20000000000 */
[----:B---3--:R-:W-:-:S04]  /*5860*/  IMAD.IADD R8, R248, 0x1, -R7 ;  /* 0x00000001f8087824 */ /* 0x008fc800078e0a07 */
[----:B------:R-:W-:Y:S01]  /*5870*/  IMAD.MOV.U32 R7, RZ, RZ, R9 ;  /* 0x000000ffff077224 */ /* 0x000fe200078e0009 */
[----:B------:R-:W-:-:S03]  /*5880*/  IABS R9, R8 ;  /* 0x0000000800097213 */ /* 0x000fc60000000000 */
[----:B------:R2:W3:Y:S01]  /*5890*/  I2F R11, R7 ;  /* 0x00000007000b7306 */ /* 0x0004e20000201400 */
[----:B------:R-:W-:-:S05]  /*58a0*/  IMAD.IADD R8, R243, 0x1, -R6 ;  /* 0x00000001f3087824 */ /* 0x000fca00078e0a06 */
[----:B------:R-:W-:Y:S02]  /*58b0*/  IABS R8, R8 ;  /* 0x0000000800087213 */ /* 0x000fe40000000000 */
[----:B------:R-:W4:Y:S01]  /*58c0*/  I2F R9, R9 ;  /* 0x0000000900097306 */ /* 0x000f220000201400 */
[----:B--2---:R-:W-:Y:S02]  /*58d0*/  IMAD.IADD R7, R241, 0x1, -R6 ;  /* 0x00000001f1077824 */ /* 0x004fe400078e0a06 */
[----:B---3--:R-:W-:-:S03]  /*58e0*/  FFMA.FTZ R11, R11, -UR21, R77 ;  /* 0x800000150b0b7c23 */ /* 0x008fc6000801004d */
[----:B------:R-:W-:Y:S02]  /*58f0*/  IABS R7, R7 ;  /* 0x0000000700077213 */ /* 0x000fe40000000000 */
[----:B------:R-:W-:Y:S02]  /*5900*/  FSEL R81, R11, -INF , !P1 ;  /* 0xff8000000b517808 */ /* 0x000fe40004800000 */
[----:B------:R2:W-:Y:S01]  /*5910*/  I2F R14, R7 ;  /* 0x00000007000e7306 */ /* 0x0005e20000201400 */
[----:B------:R-:W-:-:S04]  /*5920*/  ISETP.GE.AND P1, PT, R3, R251, PT ;  /* 0x000000fb0300720c */ /* 0x000fc80003f26270 */
[----:B------:R-:W-:Y:S01]  /*5930*/  ISETP.LT.OR P1, PT, R3, R246, P1 ;  /* 0x000000f60300720c */ /* 0x000fe20000f21670 */
[----:B--2---:R-:W-:Y:S02]  /*5940*/  IMAD.IADD R7, R248, 0x1, -R6 ;  /* 0x00000001f8077824 */ /* 0x004fe400078e0a06 */
[----:B------:R-:W-:Y:S02]  /*5950*/  IMAD.MOV.U32 R6, RZ, RZ, R8 ;  /* 0x000000ffff067224 */ /* 0x000fe400078e0008 */
[----:B------:R-:W-:Y:S01]  /*5960*/  FFMA.FTZ R8, R10, -UR21, R43 ;  /* 0x800000150a087c23 */ /* 0x000fe2000801002b */
[----:B------:R-:W-:Y:S01]  /*5970*/  IABS R7, R7 ;  /* 0x0000000700077213 */ /* 0x000fe20000000000 */
[----:B------:R2:W3:Y:S01]  /*5980*/  I2F R13, R6 ;  /* 0x00000006000d7306 */ /* 0x0004e20000201400 */
[----:B----4-:R-:W-:Y:S01]  /*5990*/  FFMA.FTZ R10, R9, -UR21, R79 ;  /* 0x80000015090a7c23 */ /* 0x010fe2000801004f */
[----:B-1----:R-:W-:Y:S01]  /*59a0*/  HMMA.16816.F32 R40, R36, R16, R100 ;  /* 0x000000102428723c */ /* 0x002fe20000001864 */
[----:B------:R-:W-:Y:S01]  /*59b0*/  FSEL R79, R8, -INF , !P3 ;  /* 0xff800000084f7808 */ /* 0x000fe20005800000 */
[--C-:B------:R-:W-:Y:S01]  /*59c0*/  IMAD.IADD R8, R243, 0x1, -R3.reuse ;  /* 0x00000001f3087824 */ /* 0x100fe200078e0a03 */
[C---:B------:R-:W-:Y:S01]  /*59d0*/  ISETP.GE.AND P3, PT, R3.reuse, R252, PT ;  /* 0x000000fc0300720c */ /* 0x040fe20003f66270 */
[----:B------:R-:W-:Y:S01]  /*59e0*/  IMAD.IADD R9, R248, 0x1, -R3 ;  /* 0x00000001f8097824 */ /* 0x000fe200078e0a03 */
[----:B------:R-:W-:Y:S01]  /*59f0*/  FSEL R90, R10, -INF , !P0 ;  /* 0xff8000000a5a7808 */ /* 0x000fe20004000000 */
[----:B------:R-:W1:Y:S01]  /*5a00*/  I2F R15, R7 ;  /* 0x00000007000f7306 */ /* 0x000e620000201400 */
[----:B------:R-:W-:-:S02]  /*5a10*/  ISETP.GE.AND P0, PT, R3, R250, PT ;  /* 0x000000fa0300720c */ /* 0x000fc40003f06270 */
[C---:B------:R-:W-:Y:S02]  /*5a20*/  ISETP.LT.OR P3, PT, R3.reuse, R247, P3 ;  /* 0x000000f70300720c */ /* 0x040fe40001f61670 */
[----:B------:R-:W-:Y:S02]  /*5a30*/  ISETP.LT.OR P0, PT, R3, R245, P0 ;  /* 0x000000f50300720c */ /* 0x000fe40000701670 */
[----:B------:R-:W-:Y:S01]  /*5a40*/  FSEL R69, R12, -INF , !P3 ;  /* 0xff8000000c457808 */ /* 0x000fe20005800000 */
[C---:B--2---:R-:W-:Y:S01]  /*5a50*/  IMAD.IADD R6, R241.reuse, 0x1, -R3 ;  /* 0x00000001f1067824 */ /* 0x044fe200078e0a03 */
[----:B------:R-:W-:Y:S01]  /*5a60*/  ISETP.GE.AND P3, PT, R0, R249, PT ;  /* 0x000000f90000720c */ /* 0x000fe20003f66270 */
[----:B------:R-:W-:Y:S02]  /*5a70*/  IMAD.IADD R3, R241, 0x1, -R0 ;  /* 0x00000001f1037824 */ /* 0x000fe400078e0a00 */
[----:B---3--:R-:W-:Y:S01]  /*5a80*/  FFMA.FTZ R11, R13, -UR21, R56 ;  /* 0x800000150d0b7c23 */ /* 0x008fe20008010038 */
[----:B------:R-:W-:-:S02]  /*5a90*/  IABS R6, R6 ;  /* 0x0000000600067213 */ /* 0x000fc40000000000 */
[----:B------:R-:W-:Y:S01]  /*5aa0*/  IABS R3, R3 ;  /* 0x0000000300037213 */ /* 0x000fe20000000000 */
[----:B-1----:R-:W-:Y:S01]  /*5ab0*/  FFMA.FTZ R10, R15, -UR21, R58 ;  /* 0x800000150f0a7c23 */ /* 0x002fe2000801003a */
[----:B------:R-:W-:Y:S01]  /*5ac0*/  FSEL R74, R11, -INF , !P6 ;  /* 0xff8000000b4a7808 */ /* 0x000fe20007000000 */
[----:B------:R-:W-:Y:S01]  /*5ad0*/  IMAD.MOV.U32 R7, RZ, RZ, R6 ;  /* 0x000000ffff077224 */ /* 0x000fe200078e0006 */
[----:B------:R-:W-:Y:S01]  /*5ae0*/  IABS R6, R8 ;  /* 0x0000000800067213 */ /* 0x000fe20000000000 */
[----:B------:R-:W-:Y:S01]  /*5af0*/  FFMA.FTZ R8, R14, -UR21, R50 ;  /* 0x800000150e087c23 */ /* 0x000fe20008010032 */
[----:B------:R-:W-:Y:S01]  /*5b00*/  FSEL R82, R10, -INF , !P5 ;  /* 0xff8000000a527808 */ /* 0x000fe20006800000 */
[----:B------:R1:W-:Y:S01]  /*5b10*/  I2F R32, R7 ;  /* 0x0000000700207306 */ /* 0x0003e20000201400 */
[----:B------:R-:W-:Y:S02]  /*5b20*/  ISETP.GE.AND P6, PT, R0, R251, PT ;  /* 0x000000fb0000720c */ /* 0x000fe40003fc6270 */
[----:B------:R-:W-:Y:S01]  /*5b30*/  FSEL R73, R8, -INF , !P2 ;  /* 0xff80000008497808 */ /* 0x000fe20005000000 */
[----:B------:R-:W-:Y:S01]  /*5b40*/  IMAD.IADD R8, R241, 0x1, -R5 ;  /* 0x00000001f1087824 */ /* 0x000fe200078e0a05 */
[----:B------:R-:W-:-:S02]  /*5b50*/  ISETP.GE.AND P2, PT, R0, R252, PT ;  /* 0x000000fc0000720c */ /* 0x000fc40003f46270 */
[C---:B------:R-:W-:Y:S01]  /*5b60*/  ISETP.GE.AND P5, PT, R0.reuse, R250, PT ;  /* 0x000000fa0000720c */ /* 0x040fe20003fa6270 */
[----:B------:R2:W3:Y:S01]  /*5b70*/  I2F R27, R6 ;  /* 0x00000006001b7306 */ /* 0x0004e20000201400 */
[C---:B------:R-:W-:Y:S02]  /*5b80*/  ISETP.LT.OR P2, PT, R0.reuse, R247, P2 ;  /* 0x000000f70000720c */ /* 0x040fe40001741670 */
[C---:B------:R-:W-:Y:S02]  /*5b90*/  ISETP.LT.OR P6, PT, R0.reuse, R246, P6 ;  /* 0x000000f60000720c */ /* 0x040fe400037c1670 */
[C---:B------:R-:W-:Y:S02]  /*5ba0*/  ISETP.LT.OR P5, PT, R0.reuse, R245, P5 ;  /* 0x000000f50000720c */ /* 0x040fe40002fa1670 */
[----:B------:R-:W-:Y:S02]  /*5bb0*/  ISETP.LT.OR P3, PT, R0, R244, P3 ;  /* 0x000000f40000720c */ /* 0x000fe40001f61670 */
[----:B-1----:R-:W-:Y:S01]  /*5bc0*/  IABS R7, R9 ;  /* 0x0000000900077213 */ /* 0x002fe20000000000 */
[----:B------:R-:W-:-:S04]  /*5bd0*/  IMAD.IADD R9, R243, 0x1, -R5 ;  /* 0x00000001f3097824 */ /* 0x000fc800078e0a05 */
[----:B--2---:R-:W-:Y:S02]  /*5be0*/  IMAD.MOV.U32 R6, RZ, RZ, R7 ;  /* 0x000000ffff067224 */ /* 0x004fe400078e0007 */
[----:B------:R-:W-:Y:S02]  /*5bf0*/  IMAD.IADD R7, R243, 0x1, -R0 ;  /* 0x00000001f3077824 */ /* 0x000fe400078e0a00 */
[----:B------:R1:W2:Y:S01]  /*5c00*/  I2F R13, R6 ;  /* 0x00000006000d7306 */ /* 0x0002a20000201400 */
[----:B---3--:R-:W-:-:S05]  /*5c10*/  FFMA.FTZ R11, R27, -UR21, R57 ;  /* 0x800000151b0b7c23 */ /* 0x008fca0008010039 */
[----:B------:R-:W-:Y:S02]  /*5c20*/  FSEL R71, R11, -INF , !P0 ;  /* 0xff8000000b477808 */ /* 0x000fe40004000000 */
[----:B------:R-:W-:-:S04]  /*5c30*/  ISETP.GE.AND P0, PT, R5, R251, PT ;  /* 0x000000fb0500720c */ /* 0x000fc80003f06270 */
[----:B------:R-:W-:Y:S01]  /*5c40*/  ISETP.LT.OR P0, PT, R5, R246, P0 ;  /* 0x000000f60500720c */ /* 0x000fe20000701670 */
[----:B-1----:R-:W-:Y:S01]  /*5c50*/  IMAD.MOV.U32 R6, RZ, RZ, R3 ;  /* 0x000000ffff067224 */ /* 0x002fe200078e0003 */
[----:B------:R-:W-:Y:S01]  /*5c60*/  IABS R3, R7 ;  /* 0x0000000700037213 */ /* 0x000fe20000000000 */
[----:B------:R-:W-:Y:S01]  /*5c70*/  IMAD.IADD R7, R248, 0x1, -R0 ;  /* 0x00000001f8077824 */ /* 0x000fe200078e0a00 */
[----:B------:R-:W-:Y:S01]  /*5c80*/  IABS R0, R9 ;  /* 0x0000000900007213 */ /* 0x000fe20000000000 */
[----:B------:R1:W3:Y:S01]  /*5c90*/  I2F R26, R6 ;  /* 0x00000006001a7306 */ /* 0x0002e20000201400 */
[----:B--2---:R-:W-:-:S05]  /*5ca0*/  FFMA.FTZ R9, R13, -UR21, R59 ;  /* 0x800000150d097c23 */ /* 0x004fca000801003b */
[----:B------:R-:W-:Y:S02]  /*5cb0*/  FSEL R78, R9, -INF , !P4 ;  /* 0xff800000094e7808 */ /* 0x000fe40006000000 */
[----:B------:R-:W-:-:S04]  /*5cc0*/  ISETP.GE.AND P4, PT, R5, R250, PT ;  /* 0x000000fa0500720c */ /* 0x000fc80003f86270 */
[----:B------:R-:W-:Y:S01]  /*5cd0*/  ISETP.LT.OR P4, PT, R5, R245, P4 ;  /* 0x000000f50500720c */ /* 0x000fe20002781670 */
[----:B-1----:R-:W-:Y:S01]  /*5ce0*/  IMAD.MOV.U32 R6, RZ, RZ, R3 ;  /* 0x000000ffff067224 */ /* 0x002fe200078e0003 */
[----:B------:R-:W-:Y:S01]  /*5cf0*/  IABS R3, R7 ;  /* 0x0000000700037213 */ /* 0x000fe20000000000 */
[----:B------:R-:W-:Y:S02]  /*5d00*/  IMAD.IADD R7, R248, 0x1, -R5 ;  /* 0x00000001f8077824 */ /* 0x000fe400078e0a05 */
[----:B------:R1:W2:Y:S01]  /*5d10*/  I2F R25, R6 ;  /* 0x0000000600197306 */ /* 0x0002a20000201400 */
[----:B---3--:R-:W-:-:S05]  /*5d20*/  FFMA.FTZ R9, R26, -UR21, R30 ;  /* 0x800000151a097c23 */ /* 0x008fca000801001e */
[----:B------:R-:W-:Y:S01]  /*5d30*/  FSEL R65, R9, -INF , !P6 ;  /* 0xff80000009417808 */ /* 0x000fe20007000000 */
[----:B-1----:R-:W-:Y:S01]  /*5d40*/  IMAD.MOV.U32 R6, RZ, RZ, R3 ;  /* 0x000000ffff067224 */ /* 0x002fe200078e0003 */
[----:B------:R-:W-:Y:S01]  /*5d50*/  IABS R3, R8 ;  /* 0x0000000800037213 */ /* 0x000fe20000000000 */
[----:B------:R-:W-:Y:S02]  /*5d60*/  FFMA.FTZ R8, R32, -UR21, R51 ;  /* 0x8000001520087c23 */ /* 0x000fe40008010033 */
[----:B------:R1:W3:Y:S01]  /*5d70*/  I2F R14, R6 ;  /* 0x00000006000e7306 */ /* 0x0002e20000201400 */
[----:B------:R-:W-:Y:S01]  /*5d80*/  HMMA.16816.F32 R48, R52, R16, R116 ;  /* 0x000000103430723c */ /* 0x000fe20000001874 */
[----:B--2---:R-:W-:Y:S01]  /*5d90*/  FFMA.FTZ R11, R25, -UR21, R20 ;  /* 0x80000015190b7c23 */ /* 0x004fe20008010014 */
[----:B------:R-:W-:Y:S01]  /*5da0*/  FSEL R70, R8, -INF , !P1 ;  /* 0xff80000008467808 */ /* 0x000fe20004800000 */
[----:B------:R-:W-:Y:S01]  /*5db0*/  FFMA.FTZ R8, R33, -UR21, R28 ;  /* 0x8000001521087c23 */ /* 0x000fe2000801001c */
[----:B------:R-:W-:-:S02]  /*5dc0*/  ISETP.GE.AND P1, PT, R5, R252, PT ;  /* 0x000000fc0500720c */ /* 0x000fc40003f26270 */
[----:B------:R-:W-:Y:S01]  /*5dd0*/  FSEL R68, R11, -INF , !P5 ;  /* 0xff8000000b447808 */ /* 0x000fe20006800000 */
[----:B------:R-:W2:Y:S01]  /*5de0*/  I2F R15, R3 ;  /* 0x00000003000f7306 */ /* 0x000ea20000201400 */
[----:B------:R-:W-:Y:S01]  /*5df0*/  FSEL R66, R8, -INF , !P2 ;  /* 0xff80000008427808 */ /* 0x000fe20005000000 */
[----:B------:R-:W-:Y:S01]  /*5e00*/  HMMA.16816.F32 R32, R36, R18, R112 ;  /* 0x000000122420723c */ /* 0x000fe20000001870 */
[C---:B------:R-:W-:Y:S02]  /*5e10*/  ISETP.GE.AND P2, PT, R5.reuse, R249, PT ;  /* 0x000000f90500720c */ /* 0x040fe40003f46270 */
[C---:B------:R-:W-:Y:S02]  /*5e20*/  ISETP.LT.OR P1, PT, R5.reuse, R247, P1 ;  /* 0x000000f70500720c */ /* 0x040fe40000f21670 */
[----:B------:R-:W-:Y:S01]  /*5e30*/  ISETP.LT.OR P2, PT, R5, R244, P2 ;  /* 0x000000f40500720c */ /* 0x000fe20001741670 */
[----:B-1----:R-:W-:Y:S01]  /*5e40*/  IMAD.MOV.U32 R6, RZ, RZ, R0 ;  /* 0x000000ffff067224 */ /* 0x002fe200078e0000 */
[----:B------:R-:W-:Y:S01]  /*5e50*/  IABS R0, R7 ;  /* 0x0000000700007213 */ /* 0x000fe20000000000 */
[----:B---3--:R-:W-:Y:S01]  /*5e60*/  FFMA.FTZ R12, R14, -UR21, R22 ;  /* 0x800000150e0c7c23 */ /* 0x008fe20008010016 */
[----:B------:R-:W-:Y:S01]  /*5e70*/  IADD3 R5, R24, 0x28, RZ ;  /* 0x0000002818057810 */ /* 0x000fe20007ffe0ff */
[----:B------:R1:W3:Y:S01]  /*5e80*/  I2F R13, R6 ;  /* 0x00000006000d7306 */ /* 0x0002e20000201400 */
[----:B------:R-:W-:-:S02]  /*5e90*/  FFMA.FTZ R14, R44, -UR21, R29 ;  /* 0x800000152c0e7c23 */ /* 0x000fc4000801001d */
[----:B------:R-:W-:Y:S01]  /*5ea0*/  FSEL R77, R12, -INF , !P3 ;  /* 0xff8000000c4d7808 */ /* 0x000fe20005800000 */
[----:B--2---:R-:W-:Y:S01]  /*5eb0*/  FFMA.FTZ R15, R15, -UR21, R31 ;  /* 0x800000150f0f7c23 */ /* 0x004fe2000801001f */
[----:B------:R-:W-:Y:S01]  /*5ec0*/  IADD3 R3, R24, 0x20, RZ ;  /* 0x0000002018037810 */ /* 0x000fe20007ffe0ff */
[----:B------:R-:W-:Y:S01]  /*5ed0*/  HMMA.16816.F32 R44, R52, R18, R120 ;  /* 0x00000012342c723c */ /* 0x000fe20000001878 */
[----:B------:R-:W2:Y:S01]  /*5ee0*/  LDSM.16.M88.4 R28, [R225+0x3800] ;  /* 0x00380000e11c783b */ /* 0x000ea20000000200 */
[----:B------:R-:W-:-:S04]  /*5ef0*/  DEPBAR.LE SB0, 0x0 ;  /* 0x000080000000791a */ /* 0x000fc80000000000 */
[----:B------:R-:W-:Y:S01]  /*5f00*/  IMAD.IADD R7, R242, 0x1, -R3 ;  /* 0x00000001f2077824 */ /* 0x000fe200078e0a03 */
[----:B------:R-:W-:Y:S01]  /*5f10*/  BAR.SYNC.DEFER_BLOCKING 0x0 ;  /* 0x0000000000007b1d */ /* 0x000fe20000010000 */
[----:B------:R-:W-:Y:S01]  /*5f20*/  ISETP.GE.AND P6, PT, R3, R252, PT ;  /* 0x000000fc0300720c */ /* 0x000fe20003fc6270 */
[----:B-1----:R-:W-:Y:S02]  /*5f30*/  IMAD.MOV.U32 R6, RZ, RZ, R0 ;  /* 0x000000ffff067224 */ /* 0x002fe400078e0000 */
[----:B------:R-:W-:Y:S01]  /*5f40*/  IABS R0, R7 ;  /* 0x0000000700007213 */ /* 0x000fe20000000000 */
[----:B---3--:R-:W-:Y:S01]  /*5f50*/  FFMA.FTZ R17, R13, -UR21, R21 ;  /* 0x800000150d117c23 */ /* 0x008fe20008010015 */
[C---:B------:R-:W-:Y:S01]  /*5f60*/  ISETP.GE.AND P5, PT, R3.reuse, R251, PT ;  /* 0x000000fb0300720c */ /* 0x040fe20003fa6270 */
[----:B------:R-:W1:Y:S01]  /*5f70*/  I2F R10, R6 ;  /* 0x00000006000a7306 */ /* 0x000e620000201400 */
[C---:B------:R-:W-:Y:S02]  /*5f80*/  ISETP.GE.AND P3, PT, R3.reuse, R250, PT ;  /* 0x000000fa0300720c */ /* 0x040fe40003f66270 */
[----:B------:R-:W-:-:S02]  /*5f90*/  ISETP.LT.OR P6, PT, R3, R247, P6 ;  /* 0x000000f70300720c */ /* 0x000fc400037c1670 */
[C---:B------:R-:W-:Y:S02]  /*5fa0*/  ISETP.LT.OR P5, PT, R3.reuse, R246, P5 ;  /* 0x000000f60300720c */ /* 0x040fe40002fa1670 */
[----:B------:R-:W-:Y:S01]  /*5fb0*/  ISETP.LT.OR P3, PT, R3, R245, P3 ;  /* 0x000000f50300720c */ /* 0x000fe20001f61670 */
[----:B------:R3:W4:Y:S01]  /*5fc0*/  I2F R7, R0 ;  /* 0x0000000000077306 */ /* 0x0007220000201400 */
[----:B------:R-:W-:Y:S02]  /*5fd0*/  FSEL R64, R15, -INF , !P0 ;  /* 0xff8000000f407808 */ /* 0x000fe40004000000 */
[----:B------:R-:W-:Y:S01]  /*5fe0*/  FSEL R67, R17, -INF , !P4 ;  /* 0xff80000011437808 */ /* 0x000fe20006000000 */
[----:B-1----:R-:W-:-:S05]  /*5ff0*/  FFMA.FTZ R13, R10, -UR21, R23 ;  /* 0x800000150a0d7c23 */ /* 0x002fca0008010017 */
[----:B------:R-:W-:Y:S02]  /*6000*/  FSEL R76, R13, -INF , !P2 ;  /* 0xff8000000d4c7808 */ /* 0x000fe40005000000 */
[----:B---3--:R-:W-:Y:S01]  /*6010*/  IADD3 R0, R24, 0x21, RZ ;  /* 0x0000002118007810 */ /* 0x008fe20007ffe0ff */
[----:B----4-:R-:W-:Y:S01]  /*6020*/  FFMA.FTZ R16, R7, -UR21, R40 ;  /* 0x8000001507107c23 */ /* 0x010fe20008010028 */
[----:B------:R-:W-:Y:S01]  /*6030*/  FSEL R40, R14, -INF , !P1 ;  /* 0xff8000000e287808 */ /* 0x000fe20004800000 */
[C---:B------:R-:W-:Y:S01]  /*6040*/  IMAD.IADD R7, R242.reuse, 0x1, -R5 ;  /* 0x00000001f2077824 */ /* 0x040fe200078e0a05 */
[----:B------:R-:W-:Y:S01]  /*6050*/  ISETP.GE.AND P1, PT, R3, R249, PT ;  /* 0x000000f90300720c */ /* 0x000fe20003f26270 */
[----:B------:R-:W-:Y:S01]  /*6060*/  IMAD.IADD R6, R242, 0x1, -R0 ;  /* 0x00000001f2067824 */ /* 0x000fe200078e0a00 */
[----:B------:R-:W-:Y:S01]  /*6070*/  FSEL R193, R16, -INF , !P6 ;  /* 0xff80000010c17808 */ /* 0x000fe20007000000 */
[----:B--2---:R-:W-:Y:S01]  /*6080*/  HMMA.16816.F32 R56, R36, R28, R60 ;  /* 0x0000001c2438723c */ /* 0x004fe2000000183c */
[----:B------:R-:W-:-:S02]  /*6090*/  IABS R7, R7 ;  /* 0x0000000700077213 */ /* 0x000fc40000000000 */
[----:B------:R-:W-:Y:S02]  /*60a0*/  IABS R6, R6 ;  /* 0x0000000600067213 */ /* 0x000fe40000000000 */
[----:B------:R1:W-:Y:S01]  /*60b0*/  I2F R21, R7 ;  /* 0x0000000700157306 */ /* 0x0003e20000201400 */
[----:B------:R-:W-:Y:S02]  /*60c0*/  ISETP.LT.OR P1, PT, R3, R244, P1 ;  /* 0x000000f40300720c */ /* 0x000fe40000f21670 */
[----:B------:R-:W-:Y:S01]  /*60d0*/  IMAD.MOV.U32 R8, RZ, RZ, R6 ;  /* 0x000000ffff087224 */ /* 0x000fe200078e0006 */
[C---:B------:R-:W-:Y:S01]  /*60e0*/  ISETP.GE.AND P0, PT, R0.reuse, R252, PT ;  /* 0x000000fc0000720c */ /* 0x040fe20003f06270 */
[----:B------:R-:W-:Y:S01]  /*60f0*/  IMAD.IADD R6, R241, 0x1, -R3 ;  /* 0x00000001f1067824 */ /* 0x000fe200078e0a03 */
[C---:B------:R-:W-:Y:S01]  /*6100*/  ISETP.GE.AND P4, PT, R0.reuse, R251, PT ;  /* 0x000000fb0000720c */ /* 0x040fe20003f86270 */
[----:B------:R-:W-:Y:S01]  /*6110*/  HMMA.16816.F32 R60, R52, R28, R124 ;  /* 0x0000001c343c723c */ /* 0x000fe2000000187c */
[----:B------:R2:W3:Y:S01]  /*6120*/  I2F R20, R8 ;  /* 0x0000000800147306 */ /* 0x0004e20000201400 */
[----:B------:R-:W-:-:S02]  /*6130*/  ISETP.GE.AND P2, PT, R0, R250, PT ;  /* 0x000000fa0000720c */ /* 0x000fc40003f46270 */
[----:B------:R-:W-:Y:S02]  /*6140*/  IABS R6, R6 ;  /* 0x0000000600067213 */ /* 0x000fe40000000000 */
[C---:B------:R-:W-:Y:S02]  /*6150*/  ISETP.GE.AND P6, PT, R0.reuse, R249, PT ;  /* 0x000000f90000720c */ /* 0x040fe40003fc6270 */
[C---:B------:R-:W-:Y:S01]  /*6160*/  ISETP.LT.OR P0, PT, R0.reuse, R247, P0 ;  /* 0x000000f70000720c */ /* 0x040fe20000701670 */
[----:B------:R4:W5:Y:S01]  /*6170*/  I2F R10, R6 ;  /* 0x00000006000a7306 */ /* 0x0009620000201400 */
[----:B-1----:R-:W-:Y:S01]  /*6180*/  IMAD.IADD R7, R241, 0x1, -R0 ;  /* 0x00000001f1077824 */ /* 0x002fe200078e0a00 */
[C---:B------:R-:W-:Y:S02]  /*6190*/  ISETP.LT.OR P4, PT, R0.reuse, R246, P4 ;  /* 0x000000f60000720c */ /* 0x040fe40002781670 */
[C---:B------:R-:W-:Y:S02]  /*61a0*/  ISETP.LT.OR P2, PT, R0.reuse, R245, P2 ;  /* 0x000000f50000720c */ /* 0x040fe40001741670 */
[----:B------:R-:W-:Y:S01]  /*61b0*/  ISETP.LT.OR P6, PT, R0, R244, P6 ;  /* 0x000000f40000720c */ /* 0x000fe200037c1670 */
[----:B--2---:R-:W-:-:S02]  /*61c0*/  IMAD.IADD R8, R243, 0x1, -R3 ;  /* 0x00000001f3087824 */ /* 0x004fc400078e0a03 */
[----:B---3--:R-:W-:-:S03]  /*61d0*/  FFMA.FTZ R13, R20, -UR21, R41 ;  /* 0x80000015140d7c23 */ /* 0x008fc60008010029 */
[----:B------:R-:W-:Y:S02]  /*61e0*/  IABS R8, R8 ;  /* 0x0000000800087213 */ /* 0x000fe40000000000 */
[----:B------:R-:W-:Y:S01]  /*61f0*/  FSEL R189, R13, -INF , !P0 ;  /* 0xff8000000dbd7808 */ /* 0x000fe20004000000 */
[----:B----4-:R-:W-:Y:S01]  /*6200*/  IMAD.IADD R6, R248, 0x1, -R3 ;  /* 0x00000001f8067824 */ /* 0x010fe200078e0a03 */
[----:B------:R-:W-:Y:S01]  /*6210*/  ISETP.GE.AND P0, PT, R5, R249, PT ;  /* 0x000000f90500720c */ /* 0x000fe20003f06270 */
[----:B------:R-:W-:Y:S02]  /*6220*/  IMAD.MOV.U32 R3, RZ, RZ, R8 ;  /* 0x000000ffff037224 */ /* 0x000fe400078e0008 */
[----:B-----5:R-:W-:Y:S01]  /*6230*/  FFMA.FTZ R10, R10, -UR21, R42 ;  /* 0x800000150a0a7c23 */ /* 0x020fe2000801002a */
[----:B------:R-:W-:Y:S01]  /*6240*/  IABS R9, R6 ;  /* 0x0000000600097213 */ /* 0x000fe20000000000 */
[----:B------:R1:W2:Y:S01]  /*6250*/  I2F R8, R3 ;  /* 0x0000000300087306 */ /* 0x0002a20000201400 */
[----:B------:R-:W-:Y:S01]  /*6260*/  IMAD.IADD R6, R243, 0x1, -R0 ;  /* 0x00000001f3067824 */ /* 0x000fe200078e0a00 */
[----:B------:R-:W-:-:S02]  /*6270*/  ISETP.LT.OR P0, PT, R5, R244, P0 ;  /* 0x000000f40500720c */ /* 0x000fc40000701670 */
[----:B------:R-:W-:Y:S02]  /*6280*/  FSEL R191, R10, -INF , !P5 ;  /* 0xff8000000abf7808 */ /* 0x000fe40006800000 */
[----:B------:R-:W-:Y:S02]  /*6290*/  IABS R6, R6 ;  /* 0x0000000600067213 */ /* 0x000fe40000000000 */
[----:B------:R-:W-:-:S04]  /*62a0*/  ISETP.GE.AND P5, PT, R5, R252, PT ;  /* 0x000000fc0500720c */ /* 0x000fc80003fa6270 */
[----:B------:R-:W-:Y:S02]  /*62b0*/  ISETP.LT.OR P5, PT, R5, R247, P5 ;  /* 0x000000f70500720c */ /* 0x000fe40002fa1670 */
[----:B-1----:R-:W-:Y:S01]  /*62c0*/  IABS R3, R7 ;  /* 0x0000000700037213 */ /* 0x002fe20000000000 */
[----:B------:R-:W-:Y:S02]  /*62d0*/  IMAD.MOV.U32 R7, RZ, RZ, R9 ;  /* 0x000000ffff077224 */ /* 0x000fe400078e0009 */
[----:B--2---:R-:W-:Y:S01]  /*62e0*/  FFMA.FTZ R11, R8, -UR21, R48 ;  /* 0x80000015080b7c23 */ /* 0x004fe20008010030 */
[----:B------:R1:W-:Y:S01]  /*62f0*/  I2F R16, R3 ;  /* 0x0000000300107306 */ /* 0x0003e20000201400 */
[----:B------:R-:W-:-:S03]  /*6300*/  IMAD.IADD R8, R243, 0x1, -R5 ;  /* 0x00000001f3087824 */ /* 0x000fc600078e0a05 */
[----:B------:R-:W-:Y:S02]  /*6310*/  FSEL R190, R11, -INF , !P3 ;  /* 0xff8000000bbe7808 */ /* 0x000fe40005800000 */
[C---:B------:R-:W-:Y:S02]  /*6320*/  ISETP.GE.AND P3, PT, R5.reuse, R251, PT ;  /* 0x000000fb0500720c */ /* 0x040fe40003f66270 */
[----:B------:R-:W2:Y:S02]  /*6330*/  I2F R7, R7 ;  /* 0x0000000700077306 */ /* 0x000ea40000201400 */
[----:B------:R-:W-:Y:S01]  /*6340*/  ISETP.LT.OR P3, PT, R5, R246, P3 ;  /* 0x000000f60500720c */ /* 0x000fe20001f61670 */
[----:B-1----:R-:W-:Y:S02]  /*6350*/  IMAD.IADD R3, R248, 0x1, -R0 ;  /* 0x00000001f8037824 */ /* 0x002fe400078e0a00 */
[----:B------:R-:W-:-:S03]  /*6360*/  IMAD.MOV.U32 R0, RZ, RZ, R6 ;  /* 0x000000ffff007224 */ /* 0x000fc600078e0006 */
[----:B------:R-:W-:Y:S01]  /*6370*/  IABS R6, R3 ;  /* 0x0000000300067213 */ /* 0x000fe20000000000 */
[----:B------:R-:W-:Y:S01]  /*6380*/  IMAD.IADD R3, R241, 0x1, -R5 ;  /* 0x00000001f1037824 */ /* 0x000fe200078e0a05 */
[----:B------:R1:W3:Y:S01]  /*6390*/  I2F R15, R0 ;  /* 0x00000000000f7306 */ /* 0x0002e20000201400 */
[----:B--2---:R-:W-:-:S03]  /*63a0*/  FFMA.FTZ R12, R7, -UR21, R50 ;  /* 0x80000015070c7c23 */ /* 0x004fc60008010032 */
[----:B------:R-:W-:Y:S02]  /*63b0*/  IABS R3, R3 ;  /* 0x0000000300037213 */ /* 0x000fe40000000000 */
[----:B------:R-:W-:Y:S01]  /*63c0*/  FSEL R192, R12, -INF , !P1 ;  /* 0xff8000000cc07808 */ /* 0x000fe20004800000 */
[----:B------:R-:W-:Y:S01]  /*63d0*/  FFMA.FTZ R12, R16, -UR21, R43 ;  /* 0x80000015100c7c23 */ /* 0x000fe2000801002b */
[----:B------:R2:W4:Y:S01]  /*63e0*/  I2F R18, R6 ;  /* 0x0000000600127306 */ /* 0x0005220000201400 */
[----:B------:R-:W-:Y:S01]  /*63f0*/  IMAD.MOV.U32 R7, RZ, RZ, R3 ;  /* 0x000000ffff077224 */ /* 0x000fe200078e0003 */
[----:B------:R-:W-:Y:S01]  /*6400*/  IABS R3, R8 ;  /* 0x0000000800037213 */ /* 0x000fe20000000000 */
[----:B------:R-:W-:Y:S01]  /*6410*/  IMAD.IADD R8, R248, 0x1, -R5 ;  /* 0x00000001f8087824 */ /* 0x000fe200078e0a05 */
[----:B------:R-:W-:Y:S02]  /*6420*/  ISETP.GE.AND P1, PT, R5, R250, PT ;  /* 0x000000fa0500720c */ /* 0x000fe40003f26270 */
[----:B------:R-:W-:-:S02]  /*6430*/  FSEL R175, R12, -INF , !P4 ;  /* 0xff8000000caf7808 */ /* 0x000fc40006000000 */
[----:B-1----:R-:W-:Y:S01]  /*6440*/  IADD3 R0, R24, 0x29, RZ ;  /* 0x0000002918007810 */ /* 0x002fe20007ffe0ff */
[----:B------:R1:W5:Y:S01]  /*6450*/  I2F R14, R7 ;  /* 0x00000007000e7306 */ /* 0x0003620000201400 */
[----:B------:R-:W-:Y:S01]  /*6460*/  ISETP.LT.OR P1, PT, R5, R245, P1 ;  /* 0x000000f50500720c */ /* 0x000fe20000f21670 */
[----:B---3--:R-:W-:Y:S01]  /*6470*/  FFMA.FTZ R16, R15, -UR21, R49 ;  /* 0x800000150f107c23 */ /* 0x008fe20008010031 */
[----:B------:R-:W-:Y:S01]  /*6480*/  ISETP.GE.AND P4, PT, R0, R252, PT ;  /* 0x000000fc0000720c */ /* 0x000fe20003f86270 */
[----:B------:R-:W-:Y:S02]  /*6490*/  IMAD.IADD R9, R242, 0x1, -R0 ;  /* 0x00000001f2097824 */ /* 0x000fe400078e0a00 */
[----:B------:R-:W-:Y:S01]  /*64a0*/  FFMA.FTZ R15, R21, -UR21, R32 ;  /* 0x80000015150f7c23 */ /* 0x000fe20008010020 */
[----:B--2---:R-:W-:Y:S01]  /*64b0*/  IADD3 R6, R24, 0x30, RZ ;  /* 0x0000003018067810 */ /* 0x004fe20007ffe0ff */
[----:B----4-:R-:W-:Y:S01]  /*64c0*/  FFMA.FTZ R13, R18, -UR21, R51 ;  /* 0x80000015120d7c23 */ /* 0x010fe20008010033 */
[----:B------:R-:W-:-:S02]  /*64d0*/  IABS R9, R9 ;  /* 0x0000000900097213 */ /* 0x000fc40000000000 */
[----:B------:R-:W-:Y:S02]  /*64e0*/  FSEL R174, R16, -INF , !P2 ;  /* 0xff80000010ae7808 */ /* 0x000fe40005000000 */
[----:B------:R-:W-:Y:S01]  /*64f0*/  FSEL R188, R13, -INF , !P6 ;  /* 0xff8000000dbc7808 */ /* 0x000fe20007000000 */
[----:B------:R-:W-:Y:S01]  /*6500*/  IMAD.MOV.U32 R5, RZ, RZ, R9 ;  /* 0x000000ffff057224 */ /* 0x000fe200078e0009 */
[----:B------:R-:W-:Y:S01]  /*6510*/  FSEL R172, R15, -INF , !P5 ;  /* 0xff8000000fac7808 */ /* 0x000fe20006800000 */
[----:B-1----:R-:W-:Y:S01]  /*6520*/  IMAD.MOV.U32 R7, RZ, RZ, R3 ;  /* 0x000000ffff077224 */ /* 0x002fe200078e0003 */
[----:B------:R-:W-:Y:S01]  /*6530*/  IABS R3, R8 ;  /* 0x0000000800037213 */ /* 0x000fe20000000000 */
[----:B------:R1:W2:Y:S01]  /*6540*/  I2F R17, R5 ;  /* 0x0000000500117306 */ /* 0x0002a20000201400 */
[----:B------:R-:W-:Y:S01]  /*6550*/  IMAD.IADD R9, R243, 0x1, -R0 ;  /* 0x00000001f3097824 */ /* 0x000fe200078e0a00 */
[----:B------:R-:W-:Y:S01]  /*6560*/  ISETP.GE.AND P2, PT, R0, R251, PT ;  /* 0x000000fb0000720c */ /* 0x000fe20003f46270 */
[----:B-----5:R-:W-:Y:S01]  /*6570*/  FFMA.FTZ R18, R14, -UR21, R34 ;  /* 0x800000150e127c23 */ /* 0x020fe20008010022 */
[----:B------:R-:W-:-:S02]  /*6580*/  ISETP.GE.AND P6, PT, R0, R250, PT ;  /* 0x000000fa0000720c */ /* 0x000fc40003fc6270 */
[C---:B------:R-:W-:Y:S02]  /*6590*/  ISETP.GE.AND P5, PT, R0.reuse, R249, PT ;  /* 0x000000f90000720c */ /* 0x040fe40003fa6270 */
[----:B------:R3:W4:Y:S01]  /*65a0*/  I2F R8, R3 ;  /* 0x0000000300087306 */ /* 0x0007220000201400 */
[C---:B------:R-:W-:Y:S02]  /*65b0*/  ISETP.LT.OR P4, PT, R0.reuse, R247, P4 ;  /* 0x000000f70000720c */ /* 0x040fe40002781670 */
[C---:B------:R-:W-:Y:S02]  /*65c0*/  ISETP.LT.OR P2, PT, R0.reuse, R246, P2 ;  /* 0x000000f60000720c */ /* 0x040fe40001741670 */
[C---:B------:R-:W-:Y:S02]  /*65d0*/  ISETP.LT.OR P6, PT, R0.reuse, R245, P6 ;  /* 0x000000f50000720c */ /* 0x040fe400037c1670 */
[----:B------:R-:W-:Y:S01]  /*65e0*/  ISETP.LT.OR P5, PT, R0, R244, P5 ;  /* 0x000000f40000720c */ /* 0x000fe20002fa1670 */
[----:B------:R5:W5:Y:S01]  /*65f0*/  I2F R10, R7 ;  /* 0x00000007000a7306 */ /* 0x000b620000201400 */
[----:B-1----:R-:W-:Y:S01]  /*6600*/  IADD3 R5, R24, 0x31, RZ ;  /* 0x0000003118057810 */ /* 0x002fe20007ffe0ff */
[----:B--2---:R-:W-:Y:S01]  /*6610*/  FFMA.FTZ R12, R17, -UR21, R33 ;  /* 0x80000015110c7c23 */ /* 0x004fe20008010021 */
[----:B------:R-:W-:-:S02]  /*6620*/  FSEL R159, R18, -INF , !P3 ;  /* 0xff800000129f7808 */ /* 0x000fc40005800000 */
[----:B------:R-:W-:Y:S02]  /*6630*/  ISETP.GE.AND P3, PT, R6, R252, PT ;  /* 0x000000fc0600720c */ /* 0x000fe40003f66270 */
[----:B------:R-:W-:Y:S01]  /*6640*/  FSEL R156, R12, -INF , !P4 ;  /* 0xff8000000c9c7808 */ /* 0x000fe20006000000 */
[----:B---3--:R-:W-:Y:S01]  /*6650*/  IMAD.IADD R3, R242, 0x1, -R6 ;  /* 0x00000001f2037824 */ /* 0x008fe200078e0a06 */
[----:B------:R-:W-:Y:S01]  /*6660*/  ISETP.GE.AND P4, PT, R6, R249, PT ;  /* 0x000000f90600720c */ /* 0x000fe20003f86270 */
[----:B----4-:R-:W-:Y:S01]  /*6670*/  FFMA.FTZ R19, R8, -UR21, R46 ;  /* 0x8000001508137c23 */ /* 0x010fe2000801002e */
[----:B------:R-:W-:Y:S02]  /*6680*/  ISETP.LT.OR P3, PT, R6, R247, P3 ;  /* 0x000000f70600720c */ /* 0x000fe40001f61670 */
[----:B------:R-:W-:Y:S02]  /*6690*/  IABS R3, R3 ;  /* 0x0000000300037213 */ /* 0x000fe40000000000 */
[----:B------:R-:W-:Y:S01]  /*66a0*/  FSEL R173, R19, -INF , !P0 ;  /* 0xff80000013ad7808 */ /* 0x000fe20004000000 */
[----:B-----5:R-:W-:Y:S01]  /*66b0*/  IMAD.IADD R7, R241, 0x1, -R0 ;  /* 0x00000001f1077824 */ /* 0x020fe200078e0a00 */
[----:B------:R1:W2:Y:S01]  /*66c0*/  I2F R21, R3 ;  /* 0x0000000300157306 */ /* 0x0002a20000201400 */
[----:B------:R-:W-:Y:S01]  /*66d0*/  FFMA.FTZ R20, R10, -UR21, R44 ;  /* 0x800000150a147c23 */ /* 0x000fe2000801002c */
[----:B------:R-:W-:Y:S01]  /*66e0*/  ISETP.GE.AND P0, PT, R6, R250, PT ;  /* 0x000000fa0600720c */ /* 0x000fe20003f06270 */
[----:B------:R-:W-:Y:S01]  /*66f0*/  IMAD.IADD R10, R242, 0x1, -R5 ;  /* 0x00000001f20a7824 */ /* 0x000fe200078e0a05 */
[----:B------:R-:W-:-:S02]  /*6700*/  IABS R7, R7 ;  /* 0x0000000700077213 */ /* 0x000fc40000000000 */
[----:B------:R-:W-:Y:S02]  /*6710*/  FSEL R158, R20, -INF , !P1 ;  /* 0xff800000149e7808 */ /* 0x000fe40004800000 */
[C---:B------:R-:W-:Y:S01]  /*6720*/  ISETP.GE.AND P1, PT, R6.reuse, R251, PT ;  /* 0x000000fb0600720c */ /* 0x040fe20003f26270 */
[----:B------:R-:W-:Y:S01]  /*6730*/  IMAD.MOV.U32 R8, RZ, RZ, R7 ;  /* 0x000000ffff087224 */ /* 0x000fe200078e0007 */
[----:B------:R-:W-:Y:S02]  /*6740*/  IABS R7, R9 ;  /* 0x0000000900077213 */ /* 0x000fe40000000000 */
[C---:B------:R-:W-:Y:S01]  /*6750*/  ISETP.LT.OR P1, PT, R6.reuse, R246, P1 ;  /* 0x000000f60600720c */ /* 0x040fe20000f21670 */
[----:B------:R3:W4:Y:S01]  /*6760*/  I2F R11, R8 ;  /* 0x00000008000b7306 */ /* 0x0007220000201400 */
[----:B------:R-:W-:Y:S02]  /*6770*/  ISETP.LT.OR P0, PT, R6, R245, P0 ;  /* 0x000000f50600720c */ /* 0x000fe40000701670 */
[----:B-1----:R-:W-:Y:S01]  /*6780*/  IADD3 R3, R24, 0x38, RZ ;  /* 0x0000003818037810 */ /* 0x002fe20007ffe0ff */
[----:B--2---:R-:W-:Y:S01]  /*6790*/  FFMA.FTZ R12, R21, -UR21, R56 ;  /* 0x80000015150c7c23 */ /* 0x004fe20008010038 */
[----:B------:R-:W-:-:S03]  /*67a0*/  ISETP.LT.OR P4, PT, R6, R244, P4 ;  /* 0x000000f40600720c */ /* 0x000fc60002781670 */
[----:B------:R-:W-:Y:S01]  /*67b0*/  IMAD.IADD R9, R242, 0x1, -R3 ;  /* 0x00000001f2097824 */ /* 0x000fe200078e0a03 */
[----:B------:R-:W-:Y:S02]  /*67c0*/  FSEL R153, R12, -INF , !P3 ;  /* 0xff8000000c997808 */ /* 0x000fe40005800000 */
[C---:B------:R-:W-:Y:S02]  /*67d0*/  ISETP.GE.AND P3, PT, R5.reuse, R249, PT ;  /* 0x000000f90500720c */ /* 0x040fe40003f66270 */
[----:B------:R-:W-:Y:S02]  /*67e0*/  IABS R9, R9 ;  /* 0x0000000900097213 */ /* 0x000fe40000000000 */
[----:B------:R-:W-:Y:S01]  /*67f0*/  ISETP.LT.OR P3, PT, R5, R244, P3 ;  /* 0x000000f40500720c */ /* 0x000fe20001f61670 */
[----:B---3--:R-:W-:Y:S01]  /*6800*/  IMAD.MOV.U32 R8, RZ, RZ, R7 ;  /* 0x000000ffff087224 */ /* 0x008fe200078e0007 */
[----:B------:R-:W-:Y:S01]  /*6810*/  IABS R7, R10 ;  /* 0x0000000a00077213 */ /* 0x000fe20000000000 */
[----:B----4-:R-:W-:-:S02]  /*6820*/  FFMA.FTZ R14, R11, -UR21, R35 ;  /* 0x800000150b0e7c23 */ /* 0x010fc40008010023 */
[----:B------:R1:W2:Y:S03]  /*6830*/  I2F R10, R8 ;  /* 0x00000008000a7306 */ /* 0x0002a60000201400 */
[----:B------:R-:W-:Y:S02]  /*6840*/  FSEL R154, R14, -INF , !P2 ;  /* 0xff8000000e9a7808 */ /* 0x000fe40005000000 */
[----:B------:R-:W-:-:S03]  /*6850*/  ISETP.GE.AND P2, PT, R5, R252, PT ;  /* 0x000000fc0500720c */ /* 0x000fc60003f46270 */
[----:B------:R3:W4:Y:S01]  /*6860*/  I2F R16, R7 ;  /* 0x0000000700107306 */ /* 0x0007220000201400 */
[----:B------:R-:W-:Y:S01]  /*6870*/  ISETP.LT.OR P2, PT, R5, R247, P2 ;  /* 0x000000f70500720c */ /* 0x000fe20001741670 */
[----:B-1----:R-:W-:Y:S01]  /*6880*/  IMAD.IADD R8, R248, 0x1, -R0 ;  /* 0x00000001f8087824 */ /* 0x002fe200078e0a00 */
[----:B------:R-:W-:Y:S01]  /*6890*/  IADD3 R0, R24, 0x39, RZ ;  /* 0x0000003918007810 */ /* 0x000fe20007ffe0ff */
[----:B--2---:R-:W-:Y:S01]  /*68a0*/  FFMA.FTZ R15, R10, -UR21, R45 ;  /* 0x800000150a0f7c23 */ /* 0x004fe2000801002d */
[----:B------:R-:W-:Y:S01]  /*68b0*/  HMMA.16816.F32 R24, R36, R30, R148 ;  /* 0x0000001e2418723c */ /* 0x000fe20000001894 */
[--C-:B------:R-:W-:Y:S01]  /*68c0*/  IMAD.IADD R10, R243, 0x1, -R6.reuse ;  /* 0x00000001f30a7824 */ /* 0x100fe200078e0a06 */
[----:B------:R-:W-:Y:S02]  /*68d0*/  IABS R8, R8 ;  /* 0x0000000800087213 */ /* 0x000fe40000000000 */
[----:B------:R-:W-:Y:S01]  /*68e0*/  FSEL R155, R15, -INF , !P6 ;  /* 0xff8000000f9b7808 */ /* 0x000fe20007000000 */
[----:B---3--:R-:W-:Y:S01]  /*68f0*/  IMAD.MOV.U32 R7, RZ, RZ, R9 ;  /* 0x000000ffff077224 */ /* 0x008fe200078e0009 */
[----:B------:R-:W1:Y:S01]  /*6900*/  I2F R11, R8 ;  /* 0x00000008000b7306 */ /* 0x000e620000201400 */
[----:B------:R-:W-:Y:S01]  /*6910*/  IMAD.IADD R9, R241, 0x1, -R6 ;  /* 0x00000001f1097824 */ /* 0x000fe200078e0a06 */
[----:B------:R-:W-:Y:S01]  /*6920*/  ISETP.GE.AND P6, PT, R5, R251, PT ;  /* 0x000000fb0500720c */ /* 0x000fe20003fc6270 */
[----:B----4-:R-:W-:-:S02]  /*6930*/  FFMA.FTZ R12, R16, -UR21, R57 ;  /* 0x80000015100c7c23 */ /* 0x010fc40008010039 */
[----:B------:R-:W-:Y:S01]  /*6940*/  HMMA.16816.F32 R16, R52, R30, R128 ;  /* 0x0000001e3410723c */ /* 0x000fe20000001880 */
[----:B------:R-:W-:Y:S02]  /*6950*/  ISETP.LT.OR P6, PT, R5, R246, P6 ;  /* 0x000000f60500720c */ /* 0x000fe400037c1670 */
[----:B------:R2:W-:Y:S01]  /*6960*/  I2F R22, R7 ;  /* 0x0000000700167306 */ /* 0x0005e20000201400 */
[----:B------:R-:W-:Y:S02]  /*6970*/  FSEL R141, R12, -INF , !P2 ;  /* 0xff8000000c8d7808 */ /* 0x000fe40005000000 */
[----:B------:R-:W-:-:S04]  /*6980*/  ISETP.GE.AND P2, PT, R3, R249, PT ;  /* 0x000000f90300720c */ /* 0x000fc80003f46270 */
[----:B------:R-:W-:Y:S01]  /*6990*/  ISETP.LT.OR P2, PT, R3, R244, P2 ;  /* 0x000000f40300720c */ /* 0x000fe20001741670 */
[----:B--2---:R-:W-:-:S05]  /*69a0*/  IMAD.IADD R7, R242, 0x1, -R0 ;  /* 0x00000001f2077824 */ /* 0x004fca00078e0a00 */
[----:B------:R-:W-:-:S05]  /*69b0*/  IABS R7, R7 ;  /* 0x0000000700077213 */ /* 0x000fca0000000000 */
[----:B------:R-:W-:Y:S01]  /*69c0*/  IMAD.MOV.U32 R8, RZ, RZ, R7 ;  /* 0x000000ffff087224 */ /* 0x000fe200078e0007 */
[----:B------:R-:W-:Y:S01]  /*69d0*/  IABS R7, R9 ;  /* 0x0000000900077213 */ /* 0x000fe20000000000 */
[----:B------:R-:W-:Y:S02]  /*69e0*/  IMAD.IADD R9, R248, 0x1, -R5 ;  /* 0x00000001f8097824 */ /* 0x000fe400078e0a05 */
[----:B------:R2:W-:Y:S08]  /*69f0*/  I2F R23, R8 ;  /* 0x0000000800177306 */ /* 0x0005f00000201400 */
[----:B------:R3:W-:Y:S01]  /*6a00*/  I2F R13, R7 ;  /* 0x00000007000d7306 */ /* 0x0007e20000201400 */
[----:B--2---:R-:W-:Y:S01]  /*6a10*/  IABS R8, R10 ;  /* 0x0000000a00087213 */ /* 0x004fe20000000000 */
[----:B-1----:R-:W-:-:S05]  /*6a20*/  FFMA.FTZ R10, R11, -UR21, R47 ;  /* 0x800000150b0a7c23 */ /* 0x002fca000801002f */
[----:B------:R-:W-:Y:S01]  /*6a30*/  FSEL R157, R10, -INF , !P5 ;  /* 0xff8000000a9d7808 */ /* 0x000fe20006800000 */
[----:B------:R-:W-:Y:S01]  /*6a40*/  IMAD.IADD R10, R241, 0x1, -R0 ;  /* 0x00000001f10a7824 */ /* 0x000fe200078e0a00 */
[C---:B------:R-:W-:Y:S01]  /*6a50*/  ISETP.GE.AND P5, PT, R5.reuse, R250, PT ;  /* 0x000000fa0500720c */ /* 0x040fe20003fa6270 */
[----:B---3--:R-:W-:Y:S02]  /*6a60*/  IMAD.IADD R7, R248, 0x1, -R6 ;  /* 0x00000001f8077824 */ /* 0x008fe400078e0a06 */
[----:B------:R-:W-:Y:S01]  /*6a70*/  IMAD.MOV.U32 R6, RZ, RZ, R8 ;  /* 0x000000ffff067224 */ /* 0x000fe200078e0008 */
[----:B------:R-:W-:Y:S01]  /*6a80*/  ISETP.LT.OR P5, PT, R5, R245, P5 ;  /* 0x000000f50500720c */ /* 0x000fe20002fa1670 */
[--C-:B------:R-:W-:Y:S01]  /*6a90*/  IMAD.IADD R8, R243, 0x1, -R5.reuse ;  /* 0x00000001f3087824 */ /* 0x100fe200078e0a05 */
[----:B------:R-:W-:Y:S01]  /*6aa0*/  IABS R7, R7 ;  /* 0x0000000700077213 */ /* 0x000fe20000000000 */
[----:B------:R1:W2:Y:S08]  /*6ab0*/  I2F R11, R6 ;  /* 0x00000006000b7306 */ /* 0x0002b00000201400 */
[----:B------:R3:W4:Y:S01]  /*6ac0*/  I2F R14, R7 ;  /* 0x00000007000e7306 */ /* 0x0007220000201400 */
[----:B-1----:R-:W-:-:S02]  /*6ad0*/  IMAD.IADD R6, R241, 0x1, -R5 ;  /* 0x00000001f1067824 */ /* 0x002fc400078e0a05 */
[----:B------:R-:W-:-:S03]  /*6ae0*/  IMAD.IADD R5, R241, 0x1, -R3 ;  /* 0x00000001f1057824 */ /* 0x000fc600078e0a03 */
[----:B------:R-:W-:Y:S02]  /*6af0*/  IABS R6, R6 ;  /* 0x0000000600067213 */ /* 0x000fe40000000000 */
[----:B------:R-:W-:-:S03]  /*6b00*/  IABS R5, R5 ;  /* 0x0000000500057213 */ /* 0x000fc60000000000 */
[----:B---3--:R-:W-:Y:S01]  /*6b10*/  IMAD.MOV.U32 R7, RZ, RZ, R6 ;  /* 0x000000ffff077224 */ /* 0x008fe200078e0006 */
[----:B------:R-:W-:Y:S01]  /*6b20*/  IABS R6, R8 ;  /* 0x0000000800067213 */ /* 0x000fe20000000000 */
[----:B------:R-:W-:Y:S02]  /*6b30*/  IMAD.IADD R8, R248, 0x1, -R3 ;  /* 0x00000001f8087824 */ /* 0x000fe400078e0a03 */
[----:B------:R1:W-:Y:S08]  /*6b40*/  I2F R20, R7 ;  /* 0x0000000700147306 */ /* 0x0003f00000201400 */
[----:B------:R3:W5:Y:S01]  /*6b50*/  I2F R15, R6 ;  /* 0x00000006000f7306 */ /* 0x0007620000201400 */
[----:B-1----:R-:W-:Y:S01]  /*6b60*/  IABS R7, R9 ;  /* 0x0000000900077213 */ /* 0x002fe20000000000 */
[----:B--2---:R-:W-:-:S02]  /*6b70*/  FFMA.FTZ R9, R11, -UR21, R60 ;  /* 0x800000150b097c23 */ /* 0x004fc4000801003c */
[----:B----4-:R-:W-:-:S04]  /*6b80*/  FFMA.FTZ R11, R14, -UR21, R62 ;  /* 0x800000150e0b7c23 */ /* 0x010fc8000801003e */
[----:B------:R1:W2:Y:S01]  /*6b90*/  I2F R21, R7 ;  /* 0x0000000700157306 */ /* 0x0002a20000201400 */
[----:B------:R-:W-:Y:S01]  /*6ba0*/  FSEL R143, R9, -INF , !P0 ;  /* 0xff800000098f7808 */ /* 0x000fe20004000000 */
[----:B---3--:R-:W-:Y:S01]  /*6bb0*/  FFMA.FTZ R6, R13, -UR21, R58 ;  /* 0x800000150d067c23 */ /* 0x008fe2000801003a */
[----:B------:R-:W-:Y:S01]  /*6bc0*/  FSEL R152, R11, -INF , !P4 ;  /* 0xff8000000b987808 */ /* 0x000fe20006000000 */
[----:B-----5:R-:W-:Y:S01]  /*6bd0*/  FFMA.FTZ R9, R15, -UR21, R61 ;  /* 0x800000150f097c23 */ /* 0x020fe2000801003d */
[C---:B------:R-:W-:Y:S02]  /*6be0*/  ISETP.GE.AND P0, PT, R3.reuse, R251, PT ;  /* 0x000000fb0300720c */ /* 0x040fe40003f06270 */
[----:B------:R-:W-:Y:S01]  /*6bf0*/  FSEL R142, R6, -INF , !P1 ;  /* 0xff800000068e7808 */ /* 0x000fe20004800000 */
[----:B------:R-:W-:Y:S01]  /*6c00*/  IMAD.MOV.U32 R6, RZ, RZ, R5 ;  /* 0x000000ffff067224 */ /* 0x000fe200078e0005 */
[C---:B------:R-:W-:Y:S02]  /*6c10*/  ISETP.GE.AND P1, PT, R3.reuse, R252, PT ;  /* 0x000000fc0300720c */ /* 0x040fe40003f26270 */
[C---:B------:R-:W-:Y:S01]  /*6c20*/  ISETP.GE.AND P4, PT, R3.reuse, R250, PT ;  /* 0x000000fa0300720c */ /* 0x040fe20003f86270 */
[----:B------:R3:W-:Y:S01]  /*6c30*/  I2F R14, R6 ;  /* 0x00000006000e7306 */ /* 0x0007e20000201400 */
[----:B------:R-:W-:Y:S01]  /*6c40*/  ISETP.LT.OR P1, PT, R3, R247, P1 ;  /* 0x000000f70300720c */ /* 0x000fe20000f21670 */
[----:B-1----:R-:W-:Y:S01]  /*6c50*/  IMAD.IADD R7, R243, 0x1, -R3 ;  /* 0x00000001f3077824 */ /* 0x002fe200078e0a03 */
[----:B------:R-:W-:-:S02]  /*6c60*/  ISETP.LT.OR P0, PT, R3, R246, P0 ;  /* 0x000000f60300720c */ /* 0x000fc40000701670 */
[----:B------:R-:W-:Y:S02]  /*6c70*/  ISETP.LT.OR P4, PT, R3, R245, P4 ;  /* 0x000000f50300720c */ /* 0x000fe40002781670 */
[----:B------:R-:W-:Y:S01]  /*6c80*/  IABS R5, R7 ;  /* 0x0000000700057213 */ /* 0x000fe20000000000 */
[----:B------:R-:W-:Y:S01]  /*6c90*/  FFMA.FTZ R7, R20, -UR21, R59 ;  /* 0x8000001514077c23 */ /* 0x000fe2000801003b */
[----:B------:R-:W-:Y:S01]  /*6ca0*/  IABS R3, R10 ;  /* 0x0000000a00037213 */ /* 0x000fe20000000000 */
[----:B------:R-:W-:Y:S01]  /*6cb0*/  FFMA.FTZ R10, R22, -UR21, R24 ;  /* 0x80000015160a7c23 */ /* 0x000fe20008010018 */
[----:B------:R-:W-:Y:S02]  /*6cc0*/  FSEL R139, R9, -INF , !P5 ;  /* 0xff800000098b7808 */ /* 0x000fe40006800000 */
[----:B------:R-:W-:Y:S02]  /*6cd0*/  FSEL R138, R7, -INF , !P6 ;  /* 0xff800000078a7808 */ /* 0x000fe40007000000 */
[----:B------:R-:W-:Y:S01]  /*6ce0*/  FSEL R132, R10, -INF , !P1 ;  /* 0xff8000000a847808 */ /* 0x000fe20004800000 */
[----:B---3--:R-:W-:Y:S01]  /*6cf0*/  IMAD.MOV.U32 R6, RZ, RZ, R5 ;  /* 0x000000ffff067224 */ /* 0x008fe200078e0005 */
[----:B------:R-:W-:Y:S01]  /*6d00*/  IABS R5, R8 ;  /* 0x0000000800057213 */ /* 0x000fe20000000000 */
[----:B--2---:R-:W-:Y:S01]  /*6d10*/  FFMA.FTZ R8, R21, -UR21, R63 ;  /* 0x8000001515087c23 */ /* 0x004fe2000801003f */
[C---:B------:R-:W-:Y:S01]  /*6d20*/  ISETP.GE.AND P6, PT, R0.reuse, R252, PT ;  /* 0x000000fc0000720c */ /* 0x040fe20003fc6270 */
[----:B------:R1:W2:Y:S01]  /*6d30*/  I2F R13, R6 ;  /* 0x00000006000d7306 */ /* 0x0002a20000201400 */
[----:B------:R-:W-:Y:S01]  /*6d40*/  ISETP.GE.AND P5, PT, R0, R251, PT ;  /* 0x000000fb0000720c */ /* 0x000fe20003fa6270 */
[----:B------:R-:W-:Y:S01]  /*6d50*/  FFMA.FTZ R10, R23, -UR21, R25 ;  /* 0x80000015170a7c23 */ /* 0x000fe20008010019 */
[----:B------:R-:W-:-:S02]  /*6d60*/  FSEL R140, R8, -INF , !P3 ;  /* 0xff800000088c7808 */ /* 0x000fc40005800000 */
[C---:B------:R-:W-:Y:S02]  /*6d70*/  ISETP.GE.AND P3, PT, R0.reuse, R250, PT ;  /* 0x000000fa0000720c */ /* 0x040fe40003f66270 */
[C---:B------:R-:W-:Y:S01]  /*6d80*/  ISETP.GE.AND P1, PT, R0.reuse, R249, PT ;  /* 0x000000f90000720c */ /* 0x040fe20003f26270 */
[----:B------:R3:W4:Y:S01]  /*6d90*/  I2F R12, R5 ;  /* 0x00000005000c7306 */ /* 0x0007220000201400 */
[C---:B------:R-:W-:Y:S02]  /*6da0*/  ISETP.LT.OR P6, PT, R0.reuse, R247, P6 ;  /* 0x000000f70000720c */ /* 0x040fe400037c1670 */
[C---:B------:R-:W-:Y:S02]  /*6db0*/  ISETP.LT.OR P5, PT, R0.reuse, R246, P5 ;  /* 0x000000f60000720c */ /* 0x040fe40002fa1670 */
[C---:B------:R-:W-:Y:S02]  /*6dc0*/  ISETP.LT.OR P3, PT, R0.reuse, R245, P3 ;  /* 0x000000f50000720c */ /* 0x040fe40001f61670 */
[----:B------:R-:W-:Y:S01]  /*6dd0*/  ISETP.LT.OR P1, PT, R0, R244, P1 ;  /* 0x000000f40000720c */ /* 0x000fe20000f21670 */
[----:B-1----:R-:W-:Y:S01]  /*6de0*/  IMAD.IADD R6, R243, 0x1, -R0 ;  /* 0x00000001f3067824 */ /* 0x002fe200078e0a00 */
[----:B------:R-:W-:Y:S01]  /*6df0*/  FSEL R22, R10, -INF , !P6 ;  /* 0xff8000000a167808 */ /* 0x000fe20007000000 */
[----:B--2---:R-:W-:-:S05]  /*6e00*/  FFMA.FTZ R8, R13, -UR21, R16 ;  /* 0x800000150d087c23 */ /* 0x004fca0008010010 */
[----:B------:R-:W-:Y:S01]  /*6e10*/  FSEL R130, R8, -INF , !P4 ;  /* 0xff80000008827808 */ /* 0x000fe20006000000 */
[----:B---3--:R-:W-:Y:S01]  /*6e20*/  IMAD.MOV.U32 R5, RZ, RZ, R3 ;  /* 0x000000ffff057224 */ /* 0x008fe200078e0003 */
[----:B------:R-:W-:Y:S01]  /*6e30*/  IABS R3, R6 ;  /* 0x0000000600037213 */ /* 0x000fe20000000000 */
[----:B------:R-:W-:Y:S01]  /*6e40*/  IMAD.IADD R6, R248, 0x1, -R0 ;  /* 0x00000001f8067824 */ /* 0x000fe200078e0a00 */
[----:B------:R-:W-:Y:S01]  /*6e50*/  LOP3.LUT R0, R160, R161, RZ, 0xfc, !PT ;  /* 0x000000a1a0007212 */ /* 0x000fe200078efcff */
[----:B------:R1:W2:Y:S01]  /*6e60*/  I2F R11, R5 ;  /* 0x00000005000b7306 */ /* 0x0002a20000201400 */
[----:B----4-:R-:W-:-:S05]  /*6e70*/  FFMA.FTZ R7, R12, -UR21, R18 ;  /* 0x800000150c077c23 */ /* 0x010fca0008010012 */
[----:B------:R-:W-:Y:S01]  /*6e80*/  FSEL R133, R7, -INF , !P2 ;  /* 0xff80000007857808 */ /* 0x000fe20005000000 */
[----:B-1----:R-:W-:Y:S01]  /*6e90*/  IMAD.MOV.U32 R5, RZ, RZ, R3 ;  /* 0x000000ffff057224 */ /* 0x002fe200078e0003 */
[----:B------:R-:W-:Y:S01]  /*6ea0*/  IABS R3, R6 ;  /* 0x0000000600037213 */ /* 0x000fe20000000000 */
[----:B--2---:R-:W-:Y:S02]  /*6eb0*/  FFMA.FTZ R9, R11, -UR21, R27 ;  /* 0x800000150b097c23 */ /* 0x004fe4000801001b */
[----:B------:R-:W1:Y:S03]  /*6ec0*/  I2F R6, R5 ;  /* 0x0000000500067306 */ /* 0x000e660000201400 */
[----:B------:R-:W-:-:S05]  /*6ed0*/  FSEL R23, R9, -INF , !P5 ;  /* 0xff80000009177808 */ /* 0x000fca0006800000 */
[----:B------:R2:W3:Y:S01]  /*6ee0*/  I2F R5, R3 ;  /* 0x0000000300057306 */ /* 0x0004e20000201400 */
[----:B-1----:R-:W-:-:S05]  /*6ef0*/  FFMA.FTZ R6, R6, -UR21, R17 ;  /* 0x8000001506067c23 */ /* 0x002fca0008010011 */
[----:B------:R-:W-:Y:S01]  /*6f00*/  FSEL R129, R6, -INF , !P3 ;  /* 0xff80000006817808 */ /* 0x000fe20005800000 */
[----:B--2---:R-:W-:Y:S02]  /*6f10*/  FFMA.FTZ R3, R14, -UR21, R26 ;  /* 0x800000150e037c23 */ /* 0x004fe4000801001a */
[----:B---3--:R-:W-:-:S03]  /*6f20*/  FFMA.FTZ R5, R5, -UR21, R19 ;  /* 0x8000001505057c23 */ /* 0x008fc60008010013 */
[----:B------:R-:W-:Y:S02]  /*6f30*/  FSEL R128, R3, -INF , !P0 ;  /* 0xff80000003807808 */ /* 0x000fe40004000000 */
[----:B------:R-:W-:Y:S02]  /*6f40*/  PLOP3.LUT P0, PT, PT, PT, UP0, 0x80, 0x0 ;  /* 0x000000000000781c */ /* 0x000fe40003f0f008 */
[----:B------:R-:W-:-:S11]  /*6f50*/  FSEL R131, R5, -INF , !P1 ;  /* 0xff80000005837808 */ /* 0x000fd60004800000 */
[----:B------:R-:W-:Y:S05]  /*6f60*/  @!P0 BRA `(.L_x_723) ;  /* 0x000004a000008947 */ /* 0x000fea0003800000 */
[----:B------:R-:W-:Y:S01]  /*6f70*/  UIADD3 UR5, UR8, -0x2, URZ ;  /* 0xfffffffe08057890 */ /* 0x000fe2000fffe03f */
        /* <DEDUP_REMOVED lines=71> */
.L_x_725:
[----:B------:R-:W-:Y:S05]  /*73f0*/  BSYNC B0 ;  /* 0x0000000000007941 */ /* 0x000fea0003800000 */
.L_x_724:
[----:B------:R-:W0:Y:S02]  /*7400*/  LDGDEPBAR ;  /* 0x00000000000079af */ /* 0x000e240000000000 */
.L_x_723:
        /* <DEDUP_REMOVED lines=34> */
[----:B------:R-:W-:-:S02]  /*7630*/  SHF.L.U32 R221, R0, 0x1, RZ ;  /* 0x0000000100dd7819 */ /* 0x000fc400000006ff */
[----:B------:R-:W-:Y:S02]  /*7640*/  FMNMX.FTZ R137, R141, R137, !PT ;  /* 0x000000898d897209 */ /* 0x000fe40007810000 */
[----:B------:R-:W-:Y:S01]  /*7650*/  LEA R224, R2, R221, 0x1 ;  /* 0x000000dd02e07211 */ /* 0x000fe200078e08ff */
[----:B------:R-:W-:Y:S01]  /*7660*/  LDSM.16.MT88.4 R52, [R221+0xc000] ;  /* 0x00c00000dd34783b */ /* 0x000fe20000004200 */
[----:B------:R-:W-:Y:S01]  /*7670*/  FMNMX.FTZ R137, R132, R137, !PT ;  /* 0x0000008984897209 */ /* 0x000fe20007810000 */
[----:B------:R-:W-:Y:S02]  /*7680*/  IMAD R222, R4, 0x2, R221 ;  /* 0x0000000204de7824 */ /* 0x000fe400078e02dd */
[----:B------:R-:W-:Y:S01]  /*7690*/  LDSM.16.MT88.4 R32, [R224+0xc000] ;  /* 0x00c00000e020783b */ /* 0x000fe20000004200 */
[----:B------:R-:W-:Y:S01]  /*76a0*/  FMNMX.FTZ R137, R22, R137, !PT ;  /* 0x0000008916897209 */ /* 0x000fe20007810000 */
[----:B------:R-:W-:Y:S02]  /*76b0*/  IMAD R223, R2, 0x2, R222 ;  /* 0x0000000202df7824 */ /* 0x000fe400078e02de */
[----:B------:R-:W-:Y:S04]  /*76c0*/  LDSM.16.MT88.4 R24, [R222+0xc000] ;  /* 0x00c00000de18783b */ /* 0x000fe80000004200 */
[----:B------:R-:W2:Y:S04]  /*76d0*/  SHFL.BFLY PT, R5, R137, 0x2, 0x1f ;  /* 0x0c401f0089057f89 */ /* 0x000ea800000e0000 */
[----:B------:R-:W-:Y:S04]  /*76e0*/  LDSM.16.MT88.4 R48, [R221+0xc800] ;  /* 0x00c80000dd30783b */ /* 0x000fe80000004200 */
[----:B------:R-:W-:Y:S04]  /*76f0*/  LDSM.16.MT88.4 R60, [R221+0xe000] ;  /* 0x00e00000dd3c783b */ /* 0x000fe80000004200 */
        /* <DEDUP_REMOVED lines=30> */
[----:B------:R-:W3:Y:S01]  /*78e0*/  SHFL.BFLY PT, R7, R136, 0x1, 0x1f ;  /* 0x0c201f0088077f89 */ /* 0x000ee200000e0000 */
[----:B------:R-:W-:-:S02]  /*78f0*/  FFMA.FTZ R6, R83, c[0x0][0x23c], -R21 ;  /* 0x00008f0053067a23 */ /* 0x000fc40000010815 */
[----:B------:R-:W-:-:S03]  /*7900*/  FMNMX.FTZ R135, R139, R135, !PT ;  /* 0x000000878b877209 */ /* 0x000fc60007810000 */
[----:B------:R4:W-:Y:S01]  /*7910*/  MUFU.EX2 R226, R5 ;  /* 0x0000000500e27308 */ /* 0x0009e20000000800 */
[----:B------:R-:W-:-:S04]  /*7920*/  FMNMX.FTZ R135, R130, R135, !PT ;  /* 0x0000008782877209 */ /* 0x000fc80007810000 */
[----:B------:R-:W-:Y:S02]  /*7930*/  FMNMX.FTZ R135, R129, R135, !PT ;  /* 0x0000008781877209 */ /* 0x000fe40007810000 */
[----:B--2---:R-:W-:Y:S01]  /*7940*/  FMNMX.FTZ R3, R98, R94, !PT ;  /* 0x0000005e62037209 */ /* 0x004fe20007810000 */
[----:B------:R2:W1:Y:S03]  /*7950*/  MUFU.EX2 R204, R6 ;  /* 0x0000000600cc7308 */ /* 0x0004660000000800 */
[----:B------:R-:W-:-:S04]  /*7960*/  FMNMX.FTZ R3, R95, R3, !PT ;  /* 0x000000035f037209 */ /* 0x000fc80007810000 */
[----:B------:R-:W-:Y:S01]  /*7970*/  FMNMX.FTZ R3, R90, R3, !PT ;  /* 0x000000035a037209 */ /* 0x000fe20007810000 */
[----:B----4-:R-:W-:Y:S01]  /*7980*/  FFMA.FTZ R5, R75, c[0x0][0x23c], -R21 ;  /* 0x00008f004b057a23 */ /* 0x010fe20000010815 */
[----:B---3--:R-:W-:Y:S02]  /*7990*/  FMNMX.FTZ R136, R136, R7, !PT ;  /* 0x0000000788887209 */ /* 0x008fe40007810000 */
[----:B------:R-:W-:Y:S01]  /*79a0*/  FMNMX.FTZ R3, R82, R3, !PT ;  /* 0x0000000352037209 */ /* 0x000fe20007810000 */
[----:B------:R3:W4:Y:S01]  /*79b0*/  MUFU.EX2 R220, R5 ;  /* 0x0000000500dc7308 */ /* 0x0007220000000800 */
[C---:B------:R-:W-:Y:S01]  /*79c0*/  FSETP.NEU.FTZ.AND P1, PT, R136.reuse, -INF , PT ;  /* 0xff8000008800780b */ /* 0x040fe20003f3d000 */
[----:B------:R-:W-:Y:S01]  /*79d0*/  FMUL.FTZ R20, R136, c[0x0][0x23c] ;  /* 0x00008f0088147a20 */ /* 0x000fe20000410000 */
[----:B------:R-:W-:Y:S01]  /*79e0*/  FMNMX.FTZ R3, R78, R3, !PT ;  /* 0x000000034e037209 */ /* 0x000fe20007810000 */
[----:B--2---:R-:W2:Y:S01]  /*79f0*/  SHFL.BFLY PT, R6, R135, 0x2, 0x1f ;  /* 0x0c401f0087067f89 */ /* 0x004ea200000e0000 */
[----:B-1----:R-:W-:-:S02]  /*7a00*/  F2FP.PACK_AB R16, R204, R205 ;  /* 0x000000cdcc10723e */ /* 0x002fc400000000ff */
[----:B------:R-:W-:Y:S02]  /*7a10*/  FMNMX.FTZ R3, R77, R3, !PT ;  /* 0x000000034d037209 */ /* 0x000fe40007810000 */
[----:B------:R-:W-:-:S05]  /*7a20*/  FSEL R20, R20, RZ, P1 ;  /* 0x000000ff14147208 */ /* 0x000fca0000800000 */
[----:B------:R-:W-:Y:S01]  /*7a30*/  FFMA.FTZ R23, R23, c[0x0][0x23c], -R20 ;  /* 0x00008f0017177a23 */ /* 0x000fe20000010814 */
[----:B---3--:R-:W-:Y:S01]  /*7a40*/  FMNMX.FTZ R5, R76, R3, !PT ;  /* 0x000000034c057209 */ /* 0x008fe20007810000 */
[----:B------:R-:W-:Y:S01]  /*7a50*/  FFMA.FTZ R3, R72, c[0x0][0x23c], -R21 ;  /* 0x00008f0048037a23 */ /* 0x000fe20000010815 */
[----:B----4-:R-:W-:Y:S02]  /*7a60*/  F2FP.PACK_AB R18, R220, R226 ;  /* 0x000000e2dc12723e */ /* 0x010fe400000000ff */
[----:B------:R-:W-:Y:S01]  /*7a70*/  FMNMX.FTZ R5, R192, R5, !PT ;  /* 0x00000005c0057209 */ /* 0x000fe20007810000 */
[----:B------:R1:W-:Y:S03]  /*7a80*/  MUFU.EX2 R230, R3 ;  /* 0x0000000300e67308 */ /* 0x0003e60000000800 */
[----:B------:R-:W-:-:S04]  /*7a90*/  FMNMX.FTZ R5, R188, R5, !PT ;  /* 0x00000005bc057209 */ /* 0x000fc80007810000 */
[----:B------:R-:W-:Y:S02]  /*7aa0*/  FMNMX.FTZ R5, R173, R5, !PT ;  /* 0x00000005ad057209 */ /* 0x000fe40007810000 */
[----:B--2---:R-:W-:Y:S02]  /*7ab0*/  FMNMX.FTZ R135, R135, R6, !PT ;  /* 0x0000000687877209 */ /* 0x004fe40007810000 */
[----:B------:R-:W-:-:S04]  /*7ac0*/  FMNMX.FTZ R5, R157, R5, !PT ;  /* 0x000000059d057209 */ /* 0x000fc80007810000 */
[----:B------:R-:W-:Y:S01]  /*7ad0*/  FMNMX.FTZ R5, R152, R5, !PT ;  /* 0x0000000598057209 */ /* 0x000fe20007810000 */
[----:B-1----:R-:W-:-:S03]  /*7ae0*/  FFMA.FTZ R3, R69, c[0x0][0x23c], -R21 ;  /* 0x00008f0045037a23 */ /* 0x002fc60000010815 */
        /* <DEDUP_REMOVED lines=8> */
[----:B--2---:R-:W-:Y:S01]  /*7b70*/  FMNMX.FTZ R135, R135, R5, !PT ;  /* 0x0000000587877209 */ /* 0x004fe20007810000 */
[----:B------:R-:W-:-:S03]  /*7b80*/  FFMA.FTZ R5, R65, c[0x0][0x23c], -R20 ;  /* 0x00008f0041057a23 */ /* 0x000fc60000010814 */
[----:B------:R-:W-:-:S03]  /*7b90*/  FSETP.NEU.FTZ.AND P1, PT, R135, -INF , PT ;  /* 0xff8000008700780b */ /* 0x000fc60003f3d000 */
[----:B------:R2:W-:Y:S01]  /*7ba0*/  MUFU.EX2 R231, R5 ;  /* 0x0000000500e77308 */ /* 0x0005e20000000800 */
[----:B-1----:R-:W-:Y:S01]  /*7bb0*/  FFMA.FTZ R3, R40, c[0x0][0x23c], -R21 ;  /* 0x00008f0028037a23 */ /* 0x002fe20000010815 */
[----:B---3--:R-:W-:-:S06]  /*7bc0*/  FMNMX.FTZ R134, R134, R6, !PT ;  /* 0x0000000686867209 */ /* 0x008fcc0007810000 */
[----:B------:R1:W-:Y:S01]  /*7bd0*/  MUFU.EX2 R8, R3 ;  /* 0x0000000300087308 */ /* 0x0003e20000000800 */
[----:B------:R-:W3:Y:S01]  /*7be0*/  SHFL.BFLY PT, R6, R134, 0x1, 0x1f ;  /* 0x0c201f0086067f89 */ /* 0x000ee200000e0000 */
[----:B--2---:R-:W-:-:S06]  /*7bf0*/  FFMA.FTZ R5, R64, c[0x0][0x23c], -R20 ;  /* 0x00008f0040057a23 */ /* 0x004fcc0000010814 */
[----:B------:R-:W2:Y:S01]  /*7c00*/  MUFU.EX2 R225, R5 ;  /* 0x0000000500e17308 */ /* 0x000ea20000000800 */
[----:B-1----:R-:W-:-:S07]  /*7c10*/  FFMA.FTZ R3, R96, c[0x0][0x23c], -R20 ;  /* 0x00008f0060037a23 */ /* 0x002fce0000010814 */
[----:B------:R1:W-:Y:S01]  /*7c20*/  MUFU.EX2 R195, R3 ;  /* 0x0000000300c37308 */ /* 0x0003e20000000800 */
[----:B---3--:R-:W-:Y:S02]  /*7c30*/  FMNMX.FTZ R134, R134, R6, !PT ;  /* 0x0000000686867209 */ /* 0x008fe40007810000 */
[----:B--2---:R-:W-:Y:S01]  /*7c40*/  F2FP.PACK_AB R11, R225, R231 ;  /* 0x000000e7e10b723e */ /* 0x004fe200000000ff */
        /* <DEDUP_REMOVED lines=12> */
[----:B-1----:R-:W-:-:S04]  /*7d10*/  FFMA.FTZ R3, R70, c[0x0][0x23c], -R20 ;  /* 0x00008f0046037a23 */ /* 0x002fc80000010814 */
[----:B------:R1:W-:Y:S03]  /*7d20*/  MUFU.EX2 R9, R3 ;  /* 0x0000000300097308 */ /* 0x0003e60000000800 */
[C---:B------:R-:W-:Y:S08]  /*7d30*/  HMMA.16816.F32 R124, R16.reuse, R56, RZ ;  /* 0x00000038107c723c */ /* 0x040ff000000018ff */
[----:B------:R-:W-:Y:S01]  /*7d40*/  HMMA.16816.F32 R116, R16, R60, RZ ;  /* 0x0000003c1074723c */ /* 0x000fe200000018ff */
[----:B-1----:R-:W-:-:S05]  /*7d50*/  FMUL.FTZ R3, R135, c[0x0][0x23c] ;  /* 0x00008f0087037a20 */ /* 0x002fca0000410000 */
[----:B------:R-:W-:Y:S02]  /*7d60*/  FSEL R3, R3, RZ, P1 ;  /* 0x000000ff03037208 */ /* 0x000fe40000800000 */
[----:B------:R-:W-:-:S03]  /*7d70*/  FSETP.NEU.FTZ.AND P1, PT, R134, -INF , PT ;  /* 0xff8000008600780b */ /* 0x000fc60003f3d000 */
[--C-:B------:R-:W-:Y:S02]  /*7d80*/  FFMA.FTZ R5, R97, c[0x0][0x23c], -R3.reuse ;  /* 0x00008f0061057a23 */ /* 0x100fe40000010803 */
[--C-:B------:R-:W-:Y:S02]  /*7d90*/  FFMA.FTZ R6, R74, c[0x0][0x23c], -R3.reuse ;  /* 0x00008f004a067a23 */ /* 0x100fe40000010803 */
[----:B------:R1:W-:Y:S01]  /*7da0*/  MUFU.EX2 R212, R5 ;  /* 0x0000000500d47308 */ /* 0x0003e20000000800 */
[----:B------:R-:W2:Y:S07]  /*7db0*/  LDSM.16.MT88.4 R72, [R224+0xc800] ;  /* 0x00c80000e048783b */ /* 0x000eae0000004200 */
[----:B------:R-:W-:Y:S01]  /*7dc0*/  MUFU.EX2 R171, R6 ;  /* 0x0000000600ab7308 */ /* 0x000fe20000000800 */
[----:B-1----:R-:W-:-:S07]  /*7dd0*/  FFMA.FTZ R5, R92, c[0x0][0x23c], -R3 ;  /* 0x00008f005c057a23 */ /* 0x002fce0000010803 */
[----:B------:R1:W3:Y:S02]  /*7de0*/  MUFU.EX2 R207, R5 ;  /* 0x0000000500cf7308 */ /* 0x0002e40000000800 */
[----:B-1----:R-:W-:Y:S01]  /*7df0*/  FFMA.FTZ R5, R91, c[0x0][0x23c], -R3 ;  /* 0x00008f005b057a23 */ /* 0x002fe20000010803 */
[----:B---3--:R-:W-:-:S05]  /*7e00*/  F2FP.PACK_AB R12, R207, R212 ;  /* 0x000000d4cf0c723e */ /* 0x008fca00000000ff */
[----:B------:R1:W-:Y:S02]  /*7e10*/  MUFU.EX2 R168, R5 ;  /* 0x0000000500a87308 */ /* 0x0003e40000000800 */
[----:B-1----:R-:W-:-:S06]  /*7e20*/  FFMA.FTZ R5, R81, c[0x0][0x23c], -R3 ;  /* 0x00008f0051057a23 */ /* 0x002fcc0000010803 */
[----:B------:R1:W3:Y:S02]  /*7e30*/  MUFU.EX2 R99, R5 ;  /* 0x0000000500637308 */ /* 0x0002e40000000800 */
[----:B-1----:R-:W-:Y:S01]  /*7e40*/  FMUL.FTZ R5, R134, c[0x0][0x23c] ;  /* 0x00008f0086057a20 */ /* 0x002fe20000410000 */
[----:B---3--:R-:W-:-:S04]  /*7e50*/  F2FP.PACK_AB R14, R99, R168 ;  /* 0x000000a8630e723e */ /* 0x008fc800000000ff */
[----:B------:R-:W-:Y:S01]  /*7e60*/  FSEL R0, R5, RZ, P1 ;  /* 0x000000ff05007208 */ /* 0x000fe20000800000 */
[----:B------:R-:W-:-:S04]  /*7e70*/  FFMA.FTZ R5, R71, c[0x0][0x23c], -R3 ;  /* 0x00008f0047057a23 */ /* 0x000fc80000010803 */
[----:B------:R1:W-:Y:S01]  /*7e80*/  MUFU.EX2 R234, R5 ;  /* 0x0000000500ea7308 */ /* 0x0003e20000000800 */
[----:B------:R-:W-:-:S07]  /*7e90*/  FFMA.FTZ R4, R95, c[0x0][0x23c], -R0 ;  /* 0x00008f005f047a23 */ /* 0x000fce0000010800 */
[----:B------:R3:W-:Y:S01]  /*7ea0*/  MUFU.EX2 R100, R4 ;  /* 0x0000000400647308 */ /* 0x0007e20000000800 */
[----:B-1----:R-:W-:-:S07]  /*7eb0*/  FFMA.FTZ R5, R98, c[0x0][0x23c], -R0 ;  /* 0x00008f0062057a23 */ /* 0x002fce0000010800 */
[----:B------:R1:W-:Y:S01]  /*7ec0*/  MUFU.EX2 R227, R5 ;  /* 0x0000000500e37308 */ /* 0x0003e20000000800 */
[----:B---3--:R-:W-:-:S07]  /*7ed0*/  FFMA.FTZ R4, R90, c[0x0][0x23c], -R0 ;  /* 0x00008f005a047a23 */ /* 0x008fce0000010800 */
[----:B------:R3:W4:Y:S01]  /*7ee0*/  MUFU.EX2 R101, R4 ;  /* 0x0000000400657308 */ /* 0x0007220000000800 */
[----:B-1----:R-:W-:-:S07]  /*7ef0*/  FFMA.FTZ R5, R94, c[0x0][0x23c], -R0 ;  /* 0x00008f005e057a23 */ /* 0x002fce0000010800 */
[----:B------:R-:W1:Y:S01]  /*7f00*/  MUFU.EX2 R228, R5 ;  /* 0x0000000500e47308 */ /* 0x000e620000000800 */
[----:B---3--:R-:W-:Y:S01]  /*7f10*/  FFMA.FTZ R4, R68, c[0x0][0x23c], -R3 ;  /* 0x00008f0044047a23 */ /* 0x008fe20000010803 */
[----:B----4-:R-:W-:Y:S01]  /*7f20*/  F2FP.PACK_AB R15, R101, R100 ;  /* 0x00000064650f723e */ /* 0x010fe200000000ff */
[----:B------:R-:W-:Y:S05]  /*7f30*/  HMMA.16816.F32 R68, R16, R52, RZ ;  /* 0x000000341044723c */ /* 0x000fea00000018ff */
[----:B------:R3:W-:Y:S01]  /*7f40*/  MUFU.EX2 R169, R4 ;  /* 0x0000000400a97308 */ /* 0x0007e20000000800 */
[----:B-1----:R-:W-:-:S07]  /*7f50*/  F2FP.PACK_AB R13, R228, R227 ;  /* 0x000000e3e40d723e */ /* 0x002fce00000000ff */
[----:B------:R-:W-:Y:S01]  /*7f60*/  HMMA.16816.F32 R36, R12, R24, RZ ;  /* 0x000000180c24723c */ /* 0x000fe200000018ff */
[----:B---3--:R-:W-:-:S04]  /*7f70*/  FFMA.FTZ R4, R67, c[0x0][0x23c], -R3 ;  /* 0x00008f0043047a23 */ /* 0x008fc80000010803 */
[----:B------:R1:W3:Y:S02]  /*7f80*/  MUFU.EX2 R170, R4 ;  /* 0x0000000400aa7308 */ /* 0x0002e40000000800 */
[----:B------:R-:W-:Y:S01]  /*7f90*/  MOV R25, R8 ;  /* 0x0000000800197202 */ /* 0x000fe20000000f00 */
[C---:B------:R-:W-:Y:S01]  /*7fa0*/  HMMA.16816.F32 R64, R12.reuse, R52, RZ ;  /* 0x000000340c40723c */ /* 0x040fe200000018ff */
[----:B------:R-:W-:Y:S02]  /*7fb0*/  F2FP.PACK_AB R8, R102, R230 ;  /* 0x000000e66608723e */ /* 0x000fe400000000ff */
[----:B------:R-:W-:Y:S02]  /*7fc0*/  F2FP.PACK_AB R10, R25, R232 ;  /* 0x000000e8190a723e */ /* 0x000fe400000000ff */
[----:B------:R-:W-:Y:S02]  /*7fd0*/  MOV R24, R100 ;  /* 0x0000006400187202 */ /* 0x000fe40000000f00 */
[----:B------:R-:W-:Y:S01]  /*7fe0*/  IMAD.MOV.U32 R52, RZ, RZ, R9 ;  /* 0x000000ffff347224 */ /* 0x000fe200078e0009 */
[C---:B------:R-:W-:Y:S04]  /*7ff0*/  HMMA.16816.F32 R120, R12.reuse, R56, RZ ;  /* 0x000000380c78723c */ /* 0x040fe800000018ff */
[----:B------:R-:W-:Y:S01]  /*8000*/  F2FP.PACK_AB R9, R52, R206 ;  /* 0x000000ce3409723e */ /* 0x000fe200000000ff */
[----:B-1----:R-:W-:Y:S01]  /*8010*/  FFMA.FTZ R4, R82, c[0x0][0x23c], -R0 ;  /* 0x00008f0052047a23 */ /* 0x002fe20000010800 */
[----:B---3--:R-:W-:Y:S01]  /*8020*/  F2FP.PACK_AB R6, R170, R169 ;  /* 0x000000a9aa06723e */ /* 0x008fe200000000ff */
[----:B------:R-:W1:Y:S01]  /*8030*/  LDSM.16.MT88.4 R80, [R222+0xe000] ;  /* 0x00e00000de50783b */ /* 0x000e620000004200 */
[----:B------:R-:W-:Y:S01]  /*8040*/  HMMA.16816.F32 R112, R12, R60, RZ ;  /* 0x0000003c0c70723c */ /* 0x000fe200000018ff */
[----:B------:R3:W-:Y:S01]  /*8050*/  MUFU.EX2 R92, R4 ;  /* 0x00000004005c7308 */ /* 0x0007e20000000800 */
[----:B------:R-:W-:Y:S01]  /*8060*/  IMAD.MOV.U32 R56, RZ, RZ, R103 ;  /* 0x000000ffff387224 */ /* 0x000fe200078e0067 */
[----:B------:R-:W-:-:S04]  /*8070*/  MOV R57, R168 ;  /* 0x000000a800397202 */ /* 0x000fc80000000f00 */
[----:B------:R-:W-:Y:S01]  /*8080*/  MOV R61, R102 ;  /* 0x00000066003d7202 */ /* 0x000fe20000000f00 */
[----:B------:R-:W-:Y:S01]  /*8090*/  HMMA.16816.F32 R148, R8, R48, R68 ;  /* 0x000000300894723c */ /* 0x000fe20000001844 */
[----:B------:R-:W-:Y:S07]  /*80a0*/  LDSM.16.MT88.4 R68, [R224+0xe800] ;  /* 0x00e80000e044783b */ /* 0x000fee0000004200 */
[----:B------:R-:W-:Y:S01]  /*80b0*/  HMMA.16816.F32 R88, R12, R32, RZ ;  /* 0x000000200c58723c */ /* 0x000fe200000018ff */
[----:B---3--:R-:W-:-:S04]  /*80c0*/  FFMA.FTZ R4, R78, c[0x0][0x23c], -R0 ;  /* 0x00008f004e047a23 */ /* 0x008fc80000010800 */
[----:B------:R3:W4:Y:S03]  /*80d0*/  MUFU.EX2 R233, R4 ;  /* 0x0000000400e97308 */ /* 0x0007260000000800 */
[C---:B--2---:R-:W-:Y:S01]  /*80e0*/  HMMA.16816.F32 R180, R8.reuse, R72, R28 ;  /* 0x0000004808b4723c */ /* 0x044fe2000000181c */
[----:B------:R-:W2:Y:S07]  /*80f0*/  LDSM.16.MT88.4 R28, [R222+0xe800] ;  /* 0x00e80000de1c783b */ /* 0x000eae0000004200 */
[----:B------:R-:W-:Y:S01]  /*8100*/  HMMA.16816.F32 R164, R8, R44, R40 ;  /* 0x0000002c08a4723c */ /* 0x000fe20000001828 */
[----:B------:R-:W2:Y:S01]  /*8110*/  LDSM.16.MT88.4 R40, [R223+0xc800] ;  /* 0x00c80000df28783b */ /* 0x000ea20000004200 */
[----:B---3--:R-:W-:Y:S01]  /*8120*/  FFMA.FTZ R4, R77, c[0x0][0x23c], -R0 ;  /* 0x00008f004d047a23 */ /* 0x008fe20000010800 */
[----:B----4-:R-:W-:-:S05]  /*8130*/  F2FP.PACK_AB R5, R233, R92 ;  /* 0x0000005ce905723e */ /* 0x010fca00000000ff */
[-C--:B-1----:R-:W-:Y:S01]  /*8140*/  HMMA.16816.F32 R108, R16, R80.reuse, RZ ;  /* 0x00000050106c723c */ /* 0x082fe200000018ff */
[----:B------:R1:W-:Y:S07]  /*8150*/  MUFU.EX2 R53, R4 ;  /* 0x0000000400357308 */ /* 0x0003ee0000000800 */
[----:B------:R-:W-:Y:S07]  /*8160*/  HMMA.16816.F32 R104, R12, R80, RZ ;  /* 0x000000500c68723c */ /* 0x000fee00000018ff */
[----:B------:R-:W-:Y:S01]  /*8170*/  MOV R81, R92 ;  /* 0x0000005c00517202 */ /* 0x000fe20000000f00 */
[----:B------:R-:W-:Y:S01]  /*8180*/  IMAD.MOV.U32 R80, RZ, RZ, R171 ;  /* 0x000000ffff507224 */ /* 0x000fe200078e00ab */
[----:B------:R-:W-:Y:S01]  /*8190*/  HMMA.16816.F32 R92, R16, R84, RZ ;  /* 0x00000054105c723c */ /* 0x000fe200000018ff */
[----:B-1----:R-:W-:-:S02]  /*81a0*/  FFMA.FTZ R4, R76, c[0x0][0x23c], -R0 ;  /* 0x00008f004c047a23 */ /* 0x002fc40000010800 */
[----:B------:R-:W1:Y:S02]  /*81b0*/  LDSM.16.MT88.4 R76, [R224+0xe000] ;  /* 0x00e00000e04c783b */ /* 0x000e640000004200 */
[----:B------:R3:W4:Y:S03]  /*81c0*/  MUFU.EX2 R2, R4 ;  /* 0x0000000400027308 */ /* 0x0007260000000800 */
[C---:B--2---:R-:W-:Y:S08]  /*81d0*/  HMMA.16816.F32 R208, R8.reuse, R28, R108 ;  /* 0x0000001c08d0723c */ /* 0x044ff0000000186c */
[----:B------:R-:W-:Y:S01]  /*81e0*/  HMMA.16816.F32 R196, R8, R40, R124 ;  /* 0x0000002808c4723c */ /* 0x000fe2000000187c */
[----:B---3--:R-:W-:-:S02]  /*81f0*/  F2FP.PACK_AB R4, R234, R171 ;  /* 0x000000abea04723e */ /* 0x008fc400000000ff */
[----:B----4-:R-:W-:-:S05]  /*8200*/  F2FP.PACK_AB R7, R2, R53 ;  /* 0x000000350207723e */ /* 0x010fca00000000ff */
[----:B------:R-:W-:Y:S08]  /*8210*/  HMMA.16816.F32 R108, R12, R54, RZ ;  /* 0x000000360c6c723c */ /* 0x000ff000000018ff */
[C---:B------:R-:W-:Y:S01]  /*8220*/  HMMA.16816.F32 R144, R4.reuse, R48, R64 ;  /* 0x000000300490723c */ /* 0x040fe20000001840 */
[----:B------:R-:W2:Y:S06]  /*8230*/  LDSM.16.MT88.4 R64, [R223+0xe800] ;  /* 0x00e80000df40783b */ /* 0x000eac0000004200 */
[----:B------:R-:W-:Y:S01]  /*8240*/  IMAD.MOV.U32 R49, RZ, RZ, R101 ;  /* 0x000000ffff317224 */ /* 0x000fe200078e0065 */
[----:B------:R-:W-:Y:S01]  /*8250*/  HMMA.16816.F32 R176, R4, R72, R88 ;  /* 0x0000004804b0723c */ /* 0x000fe20000001858 */
[----:B------:R-:W-:-:S06]  /*8260*/  MOV R48, R212 ;  /* 0x000000d400307202 */ /* 0x000fcc0000000f00 */
[----:B------:R-:W-:Y:S01]  /*8270*/  IMAD.MOV.U32 R73, RZ, RZ, R99 ;  /* 0x000000ffff497224 */ /* 0x000fe200078e0063 */
[----:B-1----:R-:W-:Y:S08]  /*8280*/  HMMA.16816.F32 R100, R16, R76, RZ ;  /* 0x0000004c1064723c */ /* 0x002ff000000018ff */
[----:B------:R-:W-:Y:S08]  /*8290*/  HMMA.16816.F32 R88, R12, R84, RZ ;  /* 0x000000540c58723c */ /* 0x000ff000000018ff */
[----:B------:R-:W-:Y:S01]  /*82a0*/  HMMA.16816.F32 R160, R4, R44, R36 ;  /* 0x0000002c04a0723c */ /* 0x000fe20000001824 */
[----:B------:R-:W1:Y:S06]  /*82b0*/  LDSM.16.MT88.4 R36, [R221+0xe800] ;  /* 0x00e80000dd24783b */ /* 0x000e6c0000004200 */
[----:B------:R-:W-:Y:S01]  /*82c0*/  MOV R45, R170 ;  /* 0x000000aa002d7202 */ /* 0x000fe20000000f00 */
[----:B------:R-:W-:Y:S01]  /*82d0*/  HMMA.16816.F32 R216, R8, R68, R100 ;  /* 0x0000004408d8723c */ /* 0x000fe20000001864 */
[----:B------:R-:W-:-:S07]  /*82e0*/  IMAD.MOV.U32 R44, RZ, RZ, R169 ;  /* 0x000000ffff2c7224 */ /* 0x000fce00078e00a9 */
[----:B------:R-:W-:Y:S08]  /*82f0*/  HMMA.16816.F32 R200, R4, R28, R104 ;  /* 0x0000001c04c8723c */ /* 0x000ff00000001868 */
[----:B------:R-:W-:Y:S08]  /*8300*/  HMMA.16816.F32 R96, R12, R76, RZ ;  /* 0x0000004c0c60723c */ /* 0x000ff000000018ff */
[----:B------:R-:W-:Y:S01]  /*8310*/  MOV R29, R219 ;  /* 0x000000db001d7202 */ /* 0x000fe20000000f00 */
[----:B------:R-:W-:Y:S01]  /*8320*/  IMAD.MOV.U32 R28, RZ, RZ, R218 ;  /* 0x000000ffff1c7224 */ /* 0x000fe200078e00da */
[----:B------:R-:W-:Y:S01]  /*8330*/  MOV R239, R217 ;  /* 0x000000d900ef7202 */ /* 0x000fe20000000f00 */
[----:B------:R-:W-:Y:S01]  /*8340*/  IMAD.MOV.U32 R60, RZ, RZ, R216 ;  /* 0x000000ffff3c7224 */ /* 0x000fe200078e00d8 */
[-C--:B--2---:R-:W-:Y:S08]  /*8350*/  HMMA.16816.F32 R92, R8, R64.reuse, R92 ;  /* 0x00000040085c723c */ /* 0x084ff0000000185c */
[----:B------:R-:W-:Y:S08]  /*8360*/  HMMA.16816.F32 R216, R4, R64, R88 ;  /* 0x0000004004d8723c */ /* 0x000ff00000001858 */
[----:B------:R-:W-:Y:S08]  /*8370*/  HMMA.16816.F32 R88, R12, R82, RZ ;  /* 0x000000520c58723c */ /* 0x000ff000000018ff */
[----:B------:R-:W-:Y:S01]  /*8380*/  HMMA.16816.F32 R120, R4, R40, R120 ;  /* 0x000000280478723c */ /* 0x000fe20000001878 */
[----:B------:R-:W-:Y:S01]  /*8390*/  MOV R33, R94 ;  /* 0x0000005e00217202 */ /* 0x000fe20000000f00 */
[----:B------:R-:W-:-:S05]  /*83a0*/  IMAD.MOV.U32 R32, RZ, RZ, R92 ;  /* 0x000000ffff207224 */ /* 0x000fca00078e005c */
[----:B------:R-:W-:Y:S01]  /*83b0*/  MOV R40, R95 ;  /* 0x0000005f00287202 */ /* 0x000fe20000000f00 */
[----:B-1----:R-:W-:Y:S01]  /*83c0*/  HMMA.16816.F32 R184, R8, R36, R116 ;  /* 0x0000002408b8723c */ /* 0x002fe20000001874 */
[----:B------:R-:W-:-:S07]  /*83d0*/  MOV R41, R52 ;  /* 0x0000003400297202 */ /* 0x000fce0000000f00 */
[C---:B------:R-:W-:Y:S07]  /*83e0*/  HMMA.16816.F32 R168, R4.reuse, R36, R112 ;  /* 0x0000002404a8723c */ /* 0x040fee0000001870 */
[----:B------:R-:W-:Y:S01]  /*83f0*/  IMAD.MOV.U32 R36, RZ, RZ, R93 ;  /* 0x000000ffff247224 */ /* 0x000fe200078e005d */
[C---:B------:R-:W-:Y:S08]  /*8400*/  HMMA.16816.F32 R212, R4.reuse, R68, R96 ;  /* 0x0000004404d4723c */ /* 0x040ff00000001860 */
        /* <DEDUP_REMOVED lines=9> */
[C---:B------:R-:W-:Y:S07]  /*84a0*/  HMMA.16816.F32 R124, R4.reuse, R66, R12 ;  /* 0x00000042047c723c */ /* 0x040fee000000180c */
[----:B------:R-:W-:Y:S01]  /*84b0*/  MOV R14, R24 ;  /* 0x00000018000e7202 */ /* 0x000fe20000000f00 */
[----:B------:R-:W-:Y:S01]  /*84c0*/  IMAD.MOV.U32 R13, RZ, RZ, R25 ;  /* 0x000000ffff0d7224 */ /* 0x000fe200078e0019 */
[----:B------:R-:W-:Y:S01]  /*84d0*/  HMMA.16816.F32 R100, R4, R74, R100 ;  /* 0x0000004a0464723c */ /* 0x000fe20000001864 */
[----:B------:R-:W-:-:S02]  /*84e0*/  IMAD.MOV.U32 R12, RZ, RZ, R53 ;  /* 0x000000ffff0c7224 */ /* 0x000fc400078e0035 */
[----:B------:R-:W-:-:S05]  /*84f0*/  IMAD.MOV.U32 R15, RZ, RZ, R73 ;  /* 0x000000ffff0f7224 */ /* 0x000fca00078e0049 */
[----:B------:R-:W-:Y:S08]  /*8500*/  HMMA.16816.F32 R24, R16, R26, RZ ;  /* 0x0000001a1018723c */ /* 0x000ff000000018ff */
[C---:B------:R-:W-:Y:S08]  /*8510*/  HMMA.16816.F32 R96, R4.reuse, R42, R96 ;  /* 0x0000002a0460723c */ /* 0x040ff00000001860 */
[C---:B------:R-:W-:Y:S08]  /*8520*/  HMMA.16816.F32 R92, R4.reuse, R38, R92 ;  /* 0x00000026045c723c */ /* 0x040ff0000000185c */
[----:B------:R-:W-:Y:S08]  /*8530*/  HMMA.16816.F32 R116, R4, R70, R88 ;  /* 0x000000460474723c */ /* 0x000ff00000001858 */
[C---:B------:R-:W-:Y:S08]  /*8540*/  HMMA.16816.F32 R52, R16.reuse, R54, RZ ;  /* 0x000000361034723c */ /* 0x040ff000000018ff */
[----:B------:R-:W-:Y:S07]  /*8550*/  HMMA.16816.F32 R4, R16, R58, RZ ;  /* 0x0000003a1004723c */ /* 0x000fee00000018ff */
[----:B------:R-:W-:Y:S01]  /*8560*/  MOV R58, R49 ;  /* 0x00000031003a7202 */ /* 0x000fe20000000f00 */
[C---:B------:R-:W-:Y:S07]  /*8570*/  HMMA.16816.F32 R88, R8.reuse, R46, R24 ;  /* 0x0000002e0858723c */ /* 0x040fee0000001818 */
[----:B------:R-:W-:Y:S01]  /*8580*/  MOV R27, R48 ;  /* 0x00000030001b7202 */ /* 0x000fe20000000f00 */
[----:B------:R-:W-:Y:S01]  /*8590*/  HMMA.16816.F32 R52, R8, R50, R52 ;  /* 0x000000320834723c */ /* 0x000fe20000001834 */
[----:B------:R-:W-:Y:S01]  /*85a0*/  MOV R26, R33 ;  /* 0x00000021001a7202 */ /* 0x000fe20000000f00 */
[----:B------:R-:W-:-:S02]  /*85b0*/  IMAD.MOV.U32 R24, RZ, RZ, R32 ;  /* 0x000000ffff187224 */ /* 0x000fc400078e0020 */
[----:B------:R-:W-:-:S04]  /*85c0*/  IMAD.MOV.U32 R25, RZ, RZ, R36 ;  /* 0x000000ffff197224 */ /* 0x000fc800078e0024 */
[----:B------:R-:W-:Y:S07]  /*85d0*/  HMMA.16816.F32 R48, R8, R42, R4 ;  /* 0x0000002a0830723c */ /* 0x000fee0000001804 */
[----:B------:R-:W-:Y:S01]  /*85e0*/  IMAD.MOV.U32 R43, RZ, RZ, R61 ;  /* 0x000000ffff2b7224 */ /* 0x000fe200078e003d */
[----:B------:R-:W-:Y:S01]  /*85f0*/  HMMA.16816.F32 R4, R16, R62, RZ ;  /* 0x0000003e1004723c */ /* 0x000fe200000018ff */
[----:B------:R-:W-:-:S06]  /*8600*/  MOV R42, R56 ;  /* 0x00000038002a7202 */ /* 0x000fcc0000000f00 */
[----:B------:R-:W-:Y:S01]  /*8610*/  IMAD.MOV.U32 R63, RZ, RZ, R57 ;  /* 0x000000ffff3f7224 */ /* 0x000fe200078e0039 */
[----:B------:R-:W-:Y:S01]  /*8620*/  HMMA.16816.F32 R32, R16, R34, RZ ;  /* 0x000000221020723c */ /* 0x000fe200000018ff */
[----:B------:R-:W-:Y:S01]  /*8630*/  MOV R57, R44 ;  /* 0x0000002c00397202 */ /* 0x000fe20000000f00 */
[----:B------:R-:W-:Y:S11]  /*8640*/  IMAD.MOV.U32 R62, RZ, RZ, R45 ;  /* 0x000000ffff3e7224 */ /* 0x000ff600078e002d */
[----:B------:R-:W-:Y:S03]  /*8650*/  @!UPT UIADD3 URZ, URZ, URZ, URZ ;  /* 0x0000003f3f3ff290 */ /* 0x000fe6000fffe03f */
[----:B------:R-:W-:Y:S08]  /*8660*/  HMMA.16816.F32 R44, R8, R38, R4 ;  /* 0x00000026082c723c */ /* 0x000ff00000001804 */
[----:B------:R-:W-:Y:S07]  /*8670*/  HMMA.16816.F32 R4, R16, R82, RZ ;  /* 0x000000521004723c */ /* 0x000fee00000018ff */
[----:B------:R-:W-:Y:S01]  /*8680*/  MOV R82, R14 ;  /* 0x0000000e00527202 */ /* 0x000fe20000000f00 */
[----:B------:R-:W-:Y:S07]  /*8690*/  HMMA.16816.F32 R72, R8, R74, R32 ;  /* 0x0000004a0848723c */ /* 0x000fee0000001820 */
[----:B------:R-:W-:Y:S01]  /*86a0*/  MOV R34, R2 ;  /* 0x0000000200227202 */ /* 0x000fe20000000f00 */
[----:B------:R-:W-:Y:S01]  /*86b0*/  FFMA.FTZ R2, R193, c[0x0][0x23c], -R21 ;  /* 0x00008f00c1027a23 */ /* 0x000fe20000010815 */
[----:B------:R-:W-:Y:S01]  /*86c0*/  MOV R35, R29 ;  /* 0x0000001d00237202 */ /* 0x000fe20000000f00 */
[----:B------:R-:W-:-:S02]  /*86d0*/  IMAD.MOV.U32 R32, RZ, RZ, R28 ;  /* 0x000000ffff207224 */ /* 0x000fc400078e001c */
[----:B------:R1:W-:Y:S01]  /*86e0*/  MUFU.EX2 R83, R2 ;  /* 0x0000000200537308 */ /* 0x0003e20000000800 */
[--C-:B------:R-:W-:Y:S02]  /*86f0*/  FFMA.FTZ R29, R132, c[0x0][0x23c], -R21.reuse ;  /* 0x00008f00841d7a23 */ /* 0x100fe40000010815 */
[----:B------:R-:W-:Y:S01]  /*8700*/  FFMA.FTZ R28, R22, c[0x0][0x23c], -R21 ;  /* 0x00008f00161c7a23 */ /* 0x000fe20000010815 */
[----:B------:R-:W-:Y:S01]  /*8710*/  HMMA.16816.F32 R36, R8, R30, R4 ;  /* 0x0000001e0824723c */ /* 0x000fe20000001804 */
[----:B------:R-:W-:-:S06]  /*8720*/  FFMA.FTZ R22, R143, c[0x0][0x23c], -R3 ;  /* 0x00008f008f167a23 */ /* 0x000fcc0000010803 */
[--C-:B------:R-:W-:Y:S01]  /*8730*/  FFMA.FTZ R31, R153, c[0x0][0x23c], -R21.reuse ;  /* 0x00008f00991f7a23 */ /* 0x100fe20000010815 */
[C---:B------:R-:W-:Y:S01]  /*8740*/  HMMA.16816.F32 R4, R16.reuse, R78, RZ ;  /* 0x0000004e1004723c */ /* 0x040fe200000018ff */
[--C-:B------:R-:W-:Y:S01]  /*8750*/  FFMA.FTZ R30, R141, c[0x0][0x23c], -R21.reuse ;  /* 0x00008f008d1e7a23 */ /* 0x100fe20000010815 */
[----:B------:R-:W-:Y:S01]  /*8760*/  MOV R153, R34 ;  /* 0x0000002200997202 */ /* 0x000fe20000000f00 */
[----:B------:R-:W-:Y:S02]  /*8770*/  FFMA.FTZ R34, R131, c[0x0][0x23c], -R0 ;  /* 0x00008f0083227a23 */ /* 0x000fe40000010800 */
[----:B-1----:R-:W-:Y:S02]  /*8780*/  FFMA.FTZ R2, R189, c[0x0][0x23c], -R21 ;  /* 0x00008f00bd027a23 */ /* 0x002fe40000010815 */
[----:B------:R-:W-:Y:S01]  /*8790*/  MOV R78, R58 ;  /* 0x0000003a004e7202 */ /* 0x000fe20000000f00 */
[----:B------:R-:W-:Y:S01]  /*87a0*/  HMMA.16816.F32 R16, R16, R86, RZ ;  /* 0x000000561010723c */ /* 0x000fe200000018ff */
[----:B------:R1:W-:Y:S06]  /*87b0*/  MUFU.EX2 R59, R2 ;  /* 0x00000002003b7308 */ /* 0x0003ec0000000800 */
[----:B------:R-:W-:Y:S01]  /*87c0*/  IMAD.MOV.U32 R87, RZ, RZ, R43 ;  /* 0x000000ffff577224 */ /* 0x000fe200078e002b */
[----:B------:R-:W-:-:S02]  /*87d0*/  MOV R43, R239 ;  /* 0x000000ef002b7202 */ /* 0x000fc40000000f00 */
[----:B------:R-:W-:Y:S01]  /*87e0*/  MOV R86, R42 ;  /* 0x0000002a00567202 */ /* 0x000fe20000000f00 */
[----:B------:R-:W-:Y:S02]  /*87f0*/  IMAD.MOV.U32 R42, RZ, RZ, R24 ;  /* 0x000000ffff2a7224 */ /* 0x000fe400078e0018 */
[----:B------:R-:W-:-:S03]  /*8800*/  FFMA.FTZ R24, R128, c[0x0][0x23c], -R20 ;  /* 0x00008f0080187a23 */ /* 0x000fc60000010814 */
[----:B------:R-:W-:Y:S01]  /*8810*/  HMMA.16816.F32 R68, R8, R70, R4 ;  /* 0x000000460844723c */ /* 0x000fe20000001804 */
[----:B-1----:R-:W-:-:S04]  /*8820*/  FFMA.FTZ R2, R172, c[0x0][0x23c], -R21 ;  /* 0x00008f00ac027a23 */ /* 0x002fc80000010815 */
[----:B------:R1:W-:Y:S02]  /*8830*/  MUFU.EX2 R76, R2 ;  /* 0x00000002004c7308 */ /* 0x0003e40000000800 */
[----:B------:R-:W-:Y:S01]  /*8840*/  MOV R5, R62 ;  /* 0x0000003e00057202 */ /* 0x000fe20000000f00 */
[----:B------:R-:W-:Y:S01]  /*8850*/  HMMA.16816.F32 R64, R8, R66, R16 ;  /* 0x000000420840723c */ /* 0x000fe20000001810 */
[----:B------:R-:W-:Y:S01]  /*8860*/  IMAD.MOV.U32 R62, RZ, RZ, R32 ;  /* 0x000000ffff3e7224 */ /* 0x000fe200078e0020 */
[----:B------:R-:W-:Y:S01]  /*8870*/  MOV R32, R25 ;  /* 0x0000001900207202 */ /* 0x000fe20000000f00 */
[----:B------:R-:W-:Y:S02]  /*8880*/  FFMA.FTZ R25, R138, c[0x0][0x23c], -R20 ;  /* 0x00008f008a197a23 */ /* 0x000fe40000010814 */
[----:B------:R-:W-:Y:S02]  /*8890*/  FFMA.FTZ R4, R192, c[0x0][0x23c], -R0 ;  /* 0x00008f00c0047a23 */ /* 0x000fe40000010800 */
[----:B------:R-:W-:Y:S01]  /*88a0*/  MOV R18, R12 ;  /* 0x0000000c00127202 */ /* 0x000fe20000000f00 */
[----:B------:R-:W-:Y:S01]  /*88b0*/  IMAD.MOV.U32 R17, RZ, RZ, R13 ;  /* 0x000000ffff117224 */ /* 0x000fe200078e000d */
[----:B------:R-:W-:Y:S01]  /*88c0*/  MUFU.EX2 R58, R4 ;  /* 0x00000004003a7308 */ /* 0x000fe20000000800 */
[----:B------:R-:W-:Y:S01]  /*88d0*/  IMAD.MOV.U32 R19, RZ, RZ, R63 ;  /* 0x000000ffff137224 */ /* 0x000fe200078e003f */
[----:B------:R-:W-:Y:S01]  /*88e0*/  MOV R63, R35 ;  /* 0x00000023003f7202 */ /* 0x000fe20000000f00 */
[----:B------:R-:W-:Y:S01]  /*88f0*/  IMAD.MOV.U32 R35, RZ, RZ, R26 ;  /* 0x000000ffff237224 */ /* 0x000fe200078e001a */
[----:B------:R-:W-:Y:S01]  /*8900*/  MOV R128, R17 ;  /* 0x0000001100807202 */ /* 0x000fe20000000f00 */
[----:B-1----:R-:W-:-:S02]  /*8910*/  FFMA.FTZ R2, R156, c[0x0][0x23c], -R21 ;  /* 0x00008f009c027a23 */ /* 0x002fc40000010815 */
[----:B------:R-:W-:Y:S02]  /*8920*/  FFMA.FTZ R21, R139, c[0x0][0x23c], -R3 ;  /* 0x00008f008b157a23 */ /* 0x000fe40000010803 */
[----:B------:R1:W2:Y:S01]  /*8930*/  MUFU.EX2 R61, R2 ;  /* 0x00000002003d7308 */ /* 0x0002a20000000800 */
[----:B------:R-:W-:Y:S02]  /*8940*/  IMAD.MOV.U32 R7, RZ, RZ, R87 ;  /* 0x000000ffff077224 */ /* 0x000fe400078e0057 */
[----:B------:R-:W-:Y:S02]  /*8950*/  FFMA.FTZ R26, R142, c[0x0][0x23c], -R20 ;  /* 0x00008f008e1a7a23 */ /* 0x000fe40000010814 */
[----:B------:R-:W-:Y:S02]  /*8960*/  IMAD.MOV.U32 R87, RZ, RZ, R63 ;  /* 0x000000ffff577224 */ /* 0x000fe400078e003f */
[----:B------:R-:W-:Y:S02]  /*8970*/  IMAD.MOV.U32 R63, RZ, RZ, R32 ;  /* 0x000000ffff3f7224 */ /* 0x000fe400078e0020 */
[----:B------:R-:W-:-:S02]  /*8980*/  FFMA.FTZ R32, R140, c[0x0][0x23c], -R0 ;  /* 0x00008f008c207a23 */ /* 0x000fc40000010800 */
[----:B-1----:R-:W-:Y:S01]  /*8990*/  FFMA.FTZ R2, R191, c[0x0][0x23c], -R20 ;  /* 0x00008f00bf027a23 */ /* 0x002fe20000010814 */
[----:B--2---:R-:W-:-:S03]  /*89a0*/  F2FP.PACK_AB R10, R61, R76 ;  /* 0x0000004c3d0a723e */ /* 0x004fc600000000ff */
[----:B------:R1:W-:Y:S02]  /*89b0*/  MUFU.EX2 R33, R2 ;  /* 0x0000000200217308 */ /* 0x0003e40000000800 */
[----:B-1----:R-:W-:-:S06]  /*89c0*/  FFMA.FTZ R2, R175, c[0x0][0x23c], -R20 ;  /* 0x00008f00af027a23 */ /* 0x002fcc0000010814 */
[----:B------:R1:W-:Y:S02]  /*89d0*/  MUFU.EX2 R84, R2 ;  /* 0x0000000200547308 */ /* 0x0003e40000000800 */
[----:B-1----:R-:W-:-:S06]  /*89e0*/  FFMA.FTZ R2, R159, c[0x0][0x23c], -R20 ;  /* 0x00008f009f027a23 */ /* 0x002fcc0000010814 */
[----:B------:R1:W-:Y:S02]  /*89f0*/  MUFU.EX2 R77, R2 ;  /* 0x00000002004d7308 */ /* 0x0003e40000000800 */
[----:B-1----:R-:W-:Y:S02]  /*8a00*/  FFMA.FTZ R2, R154, c[0x0][0x23c], -R20 ;  /* 0x00008f009a027a23 */ /* 0x002fe40000010814 */
[----:B------:R-:W-:-:S04]  /*8a10*/  IMAD.MOV.U32 R154, RZ, RZ, R5 ;  /* 0x000000ffff9a7224 */ /* 0x000fc800078e0005 */
[----:B------:R1:W-:Y:S01]  /*8a20*/  MUFU.EX2 R16, R2 ;  /* 0x0000000200107308 */ /* 0x0003e20000000800 */
[--C-:B------:R-:W-:Y:S02]  /*8a30*/  FFMA.FTZ R20, R130, c[0x0][0x23c], -R3.reuse ;  /* 0x00008f0082147a23 */ /* 0x100fe40000010803 */
[----:B------:R-:W-:Y:S01]  /*8a40*/  IMAD.MOV.U32 R130, RZ, RZ, R18 ;  /* 0x000000ffff827224 */ /* 0x000fe200078e0012 */
[----:B------:R-:W-:Y:S01]  /*8a50*/  MOV R18, R63 ;  /* 0x0000003f00127202 */ /* 0x000fe20000000f00 */
[----:B-1----:R-:W-:-:S04]  /*8a60*/  FFMA.FTZ R2, R190, c[0x0][0x23c], -R3 ;  /* 0x00008f00be027a23 */ /* 0x002fc80000010803 */
[----:B------:R1:W-:Y:S02]  /*8a70*/  MUFU.EX2 R79, R2 ;  /* 0x00000002004f7308 */ /* 0x0003e40000000800 */
[----:B-1----:R-:W-:-:S06]  /*8a80*/  FFMA.FTZ R2, R174, c[0x0][0x23c], -R3 ;  /* 0x00008f00ae027a23 */ /* 0x002fcc0000010803 */
[----:B------:R1:W2:Y:S02]  /*8a90*/  MUFU.EX2 R85, R2 ;  /* 0x0000000200557308 */ /* 0x0002a40000000800 */
[----:B-1----:R-:W-:Y:S01]  /*8aa0*/  FFMA.FTZ R2, R158, c[0x0][0x23c], -R3 ;  /* 0x00008f009e027a23 */ /* 0x002fe20000010803 */
[----:B--2---:R-:W-:-:S05]  /*8ab0*/  F2FP.PACK_AB R4, R85, R79 ;  /* 0x0000004f5504723e */ /* 0x004fca00000000ff */
[----:B------:R1:W-:Y:S02]  /*8ac0*/  MUFU.EX2 R56, R2 ;  /* 0x0000000200387308 */ /* 0x0003e40000000800 */
[----:B-1----:R-:W-:Y:S02]  /*8ad0*/  FFMA.FTZ R2, R155, c[0x0][0x23c], -R3 ;  /* 0x00008f009b027a23 */ /* 0x002fe40000010803 */
[----:B------:R-:W-:Y:S02]  /*8ae0*/  IMAD.MOV.U32 R155, RZ, RZ, R83 ;  /* 0x000000ffff9b7224 */ /* 0x000fe400078e0053 */
[----:B------:R-:W-:Y:S02]  /*8af0*/  IMAD.MOV.U32 R83, RZ, RZ, R15 ;  /* 0x000000ffff537224 */ /* 0x000fe400078e000f */
[----:B------:R1:W2:Y:S01]  /*8b00*/  MUFU.EX2 R6, R2 ;  /* 0x0000000200067308 */ /* 0x0002a20000000800 */
[----:B------:R-:W3:Y:S01]  /*8b10*/  LDSM.16.MT88.4 R12, [R221+0xd000] ;  /* 0x00d00000dd0c783b */ /* 0x000ee20000004200 */
[----:B------:R-:W-:Y:S01]  /*8b20*/  F2FP.PACK_AB R8, R59, R155 ;  /* 0x0000009b3b08723e */ /* 0x000fe200000000ff */
[----:B------:R-:W-:Y:S01]  /*8b30*/  FFMA.FTZ R3, R129, c[0x0][0x23c], -R3 ;  /* 0x00008f0081037a23 */ /* 0x000fe20000010803 */
[----:B------:R-:W-:Y:S01]  /*8b40*/  MOV R129, R19 ;  /* 0x0000001300817202 */ /* 0x000fe20000000f00 */
[----:B-1----:R-:W-:-:S02]  /*8b50*/  FFMA.FTZ R2, R188, c[0x0][0x23c], -R0 ;  /* 0x00008f00bc027a23 */ /* 0x002fc40000010800 */
[----:B--2---:R-:W-:Y:S01]  /*8b60*/  IMAD.MOV.U32 R139, RZ, RZ, R6 ;  /* 0x000000ffff8b7224 */ /* 0x004fe200078e0006 */
[----:B------:R-:W-:Y:S01]  /*8b70*/  MOV R6, R86 ;  /* 0x0000005600067202 */ /* 0x000fe20000000f00 */
[----:B------:R1:W2:Y:S01]  /*8b80*/  MUFU.EX2 R239, R2 ;  /* 0x0000000200ef7308 */ /* 0x0002a20000000800 */
[----:B------:R-:W-:Y:S02]  /*8b90*/  MOV R86, R62 ;  /* 0x0000003e00567202 */ /* 0x000fe40000000f00 */
[----:B------:R-:W-:Y:S01]  /*8ba0*/  MOV R62, R42 ;  /* 0x0000002a003e7202 */ /* 0x000fe20000000f00 */
[----:B------:R-:W-:Y:S01]  /*8bb0*/  IMAD.MOV.U32 R131, RZ, RZ, R6 ;  /* 0x000000ffff837224 */ /* 0x000fe200078e0006 */
[----:B------:R-:W-:Y:S01]  /*8bc0*/  MOV R42, R35 ;  /* 0x00000023002a7202 */ /* 0x000fe20000000f00 */
[----:B------:R-:W-:Y:S01]  /*8bd0*/  IMAD.MOV.U32 R35, RZ, RZ, R27 ;  /* 0x000000ffff237224 */ /* 0x000fe200078e001b */
[----:B------:R-:W-:Y:S01]  /*8be0*/  F2FP.PACK_AB R6, R139, R56 ;  /* 0x000000388b06723e */ /* 0x000fe200000000ff */
[--C-:B------:R-:W-:Y:S01]  /*8bf0*/  FFMA.FTZ R27, R152, c[0x0][0x23c], -R0.reuse ;  /* 0x00008f00981b7a23 */ /* 0x100fe20000010800 */
[----:B------:R-:W-:Y:S01]  /*8c00*/  MOV R152, R33 ;  /* 0x0000002100987202 */ /* 0x000fe20000000f00 */
[----:B------:R-:W-:-:S02]  /*8c10*/  FFMA.FTZ R33, R133, c[0x0][0x23c], -R0 ;  /* 0x00008f0085217a23 */ /* 0x000fc40000010800 */
[----:B------:R-:W-:Y:S01]  /*8c20*/  IMAD.MOV.U32 R133, RZ, RZ, R16 ;  /* 0x000000ffff857224 */ /* 0x000fe200078e0010 */
[----:B------:R-:W-:Y:S01]  /*8c30*/  MOV R16, R7 ;  /* 0x0000000700107202 */ /* 0x000fe20000000f00 */
[----:B------:R-:W-:Y:S01]  /*8c40*/  IMAD.MOV.U32 R19, RZ, RZ, R42 ;  /* 0x000000ffff137224 */ /* 0x000fe200078e002a */
[----:B------:R-:W-:Y:S01]  /*8c50*/  F2FP.PACK_AB R9, R84, R152 ;  /* 0x000000985409723e */ /* 0x000fe200000000ff */
[----:B-1----:R-:W-:Y:S01]  /*8c60*/  FFMA.FTZ R2, R173, c[0x0][0x23c], -R0 ;  /* 0x00008f00ad027a23 */ /* 0x002fe20000010800 */
[----:B--2---:R-:W-:Y:S01]  /*8c70*/  F2FP.PACK_AB R5, R239, R58 ;  /* 0x0000003aef05723e */ /* 0x004fe200000000ff */
[----:B------:R-:W-:Y:S01]  /*8c80*/  IMAD.MOV.U32 R17, RZ, RZ, R62 ;  /* 0x000000ffff117224 */ /* 0x000fe200078e003e */
[----:B------:R-:W-:Y:S01]  /*8c90*/  F2FP.PACK_AB R11, R133, R77 ;  /* 0x0000004d850b723e */ /* 0x000fe200000000ff */
[----:B------:R1:W-:Y:S06]  /*8ca0*/  MUFU.EX2 R138, R2 ;  /* 0x00000002008a7308 */ /* 0x0003ec0000000800 */
[----:B---3--:R-:W-:Y:S01]  /*8cb0*/  HMMA.16816.F32 R148, R8, R12, R148 ;  /* 0x0000000c0894723c */ /* 0x008fe20000001894 */
[----:B-1----:R-:W-:-:S02]  /*8cc0*/  FFMA.FTZ R2, R157, c[0x0][0x23c], -R0 ;  /* 0x00008f009d027a23 */ /* 0x002fc40000010800 */
[----:B------:R-:W-:Y:S02]  /*8cd0*/  FADD.FTZ R0, R205, R204 ;  /* 0x000000cccd007221 */ /* 0x000fe40000010000 */
[----:B------:R-:W1:Y:S02]  /*8ce0*/  MUFU.EX2 R132, R2 ;  /* 0x0000000200847308 */ /* 0x000e640000000800 */
[----:B-1----:R-:W-:Y:S02]  /*8cf0*/  F2FP.PACK_AB R7, R132, R138 ;  /* 0x0000008a8407723e */ /* 0x002fe400000000ff */
[----:B------:R-:W-:Y:S01]  /*8d00*/  MOV R2, R35 ;  /* 0x0000002300027202 */ /* 0x000fe20000000f00 */
[----:B------:R-:W-:-:S04]  /*8d10*/  FADD.FTZ R35, R195, R194 ;  /* 0x000000c2c3237221 */ /* 0x000fc80000010000 */
[C---:B------:R-:W-:Y:S07]  /*8d20*/  HMMA.16816.F32 R156, R4.reuse, R14, R108 ;  /* 0x0000000e049c723c */ /* 0x040fee000000186c */
[----:B------:R-:W-:Y:S01]  /*8d30*/  IMAD.MOV.U32 R108, RZ, RZ, R43 ;  /* 0x000000ffff6c7224 */ /* 0x000fe200078e002b */
[----:B------:R-:W-:Y:S01]  /*8d40*/  MOV R111, R41 ;  /* 0x00000029006f7202 */ /* 0x000fe20000000f00 */
[----:B------:R-:W-:Y:S01]  /*8d50*/  HMMA.16816.F32 R144, R4, R12, R144 ;  /* 0x0000000c0490723c */ /* 0x000fe20000001890 */
[----:B------:R-:W-:Y:S01]  /*8d60*/  MOV R109, R40 ;  /* 0x00000028006d7202 */ /* 0x000fe20000000f00 */
[----:B------:R-:W-:-:S06]  /*8d70*/  IMAD.MOV.U32 R110, RZ, RZ, R61 ;  /* 0x000000ffff6e7224 */ /* 0x000fcc00078e003d */
        /* <DEDUP_REMOVED lines=9> */
[----:B------:R-:W-:-:S05]  /*8e10*/  IMAD.MOV.U32 R107, RZ, RZ, R60 ;  /* 0x000000ffff6b7224 */ /* 0x000fca00078e003c */
[-C--:B-1----:R-:W-:Y:S08]  /*8e20*/  HMMA.16816.F32 R180, R8, R12.reuse, R180 ;  /* 0x0000000c08b4723c */ /* 0x082ff000000018b4 */
[C---:B------:R-:W-:Y:S08]  /*8e30*/  HMMA.16816.F32 R176, R4.reuse, R12, R176 ;  /* 0x0000000c04b0723c */ /* 0x040ff000000018b0 */
[-C--:B------:R-:W-:Y:S07]  /*8e40*/  HMMA.16816.F32 R188, R4, R14.reuse, R100 ;  /* 0x0000000e04bc723c */ /* 0x080fee0000001864 */
[----:B------:R-:W-:Y:S01]  /*8e50*/  MOV R102, R86 ;  /* 0x0000005600667202 */ /* 0x000fe20000000f00 */
[----:B------:R-:W-:Y:S01]  /*8e60*/  HMMA.16816.F32 R72, R8, R14, R72 ;  /* 0x0000000e0848723c */ /* 0x000fe20000001848 */
[----:B------:R-:W1:Y:S01]  /*8e70*/  LDSM.16.MT88.4 R12, [R223+0xd000] ;  /* 0x00d00000df0c783b */ /* 0x000e620000004200 */
[----:B------:R-:W-:Y:S01]  /*8e80*/  IMAD.MOV.U32 R103, RZ, RZ, R87 ;  /* 0x000000ffff677224 */ /* 0x000fe200078e0057 */
[----:B------:R-:W-:Y:S01]  /*8e90*/  MOV R100, R107 ;  /* 0x0000006b00647202 */ /* 0x000fe20000000f00 */
[----:B------:R-:W-:-:S04]  /*8ea0*/  IMAD.MOV.U32 R101, RZ, RZ, R108 ;  /* 0x000000ffff657224 */ /* 0x000fc800078e006c */
[-C--:B-1----:R-:W-:Y:S08]  /*8eb0*/  HMMA.16816.F32 R196, R8, R12.reuse, R196 ;  /* 0x0000000c08c4723c */ /* 0x082ff000000018c4 */
[C---:B------:R-:W-:Y:S08]  /*8ec0*/  HMMA.16816.F32 R192, R4.reuse, R12, R120 ;  /* 0x0000000c04c0723c */ /* 0x040ff00000001878 */
[-C--:B------:R-:W-:Y:S07]  /*8ed0*/  HMMA.16816.F32 R204, R4, R14.reuse, R96 ;  /* 0x0000000e04cc723c */ /* 0x080fee0000001860 */
[----:B------:R-:W-:Y:S01]  /*8ee0*/  IMAD.MOV.U32 R98, RZ, RZ, R79 ;  /* 0x000000ffff627224 */ /* 0x000fe200078e004f */
[----:B------:R-:W-:Y:S01]  /*8ef0*/  HMMA.16816.F32 R60, R8, R14, R48 ;  /* 0x0000000e083c723c */ /* 0x000fe20000001830 */
[----:B------:R-:W1:Y:S01]  /*8f00*/  LDSM.16.MT88.4 R12, [R221+0xf000] ;  /* 0x00f00000dd0c783b */ /* 0x000e620000004200 */
[----:B------:R-:W-:Y:S01]  /*8f10*/  MOV R97, R58 ;  /* 0x0000003a00617202 */ /* 0x000fe20000000f00 */
[----:B------:R-:W-:-:S02]  /*8f20*/  IMAD.MOV.U32 R96, RZ, RZ, R59 ;  /* 0x000000ffff607224 */ /* 0x000fc400078e003b */
[----:B------:R-:W-:-:S03]  /*8f30*/  IMAD.MOV.U32 R99, RZ, RZ, R57 ;  /* 0x000000ffff637224 */ /* 0x000fc600078e0039 */
[-C--:B-1----:R-:W-:Y:S07]  /*8f40*/  HMMA.16816.F32 R140, R8, R12.reuse, R184 ;  /* 0x0000000c088c723c */ /* 0x082fee00000018b8 */
[----:B------:R-:W-:Y:S01]  /*8f50*/  MOV R185, R76 ;  /* 0x0000004c00b97202 */ /* 0x000fe20000000f00 */
        /* <DEDUP_REMOVED lines=8> */
[----:B------:R-:W-:-:S07]  /*8fe0*/  MOV R170, R105 ;  /* 0x0000006900aa7202 */ /* 0x000fce0000000f00 */
[C---:B------:R-:W-:Y:S01]  /*8ff0*/  HMMA.16816.F32 R56, R8.reuse, R14, R44 ;  /* 0x0000000e0838723c */ /* 0x040fe2000000182c */
[----:B------:R-:W1:Y:S07]  /*9000*/  LDSM.16.MT88.4 R12, [R222+0xf000] ;  /* 0x00f00000de0c783b */ /* 0x000e6e0000004200 */
[-C--:B-1----:R-:W-:Y:S07]  /*9010*/  HMMA.16816.F32 R84, R8, R12.reuse, R208 ;  /* 0x0000000c0854723c */ /* 0x082fee00000018d0 */
        /* <DEDUP_REMOVED lines=8> */
[-C--:B------:R-:W-:Y:S01]  /*90a0*/  HMMA.16816.F32 R92, R4, R14.reuse, R112 ;  /* 0x0000000e045c723c */ /* 0x080fe20000001870 */
[----:B------:R-:W1:Y:S06]  /*90b0*/  LDSM.16.MT88.4 R16, [R224+0xf000] ;  /* 0x00f00000e010783b */ /* 0x000e6c0000004200 */
[----:B------:R-:W-:Y:S01]  /*90c0*/  IMAD.MOV.U32 R112, RZ, RZ, R201 ;  /* 0x000000ffff707224 */ /* 0x000fe200078e00c9 */
[----:B------:R-:W-:Y:S01]  /*90d0*/  HMMA.16816.F32 R44, R8, R14, R36 ;  /* 0x0000000e082c723c */ /* 0x000fe20000001824 */
[----:B------:R-:W2:Y:S01]  /*90e0*/  LDSM.16.MT88.4 R12, [R223+0xf000] ;  /* 0x00f00000df0c783b */ /* 0x000ea20000004200 */
        /* <DEDUP_REMOVED lines=18> */
[----:B------:R-:W-:Y:S01]  /*9210*/  MUFU.EX2 R31, R31 ;  /* 0x0000001f001f7308 */ /* 0x000fe20000000800 */
[----:B------:R-:W-:-:S02]  /*9220*/  MOV R131, R128 ;  /* 0x0000008000837202 */ /* 0x000fc40000000f00 */
[----:B------:R-:W-:Y:S01]  /*9230*/  MOV R128, R81 ;  /* 0x0000005100807202 */ /* 0x000fe20000000f00 */
[----:B------:R-:W-:Y:S01]  /*9240*/  IMAD.MOV.U32 R81, RZ, RZ, R234 ;  /* 0x000000ffff517224 */ /* 0x000fe200078e00ea */
[C---:B-1----:R-:W-:Y:S08]  /*9250*/  HMMA.16816.F32 R108, R4.reuse, R18, R116 ;  /* 0x00000012046c723c */ /* 0x042ff00000001874 */
[-C--:B------:R-:W-:Y:S08]  /*9260*/  HMMA.16816.F32 R104, R4, R16.reuse, R212 ;  /* 0x000000100468723c */ /* 0x080ff000000018d4 */
[C---:B------:R-:W-:Y:S08]  /*9270*/  HMMA.16816.F32 R100, R8.reuse, R16, R100 ;  /* 0x000000100864723c */ /* 0x040ff00000001864 */
[----:B--2---:R-:W-:Y:S08]  /*9280*/  HMMA.16816.F32 R64, R8, R14, R64 ;  /* 0x0000000e0840723c */ /* 0x004ff00000001840 */
[C---:B------:R-:W-:Y:S08]  /*9290*/  HMMA.16816.F32 R120, R4.reuse, R12, R216 ;  /* 0x0000000c0478723c */ /* 0x040ff000000018d8 */
[----:B------:R-:W-:Y:S01]  /*92a0*/  HMMA.16816.F32 R36, R4, R14, R124 ;  /* 0x0000000e0424723c */ /* 0x000fe2000000187c */
[----:B------:R-:W1:Y:S08]  /*92b0*/  MUFU.EX2 R30, R30 ;  /* 0x0000001e001e7308 */ /* 0x000e700000000800 */
[----:B------:R-:W-:Y:S01]  /*92c0*/  MUFU.EX2 R29, R29 ;  /* 0x0000001d001d7308 */ /* 0x000fe20000000800 */
[----:B------:R-:W-:Y:S07]  /*92d0*/  HMMA.16816.F32 R116, R8, R12, R112 ;  /* 0x0000000c0874723c */ /* 0x000fee0000001870 */
[----:B------:R-:W2:Y:S01]  /*92e0*/  MUFU.EX2 R28, R28 ;  /* 0x0000001c001c7308 */ /* 0x000ea20000000800 */
[----:B------:R-:W-:-:S07]  /*92f0*/  IMAD.MOV.U32 R115, RZ, RZ, R201 ;  /* 0x000000ffff737224 */ /* 0x000fce00078e00c9 */
[----:B------:R-:W-:Y:S01]  /*9300*/  MUFU.EX2 R26, R26 ;  /* 0x0000001a001a7308 */ /* 0x000fe20000000800 */
[----:B------:R-:W-:Y:S01]  /*9310*/  IMAD.MOV.U32 R201, RZ, RZ, R203 ;  /* 0x000000ffffc97224 */ /* 0x000fe200078e00cb */
[----:B------:R-:W-:Y:S01]  /*9320*/  MOV R203, R229 ;  /* 0x000000e500cb7202 */ /* 0x000fe20000000f00 */
[----:B------:R-:W-:Y:S01]  /*9330*/  FADD.FTZ R2, R2, R115 ;  /* 0x0000007302027221 */ /* 0x000fe20000010000 */
[----:B------:R-:W-:Y:S01]  /*9340*/  HMMA.16816.F32 R16, R8, R18, R68 ;  /* 0x000000120810723c */ /* 0x000fe20000001844 */
[----:B------:R-:W-:Y:S01]  /*9350*/  FADD.FTZ R6, R227, R228 ;  /* 0x000000e4e3067221 */ /* 0x000fe20000010000 */
[----:B------:R-:W-:Y:S01]  /*9360*/  MOV R114, R203 ;  /* 0x000000cb00727202 */ /* 0x000fe20000000f00 */
[----:B------:R-:W-:Y:S01]  /*9370*/  FADD.FTZ R2, R201, R2 ;  /* 0x00000002c9027221 */ /* 0x000fe20000010000 */
[----:B------:R3:W-:Y:S01]  /*9380*/  MUFU.EX2 R11, R3 ;  /* 0x00000003000b7308 */ /* 0x0007e20000000800 */
[----:B------:R-:W-:Y:S01]  /*9390*/  IMAD.MOV.U32 R113, RZ, RZ, R202 ;  /* 0x000000ffff717224 */ /* 0x000fe200078e00ca */
[----:B------:R-:W-:-:S06]  /*93a0*/  MOV R115, R208 ;  /* 0x000000d000737202 */ /* 0x000fcc0000000f00 */
[----:B------:R-:W-:Y:S01]  /*93b0*/  MUFU.EX2 R25, R25 ;  /* 0x0000001900197308 */ /* 0x000fe20000000800 */
[----:B------:R-:W-:Y:S01]  /*93c0*/  MOV R201, R210 ;  /* 0x000000d200c97202 */ /* 0x000fe20000000f00 */
[----:B------:R-:W-:Y:S01]  /*93d0*/  IMAD.MOV.U32 R203, RZ, RZ, R187 ;  /* 0x000000ffffcb7224 */ /* 0x000fe200078e00bb */
[----:B------:R-:W-:Y:S01]  /*93e0*/  MOV R210, R168 ;  /* 0x000000a800d27202 */ /* 0x000fe20000000f00 */
[----:B------:R-:W-:Y:S01]  /*93f0*/  FADD.FTZ R6, R113, R6 ;  /* 0x0000000671067221 */ /* 0x000fe20000010000 */
[----:B------:R-:W-:-:S03]  /*9400*/  MOV R202, R186 ;  /* 0x000000ba00ca7202 */ /* 0x000fc60000000f00 */
[----:B------:R-:W-:Y:S01]  /*9410*/  MUFU.EX2 R24, R24 ;  /* 0x0000001800187308 */ /* 0x000fe20000000800 */
[----:B---3--:R-:W-:-:S07]  /*9420*/  FADD.FTZ R3, R200, R35 ;  /* 0x00000023c8037221 */ /* 0x008fce0000010000 */
[----:B------:R-:W-:Y:S01]  /*9430*/  MUFU.EX2 R23, R23 ;  /* 0x0000001700177308 */ /* 0x000fe20000000800 */
        /* <DEDUP_REMOVED lines=11> */
[----:B------:R-:W3:Y:S01]  /*94f0*/  LDSM.16.MT88.4 R152, [R221+0xd800] ;  /* 0x00d80000dd98783b */ /* 0x000ee20000004200 */
[----:B------:R-:W-:-:S02]  /*9500*/  FADD.FTZ R2, R171, R0 ;  /* 0x00000000ab027221 */ /* 0x000fc40000010000 */
[----:B------:R-:W-:Y:S01]  /*9510*/  FADD.FTZ R3, R170, R6 ;  /* 0x00000006aa037221 */ /* 0x000fe20000010000 */
[----:B------:R-:W-:Y:S01]  /*9520*/  MUFU.EX2 R22, R22 ;  /* 0x0000001600167308 */ /* 0x000fe20000000800 */
[----:B------:R-:W-:-:S07]  /*9530*/  FADD.FTZ R0, R114, R5 ;  /* 0x0000000572007221 */ /* 0x000fce0000010000 */
[----:B------:R-:W4:Y:S01]  /*9540*/  MUFU.EX2 R21, R21 ;  /* 0x0000001500157308 */ /* 0x000f220000000800 */
[----:B------:R-:W-:-:S07]  /*9550*/  FADD.FTZ R10, R130, R4 ;  /* 0x00000004820a7221 */ /* 0x000fce0000010000 */
[----:B------:R-:W1:Y:S01]  /*9560*/  MUFU.EX2 R20, R20 ;  /* 0x0000001400147308 */ /* 0x000e620000000800 */
[----:B------:R-:W1:Y:S01]  /*9570*/  LDSM.16.MT88.4 R4, [R223+0xf800] ;  /* 0x00f80000df04783b */ /* 0x000e620000004200 */
[----:B------:R-:W-:-:S06]  /*9580*/  MOV R115, R200 ;  /* 0x000000c800737202 */ /* 0x000fcc0000000f00 */
[----:B------:R-:W-:Y:S01]  /*9590*/  MUFU.EX2 R27, R27 ;  /* 0x0000001b001b7308 */ /* 0x000fe20000000800 */
[----:B------:R-:W-:Y:S01]  /*95a0*/  MOV R200, R201 ;  /* 0x000000c900c87202 */ /* 0x000fe20000000f00 */
[----:B------:R-:W-:-:S06]  /*95b0*/  IMAD.MOV.U32 R201, RZ, RZ, R202 ;  /* 0x000000ffffc97224 */ /* 0x000fcc00078e00ca */
[----:B------:R-:W1:Y:S01]  /*95c0*/  MUFU.EX2 R32, R32 ;  /* 0x0000002000207308 */ /* 0x000e620000000800 */
[----:B------:R-:W-:-:S07]  /*95d0*/  MOV R202, R203 ;  /* 0x000000cb00ca7202 */ /* 0x000fce0000000f00 */
[----:B------:R-:W-:Y:S08]  /*95e0*/  MUFU.EX2 R33, R33 ;  /* 0x0000002100217308 */ /* 0x000ff00000000800 */
[----:B------:R-:W1:Y:S01]  /*95f0*/  MUFU.EX2 R34, R34 ;  /* 0x0000002200227308 */ /* 0x000e620000000800 */
        /* <DEDUP_REMOVED lines=13> */
[----:B------:R3:W5:Y:S01]  /*96d0*/  LDL.LU R234, [R1+0xa8] ;  /* 0x0000a80001ea7983 */ /* 0x0007620000300800 */
[----:B------:R-:W-:-:S02]  /*96e0*/  MOV R214, R200 ;  /* 0x000000c800d67202 */ /* 0x000fc40000000f00 */
[----:B-1----:R-:W-:Y:S02]  /*96f0*/  F2FP.PACK_AB R128, R30, R31 ;  /* 0x0000001f1e80723e */ /* 0x002fe400000000ff */
[----:B--2---:R-:W-:Y:S02]  /*9700*/  F2FP.PACK_AB R130, R28, R29 ;  /* 0x0000001d1c82723e */ /* 0x004fe400000000ff */
[----:B----4-:R-:W-:Y:S02]  /*9710*/  F2FP.PACK_AB R124, R21, R22 ;  /* 0x00000016157c723e */ /* 0x010fe400000000ff */
[----:B------:R-:W-:Y:S01]  /*9720*/  F2FP.PACK_AB R126, R11, R20 ;  /* 0x000000140b7e723e */ /* 0x000fe200000000ff */
[----:B------:R-:W-:Y:S01]  /*9730*/  IMAD.MOV.U32 R213, RZ, RZ, R115 ;  /* 0x000000ffffd57224 */ /* 0x000fe200078e0073 */
[----:B------:R-:W-:Y:S01]  /*9740*/  F2FP.PACK_AB R129, R25, R26 ;  /* 0x0000001a1981723e */ /* 0x000fe200000000ff */
[----:B------:R-:W-:Y:S01]  /*9750*/  LDSM.16.MT88.4 R168, [R222+0xd800] ;  /* 0x00d80000dea8783b */ /* 0x000fe20000004200 */
[----:B------:R-:W-:-:S02]  /*9760*/  F2FP.PACK_AB R131, R23, R24 ;  /* 0x000000181783723e */ /* 0x000fc400000000ff */
[----:B------:R-:W-:Y:S02]  /*9770*/  F2FP.PACK_AB R125, R32, R27 ;  /* 0x0000001b207d723e */ /* 0x000fe400000000ff */
[----:B------:R-:W-:Y:S02]  /*9780*/  F2FP.PACK_AB R127, R34, R33 ;  /* 0x00000021227f723e */ /* 0x000fe400000000ff */
[----:B------:R-:W-:Y:S01]  /*9790*/  MOV R80, R233 ;  /* 0x000000e900507202 */ /* 0x000fe20000000f00 */
[----:B------:R-:W-:Y:S01]  /*97a0*/  FADD.FTZ R3, R214, R0 ;  /* 0x00000000d6037221 */ /* 0x000fe20000010000 */
[----:B------:R-:W-:Y:S01]  /*97b0*/  MOV R82, R231 ;  /* 0x000000e700527202 */ /* 0x000fe20000000f00 */
[----:B------:R-:W-:Y:S01]  /*97c0*/  FADD.FTZ R8, R213, R2 ;  /* 0x00000002d5087221 */ /* 0x000fe20000010000 */
[----:B------:R-:W-:Y:S01]  /*97d0*/  MOV R0, R80 ;  /* 0x0000005000007202 */ /* 0x000fe20000000f00 */
[----:B---3--:R-:W-:Y:S01]  /*97e0*/  HMMA.16816.F32 R148, R128, R152, R148 ;  /* 0x000000988094723c */ /* 0x008fe20000001894 */
[----:B------:R-:W-:Y:S01]  /*97f0*/  MOV R2, R81 ;  /* 0x0000005100027202 */ /* 0x000fe20000000f00 */
[----:B------:R-:W-:Y:S01]  /*9800*/  IMAD.MOV.U32 R14, RZ, RZ, R98 ;  /* 0x000000ffff0e7224 */ /* 0x000fe200078e0062 */
[----:B------:R-:W-:Y:S01]  /*9810*/  MOV R215, R201 ;  /* 0x000000c900d77202 */ /* 0x000fe20000000f00 */
[----:B------:R-:W-:-:S04]  /*9820*/  FADD.FTZ R0, R0, R9 ;  /* 0x0000000900007221 */ /* 0x000fc80000010000 */
[----:B------:R-:W-:Y:S01]  /*9830*/  HMMA.16816.F32 R144, R124, R152, R144 ;  /* 0x000000987c90723c */ /* 0x000fe20000001890 */
[----:B------:R-:W-:Y:S01]  /*9840*/  MOV R35, R99 ;  /* 0x0000006300237202 */ /* 0x000fe20000000f00 */
[----:B------:R-:W-:Y:S01]  /*9850*/  FADD.FTZ R2, R2, R10 ;  /* 0x0000000a02027221 */ /* 0x000fe20000010000 */
[----:B------:R-:W-:-:S05]  /*9860*/  MOV R201, R187 ;  /* 0x000000bb00c97202 */ /* 0x000fca0000000f00 */
[-C--:B------:R-:W-:Y:S01]  /*9870*/  HMMA.16816.F32 R156, R124, R154.reuse, R156 ;  /* 0x0000009a7c9c723c */ /* 0x080fe2000000189c */
[----:B------:R-:W-:Y:S01]  /*9880*/  MOV R15, R97 ;  /* 0x00000061000f7202 */ /* 0x000fe20000000f00 */
[----:B------:R-:W-:Y:S01]  /*9890*/  IMAD.MOV.U32 R115, RZ, RZ, R185 ;  /* 0x000000ffff737224 */ /* 0x000fe200078e00b9 */
[----:B------:R-:W-:Y:S02]  /*98a0*/  MOV R200, R186 ;  /* 0x000000ba00c87202 */ /* 0x000fe40000000f00 */
[----:B------:R-:W-:Y:S02]  /*98b0*/  MOV R114, R184 ;  /* 0x000000b800727202 */ /* 0x000fe40000000f00 */
[----:B------:R-:W-:Y:S01]  /*98c0*/  MOV R216, R202 ;  /* 0x000000ca00d87202 */ /* 0x000fe20000000f00 */
[----:B------:R-:W-:Y:S01]  /*98d0*/  HMMA.16816.F32 R152, R128, R154, R40 ;  /* 0x0000009a8098723c */ /* 0x000fe20000001828 */
[----:B------:R-:W-:Y:S01]  /*98e0*/  MOV R12, R96 ;  /* 0x00000060000c7202 */ /* 0x000fe20000000f00 */
[----:B------:R-:W-:Y:S01]  /*98f0*/  FADD.FTZ R0, R14, R0 ;  /* 0x000000000e007221 */ /* 0x000fe20000010000 */
[----:B------:R-:W-:Y:S01]  /*9900*/  MOV R217, R201 ;  /* 0x000000c900d97202 */ /* 0x000fe20000000f00 */
[----:B------:R-:W-:Y:S01]  /*9910*/  IMAD.MOV.U32 R13, RZ, RZ, R203 ;  /* 0x000000ffff0d7224 */ /* 0x000fe200078e00cb */
[----:B------:R1:W5:Y:S02]  /*9920*/  LDL.LU R233, [R1+0xa4] ;  /* 0x0000a40001e97983 */ /* 0x0003640000300800 */
[----:B------:R-:W-:Y:S01]  /*9930*/  MOV R43, R82 ;  /* 0x00000052002b7202 */ /* 0x000fe20000000f00 */
[----:B------:R-:W-:Y:S01]  /*9940*/  IMAD.MOV.U32 R42, RZ, RZ, R83 ;  /* 0x000000ffff2a7224 */ /* 0x000fe200078e0053 */
[----:B------:R-:W-:Y:S01]  /*9950*/  HMMA.16816.F32 R120, R124, R4, R120 ;  /* 0x000000047c78723c */ /* 0x000fe20000001878 */
[----:B------:R-:W-:Y:S01]  /*9960*/  FADD.FTZ R2, R35, R2 ;  /* 0x0000000223027221 */ /* 0x000fe20000010000 */
[----:B------:R-:W-:Y:S01]  /*9970*/  MOV R212, R114 ;  /* 0x0000007200d47202 */ /* 0x000fe20000000f00 */
[----:B------:R-:W-:-:S05]  /*9980*/  FADD.FTZ R3, R43, R3 ;  /* 0x000000032b037221 */ /* 0x000fca0000010000 */
[----:B------:R-:W-:Y:S01]  /*9990*/  HMMA.16816.F32 R116, R128, R4, R116 ;  /* 0x000000048074723c */ /* 0x000fe20000001874 */
[----:B------:R-:W-:Y:S01]  /*99a0*/  IMAD.MOV.U32 R218, RZ, RZ, R200 ;  /* 0x000000ffffda7224 */ /* 0x000fe200078e00c8 */
[----:B------:R-:W-:Y:S01]  /*99b0*/  MOV R219, R115 ;  /* 0x0000007300db7202 */ /* 0x000fe20000000f00 */
[----:B------:R-:W-:Y:S01]  /*99c0*/  FADD.FTZ R3, R12, R3 ;  /* 0x000000030c037221 */ /* 0x000fe20000010000 */
[----:B------:R-:W-:Y:S01]  /*99d0*/  MOV R214, R112 ;  /* 0x0000007000d67202 */ /* 0x000fe20000000f00 */
[----:B------:R-:W-:Y:S01]  /*99e0*/  FADD.FTZ R0, R216, R0 ;  /* 0x00000000d8007221 */ /* 0x000fe20000010000 */
[----:B------:R-:W2:Y:S01]  /*99f0*/  LDSM.16.MT88.4 R184, [R224+0xd800] ;  /* 0x00d80000e0b8783b */ /* 0x000ea20000004200 */
[----:B------:R-:W-:Y:S02]  /*9a00*/  FADD.FTZ R4, R42, R8 ;  /* 0x000000082a047221 */ /* 0x000fe40000010000 */
[----:B------:R-:W-:Y:S01]  /*9a10*/  FADD.FTZ R2, R13, R2 ;  /* 0x000000020d027221 */ /* 0x000fe20000010000 */
[----:B------:R-:W3:Y:S01]  /*9a20*/  LDSM.16.MT88.4 R200, [R223+0xd800] ;  /* 0x00d80000dfc8783b */ /* 0x000ee20000004200 */
[----:B------:R-:W-:-:S02]  /*9a30*/  FADD.FTZ R4, R15, R4 ;  /* 0x000000040f047221 */ /* 0x000fc40000010000 */
[----:B------:R-:W-:Y:S01]  /*9a40*/  IMAD.MOV.U32 R213, RZ, RZ, R113 ;  /* 0x000000ffffd57224 */ /* 0x000fe200078e0071 */
[----:B------:R-:W4:Y:S01]  /*9a50*/  LDSM.16.MT88.4 R80, [R221+0xf800] ;  /* 0x00f80000dd50783b */ /* 0x000f220000004200 */
[----:B------:R-:W-:Y:S02]  /*9a60*/  FADD.FTZ R4, R217, R4 ;  /* 0x00000004d9047221 */ /* 0x000fe40000010000 */
[----:B------:R-:W-:Y:S01]  /*9a70*/  FADD.FTZ R3, R218, R3 ;  /* 0x00000003da037221 */ /* 0x000fe20000010000 */
[----:B------:R-:W1:Y:S01]  /*9a80*/  LDSM.16.MT88.4 R96, [R222+0xf800] ;  /* 0x00f80000de60783b */ /* 0x000e620000004200 */
        /* <DEDUP_REMOVED lines=42> */
[----:B------:R-:W-:Y:S01]  /*9d30*/  FADD.FTZ R2, R11, R2 ;  /* 0x000000020b027221 */ /* 0x000fe20000010000 */
[-C--:B------:R-:W-:Y:S02]  /*9d40*/  HMMA.16816.F32 R188, R124, R186.reuse, R188 ;  /* 0x000000ba7cbc723c */ /* 0x080fe400000018bc */
[----:B------:R2:W-:Y:S04]  /*9d50*/  STL [R1+0x48], R3 ;  /* 0x0000480301007387 */ /* 0x0005e80000100800 */
[----:B------:R2:W-:Y:S02]  /*9d60*/  STL [R1+0x50], R0 ;  /* 0x0000500001007387 */ /* 0x0005e40000100800 */
[C---:B------:R-:W-:Y:S02]  /*9d70*/  HMMA.16816.F32 R184, R128.reuse, R186, R72 ;  /* 0x000000ba80b8723c */ /* 0x040fe40000001848 */
[----:B------:R2:W-:Y:S06]  /*9d80*/  STL [R1+0x4c], R2 ;  /* 0x00004c0201007387 */ /* 0x0005ec0000100800 */
[-C--:B------:R-:W-:Y:S08]  /*9d90*/  HMMA.16816.F32 R164, R128, R168.reuse, R164 ;  /* 0x000000a880a4723c */ /* 0x080ff000000018a4 */
[C---:B------:R-:W-:Y:S08]  /*9da0*/  HMMA.16816.F32 R160, R124.reuse, R168, R160 ;  /* 0x000000a87ca0723c */ /* 0x040ff000000018a0 */
[C---:B------:R-:W-:Y:S08]  /*9db0*/  HMMA.16816.F32 R172, R124.reuse, R170, R172 ;  /* 0x000000aa7cac723c */ /* 0x040ff000000018ac */
[C---:B---3--:R-:W-:Y:S08]  /*9dc0*/  HMMA.16816.F32 R192, R124.reuse, R200, R192 ;  /* 0x000000c87cc0723c */ /* 0x048ff000000018c0 */
[C---:B------:R-:W-:Y:S08]  /*9dd0*/  HMMA.16816.F32 R204, R124.reuse, R202, R204 ;  /* 0x000000ca7ccc723c */ /* 0x040ff000000018cc */
[C---:B----4-:R-:W-:Y:S08]  /*9de0*/  HMMA.16816.F32 R72, R124.reuse, R80, R48 ;  /* 0x000000507c48723c */ /* 0x050ff00000001830 */
[C---:B------:R-:W-:Y:S08]  /*9df0*/  HMMA.16816.F32 R76, R124.reuse, R82, R76 ;  /* 0x000000527c4c723c */ /* 0x040ff0000000184c */
[C---:B-1----:R-:W-:Y:S08]  /*9e00*/  HMMA.16816.F32 R88, R124.reuse, R96, R88 ;  /* 0x000000607c58723c */ /* 0x042ff00000001858 */
        /* <DEDUP_REMOVED lines=22> */
[----:B------:R-:W-:Y:S01]  /*9f70*/  UIMAD UR4, UR7, UR22, URZ ;  /* 0x00000016070472a4 */ /* 0x000fe2000f8e023f */
[----:B------:R-:W-:Y:S03]  /*9f80*/  STL [R1+0xa4], R77 ;  /* 0x0000a44d01007387 */ /* 0x000fe60000100800 */
[----:B------:R-:W-:Y:S01]  /*9f90*/  UIMAD UR4, UR5, UR18, UR4 ;  /* 0x00000012050472a4 */ /* 0x000fe2000f8e0204 */
        /* <DEDUP_REMOVED lines=9> */
[----:B------:R-:W-:Y:S01]  /*a030*/  BAR.SYNC.DEFER_BLOCKING 0x0 ;  /* 0x0000000000007b1d */ /* 0x000fe20000010000 */
[----:B--2---:R-:W-:-:S02]  /*a040*/  ISETP.GE.AND P3, PT, R208, c[0x0][0x220], PT ;  /* 0x00008800d0007a0c */ /* 0x004fc40003f66270 */
        /* <DEDUP_REMOVED lines=66> */
[----:B------:R-:W2:Y:S04]  /*a470*/  LDSM.16.M88.4 R40, [R220+0x9000] ;  /* 0x00900000dc28783b */ /* 0x000ea80000000200 */
[----:B------:R-:W2:Y:S04]  /*a480*/  LDSM.16.M88.4 R36, [R220+0x9800] ;  /* 0x00980000dc24783b */ /* 0x000ea80000000200 */
[----:B------:R-:W2:Y:S04]  /*a490*/  LDSM.16.M88.4 R44, [R220+0x8800] ;  /* 0x00880000dc2c783b */ /* 0x000ea80000000200 */
[----:B-1----:R-:W-:Y:S04]  /*a4a0*/  LDSM.16.M88.4 R8, [R228] ;  /* 0x00000000e408783b */ /* 0x002fe80000000200 */
[----:B------:R-:W1:Y:S04]  /*a4b0*/  LDSM.16.M88.4 R24, [R237] ;  /* 0x00000000ed18783b */ /* 0x000e680000000200 */
[----:B------:R-:W1:Y:S04]  /*a4c0*/  LDSM.16.M88.4 R20, [R236] ;  /* 0x00000000ec14783b */ /* 0x000e680000000200 */
[----:B---3--:R-:W3:Y:S04]  /*a4d0*/  LDSM.16.M88.4 R12, [R227+0x2000] ;  /* 0x00200000e30c783b */ /* 0x008ee80000000200 */
[----:B------:R-:W3:Y:S04]  /*a4e0*/  LDSM.16.M88.4 R28, [R238] ;  /* 0x00000000ee1c783b */ /* 0x000ee80000000200 */
[----:B----4-:R-:W4:Y:S04]  /*a4f0*/  LDSM.16.M88.4 R4, [R228+0x2000] ;  /* 0x00200000e404783b */ /* 0x010f280000000200 */
[----:B------:R-:W3:Y:S01]  /*a500*/  LDSM.16.M88.4 R48, [R220+0x8000] ;  /* 0x00800000dc30783b */ /* 0x000ee20000000200 */
[C---:B--2---:R-:W-:Y:S03]  /*a510*/  HMMA.16816.F32 R64, R16.reuse, R40, RZ ;  /* 0x000000281040723c */ /* 0x044fe600000018ff */
[----:B------:R-:W2:Y:S04]  /*a520*/  LDSM.16.M88.4 R32, [R231] ;  /* 0x00000000e720783b */ /* 0x000ea80000000200 */
[----:B------:R-:W0:Y:S01]  /*a530*/  LDGDEPBAR ;  /* 0x00000000000079af */ /* 0x000e220000000000 */
[C---:B------:R-:W-:Y:S08]  /*a540*/  HMMA.16816.F32 R56, R16.reuse, R36, RZ ;  /* 0x000000241038723c */ /* 0x040ff000000018ff */
[----:B------:R-:W-:Y:S08]  /*a550*/  HMMA.16816.F32 R208, R16, R44, RZ ;  /* 0x0000002c10d0723c */ /* 0x000ff000000018ff */
[C---:B-1----:R-:W-:Y:S08]  /*a560*/  HMMA.16816.F32 R64, R8.reuse, R24, R64 ;  /* 0x000000180840723c */ /* 0x042ff00000001840 */
[----:B------:R-:W-:Y:S08]  /*a570*/  HMMA.16816.F32 R56, R8, R20, R56 ;  /* 0x000000140838723c */ /* 0x000ff00000001838 */
[C---:B---3--:R-:W-:Y:S08]  /*a580*/  HMMA.16816.F32 R60, R12.reuse, R40, RZ ;  /* 0x000000280c3c723c */ /* 0x048ff000000018ff */
[----:B------:R-:W-:Y:S01]  /*a590*/  HMMA.16816.F32 R52, R12, R36, RZ ;  /* 0x000000240c34723c */ /* 0x000fe200000018ff */
[----:B------:R-:W-:-:S02]  /*a5a0*/  IMAD.MOV.U32 R3, RZ, RZ, R65 ;  /* 0x000000ffff037224 */ /* 0x000fc400078e0041 */
[----:B------:R-:W-:Y:S02]  /*a5b0*/  IMAD.MOV.U32 R2, RZ, RZ, R66 ;  /* 0x000000ffff027224 */ /* 0x000fe400078e0042 */
[----:B------:R-:W-:Y:S02]  /*a5c0*/  IMAD.MOV.U32 R0, RZ, RZ, R67 ;  /* 0x000000ffff007224 */ /* 0x000fe400078e0043 */
[----:B------:R-:W-:Y:S01]  /*a5d0*/  IMAD.MOV.U32 R36, RZ, RZ, R64 ;  /* 0x000000ffff247224 */ /* 0x000fe200078e0040 */
[----:B------:R-:W-:Y:S01]  /*a5e0*/  HMMA.16816.F32 R68, R8, R28, R208 ;  /* 0x0000001c0844723c */ /* 0x000fe200000018d0 */
[----:B------:R-:W-:Y:S02]  /*a5f0*/  IMAD.MOV.U32 R67, RZ, RZ, R56 ;  /* 0x000000ffff437224 */ /* 0x000fe400078e0038 */
[----:B------:R-:W-:Y:S02]  /*a600*/  IMAD.MOV.U32 R66, RZ, RZ, R57 ;  /* 0x000000ffff427224 */ /* 0x000fe400078e0039 */
[----:B------:R-:W-:-:S02]  /*a610*/  IMAD.MOV.U32 R65, RZ, RZ, R58 ;  /* 0x000000ffff417224 */ /* 0x000fc400078e003a */
[----:B------:R-:W-:Y:S01]  /*a620*/  IMAD.MOV.U32 R64, RZ, RZ, R59 ;  /* 0x000000ffff407224 */ /* 0x000fe200078e003b */
[----:B------:R-:W-:Y:S08]  /*a630*/  HMMA.16816.F32 R140, R12, R44, RZ ;  /* 0x0000002c0c8c723c */ /* 0x000ff000000018ff */
[----:B----4-:R-:W-:Y:S08]  /*a640*/  HMMA.16816.F32 R60, R4, R24, R60 ;  /* 0x00000018043c723c */ /* 0x010ff0000000183c */
[----:B------:R-:W-:Y:S01]  /*a650*/  HMMA.16816.F32 R56, R12, R46, RZ ;  /* 0x0000002e0c38723c */ /* 0x000fe200000018ff */
[----:B------:R-:W-:-:S02]  /*a660*/  IMAD.MOV.U32 R41, RZ, RZ, R70 ;  /* 0x000000ffff297224 */ /* 0x000fc400078e0046 */
[----:B------:R-:W-:Y:S02]  /*a670*/  IMAD.MOV.U32 R40, RZ, RZ, R71 ;  /* 0x000000ffff287224 */ /* 0x000fe400078e0047 */
[----:B------:R-:W-:Y:S02]  /*a680*/  IMAD.MOV.U32 R132, RZ, RZ, R68 ;  /* 0x000000ffff847224 */ /* 0x000fe400078e0044 */
[----:B------:R-:W-:Y:S01]  /*a690*/  IMAD.MOV.U32 R77, RZ, RZ, R69 ;  /* 0x000000ffff4d7224 */ /* 0x000fe200078e0045 */
[C---:B------:R-:W-:Y:S08]  /*a6a0*/  HMMA.16816.F32 R44, R16.reuse, R46, RZ ;  /* 0x0000002e102c723c */ /* 0x040ff000000018ff */
[----:B------:R-:W-:Y:S01]  /*a6b0*/  HMMA.16816.F32 R216, R16, R48, RZ ;  /* 0x0000003010d8723c */ /* 0x000fe200000018ff */
[----:B------:R-:W-:-:S02]  /*a6c0*/  IMAD.MOV.U32 R76, RZ, RZ, R60 ;  /* 0x000000ffff4c7224 */ /* 0x000fc400078e003c */
[----:B------:R-:W-:Y:S02]  /*a6d0*/  IMAD.MOV.U32 R37, RZ, RZ, R61 ;  /* 0x000000ffff257224 */ /* 0x000fe400078e003d */
[----:B------:R-:W-:Y:S02]  /*a6e0*/  IMAD.MOV.U32 R25, RZ, RZ, R62 ;  /* 0x000000ffff197224 */ /* 0x000fe400078e003e */
[----:B------:R-:W-:Y:S01]  /*a6f0*/  IMAD.MOV.U32 R24, RZ, RZ, R63 ;  /* 0x000000ffff187224 */ /* 0x000fe200078e003f */
[----:B------:R-:W-:Y:S08]  /*a700*/  HMMA.16816.F32 R212, R12, R48, RZ ;  /* 0x000000300cd4723c */ /* 0x000ff000000018ff */
[C---:B------:R-:W-:Y:S08]  /*a710*/  HMMA.16816.F32 R72, R4.reuse, R20, R52 ;  /* 0x000000140448723c */ /* 0x040ff00000001834 */
[----:B------:R-:W-:Y:S08]  /*a720*/  HMMA.16816.F32 R68, R4, R28, R140 ;  /* 0x0000001c0444723c */ /* 0x000ff0000000188c */
[C---:B------:R-:W-:Y:S08]  /*a730*/  HMMA.16816.F32 R60, R12.reuse, R50, RZ ;  /* 0x000000320c3c723c */ /* 0x040ff000000018ff */
[----:B------:R-:W-:Y:S08]  /*a740*/  HMMA.16816.F32 R52, R12, R42, RZ ;  /* 0x0000002a0c34723c */ /* 0x000ff000000018ff */
[----:B------:R-:W-:Y:S01]  /*a750*/  HMMA.16816.F32 R56, R4, R30, R56 ;  /* 0x0000001e0438723c */ /* 0x000fe20000001838 */
[----:B------:R-:W-:-:S02]  /*a760*/  IMAD.MOV.U32 R29, RZ, RZ, R70 ;  /* 0x000000ffff1d7224 */ /* 0x000fc400078e0046 */
[----:B------:R-:W-:-:S05]  /*a770*/  IMAD.MOV.U32 R28, RZ, RZ, R71 ;  /* 0x000000ffff1c7224 */ /* 0x000fca00078e0047 */
[----:B------:R-:W-:Y:S07]  /*a780*/  HMMA.16816.F32 R44, R8, R30, R44 ;  /* 0x0000001e082c723c */ /* 0x000fee000000182c */
[----:B------:R-:W-:Y:S01]  /*a790*/  IMAD.MOV.U32 R30, RZ, RZ, R41 ;  /* 0x000000ffff1e7224 */ /* 0x000fe200078e0029 */
[----:B------:R-:W-:Y:S01]  /*a7a0*/  HMMA.16816.F32 R12, R12, R38, RZ ;  /* 0x000000260c0c723c */ /* 0x000fe200000018ff */
[----:B------:R-:W-:-:S07]  /*a7b0*/  IMAD.MOV.U32 R31, RZ, RZ, R40 ;  /* 0x000000ffff1f7224 */ /* 0x000fce00078e0028 */
[C---:B------:R-:W-:Y:S08]  /*a7c0*/  HMMA.16816.F32 R48, R16.reuse, R50, RZ ;  /* 0x000000321030723c */ /* 0x040ff000000018ff */
[C---:B------:R-:W-:Y:S08]  /*a7d0*/  HMMA.16816.F32 R40, R16.reuse, R42, RZ ;  /* 0x0000002a1028723c */ /* 0x040ff000000018ff */
[----:B------:R-:W-:Y:S08]  /*a7e0*/  HMMA.16816.F32 R16, R16, R38, RZ ;  /* 0x000000261010723c */ /* 0x000ff000000018ff */
[-C--:B--2---:R-:W-:Y:S08]  /*a7f0*/  HMMA.16816.F32 R216, R8, R32.reuse, R216 ;  /* 0x0000002008d8723c */ /* 0x084ff000000018d8 */
[C---:B------:R-:W-:Y:S07]  /*a800*/  HMMA.16816.F32 R212, R4.reuse, R32, R212 ;  /* 0x0000002004d4723c */ /* 0x040fee00000018d4 */
[----:B------:R-:W-:Y:S01]  /*a810*/  IMAD.MOV.U32 R32, RZ, RZ, R68 ;  /* 0x000000ffff207224 */ /* 0x000fe200078e0044 */
[----:B------:R-:W-:Y:S01]  /*a820*/  HMMA.16816.F32 R60, R4, R34, R60 ;  /* 0x00000022043c723c */ /* 0x000fe2000000183c */
[----:B------:R-:W-:-:S07]  /*a830*/  IMAD.MOV.U32 R33, RZ, RZ, R69 ;  /* 0x000000ffff217224 */ /* 0x000fce00078e0045 */
[C---:B------:R-:W-:Y:S08]  /*a840*/  HMMA.16816.F32 R208, R4.reuse, R26, R52 ;  /* 0x0000001a04d0723c */ /* 0x040ff00000001834 */
[----:B------:R-:W-:Y:S01]  /*a850*/  HMMA.16816.F32 R68, R4, R22, R12 ;  /* 0x000000160444723c */ /* 0x000fe2000000180c */
[----:B------:R-:W-:Y:S04]  /*a860*/  LDSM.16.M88.4 R4, [R230+0x2000] ;  /* 0x00200000e604783b */ /* 0x000fe80000000200 */
[----:B------:R-:W1:Y:S03]  /*a870*/  LDSM.16.M88.4 R12, [R226+0x8000] ;  /* 0x00800000e20c783b */ /* 0x000e660000000200 */
[C---:B------:R-:W-:Y:S07]  /*a880*/  HMMA.16816.F32 R48, R8.reuse, R34, R48 ;  /* 0x000000220830723c */ /* 0x040fee0000001830 */
[----:B------:R-:W-:Y:S01]  /*a890*/  IMAD.MOV.U32 R34, RZ, RZ, R29 ;  /* 0x000000ffff227224 */ /* 0x000fe200078e001d */
[----:B------:R-:W-:Y:S01]  /*a8a0*/  HMMA.16816.F32 R40, R8, R26, R40 ;  /* 0x0000001a0828723c */ /* 0x000fe20000001828 */
[----:B------:R-:W-:-:S02]  /*a8b0*/  IMAD.MOV.U32 R35, RZ, RZ, R28 ;  /* 0x000000ffff237224 */ /* 0x000fc400078e001c */
[----:B------:R-:W-:Y:S02]  /*a8c0*/  IMAD.MOV.U32 R28, RZ, RZ, R132 ;  /* 0x000000ffff1c7224 */ /* 0x000fe400078e0084 */
[----:B------:R-:W-:-:S03]  /*a8d0*/  IMAD.MOV.U32 R29, RZ, RZ, R77 ;  /* 0x000000ffff1d7224 */ /* 0x000fc600078e004d */
[----:B------:R-:W-:Y:S01]  /*a8e0*/  HMMA.16816.F32 R16, R8, R22, R16 ;  /* 0x000000160810723c */ /* 0x000fe20000001810 */
[----:B------:R-:W2:Y:S07]  /*a8f0*/  LDSM.16.M88.4 R8, [R230] ;  /* 0x00000000e608783b */ /* 0x000eae0000000200 */
[C---:B-1----:R-:W-:Y:S07]  /*a900*/  HMMA.16816.F32 R140, R4.reuse, R12, R212 ;  /* 0x0000000c048c723c */ /* 0x042fee00000018d4 */
[----:B------:R-:W-:Y:S01]  /*a910*/  IMAD.MOV.U32 R212, RZ, RZ, R67 ;  /* 0x000000ffffd47224 */ /* 0x000fe200078e0043 */
[----:B------:R-:W-:Y:S01]  /*a920*/  HMMA.16816.F32 R52, R4, R14, R60 ;  /* 0x0000000e0434723c */ /* 0x000fe2000000183c */
[----:B------:R-:W-:-:S02]  /*a930*/  IMAD.MOV.U32 R213, RZ, RZ, R66 ;  /* 0x000000ffffd57224 */ /* 0x000fc400078e0042 */
[----:B------:R-:W-:Y:S02]  /*a940*/  IMAD.MOV.U32 R214, RZ, RZ, R65 ;  /* 0x000000ffffd67224 */ /* 0x000fe400078e0041 */
[----:B------:R-:W-:Y:S02]  /*a950*/  IMAD.MOV.U32 R215, RZ, RZ, R64 ;  /* 0x000000ffffd77224 */ /* 0x000fe400078e0040 */
[----:B------:R-:W-:Y:S02]  /*a960*/  IMAD.MOV.U32 R60, RZ, RZ, R36 ;  /* 0x000000ffff3c7224 */ /* 0x000fe400078e0024 */
[----:B------:R-:W-:Y:S02]  /*a970*/  IMAD.MOV.U32 R61, RZ, RZ, R3 ;  /* 0x000000ffff3d7224 */ /* 0x000fe400078e0003 */
[----:B------:R-:W-:Y:S01]  /*a980*/  IMAD.MOV.U32 R62, RZ, RZ, R2 ;  /* 0x000000ffff3e7224 */ /* 0x000fe200078e0002 */
[----:B--2---:R-:W-:Y:S01]  /*a990*/  HMMA.16816.F32 R64, R8, R12, R216 ;  /* 0x0000000c0840723c */ /* 0x004fe200000018d8 */
[----:B------:R-:W-:-:S06]  /*a9a0*/  IMAD.MOV.U32 R63, RZ, RZ, R0 ;  /* 0x000000ffff3f7224 */ /* 0x000fcc00078e0000 */
[----:B------:R-:W-:Y:S02]  /*a9b0*/  IMAD.MOV.U32 R218, RZ, RZ, R25 ;  /* 0x000000ffffda7224 */ /* 0x000fe400078e0019 */
[----:B------:R-:W-:Y:S02]  /*a9c0*/  IMAD.MOV.U32 R219, RZ, RZ, R24 ;  /* 0x000000ffffdb7224 */ /* 0x000fe400078e0018 */
[----:B------:R-:W-:Y:S01]  /*a9d0*/  HMMA.16816.F32 R24, R8, R14, R48 ;  /* 0x0000000e0818723c */ /* 0x000fe20000001830 */
[----:B------:R-:W1:Y:S01]  /*a9e0*/  LDSM.16.M88.4 R12, [R226+0x8800] ;  /* 0x00880000e20c783b */ /* 0x000e620000000200 */
[----:B------:R-:W-:Y:S02]  /*a9f0*/  IMAD.MOV.U32 R217, RZ, RZ, R37 ;  /* 0x000000ffffd97224 */ /* 0x000fe400078e0025 */
[----:B------:R-:W-:-:S04]  /*aa00*/  IMAD.MOV.U32 R216, RZ, RZ, R76 ;  /* 0x000000ffffd87224 */ /* 0x000fc800078e004c */
        /* <DEDUP_REMOVED lines=13> */
[----:B------:R-:W-:Y:S01]  /*aae0*/  HMMA.16816.F32 R16, R8, R14, R16 ;  /* 0x0000000e0810723c */ /* 0x000fe20000001810 */
        /* <DEDUP_REMOVED lines=8> */
[----:B------:R-:W-:-:S02]  /*ab70*/  IMAD.MOV.U32 R0, RZ, RZ, R7 ;  /* 0x000000ffff007224 */ /* 0x000fc400078e0007 */
[----:B------:R-:W2:Y:S01]  /*ab80*/  LDSM.16.M88.4 R4, [R229+0x2000] ;  /* 0x00200000e504783b */ /* 0x000ea20000000200 */
[----:B------:R-:W-:Y:S01]  /*ab90*/  IMAD.MOV.U32 R41, RZ, RZ, R75 ;  /* 0x000000ffff297224 */ /* 0x000fe200078e004b */
[-C--:B-1----:R-:W-:Y:S08]  /*aba0*/  HMMA.16816.F32 R216, R8, R12.reuse, R64 ;  /* 0x0000000c08d8723c */ /* 0x082ff00000001840 */
[C---:B--2---:R-:W-:Y:S08]  /*abb0*/  HMMA.16816.F32 R68, R4.reuse, R12, R140 ;  /* 0x0000000c0444723c */ /* 0x044ff0000000188c */
[-C--:B------:R-:W-:Y:S08]  /*abc0*/  HMMA.16816.F32 R212, R4, R14.reuse, R52 ;  /* 0x0000000e04d4723c */ /* 0x080ff00000001834 */
[----:B------:R-:W-:Y:S01]  /*abd0*/  HMMA.16816.F32 R140, R8, R14, R24 ;  /* 0x0000000e088c723c */ /* 0x000fe20000001818 */
[----:B------:R-:W1:Y:S07]  /*abe0*/  LDSM.16.M88.4 R12, [R225+0x800] ;  /* 0x00080000e10c783b */ /* 0x000e6e0000000200 */
[----:B-1----:R-:W-:Y:S08]  /*abf0*/  HMMA.16816.F32 R52, R4, R14, R28 ;  /* 0x0000000e0434723c */ /* 0x002ff0000000181c */
[-C--:B------:R-:W-:Y:S08]  /*ac00*/  HMMA.16816.F32 R72, R8, R12.reuse, R36 ;  /* 0x0000000c0848723c */ /* 0x080ff00000001824 */
        /* <DEDUP_REMOVED lines=27> */
[----:B------:R-:W1:Y:S07]  /*adc0*/  LDSM.16.M88.4 R12, [R220+0xa800] ;  /* 0x00a80000dc0c783b */ /* 0x000e6e0000000200 */
[----:B-1----:R-:W-:Y:S08]  /*add0*/  HMMA.16816.F32 R52, R4, R14, R52 ;  /* 0x0000000e0434723c */ /* 0x002ff00000001834 */
[-C--:B------:R-:W-:Y:S08]  /*ade0*/  HMMA.16816.F32 R208, R8, R12.reuse, R72 ;  /* 0x0000000c08d0723c */ /* 0x080ff00000001848 */
[----:B------:R-:W-:Y:S08]  /*adf0*/  HMMA.16816.F32 R64, R4, R12, R64 ;  /* 0x0000000c0440723c */ /* 0x000ff00000001840 */
[----:B------:R-:W-:Y:S01]  /*ae00*/  IMAD.MOV.U32 R12, RZ, RZ, R52 ;  /* 0x000000ffff0c7224 */ /* 0x000fe200078e0034 */
[----:B------:R-:W-:Y:S01]  /*ae10*/  HMMA.16816.F32 R216, R8, R14, R28 ;  /* 0x0000000e08d8723c */ /* 0x000fe2000000181c */
[----:B------:R-:W-:-:S02]  /*ae20*/  IMAD.MOV.U32 R3, RZ, RZ, R53 ;  /* 0x000000ffff037224 */ /* 0x000fc400078e0035 */
[----:B------:R-:W-:Y:S02]  /*ae30*/  IMAD.MOV.U32 R2, RZ, RZ, R54 ;  /* 0x000000ffff027224 */ /* 0x000fe400078e0036 */
[----:B------:R-:W-:Y:S02]  /*ae40*/  IMAD.MOV.U32 R0, RZ, RZ, R55 ;  /* 0x000000ffff007224 */ /* 0x000fe400078e0037 */
[----:B------:R-:W-:Y:S02]  /*ae50*/  IMAD.MOV.U32 R28, RZ, RZ, R12 ;  /* 0x000000ffff1c7224 */ /* 0x000fe400078e000c */
[----:B------:R-:W1:Y:S01]  /*ae60*/  LDSM.16.M88.4 R12, [R220+0xb000] ;  /* 0x00b00000dc0c783b */ /* 0x000e620000000200 */
        /* <DEDUP_REMOVED lines=24> */
[-C--:B-1----:R-:W-:Y:S08]  /*aff0*/  HMMA.16816.F32 R72, R8, R12.reuse, R44 ;  /* 0x0000000c0848723c */ /* 0x082ff0000000182c */
[C---:B------:R-:W-:Y:S07]  /*b000*/  HMMA.16816.F32 R52, R4.reuse, R12, R32 ;  /* 0x0000000c0434723c */ /* 0x040fee0000001820 */
[----:B------:R-:W-:Y:S01]  /*b010*/  MOV R32, R138 ;  /* 0x0000008a00207202 */ /* 0x000fe20000000f00 */
[----:B------:R-:W-:Y:S01]  /*b020*/  HMMA.16816.F32 R44, R4, R14, R20 ;  /* 0x0000000e042c723c */ /* 0x000fe20000001814 */
[----:B------:R-:W-:Y:S01]  /*b030*/  LDSM.16.M88.4 R4, [R228+0x6000] ;  /* 0x00600000e404783b */ /* 0x000fe20000000200 */
[----:B------:R-:W-:-:S02]  /*b040*/  IMAD.MOV.U32 R33, RZ, RZ, R133 ;  /* 0x000000ffff217224 */ /* 0x000fc400078e0085 */
[----:B------:R-:W-:Y:S01]  /*b050*/  IMAD.MOV.U32 R34, RZ, RZ, R132 ;  /* 0x000000ffff227224 */ /* 0x000fe200078e0084 */
[----:B------:R-:W1:Y:S01]  /*b060*/  S2R R133, SR_TID.X ;  /* 0x0000000000857919 */ /* 0x000e620000002100 */
[----:B------:R-:W-:Y:S02]  /*b070*/  IMAD.MOV.U32 R35, RZ, RZ, R77 ;  /* 0x000000ffff237224 */ /* 0x000fe400078e004d */
[----:B------:R-:W-:Y:S01]  /*b080*/  HMMA.16816.F32 R16, R8, R14, R16 ;  /* 0x0000000e0810723c */ /* 0x000fe20000001810 */
[----:B------:R-:W2:Y:S04]  /*b090*/  LDSM.16.M88.4 R12, [R235] ;  /* 0x00000000eb0c783b */ /* 0x000ea80000000200 */
[----:B------:R-:W3:Y:S01]  /*b0a0*/  LDSM.16.M88.4 R8, [R228+0x4000] ;  /* 0x00400000e408783b */ /* 0x000ee20000000200 */
[----:B-1----:R-:W-:-:S05]  /*b0b0*/  IMAD.SHL.U32 R133, R133, 0x2, RZ ;  /* 0x0000000285857824 */ /* 0x002fca00078e00ff */
[----:B------:R-:W-:Y:S01]  /*b0c0*/  LOP3.LUT R133, R133, 0x6, RZ, 0xc0, !PT ;  /* 0x0000000685857812 */ /* 0x000fe200078ec0ff */
[-C--:B--2---:R-:W-:Y:S08]  /*b0d0*/  HMMA.16816.F32 R68, R4, R12.reuse, R68 ;  /* 0x0000000c0444723c */ /* 0x084ff00000001844 */
[----:B---3--:R-:W-:Y:S07]  /*b0e0*/  HMMA.16816.F32 R40, R8, R12, R56 ;  /* 0x0000000c0828723c */ /* 0x008fee0000001838 */
[----:B------:R-:W-:Y:S01]  /*b0f0*/  IMAD.MOV.U32 R56, RZ, RZ, R76 ;  /* 0x000000ffff387224 */ /* 0x000fe200078e004c */
[----:B------:R-:W-:Y:S01]  /*b100*/  HMMA.16816.F32 R36, R4, R14, R60 ;  /* 0x0000000e0424723c */ /* 0x000fe2000000183c */
[----:B------:R-:W-:-:S02]  /*b110*/  IMAD.MOV.U32 R57, RZ, RZ, R3 ;  /* 0x000000ffff397224 */ /* 0x000fc400078e0003 */
[----:B------:R-:W-:Y:S02]  /*b120*/  IMAD.MOV.U32 R58, RZ, RZ, R2 ;  /* 0x000000ffff3a7224 */ /* 0x000fe400078e0002 */
[----:B------:R-:W-:-:S03]  /*b130*/  IMAD.MOV.U32 R59, RZ, RZ, R0 ;  /* 0x000000ffff3b7224 */ /* 0x000fc600078e0000 */
[C---:B------:R-:W-:Y:S01]  /*b140*/  HMMA.16816.F32 R24, R8.reuse, R14, R140 ;  /* 0x0000000e0818723c */ /* 0x040fe2000000188c */
[----:B------:R-:W1:Y:S07]  /*b150*/  LDSM.16.M88.4 R12, [R234] ;  /* 0x00000000ea0c783b */ /* 0x000e6e0000000200 */
[-C--:B-1----:R-:W-:Y:S08]  /*b160*/  HMMA.16816.F32 R48, R8, R12.reuse, R48 ;  /* 0x0000000c0830723c */ /* 0x082ff00000001830 */
[C---:B------:R-:W-:Y:S08]  /*b170*/  HMMA.16816.F32 R32, R4.reuse, R12, R32 ;  /* 0x0000000c0420723c */ /* 0x040ff00000001820 */
[-C--:B------:R-:W-:Y:S08]  /*b180*/  HMMA.16816.F32 R28, R4, R14.reuse, R28 ;  /* 0x0000000e041c723c */ /* 0x080ff0000000181c */
        /* <DEDUP_REMOVED lines=12> */
[----:B------:R-:W-:Y:S01]  /*b250*/  HMMA.16816.F32 R16, R8, R14, R16 ;  /* 0x0000000e0810723c */ /* 0x000fe20000001810 */
[----:B------:R-:W-:Y:S11]  /*b260*/  LDSM.16.M88.4 R8, [R230+0x4000] ;  /* 0x00400000e608783b */ /* 0x000ff60000000200 */
[----:B------:R-:W-:Y:S04]  /*b270*/  @!UPT UIADD3 URZ, URZ, URZ, URZ ;  /* 0x0000003f3f3ff290 */ /* 0x000fe8000fffe03f */
[----:B------:R-:W-:Y:S02]  /*b280*/  IMAD.MOV.U32 R72, RZ, RZ, R140 ;  /* 0x000000ffff487224 */ /* 0x000fe400078e008c */
[----:B------:R-:W-:Y:S02]  /*b290*/  IMAD.MOV.U32 R3, RZ, RZ, R141 ;  /* 0x000000ffff037224 */ /* 0x000fe400078e008d */
[----:B------:R-:W-:Y:S02]  /*b2a0*/  IMAD.MOV.U32 R2, RZ, RZ, R142 ;  /* 0x000000ffff027224 */ /* 0x000fe400078e008e */
[----:B------:R-:W-:Y:S02]  /*b2b0*/  IMAD.MOV.U32 R0, RZ, RZ, R143 ;  /* 0x000000ffff007224 */ /* 0x000fe400078e008f */
[C---:B------:R-:W-:Y:S11]  /*b2c0*/  HMMA.16816.F32 R140, R4.reuse, R12, R52 ;  /* 0x0000000c048c723c */ /* 0x040ff60000001834 */
[----:B------:R-:W-:Y:S11]  /*b2d0*/  @!UPT UIADD3 URZ, URZ, URZ, URZ ;  /* 0x0000003f3f3ff290 */ /* 0x000ff6000fffe03f */
[----:B------:R-:W-:Y:S02]  /*b2e0*/  @!UPT UIADD3 URZ, URZ, URZ, URZ ;  /* 0x0000003f3f3ff290 */ /* 0x000fe4000fffe03f */
[----:B------:R-:W-:Y:S02]  /*b2f0*/  IMAD.MOV.U32 R55, RZ, RZ, R140 ;  /* 0x000000ffff377224 */ /* 0x000fe400078e008c */
[----:B------:R-:W-:Y:S02]  /*b300*/  IMAD.MOV.U32 R54, RZ, RZ, R141 ;  /* 0x000000ffff367224 */ /* 0x000fe400078e008d */
[----:B------:R-:W-:Y:S02]  /*b310*/  IMAD.MOV.U32 R53, RZ, RZ, R142 ;  /* 0x000000ffff357224 */ /* 0x000fe400078e008e */
[----:B------:R-:W-:Y:S02]  /*b320*/  IMAD.MOV.U32 R52, RZ, RZ, R143 ;  /* 0x000000ffff347224 */ /* 0x000fe400078e008f */
[----:B------:R-:W-:Y:S01]  /*b330*/  HMMA.16816.F32 R140, R4, R14, R44 ;  /* 0x0000000e048c723c */ /* 0x000fe2000000182c */
[----:B------:R-:W-:Y:S04]  /*b340*/  LDSM.16.M88.4 R4, [R230+0x6000] ;  /* 0x00600000e604783b */ /* 0x000fe80000000200 */
[----:B------:R-:W1:Y:S02]  /*b350*/  LDSM.16.M88.4 R12, [R226+0xa000] ;  /* 0x00a00000e20c783b */ /* 0x000e640000000200 */
[----:B------:R-:W-:-:S02]  /*b360*/  IMAD.MOV.U32 R45, RZ, RZ, R3 ;  /* 0x000000ffff2d7224 */ /* 0x000fc400078e0003 */
        /* <DEDUP_REMOVED lines=10> */
[----:B------:R-:W-:Y:S02]  /*b410*/  IMAD.MOV.U32 R76, RZ, RZ, R68 ;  /* 0x000000ffff4c7224 */ /* 0x000fe400078e0044 */
[----:B------:R-:W-:Y:S02]  /*b420*/  IMAD.MOV.U32 R3, RZ, RZ, R69 ;  /* 0x000000ffff037224 */ /* 0x000fe400078e0045 */
[----:B------:R-:W-:Y:S02]  /*b430*/  IMAD.MOV.U32 R2, RZ, RZ, R70 ;  /* 0x000000ffff027224 */ /* 0x000fe400078e0046 */
[----:B------:R-:W-:Y:S02]  /*b440*/  IMAD.MOV.U32 R0, RZ, RZ, R71 ;  /* 0x000000ffff007224 */ /* 0x000fe400078e0047 */
[C---:B------:R-:W-:Y:S01]  /*b450*/  HMMA.16816.F32 R68, R4.reuse, R14, R36 ;  /* 0x0000000e0444723c */ /* 0x040fe20000001824 */
[----:B------:R-:W1:Y:S07]  /*b460*/  LDSM.16.M88.4 R12, [R226+0xa800] ;  /* 0x00a80000e20c783b */ /* 0x000e6e0000000200 */
[-C--:B-1----:R-:W-:Y:S07]  /*b470*/  HMMA.16816.F32 R56, R4, R12.reuse, R32 ;  /* 0x0000000c0438723c */ /* 0x082fee0000001820 */
[----:B------:R-:W-:Y:S01]  /*b480*/  IMAD.MOV.U32 R32, RZ, RZ, R55 ;  /* 0x000000ffff207224 */ /* 0x000fe200078e0037 */
[----:B------:R-:W-:Y:S01]  /*b490*/  HMMA.16816.F32 R212, R8, R12, R48 ;  /* 0x0000000c08d4723c */ /* 0x000fe20000001830 */
[----:B------:R-:W-:-:S02]  /*b4a0*/  IMAD.MOV.U32 R33, RZ, RZ, R54 ;  /* 0x000000ffff217224 */ /* 0x000fc400078e0036 */
[----:B------:R-:W-:Y:S02]  /*b4b0*/  IMAD.MOV.U32 R34, RZ, RZ, R53 ;  /* 0x000000ffff227224 */ /* 0x000fe400078e0035 */
[----:B------:R-:W-:-:S03]  /*b4c0*/  IMAD.MOV.U32 R35, RZ, RZ, R52 ;  /* 0x000000ffff237224 */ /* 0x000fc600078e0034 */
[-C--:B------:R-:W-:Y:S08]  /*b4d0*/  HMMA.16816.F32 R52, R4, R14.reuse, R28 ;  /* 0x0000000e0434723c */ /* 0x080ff0000000181c */
[C---:B------:R-:W-:Y:S01]  /*b4e0*/  HMMA.16816.F32 R28, R8.reuse, R14, R20 ;  /* 0x0000000e081c723c */ /* 0x040fe20000001814 */
[----:B------:R-:W1:Y:S07]  /*b4f0*/  LDSM.16.M88.4 R12, [R226+0xb000] ;  /* 0x00b00000e20c783b */ /* 0x000e6e0000000200 */
[-C--:B-1----:R-:W-:Y:S08]  /*b500*/  HMMA.16816.F32 R48, R8, R12.reuse, R40 ;  /* 0x0000000c0830723c */ /* 0x082ff00000001828 */
[C---:B------:R-:W-:Y:S07]  /*b510*/  HMMA.16816.F32 R40, R4.reuse, R12, R60 ;  /* 0x0000000c0428723c */ /* 0x040fee000000183c */
[----:B------:R-:W-:Y:S01]  /*b520*/  IMAD.MOV.U32 R60, RZ, RZ, R76 ;  /* 0x000000ffff3c7224 */ /* 0x000fe200078e004c */
[----:B------:R-:W-:Y:S01]  /*b530*/  HMMA.16816.F32 R36, R4, R14, R208 ;  /* 0x0000000e0424723c */ /* 0x000fe200000018d0 */
[----:B------:R-:W-:-:S02]  /*b540*/  IMAD.MOV.U32 R61, RZ, RZ, R3 ;  /* 0x000000ffff3d7224 */ /* 0x000fc400078e0003 */
[----:B------:R-:W-:Y:S02]  /*b550*/  IMAD.MOV.U32 R62, RZ, RZ, R2 ;  /* 0x000000ffff3e7224 */ /* 0x000fe400078e0002 */
[----:B------:R-:W-:Y:S01]  /*b560*/  IMAD.MOV.U32 R63, RZ, RZ, R0 ;  /* 0x000000ffff3f7224 */ /* 0x000fe200078e0000 */
[----:B------:R-:W-:Y:S02]  /*b570*/  MOV R0, UR22 ;  /* 0x0000001600007c02 */ /* 0x000fe40008000f00 */
[----:B------:R-:W-:Y:S01]  /*b580*/  HMMA.16816.F32 R24, R8, R14, R64 ;  /* 0x0000000e0818723c */ /* 0x000fe20000001840 */
[----:B------:R-:W1:Y:S02]  /*b590*/  LDSM.16.M88.4 R12, [R226+0xb800] ;  /* 0x00b80000e20c783b */ /* 0x000e640000000200 */
[----:B------:R-:W-:-:S04]  /*b5a0*/  IMAD R0, R0, 0x40, R133 ;  /* 0x0000004000007824 */ /* 0x000fc800078e0285 */
[----:B------:R-:W-:Y:S01]  /*b5b0*/  IMAD.IADD R2, R242, 0x1, -R0 ;  /* 0x00000001f2027824 */ /* 0x000fe200078e0a00 */
[----:B------:R-:W-:-:S04]  /*b5c0*/  ISETP.GE.AND P1, PT, R0, R252, PT ;  /* 0x000000fc0000720c */ /* 0x000fc80003f26270 */
[----:B------:R-:W-:Y:S02]  /*b5d0*/  IABS R2, R2 ;  /* 0x0000000200027213 */ /* 0x000fe40000000000 */
[----:B------:R-:W-:-:S03]  /*b5e0*/  ISETP.LT.OR P1, PT, R0, R247, P1 ;  /* 0x000000f70000720c */ /* 0x000fc60000f21670 */
[----:B------:R-:W-:Y:S02]  /*b5f0*/  IMAD.MOV.U32 R3, RZ, RZ, R2 ;  /* 0x000000ffff037224 */ /* 0x000fe400078e0002 */
[----:B------:R-:W-:-:S05]  /*b600*/  IMAD.IADD R2, R241, 0x1, -R0 ;  /* 0x00000001f1027824 */ /* 0x000fca00078e0a00 */
[----:B------:R-:W-:Y:S01]  /*b610*/  IABS R2, R2 ;  /* 0x0000000200027213 */ /* 0x000fe20000000000 */
        /* <DEDUP_REMOVED lines=17> */
[----:B-1----:R-:W-:Y:S08]  /*b730*/  HMMA.16816.F32 R208, R4, R14, R36 ;  /* 0x0000000e04d0723c */ /* 0x002ff00000001824 */
[-C--:B------:R-:W-:Y:S08]  /*b740*/  HMMA.16816.F32 R48, R8, R12.reuse, R48 ;  /* 0x0000000c0830723c */ /* 0x080ff00000001830 */
[----:B------:R-:W-:Y:S08]  /*b750*/  HMMA.16816.F32 R40, R4, R12, R40 ;  /* 0x0000000c0428723c */ /* 0x000ff00000001828 */
[----:B------:R-:W-:Y:S01]  /*b760*/  HMMA.16816.F32 R36, R8, R14, R24 ;  /* 0x0000000e0824723c */ /* 0x000fe20000001818 */
[----:B------:R-:W1:Y:S01]  /*b770*/  LDSM.16.M88.4 R12, [R225+0x3800] ;  /* 0x00380000e10c783b */ /* 0x000e620000000200 */
[----:B------:R-:W-:Y:S01]  /*b780*/  UISETP.GT.AND UP0, UPT, UR22, UR9, UPT ;  /* 0x000000091600728c */ /* 0x000fe2000bf04270 */
[----:B------:R-:W-:-:S05]  /*b790*/  DEPBAR.LE SB0, 0x0 ;  /* 0x000080000000791a */ /* 0x000fca0000000000 */
[----:B-1----:R-:W-:Y:S08]  /*b7a0*/  HMMA.16816.F32 R44, R8, R12, R44 ;  /* 0x0000000c082c723c */ /* 0x002ff0000000182c */
[C---:B------:R-:W-:Y:S11]  /*b7b0*/  HMMA.16816.F32 R20, R4.reuse, R14, R20 ;  /* 0x0000000e0414723c */ /* 0x040ff60000001814 */
[----:B------:R-:W-:Y:S05]  /*b7c0*/  @!UPT UIADD3 URZ, URZ, URZ, URZ ;  /* 0x0000003f3f3ff290 */ /* 0x000fea000fffe03f */
[----:B------:R-:W-:Y:S02]  /*b7d0*/  IMAD.MOV.U32 R77, RZ, RZ, R44 ;  /* 0x000000ffff4d7224 */ /* 0x000fe400078e002c */
[----:B------:R-:W-:Y:S02]  /*b7e0*/  IMAD.MOV.U32 R76, RZ, RZ, R46 ;  /* 0x000000ffff4c7224 */ /* 0x000fe400078e002e */
[----:B------:R-:W-:Y:S02]  /*b7f0*/  IMAD.MOV.U32 R75, RZ, RZ, R45 ;  /* 0x000000ffff4b7224 */ /* 0x000fe400078e002d */
[----:B------:R-:W-:Y:S02]  /*b800*/  IMAD.MOV.U32 R74, RZ, RZ, R47 ;  /* 0x000000ffff4a7224 */ /* 0x000fe400078e002f */
[----:B------:R-:W-:Y:S01]  /*b810*/  HMMA.16816.F32 R44, R4, R12, R32 ;  /* 0x0000000c042c723c */ /* 0x000fe20000001820 */
[----:B------:R-:W-:Y:S02]  /*b820*/  IMAD.MOV.U32 R70, RZ, RZ, R22 ;  /* 0x000000ffff467224 */ /* 0x000fe400078e0016 */
[----:B------:R-:W-:-:S02]  /*b830*/  IMAD.MOV.U32 R138, RZ, RZ, R23 ;  /* 0x000000ffff8a7224 */ /* 0x000fc400078e0017 */
[----:B------:R-:W-:Y:S02]  /*b840*/  IMAD.MOV.U32 R71, RZ, RZ, R20 ;  /* 0x000000ffff477224 */ /* 0x000fe400078e0014 */
[----:B------:R-:W-:Y:S01]  /*b850*/  IMAD.MOV.U32 R139, RZ, RZ, R21 ;  /* 0x000000ffff8b7224 */ /* 0x000fe200078e0015 */
[----:B------:R-:W-:Y:S01]  /*b860*/  HMMA.16816.F32 R4, R8, R14, R16 ;  /* 0x0000000e0804723c */ /* 0x000fe20000001810 */
[----:B------:R1:W-:Y:S02]  /*b870*/  I2F R10, R3 ;  /* 0x00000003000a7306 */ /* 0x0003e40000201400 */
[----:B-1----:R-:W-:-:S06]  /*b880*/  IMAD.MOV.U32 R3, RZ, RZ, R2 ;  /* 0x000000ffff037224 */ /* 0x002fcc00078e0002 */
[----:B------:R1:W2:Y:S11]  /*b890*/  I2F R9, R3 ;  /* 0x0000000300097306 */ /* 0x0002b60000201400 */
[----:B------:R-:W-:Y:S04]  /*b8a0*/  @!UPT UIADD3 URZ, URZ, URZ, URZ ;  /* 0x0000003f3f3ff290 */ /* 0x000fe8000fffe03f */
[----:B------:R-:W-:Y:S02]  /*b8b0*/  IMAD.MOV.U32 R73, RZ, RZ, R4 ;  /* 0x000000ffff497224 */ /* 0x000fe400078e0004 */
[----:B------:R-:W-:Y:S02]  /*b8c0*/  IMAD.IADD R4, R243, 0x1, -R0 ;  /* 0x00000001f3047824 */ /* 0x000fe400078e0a00 */
[----:B------:R-:W-:Y:S02]  /*b8d0*/  IMAD.MOV.U32 R69, RZ, RZ, R5 ;  /* 0x000000ffff457224 */ /* 0x000fe400078e0005 */
[----:B------:R-:W-:Y:S01]  /*b8e0*/  IMAD.MOV.U32 R68, RZ, RZ, R7 ;  /* 0x000000ffff447224 */ /* 0x000fe200078e0007 */
[----:B------:R-:W-:Y:S01]  /*b8f0*/  IABS R2, R4 ;  /* 0x0000000400027213 */ /* 0x000fe20000000000 */
[----:B------:R-:W-:-:S04]  /*b900*/  IMAD.MOV.U32 R72, RZ, RZ, R6 ;  /* 0x000000ffff487224 */ /* 0x000fc800078e0006 */
[----:B------:R-:W-:Y:S01]  /*b910*/  IMAD.MOV.U32 R4, RZ, RZ, R2 ;  /* 0x000000ffff047224 */ /* 0x000fe200078e0002 */
[----:B------:R-:W-:Y:S01]  /*b920*/  IADD3 R2, R0, 0x1, RZ ;  /* 0x0000000100027810 */ /* 0x000fe20007ffe0ff */
[----:B-1----:R-:W-:Y:S02]  /*b930*/  IMAD.IADD R3, R248, 0x1, -R0 ;  /* 0x00000001f8037824 */ /* 0x002fe400078e0a00 */
[----:B------:R1:W3:Y:S01]  /*b940*/  I2F R8, R4 ;  /* 0x0000000400087306 */ /* 0x0002e20000201400 */
[----:B------:R-:W-:Y:S01]  /*b950*/  ISETP.GE.AND P0, PT, R2, R252, PT ;  /* 0x000000fc0200720c */ /* 0x000fe20003f06270 */
[----:B------:R-:W-:Y:S01]  /*b960*/  IMAD.IADD R5, R242, 0x1, -R2 ;  /* 0x00000001f2057824 */ /* 0x000fe200078e0a02 */
[----:B------:R-:W-:Y:S01]  /*b970*/  IABS R3, R3 ;  /* 0x0000000300037213 */ /* 0x000fe20000000000 */
[----:B--2---:R-:W-:Y:S01]  /*b980*/  FFMA.FTZ R9, R9, -UR21, R62 ;  /* 0x8000001509097c23 */ /* 0x004fe2000801003e */
[----:B------:R-:W-:Y:S01]  /*b990*/  BAR.SYNC.DEFER_BLOCKING 0x0 ;  /* 0x0000000000007b1d */ /* 0x000fe20000010000 */
[----:B------:R-:W-:-:S02]  /*b9a0*/  ISETP.GE.AND P6, PT, R2, R251, PT ;  /* 0x000000fb0200720c */ /* 0x000fc40003fc6270 */
[C---:B------:R-:W-:Y:S02]  /*b9b0*/  ISETP.GE.AND P5, PT, R2.reuse, R250, PT ;  /* 0x000000fa0200720c */ /* 0x040fe40003fa6270 */
[C---:B------:R-:W-:Y:S02]  /*b9c0*/  ISETP.GE.AND P4, PT, R2.reuse, R249, PT ;  /* 0x000000f90200720c */ /* 0x040fe40003f86270 */
[C---:B------:R-:W-:Y:S02]  /*b9d0*/  ISETP.LT.OR P0, PT, R2.reuse, R247, P0 ;  /* 0x000000f70200720c */ /* 0x040fe40000701670 */
[C---:B------:R-:W-:Y:S01]  /*b9e0*/  ISETP.LT.OR P6, PT, R2.reuse, R246, P6 ;  /* 0x000000f60200720c */ /* 0x040fe200037c1670 */
[----:B-1----:R-:W-:Y:S01]  /*b9f0*/  IMAD.MOV.U32 R4, RZ, RZ, R3 ;  /* 0x000000ffff047224 */ /* 0x002fe200078e0003 */
[----:B------:R-:W-:Y:S01]  /*ba00*/  IABS R3, R5 ;  /* 0x0000000500037213 */ /* 0x000fe20000000000 */
[----:B------:R-:W-:Y:S01]  /*ba10*/  IMAD.IADD R5, R243, 0x1, -R2 ;  /* 0x00000001f3057824 */ /* 0x000fe200078e0a02 */
[----:B------:R-:W-:Y:S01]  /*ba20*/  ISETP.LT.OR P5, PT, R2, R245, P5 ;  /* 0x000000f50200720c */ /* 0x000fe20002fa1670 */
[----:B------:R1:W2:Y:S01]  /*ba30*/  I2F R7, R4 ;  /* 0x0000000400077306 */ /* 0x0002a20000201400 */
[----:B---3--:R-:W-:Y:S01]  /*ba40*/  FFMA.FTZ R11, R8, -UR21, R64 ;  /* 0x80000015080b7c23 */ /* 0x008fe20008010040 */
[----:B------:R-:W-:Y:S01]  /*ba50*/  ISETP.LT.OR P4, PT, R2, R244, P4 ;  /* 0x000000f40200720c */ /* 0x000fe20002781670 */
[----:B-1----:R-:W-:-:S02]  /*ba60*/  IMAD.MOV.U32 R4, RZ, RZ, R3 ;  /* 0x000000ffff047224 */ /* 0x002fc400078e0003 */
[----:B------:R-:W-:-:S03]  /*ba70*/  IMAD.IADD R3, R241, 0x1, -R2 ;  /* 0x00000001f1037824 */ /* 0x000fc600078e0a02 */
[----:B------:R1:W3:Y:S01]  /*ba80*/  I2F R6, R4 ;  /* 0x0000000400067306 */ /* 0x0002e20000201400 */
[----:B--2---:R-:W-:Y:S01]  /*ba90*/  FFMA.FTZ R13, R7, -UR21, R66 ;  /* 0x80000015070d7c23 */ /* 0x004fe20008010042 */
[----:B------:R-:W-:-:S05]  /*baa0*/  IABS R3, R3 ;  /* 0x0000000300037213 */ /* 0x000fca0000000000 */
[----:B-1----:R-:W-:Y:S01]  /*bab0*/  IMAD.MOV.U32 R4, RZ, RZ, R3 ;  /* 0x000000ffff047224 */ /* 0x002fe200078e0003 */
[----:B------:R-:W-:Y:S01]  /*bac0*/  IABS R3, R5 ;  /* 0x0000000500037213 */ /* 0x000fe20000000000 */
[----:B------:R-:W-:Y:S02]  /*bad0*/  FFMA.FTZ R5, R10, -UR21, R60 ;  /* 0x800000150a057c23 */ /* 0x000fe4000801003c */
[----:B---3--:R-:W-:Y:S02]  /*bae0*/  FFMA.FTZ R12, R6, -UR21, R61 ;  /* 0x80000015060c7c23 */ /* 0x008fe4000801003d */
[----:B------:R-:W1:Y:S01]  /*baf0*/  I2F R4, R4 ;  /* 0x0000000400047306 */ /* 0x000e620000201400 */
[----:B------:R-:W-:Y:S02]  /*bb00*/  FSEL R17, R5, -INF , !P1 ;  /* 0xff80000005117808 */ /* 0x000fe40004800000 */
[----:B------:R-:W-:Y:S02]  /*bb10*/  ISETP.GE.AND P1, PT, R0, R251, PT ;  /* 0x000000fb0000720c */ /* 0x000fe40003f26270 */
[----:B------:R-:W-:-:S02]  /*bb20*/  FSEL R19, R12, -INF , !P0 ;  /* 0xff8000000c137808 */ /* 0x000fc40004000000 */
[C---:B------:R-:W-:Y:S01]  /*bb30*/  ISETP.LT.OR P1, PT, R0.reuse, R246, P1 ;  /* 0x000000f60000720c */ /* 0x040fe20000f21670 */
[----:B------:R-:W2:Y:S03]  /*bb40*/  I2F R3, R3 ;  /* 0x0000000300037306 */ /* 0x000ea60000201400 */
[----:B------:R-:W-:Y:S02]  /*bb50*/  FSEL R22, R9, -INF , !P1 ;  /* 0xff80000009167808 */ /* 0x000fe40004800000 */
[----:B------:R-:W-:Y:S01]  /*bb60*/  ISETP.GE.AND P1, PT, R0, R250, PT ;  /* 0x000000fa0000720c */ /* 0x000fe20003f26270 */
[----:B-1----:R-:W-:-:S03]  /*bb70*/  FFMA.FTZ R10, R4, -UR21, R63 ;  /* 0x80000015040a7c23 */ /* 0x002fc6000801003f */
[----:B------:R-:W-:-:S04]  /*bb80*/  ISETP.LT.OR P1, PT, R0, R245, P1 ;  /* 0x000000f50000720c */ /* 0x000fc80000f21670 */
[----:B------:R-:W-:Y:S02]  /*bb90*/  FSEL R26, R11, -INF , !P1 ;  /* 0xff8000000b1a7808 */ /* 0x000fe40004800000 */
[----:B------:R-:W-:Y:S01]  /*bba0*/  ISETP.GE.AND P1, PT, R0, R249, PT ;  /* 0x000000f90000720c */ /* 0x000fe20003f26270 */
[----:B--2---:R-:W-:Y:S01]  /*bbb0*/  FFMA.FTZ R8, R3, -UR21, R65 ;  /* 0x8000001503087c23 */ /* 0x004fe20008010041 */
[----:B------:R-:W-:Y:S01]  /*bbc0*/  FSEL R23, R10, -INF , !P6 ;  /* 0xff8000000a177808 */ /* 0x000fe20007000000 */
[----:B------:R-:W-:Y:S01]  /*bbd0*/  IMAD.IADD R3, R248, 0x1, -R2 ;  /* 0x00000001f8037824 */ /* 0x000fe200078e0a02 */
[C---:B------:R-:W-:Y:S02]  /*bbe0*/  IADD3 R2, R0.reuse, 0x8, RZ ;  /* 0x0000000800027810 */ /* 0x040fe40007ffe0ff */
[----:B------:R-:W-:Y:S02]  /*bbf0*/  ISETP.LT.OR P1, PT, R0, R244, P1 ;  /* 0x000000f40000720c */ /* 0x000fe40000f21670 */
[----:B------:R-:W-:Y:S01]  /*bc00*/  IABS R4, R3 ;  /* 0x0000000300047213 */ /* 0x000fe20000000000 */
[----:B------:R-:W-:Y:S01]  /*bc10*/  IMAD.IADD R3, R242, 0x1, -R2 ;  /* 0x00000001f2037824 */ /* 0x000fe200078e0a02 */
[----:B------:R-:W-:-:S02]  /*bc20*/  FSEL R27, R13, -INF , !P1 ;  /* 0xff8000000d1b7808 */ /* 0x000fc40004800000 */
[----:B------:R1:W-:Y:S01]  /*bc30*/  I2F R14, R4 ;  /* 0x00000004000e7306 */ /* 0x0003e20000201400 */
[----:B------:R-:W-:Y:S02]  /*bc40*/  FSEL R32, R8, -INF , !P5 ;  /* 0xff80000008207808 */ /* 0x000fe40006800000 */
[----:B------:R-:W-:Y:S02]  /*bc50*/  IABS R3, R3 ;  /* 0x0000000300037213 */ /* 0x000fe40000000000 */
[C---:B------:R-:W-:Y:S02]  /*bc60*/  ISETP.GE.AND P1, PT, R2.reuse, R252, PT ;  /* 0x000000fc0200720c */ /* 0x040fe40003f26270 */
[C---:B------:R-:W-:Y:S02]  /*bc70*/  ISETP.GE.AND P0, PT, R2.reuse, R251, PT ;  /* 0x000000fb0200720c */ /* 0x040fe40003f06270 */
[C---:B------:R-:W-:Y:S02]  /*bc80*/  ISETP.GE.AND P6, PT, R2.reuse, R250, PT ;  /* 0x000000fa0200720c */ /* 0x040fe40003fc6270 */
[----:B------:R-:W-:-:S02]  /*bc90*/  ISETP.GE.AND P5, PT, R2, R249, PT ;  /* 0x000000f90200720c */ /* 0x000fc40003fa6270 */
[C---:B------:R-:W-:Y:S02]  /*bca0*/  ISETP.LT.OR P1, PT, R2.reuse, R247, P1 ;  /* 0x000000f70200720c */ /* 0x040fe40000f21670 */
[C---:B------:R-:W-:Y:S01]  /*bcb0*/  ISETP.LT.OR P0, PT, R2.reuse, R246, P0 ;  /* 0x000000f60200720c */ /* 0x040fe20000701670 */
[----:B-1----:R-:W-:Y:S01]  /*bcc0*/  IMAD.MOV.U32 R4, RZ, RZ, R3 ;  /* 0x000000ffff047224 */ /* 0x002fe200078e0003 */
[C---:B------:R-:W-:Y:S01]  /*bcd0*/  ISETP.LT.OR P6, PT, R2.reuse, R245, P6 ;  /* 0x000000f50200720c */ /* 0x040fe200037c1670 */
[----:B------:R-:W-:Y:S01]  /*bce0*/  IMAD.IADD R3, R241, 0x1, -R2 ;  /* 0x00000001f1037824 */ /* 0x000fe200078e0a02 */
[----:B------:R-:W-:Y:S01]  /*bcf0*/  ISETP.LT.OR P5, PT, R2, R244, P5 ;  /* 0x000000f40200720c */ /* 0x000fe20002fa1670 */
[----:B------:R1:W2:Y:S03]  /*bd00*/  I2F R6, R4 ;  /* 0x0000000400067306 */ /* 0x0002a60000201400 */
[----:B------:R-:W-:-:S05]  /*bd10*/  IABS R3, R3 ;  /* 0x0000000300037213 */ /* 0x000fca0000000000 */
[----:B-1----:R-:W-:Y:S02]  /*bd20*/  IMAD.MOV.U32 R4, RZ, RZ, R3 ;  /* 0x000000ffff047224 */ /* 0x002fe400078e0003 */
[----:B------:R-:W-:Y:S02]  /*bd30*/  IMAD.IADD R3, R243, 0x1, -R2 ;  /* 0x00000001f3037824 */ /* 0x000fe400078e0a02 */
[----:B------:R1:W3:Y:S01]  /*bd40*/  I2F R7, R4 ;  /* 0x0000000400077306 */ /* 0x0002e20000201400 */
[----:B--2---:R-:W-:Y:S02]  /*bd50*/  FFMA.FTZ R6, R6, -UR21, R216 ;  /* 0x8000001506067c23 */ /* 0x004fe400080100d8 */
[----:B------:R-:W-:-:S03]  /*bd60*/  IABS R3, R3 ;  /* 0x0000000300037213 */ /* 0x000fc60000000000 */
[----:B------:R-:W-:Y:S02]  /*bd70*/  FSEL R18, R6, -INF , !P1 ;  /* 0xff80000006127808 */ /* 0x000fe40004800000 */
[----:B-1----:R-:W-:Y:S02]  /*bd80*/  IMAD.MOV.U32 R4, RZ, RZ, R3 ;  /* 0x000000ffff047224 */ /* 0x002fe400078e0003 */
[----:B------:R-:W-:Y:S01]  /*bd90*/  IMAD.IADD R3, R248, 0x1, -R2 ;  /* 0x00000001f8037824 */ /* 0x000fe200078e0a02 */
[----:B------:R-:W-:Y:S01]  /*bda0*/  IADD3 R2, R0, 0x9, RZ ;  /* 0x0000000900027810 */ /* 0x000fe20007ffe0ff */
[----:B------:R1:W2:Y:S01]  /*bdb0*/  I2F R5, R4 ;  /* 0x0000000400057306 */ /* 0x0002a20000201400 */
[----:B---3--:R-:W-:Y:S02]  /*bdc0*/  FFMA.FTZ R7, R7, -UR21, R218 ;  /* 0x8000001507077c23 */ /* 0x008fe400080100da */
[----:B------:R-:W-:Y:S02]  /*bdd0*/  IABS R3, R3 ;  /* 0x0000000300037213 */ /* 0x000fe40000000000 */
[----:B------:R-:W-:-:S02]  /*bde0*/  ISETP.GE.AND P1, PT, R2, R251, PT ;  /* 0x000000fb0200720c */ /* 0x000fc40003f26270 */
[----:B------:R-:W-:Y:S02]  /*bdf0*/  FSEL R25, R7, -INF , !P0 ;  /* 0xff80000007197808 */ /* 0x000fe40004000000 */
[----:B------:R-:W3:Y:S01]  /*be00*/  I2F R3, R3 ;  /* 0x0000000300037306 */ /* 0x000ee20000201400 */
[C---:B------:R-:W-:Y:S02]  /*be10*/  ISETP.GE.AND P0, PT, R2.reuse, R250, PT ;  /* 0x000000fa0200720c */ /* 0x040fe40003f06270 */
[C---:B------:R-:W-:Y:S02]  /*be20*/  ISETP.LT.OR P1, PT, R2.reuse, R246, P1 ;  /* 0x000000f60200720c */ /* 0x040fe40000f21670 */
[----:B------:R-:W-:Y:S01]  /*be30*/  ISETP.LT.OR P0, PT, R2, R245, P0 ;  /* 0x000000f50200720c */ /* 0x000fe20000701670 */
[----:B-1----:R-:W-:Y:S02]  /*be40*/  FFMA.FTZ R4, R14, -UR21, R67 ;  /* 0x800000150e047c23 */ /* 0x002fe40008010043 */
[----:B--2---:R-:W-:-:S03]  /*be50*/  FFMA.FTZ R5, R5, -UR21, R140 ;  /* 0x8000001505057c23 */ /* 0x004fc6000801008c */
[----:B------:R-:W-:Y:S02]  /*be60*/  FSEL R65, R4, -INF , !P4 ;  /* 0xff80000004417808 */ /* 0x000fe40006000000 */
[----:B------:R-:W-:Y:S01]  /*be70*/  FSEL R35, R5, -INF , !P6 ;  /* 0xff80000005237808 */ /* 0x000fe20007000000 */
[----:B---3--:R-:W-:Y:S01]  /*be80*/  FFMA.FTZ R15, R3, -UR21, R142 ;  /* 0x80000015030f7c23 */ /* 0x008fe2000801008e */
[----:B------:R-:W-:Y:S01]  /*be90*/  ISETP.GE.AND P4, PT, R2, R252, PT ;  /* 0x000000fc0200720c */ /* 0x000fe20003f86270 */
[----:B------:R-:W-:Y:S01]  /*bea0*/  IMAD.IADD R3, R242, 0x1, -R2 ;  /* 0x00000001f2037824 */ /* 0x000fe200078e0a02 */
[C---:B------:R-:W-:Y:S02]  /*beb0*/  ISETP.GE.AND P6, PT, R2.reuse, R249, PT ;  /* 0x000000f90200720c */ /* 0x040fe40003fc6270 */
[----:B------:R-:W-:Y:S02]  /*bec0*/  ISETP.LT.OR P4, PT, R2, R247, P4 ;  /* 0x000000f70200720c */ /* 0x000fe40002781670 */
[----:B------:R-:W-:-:S02]  /*bed0*/  IABS R3, R3 ;  /* 0x0000000300037213 */ /* 0x000fc40000000000 */
[----:B------:R-:W-:-:S03]  /*bee0*/  ISETP.LT.OR P6, PT, R2, R244, P6 ;  /* 0x000000f40200720c */ /* 0x000fc600037c1670 */
[----:B------:R-:W-:Y:S02]  /*bef0*/  IMAD.MOV.U32 R4, RZ, RZ, R3 ;  /* 0x000000ffff047224 */ /* 0x000fe400078e0003 */
[----:B------:R-:W-:Y:S02]  /*bf00*/  IMAD.IADD R3, R241, 0x1, -R2 ;  /* 0x00000001f1037824 */ /* 0x000fe400078e0a02 */
[----:B------:R1:W2:Y:S03]  /*bf10*/  I2F R6, R4 ;  /* 0x0000000400067306 */ /* 0x0002a60000201400 */
[----:B------:R-:W-:-:S05]  /*bf20*/  IABS R3, R3 ;  /* 0x0000000300037213 */ /* 0x000fca0000000000 */
[----:B-1----:R-:W-:Y:S02]  /*bf30*/  IMAD.MOV.U32 R4, RZ, RZ, R3 ;  /* 0x000000ffff047224 */ /* 0x002fe400078e0003 */
[----:B------:R-:W-:Y:S02]  /*bf40*/  IMAD.IADD R3, R243, 0x1, -R2 ;  /* 0x00000001f3037824 */ /* 0x000fe400078e0a02 */
[----:B------:R1:W-:Y:S01]  /*bf50*/  I2F R10, R4 ;  /* 0x00000004000a7306 */ /* 0x0003e20000201400 */
[----:B--2---:R-:W-:Y:S02]  /*bf60*/  FFMA.FTZ R6, R6, -UR21, R217 ;  /* 0x8000001506067c23 */ /* 0x004fe400080100d9 */
[----:B------:R-:W-:-:S03]  /*bf70*/  IABS R3, R3 ;  /* 0x0000000300037213 */ /* 0x000fc60000000000 */
[----:B------:R-:W-:Y:S02]  /*bf80*/  FSEL R16, R6, -INF , !P4 ;  /* 0xff80000006107808 */ /* 0x000fe40006000000 */
[----:B------:R2:W-:Y:S01]  /*bf90*/  I2F R9, R3 ;  /* 0x0000000300097306 */ /* 0x0005e20000201400 */
[----:B-1----:R-:W-:Y:S01]  /*bfa0*/  IMAD.IADD R4, R248, 0x1, -R2 ;  /* 0x00000001f8047824 */ /* 0x002fe200078e0a02 */
[----:B------:R-:W-:-:S04]  /*bfb0*/  IADD3 R2, R0, 0x10, RZ ;  /* 0x0000001000027810 */ /* 0x000fc80007ffe0ff */
[----:B------:R-:W-:Y:S01]  /*bfc0*/  IABS R4, R4 ;  /* 0x0000000400047213 */ /* 0x000fe20000000000 */
[--C-:B------:R-:W-:Y:S01]  /*bfd0*/  IMAD.IADD R5, R243, 0x1, -R2.reuse ;  /* 0x00000001f3057824 */ /* 0x100fe200078e0a02 */
[----:B------:R-:W-:Y:S01]  /*bfe0*/  ISETP.GE.AND P4, PT, R2, R251, PT ;  /* 0x000000fb0200720c */ /* 0x000fe20003f86270 */
[----:B--2---:R-:W-:Y:S01]  /*bff0*/  IMAD.IADD R3, R242, 0x1, -R2 ;  /* 0x00000001f2037824 */ /* 0x004fe200078e0a02 */
[----:B------:R1:W2:Y:S02]  /*c000*/  I2F R11, R4 ;  /* 0x00000004000b7306 */ /* 0x0002a40000201400 */
[----:B------:R-:W-:Y:S02]  /*c010*/  ISETP.LT.OR P4, PT, R2, R246, P4 ;  /* 0x000000f60200720c */ /* 0x000fe40002781670 */
[----:B------:R-:W-:-:S05]  /*c020*/  IABS R3, R3 ;  /* 0x0000000300037213 */ /* 0x000fca0000000000 */
[----:B-1----:R-:W-:Y:S02]  /*c030*/  IMAD.MOV.U32 R4, RZ, RZ, R3 ;  /* 0x000000ffff047224 */ /* 0x002fe400078e0003 */
[----:B------:R-:W-:Y:S02]  /*c040*/  IMAD.IADD R3, R241, 0x1, -R2 ;  /* 0x00000001f1037824 */ /* 0x000fe400078e0a02 */
[----:B------:R1:W3:Y:S01]  /*c050*/  I2F R8, R4 ;  /* 0x0000000400087306 */ /* 0x0002e20000201400 */
[----:B--2---:R-:W-:Y:S02]  /*c060*/  FFMA.FTZ R13, R11, -UR21, R143 ;  /* 0x800000150b0d7c23 */ /* 0x004fe4000801008f */
[----:B------:R-:W-:-:S03]  /*c070*/  IABS R3, R3 ;  /* 0x0000000300037213 */ /* 0x000fc60000000000 */
[----:B------:R-:W-:Y:S02]  /*c080*/  FSEL R132, R13, -INF , !P6 ;  /* 0xff8000000d847808 */ /* 0x000fe40007000000 */
[----:B-1----:R-:W-:Y:S01]  /*c090*/  IMAD.MOV.U32 R4, RZ, RZ, R3 ;  /* 0x000000ffff047224 */ /* 0x002fe200078e0003 */
[----:B------:R-:W-:Y:S01]  /*c0a0*/  IABS R3, R5 ;  /* 0x0000000500037213 */ /* 0x000fe20000000000 */
[----:B------:R-:W-:Y:S01]  /*c0b0*/  FFMA.FTZ R5, R10, -UR21, R219 ;  /* 0x800000150a057c23 */ /* 0x000fe200080100db */
[----:B------:R-:W-:Y:S01]  /*c0c0*/  FSEL R219, R15, -INF , !P5 ;  /* 0xff8000000fdb7808 */ /* 0x000fe20006800000 */
[----:B------:R1:W2:Y:S01]  /*c0d0*/  I2F R7, R4 ;  /* 0x0000000400077306 */ /* 0x0002a20000201400 */
[----:B------:R-:W-:Y:S01]  /*c0e0*/  ISETP.GE.AND P5, PT, R2, R252, PT ;  /* 0x000000fc0200720c */ /* 0x000fe20003fa6270 */
[----:B---3--:R-:W-:Y:S01]  /*c0f0*/  FFMA.FTZ R14, R8, -UR21, R212 ;  /* 0x80000015080e7c23 */ /* 0x008fe200080100d4 */
[----:B------:R-:W-:Y:S02]  /*c100*/  FSEL R24, R5, -INF , !P1 ;  /* 0xff80000005187808 */ /* 0x000fe40004800000 */
[----:B------:R-:W-:-:S02]  /*c110*/  ISETP.GE.AND P1, PT, R2, R250, PT ;  /* 0x000000fa0200720c */ /* 0x000fc40003f26270 */
[C---:B------:R-:W-:Y:S01]  /*c120*/  ISETP.LT.OR P5, PT, R2.reuse, R247, P5 ;  /* 0x000000f70200720c */ /* 0x040fe20002fa1670 */
[----:B------:R-:W3:Y:S01]  /*c130*/  I2F R3, R3 ;  /* 0x0000000300037306 */ /* 0x000ee20000201400 */
[----:B------:R-:W-:Y:S02]  /*c140*/  ISETP.LT.OR P1, PT, R2, R245, P1 ;  /* 0x000000f50200720c */ /* 0x000fe40000f21670 */
[----:B------:R-:W-:Y:S01]  /*c150*/  FSEL R20, R14, -INF , !P5 ;  /* 0xff8000000e147808 */ /* 0x000fe20006800000 */
[----:B-1----:R-:W-:Y:S02]  /*c160*/  FFMA.FTZ R4, R9, -UR21, R141 ;  /* 0x8000001509047c23 */ /* 0x002fe4000801008d */
[----:B--2---:R-:W-:-:S03]  /*c170*/  FFMA.FTZ R12, R7, -UR21, R214 ;  /* 0x80000015070c7c23 */ /* 0x004fc600080100d6 */
[----:B------:R-:W-:Y:S02]  /*c180*/  FSEL R133, R4, -INF , !P0 ;  /* 0xff80000004857808 */ /* 0x000fe40004000000 */
[----:B------:R-:W-:Y:S01]  /*c190*/  ISETP.GE.AND P0, PT, R2, R249, PT ;  /* 0x000000f90200720c */ /* 0x000fe20003f06270 */
[----:B---3--:R-:W-:Y:S01]  /*c1a0*/  FFMA.FTZ R11, R3, -UR21, R56 ;  /* 0x80000015030b7c23 */ /* 0x008fe20008010038 */
[----:B------:R-:W-:Y:S02]  /*c1b0*/  IADD3 R3, R0, 0x11, RZ ;  /* 0x0000001100037810 */ /* 0x000fe40007ffe0ff */
[----:B------:R-:W-:Y:S01]  /*c1c0*/  ISETP.LT.OR P0, PT, R2, R244, P0 ;  /* 0x000000f40200720c */ /* 0x000fe20000701670 */
[----:B------:R-:W-:Y:S01]  /*c1d0*/  IMAD.IADD R2, R248, 0x1, -R2 ;  /* 0x00000001f8027824 */ /* 0x000fe200078e0a02 */
[----:B------:R-:W-:Y:S01]  /*c1e0*/  FSEL R34, R12, -INF , !P4 ;  /* 0xff8000000c227808 */ /* 0x000fe20006000000 */
[----:B------:R-:W-:Y:S01]  /*c1f0*/  IMAD.IADD R5, R243, 0x1, -R3 ;  /* 0x00000001f3057824 */ /* 0x000fe200078e0a03 */
[----:B------:R-:W-:-:S02]  /*c200*/  FSEL R62, R11, -INF , !P1 ;  /* 0xff8000000b3e7808 */ /* 0x000fc40004800000 */
[----:B------:R-:W-:Y:S01]  /*c210*/  IABS R4, R2 ;  /* 0x0000000200047213 */ /* 0x000fe20000000000 */
[----:B------:R-:W-:Y:S01]  /*c220*/  IMAD.IADD R2, R242, 0x1, -R3 ;  /* 0x00000001f2027824 */ /* 0x000fe200078e0a03 */
[C---:B------:R-:W-:Y:S02]  /*c230*/  ISETP.GE.AND P6, PT, R3.reuse, R252, PT ;  /* 0x000000fc0300720c */ /* 0x040fe40003fc6270 */
[----:B------:R1:W2:Y:S01]  /*c240*/  I2F R15, R4 ;  /* 0x00000004000f7306 */ /* 0x0002a20000201400 */
[C---:B------:R-:W-:Y:S02]  /*c250*/  ISETP.GE.AND P5, PT, R3.reuse, R251, PT ;  /* 0x000000fb0300720c */ /* 0x040fe40003fa6270 */
[----:B------:R-:W-:Y:S02]  /*c260*/  IABS R2, R2 ;  /* 0x0000000200027213 */ /* 0x000fe40000000000 */
[C---:B------:R-:W-:Y:S02]  /*c270*/  ISETP.GE.AND P4, PT, R3.reuse, R250, PT ;  /* 0x000000fa0300720c */ /* 0x040fe40003f86270 */
[----:B------:R-:W-:-:S02]  /*c280*/  ISETP.GE.AND P1, PT, R3, R249, PT ;  /* 0x000000f90300720c */ /* 0x000fc40003f26270 */
[C---:B------:R-:W-:Y:S02]  /*c290*/  ISETP.LT.OR P6, PT, R3.reuse, R247, P6 ;  /* 0x000000f70300720c */ /* 0x040fe400037c1670 */
[C---:B------:R-:W-:Y:S02]  /*c2a0*/  ISETP.LT.OR P5, PT, R3.reuse, R246, P5 ;  /* 0x000000f60300720c */ /* 0x040fe40002fa1670 */
[C---:B------:R-:W-:Y:S02]  /*c2b0*/  ISETP.LT.OR P4, PT, R3.reuse, R245, P4 ;  /* 0x000000f50300720c */ /* 0x040fe40002781670 */
[----:B------:R-:W-:Y:S01]  /*c2c0*/  ISETP.LT.OR P1, PT, R3, R244, P1 ;  /* 0x000000f40300720c */ /* 0x000fe20000f21670 */
[----:B-1----:R-:W-:Y:S02]  /*c2d0*/  IMAD.MOV.U32 R4, RZ, RZ, R2 ;  /* 0x000000ffff047224 */ /* 0x002fe400078e0002 */
[----:B------:R-:W-:Y:S02]  /*c2e0*/  IMAD.IADD R2, R241, 0x1, -R3 ;  /* 0x00000001f1027824 */ /* 0x000fe400078e0a03 */
[----:B------:R1:W-:Y:S03]  /*c2f0*/  I2F R10, R4 ;  /* 0x00000004000a7306 */ /* 0x0003e60000201400 */
[----:B------:R-:W-:-:S05]  /*c300*/  IABS R2, R2 ;  /* 0x0000000200027213 */ /* 0x000fca0000000000 */
[----:B-1----:R-:W-:Y:S01]  /*c310*/  IMAD.MOV.U32 R4, RZ, RZ, R2 ;  /* 0x000000ffff047224 */ /* 0x002fe200078e0002 */
[----:B------:R-:W-:-:S03]  /*c320*/  IABS R2, R5 ;  /* 0x0000000500027213 */ /* 0x000fc60000000000 */
[----:B------:R1:W-:Y:S02]  /*c330*/  I2F R9, R4 ;  /* 0x0000000400097306 */ /* 0x0003e40000201400 */
[----:B------:R-:W-:Y:S01]  /*c340*/  IMAD.MOV.U32 R5, RZ, RZ, R2 ;  /* 0x000000ffff057224 */ /* 0x000fe200078e0002 */
[----:B------:R-:W-:-:S05]  /*c350*/  IADD3 R2, R0, 0x18, RZ ;  /* 0x0000001800027810 */ /* 0x000fca0007ffe0ff */
[----:B------:R-:W-:Y:S01]  /*c360*/  IMAD.IADD R6, R242, 0x1, -R2 ;  /* 0x00000001f2067824 */ /* 0x000fe200078e0a02 */
[----:B------:R-:W3:Y:S01]  /*c370*/  I2F R8, R5 ;  /* 0x0000000500087306 */ /* 0x000ee20000201400 */
[----:B-1----:R-:W-:Y:S02]  /*c380*/  IMAD.IADD R4, R248, 0x1, -R3 ;  /* 0x00000001f8047824 */ /* 0x002fe400078e0a03 */
[----:B--2---:R-:W-:-:S03]  /*c390*/  FFMA.FTZ R3, R15, -UR21, R58 ;  /* 0x800000150f037c23 */ /* 0x004fc6000801003a */
[----:B------:R-:W-:Y:S01]  /*c3a0*/  IABS R4, R4 ;  /* 0x0000000400047213 */ /* 0x000fe20000000000 */
[----:B---3--:R-:W-:-:S04]  /*c3b0*/  FFMA.FTZ R8, R8, -UR21, R57 ;  /* 0x8000001508087c23 */ /* 0x008fc80008010039 */
[----:B------:R-:W-:Y:S01]  /*c3c0*/  IMAD.MOV.U32 R5, RZ, RZ, R4 ;  /* 0x000000ffff057224 */ /* 0x000fe200078e0004 */
[----:B------:R-:W-:Y:S01]  /*c3d0*/  IABS R4, R6 ;  /* 0x0000000600047213 */ /* 0x000fe20000000000 */
[----:B------:R-:W-:Y:S01]  /*c3e0*/  FFMA.FTZ R6, R10, -UR21, R213 ;  /* 0x800000150a067c23 */ /* 0x000fe200080100d5 */
[----:B------:R-:W-:Y:S01]  /*c3f0*/  FSEL R63, R8, -INF , !P4 ;  /* 0xff800000083f7808 */ /* 0x000fe20006000000 */
[----:B------:R-:W1:Y:S01]  /*c400*/  I2F R7, R5 ;  /* 0x0000000500077306 */ /* 0x000e620000201400 */
[----:B------:R-:W-:-:S04]  /*c410*/  ISETP.GE.AND P4, PT, R2, R249, PT ;  /* 0x000000f90200720c */ /* 0x000fc80003f86270 */
[----:B------:R-:W-:-:S03]  /*c420*/  ISETP.LT.OR P4, PT, R2, R244, P4 ;  /* 0x000000f40200720c */ /* 0x000fc60002781670 */
[----:B------:R-:W2:Y:S01]  /*c430*/  I2F R4, R4 ;  /* 0x0000000400047306 */ /* 0x000ea20000201400 */
[----:B-1----:R-:W-:Y:S01]  /*c440*/  FFMA.FTZ R12, R7, -UR21, R59 ;  /* 0x80000015070c7c23 */ /* 0x002fe2000801003b */
[----:B------:R-:W-:Y:S01]  /*c450*/  FSEL R59, R3, -INF , !P0 ;  /* 0xff800000033b7808 */ /* 0x000fe20004000000 */
[----:B------:R-:W-:Y:S01]  /*c460*/  FFMA.FTZ R5, R9, -UR21, R215 ;  /* 0x8000001509057c23 */ /* 0x000fe200080100d7 */
[----:B------:R-:W-:Y:S02]  /*c470*/  ISETP.GE.AND P0, PT, R2, R252, PT ;  /* 0x000000fc0200720c */ /* 0x000fe40003f06270 */
[----:B------:R-:W-:Y:S02]  /*c480*/  FSEL R56, R12, -INF , !P1 ;  /* 0xff8000000c387808 */ /* 0x000fe40004800000 */
[----:B------:R-:W-:Y:S01]  /*c490*/  FSEL R61, R5, -INF , !P5 ;  /* 0xff800000053d7808 */ /* 0x000fe20006800000 */
[----:B--2---:R-:W-:Y:S01]  /*c4a0*/  FFMA.FTZ R11, R4, -UR21, R28 ;  /* 0x80000015040b7c23 */ /* 0x004fe2000801001c */
[C---:B------:R-:W-:Y:S01]  /*c4b0*/  ISETP.GE.AND P5, PT, R2.reuse, R250, PT ;  /* 0x000000fa0200720c */ /* 0x040fe20003fa6270 */
[----:B------:R-:W-:Y:S01]  /*c4c0*/  IMAD.IADD R4, R241, 0x1, -R2 ;  /* 0x00000001f1047824 */ /* 0x000fe200078e0a02 */
[----:B------:R-:W-:-:S02]  /*c4d0*/  ISETP.LT.OR P0, PT, R2, R247, P0 ;  /* 0x000000f70200720c */ /* 0x000fc40000701670 */
[----:B------:R-:W-:Y:S02]  /*c4e0*/  ISETP.LT.OR P5, PT, R2, R245, P5 ;  /* 0x000000f50200720c */ /* 0x000fe40002fa1670 */
[----:B------:R-:W-:Y:S02]  /*c4f0*/  IABS R3, R4 ;  /* 0x0000000400037213 */ /* 0x000fe40000000000 */
[----:B------:R-:W-:Y:S02]  /*c500*/  FSEL R4, R6, -INF , !P6 ;  /* 0xff80000006047808 */ /* 0x000fe40007000000 */
[----:B------:R-:W-:-:S03]  /*c510*/  ISETP.GE.AND P6, PT, R2, R251, PT ;  /* 0x000000fb0200720c */ /* 0x000fc60003fc6270 */
[----:B------:R1:W-:Y:S01]  /*c520*/  STL [R1+0x14], R4 ;  /* 0x0000140401007387 */ /* 0x0003e20000100800 */
[----:B------:R-:W-:Y:S01]  /*c530*/  ISETP.LT.OR P6, PT, R2, R246, P6 ;  /* 0x000000f60200720c */ /* 0x000fe200037c1670 */
[----:B-1----:R-:W-:Y:S02]  /*c540*/  IMAD.MOV.U32 R4, RZ, RZ, R3 ;  /* 0x000000ffff047224 */ /* 0x002fe400078e0003 */
[----:B------:R-:W-:Y:S02]  /*c550*/  IMAD.IADD R3, R243, 0x1, -R2 ;  /* 0x00000001f3037824 */ /* 0x000fe400078e0a02 */
[----:B------:R1:W2:Y:S03]  /*c560*/  I2F R10, R4 ;  /* 0x00000004000a7306 */ /* 0x0002a60000201400 */
[----:B------:R-:W-:-:S05]  /*c570*/  IABS R3, R3 ;  /* 0x0000000300037213 */ /* 0x000fca0000000000 */
[----:B------:R3:W-:Y:S01]  /*c580*/  I2F R9, R3 ;  /* 0x0000000300097306 */ /* 0x0007e20000201400 */
[----:B-1----:R-:W-:Y:S01]  /*c590*/  IMAD.IADD R4, R248, 0x1, -R2 ;  /* 0x00000001f8047824 */ /* 0x002fe200078e0a02 */
[----:B------:R-:W-:-:S04]  /*c5a0*/  IADD3 R2, R0, 0x19, RZ ;  /* 0x0000001900027810 */ /* 0x000fc80007ffe0ff */
[----:B------:R-:W-:Y:S01]  /*c5b0*/  IABS R4, R4 ;  /* 0x0000000400047213 */ /* 0x000fe20000000000 */
[--C-:B------:R-:W-:Y:S01]  /*c5c0*/  IMAD.IADD R5, R241, 0x1, -R2.reuse ;  /* 0x00000001f1057824 */ /* 0x100fe200078e0a02 */
[----:B------:R-:W-:Y:S01]  /*c5d0*/  ISETP.GE.AND P1, PT, R2, R252, PT ;  /* 0x000000fc0200720c */ /* 0x000fe20003f26270 */
[----:B---3--:R-:W-:Y:S01]  /*c5e0*/  IMAD.IADD R3, R242, 0x1, -R2 ;  /* 0x00000001f2037824 */ /* 0x008fe200078e0a02 */
[----:B------:R1:W-:Y:S02]  /*c5f0*/  I2F R13, R4 ;  /* 0x00000004000d7306 */ /* 0x0003e40000201400 */
[----:B------:R-:W-:Y:S02]  /*c600*/  ISETP.LT.OR P1, PT, R2, R247, P1 ;  /* 0x000000f70200720c */ /* 0x000fe40000f21670 */
[----:B------:R-:W-:-:S05]  /*c610*/  IABS R3, R3 ;  /* 0x0000000300037213 */ /* 0x000fca0000000000 */
[----:B-1----:R-:W-:Y:S01]  /*c620*/  IMAD.MOV.U32 R4, RZ, RZ, R3 ;  /* 0x000000ffff047224 */ /* 0x002fe200078e0003 */
[----:B------:R-:W-:Y:S02]  /*c630*/  IABS R3, R5 ;  /* 0x0000000500037213 */ /* 0x000fe40000000000 */
[----:B------:R-:W-:Y:S01]  /*c640*/  IADD3 R5, R248, -R2, RZ ;  /* 0x80000002f8057210 */ /* 0x000fe20007ffe0ff */
[----:B------:R1:W-:Y:S02]  /*c650*/  I2F R8, R4 ;  /* 0x0000000400087306 */ /* 0x0003e40000201400 */
[----:B-1----:R-:W-:Y:S02]  /*c660*/  IMAD.MOV.U32 R4, RZ, RZ, R3 ;  /* 0x000000ffff047224 */ /* 0x002fe400078e0003 */
[----:B------:R-:W-:-:S04]  /*c670*/  IMAD.IADD R3, R243, 0x1, -R2 ;  /* 0x00000001f3037824 */ /* 0x000fc800078e0a02 */
[----:B------:R1:W3:Y:S01]  /*c680*/  I2F R7, R4 ;  /* 0x0000000400077306 */ /* 0x0002e20000201400 */
[----:B------:R-:W-:-:S05]  /*c690*/  IABS R3, R3 ;  /* 0x0000000300037213 */ /* 0x000fca0000000000 */
[----:B-1----:R-:W-:Y:S01]  /*c6a0*/  IMAD.MOV.U32 R4, RZ, RZ, R3 ;  /* 0x000000ffff047224 */ /* 0x002fe200078e0003 */
[----:B------:R-:W-:Y:S01]  /*c6b0*/  IABS R3, R5 ;  /* 0x0000000500037213 */ /* 0x000fe20000000000 */
[----:B--2---:R-:W-:Y:S02]  /*c6c0*/  FFMA.FTZ R5, R10, -UR21, R30 ;  /* 0x800000150a057c23 */ /* 0x004fe4000801001e */
[----:B------:R1:W2:Y:S01]  /*c6d0*/  I2F R6, R4 ;  /* 0x0000000400067306 */ /* 0x0002a20000201400 */
[----:B---3--:R-:W-:Y:S02]  /*c6e0*/  FFMA.FTZ R7, R7, -UR21, R31 ;  /* 0x8000001507077c23 */ /* 0x008fe4000801001f */
[----:B------:R-:W-:Y:S01]  /*c6f0*/  FSEL R57, R5, -INF , !P6 ;  /* 0xff80000005397808 */ /* 0x000fe20007000000 */
[----:B------:R-:W-:Y:S01]  /*c700*/  FFMA.FTZ R5, R8, -UR21, R29 ;  /* 0x8000001508057c23 */ /* 0x000fe2000801001d */
[----:B------:R-:W-:-:S03]  /*c710*/  ISETP.GE.AND P6, PT, R2, R250, PT ;  /* 0x000000fa0200720c */ /* 0x000fc60003fc6270 */
[----:B------:R-:W3:Y:S01]  /*c720*/  I2F R3, R3 ;  /* 0x0000000300037306 */ /* 0x000ee20000201400 */
[----:B------:R-:W-:Y:S01]  /*c730*/  ISETP.LT.OR P6, PT, R2, R245, P6 ;  /* 0x000000f50200720c */ /* 0x000fe200037c1670 */
[----:B-1----:R-:W-:Y:S01]  /*c740*/  FFMA.FTZ R4, R9, -UR21, R52 ;  /* 0x8000001509047c23 */ /* 0x002fe20008010034 */
[----:B------:R-:W-:Y:S01]  /*c750*/  FSEL R9, R11, -INF , !P0 ;  /* 0xff8000000b097808 */ /* 0x000fe20004000000 */
[----:B--2---:R-:W-:Y:S01]  /*c760*/  FFMA.FTZ R6, R6, -UR21, R53 ;  /* 0x8000001506067c23 */ /* 0x004fe20008010035 */
[----:B------:R-:W-:Y:S02]  /*c770*/  ISETP.GE.AND P0, PT, R2, R251, PT ;  /* 0x000000fb0200720c */ /* 0x000fe40003f06270 */
[----:B------:R-:W-:Y:S01]  /*c780*/  FSEL R58, R4, -INF , !P5 ;  /* 0xff800000043a7808 */ /* 0x000fe20006800000 */
[----:B------:R-:W-:Y:S01]  /*c790*/  FFMA.FTZ R4, R13, -UR21, R54 ;  /* 0x800000150d047c23 */ /* 0x000fe20008010036 */
[C---:B------:R-:W-:Y:S01]  /*c7a0*/  ISETP.GE.AND P5, PT, R2.reuse, R249, PT ;  /* 0x000000f90200720c */ /* 0x040fe20003fa6270 */
[----:B---3--:R-:W-:Y:S01]  /*c7b0*/  FFMA.FTZ R15, R3, -UR21, R55 ;  /* 0x80000015030f7c23 */ /* 0x008fe20008010037 */
[C---:B------:R-:W-:Y:S01]  /*c7c0*/  ISETP.LT.OR P0, PT, R2.reuse, R246, P0 ;  /* 0x000000f60200720c */ /* 0x040fe20000701670 */
[----:B------:R1:W-:Y:S01]  /*c7d0*/  STL [R1+0xc], R9 ;  /* 0x00000c0901007387 */ /* 0x0003e20000100800 */
[----:B------:R-:W-:-:S02]  /*c7e0*/  ISETP.LT.OR P5, PT, R2, R244, P5 ;  /* 0x000000f40200720c */ /* 0x000fc40002fa1670 */
[----:B------:R-:W-:Y:S02]  /*c7f0*/  IADD3 R2, R0, 0x20, RZ ;  /* 0x0000002000027810 */ /* 0x000fe40007ffe0ff */
[----:B------:R-:W-:Y:S02]  /*c800*/  FSEL R33, R4, -INF , !P4 ;  /* 0xff80000004217808 */ /* 0x000fe40006000000 */
[----:B------:R-:W-:Y:S01]  /*c810*/  FSEL R53, R5, -INF , !P1 ;  /* 0xff80000005357808 */ /* 0x000fe20004800000 */
[----:B------:R-:W-:Y:S01]  /*c820*/  IMAD.IADD R3, R242, 0x1, -R2 ;  /* 0x00000001f2037824 */ /* 0x000fe200078e0a02 */
[----:B------:R-:W-:Y:S02]  /*c830*/  FSEL R31, R7, -INF , !P0 ;  /* 0xff800000071f7808 */ /* 0x000fe40004000000 */
[----:B------:R-:W-:Y:S02]  /*c840*/  FSEL R64, R6, -INF , !P6 ;  /* 0xff80000006407808 */ /* 0x000fe40007000000 */
[----:B------:R-:W-:-:S02]  /*c850*/  IABS R3, R3 ;  /* 0x0000000300037213 */ /* 0x000fc40000000000 */
[C---:B------:R-:W-:Y:S02]  /*c860*/  ISETP.GE.AND P4, PT, R2.reuse, R252, PT ;  /* 0x000000fc0200720c */ /* 0x040fe40003f86270 */
[C---:B------:R-:W-:Y:S01]  /*c870*/  ISETP.GE.AND P1, PT, R2.reuse, R251, PT ;  /* 0x000000fb0200720c */ /* 0x040fe20003f26270 */
[----:B------:R-:W-:Y:S01]  /*c880*/  IMAD.MOV.U32 R4, RZ, RZ, R3 ;  /* 0x000000ffff047224 */ /* 0x000fe200078e0003 */
[C---:B------:R-:W-:Y:S01]  /*c890*/  ISETP.GE.AND P0, PT, R2.reuse, R250, PT ;  /* 0x000000fa0200720c */ /* 0x040fe20003f06270 */
[----:B------:R-:W-:Y:S01]  /*c8a0*/  IMAD.IADD R3, R241, 0x1, -R2 ;  /* 0x00000001f1037824 */ /* 0x000fe200078e0a02 */
[C---:B------:R-:W-:Y:S01]  /*c8b0*/  ISETP.GE.AND P6, PT, R2.reuse, R249, PT ;  /* 0x000000f90200720c */ /* 0x040fe20003fc6270 */
[----:B------:R2:W3:Y:S01]  /*c8c0*/  I2F R11, R4 ;  /* 0x00000004000b7306 */ /* 0x0004e20000201400 */
[----:B------:R-:W-:Y:S02]  /*c8d0*/  ISETP.LT.OR P4, PT, R2, R247, P4 ;  /* 0x000000f70200720c */ /* 0x000fe40002781670 */
[----:B------:R-:W-:-:S02]  /*c8e0*/  IABS R3, R3 ;  /* 0x0000000300037213 */ /* 0x000fc40000000000 */
[C---:B------:R-:W-:Y:S02]  /*c8f0*/  ISETP.LT.OR P1, PT, R2.reuse, R246, P1 ;  /* 0x000000f60200720c */ /* 0x040fe40000f21670 */
[C---:B------:R-:W-:Y:S02]  /*c900*/  ISETP.LT.OR P0, PT, R2.reuse, R245, P0 ;  /* 0x000000f50200720c */ /* 0x040fe40000701670 */
[----:B------:R-:W-:Y:S01]  /*c910*/  ISETP.LT.OR P6, PT, R2, R244, P6 ;  /* 0x000000f40200720c */ /* 0x000fe200037c1670 */
[----:B--2---:R-:W-:Y:S02]  /*c920*/  IMAD.MOV.U32 R4, RZ, RZ, R3 ;  /* 0x000000ffff047224 */ /* 0x004fe400078e0003 */
[----:B------:R-:W-:Y:S02]  /*c930*/  IMAD.IADD R3, R243, 0x1, -R2 ;  /* 0x00000001f3037824 */ /* 0x000fe400078e0a02 */
[----:B------:R2:W-:Y:S01]  /*c940*/  I2F R10, R4 ;  /* 0x00000004000a7306 */ /* 0x0005e20000201400 */
[----:B---3--:R-:W-:-:S02]  /*c950*/  FFMA.FTZ R6, R11, -UR21, R48 ;  /* 0x800000150b067c23 */ /* 0x008fc40008010030 */
[----:B------:R-:W-:-:S03]  /*c960*/  IABS R3, R3 ;  /* 0x0000000300037213 */ /* 0x000fc60000000000 */
[----:B------:R-:W-:Y:S02]  /*c970*/  FSEL R67, R6, -INF , !P4 ;  /* 0xff80000006437808 */ /* 0x000fe40006000000 */
[----:B-1----:R1:W-:Y:S01]  /*c980*/  I2F R9, R3 ;  /* 0x0000000300097306 */ /* 0x0023e20000201400 */
[----:B--2---:R-:W-:Y:S01]  /*c990*/  IMAD.IADD R4, R248, 0x1, -R2 ;  /* 0x00000001f8047824 */ /* 0x004fe200078e0a02 */
[----:B------:R-:W-:-:S04]  /*c9a0*/  IADD3 R2, R0, 0x21, RZ ;  /* 0x0000002100027810 */ /* 0x000fc80007ffe0ff */
[----:B------:R-:W-:Y:S01]  /*c9b0*/  IABS R4, R4 ;  /* 0x0000000400047213 */ /* 0x000fe20000000000 */
[--C-:B------:R-:W-:Y:S01]  /*c9c0*/  IMAD.IADD R5, R243, 0x1, -R2.reuse ;  /* 0x00000001f3057824 */ /* 0x100fe200078e0a02 */
[----:B------:R-:W-:Y:S01]  /*c9d0*/  ISETP.GE.AND P4, PT, R2, R251, PT ;  /* 0x000000fb0200720c */ /* 0x000fe20003f86270 */
[----:B-1----:R-:W-:Y:S01]  /*c9e0*/  IMAD.IADD R3, R242, 0x1, -R2 ;  /* 0x00000001f2037824 */ /* 0x002fe200078e0a02 */
        /* <DEDUP_REMOVED lines=11> */
[----:B------:R-:W-:Y:S02]  /*caa0*/  FFMA.FTZ R5, R10, -UR21, R50 ;  /* 0x800000150a057c23 */ /* 0x000fe40008010032 */
[----:B------:R1:W2:Y:S01]  /*cab0*/  I2F R7, R4 ;  /* 0x0000000400077306 */ /* 0x0002a20000201400 */
[----:B---3--:R-:W-:Y:S02]  /*cac0*/  FFMA.FTZ R14, R8, -UR21, R49 ;  /* 0x80000015080e7c23 */ /* 0x008fe40008010031 */
[----:B------:R-:W-:Y:S02]  /*cad0*/  FSEL R52, R5, -INF , !P1 ;  /* 0xff80000005347808 */ /* 0x000fe40004800000 */
[----:B------:R-:W-:-:S03]  /*cae0*/  ISETP.GE.AND P1, PT, R2, R250, PT ;  /* 0x000000fa0200720c */ /* 0x000fc60003f26270 */
[----:B------:R-:W3:Y:S01]  /*caf0*/  I2F R3, R3 ;  /* 0x0000000300037306 */ /* 0x000ee20000201400 */
[----:B------:R-:W-:Y:S01]  /*cb00*/  ISETP.LT.OR P1, PT, R2, R245, P1 ;  /* 0x000000f50200720c */ /* 0x000fe20000f21670 */
[----:B-1----:R-:W-:Y:S02]  /*cb10*/  FFMA.FTZ R4, R9, -UR21, R40 ;  /* 0x8000001509047c23 */ /* 0x002fe40008010028 */
[----:B--2---:R-:W-:-:S03]  /*cb20*/  FFMA.FTZ R12, R7, -UR21, R51 ;  /* 0x80000015070c7c23 */ /* 0x004fc60008010033 */
[----:B------:R-:W-:Y:S02]  /*cb30*/  FSEL R54, R4, -INF , !P0 ;  /* 0xff80000004367808 */ /* 0x000fe40004000000 */
[C---:B------:R-:W-:Y:S01]  /*cb40*/  ISETP.GE.AND P0, PT, R2.reuse, R249, PT ;  /* 0x000000f90200720c */ /* 0x040fe20003f06270 */
[----:B---3--:R-:W-:Y:S01]  /*cb50*/  FFMA.FTZ R11, R3, -UR21, R41 ;  /* 0x80000015030b7c23 */ /* 0x008fe20008010029 */
[----:B------:R-:W-:Y:S02]  /*cb60*/  FSEL R41, R15, -INF , !P5 ;  /* 0xff8000000f297808 */ /* 0x000fe40006800000 */
[C---:B------:R-:W-:Y:S02]  /*cb70*/  ISETP.GE.AND P5, PT, R2.reuse, R252, PT ;  /* 0x000000fc0200720c */ /* 0x040fe40003fa6270 */
[C---:B------:R-:W-:Y:S02]  /*cb80*/  ISETP.LT.OR P0, PT, R2.reuse, R244, P0 ;  /* 0x000000f40200720c */ /* 0x040fe40000701670 */
[----:B------:R-:W-:Y:S01]  /*cb90*/  ISETP.LT.OR P5, PT, R2, R247, P5 ;  /* 0x000000f70200720c */ /* 0x000fe20002fa1670 */
[----:B------:R-:W-:Y:S01]  /*cba0*/  IMAD.IADD R2, R248, 0x1, -R2 ;  /* 0x00000001f8027824 */ /* 0x000fe200078e0a02 */
[----:B------:R-:W-:-:S02]  /*cbb0*/  IADD3 R3, R0, 0x28, RZ ;  /* 0x0000002800037810 */ /* 0x000fc40007ffe0ff */
[----:B------:R-:W-:Y:S02]  /*cbc0*/  FSEL R66, R14, -INF , !P5 ;  /* 0xff8000000e427808 */ /* 0x000fe40006800000 */
[----:B------:R-:W-:Y:S01]  /*cbd0*/  IABS R4, R2 ;  /* 0x0000000200047213 */ /* 0x000fe20000000000 */
[--C-:B------:R-:W-:Y:S01]  /*cbe0*/  IMAD.IADD R2, R242, 0x1, -R3.reuse ;  /* 0x00000001f2027824 */ /* 0x100fe200078e0a03 */
[----:B------:R-:W-:Y:S01]  /*cbf0*/  FSEL R60, R12, -INF , !P4 ;  /* 0xff8000000c3c7808 */ /* 0x000fe20006000000 */
[----:B------:R-:W-:Y:S01]  /*cc00*/  IMAD.IADD R5, R243, 0x1, -R3 ;  /* 0x00000001f3057824 */ /* 0x000fe200078e0a03 */
[----:B------:R1:W2:Y:S01]  /*cc10*/  I2F R15, R4 ;  /* 0x00000004000f7306 */ /* 0x0002a20000201400 */
[----:B------:R-:W-:Y:S02]  /*cc20*/  FSEL R55, R11, -INF , !P1 ;  /* 0xff8000000b377808 */ /* 0x000fe40004800000 */
[----:B------:R-:W-:Y:S02]  /*cc30*/  IABS R2, R2 ;  /* 0x0000000200027213 */ /* 0x000fe40000000000 */
[----:B------:R-:W-:-:S02]  /*cc40*/  ISETP.GE.AND P6, PT, R3, R252, PT ;  /* 0x000000fc0300720c */ /* 0x000fc40003fc6270 */
[C---:B------:R-:W-:Y:S02]  /*cc50*/  ISETP.GE.AND P5, PT, R3.reuse, R251, PT ;  /* 0x000000fb0300720c */ /* 0x040fe40003fa6270 */
[C---:B------:R-:W-:Y:S02]  /*cc60*/  ISETP.GE.AND P4, PT, R3.reuse, R250, PT ;  /* 0x000000fa0300720c */ /* 0x040fe40003f86270 */
[C---:B------:R-:W-:Y:S02]  /*cc70*/  ISETP.GE.AND P1, PT, R3.reuse, R249, PT ;  /* 0x000000f90300720c */ /* 0x040fe40003f26270 */
[C---:B------:R-:W-:Y:S02]  /*cc80*/  ISETP.LT.OR P6, PT, R3.reuse, R247, P6 ;  /* 0x000000f70300720c */ /* 0x040fe400037c1670 */
[C---:B------:R-:W-:Y:S01]  /*cc90*/  ISETP.LT.OR P5, PT, R3.reuse, R246, P5 ;  /* 0x000000f60300720c */ /* 0x040fe20002fa1670 */
[----:B-1----:R-:W-:Y:S01]  /*cca0*/  IMAD.MOV.U32 R4, RZ, RZ, R2 ;  /* 0x000000ffff047224 */ /* 0x002fe200078e0002 */
[----:B------:R-:W-:Y:S01]  /*ccb0*/  ISETP.LT.OR P4, PT, R3, R245, P4 ;  /* 0x000000f50300720c */ /* 0x000fe20002781670 */
[----:B------:R-:W-:Y:S01]  /*ccc0*/  IMAD.IADD R2, R241, 0x1, -R3 ;  /* 0x00000001f1027824 */ /* 0x000fe200078e0a03 */
[----:B------:R-:W-:Y:S01]  /*ccd0*/  ISETP.LT.OR P1, PT, R3, R244, P1 ;  /* 0x000000f40300720c */ /* 0x000fe20000f21670 */
        /* <DEDUP_REMOVED lines=18> */
[----:B------:R-:W-:Y:S02]  /*ce00*/  ISETP.GE.AND P4, PT, R2, R249, PT ;  /* 0x000000f90200720c */ /* 0x000fe40003f86270 */
[----:B------:R-:W-:Y:S02]  /*ce10*/  FSEL R21, R6, -INF , !P6 ;  /* 0xff80000006157808 */ /* 0x000fe40007000000 */
[C---:B------:R-:W-:Y:S02]  /*ce20*/  ISETP.GE.AND P6, PT, R2.reuse, R251, PT ;  /* 0x000000fb0200720c */ /* 0x040fe40003fc6270 */
[C---:B------:R-:W-:Y:S01]  /*ce30*/  ISETP.LT.OR P4, PT, R2.reuse, R244, P4 ;  /* 0x000000f40200720c */ /* 0x040fe20002781670 */
[----:B------:R-:W2:Y:S01]  /*ce40*/  I2F R4, R4 ;  /* 0x0000000400047306 */ /* 0x000ea20000201400 */
[C---:B------:R-:W-:Y:S01]  /*ce50*/  ISETP.LT.OR P6, PT, R2.reuse, R246, P6 ;  /* 0x000000f60200720c */ /* 0x040fe200037c1670 */
[----:B-1----:R-:W-:Y:S01]  /*ce60*/  FFMA.FTZ R12, R7, -UR21, R210 ;  /* 0x80000015070c7c23 */ /* 0x002fe200080100d2 */
[----:B------:R-:W-:Y:S01]  /*ce70*/  FSEL R7, R3, -INF , !P0 ;  /* 0xff80000003077808 */ /* 0x000fe20004000000 */
[----:B------:R-:W-:Y:S01]  /*ce80*/  FFMA.FTZ R5, R9, -UR21, R38 ;  /* 0x8000001509057c23 */ /* 0x000fe20008010026 */
[----:B------:R-:W-:-:S02]  /*ce90*/  ISETP.GE.AND P0, PT, R2, R252, PT ;  /* 0x000000fc0200720c */ /* 0x000fc40003f06270 */
[----:B------:R-:W-:Y:S01]  /*cea0*/  FSEL R239, R12, -INF , !P1 ;  /* 0xff8000000cef7808 */ /* 0x000fe20004800000 */
[----:B------:R1:W-:Y:S01]  /*ceb0*/  STL [R1+0x4], R7 ;  /* 0x0000040701007387 */ /* 0x0003e20000100800 */
[----:B------:R-:W-:Y:S01]  /*cec0*/  FSEL R28, R5, -INF , !P5 ;  /* 0xff800000051c7808 */ /* 0x000fe20006800000 */
[----:B--2---:R-:W-:Y:S01]  /*ced0*/  FFMA.FTZ R11, R4, -UR21, R37 ;  /* 0x80000015040b7c23 */ /* 0x004fe20008010025 */
[C---:B------:R-:W-:Y:S01]  /*cee0*/  ISETP.GE.AND P5, PT, R2.reuse, R250, PT ;  /* 0x000000fa0200720c */ /* 0x040fe20003fa6270 */
[----:B------:R-:W-:Y:S01]  /*cef0*/  IMAD.IADD R4, R241, 0x1, -R2 ;  /* 0x00000001f1047824 */ /* 0x000fe200078e0a02 */
[C---:B------:R-:W-:Y:S02]  /*cf00*/  ISETP.LT.OR P0, PT, R2.reuse, R247, P0 ;  /* 0x000000f70200720c */ /* 0x040fe40000701670 */
[----:B------:R-:W-:Y:S02]  /*cf10*/  ISETP.LT.OR P5, PT, R2, R245, P5 ;  /* 0x000000f50200720c */ /* 0x000fe40002fa1670 */
[----:B------:R-:W-:-:S02]  /*cf20*/  IABS R3, R4 ;  /* 0x0000000400037213 */ /* 0x000fc40000000000 */
[----:B------:R-:W-:-:S03]  /*cf30*/  FSEL R215, R11, -INF , !P0 ;  /* 0xff8000000bd77808 */ /* 0x000fc60004000000 */
[----:B------:R-:W-:Y:S02]  /*cf40*/  IMAD.MOV.U32 R4, RZ, RZ, R3 ;  /* 0x000000ffff047224 */ /* 0x000fe400078e0003 */
[----:B------:R-:W-:Y:S02]  /*cf50*/  IMAD.IADD R3, R243, 0x1, -R2 ;  /* 0x00000001f3037824 */ /* 0x000fe400078e0a02 */
[----:B------:R2:W3:Y:S03]  /*cf60*/  I2F R10, R4 ;  /* 0x00000004000a7306 */ /* 0x0004e60000201400 */
[----:B------:R-:W-:-:S05]  /*cf70*/  IABS R3, R3 ;  /* 0x0000000300037213 */ /* 0x000fca0000000000 */
[----:B------:R4:W-:Y:S01]  /*cf80*/  I2F R9, R3 ;  /* 0x0000000300097306 */ /* 0x0009e20000201400 */
[----:B--2---:R-:W-:Y:S01]  /*cf90*/  IMAD.IADD R4, R248, 0x1, -R2 ;  /* 0x00000001f8047824 */ /* 0x004fe200078e0a02 */
[----:B------:R-:W-:-:S04]  /*cfa0*/  IADD3 R2, R0, 0x30, RZ ;  /* 0x0000003000027810 */ /* 0x000fc80007ffe0ff */
[----:B------:R-:W-:Y:S01]  /*cfb0*/  IABS R4, R4 ;  /* 0x0000000400047213 */ /* 0x000fe20000000000 */
[--C-:B------:R-:W-:Y:S01]  /*cfc0*/  IMAD.IADD R5, R241, 0x1, -R2.reuse ;  /* 0x00000001f1057824 */ /* 0x100fe200078e0a02 */
[----:B------:R-:W-:Y:S01]  /*cfd0*/  ISETP.GE.AND P1, PT, R2, R252, PT ;  /* 0x000000fc0200720c */ /* 0x000fe20003f26270 */
[----:B----4-:R-:W-:Y:S01]  /*cfe0*/  IMAD.IADD R3, R242, 0x1, -R2 ;  /* 0x00000001f2037824 */ /* 0x010fe200078e0a02 */
[----:B------:R2:W-:Y:S01]  /*cff0*/  I2F R13, R4 ;  /* 0x00000004000d7306 */ /* 0x0005e20000201400 */
[C---:B------:R-:W-:Y:S02]  /*d000*/  ISETP.GE.AND P0, PT, R2.reuse, R251, PT ;  /* 0x000000fb0200720c */ /* 0x040fe40003f06270 */
[C---:B------:R-:W-:Y:S02]  /*d010*/  ISETP.LT.OR P1, PT, R2.reuse, R247, P1 ;  /* 0x000000f70200720c */ /* 0x040fe40000f21670 */
[----:B------:R-:W-:Y:S02]  /*d020*/  IABS R3, R3 ;  /* 0x0000000300037213 */ /* 0x000fe40000000000 */
[----:B------:R-:W-:-:S03]  /*d030*/  ISETP.LT.OR P0, PT, R2, R246, P0 ;  /* 0x000000f60200720c */ /* 0x000fc60000701670 */
[----:B--2---:R-:W-:Y:S01]  /*d040*/  IMAD.MOV.U32 R4, RZ, RZ, R3 ;  /* 0x000000ffff047224 */ /* 0x004fe200078e0003 */
[----:B------:R-:W-:Y:S01]  /*d050*/  IABS R3, R5 ;  /* 0x0000000500037213 */ /* 0x000fe20000000000 */
[--C-:B------:R-:W-:Y:S02]  /*d060*/  IMAD.IADD R5, R248, 0x1, -R2.reuse ;  /* 0x00000001f8057824 */ /* 0x100fe400078e0a02 */
[----:B------:R2:W4:Y:S02]  /*d070*/  I2F R8, R4 ;  /* 0x0000000400087306 */ /* 0x0005240000201400 */
[----:B--2---:R-:W-:Y:S02]  /*d080*/  IMAD.MOV.U32 R4, RZ, RZ, R3 ;  /* 0x000000ffff047224 */ /* 0x004fe400078e0003 */
[----:B------:R-:W-:-:S04]  /*d090*/  IMAD.IADD R3, R243, 0x1, -R2 ;  /* 0x00000001f3037824 */ /* 0x000fc800078e0a02 */
[----:B-1----:R1:W2:Y:S01]  /*d0a0*/  I2F R7, R4 ;  /* 0x0000000400077306 */ /* 0x0022a20000201400 */
[----:B------:R-:W-:-:S05]  /*d0b0*/  IABS R3, R3 ;  /* 0x0000000300037213 */ /* 0x000fca0000000000 */
[----:B-1----:R-:W-:Y:S01]  /*d0c0*/  IMAD.MOV.U32 R4, RZ, RZ, R3 ;  /* 0x000000ffff047224 */ /* 0x002fe200078e0003 */
[----:B------:R-:W-:Y:S01]  /*d0d0*/  IABS R3, R5 ;  /* 0x0000000500037213 */ /* 0x000fe20000000000 */
[----:B---3--:R-:W-:Y:S02]  /*d0e0*/  FFMA.FTZ R5, R10, -UR21, R39 ;  /* 0x800000150a057c23 */ /* 0x008fe40008010027 */
[----:B------:R1:W3:Y:S03]  /*d0f0*/  I2F R6, R4 ;  /* 0x0000000400067306 */ /* 0x0002e60000201400 */
[----:B------:R-:W-:Y:S01]  /*d100*/  FSEL R216, R5, -INF , !P6 ;  /* 0xff80000005d87808 */ /* 0x000fe20007000000 */
[----:B----4-:R-:W-:Y:S01]  /*d110*/  FFMA.FTZ R5, R8, -UR21, R77 ;  /* 0x8000001508057c23 */ /* 0x010fe2000801004d */
[C---:B------:R-:W-:Y:S01]  /*d120*/  ISETP.GE.AND P6, PT, R2.reuse, R250, PT ;  /* 0x000000fa0200720c */ /* 0x040fe20003fc6270 */
[----:B--2---:R-:W-:Y:S01]  /*d130*/  FFMA.FTZ R7, R7, -UR21, R76 ;  /* 0x8000001507077c23 */ /* 0x004fe2000801004c */
[----:B------:R2:W5:Y:S01]  /*d140*/  LDL.LU R77, [R1+0xa4] ;  /* 0x0000a400014d7983 */ /* 0x0005620000300800 */
[----:B------:R-:W4:Y:S01]  /*d150*/  I2F R3, R3 ;  /* 0x0000000300037306 */ /* 0x000f220000201400 */
[----:B------:R-:W-:Y:S01]  /*d160*/  ISETP.LT.OR P6, PT, R2, R245, P6 ;  /* 0x000000f50200720c */ /* 0x000fe200037c1670 */
[----:B-1----:R-:W-:-:S02]  /*d170*/  FFMA.FTZ R4, R9, -UR21, R209 ;  /* 0x8000001509047c23 */ /* 0x002fc400080100d1 */
[----:B---3--:R-:W-:Y:S01]  /*d180*/  FFMA.FTZ R6, R6, -UR21, R44 ;  /* 0x8000001506067c23 */ /* 0x008fe2000801002c */
[----:B------:R-:W-:Y:S01]  /*d190*/  FSEL R212, R5, -INF , !P1 ;  /* 0xff80000005d47808 */ /* 0x000fe20004800000 */
[----:B------:R2:W5:Y:S01]  /*d1a0*/  LDL.LU R76, [R1+0xa0] ;  /* 0x0000a000014c7983 */ /* 0x0005620000300800 */
[----:B------:R-:W-:Y:S01]  /*d1b0*/  FSEL R218, R4, -INF , !P5 ;  /* 0xff80000004da7808 */ /* 0x000fe20006800000 */
[----:B------:R-:W-:Y:S01]  /*d1c0*/  FFMA.FTZ R4, R13, -UR21, R211 ;  /* 0x800000150d047c23 */ /* 0x000fe200080100d3 */
[----:B------:R-:W-:-:S04]  /*d1d0*/  ISETP.GE.AND P5, PT, R2, R249, PT ;  /* 0x000000f90200720c */ /* 0x000fc80003fa6270 */
[----:B------:R-:W-:Y:S02]  /*d1e0*/  ISETP.LT.OR P5, PT, R2, R244, P5 ;  /* 0x000000f40200720c */ /* 0x000fe40002fa1670 */
[----:B------:R-:W-:Y:S01]  /*d1f0*/  IADD3 R2, R0, 0x31, RZ ;  /* 0x0000003100027810 */ /* 0x000fe20007ffe0ff */
[----:B----4-:R-:W-:-:S04]  /*d200*/  FFMA.FTZ R12, R3, -UR21, R46 ;  /* 0x80000015030c7c23 */ /* 0x010fc8000801002e */
[----:B------:R-:W-:Y:S01]  /*d210*/  IMAD.IADD R3, R242, 0x1, -R2 ;  /* 0x00000001f2037824 */ /* 0x000fe200078e0a02 */
[----:B------:R-:W-:-:S04]  /*d220*/  FSEL R217, R4, -INF , !P4 ;  /* 0xff80000004d97808 */ /* 0x000fc80006000000 */
[----:B------:R-:W-:-:S05]  /*d230*/  IABS R3, R3 ;  /* 0x0000000300037213 */ /* 0x000fca0000000000 */
[----:B------:R-:W-:Y:S02]  /*d240*/  IMAD.MOV.U32 R4, RZ, RZ, R3 ;  /* 0x000000ffff047224 */ /* 0x000fe400078e0003 */
[----:B------:R-:W-:-:S05]  /*d250*/  IMAD.IADD R3, R241, 0x1, -R2 ;  /* 0x00000001f1037824 */ /* 0x000fca00078e0a02 */
[----:B------:R-:W-:Y:S01]  /*d260*/  IABS R3, R3 ;  /* 0x0000000300037213 */ /* 0x000fe20000000000 */
[----:B------:R1:W3:Y:S01]  /*d270*/  I2F R11, R4 ;  /* 0x00000004000b7306 */ /* 0x0002e20000201400 */
[----:B------:R-:W-:Y:S02]  /*d280*/  FSEL R213, R7, -INF , !P0 ;  /* 0xff80000007d57808 */ /* 0x000fe40004000000 */
[----:B------:R-:W-:Y:S02]  /*d290*/  FSEL R214, R6, -INF , !P6 ;  /* 0xff80000006d67808 */ /* 0x000fe40007000000 */
[C---:B------:R-:W-:Y:S02]  /*d2a0*/  ISETP.GE.AND P4, PT, R2.reuse, R252, PT ;  /* 0x000000fc0200720c */ /* 0x040fe40003f86270 */
[C---:B------:R-:W-:Y:S02]  /*d2b0*/  ISETP.GE.AND P1, PT, R2.reuse, R251, PT ;  /* 0x000000fb0200720c */ /* 0x040fe40003f26270 */
[----:B------:R-:W-:-:S02]  /*d2c0*/  ISETP.GE.AND P0, PT, R2, R250, PT ;  /* 0x000000fa0200720c */ /* 0x000fc40003f06270 */
[C---:B------:R-:W-:Y:S01]  /*d2d0*/  ISETP.GE.AND P6, PT, R2.reuse, R249, PT ;  /* 0x000000f90200720c */ /* 0x040fe20003fc6270 */
[----:B-1----:R-:W-:Y:S02]  /*d2e0*/  IMAD.MOV.U32 R4, RZ, RZ, R3 ;  /* 0x000000ffff047224 */ /* 0x002fe400078e0003 */
[----:B------:R-:W-:Y:S01]  /*d2f0*/  IMAD.IADD R3, R243, 0x1, -R2 ;  /* 0x00000001f3037824 */ /* 0x000fe200078e0a02 */
[C---:B------:R-:W-:Y:S01]  /*d300*/  ISETP.LT.OR P4, PT, R2.reuse, R247, P4 ;  /* 0x000000f70200720c */ /* 0x040fe20002781670 */
[----:B------:R1:W4:Y:S01]  /*d310*/  I2F R10, R4 ;  /* 0x00000004000a7306 */ /* 0x0003220000201400 */
[C---:B------:R-:W-:Y:S02]  /*d320*/  ISETP.LT.OR P1, PT, R2.reuse, R246, P1 ;  /* 0x000000f60200720c */ /* 0x040fe40000f21670 */
[C---:B------:R-:W-:Y:S02]  /*d330*/  ISETP.LT.OR P0, PT, R2.reuse, R245, P0 ;  /* 0x000000f50200720c */ /* 0x040fe40000701670 */
[----:B------:R-:W-:-:S02]  /*d340*/  ISETP.LT.OR P6, PT, R2, R244, P6 ;  /* 0x000000f40200720c */ /* 0x000fc400037c1670 */
[----:B------:R-:W-:-:S04]  /*d350*/  IABS R3, R3 ;  /* 0x0000000300037213 */ /* 0x000fc80000000000 */
[----:B------:R2:W-:Y:S01]  /*d360*/  I2F R9, R3 ;  /* 0x0000000300097306 */ /* 0x0005e20000201400 */
[----:B-1----:R-:W-:Y:S01]  /*d370*/  IMAD.IADD R4, R248, 0x1, -R2 ;  /* 0x00000001f8047824 */ /* 0x002fe200078e0a02 */
[----:B------:R-:W-:-:S04]  /*d380*/  IADD3 R2, R0, 0x38, RZ ;  /* 0x0000003800027810 */ /* 0x000fc80007ffe0ff */
[----:B------:R-:W-:Y:S01]  /*d390*/  IABS R4, R4 ;  /* 0x0000000400047213 */ /* 0x000fe20000000000 */
[----:B--2---:R-:W-:-:S03]  /*d3a0*/  IMAD.IADD R3, R242, 0x1, -R2 ;  /* 0x00000001f2037824 */ /* 0x004fc600078e0a02 */
[----:B------:R1:W-:Y:S02]  /*d3b0*/  I2F R13, R4 ;  /* 0x00000004000d7306 */ /* 0x0003e40000201400 */
[----:B------:R-:W-:Y:S01]  /*d3c0*/  IABS R3, R3 ;  /* 0x0000000300037213 */ /* 0x000fe20000000000 */
[----:B------:R-:W-:-:S04]  /*d3d0*/  IMAD.IADD R5, R243, 0x1, -R2 ;  /* 0x00000001f3057824 */ /* 0x000fc800078e0a02 */
[----:B-1----:R-:W-:Y:S02]  /*d3e0*/  IMAD.MOV.U32 R4, RZ, RZ, R3 ;  /* 0x000000ffff047224 */ /* 0x002fe400078e0003 */
[----:B------:R-:W-:-:S05]  /*d3f0*/  IMAD.IADD R3, R241, 0x1, -R2 ;  /* 0x00000001f1037824 */ /* 0x000fca00078e0a02 */
[----:B------:R-:W-:Y:S01]  /*d400*/  IABS R3, R3 ;  /* 0x0000000300037213 */ /* 0x000fe20000000000 */
[----:B------:R1:W-:Y:S04]  /*d410*/  I2F R8, R4 ;  /* 0x0000000400087306 */ /* 0x0003e80000201400 */
[----:B-1----:R-:W-:Y:S01]  /*d420*/  IMAD.MOV.U32 R4, RZ, RZ, R3 ;  /* 0x000000ffff047224 */ /* 0x002fe200078e0003 */
[----:B------:R-:W-:-:S06]  /*d430*/  IABS R3, R5 ;  /* 0x0000000500037213 */ /* 0x000fcc0000000000 */
[----:B------:R-:W1:Y:S01]  /*d440*/  I2F R3, R3 ;  /* 0x0000000300037306 */ /* 0x000e620000201400 */
[----:B---3--:R-:W-:Y:S02]  /*d450*/  FFMA.FTZ R6, R11, -UR21, R75 ;  /* 0x800000150b067c23 */ /* 0x008fe4000801004b */
[----:B----4-:R-:W-:Y:S01]  /*d460*/  FFMA.FTZ R5, R10, -UR21, R74 ;  /* 0x800000150a057c23 */ /* 0x010fe2000801004a */
[----:B------:R-:W-:Y:S01]  /*d470*/  FSEL R211, R12, -INF , !P5 ;  /* 0xff8000000cd37808 */ /* 0x000fe20006800000 */
[----:B------:R2:W5:Y:S03]  /*d480*/  LDL.LU R75, [R1+0x9c] ;  /* 0x00009c00014b7983 */ /* 0x0005660000300800 */
[----:B------:R3:W4:Y:S01]  /*d490*/  I2F R7, R4 ;  /* 0x0000000400077306 */ /* 0x0007220000201400 */
[----:B------:R-:W-:Y:S01]  /*d4a0*/  FSEL R143, R6, -INF , !P4 ;  /* 0xff800000068f7808 */ /* 0x000fe20006000000 */
[----:B------:R2:W5:Y:S01]  /*d4b0*/  LDL.LU R74, [R1+0x98] ;  /* 0x00009800014a7983 */ /* 0x0005620000300800 */
[----:B------:R-:W-:Y:S01]  /*d4c0*/  FSEL R208, R5, -INF , !P1 ;  /* 0xff80000005d07808 */ /* 0x000fe20004800000 */
[----:B-1----:R-:W-:-:S02]  /*d4d0*/  FFMA.FTZ R10, R3, -UR21, R71 ;  /* 0x80000015030a7c23 */ /* 0x002fc40008010047 */
[----:B------:R-:W-:Y:S02]  /*d4e0*/  IMAD.IADD R3, R248, 0x1, -R2 ;  /* 0x00000001f8037824 */ /* 0x000fe400078e0a02 */
[----:B---3--:R-:W-:Y:S01]  /*d4f0*/  FFMA.FTZ R4, R9, -UR21, R45 ;  /* 0x8000001509047c23 */ /* 0x008fe2000801002d */
[----:B------:R-:W-:Y:S02]  /*d500*/  IADD3 R0, R0, 0x39, RZ ;  /* 0x0000003900007810 */ /* 0x000fe40007ffe0ff */
[----:B------:R-:W-:Y:S02]  /*d510*/  ISETP.GE.AND P5, PT, R2, R252, PT ;  /* 0x000000fc0200720c */ /* 0x000fe40003fa6270 */
[----:B------:R-:W-:Y:S02]  /*d520*/  FSEL R210, R4, -INF , !P0 ;  /* 0xff80000004d27808 */ /* 0x000fe40004000000 */
[C---:B------:R-:W-:Y:S02]  /*d530*/  ISETP.GE.AND P4, PT, R2.reuse, R251, PT ;  /* 0x000000fb0200720c */ /* 0x040fe40003f86270 */
[----:B------:R-:W-:-:S02]  /*d540*/  ISETP.GE.AND P1, PT, R2, R250, PT ;  /* 0x000000fa0200720c */ /* 0x000fc40003f26270 */
[C---:B------:R-:W-:Y:S02]  /*d550*/  ISETP.GE.AND P0, PT, R2.reuse, R249, PT ;  /* 0x000000f90200720c */ /* 0x040fe40003f06270 */
[----:B------:R-:W-:Y:S02]  /*d560*/  IABS R3, R3 ;  /* 0x0000000300037213 */ /* 0x000fe40000000000 */
[C---:B------:R-:W-:Y:S02]  /*d570*/  ISETP.LT.OR P5, PT, R2.reuse, R247, P5 ;  /* 0x000000f70200720c */ /* 0x040fe40002fa1670 */
[C---:B------:R-:W-:Y:S01]  /*d580*/  ISETP.LT.OR P4, PT, R2.reuse, R246, P4 ;  /* 0x000000f60200720c */ /* 0x040fe20002781670 */
[----:B------:R1:W3:Y:S01]  /*d590*/  I2F R5, R3 ;  /* 0x0000000300057306 */ /* 0x0002e20000201400 */
[C---:B------:R-:W-:Y:S02]  /*d5a0*/  ISETP.LT.OR P1, PT, R2.reuse, R245, P1 ;  /* 0x000000f50200720c */ /* 0x040fe40000f21670 */
[----:B------:R-:W-:Y:S01]  /*d5b0*/  ISETP.LT.OR P0, PT, R2, R244, P0 ;  /* 0x000000f40200720c */ /* 0x000fe20000701670 */
[----:B------:R-:W-:-:S02]  /*d5c0*/  IMAD.IADD R2, R242, 0x1, -R0 ;  /* 0x00000001f2027824 */ /* 0x000fc400078e0a00 */
[----:B----4-:R-:W-:-:S03]  /*d5d0*/  FFMA.FTZ R7, R7, -UR21, R72 ;  /* 0x8000001507077c23 */ /* 0x010fc60008010048 */
[----:B------:R-:W-:Y:S01]  /*d5e0*/  IABS R2, R2 ;  /* 0x0000000200027213 */ /* 0x000fe20000000000 */
[----:B-1----:R-:W-:-:S03]  /*d5f0*/  IMAD.IADD R3, R241, 0x1, -R0 ;  /* 0x00000001f1037824 */ /* 0x002fc600078e0a00 */
[----:B------:R1:W4:Y:S01]  /*d600*/  I2F R4, R2 ;  /* 0x0000000200047306 */ /* 0x0003220000201400 */
[----:B------:R-:W-:Y:S02]  /*d610*/  FSEL R140, R7, -INF , !P4 ;  /* 0xff800000078c7808 */ /* 0x000fe40006000000 */
[----:B------:R-:W-:-:S05]  /*d620*/  IABS R3, R3 ;  /* 0x0000000300037213 */ /* 0x000fca0000000000 */
[----:B------:R2:W2:Y:S01]  /*d630*/  I2F R7, R3 ;  /* 0x0000000300077306 */ /* 0x0004a20000201400 */
[----:B-1----:R-:W-:-:S05]  /*d640*/  IMAD.IADD R2, R243, 0x1, -R0 ;  /* 0x00000001f3027824 */ /* 0x002fca00078e0a00 */
[----:B------:R-:W-:Y:S01]  /*d650*/  IABS R2, R2 ;  /* 0x0000000200027213 */ /* 0x000fe20000000000 */
[----:B------:R-:W-:Y:S02]  /*d660*/  FFMA.FTZ R8, R8, -UR21, R73 ;  /* 0x8000001508087c23 */ /* 0x000fe40008010049 */
[----:B------:R1:W5:Y:S02]  /*d670*/  LDL.LU R73, [R1+0x94] ;  /* 0x0000940001497983 */ /* 0x0003640000300800 */
[----:B--2---:R-:W-:Y:S02]  /*d680*/  IMAD.MOV.U32 R3, RZ, RZ, R2 ;  /* 0x000000ffff037224 */ /* 0x004fe400078e0002 */
[----:B------:R1:W5:Y:S01]  /*d690*/  LDL.LU R72, [R1+0x90] ;  /* 0x0000900001487983 */ /* 0x0003620000300800 */
[----:B---3--:R-:W-:Y:S01]  /*d6a0*/  FFMA.FTZ R5, R5, -UR21, R70 ;  /* 0x8000001505057c23 */ /* 0x008fe20008010046 */
[----:B------:R2:W3:Y:S01]  /*d6b0*/  I2F R6, R3 ;  /* 0x0000000300067306 */ /* 0x0004e20000201400 */
[----:B----4-:R-:W-:Y:S01]  /*d6c0*/  FFMA.FTZ R4, R4, -UR21, R69 ;  /* 0x8000001504047c23 */ /* 0x010fe20008010045 */
[----:B------:R1:W5:Y:S04]  /*d6d0*/  LDL.LU R71, [R1+0x8c] ;  /* 0x00008c0001477983 */ /* 0x0003680000300800 */
[----:B------:R1:W5:Y:S04]  /*d6e0*/  LDL.LU R70, [R1+0x88] ;  /* 0x0000880001467983 */ /* 0x0003680000300800 */
[----:B------:R1:W5:Y:S01]  /*d6f0*/  LDL.LU R69, [R1+0x84] ;  /* 0x0000840001457983 */ /* 0x0003620000300800 */
[----:B--2---:R-:W-:-:S03]  /*d700*/  FFMA.FTZ R3, R7, -UR21, R68 ;  /* 0x8000001507037c23 */ /* 0x004fc60008010044 */
[----:B------:R1:W5:Y:S01]  /*d710*/  LDL.LU R68, [R1+0x80] ;  /* 0x0000800001447983 */ /* 0x0003620000300800 */
[----:B------:R-:W-:Y:S02]  /*d720*/  FFMA.FTZ R9, R13, -UR21, R47 ;  /* 0x800000150d097c23 */ /* 0x000fe4000801002f */
[----:B------:R-:W-:Y:S01]  /*d730*/  IMAD.IADD R2, R248, 0x1, -R0 ;  /* 0x00000001f8027824 */ /* 0x000fe200078e0a00 */
[----:B------:R-:W-:Y:S02]  /*d740*/  FSEL R15, R8, -INF , !P5 ;  /* 0xff800000080f7808 */ /* 0x000fe40006800000 */
[----:B------:R-:W-:Y:S02]  /*d750*/  FSEL R209, R9, -INF , !P6 ;  /* 0xff80000009d17808 */ /* 0x000fe40007000000 */
[----:B------:R-:W-:Y:S02]  /*d760*/  FSEL R142, R10, -INF , !P1 ;  /* 0xff8000000a8e7808 */ /* 0x000fe40004800000 */
[----:B------:R-:W-:-:S02]  /*d770*/  ISETP.GE.AND P6, PT, R0, R252, PT ;  /* 0x000000fc0000720c */ /* 0x000fc40003fc6270 */
[C---:B------:R-:W-:Y:S02]  /*d780*/  ISETP.GE.AND P5, PT, R0.reuse, R251, PT ;  /* 0x000000fb0000720c */ /* 0x040fe40003fa6270 */
[C---:B------:R-:W-:Y:S02]  /*d790*/  ISETP.GE.AND P4, PT, R0.reuse, R250, PT ;  /* 0x000000fa0000720c */ /* 0x040fe40003f86270 */
[C---:B------:R-:W-:Y:S02]  /*d7a0*/  ISETP.GE.AND P1, PT, R0.reuse, R249, PT ;  /* 0x000000f90000720c */ /* 0x040fe40003f26270 */
[----:B------:R-:W-:Y:S02]  /*d7b0*/  IABS R2, R2 ;  /* 0x0000000200027213 */ /* 0x000fe40000000000 */
[C---:B------:R-:W-:Y:S02]  /*d7c0*/  ISETP.LT.OR P6, PT, R0.reuse, R247, P6 ;  /* 0x000000f70000720c */ /* 0x040fe400037c1670 */
[----:B------:R-:W-:-:S02]  /*d7d0*/  ISETP.LT.OR P5, PT, R0, R246, P5 ;  /* 0x000000f60000720c */ /* 0x000fc40002fa1670 */
[C---:B------:R-:W-:Y:S02]  /*d7e0*/  ISETP.LT.OR P4, PT, R0.reuse, R245, P4 ;  /* 0x000000f50000720c */ /* 0x040fe40002781670 */
[----:B------:R-:W-:Y:S01]  /*d7f0*/  ISETP.LT.OR P1, PT, R0, R244, P1 ;  /* 0x000000f40000720c */ /* 0x000fe20000f21670 */
[----:B------:R-:W-:Y:S01]  /*d800*/  IMAD.MOV.U32 R0, RZ, RZ, R2 ;  /* 0x000000ffff007224 */ /* 0x000fe200078e0002 */
[----:B------:R-:W-:-:S05]  /*d810*/  FSEL R141, R5, -INF , !P0 ;  /* 0xff800000058d7808 */ /* 0x000fca0004000000 */
[----:B------:R-:W2:Y:S01]  /*d820*/  I2F R0, R0 ;  /* 0x0000000000007306 */ /* 0x000ea20000201400 */
[----:B------:R-:W-:Y:S01]  /*d830*/  PLOP3.LUT P0, PT, PT, PT, UP0, 0x80, 0x0 ;  /* 0x000000000000781c */ /* 0x000fe20003f0f008 */
[----:B---3--:R-:W-:Y:S01]  /*d840*/  FFMA.FTZ R2, R6, -UR21, R139 ;  /* 0x8000001506027c23 */ /* 0x008fe2000801008b */
[----:B------:R-:W-:Y:S02]  /*d850*/  FSEL R13, R4, -INF , !P6 ;  /* 0xff800000040d7808 */ /* 0x000fe40007000000 */
[----:B------:R-:W-:Y:S01]  /*d860*/  FSEL R14, R3, -INF , !P5 ;  /* 0xff800000030e7808 */ /* 0x000fe20006800000 */
[----:B--2---:R-:W-:Y:S01]  /*d870*/  FFMA.FTZ R0, R0, -UR21, R138 ;  /* 0x8000001500007c23 */ /* 0x004fe2000801008a */
[----:B------:R-:W-:-:S04]  /*d880*/  FSEL R138, R2, -INF , !P4 ;  /* 0xff800000028a7808 */ /* 0x000fc80006000000 */
[----:B------:R-:W-:-:S03]  /*d890*/  FSEL R139, R0, -INF , !P1 ;  /* 0xff800000008b7808 */ /* 0x000fc60004800000 */
[----:B------:R-:W-:Y:S05]  /*d8a0*/  @!P0 BRA `(.L_x_727) ;  /* 0x0000050000008947 */ /* 0x000fea0003800000 */
[----:B-1----:R-:W2:Y:S04]  /*d8b0*/  LDL.64 R50, [R1+0x78] ;  /* 0x0000780001327983 */ /* 0x002ea80000100a00 */
[----:B------:R-:W3:Y:S01]  /*d8c0*/  LDL.64 R48, [R1+0x70] ;  /* 0x0000700001307983 */ /* 0x000ee20000100a00 */
[----:B------:R-:W-:Y:S01]  /*d8d0*/  UIADD3 UR14, UR8, -0x3, URZ ;  /* 0xfffffffd080e7890 */ /* 0x000fe2000fffe03f */
[----:B------:R-:W-:Y:S01]  /*d8e0*/  BSSY B0, `(.L_x_728) ;  /* 0x000004b000007945 */ /* 0x000fe20003800000 */
[----:B------:R-:W-:Y:S01]  /*d8f0*/  ULDC.64 UR4, c[0x0][0x198] ;  /* 0x0000660000047ab9 */ /* 0x000fe20000000a00 */
[----:B------:R1:W-:Y:S01]  /*d900*/  @P3 STS.128 [R240+0x8000], RZ ;  /* 0x008000fff0003388 */ /* 0x0003e20000000c00 */
[----:B------:R-:W-:Y:S02]  /*d910*/  USHF.R.S32.HI UR13, URZ, 0x1f, UR14 ;  /* 0x0000001f3f0d7899 */ /* 0x000fe4000801140e */
[----:B------:R-:W-:-:S02]  /*d920*/  UIMAD.WIDE.U32 UR28, UR14, UR4, URZ ;  /* 0x000000040e1c72a5 */ /* 0x000fc4000f8e003f */
        /* <DEDUP_REMOVED lines=70> */
.L_x_729:
[----:B------:R-:W-:Y:S05]  /*dd90*/  BSYNC B0 ;  /* 0x0000000000007941 */ /* 0x000fea0003800000 */
.L_x_728:
[----:B------:R-:W0:Y:S02]  /*dda0*/  LDGDEPBAR ;  /* 0x00000000000079af */ /* 0x000e240000000000 */
.L_x_727:
[----:B-1----:R-:W2:Y:S01]  /*ddb0*/  LDL.LU R39, [R1+0xc] ;  /* 0x00000c0001277983 */ /* 0x002ea20000300800 */
[----:B------:R-:W-:Y:S02]  /*ddc0*/  MOV R37, R53 ;  /* 0x0000003500257202 */ /* 0x000fe40000000f00 */
[----:B------:R-:W-:Y:S01]  /*ddd0*/  MOV R36, R31 ;  /* 0x0000001f00247202 */ /* 0x000fe20000000f00 */
[----:B------:R-:W3:Y:S04]  /*dde0*/  LDL.LU R43, [R1+0x14] ;  /* 0x00001400012b7983 */ /* 0x000ee80000300800 */
[----:B------:R-:W-:Y:S04]  /*ddf0*/  STL [R1+0x88], R226 ;  /* 0x000088e201007387 */ /* 0x000fe80000100800 */
[----:B------:R-:W-:Y:S04]  /*de00*/  STL [R1+0x84], R225 ;  /* 0x000084e101007387 */ /* 0x000fe80000100800 */
[----:B------:R1:W-:Y:S04]  /*de10*/  STL [R1+0x80], R220 ;  /* 0x000080dc01007387 */ /* 0x0003e80000100800 */
[----:B-1----:R-:W4:Y:S01]  /*de20*/  LDL.LU R220, [R1+0x4] ;  /* 0x0000040001dc7983 */ /* 0x002f220000300800 */
[----:B------:R-:W-:-:S04]  /*de30*/  FMNMX.FTZ R0, R137, R17, !PT ;  /* 0x0000001189007209 */ /* 0x000fc80007810000 */
[----:B------:R-:W-:Y:S02]  /*de40*/  FMNMX.FTZ R2, R19, R0, !PT ;  /* 0x0000000013027209 */ /* 0x000fe40007810000 */
[----:B------:R-:W-:-:S04]  /*de50*/  FMNMX.FTZ R0, R136, R22, !PT ;  /* 0x0000001688007209 */ /* 0x000fc80007810000 */
[----:B------:R-:W-:Y:S02]  /*de60*/  FMNMX.FTZ R0, R23, R0, !PT ;  /* 0x0000000017007209 */ /* 0x000fe40007810000 */
[----:B------:R-:W-:Y:S02]  /*de70*/  FMNMX.FTZ R2, R18, R2, !PT ;  /* 0x0000000212027209 */ /* 0x000fe40007810000 */
[----:B------:R-:W-:Y:S02]  /*de80*/  FMNMX.FTZ R0, R25, R0, !PT ;  /* 0x0000000019007209 */ /* 0x000fe40007810000 */
[----:B------:R-:W-:Y:S02]  /*de90*/  FMNMX.FTZ R2, R16, R2, !PT ;  /* 0x0000000210027209 */ /* 0x000fe40007810000 */
[----:B------:R-:W-:Y:S02]  /*dea0*/  FMNMX.FTZ R0, R24, R0, !PT ;  /* 0x0000000018007209 */ /* 0x000fe40007810000 */
[----:B------:R-:W-:-:S02]  /*deb0*/  FMNMX.FTZ R2, R20, R2, !PT ;  /* 0x0000000214027209 */ /* 0x000fc40007810000 */
[----:B------:R-:W-:Y:S01]  /*dec0*/  FMNMX.FTZ R0, R34, R0, !PT ;  /* 0x0000000022007209 */ /* 0x000fe20007810000 */
[----:B------:R-:W-:-:S03]  /*ded0*/  IMAD.MOV.U32 R42, RZ, RZ, R57 ;  /* 0x000000ffff2a7224 */ /* 0x000fc600078e0039 */
[----:B------:R-:W-:-:S04]  /*dee0*/  FMNMX.FTZ R0, R61, R0, !PT ;  /* 0x000000003d007209 */ /* 0x000fc80007810000 */
[----:B------:R-:W-:Y:S02]  /*def0*/  FMNMX.FTZ R0, R42, R0, !PT ;  /* 0x000000002a007209 */ /* 0x000fe40007810000 */
[----:B------:R-:W-:Y:S02]  /*df00*/  MOV R38, R52 ;  /* 0x0000003400267202 */ /* 0x000fe40000000f00 */
        /* <DEDUP_REMOVED lines=10> */
[----:B------:R-:W-:Y:S01]  /*dfb0*/  SHFL.BFLY PT, R4, R3, 0x2, 0x1f ;  /* 0x0c401f0003047f89 */ /* 0x000fe200000e0000 */
[----:B------:R-:W-:Y:S02]  /*dfc0*/  MOV R226, R30 ;  /* 0x0000001e00e27202 */ /* 0x000fe40000000f00 */
[----:B------:R-:W-:Y:S02]  /*dfd0*/  MOV R30, R65 ;  /* 0x00000041001e7202 */ /* 0x000fe40000000f00 */
[----:B------:R-:W-:Y:S02]  /*dfe0*/  MOV R11, R56 ;  /* 0x00000038000b7202 */ /* 0x000fe40000000f00 */
[----:B---3--:R-:W-:-:S04]  /*dff0*/  FMNMX.FTZ R2, R43, R2, !PT ;  /* 0x000000022b027209 */ /* 0x008fc80007810000 */
        /* <DEDUP_REMOVED lines=12> */
[----:B------:R-:W-:-:S03]  /*e0c0*/  FMNMX.FTZ R0, R3, R4, !PT ;  /* 0x0000000403007209 */ /* 0x000fc60007810000 */
[----:B------:R-:W1:Y:S04]  /*e0d0*/  SHFL.BFLY PT, R4, R2, 0x1, 0x1f ;  /* 0x0c201f0002047f89 */ /* 0x000e6800000e0000 */
[----:B------:R-:W2:Y:S01]  /*e0e0*/  SHFL.BFLY PT, R3, R0, 0x1, 0x1f ;  /* 0x0c201f0000037f89 */ /* 0x000ea200000e0000 */
[----:B-1----:R-:W-:Y:S02]  /*e0f0*/  FMNMX.FTZ R31, R2, R4, !PT ;  /* 0x00000004021f7209 */ /* 0x002fe40007810000 */
[----:B------:R-:W-:Y:S02]  /*e100*/  FMNMX.FTZ R2, R135, R26, !PT ;  /* 0x0000001a87027209 */ /* 0x000fe40007810000 */
[----:B--2---:R-:W-:Y:S02]  /*e110*/  FMNMX.FTZ R10, R0, R3, !PT ;  /* 0x00000003000a7209 */ /* 0x004fe40007810000 */
[----:B------:R-:W-:-:S02]  /*e120*/  FMNMX.FTZ R0, R134, R27, !PT ;  /* 0x0000001b86007209 */ /* 0x000fc40007810000 */
[----:B------:R-:W-:Y:S02]  /*e130*/  FMNMX.FTZ R2, R32, R2, !PT ;  /* 0x0000000220027209 */ /* 0x000fe40007810000 */
[----:B------:R-:W-:Y:S02]  /*e140*/  FMNMX.FTZ R0, R30, R0, !PT ;  /* 0x000000001e007209 */ /* 0x000fe40007810000 */
[----:B------:R-:W-:Y:S02]  /*e150*/  FMNMX.FTZ R2, R35, R2, !PT ;  /* 0x0000000223027209 */ /* 0x000fe40007810000 */
[----:B------:R-:W-:Y:S02]  /*e160*/  FMNMX.FTZ R0, R219, R0, !PT ;  /* 0x00000000db007209 */ /* 0x000fe40007810000 */
[----:B------:R-:W-:Y:S02]  /*e170*/  FSETP.NEU.FTZ.AND P4, PT, R31, -INF , PT ;  /* 0xff8000001f00780b */ /* 0x000fe40003f9d000 */
[----:B------:R-:W-:-:S02]  /*e180*/  FMNMX.FTZ R2, R133, R2, !PT ;  /* 0x0000000285027209 */ /* 0x000fc40007810000 */
[----:B------:R-:W-:Y:S02]  /*e190*/  FMNMX.FTZ R0, R132, R0, !PT ;  /* 0x0000000084007209 */ /* 0x000fe40007810000 */
[----:B------:R-:W-:Y:S01]  /*e1a0*/  FSEL R3, R31, RZ, P4 ;  /* 0x000000ff1f037208 */ /* 0x000fe20002000000 */
[----:B------:R-:W-:Y:S01]  /*e1b0*/  STL [R1+0x24], R31 ;  /* 0x0000241f01007387 */ /* 0x000fe20000100800 */
[----:B------:R-:W-:Y:S02]  /*e1c0*/  FMNMX.FTZ R2, R62, R2, !PT ;  /* 0x000000023e027209 */ /* 0x000fe40007810000 */
[----:B------:R-:W-:Y:S01]  /*e1d0*/  FMNMX.FTZ R0, R59, R0, !PT ;  /* 0x000000003b007209 */ /* 0x000fe20007810000 */
[----:B------:R-:W-:Y:S01]  /*e1e0*/  STL [R1+0x28], R10 ;  /* 0x0000280a01007387 */ /* 0x000fe20000100800 */
[----:B------:R-:W-:Y:S01]  /*e1f0*/  FADD.FTZ R4, R137, -R3 ;  /* 0x8000000389047221 */ /* 0x000fe20000010000 */
[----:B------:R-:W-:Y:S02]  /*e200*/  MOV R137, R33 ;  /* 0x0000002100897202 */ /* 0x000fe40000000f00 */
[----:B------:R-:W2:Y:S01]  /*e210*/  LDL.LU R7, [R1+0x10] ;  /* 0x0000100001077983 */ /* 0x000ea20000300800 */
[----:B------:R-:W-:-:S02]  /*e220*/  FMNMX.FTZ R2, R63, R2, !PT ;  /* 0x000000023f027209 */ /* 0x000fc40007810000 */
[----:B------:R-:W-:Y:S02]  /*e230*/  FMNMX.FTZ R0, R11, R0, !PT ;  /* 0x000000000b007209 */ /* 0x000fe40007810000 */
[----:B------:R-:W-:Y:S02]  /*e240*/  FMNMX.FTZ R2, R58, R2, !PT ;  /* 0x000000023a027209 */ /* 0x000fe40007810000 */
[----:B------:R-:W-:Y:S01]  /*e250*/  FMNMX.FTZ R0, R137, R0, !PT ;  /* 0x0000000089007209 */ /* 0x000fe20007810000 */
[----:B------:R-:W-:Y:S01]  /*e260*/  FMUL.FTZ R12, R31, c[0x0][0x23c] ;  /* 0x00008f001f0c7a20 */ /* 0x000fe20000410000 */
[----:B------:R-:W-:Y:S02]  /*e270*/  FMNMX.FTZ R2, R64, R2, !PT ;  /* 0x0000000240027209 */ /* 0x000fe40007810000 */
[----:B------:R-:W-:Y:S02]  /*e280*/  FMNMX.FTZ R0, R41, R0, !PT ;  /* 0x0000000029007209 */ /* 0x000fe40007810000 */
[----:B------:R-:W-:-:S02]  /*e290*/  FSETP.NEU.FTZ.AND P1, PT, R10, -INF , PT ;  /* 0xff8000000a00780b */ /* 0x000fc40003f3d000 */
[----:B------:R-:W-:Y:S02]  /*e2a0*/  FMNMX.FTZ R2, R54, R2, !PT ;  /* 0x0000000236027209 */ /* 0x000fe40007810000 */
[----:B------:R-:W-:Y:S02]  /*e2b0*/  FMNMX.FTZ R0, R29, R0, !PT ;  /* 0x000000001d007209 */ /* 0x000fe40007810000 */
[----:B------:R-:W-:Y:S02]  /*e2c0*/  FSEL R3, R10, RZ, P1 ;  /* 0x000000ff0a037208 */ /* 0x000fe40000800000 */
[----:B------:R-:W-:Y:S02]  /*e2d0*/  FSEL R12, R12, RZ, P4 ;  /* 0x000000ff0c0c7208 */ /* 0x000fe40002000000 */
[----:B------:R-:W-:Y:S02]  /*e2e0*/  FMNMX.FTZ R2, R55, R2, !PT ;  /* 0x0000000237027209 */ /* 0x000fe40007810000 */
[----:B----4-:R-:W-:Y:S01]  /*e2f0*/  FMNMX.FTZ R0, R220, R0, !PT ;  /* 0x00000000dc007209 */ /* 0x010fe20007810000 */
[----:B------:R-:W-:Y:S01]  /*e300*/  FADD.FTZ R6, R136, -R3 ;  /* 0x8000000388067221 */ /* 0x000fe20000010000 */
[----:B------:R-:W-:Y:S01]  /*e310*/  FMNMX.FTZ R2, R226, R2, !PT ;  /* 0x00000002e2027209 */ /* 0x000fe20007810000 */
[----:B------:R-:W-:Y:S01]  /*e320*/  FFMA.FTZ R3, R17, c[0x0][0x23c], -R12 ;  /* 0x00008f0011037a23 */ /* 0x000fe2000001080c */
[----:B------:R-:W-:Y:S01]  /*e330*/  FMNMX.FTZ R0, R239, R0, !PT ;  /* 0x00000000ef007209 */ /* 0x000fe20007810000 */
[----:B------:R-:W-:-:S02]  /*e340*/  FMUL.FTZ R4, R4, c[0x0][0x23c] ;  /* 0x00008f0004047a20 */ /* 0x000fc40000410000 */
[----:B------:R1:W-:Y:S02]  /*e350*/  MUFU.EX2 R8, R3 ;  /* 0x0000000300087308 */ /* 0x0003e40000000800 */
[----:B-1----:R-:W-:Y:S02]  /*e360*/  FMNMX.FTZ R3, R218, R2, !PT ;  /* 0x00000002da037209 */ /* 0x002fe40007810000 */
[----:B------:R-:W-:-:S04]  /*e370*/  FMNMX.FTZ R2, R217, R0, !PT ;  /* 0x00000000d9027209 */ /* 0x000fc80007810000 */
[----:B------:R-:W1:Y:S01]  /*e380*/  MUFU.EX2 R0, R4 ;  /* 0x0000000400007308 */ /* 0x000e620000000800 */
[----:B------:R-:W-:Y:S01]  /*e390*/  MOV R17, R64 ;  /* 0x0000004000117202 */ /* 0x000fe20000000f00 */
[-C--:B-1----:R-:W-:Y:S02]  /*e3a0*/  FMUL.FTZ R64, R164, R0.reuse ;  /* 0x00000000a4407220 */ /* 0x082fe40000410000 */
[----:B------:R-:W-:Y:S02]  /*e3b0*/  FMUL.FTZ R164, R116, R0 ;  /* 0x0000000074a47220 */ /* 0x000fe40000410000 */
[----:B------:R-:W3:Y:S01]  /*e3c0*/  LDL.LU R116, [R1+0x48] ;  /* 0x0000480001747983 */ /* 0x000ee20000300800 */
[----:B------:R-:W-:Y:S02]  /*e3d0*/  FMNMX.FTZ R3, R214, R3, !PT ;  /* 0x00000003d6037209 */ /* 0x000fe40007810000 */
[----:B------:R-:W-:Y:S02]  /*e3e0*/  FMNMX.FTZ R2, R211, R2, !PT ;  /* 0x00000002d3027209 */ /* 0x000fe40007810000 */
[----:B------:R-:W-:-:S02]  /*e3f0*/  FMNMX.FTZ R3, R210, R3, !PT ;  /* 0x00000003d2037209 */ /* 0x000fc40007810000 */
[----:B------:R-:W-:Y:S02]  /*e400*/  FMNMX.FTZ R2, R209, R2, !PT ;  /* 0x00000002d1027209 */ /* 0x000fe40007810000 */
[----:B------:R-:W-:Y:S02]  /*e410*/  FMNMX.FTZ R3, R142, R3, !PT ;  /* 0x000000038e037209 */ /* 0x000fe40007810000 */
[----:B------:R-:W-:Y:S02]  /*e420*/  FMNMX.FTZ R5, R141, R2, !PT ;  /* 0x000000028d057209 */ /* 0x000fe40007810000 */
[----:B------:R-:W-:Y:S01]  /*e430*/  FMNMX.FTZ R2, R138, R3, !PT ;  /* 0x000000038a027209 */ /* 0x000fe20007810000 */
[----:B------:R-:W-:Y:S01]  /*e440*/  FMUL.FTZ R3, R6, c[0x0][0x23c] ;  /* 0x00008f0006037a20 */ /* 0x000fe20000410000 */
[----:B------:R-:W-:-:S03]  /*e450*/  FMNMX.FTZ R5, R139, R5, !PT ;  /* 0x000000058b057209 */ /* 0x000fc60007810000 */
[----:B------:R-:W1:Y:S01]  /*e460*/  SHFL.BFLY PT, R6, R2, 0x2, 0x1f ;  /* 0x0c401f0002067f89 */ /* 0x000e6200000e0000 */
[----:B------:R-:W-:Y:S01]  /*e470*/  FFMA.FTZ R4, R19, c[0x0][0x23c], -R12 ;  /* 0x00008f0013047a23 */ /* 0x000fe2000001080c */
[----:B------:R-:W-:Y:S01]  /*e480*/  MOV R19, R20 ;  /* 0x0000001400137202 */ /* 0x000fe20000000f00 */
[-C--:B-----5:R-:W-:Y:S02]  /*e490*/  FMUL.FTZ R20, R68, R0.reuse ;  /* 0x0000000044147220 */ /* 0x0a0fe40000410000 */
[----:B------:R-:W-:Y:S02]  /*e4a0*/  IMAD.MOV.U32 R68, RZ, RZ, R21 ;  /* 0x000000ffff447224 */ /* 0x000fe400078e0015 */
[----:B------:R-:W-:Y:S01]  /*e4b0*/  FMUL.FTZ R21, R69, R0 ;  /* 0x0000000045157220 */ /* 0x000fe20000410000 */
[----:B------:R-:W-:Y:S01]  /*e4c0*/  MOV R69, R60 ;  /* 0x0000003c00457202 */ /* 0x000fe20000000f00 */
[-C--:B------:R-:W-:Y:S01]  /*e4d0*/  FMUL.FTZ R60, R84, R0.reuse ;  /* 0x00000000543c7220 */ /* 0x080fe20000410000 */
[----:B------:R-:W-:Y:S01]  /*e4e0*/  MOV R84, R61 ;  /* 0x0000003d00547202 */ /* 0x000fe20000000f00 */
        /* <DEDUP_REMOVED lines=28> */
[----:B----4-:R-:W-:-:S04]  /*e6b0*/  FFMA.FTZ R4, R18, c[0x0][0x23c], -R12 ;  /* 0x00008f0012047a23 */ /* 0x010fc8000001080c */
[----:B------:R4:W-:Y:S02]  /*e6c0*/  MUFU.EX2 R28, R4 ;  /* 0x00000004001c7308 */ /* 0x0009e40000000800 */
[----:B----4-:R-:W-:-:S06]  /*e6d0*/  FFMA.FTZ R4, R16, c[0x0][0x23c], -R12 ;  /* 0x00008f0010047a23 */ /* 0x010fcc000001080c */
[----:B------:R1:W-:Y:S02]  /*e6e0*/  MUFU.EX2 R40, R4 ;  /* 0x0000000400287308 */ /* 0x0003e40000000800 */
[----:B-1----:R-:W-:Y:S01]  /*e6f0*/  FMNMX.FTZ R4, R2, R6, !PT ;  /* 0x0000000602047209 */ /* 0x002fe20007810000 */
[----:B------:R-:W-:Y:S01]  /*e700*/  IMAD.MOV.U32 R112, RZ, RZ, R54 ;  /* 0x000000ffff707224 */ /* 0x000fe200078e0036 */
[----:B------:R-:W-:Y:S01]  /*e710*/  MOV R85, R55 ;  /* 0x0000003700557202 */ /* 0x000fe20000000f00 */
[----:B------:R-:W-:Y:S01]  /*e720*/  IMAD.MOV.U32 R97, RZ, RZ, R63 ;  /* 0x000000ffff617224 */ /* 0x000fe200078e003f */
[----:B------:R-:W-:Y:S02]  /*e730*/  MOV R113, R59 ;  /* 0x0000003b00717202 */ /* 0x000fe40000000f00 */
[----:B------:R-:W-:Y:S02]  /*e740*/  MOV R101, R58 ;  /* 0x0000003a00657202 */ /* 0x000fe40000000f00 */
[----:B------:R-:W-:-:S02]  /*e750*/  MOV R100, R67 ;  /* 0x0000004300647202 */ /* 0x000fc40000000f00 */
[----:B------:R-:W-:Y:S02]  /*e760*/  MOV R96, R66 ;  /* 0x0000004200607202 */ /* 0x000fe40000000f00 */
[----:B------:R-:W-:Y:S02]  /*e770*/  MOV R18, R62 ;  /* 0x0000003e00127202 */ /* 0x000fe40000000f00 */
[----:B------:R-:W-:Y:S01]  /*e780*/  MOV R128, R69 ;  /* 0x0000004500807202 */ /* 0x000fe20000000f00 */
[----:B------:R-:W-:Y:S01]  /*e790*/  IMAD.MOV.U32 R69, RZ, RZ, R17 ;  /* 0x000000ffff457224 */ /* 0x000fe200078e0011 */
[----:B------:R-:W-:Y:S02]  /*e7a0*/  MOV R17, R225 ;  /* 0x000000e100117202 */ /* 0x000fe40000000f00 */
[----:B------:R-:W-:Y:S02]  /*e7b0*/  MOV R16, R19 ;  /* 0x0000001300107202 */ /* 0x000fe40000000f00 */
[----:B------:R-:W-:Y:S01]  /*e7c0*/  MOV R19, R29 ;  /* 0x0000001d00137202 */ /* 0x000fe20000000f00 */
[----:B------:R-:W-:Y:S01]  /*e7d0*/  IMAD.MOV.U32 R117, RZ, RZ, R84 ;  /* 0x000000ffff757224 */ /* 0x000fe200078e0054 */
[----:B------:R-:W-:-:S02]  /*e7e0*/  MOV R129, R68 ;  /* 0x0000004400817202 */ /* 0x000fc40000000f00 */
[----:B------:R-:W-:Y:S01]  /*e7f0*/  MOV R68, R137 ;  /* 0x0000008900447202 */ /* 0x000fe20000000f00 */
[----:B--2---:R-:W-:Y:S02]  /*e800*/  FFMA.FTZ R136, R7, R0, R8 ;  /* 0x0000000007887223 */ /* 0x004fe40000010008 */
[----:B------:R-:W1:Y:S01]  /*e810*/  SHFL.BFLY PT, R7, R5, 0x2, 0x1f ;  /* 0x0c401f0005077f89 */ /* 0x000e6200000e0000 */
[----:B------:R2:W4:Y:S02]  /*e820*/  MUFU.EX2 R0, R3 ;  /* 0x0000000300007308 */ /* 0x0005240000000800 */
[----:B--2---:R-:W-:-:S05]  /*e830*/  FMUL.FTZ R3, R10, c[0x0][0x23c] ;  /* 0x00008f000a037a20 */ /* 0x004fca0000410000 */
[----:B------:R-:W-:-:S05]  /*e840*/  FSEL R3, R3, RZ, P1 ;  /* 0x000000ff03037208 */ /* 0x000fca0000800000 */
[----:B------:R-:W-:Y:S01]  /*e850*/  FFMA.FTZ R6, R22, c[0x0][0x23c], -R3 ;  /* 0x00008f0016067a23 */ /* 0x000fe20000010803 */
[----:B-1----:R-:W-:-:S03]  /*e860*/  FMNMX.FTZ R2, R5, R7, !PT ;  /* 0x0000000705027209 */ /* 0x002fc60007810000 */
[----:B------:R1:W3:Y:S02]  /*e870*/  MUFU.EX2 R9, R6 ;  /* 0x0000000600097308 */ /* 0x0002e40000000800 */
[----:B------:R-:W-:Y:S04]  /*e880*/  SHFL.BFLY PT, R5, R2, 0x1, 0x1f ;  /* 0x0c201f0002057f89 */ /* 0x000fe800000e0000 */
[----:B-1----:R-:W1:Y:S01]  /*e890*/  SHFL.BFLY PT, R6, R4, 0x1, 0x1f ;  /* 0x0c201f0004067f89 */ /* 0x002e6200000e0000 */
[----:B------:R-:W-:Y:S02]  /*e8a0*/  FFMA.FTZ R7, R23, c[0x0][0x23c], -R3 ;  /* 0x00008f0017077a23 */ /* 0x000fe40000010803 */
[-C--:B----4-:R-:W-:Y:S02]  /*e8b0*/  FMUL.FTZ R58, R154, R0.reuse ;  /* 0x000000009a3a7220 */ /* 0x090fe40000410000 */
        /* <DEDUP_REMOVED lines=31> */
[----:B---3--:R-:W-:Y:S02]  /*eab0*/  FFMA.FTZ R86, R116, R0, R9 ;  /* 0x0000000074567223 */ /* 0x008fe40000010009 */
[----:B------:R-:W-:Y:S01]  /*eac0*/  FFMA.FTZ R0, R25, c[0x0][0x23c], -R3 ;  /* 0x00008f0019007a23 */ /* 0x000fe20000010803 */
[----:B-1----:R-:W-:-:S03]  /*ead0*/  FMNMX.FTZ R225, R4, R6, !PT ;  /* 0x0000000604e17209 */ /* 0x002fc60007810000 */
[----:B------:R1:W-:Y:S01]  /*eae0*/  MUFU.EX2 R29, R0 ;  /* 0x00000000001d7308 */ /* 0x0003e20000000800 */
[C---:B------:R-:W-:Y:S02]  /*eaf0*/  FSETP.NEU.FTZ.AND P1, PT, R225.reuse, -INF , PT ;  /* 0xff800000e100780b */ /* 0x040fe40003f3d000 */
[----:B------:R-:W-:Y:S01]  /*eb00*/  FMNMX.FTZ R70, R2, R5, !PT ;  /* 0x0000000502467209 */ /* 0x000fe20007810000 */
[----:B------:R-:W-:Y:S02]  /*eb10*/  FMUL.FTZ R2, R225, c[0x0][0x23c] ;  /* 0x00008f00e1027a20 */ /* 0x000fe40000410000 */
[----:B-1----:R-:W-:-:S04]  /*eb20*/  FFMA.FTZ R0, R24, c[0x0][0x23c], -R3 ;  /* 0x00008f0018007a23 */ /* 0x002fc80000010803 */
[----:B------:R1:W-:Y:S01]  /*eb30*/  MUFU.EX2 R84, R0 ;  /* 0x0000000000547308 */ /* 0x0003e20000000800 */
[----:B------:R-:W-:-:S05]  /*eb40*/  FSEL R2, R2, RZ, P1 ;  /* 0x000000ff02027208 */ /* 0x000fca0000800000 */
[----:B------:R-:W-:Y:S01]  /*eb50*/  FFMA.FTZ R4, R26, c[0x0][0x23c], -R2 ;  /* 0x00008f001a047a23 */ /* 0x000fe20000010802 */
[----:B-1----:R-:W-:Y:S02]  /*eb60*/  FSEL R0, R225, RZ, P1 ;  /* 0x000000ffe1007208 */ /* 0x002fe40000800000 */
[----:B------:R-:W-:-:S03]  /*eb70*/  FSETP.NEU.FTZ.AND P1, PT, R70, -INF , PT ;  /* 0xff8000004600780b */ /* 0x000fc60003f3d000 */
[----:B------:R-:W-:Y:S01]  /*eb80*/  FADD.FTZ R0, R135, -R0 ;  /* 0x8000000087007221 */ /* 0x000fe20000010000 */
[----:B------:R-:W-:Y:S03]  /*eb90*/  MUFU.EX2 R130, R7 ;  /* 0x0000000700827308 */ /* 0x000fe60000000800 */
[----:B------:R-:W-:Y:S01]  /*eba0*/  FMUL.FTZ R5, R0, c[0x0][0x23c] ;  /* 0x00008f0000057a20 */ /* 0x000fe20000410000 */
[----:B------:R-:W-:-:S04]  /*ebb0*/  FSEL R0, R70, RZ, P1 ;  /* 0x000000ff46007208 */ /* 0x000fc80000800000 */
[----:B------:R1:W-:Y:S01]  /*ebc0*/  MUFU.EX2 R7, R4 ;  /* 0x0000000400077308 */ /* 0x0003e20000000800 */
[----:B------:R-:W-:Y:S02]  /*ebd0*/  FADD.FTZ R6, R134, -R0 ;  /* 0x8000000086067221 */ /* 0x000fe40000010000 */
[----:B-1----:R-:W-:-:S05]  /*ebe0*/  FFMA.FTZ R4, R32, c[0x0][0x23c], -R2 ;  /* 0x00008f0020047a23 */ /* 0x002fca0000010802 */
[----:B------:R1:W-:Y:S02]  /*ebf0*/  MUFU.EX2 R137, R4 ;  /* 0x0000000400897308 */ /* 0x0003e40000000800 */
[----:B-1----:R-:W-:-:S06]  /*ec00*/  FMUL.FTZ R4, R6, c[0x0][0x23c] ;  /* 0x00008f0006047a20 */ /* 0x002fcc0000410000 */
[----:B------:R-:W1:Y:S01]  /*ec10*/  MUFU.EX2 R4, R4 ;  /* 0x0000000400047308 */ /* 0x000e620000000800 */
[----:B------:R-:W-:Y:S02]  /*ec20*/  MOV R116, R85 ;  /* 0x0000005500747202 */ /* 0x000fe40000000f00 */
[----:B------:R-:W-:Y:S01]  /*ec30*/  MOV R102, R68 ;  /* 0x0000004400667202 */ /* 0x000fe20000000f00 */
[----:B------:R-:W2:Y:S01]  /*ec40*/  LDL.LU R85, [R1+0x4c] ;  /* 0x00004c0001557983 */ /* 0x000ea20000300800 */
[----:B------:R-:W-:-:S03]  /*ec50*/  MOV R68, R31 ;  /* 0x0000001f00447202 */ /* 0x000fc60000000f00 */
[----:B------:R-:W-:Y:S04]  /*ec60*/  STL [R1+0x30], R225 ;  /* 0x000030e101007387 */ /* 0x000fe80000100800 */
[----:B------:R-:W-:Y:S01]  /*ec70*/  STL [R1+0x2c], R70 ;  /* 0x00002c4601007387 */ /* 0x000fe20000100800 */
[----:B-1----:R-:W-:Y:S01]  /*ec80*/  FMUL.FTZ R31, R111, R4 ;  /* 0x000000046f1f7220 */ /* 0x002fe20000410000 */
[----:B------:R-:W-:Y:S02]  /*ec90*/  MOV R111, R84 ;  /* 0x00000054006f7202 */ /* 0x000fe40000000f00 */
[----:B------:R-:W3:Y:S01]  /*eca0*/  LDL.LU R84, [R1+0x50] ;  /* 0x0000500001547983 */ /* 0x000ee20000300800 */
[----:B------:R-:W-:-:S05]  /*ecb0*/  FMUL.FTZ R0, R70, c[0x0][0x23c] ;  /* 0x00008f0046007a20 */ /* 0x000fca0000410000 */
[----:B------:R-:W-:Y:S01]  /*ecc0*/  FSEL R0, R0, RZ, P1 ;  /* 0x000000ff00007208 */ /* 0x000fe20000800000 */
[----:B------:R-:W1:Y:S04]  /*ecd0*/  MUFU.EX2 R5, R5 ;  /* 0x0000000500057308 */ /* 0x000e680000000800 */
[----:B------:R-:W-:Y:S01]  /*ece0*/  FFMA.FTZ R6, R27, c[0x0][0x23c], -R0 ;  /* 0x00008f001b067a23 */ /* 0x000fe20000010800 */
[----:B------:R-:W-:Y:S01]  /*ecf0*/  MOV R98, R129 ;  /* 0x0000008100627202 */ /* 0x000fe20000000f00 */
[----:B------:R-:W-:-:S04]  /*ed00*/  IMAD.MOV.U32 R87, RZ, RZ, R16 ;  /* 0x000000ffff577224 */ /* 0x000fc800078e0010 */
[----:B------:R-:W3:Y:S01]  /*ed10*/  MUFU.EX2 R6, R6 ;  /* 0x0000000600067308 */ /* 0x000ee20000000800 */
        /* <DEDUP_REMOVED lines=19> */
[----:B------:R-:W-:Y:S01]  /*ee50*/  MOV R118, R16 ;  /* 0x0000001000767202 */ /* 0x000fe20000000f00 */
[----:B-1----:R-:W-:Y:S01]  /*ee60*/  FMUL.FTZ R41, R121, R5 ;  /* 0x0000000579297220 */ /* 0x002fe20000410000 */
[----:B------:R-:W-:Y:S01]  /*ee70*/  MOV R16, R128 ;  /* 0x0000008000107202 */ /* 0x000fe20000000f00 */
[----:B------:R-:W-:Y:S01]  /*ee80*/  IMAD.MOV.U32 R128, RZ, RZ, R101 ;  /* 0x000000ffff807224 */ /* 0x000fe200078e0065 */
[----:B------:R-:W-:Y:S02]  /*ee90*/  MOV R129, R117 ;  /* 0x0000007500817202 */ /* 0x000fe40000000f00 */
        /* <DEDUP_REMOVED lines=12> */
[-C--:B------:R-:W-:Y:S01]  /*ef60*/  FMUL.FTZ R146, R146, R4.reuse ;  /* 0x0000000492927220 */ /* 0x080fe20000410000 */
[----:B------:R-:W-:Y:S01]  /*ef70*/  MOV R19, R39 ;  /* 0x0000002700137202 */ /* 0x000fe20000000f00 */
[----:B------:R-:W-:Y:S01]  /*ef80*/  FMUL.FTZ R147, R147, R4 ;  /* 0x0000000493937220 */ /* 0x000fe20000410000 */
        /* <DEDUP_REMOVED lines=34> */
[----:B------:R-:W-:Y:S01]  /*f1b0*/  IMAD.MOV.U32 R130, RZ, RZ, R119 ;  /* 0x000000ffff827224 */ /* 0x000fe200078e0077 */
[----:B------:R-:W-:Y:S01]  /*f1c0*/  MOV R134, R71 ;  /* 0x0000004700867202 */ /* 0x000fe20000000f00 */
[----:B------:R-:W-:Y:S01]  /*f1d0*/  IMAD.MOV.U32 R119, RZ, RZ, R129 ;  /* 0x000000ffff777224 */ /* 0x000fe200078e0081 */
[----:B------:R-:W-:Y:S01]  /*f1e0*/  MOV R129, R113 ;  /* 0x0000007100817202 */ /* 0x000fe20000000f00 */
[----:B------:R-:W-:Y:S01]  /*f1f0*/  IMAD.MOV.U32 R71, RZ, RZ, R97 ;  /* 0x000000ffff477224 */ /* 0x000fe200078e0061 */
[----:B------:R-:W-:Y:S02]  /*f200*/  MOV R113, R100 ;  /* 0x0000006400717202 */ /* 0x000fe40000000f00 */
[----:B------:R-:W-:Y:S02]  /*f210*/  MOV R135, R16 ;  /* 0x0000001000877202 */ /* 0x000fe40000000f00 */
[----:B------:R-:W-:Y:S02]  /*f220*/  MOV R100, R19 ;  /* 0x0000001300647202 */ /* 0x000fe40000000f00 */
[----:B------:R-:W-:Y:S01]  /*f230*/  MOV R97, R17 ;  /* 0x0000001100617202 */ /* 0x000fe20000000f00 */
[----:B------:R-:W-:-:S02]  /*f240*/  FMUL.FTZ R33, R105, R5 ;  /* 0x0000000569217220 */ /* 0x000fc40000410000 */
[-C--:B------:R-:W-:Y:S02]  /*f250*/  FMUL.FTZ R24, R124, R5.reuse ;  /* 0x000000057c187220 */ /* 0x080fe40000410000 */
[-C--:B------:R-:W-:Y:S01]  /*f260*/  FMUL.FTZ R32, R104, R5.reuse ;  /* 0x0000000568207220 */ /* 0x080fe20000410000 */
[----:B------:R-:W-:Y:S01]  /*f270*/  MOV R104, R28 ;  /* 0x0000001c00687202 */ /* 0x000fe20000000f00 */
[-C--:B------:R-:W-:Y:S02]  /*f280*/  FMUL.FTZ R28, R108, R5.reuse ;  /* 0x000000056c1c7220 */ /* 0x080fe40000410000 */
[----:B------:R-:W-:Y:S02]  /*f290*/  IMAD.MOV.U32 R108, RZ, RZ, R29 ;  /* 0x000000ffff6c7224 */ /* 0x000fe400078e001d */
        /* <DEDUP_REMOVED lines=28> */
[----:B------:R-:W-:Y:S01]  /*f460*/  IMAD.MOV.U32 R134, RZ, RZ, R11 ;  /* 0x000000ffff867224 */ /* 0x000fe200078e000b */
[----:B------:R-:W-:-:S02]  /*f470*/  MOV R78, R135 ;  /* 0x00000087004e7202 */ /* 0x000fc40000000f00 */
[----:B------:R-:W-:Y:S02]  /*f480*/  MOV R135, R10 ;  /* 0x0000000a00877202 */ /* 0x000fe40000000f00 */
[----:B------:R-:W-:Y:S02]  /*f490*/  F2FP.PACK_AB R8, R121, R8 ;  /* 0x000000087908723e */ /* 0x000fe400000000ff */
[----:B------:R-:W-:Y:S02]  /*f4a0*/  F2FP.PACK_AB R10, R109, R104 ;  /* 0x000000686d0a723e */ /* 0x000fe400000000ff */
[----:B------:R-:W-:Y:S02]  /*f4b0*/  F2FP.PACK_AB R11, R111, R108 ;  /* 0x0000006c6f0b723e */ /* 0x000fe400000000ff */
[----:B------:R-:W-:Y:S02]  /*f4c0*/  MOV R120, R100 ;  /* 0x0000006400787202 */ /* 0x000fe40000000f00 */
[----:B------:R-:W-:Y:S01]  /*f4d0*/  MOV R125, R119 ;  /* 0x00000077007d7202 */ /* 0x000fe20000000f00 */
[----:B------:R-:W-:Y:S01]  /*f4e0*/  IMAD.MOV.U32 R119, RZ, RZ, R71 ;  /* 0x000000ffff777224 */ /* 0x000fe200078e0047 */
[----:B------:R-:W-:-:S02]  /*f4f0*/  MOV R100, R96 ;  /* 0x0000006000647202 */ /* 0x000fc40000000f00 */
[----:B------:R-:W-:Y:S02]  /*f500*/  MOV R77, R70 ;  /* 0x00000046004d7202 */ /* 0x000fe40000000f00 */
[----:B------:R-:W-:Y:S01]  /*f510*/  MOV R96, R68 ;  /* 0x0000004400607202 */ /* 0x000fe20000000f00 */
[----:B---3--:R-:W-:Y:S02]  /*f520*/  FFMA.FTZ R84, R84, R4, R6 ;  /* 0x0000000454547223 */ /* 0x008fe40000010006 */
[----:B------:R-:W-:Y:S01]  /*f530*/  FFMA.FTZ R4, R131, c[0x0][0x23c], -R2 ;  /* 0x00008f0083047a23 */ /* 0x000fe20000010802 */
[----:B------:R-:W-:Y:S02]  /*f540*/  MOV R131, R118 ;  /* 0x0000007600837202 */ /* 0x000fe40000000f00 */
[----:B------:R-:W-:Y:S02]  /*f550*/  MOV R118, R101 ;  /* 0x0000006500767202 */ /* 0x000fe40000000f00 */
[----:B------:R-:W-:-:S02]  /*f560*/  MOV R101, R18 ;  /* 0x0000001200657202 */ /* 0x000fc40000000f00 */
[----:B------:R-:W1:Y:S01]  /*f570*/  LDSM.16.MT88.4 R16, [R221+0xc000] ;  /* 0x00c00000dd10783b */ /* 0x000e620000004200 */
[----:B------:R3:W-:Y:S01]  /*f580*/  MUFU.EX2 R105, R4 ;  /* 0x0000000400697308 */ /* 0x0007e20000000800 */
[----:B------:R-:W-:Y:S01]  /*f590*/  MOV R124, R101 ;  /* 0x00000065007c7202 */ /* 0x000fe20000000f00 */
[----:B------:R-:W-:Y:S02]  /*f5a0*/  IMAD.MOV.U32 R101, RZ, RZ, R97 ;  /* 0x000000ffff657224 */ /* 0x000fe400078e0061 */
[----:B---3--:R-:W-:-:S04]  /*f5b0*/  FFMA.FTZ R4, R87, c[0x0][0x23c], -R0 ;  /* 0x00008f0057047a23 */ /* 0x008fc80000010800 */
[----:B------:R3:W4:Y:S01]  /*f5c0*/  MUFU.EX2 R87, R4 ;  /* 0x0000000400577308 */ /* 0x0007220000000800 */
[----:B--2---:R-:W-:Y:S02]  /*f5d0*/  FFMA.FTZ R85, R85, R5, R7 ;  /* 0x0000000555557223 */ /* 0x004fe40000010007 */
[----:B------:R-:W-:Y:S02]  /*f5e0*/  FFMA.FTZ R5, R133, c[0x0][0x23c], -R2 ;  /* 0x00008f0085057a23 */ /* 0x000fe40000010802 */
[----:B---3--:R-:W-:-:S04]  /*f5f0*/  FFMA.FTZ R4, R219, c[0x0][0x23c], -R0 ;  /* 0x00008f00db047a23 */ /* 0x008fc80000010800 */
[----:B------:R2:W-:Y:S01]  /*f600*/  MUFU.EX2 R97, R4 ;  /* 0x0000000400617308 */ /* 0x0005e20000000800 */
[----:B------:R-:W-:-:S07]  /*f610*/  IMAD.MOV.U32 R219, RZ, RZ, R76 ;  /* 0x000000ffffdb7224 */ /* 0x000fce00078e004c */
[----:B------:R4:W3:Y:S01]  /*f620*/  MUFU.EX2 R106, R5 ;  /* 0x00000005006a7308 */ /* 0x0008e20000000800 */
[----:B--2---:R-:W-:-:S07]  /*f630*/  FFMA.FTZ R4, R132, c[0x0][0x23c], -R0 ;  /* 0x00008f0084047a23 */ /* 0x004fce0000010800 */
[----:B------:R-:W2:Y:S01]  /*f640*/  MUFU.EX2 R107, R4 ;  /* 0x00000004006b7308 */ /* 0x000ea20000000800 */
[----:B------:R-:W-:Y:S02]  /*f650*/  F2FP.PACK_AB R9, R219, R9 ;  /* 0x00000009db09723e */ /* 0x000fe400000000ff */
[----:B------:R-:W-:-:S05]  /*f660*/  MOV R76, R69 ;  /* 0x00000045004c7202 */ /* 0x000fca0000000f00 */
[----:B-1----:R-:W-:Y:S01]  /*f670*/  HMMA.16816.F32 R68, R8, R16, R148 ;  /* 0x000000100844723c */ /* 0x002fe20000001894 */
[----:B----4-:R-:W-:Y:S02]  /*f680*/  F2FP.PACK_AB R5, R87, R6 ;  /* 0x000000065705723e */ /* 0x010fe400000000ff */
[----:B---3--:R-:W-:-:S04]  /*f690*/  F2FP.PACK_AB R6, R106, R105 ;  /* 0x000000696a06723e */ /* 0x008fc800000000ff */
[----:B--2---:R-:W-:Y:S02]  /*f6a0*/  MOV R151, R107 ;  /* 0x0000006b00977202 */ /* 0x004fe40000000f00 */
[----:B------:R-:W-:Y:S02]  /*f6b0*/  F2FP.PACK_AB R4, R137, R7 ;  /* 0x000000078904723e */ /* 0x000fe400000000ff */
[----:B------:R-:W-:Y:S01]  /*f6c0*/  F2FP.PACK_AB R7, R151, R97 ;  /* 0x000000619707723e */ /* 0x000fe200000000ff */
[----:B------:R-:W-:Y:S08]  /*f6d0*/  HMMA.16816.F32 R56, R8, R18, R56 ;  /* 0x000000120838723c */ /* 0x000ff00000001838 */
[C---:B------:R-:W-:Y:S08]  /*f6e0*/  HMMA.16816.F32 R144, R4.reuse, R16, R144 ;  /* 0x000000100490723c */ /* 0x040ff00000001890 */
[----:B------:R-:W-:Y:S01]  /*f6f0*/  HMMA.16816.F32 R156, R4, R18, R156 ;  /* 0x00000012049c723c */ /* 0x000fe2000000189c */
[----:B------:R-:W1:Y:S07]  /*f700*/  LDSM.16.MT88.4 R16, [R222+0xc000] ;  /* 0x00c00000de10783b */ /* 0x000e6e0000004200 */
        /* <DEDUP_REMOVED lines=20> */
[----:B------:R-:W-:Y:S02]  /*f850*/  MOV R76, R114 ;  /* 0x00000072004c7202 */ /* 0x000fe40000000f00 */
[----:B------:R-:W-:Y:S01]  /*f860*/  MOV R114, R98 ;  /* 0x0000006200727202 */ /* 0x000fe20000000f00 */
[----:B------:R-:W-:Y:S01]  /*f870*/  IMAD.MOV.U32 R126, RZ, RZ, R120 ;  /* 0x000000ffff7e7224 */ /* 0x000fe200078e0078 */
[----:B------:R-:W-:Y:S02]  /*f880*/  MOV R148, R125 ;  /* 0x0000007d00947202 */ /* 0x000fe40000000f00 */
[----:B------:R-:W-:-:S02]  /*f890*/  MOV R125, R103 ;  /* 0x00000067007d7202 */ /* 0x000fc40000000f00 */
[----:B------:R-:W-:Y:S02]  /*f8a0*/  MOV R131, R102 ;  /* 0x0000006600837202 */ /* 0x000fe40000000f00 */
[----:B------:R-:W-:Y:S01]  /*f8b0*/  MOV R150, R121 ;  /* 0x0000007900967202 */ /* 0x000fe20000000f00 */
[----:B-1----:R-:W-:Y:S07]  /*f8c0*/  HMMA.16816.F32 R132, R8, R16, R196 ;  /* 0x000000100884723c */ /* 0x002fee00000018c4 */
[----:B------:R-:W-:Y:S01]  /*f8d0*/  IMAD.MOV.U32 R199, RZ, RZ, R97 ;  /* 0x000000ffffc77224 */ /* 0x000fe200078e0061 */
[----:B------:R-:W-:-:S02]  /*f8e0*/  MOV R198, R96 ;  /* 0x0000006000c67202 */ /* 0x000fc40000000f00 */
[----:B------:R-:W-:Y:S01]  /*f8f0*/  HMMA.16816.F32 R96, R4, R18, R204 ;  /* 0x000000120460723c */ /* 0x000fe200000018cc */
[----:B------:R-:W-:Y:S02]  /*f900*/  MOV R196, R101 ;  /* 0x0000006500c47202 */ /* 0x000fe40000000f00 */
[----:B------:R-:W-:-:S04]  /*f910*/  MOV R197, R100 ;  /* 0x0000006400c57202 */ /* 0x000fc80000000f00 */
[----:B------:R-:W-:Y:S01]  /*f920*/  MOV R206, R122 ;  /* 0x0000007a00ce7202 */ /* 0x000fe20000000f00 */
[----:B------:R-:W-:Y:S08]  /*f930*/  HMMA.16816.F32 R100, R4, R16, R192 ;  /* 0x000000100464723c */ /* 0x000ff000000018c0 */
[----:B------:R-:W-:Y:S01]  /*f940*/  HMMA.16816.F32 R120, R8, R18, R200 ;  /* 0x000000120878723c */ /* 0x000fe200000018c8 */
[----:B------:R-:W1:Y:S01]  /*f950*/  LDSM.16.MT88.4 R16, [R221+0xe000] ;  /* 0x00e00000dd10783b */ /* 0x000e620000004200 */
[----:B------:R-:W-:-:S02]  /*f960*/  MOV R205, R119 ;  /* 0x0000007700cd7202 */ /* 0x000fc40000000f00 */
[----:B------:R-:W-:-:S03]  /*f970*/  MOV R207, R117 ;  /* 0x0000007500cf7202 */ /* 0x000fc60000000f00 */
[----:B------:R-:W-:Y:S01]  /*f980*/  MOV R203, R196 ;  /* 0x000000c400cb7202 */ /* 0x000fe20000000f00 */
[----:B------:R-:W-:Y:S01]  /*f990*/  IMAD.MOV.U32 R201, RZ, RZ, R118 ;  /* 0x000000ffffc97224 */ /* 0x000fe200078e0076 */
[----:B------:R-:W-:Y:S02]  /*f9a0*/  MOV R196, R129 ;  /* 0x0000008100c47202 */ /* 0x000fe40000000f00 */
[----:B------:R-:W-:Y:S02]  /*f9b0*/  MOV R129, R116 ;  /* 0x0000007400817202 */ /* 0x000fe40000000f00 */
[-C--:B-1----:R-:W-:Y:S08]  /*f9c0*/  HMMA.16816.F32 R116, R8, R16.reuse, R20 ;  /* 0x000000100874723c */ /* 0x082ff00000001814 */
[C---:B------:R-:W-:Y:S08]  /*f9d0*/  HMMA.16816.F32 R72, R4.reuse, R16, R72 ;  /* 0x000000100448723c */ /* 0x040ff00000001848 */
[-C--:B------:R-:W-:Y:S08]  /*f9e0*/  HMMA.16816.F32 R36, R4, R18.reuse, R36 ;  /* 0x000000120424723c */ /* 0x080ff00000001824 */
[----:B------:R-:W-:Y:S01]  /*f9f0*/  HMMA.16816.F32 R20, R8, R18, R80 ;  /* 0x000000120814723c */ /* 0x000fe20000001850 */
[----:B------:R-:W1:Y:S01]  /*fa00*/  LDSM.16.MT88.4 R16, [R222+0xe000] ;  /* 0x00e00000de10783b */ /* 0x000e620000004200 */
[----:B------:R-:W-:Y:S01]  /*fa10*/  MOV R202, R197 ;  /* 0x000000c500ca7202 */ /* 0x000fe20000000f00 */
[----:B------:R-:W-:Y:S01]  /*fa20*/  IMAD.MOV.U32 R200, RZ, RZ, R79 ;  /* 0x000000ffffc87224 */ /* 0x000fe200078e004f */
[----:B------:R-:W-:-:S02]  /*fa30*/  MOV R197, R107 ;  /* 0x0000006b00c57202 */ /* 0x000fc40000000f00 */
[----:B------:R-:W-:Y:S02]  /*fa40*/  MOV R204, R78 ;  /* 0x0000004e00cc7202 */ /* 0x000fe40000000f00 */
[----:B------:R-:W-:Y:S01]  /*fa50*/  MOV R107, R77 ;  /* 0x0000004d006b7202 */ /* 0x000fe20000000f00 */
[-C--:B-1----:R-:W-:Y:S07]  /*fa60*/  HMMA.16816.F32 R192, R8, R16.reuse, R60 ;  /* 0x0000001008c0723c */ /* 0x082fee000000183c */
[----:B------:R-:W-:Y:S01]  /*fa70*/  IMAD.MOV.U32 R63, RZ, RZ, R76 ;  /* 0x000000ffff3f7224 */ /* 0x000fe200078e004c */
        /* <DEDUP_REMOVED lines=8> */
[----:B------:R-:W1:Y:S07]  /*fb00*/  LDSM.16.MT88.4 R16, [R223+0xe000] ;  /* 0x00e00000df10783b */ /* 0x000e6e0000004200 */
[C---:B-1----:R-:W-:Y:S08]  /*fb10*/  HMMA.16816.F32 R40, R4.reuse, R16, R40 ;  /* 0x000000100428723c */ /* 0x042ff00000001828 */
[----:B------:R-:W-:Y:S07]  /*fb20*/  HMMA.16816.F32 R24, R4, R18, R24 ;  /* 0x000000120418723c */ /* 0x000fee0000001818 */
[----:B------:R-:W-:-:S04]  /*fb30*/  FFMA.FTZ R4, R63, c[0x0][0x23c], -R12 ;  /* 0x00008f003f047a23 */ /* 0x000fc8000001080c */
[----:B------:R1:W-:Y:S02]  /*fb40*/  MUFU.EX2 R89, R4 ;  /* 0x0000000400597308 */ /* 0x0003e40000000800 */
[--C-:B-1----:R-:W-:Y:S01]  /*fb50*/  FFMA.FTZ R4, R202, c[0x0][0x23c], -R12.reuse ;  /* 0x00008f00ca047a23 */ /* 0x102fe2000001080c */
[----:B------:R-:W-:Y:S02]  /*fb60*/  MOV R202, R203 ;  /* 0x000000cb00ca7202 */ /* 0x000fe40000000f00 */
[----:B------:R-:W-:Y:S02]  /*fb70*/  MOV R203, R206 ;  /* 0x000000ce00cb7202 */ /* 0x000fe40000000f00 */
[----:B------:R-:W-:Y:S01]  /*fb80*/  MOV R206, R148 ;  /* 0x0000009400ce7202 */ /* 0x000fe20000000f00 */
[----:B------:R-:W-:Y:S01]  /*fb90*/  IMAD.MOV.U32 R148, RZ, RZ, R149 ;  /* 0x000000ffff947224 */ /* 0x000fe200078e0095 */
[----:B------:R-:W-:Y:S02]  /*fba0*/  MOV R149, R110 ;  /* 0x0000006e00957202 */ /* 0x000fe40000000f00 */
[----:B------:R1:W-:Y:S02]  /*fbb0*/  MUFU.EX2 R110, R4 ;  /* 0x00000004006e7308 */ /* 0x0003e40000000800 */
[----:B-1----:R-:W-:-:S06]  /*fbc0*/  FFMA.FTZ R4, R200, c[0x0][0x23c], -R12 ;  /* 0x00008f00c8047a23 */ /* 0x002fcc000001080c */
[----:B------:R1:W-:Y:S02]  /*fbd0*/  MUFU.EX2 R90, R4 ;  /* 0x00000004005a7308 */ /* 0x0003e40000000800 */
[----:B-1----:R-:W-:-:S06]  /*fbe0*/  FFMA.FTZ R4, R201, c[0x0][0x23c], -R12 ;  /* 0x00008f00c9047a23 */ /* 0x002fcc000001080c */
[----:B------:R1:W2:Y:S02]  /*fbf0*/  MUFU.EX2 R5, R4 ;  /* 0x0000000400057308 */ /* 0x0002a40000000800 */
[----:B-1----:R-:W-:-:S06]  /*fc00*/  FFMA.FTZ R4, R202, c[0x0][0x23c], -R3 ;  /* 0x00008f00ca047a23 */ /* 0x002fcc0000010803 */
[----:B------:R1:W-:Y:S02]  /*fc10*/  MUFU.EX2 R88, R4 ;  /* 0x0000000400587308 */ /* 0x0003e40000000800 */
[----:B-1----:R-:W-:-:S06]  /*fc20*/  FFMA.FTZ R4, R203, c[0x0][0x23c], -R3 ;  /* 0x00008f00cb047a23 */ /* 0x002fcc0000010803 */
[----:B------:R1:W3:Y:S02]  /*fc30*/  MUFU.EX2 R93, R4 ;  /* 0x00000004005d7308 */ /* 0x0002e40000000800 */
[----:B-1----:R-:W-:-:S06]  /*fc40*/  FFMA.FTZ R4, R204, c[0x0][0x23c], -R3 ;  /* 0x00008f00cc047a23 */ /* 0x002fcc0000010803 */
[----:B------:R1:W-:Y:S01]  /*fc50*/  MUFU.EX2 R95, R4 ;  /* 0x00000004005f7308 */ /* 0x0003e20000000800 */
[----:B------:R-:W-:Y:S02]  /*fc60*/  MOV R204, R197 ;  /* 0x000000c500cc7202 */ /* 0x000fe40000000f00 */
[----:B------:R-:W-:Y:S01]  /*fc70*/  MOV R197, R198 ;  /* 0x000000c600c57202 */ /* 0x000fe20000000f00 */
[----:B-1----:R-:W-:-:S04]  /*fc80*/  FFMA.FTZ R4, R205, c[0x0][0x23c], -R3 ;  /* 0x00008f00cd047a23 */ /* 0x002fc80000010803 */
[----:B------:R1:W4:Y:S01]  /*fc90*/  MUFU.EX2 R94, R4 ;  /* 0x00000004005e7308 */ /* 0x0003220000000800 */
[----:B------:R-:W-:Y:S01]  /*fca0*/  IMAD.MOV.U32 R198, RZ, RZ, R199 ;  /* 0x000000ffffc67224 */ /* 0x000fe200078e00c7 */
[----:B------:R-:W-:Y:S02]  /*fcb0*/  MOV R202, R149 ;  /* 0x0000009500ca7202 */ /* 0x000fe40000000f00 */
[----:B------:R-:W-:Y:S01]  /*fcc0*/  MOV R199, R127 ;  /* 0x0000007f00c77202 */ /* 0x000fe20000000f00 */
[----:B------:R-:W-:Y:S01]  /*fcd0*/  FFMA.FTZ R127, R126, c[0x0][0x23c], -R12 ;  /* 0x00008f007e7f7a23 */ /* 0x000fe2000001080c */
[----:B------:R-:W-:Y:S01]  /*fce0*/  MOV R200, R148 ;  /* 0x0000009400c87202 */ /* 0x000fe20000000f00 */
[----:B-1----:R-:W-:-:S04]  /*fcf0*/  FFMA.FTZ R4, R196, c[0x0][0x23c], -R2 ;  /* 0x00008f00c4047a23 */ /* 0x002fc80000010802 */
[----:B------:R1:W-:Y:S01]  /*fd00*/  MUFU.EX2 R196, R4 ;  /* 0x0000000400c47308 */ /* 0x0003e20000000800 */
[----:B------:R-:W-:Y:S01]  /*fd10*/  MOV R149, R111 ;  /* 0x0000006f00957202 */ /* 0x000fe20000000f00 */
[--C-:B------:R-:W-:Y:S01]  /*fd20*/  FFMA.FTZ R129, R129, c[0x0][0x23c], -R12.reuse ;  /* 0x00008f0081817a23 */ /* 0x100fe2000001080c */
[----:B------:R-:W-:Y:S01]  /*fd30*/  MOV R148, R219 ;  /* 0x000000db00947202 */ /* 0x000fe20000000f00 */
[--C-:B------:R-:W-:Y:S01]  /*fd40*/  FFMA.FTZ R128, R128, c[0x0][0x23c], -R12.reuse ;  /* 0x00008f0080807a23 */ /* 0x100fe2000001080c */
[----:B------:R-:W-:Y:S01]  /*fd50*/  MOV R111, R226 ;  /* 0x000000e2006f7202 */ /* 0x000fe20000000f00 */
[--C-:B------:R-:W-:Y:S02]  /*fd60*/  FFMA.FTZ R126, R215, c[0x0][0x23c], -R12.reuse ;  /* 0x00008f00d77e7a23 */ /* 0x100fe4000001080c */
[--C-:B------:R-:W-:Y:S02]  /*fd70*/  FFMA.FTZ R219, R15, c[0x0][0x23c], -R12.reuse ;  /* 0x00008f000fdb7a23 */ /* 0x100fe4000001080c */
[----:B------:R-:W-:-:S02]  /*fd80*/  FFMA.FTZ R226, R13, c[0x0][0x23c], -R12 ;  /* 0x00008f000de27a23 */ /* 0x000fc4000001080c */
[----:B-1----:R-:W-:Y:S02]  /*fd90*/  FFMA.FTZ R4, R207, c[0x0][0x23c], -R2 ;  /* 0x00008f00cf047a23 */ /* 0x002fe40000010802 */
[----:B------:R-:W-:Y:S02]  /*fda0*/  FFMA.FTZ R207, R212, c[0x0][0x23c], -R12 ;  /* 0x00008f00d4cf7a23 */ /* 0x000fe4000001080c */
[----:B------:R1:W-:Y:S01]  /*fdb0*/  MUFU.EX2 R92, R4 ;  /* 0x00000004005c7308 */ /* 0x0003e20000000800 */
[----:B------:R-:W-:Y:S02]  /*fdc0*/  FFMA.FTZ R201, R14, c[0x0][0x23c], -R3 ;  /* 0x00008f000ec97a23 */ /* 0x000fe40000010803 */
[----:B------:R-:W-:Y:S01]  /*fdd0*/  IMAD.MOV.U32 R205, RZ, RZ, R150 ;  /* 0x000000ffffcd7224 */ /* 0x000fe200078e0096 */
[----:B------:R-:W-:Y:S01]  /*fde0*/  MOV R150, R109 ;  /* 0x0000006d00967202 */ /* 0x000fe20000000f00 */
[----:B-1----:R-:W-:Y:S02]  /*fdf0*/  FFMA.FTZ R4, R206, c[0x0][0x23c], -R2 ;  /* 0x00008f00ce047a23 */ /* 0x002fe40000010802 */
[----:B------:R-:W-:-:S02]  /*fe00*/  FFMA.FTZ R206, R143, c[0x0][0x23c], -R12 ;  /* 0x00008f008fce7a23 */ /* 0x000fc4000001080c */
[----:B------:R-:W1:Y:S01]  /*fe10*/  LDSM.16.MT88.4 R12, [R221+0xc800] ;  /* 0x00c80000dd0c783b */ /* 0x000e620000004200 */
[----:B------:R-:W-:Y:S02]  /*fe20*/  IMAD.MOV.U32 R109, RZ, RZ, R225 ;  /* 0x000000ffff6d7224 */ /* 0x000fe400078e00e1 */
[----:B------:R2:W-:Y:S01]  /*fe30*/  MUFU.EX2 R225, R4 ;  /* 0x0000000400e17308 */ /* 0x0005e20000000800 */
[--C-:B------:R-:W-:Y:S02]  /*fe40*/  FFMA.FTZ R124, R124, c[0x0][0x23c], -R3.reuse ;  /* 0x00008f007c7c7a23 */ /* 0x100fe40000010803 */
[--C-:B------:R-:W-:Y:S02]  /*fe50*/  FFMA.FTZ R115, R115, c[0x0][0x23c], -R3.reuse ;  /* 0x00008f0073737a23 */ /* 0x100fe40000010803 */
[--C-:B------:R-:W-:Y:S02]  /*fe60*/  FFMA.FTZ R114, R114, c[0x0][0x23c], -R3.reuse ;  /* 0x00008f0072727a23 */ /* 0x100fe40000010803 */
[----:B------:R-:W-:-:S02]  /*fe70*/  FFMA.FTZ R213, R213, c[0x0][0x23c], -R3 ;  /* 0x00008f00d5d57a23 */ /* 0x000fc40000010803 */
[--C-:B------:R-:W-:Y:S02]  /*fe80*/  FFMA.FTZ R212, R208, c[0x0][0x23c], -R3.reuse ;  /* 0x00008f00d0d47a23 */ /* 0x100fe40000010803 */
[--C-:B------:R-:W-:Y:S02]  /*fe90*/  FFMA.FTZ R203, R140, c[0x0][0x23c], -R3.reuse ;  /* 0x00008f008ccb7a23 */ /* 0x100fe40000010803 */
[----:B--2---:R-:W-:Y:S01]  /*fea0*/  FFMA.FTZ R4, R125, c[0x0][0x23c], -R2 ;  /* 0x00008f007d047a23 */ /* 0x004fe20000010802 */
[----:B------:R-:W-:Y:S02]  /*feb0*/  MOV R125, R131 ;  /* 0x00000083007d7202 */ /* 0x000fe40000000f00 */
[----:B------:R-:W-:Y:S01]  /*fec0*/  MOV R131, R113 ;  /* 0x0000007100837202 */ /* 0x000fe20000000f00 */
[----:B------:R-:W-:Y:S02]  /*fed0*/  FFMA.FTZ R113, R216, c[0x0][0x23c], -R3 ;  /* 0x00008f00d8717a23 */ /* 0x000fe40000010803 */
[----:B------:R-:W-:-:S02]  /*fee0*/  FFMA.FTZ R3, R200, c[0x0][0x23c], -R0 ;  /* 0x00008f00c8037a23 */ /* 0x000fc40000010800 */
[--C-:B------:R-:W-:Y:S02]  /*fef0*/  FFMA.FTZ R62, R111, c[0x0][0x23c], -R2.reuse ;  /* 0x00008f006f3e7a23 */ /* 0x100fe40000010802 */
[--C-:B------:R-:W-:Y:S01]  /*ff00*/  FFMA.FTZ R215, R210, c[0x0][0x23c], -R2.reuse ;  /* 0x00008f00d2d77a23 */ /* 0x100fe20000010802 */
[----:B------:R2:W-:Y:S01]  /*ff10*/  MUFU.EX2 R111, R3 ;  /* 0x00000003006f7308 */ /* 0x0005e20000000800 */
[--C-:B------:R-:W-:Y:S02]  /*ff20*/  FFMA.FTZ R112, R112, c[0x0][0x23c], -R2.reuse ;  /* 0x00008f0070707a23 */ /* 0x100fe40000010802 */
[--C-:B------:R-:W-:Y:S02]  /*ff30*/  FFMA.FTZ R63, R202, c[0x0][0x23c], -R2.reuse ;  /* 0x00008f00ca3f7a23 */ /* 0x100fe40000010802 */
[--C-:B------:R-:W-:Y:S02]  /*ff40*/  FFMA.FTZ R61, R218, c[0x0][0x23c], -R2.reuse ;  /* 0x00008f00da3d7a23 */ /* 0x100fe40000010802 */
[----:B------:R-:W-:-:S02]  /*ff50*/  FFMA.FTZ R214, R214, c[0x0][0x23c], -R2 ;  /* 0x00008f00d6d67a23 */ /* 0x000fc40000010802 */
[--C-:B------:R-:W-:Y:S02]  /*ff60*/  FFMA.FTZ R210, R142, c[0x0][0x23c], -R2.reuse ;  /* 0x00008f008ed27a23 */ /* 0x100fe40000010802 */
[----:B------:R-:W-:Y:S02]  /*ff70*/  FFMA.FTZ R208, R138, c[0x0][0x23c], -R2 ;  /* 0x00008f008ad07a23 */ /* 0x000fe40000010802 */
[--C-:B------:R-:W-:Y:S02]  /*ff80*/  FFMA.FTZ R2, R131, c[0x0][0x23c], -R0.reuse ;  /* 0x00008f0083027a23 */ /* 0x100fe40000010800 */
[--C-:B--2---:R-:W-:Y:S02]  /*ff90*/  FFMA.FTZ R3, R204, c[0x0][0x23c], -R0.reuse ;  /* 0x00008f00cc037a23 */ /* 0x104fe40000010800 */
[----:B------:R-:W-:Y:S01]  /*ffa0*/  IMAD.MOV.U32 R216, RZ, RZ, R5 ;  /* 0x000000ffffd87224 */ /* 0x000fe200078e0005 */
[----:B------:R-:W-:Y:S01]  /*ffb0*/  MUFU.EX2 R4, R4 ;  /* 0x0000000400047308 */ /* 0x000fe20000000800 */
[C---:B------:R-:W-:Y:S07]  /*ffc0*/  HMMA.16816.F32 R164, R8.reuse, R16, R164 ;  /* 0x0000001008a4723c */ /* 0x040fee00000018a4 */
[----:B------:R2:W-:Y:S01]  /*ffd0*/  MUFU.EX2 R91, R3 ;  /* 0x00000003005b7308 */ /* 0x0005e20000000800 */
[----:B------:R-:W-:Y:S01]  /*ffe0*/  HMMA.16816.F32 R152, R8, R18, R152 ;  /* 0x000000120898723c */ /* 0x000fe20000001898 */
[--C-:B------:R-:W-:Y:S01]  /*fff0*/  FFMA.FTZ R60, R130, c[0x0][0x23c], -R0.reuse ;  /* 0x00008f00823c7a23 */ /* 0x100fe20000010800 */
[----:B------:R-:W1:Y:S05]  /*10000*/  LDSM.16.MT88.4 R16, [R222+0xc800] ;  /* 0x00c80000de10783b */ /* 0x000e6a0000004200 */
[----:B------:R4:W1:Y:S01]  /*10010*/  MUFU.EX2 R5, R2 ;  /* 0x0000000200057308 */ /* 0x0008620000000800 */
[----:B------:R-:W-:Y:S01]  /*10020*/  F2FP.PACK_AB R8, R110, R89 ;  /* 0x000000596e08723e */ /* 0x000fe200000000ff */
[----:B--2---:R-:W-:-:S02]  /*10030*/  FFMA.FTZ R3, R125, c[0x0][0x23c], -R0 ;  /* 0x00008f007d037a23 */ /* 0x004fc40000010800 */
[----:B------:R-:W-:-:S04]  /*10040*/  FFMA.FTZ R125, R220, c[0x0][0x23c], -R0 ;  /* 0x00008f00dc7d7a23 */ /* 0x000fc80000010800 */
[----:B------:R-:W2:Y:S01]  /*10050*/  MUFU.EX2 R220, R3 ;  /* 0x0000000300dc7308 */ /* 0x000ea20000000800 */
[----:B---3--:R-:W-:Y:S02]  /*10060*/  F2FP.PACK_AB R9, R93, R88 ;  /* 0x000000585d09723e */ /* 0x008fe400000000ff */
[----:B------:R-:W-:Y:S02]  /*10070*/  F2FP.PACK_AB R10, R216, R90 ;  /* 0x0000005ad80a723e */ /* 0x000fe400000000ff */
[----:B----4-:R-:W-:Y:S01]  /*10080*/  F2FP.PACK_AB R11, R94, R95 ;  /* 0x0000005f5e0b723e */ /* 0x010fe200000000ff */
[--C-:B------:R-:W-:Y:S02]  /*10090*/  FFMA.FTZ R130, R239, c[0x0][0x23c], -R0.reuse ;  /* 0x00008f00ef827a23 */ /* 0x100fe40000010800 */
[--C-:B------:R-:W-:Y:S02]  /*100a0*/  FFMA.FTZ R131, R217, c[0x0][0x23c], -R0.reuse ;  /* 0x00008f00d9837a23 */ /* 0x100fe40000010800 */
[----:B------:R-:W-:-:S02]  /*100b0*/  FFMA.FTZ R211, R211, c[0x0][0x23c], -R0 ;  /* 0x00008f00d3d37a23 */ /* 0x000fc40000010800 */
[--C-:B------:R-:W-:Y:S02]  /*100c0*/  FFMA.FTZ R209, R209, c[0x0][0x23c], -R0.reuse ;  /* 0x00008f00d1d17a23 */ /* 0x100fe40000010800 */
[--C-:B------:R-:W-:Y:S02]  /*100d0*/  FFMA.FTZ R200, R141, c[0x0][0x23c], -R0.reuse ;  /* 0x00008f008dc87a23 */ /* 0x100fe40000010800 */
[----:B------:R-:W-:Y:S01]  /*100e0*/  FFMA.FTZ R202, R139, c[0x0][0x23c], -R0 ;  /* 0x00008f008bca7a23 */ /* 0x000fe20000010800 */
[----:B------:R-:W-:Y:S01]  /*100f0*/  MOV R239, R149 ;  /* 0x0000009500ef7202 */ /* 0x000fe20000000f00 */
[----:B------:R-:W-:Y:S01]  /*10100*/  FADD.FTZ R0, R205, R136 ;  /* 0x00000088cd007221 */ /* 0x000fe20000010000 */
[----:B------:R-:W-:Y:S01]  /*10110*/  MOV R217, R150 ;  /* 0x0000009600d97202 */ /* 0x000fe20000000f00 */
[----:B------:R-:W-:Y:S01]  /*10120*/  FADD.FTZ R205, R148, R86 ;  /* 0x0000005694cd7221 */ /* 0x000fe20000010000 */
[----:B------:R-:W-:Y:S02]  /*10130*/  MOV R2, R151 ;  /* 0x0000009700027202 */ /* 0x000fe40000000f00 */
[----:B-1----:R-:W-:Y:S07]  /*10140*/  HMMA.16816.F32 R148, R8, R12, R68 ;  /* 0x0000000c0894723c */ /* 0x002fee0000001844 */
[----:B------:R-:W-:Y:S01]  /*10150*/  IMAD.MOV.U32 R70, RZ, RZ, R5 ;  /* 0x000000ffff467224 */ /* 0x000fe200078e0005 */
[----:B------:R-:W-:-:S02]  /*10160*/  MOV R71, R4 ;  /* 0x0000000400477202 */ /* 0x000fc40000000f00 */
[----:B------:R-:W-:Y:S02]  /*10170*/  F2FP.PACK_AB R4, R92, R196 ;  /* 0x000000c45c04723e */ /* 0x000fe400000000ff */
[----:B------:R-:W-:Y:S02]  /*10180*/  F2FP.PACK_AB R5, R91, R111 ;  /* 0x0000006f5b05723e */ /* 0x000fe400000000ff */
[----:B------:R-:W-:Y:S02]  /*10190*/  F2FP.PACK_AB R6, R71, R225 ;  /* 0x000000e14706723e */ /* 0x000fe400000000ff */
[----:B--2---:R-:W-:Y:S01]  /*101a0*/  F2FP.PACK_AB R7, R70, R220 ;  /* 0x000000dc4607723e */ /* 0x004fe200000000ff */
[----:B------:R-:W-:Y:S08]  /*101b0*/  HMMA.16816.F32 R140, R8, R14, R56 ;  /* 0x0000000e088c723c */ /* 0x000ff00000001838 */
[C---:B------:R-:W-:Y:S08]  /*101c0*/  HMMA.16816.F32 R144, R4.reuse, R12, R144 ;  /* 0x0000000c0490723c */ /* 0x040ff00000001890 */
[----:B------:R-:W-:Y:S01]  /*101d0*/  HMMA.16816.F32 R156, R4, R14, R156 ;  /* 0x0000000e049c723c */ /* 0x000fe2000000189c */
[----:B------:R-:W1:Y:S01]  /*101e0*/  LDSM.16.MT88.4 R12, [R224+0xc800] ;  /* 0x00c80000e00c783b */ /* 0x000e620000004200 */
[----:B------:R-:W-:Y:S01]  /*101f0*/  FADD.FTZ R204, R137, R85 ;  /* 0x0000005589cc7221 */ /* 0x000fe20000010000 */
[----:B------:R-:W-:Y:S01]  /*10200*/  MOV R58, R108 ;  /* 0x0000006c003a7202 */ /* 0x000fe20000000f00 */
[----:B------:R-:W-:-:S04]  /*10210*/  IMAD.MOV.U32 R56, RZ, RZ, R109 ;  /* 0x000000ffff387224 */ /* 0x000fc800078e006d */
[----:B------:R-:W-:Y:S01]  /*10220*/  HMMA.16816.F32 R136, R8, R16, R64 ;  /* 0x000000100888723c */ /* 0x000fe20000001840 */
[----:B------:R-:W-:Y:S01]  /*10230*/  FADD.FTZ R3, R87, R84 ;  /* 0x0000005457037221 */ /* 0x000fe20000010000 */
[----:B------:R-:W-:-:S05]  /*10240*/  MOV R69, R107 ;  /* 0x0000006b00457202 */ /* 0x000fca0000000f00 */
[----:B------:R-:W-:Y:S01]  /*10250*/  IMAD.MOV.U32 R65, RZ, RZ, R111 ;  /* 0x000000ffff417224 */ /* 0x000fe200078e006f */
[----:B------:R-:W-:Y:S01]  /*10260*/  MOV R64, R110 ;  /* 0x0000006e00407202 */ /* 0x000fe20000000f00 */
[----:B------:R-:W-:Y:S01]  /*10270*/  HMMA.16816.F32 R160, R4, R16, R160 ;  /* 0x0000001004a0723c */ /* 0x000fe200000018a0 */
[----:B------:R-:W-:Y:S01]  /*10280*/  MOV R67, R216 ;  /* 0x000000d800437202 */ /* 0x000fe20000000f00 */
[----:B------:R-:W-:Y:S01]  /*10290*/  IMAD.MOV.U32 R218, RZ, RZ, R105 ;  /* 0x000000ffffda7224 */ /* 0x000fe200078e0069 */
[----:B------:R-:W-:-:S05]  /*102a0*/  MOV R68, R106 ;  /* 0x0000006a00447202 */ /* 0x000fca0000000f00 */
[----:B------:R-:W-:Y:S01]  /*102b0*/  HMMA.16816.F32 R172, R4, R18, R172 ;  /* 0x0000001204ac723c */ /* 0x000fe200000018ac */
[----:B------:R-:W-:-:S07]  /*102c0*/  MOV R216, R104 ;  /* 0x0000006800d87202 */ /* 0x000fce0000000f00 */
[C---:B------:R-:W-:Y:S01]  /*102d0*/  HMMA.16816.F32 R108, R8.reuse, R18, R52 ;  /* 0x00000012086c723c */ /* 0x040fe20000001834 */
[----:B------:R-:W2:Y:S07]  /*102e0*/  LDSM.16.MT88.4 R16, [R223+0xc800] ;  /* 0x00c80000df10783b */ /* 0x000eae0000004200 */
[-C--:B-1----:R-:W-:Y:S08]  /*102f0*/  HMMA.16816.F32 R104, R8, R12.reuse, R48 ;  /* 0x0000000c0868723c */ /* 0x082ff00000001830 */
[C---:B------:R-:W-:Y:S08]  /*10300*/  HMMA.16816.F32 R176, R4.reuse, R12, R176 ;  /* 0x0000000c04b0723c */ /* 0x040ff000000018b0 */
[-C--:B------:R-:W-:Y:S08]  /*10310*/  HMMA.16816.F32 R188, R4, R14.reuse, R188 ;  /* 0x0000000e04bc723c */ /* 0x080ff000000018bc */
[----:B------:R-:W-:Y:S01]  /*10320*/  HMMA.16816.F32 R84, R8, R14, R44 ;  /* 0x0000000e0854723c */ /* 0x000fe2000000182c */
[----:B------:R-:W1:Y:S01]  /*10330*/  LDSM.16.MT88.4 R12, [R221+0xe800] ;  /* 0x00e80000dd0c783b */ /* 0x000e620000004200 */
[----:B------:R-:W-:-:S02]  /*10340*/  MOV R66, R196 ;  /* 0x000000c400427202 */ /* 0x000fc40000000f00 */
[----:B------:R-:W-:Y:S02]  /*10350*/  MOV R48, R197 ;  /* 0x000000c500307202 */ /* 0x000fe40000000f00 */
[----:B------:R-:W-:Y:S02]  /*10360*/  MOV R51, R198 ;  /* 0x000000c600337202 */ /* 0x000fe40000000f00 */
[----:B------:R-:W-:Y:S01]  /*10370*/  MOV R47, R199 ;  /* 0x000000c7002f7202 */ /* 0x000fe20000000f00 */
[----:B--2---:R-:W-:Y:S01]  /*10380*/  HMMA.16816.F32 R100, R4, R16, R100 ;  /* 0x000000100464723c */ /* 0x004fe20000001864 */
[----:B------:R-:W-:Y:S01]  /*10390*/  MOV R57, R95 ;  /* 0x0000005f00397202 */ /* 0x000fe20000000f00 */
[----:B------:R-:W-:Y:S01]  /*103a0*/  IMAD.MOV.U32 R54, RZ, RZ, R91 ;  /* 0x000000ffff367224 */ /* 0x000fe200078e005b */
[----:B------:R-:W-:Y:S01]  /*103b0*/  MOV R59, R94 ;  /* 0x0000005e003b7202 */ /* 0x000fe20000000f00 */
[----:B------:R-:W-:-:S04]  /*103c0*/  IMAD.MOV.U32 R49, RZ, RZ, R89 ;  /* 0x000000ffff317224 */ /* 0x000fc800078e0059 */
[----:B------:R-:W-:Y:S01]  /*103d0*/  HMMA.16816.F32 R196, R8, R16, R132 ;  /* 0x0000001008c4723c */ /* 0x000fe20000001884 */
[----:B------:R-:W-:Y:S02]  /*103e0*/  MOV R52, R93 ;  /* 0x0000005d00347202 */ /* 0x000fe40000000f00 */
[----:B------:R-:W-:Y:S02]  /*103f0*/  MOV R53, R92 ;  /* 0x0000005c00357202 */ /* 0x000fe40000000f00 */
[----:B------:R-:W-:-:S03]  /*10400*/  MOV R55, R90 ;  /* 0x0000005a00377202 */ /* 0x000fc60000000f00 */
        /* <DEDUP_REMOVED lines=8> */
[----:B------:R-:W1:Y:S04]  /*10490*/  LDSM.16.MT88.4 R12, [R223+0xe800] ;  /* 0x00e80000df0c783b */ /* 0x000e680000004200 */
[----:B------:R-:W3:Y:S01]  /*104a0*/  LDSM.16.MT88.4 R20, [R222+0xe800] ;  /* 0x00e80000de14783b */ /* 0x000ee20000004200 */
[----:B------:R-:W-:-:S02]  /*104b0*/  MOV R39, R47 ;  /* 0x0000002f00277202 */ /* 0x000fc40000000f00 */
[-C--:B--2---:R-:W-:Y:S07]  /*104c0*/  HMMA.16816.F32 R72, R4, R16.reuse, R32 ;  /* 0x000000100448723c */ /* 0x084fee0000001820 */
[----:B------:R-:W-:Y:S01]  /*104d0*/  MOV R32, R68 ;  /* 0x0000004400207202 */ /* 0x000fe20000000f00 */
[----:B------:R-:W-:Y:S01]  /*104e0*/  HMMA.16816.F32 R44, R8, R16, R184 ;  /* 0x00000010082c723c */ /* 0x000fe200000018b8 */
[----:B------:R-:W-:Y:S01]  /*104f0*/  IMAD.MOV.U32 R33, RZ, RZ, R69 ;  /* 0x000000ffff217224 */ /* 0x000fe200078e0045 */
[----:B------:R-:W-:Y:S01]  /*10500*/  MOV R34, R70 ;  /* 0x0000004600227202 */ /* 0x000fe20000000f00 */
[----:B------:R-:W2:Y:S01]  /*10510*/  MUFU.EX2 R16, R112 ;  /* 0x0000007000107308 */ /* 0x000ea20000000800 */
[----:B------:R-:W-:-:S04]  /*10520*/  MOV R35, R71 ;  /* 0x0000004700237202 */ /* 0x000fc80000000f00 */
[----:B------:R-:W-:Y:S07]  /*10530*/  HMMA.16816.F32 R68, R4, R18, R28 ;  /* 0x000000120444723c */ /* 0x000fee000000181c */
[----:B------:R-:W-:Y:S01]  /*10540*/  MOV R31, R64 ;  /* 0x00000040001f7202 */ /* 0x000fe20000000f00 */
[----:B------:R-:W-:Y:S01]  /*10550*/  IMAD.MOV.U32 R30, RZ, RZ, R65 ;  /* 0x000000ffff1e7224 */ /* 0x000fe200078e0041 */
[----:B------:R-:W-:Y:S02]  /*10560*/  MOV R29, R66 ;  /* 0x00000042001d7202 */ /* 0x000fe40000000f00 */
[----:B------:R-:W-:-:S02]  /*10570*/  MOV R28, R67 ;  /* 0x00000043001c7202 */ /* 0x000fc40000000f00 */
[----:B-1----:R-:W-:Y:S01]  /*10580*/  HMMA.16816.F32 R64, R4, R12, R40 ;  /* 0x0000000c0440723c */ /* 0x002fe20000001828 */
[----:B------:R-:W-:-:S06]  /*10590*/  IMAD.MOV.U32 R38, RZ, RZ, R48 ;  /* 0x000000ffff267224 */ /* 0x000fcc00078e0030 */
[----:B------:R-:W-:Y:S01]  /*105a0*/  MOV R40, R56 ;  /* 0x0000003800287202 */ /* 0x000fe20000000f00 */
[----:B------:R-:W-:Y:S01]  /*105b0*/  IMAD.MOV.U32 R41, RZ, RZ, R57 ;  /* 0x000000ffff297224 */ /* 0x000fe200078e0039 */
[----:B------:R-:W-:Y:S01]  /*105c0*/  MOV R42, R58 ;  /* 0x0000003a002a7202 */ /* 0x000fe20000000f00 */
[----:B---3--:R-:W-:Y:S01]  /*105d0*/  HMMA.16816.F32 R80, R4, R20, R80 ;  /* 0x000000140450723c */ /* 0x008fe20000001850 */
[----:B------:R-:W-:-:S07]  /*105e0*/  MOV R43, R59 ;  /* 0x0000003b002b7202 */ /* 0x000fce0000000f00 */
[----:B------:R-:W-:Y:S01]  /*105f0*/  HMMA.16816.F32 R76, R4, R22, R76 ;  /* 0x00000016044c723c */ /* 0x000fe2000000184c */
[----:B------:R-:W-:-:S07]  /*10600*/  MOV R37, R49 ;  /* 0x0000003100257202 */ /* 0x000fce0000000f00 */
[----:B------:R-:W-:Y:S01]  /*10610*/  HMMA.16816.F32 R56, R4, R14, R24 ;  /* 0x0000000e0438723c */ /* 0x000fe20000001818 */
[----:B------:R-:W-:-:S06]  /*10620*/  MOV R36, R50 ;  /* 0x0000003200247202 */ /* 0x000fcc0000000f00 */
[----:B------:R-:W-:Y:S01]  /*10630*/  MOV R7, R51 ;  /* 0x0000003300077202 */ /* 0x000fe20000000f00 */
[----:B------:R-:W-:Y:S01]  /*10640*/  IMAD.MOV.U32 R24, RZ, RZ, R52 ;  /* 0x000000ffff187224 */ /* 0x000fe200078e0034 */
[----:B------:R-:W-:Y:S02]  /*10650*/  MOV R4, R42 ;  /* 0x0000002a00047202 */ /* 0x000fe40000000f00 */
[----:B------:R-:W-:Y:S01]  /*10660*/  MOV R25, R53 ;  /* 0x0000003500197202 */ /* 0x000fe20000000f00 */
[----:B------:R-:W-:Y:S01]  /*10670*/  IMAD.MOV.U32 R17, RZ, RZ, R7 ;  /* 0x000000ffff117224 */ /* 0x000fe200078e0007 */
[----:B------:R-:W-:Y:S02]  /*10680*/  MOV R27, R55 ;  /* 0x00000037001b7202 */ /* 0x000fe40000000f00 */
[----:B------:R-:W-:Y:S01]  /*10690*/  MOV R187, R2 ;  /* 0x0000000200bb7202 */ /* 0x000fe20000000f00 */
[----:B------:R-:W-:Y:S01]  /*106a0*/  FADD.FTZ R2, R216, R0 ;  /* 0x00000000d8027221 */ /* 0x000fe20000010000 */
[----:B------:R-:W-:Y:S01]  /*106b0*/  MOV R26, R54 ;  /* 0x00000036001a7202 */ /* 0x000fe20000000f00 */
[----:B------:R-:W-:Y:S01]  /*106c0*/  FADD.FTZ R0, R4, R205 ;  /* 0x000000cd04007221 */ /* 0x000fe20000010000 */
[C---:B------:R-:W-:Y:S01]  /*106d0*/  HMMA.16816.F32 R52, R8.reuse, R20, R192 ;  /* 0x000000140834723c */ /* 0x040fe200000018c0 */
[----:B------:R-:W-:Y:S01]  /*106e0*/  MOV R7, R24 ;  /* 0x0000001800077202 */ /* 0x000fe20000000f00 */
[----:B------:R-:W-:Y:S01]  /*106f0*/  FADD.FTZ R4, R218, R204 ;  /* 0x000000ccda047221 */ /* 0x000fe20000010000 */
[----:B------:R-:W-:Y:S01]  /*10700*/  MOV R6, R25 ;  /* 0x0000001900067202 */ /* 0x000fe20000000f00 */
[----:B------:R-:W-:Y:S01]  /*10710*/  IMAD.MOV.U32 R25, RZ, RZ, R39 ;  /* 0x000000ffff197224 */ /* 0x000fe200078e0027 */
[----:B------:R-:W-:Y:S01]  /*10720*/  MOV R24, R38 ;  /* 0x0000002600187202 */ /* 0x000fe20000000f00 */
[----:B------:R2:W-:Y:S01]  /*10730*/  MUFU.EX2 R218, R125 ;  /* 0x0000007d00da7308 */ /* 0x0005e20000000800 */
[----:B------:R-:W-:Y:S01]  /*10740*/  MOV R194, R36 ;  /* 0x0000002400c27202 */ /* 0x000fe20000000f00 */
[C---:B------:R-:W-:Y:S01]  /*10750*/  HMMA.16816.F32 R48, R8.reuse, R22, R180 ;  /* 0x000000160830723c */ /* 0x040fe200000018b4 */
[----:B------:R-:W-:Y:S01]  /*10760*/  MOV R195, R37 ;  /* 0x0000002500c37202 */ /* 0x000fe20000000f00 */
[----:B------:R-:W1:Y:S01]  /*10770*/  LDSM.16.MT88.4 R20, [R221+0xd000] ;  /* 0x00d00000dd14783b */ /* 0x000e620000004200 */
[----:B------:R-:W-:Y:S01]  /*10780*/  FADD.FTZ R3, R17, R3 ;  /* 0x0000000311037221 */ /* 0x000fe20000010000 */
[----:B------:R-:W-:Y:S01]  /*10790*/  MOV R186, R32 ;  /* 0x0000002000ba7202 */ /* 0x000fe20000000f00 */
[----:B------:R-:W-:Y:S01]  /*107a0*/  IMAD.MOV.U32 R193, RZ, RZ, R35 ;  /* 0x000000ffffc17224 */ /* 0x000fe200078e0023 */
[----:B------:R-:W-:Y:S01]  /*107b0*/  MOV R192, R34 ;  /* 0x0000002200c07202 */ /* 0x000fe20000000f00 */
[----:B------:R-:W-:Y:S01]  /*107c0*/  IMAD.MOV.U32 R182, RZ, RZ, R27 ;  /* 0x000000ffffb67224 */ /* 0x000fe200078e001b */
[----:B------:R-:W-:Y:S01]  /*107d0*/  HMMA.16816.F32 R36, R8, R18, R168 ;  /* 0x000000120824723c */ /* 0x000fe200000018a8 */
[----:B------:R-:W-:Y:S01]  /*107e0*/  MOV R181, R40 ;  /* 0x0000002800b57202 */ /* 0x000fe20000000f00 */
[----:B------:R-:W-:Y:S01]  /*107f0*/  IMAD.MOV.U32 R27, RZ, RZ, R43 ;  /* 0x000000ffff1b7224 */ /* 0x000fe200078e002b */
[----:B------:R-:W-:-:S02]  /*10800*/  MOV R180, R41 ;  /* 0x0000002900b47202 */ /* 0x000fc40000000f00 */
[----:B------:R-:W-:Y:S02]  /*10810*/  MOV R183, R33 ;  /* 0x0000002100b77202 */ /* 0x000fe40000000f00 */
[----:B--2---:R-:W-:Y:S01]  /*10820*/  MOV R125, R16 ;  /* 0x00000010007d7202 */ /* 0x004fe20000000f00 */
[C---:B------:R-:W-:Y:S01]  /*10830*/  HMMA.16816.F32 R40, R8.reuse, R12, R164 ;  /* 0x0000000c0828723c */ /* 0x040fe200000018a4 */
[----:B------:R-:W2:Y:S07]  /*10840*/  LDSM.16.MT88.4 R16, [R222+0xd000] ;  /* 0x00d00000de10783b */ /* 0x000eae0000004200 */
[----:B------:R-:W-:Y:S01]  /*10850*/  HMMA.16816.F32 R32, R8, R14, R152 ;  /* 0x0000000e0820723c */ /* 0x000fe20000001898 */
[----:B------:R-:W3:Y:S01]  /*10860*/  LDSM.16.MT88.4 R12, [R224+0xd000] ;  /* 0x00d00000e00c783b */ /* 0x000ee20000004200 */
[----:B------:R-:W-:Y:S01]  /*10870*/  MOV R5, R26 ;  /* 0x0000001a00057202 */ /* 0x000fe20000000f00 */
[----:B------:R-:W-:Y:S08]  /*10880*/  MUFU.EX2 R185, R129 ;  /* 0x0000008100b97308 */ /* 0x000ff00000000800 */
[----:B------:R-:W4:Y:S08]  /*10890*/  MUFU.EX2 R26, R128 ;  /* 0x00000080001a7308 */ /* 0x000f300000000800 */
[----:B------:R-:W-:Y:S08]  /*108a0*/  MUFU.EX2 R127, R127 ;  /* 0x0000007f007f7308 */ /* 0x000ff00000000800 */
[----:B------:R-:W-:Y:S08]  /*108b0*/  MUFU.EX2 R126, R126 ;  /* 0x0000007e007e7308 */ /* 0x000ff00000000800 */
[----:B------:R-:W-:Y:S08]  /*108c0*/  MUFU.EX2 R124, R124 ;  /* 0x0000007c007c7308 */ /* 0x000ff00000000800 */
[----:B------:R-:W1:Y:S08]  /*108d0*/  MUFU.EX2 R153, R115 ;  /* 0x0000007300997308 */ /* 0x000e700000000800 */
[----:B------:R2:W-:Y:S08]  /*108e0*/  MUFU.EX2 R184, R114 ;  /* 0x0000007200b87308 */ /* 0x0005f00000000800 */
[----:B------:R-:W3:Y:S01]  /*108f0*/  MUFU.EX2 R170, R113 ;  /* 0x0000007100aa7308 */ /* 0x000ee20000000800 */
[----:B----4-:R-:W-:-:S02]  /*10900*/  F2FP.PACK_AB R8, R26, R185 ;  /* 0x000000b91a08723e */ /* 0x010fc400000000ff */
[----:B-1----:R-:W-:Y:S02]  /*10910*/  F2FP.PACK_AB R9, R153, R124 ;  /* 0x0000007c9909723e */ /* 0x002fe400000000ff */
[----:B------:R-:W-:Y:S01]  /*10920*/  F2FP.PACK_AB R10, R126, R127 ;  /* 0x0000007f7e0a723e */ /* 0x000fe200000000ff */
[----:B--2---:R-:W-:Y:S02]  /*10930*/  FADD.FTZ R114, R217, R2 ;  /* 0x00000002d9727221 */ /* 0x004fe40000010000 */
[----:B------:R-:W1:Y:S01]  /*10940*/  MUFU.EX2 R154, R63 ;  /* 0x0000003f009a7308 */ /* 0x000e620000000800 */
[----:B---3--:R-:W-:Y:S01]  /*10950*/  F2FP.PACK_AB R11, R170, R184 ;  /* 0x000000b8aa0b723e */ /* 0x008fe200000000ff */
[----:B------:R-:W-:-:S06]  /*10960*/  FADD.FTZ R113, R239, R0 ;  /* 0x00000000ef717221 */ /* 0x000fcc0000010000 */
[----:B------:R-:W-:Y:S01]  /*10970*/  MUFU.EX2 R171, R62 ;  /* 0x0000003e00ab7308 */ /* 0x000fe20000000800 */
[----:B------:R-:W-:Y:S01]  /*10980*/  MOV R155, R180 ;  /* 0x000000b4009b7202 */ /* 0x000fe20000000f00 */
[----:B------:R-:W-:Y:S01]  /*10990*/  IMAD.MOV.U32 R152, RZ, RZ, R181 ;  /* 0x000000ffff987224 */ /* 0x000fe200078e00b5 */
[----:B------:R-:W-:-:S05]  /*109a0*/  MOV R129, R182 ;  /* 0x000000b600817202 */ /* 0x000fca0000000f00 */
[----:B------:R-:W-:Y:S01]  /*109b0*/  MUFU.EX2 R169, R61 ;  /* 0x0000003d00a97308 */ /* 0x000fe20000000800 */
[----:B------:R-:W-:-:S07]  /*109c0*/  MOV R168, R28 ;  /* 0x0000001c00a87202 */ /* 0x000fce0000000f00 */
[----:B------:R2:W3:Y:S08]  /*109d0*/  MUFU.EX2 R216, R60 ;  /* 0x0000003c00d87308 */ /* 0x0004f00000000800 */
[----:B------:R-:W-:Y:S08]  /*109e0*/  MUFU.EX2 R217, R130 ;  /* 0x0000008200d97308 */ /* 0x000ff00000000800 */
[----:B------:R4:W1:Y:S01]  /*109f0*/  MUFU.EX2 R239, R131 ;  /* 0x0000008300ef7308 */ /* 0x0008620000000800 */
[C---:B--2---:R-:W-:Y:S08]  /*10a00*/  HMMA.16816.F32 R60, R8.reuse, R22, R140 ;  /* 0x00000016083c723c */ /* 0x044ff0000000188c */
[----:B------:R-:W-:Y:S07]  /*10a10*/  HMMA.16816.F32 R140, R8, R18, R108 ;  /* 0x00000012088c723c */ /* 0x000fee000000186c */
[----:B------:R-:W-:-:S02]  /*10a20*/  MOV R108, R183 ;  /* 0x000000b7006c7202 */ /* 0x000fc40000000f00 */
[----:B------:R-:W-:Y:S07]  /*10a30*/  HMMA.16816.F32 R180, R8, R12, R104 ;  /* 0x0000000c08b4723c */ /* 0x000fee0000001868 */
[----:B------:R-:W-:Y:S01]  /*10a40*/  MOV R104, R29 ;  /* 0x0000001d00687202 */ /* 0x000fe20000000f00 */
[----:B------:R-:W-:Y:S01]  /*10a50*/  IMAD.MOV.U32 R105, RZ, RZ, R30 ;  /* 0x000000ffff697224 */ /* 0x000fe200078e001e */
[----:B------:R-:W-:Y:S02]  /*10a60*/  MOV R106, R31 ;  /* 0x0000001f006a7202 */ /* 0x000fe40000000f00 */
[----:B------:R-:W2:Y:S01]  /*10a70*/  LDSM.16.MT88.4 R28, [R223+0xd000] ;  /* 0x00d00000df1c783b */ /* 0x000ea20000004200 */
[----:B------:R-:W-:Y:S01]  /*10a80*/  FADD.FTZ R2, R186, R4 ;  /* 0x00000004ba027221 */ /* 0x000fe20000010000 */
[----:B------:R-:W-:Y:S01]  /*10a90*/  MOV R128, R5 ;  /* 0x0000000500807202 */ /* 0x000fe20000000f00 */
[----:B----4-:R-:W-:Y:S01]  /*10aa0*/  IMAD.MOV.U32 R131, RZ, RZ, R7 ;  /* 0x000000ffff837224 */ /* 0x010fe200078e0007 */
[----:B------:R-:W-:-:S02]  /*10ab0*/  MOV R130, R6 ;  /* 0x0000000600827202 */ /* 0x000fc40000000f00 */
[----:B-1----:R-:W-:Y:S02]  /*10ac0*/  F2FP.PACK_AB R4, R154, R125 ;  /* 0x0000007d9a04723e */ /* 0x002fe400000000ff */
[----:B---3--:R-:W-:Y:S02]  /*10ad0*/  F2FP.PACK_AB R5, R218, R216 ;  /* 0x000000d8da05723e */ /* 0x008fe400000000ff */
[----:B------:R-:W-:Y:S02]  /*10ae0*/  F2FP.PACK_AB R6, R169, R171 ;  /* 0x000000aba906723e */ /* 0x000fe400000000ff */
[----:B------:R-:W-:Y:S01]  /*10af0*/  F2FP.PACK_AB R7, R239, R217 ;  /* 0x000000d9ef07723e */ /* 0x000fe200000000ff */
[----:B------:R-:W-:Y:S01]  /*10b00*/  IMAD.MOV.U32 R111, RZ, RZ, R26 ;  /* 0x000000ffff6f7224 */ /* 0x000fe200078e001a */
[----:B------:R-:W-:Y:S01]  /*10b10*/  MOV R109, R24 ;  /* 0x00000018006d7202 */ /* 0x000fe20000000f00 */
[----:B------:R-:W-:Y:S01]  /*10b20*/  HMMA.16816.F32 R148, R8, R20, R148 ;  /* 0x000000140894723c */ /* 0x000fe20000001894 */
[----:B------:R-:W-:-:S02]  /*10b30*/  MOV R110, R25 ;  /* 0x00000019006e7202 */ /* 0x000fc40000000f00 */
[----:B------:R-:W-:Y:S02]  /*10b40*/  MOV R115, R27 ;  /* 0x0000001b00737202 */ /* 0x000fe40000000f00 */
[----:B------:R-:W1:Y:S03]  /*10b50*/  LDSM.16.MT88.4 R24, [R221+0xf000] ;  /* 0x00f00000dd18783b */ /* 0x000e660000004200 */
[C---:B------:R-:W-:Y:S08]  /*10b60*/  HMMA.16816.F32 R144, R4.reuse, R20, R144 ;  /* 0x000000140490723c */ /* 0x040ff00000001890 */
[----:B------:R-:W-:Y:S01]  /*10b70*/  HMMA.16816.F32 R156, R4, R22, R156 ;  /* 0x00000016049c723c */ /* 0x000fe2000000189c */
[----:B------:R-:W3:Y:S01]  /*10b80*/  LDSM.16.MT88.4 R20, [R222+0xf000] ;  /* 0x00f00000de14783b */ /* 0x000ee20000004200 */
[----:B------:R-:W-:-:S06]  /*10b90*/  MOV R107, R207 ;  /* 0x000000cf006b7202 */ /* 0x000fcc0000000f00 */
[----:B------:R-:W-:Y:S07]  /*10ba0*/  HMMA.16816.F32 R176, R4, R12, R176 ;  /* 0x0000000c04b0723c */ /* 0x000fee00000018b0 */
[----:B------:R-:W-:Y:S01]  /*10bb0*/  MOV R13, R206 ;  /* 0x000000ce000d7202 */ /* 0x000fe20000000f00 */
[----:B------:R-:W-:Y:S08]  /*10bc0*/  HMMA.16816.F32 R164, R8, R16, R136 ;  /* 0x0000001008a4723c */ /* 0x000ff00000001888 */
[C---:B--2---:R-:W-:Y:S07]  /*10bd0*/  HMMA.16816.F32 R204, R4.reuse, R30, R96 ;  /* 0x0000001e04cc723c */ /* 0x044fee0000001860 */
[----:B------:R-:W-:Y:S01]  /*10be0*/  IMAD.MOV.U32 R96, RZ, RZ, R13 ;  /* 0x000000ffff607224 */ /* 0x000fe200078e000d */
[C---:B------:R-:W-:Y:S08]  /*10bf0*/  HMMA.16816.F32 R160, R4.reuse, R16, R160 ;  /* 0x0000001004a0723c */ /* 0x040ff000000018a0 */
[C---:B------:R-:W-:Y:S01]  /*10c00*/  HMMA.16816.F32 R172, R4.reuse, R18, R172 ;  /* 0x0000001204ac723c */ /* 0x040fe200000018ac */
[----:B------:R-:W2:Y:S07]  /*10c10*/  LDSM.16.MT88.4 R16, [R224+0xf000] ;  /* 0x00f00000e010783b */ /* 0x000eae0000004200 */
[-C--:B------:R-:W-:Y:S08]  /*10c20*/  HMMA.16816.F32 R188, R4, R14.reuse, R188 ;  /* 0x0000000e04bc723c */ /* 0x080ff000000018bc */
[----:B------:R-:W-:Y:S01]  /*10c30*/  HMMA.16816.F32 R136, R8, R14, R84 ;  /* 0x0000000e0888723c */ /* 0x000fe20000001854 */
[----:B------:R-:W4:Y:S01]  /*10c40*/  LDSM.16.MT88.4 R12, [R223+0xf000] ;  /* 0x00f00000df0c783b */ /* 0x000f220000004200 */
[----:B------:R-:W-:Y:S01]  /*10c50*/  FADD.FTZ R112, R187, R3 ;  /* 0x00000003bb707221 */ /* 0x000fe20000010000 */
[----:B------:R-:W-:Y:S01]  /*10c60*/  MOV R186, R192 ;  /* 0x000000c000ba7202 */ /* 0x000fe20000000f00 */
[----:B------:R-:W-:Y:S01]  /*10c70*/  IMAD.MOV.U32 R3, RZ, RZ, R194 ;  /* 0x000000ffff037224 */ /* 0x000fe200078e00c2 */
[----:B------:R-:W-:-:S03]  /*10c80*/  MOV R187, R193 ;  /* 0x000000c100bb7202 */ /* 0x000fc60000000f00 */
[----:B-1----:R-:W-:Y:S01]  /*10c90*/  HMMA.16816.F32 R84, R4, R26, R88 ;  /* 0x0000001a0454723c */ /* 0x002fe20000001858 */
[----:B------:R-:W-:Y:S02]  /*10ca0*/  MOV R0, R195 ;  /* 0x000000c300007202 */ /* 0x000fe40000000f00 */
[----:B------:R-:W-:Y:S02]  /*10cb0*/  MOV R97, R104 ;  /* 0x0000006800617202 */ /* 0x000fe40000000f00 */
[----:B------:R-:W-:-:S03]  /*10cc0*/  MOV R98, R105 ;  /* 0x0000006900627202 */ /* 0x000fc60000000f00 */
[----:B---3--:R-:W-:Y:S01]  /*10cd0*/  HMMA.16816.F32 R88, R4, R20, R80 ;  /* 0x000000140458723c */ /* 0x008fe20000001850 */
[----:B------:R-:W-:-:S06]  /*10ce0*/  MOV R99, R106 ;  /* 0x0000006a00637202 */ /* 0x000fcc0000000f00 */
[----:B------:R-:W-:Y:S01]  /*10cf0*/  IMAD.MOV.U32 R83, RZ, RZ, R107 ;  /* 0x000000ffff537224 */ /* 0x000fe200078e006b */
[----:B------:R-:W-:Y:S01]  /*10d00*/  HMMA.16816.F32 R192, R4, R28, R100 ;  /* 0x0000001c04c0723c */ /* 0x000fe20000001864 */
[----:B------:R-:W-:Y:S02]  /*10d10*/  MOV R81, R97 ;  /* 0x0000006100517202 */ /* 0x000fe40000000f00 */
[----:B------:R-:W-:Y:S02]  /*10d20*/  MOV R82, R98 ;  /* 0x0000006200527202 */ /* 0x000fe40000000f00 */
[----:B------:R-:W-:-:S03]  /*10d30*/  MOV R98, R153 ;  /* 0x0000009900627202 */ /* 0x000fc60000000f00 */
[----:B------:R-:W-:Y:S01]  /*10d40*/  HMMA.16816.F32 R100, R4, R24, R92 ;  /* 0x000000180464723c */ /* 0x000fe2000000185c */
[----:B------:R-:W-:-:S07]  /*10d50*/  MOV R97, R154 ;  /* 0x0000009a00617202 */ /* 0x000fce0000000f00 */
[----:B------:R-:W-:Y:S01]  /*10d60*/  HMMA.16816.F32 R52, R8, R20, R52 ;  /* 0x000000140834723c */ /* 0x000fe20000001834 */
[----:B------:R1:W-:Y:S07]  /*10d70*/  MUFU.EX2 R20, R83 ;  /* 0x0000005300147308 */ /* 0x0003ee0000000800 */
[-C--:B------:R-:W-:Y:S08]  /*10d80*/  HMMA.16816.F32 R92, R4, R22.reuse, R76 ;  /* 0x00000016045c723c */ /* 0x080ff0000000184c */
[----:B------:R-:W-:Y:S01]  /*10d90*/  HMMA.16816.F32 R48, R8, R22, R48 ;  /* 0x000000160830723c */ /* 0x000fe20000001830 */
[----:B------:R3:W2:Y:S01]  /*10da0*/  MUFU.EX2 R22, R96 ;  /* 0x0000006000167308 */ /* 0x0006a20000000800 */
[----:B-1----:R-:W-:Y:S01]  /*10db0*/  MOV R83, R99 ;  /* 0x0000006300537202 */ /* 0x002fe20000000f00 */
[----:B------:R-:W-:Y:S01]  /*10dc0*/  IMAD.MOV.U32 R99, RZ, RZ, R152 ;  /* 0x000000ffff637224 */ /* 0x000fe200078e0098 */
[----:B---3--:R-:W-:-:S02]  /*10dd0*/  MOV R96, R155 ;  /* 0x0000009b00607202 */ /* 0x008fc40000000f00 */
[----:B------:R-:W1:Y:S02]  /*10de0*/  LDSM.16.MT88.4 R152, [R221+0xd800] ;  /* 0x00d80000dd98783b */ /* 0x000e640000004200 */
[C---:B------:R-:W-:Y:S01]  /*10df0*/  HMMA.16816.F32 R196, R8.reuse, R28, R196 ;  /* 0x0000001c08c4723c */ /* 0x040fe200000018c4 */
[----:B------:R-:W-:Y:S07]  /*10e00*/  MUFU.EX2 R219, R219 ;  /* 0x000000db00db7308 */ /* 0x000fee0000000800 */
[----:B------:R-:W-:Y:S01]  /*10e10*/  HMMA.16816.F32 R116, R8, R24, R116 ;  /* 0x000000180874723c */ /* 0x000fe20000001874 */
[----:B------:R3:W-:Y:S07]  /*10e20*/  MUFU.EX2 R21, R226 ;  /* 0x000000e200157308 */ /* 0x0007ee0000000800 */
[C---:B--2---:R-:W-:Y:S01]  /*10e30*/  HMMA.16816.F32 R104, R4.reuse, R16, R72 ;  /* 0x000000100468723c */ /* 0x044fe20000001848 */
[----:B------:R-:W-:Y:S07]  /*10e40*/  MUFU.EX2 R213, R213 ;  /* 0x000000d500d57308 */ /* 0x000fee0000000800 */
[----:B----4-:R-:W-:Y:S01]  /*10e50*/  HMMA.16816.F32 R64, R4, R12, R64 ;  /* 0x0000000c0440723c */ /* 0x010fe20000001840 */
[----:B------:R-:W2:Y:S07]  /*10e60*/  MUFU.EX2 R212, R212 ;  /* 0x000000d400d47308 */ /* 0x000eae0000000800 */
[C---:B------:R-:W-:Y:S01]  /*10e70*/  HMMA.16816.F32 R44, R8.reuse, R16, R44 ;  /* 0x00000010082c723c */ /* 0x040fe2000000182c */
[----:B------:R-:W-:Y:S07]  /*10e80*/  MUFU.EX2 R16, R203 ;  /* 0x000000cb00107308 */ /* 0x000fee0000000800 */
[C---:B------:R-:W-:Y:S01]  /*10e90*/  HMMA.16816.F32 R36, R8.reuse, R18, R36 ;  /* 0x000000120824723c */ /* 0x040fe20000001824 */
[----:B------:R-:W4:Y:S07]  /*10ea0*/  MUFU.EX2 R17, R201 ;  /* 0x000000c900117308 */ /* 0x000f2e0000000800 */
[C---:B------:R-:W-:Y:S01]  /*10eb0*/  HMMA.16816.F32 R40, R8.reuse, R12, R40 ;  /* 0x0000000c0828723c */ /* 0x040fe20000001828 */
[----:B------:R-:W-:Y:S07]  /*10ec0*/  MUFU.EX2 R214, R214 ;  /* 0x000000d600d67308 */ /* 0x000fee0000000800 */
[----:B------:R-:W-:Y:S01]  /*10ed0*/  HMMA.16816.F32 R32, R8, R14, R32 ;  /* 0x0000000e0820723c */ /* 0x000fe20000001820 */
[----:B------:R-:W1:Y:S01]  /*10ee0*/  MUFU.EX2 R215, R215 ;  /* 0x000000d700d77308 */ /* 0x000e620000000800 */
[----:B------:R-:W-:-:S07]  /*10ef0*/  FADD.FTZ R0, R0, R114 ;  /* 0x0000007200007221 */ /* 0x000fce0000010000 */
[----:B------:R-:W-:Y:S01]  /*10f00*/  MUFU.EX2 R210, R210 ;  /* 0x000000d200d27308 */ /* 0x000fe20000000800 */
[C---:B------:R-:W-:Y:S07]  /*10f10*/  HMMA.16816.F32 R28, R8.reuse, R30, R132 ;  /* 0x0000001e081c723c */ /* 0x040fee0000001884 */
[----:B------:R-:W-:Y:S01]  /*10f20*/  MUFU.EX2 R208, R208 ;  /* 0x000000d000d07308 */ /* 0x000fe20000000800 */
[----:B------:R-:W-:Y:S07]  /*10f30*/  HMMA.16816.F32 R24, R8, R26, R120 ;  /* 0x0000001a0818723c */ /* 0x000fee0000001878 */
[----:B------:R-:W-:Y:S08]  /*10f40*/  MUFU.EX2 R211, R211 ;  /* 0x000000d300d37308 */ /* 0x000ff00000000800 */
[----:B------:R-:W1:Y:S01]  /*10f50*/  MUFU.EX2 R209, R209 ;  /* 0x000000d100d17308 */ /* 0x000e620000000800 */
[----:B------:R-:W-:Y:S01]  /*10f60*/  FADD.FTZ R3, R3, R113 ;  /* 0x0000007103037221 */ /* 0x000fe20000010000 */
[----:B------:R-:W-:Y:S01]  /*10f70*/  HMMA.16816.F32 R68, R4, R18, R68 ;  /* 0x000000120444723c */ /* 0x000fe20000001844 */
[----:B------:R-:W-:Y:S01]  /*10f80*/  FADD.FTZ R2, R81, R2 ;  /* 0x0000000251027221 */ /* 0x000fe20000010000 */
[----:B------:R-:W-:Y:S01]  /*10f90*/  MOV R80, R98 ;  /* 0x0000006200507202 */ /* 0x000fe20000000f00 */
[----:B------:R-:W-:-:S05]  /*10fa0*/  IMAD.MOV.U32 R79, RZ, RZ, R97 ;  /* 0x000000ffff4f7224 */ /* 0x000fca00078e0061 */
[----:B------:R-:W-:Y:S01]  /*10fb0*/  HMMA.16816.F32 R56, R4, R14, R56 ;  /* 0x0000000e0438723c */ /* 0x000fe20000001838 */
[----:B------:R-:W-:Y:S01]  /*10fc0*/  MUFU.EX2 R12, R200 ;  /* 0x000000c8000c7308 */ /* 0x000fe20000000800 */
[----:B------:R-:W-:Y:S01]  /*10fd0*/  MOV R23, R169 ;  /* 0x000000a900177202 */ /* 0x000fe20000000f00 */
[----:B---3--:R3:W5:Y:S06]  /*10fe0*/  LDL.LU R226, [R1+0x88] ;  /* 0x0000880001e27983 */ /* 0x00876c0000300800 */
[----:B------:R1:W1:Y:S01]  /*10ff0*/  MUFU.EX2 R11, R202 ;  /* 0x000000ca000b7308 */ /* 0x0002620000000800 */
[----:B------:R-:W-:-:S02]  /*11000*/  FADD.FTZ R5, R82, R112 ;  /* 0x0000007052057221 */ /* 0x000fc40000010000 */
[----:B------:R-:W-:Y:S01]  /*11010*/  FADD.FTZ R0, R83, R0 ;  /* 0x0000000053007221 */ /* 0x000fe20000010000 */
[----:B------:R-:W-:Y:S01]  /*11020*/  MOV R97, R111 ;  /* 0x0000006f00617202 */ /* 0x000fe20000000f00 */
[----:B------:R-:W-:Y:S01]  /*11030*/  FADD.FTZ R4, R131, R3 ;  /* 0x0000000383047221 */ /* 0x000fe20000010000 */
[----:B------:R-:W-:Y:S01]  /*11040*/  MOV R98, R125 ;  /* 0x0000007d00627202 */ /* 0x000fe20000000f00 */
[----:B------:R-:W-:Y:S01]  /*11050*/  FADD.FTZ R3, R130, R2 ;  /* 0x0000000282037221 */ /* 0x000fe20000010000 */
[----:B------:R-:W-:Y:S01]  /*11060*/  MOV R14, R127 ;  /* 0x0000007f000e7202 */ /* 0x000fe20000000f00 */
[----:B------:R-:W-:Y:S01]  /*11070*/  FADD.FTZ R2, R128, R5 ;  /* 0x0000000580027221 */ /* 0x000fe20000010000 */
[----:B------:R-:W-:Y:S01]  /*11080*/  F2FP.PACK_AB R128, R22, R20 ;  /* 0x000000141680723e */ /* 0x000fe200000000ff */
[----:B------:R-:W-:Y:S01]  /*11090*/  FADD.FTZ R10, R129, R0 ;  /* 0x00000000810a7221 */ /* 0x000fe20000010000 */
[----:B--2---:R-:W-:Y:S01]  /*110a0*/  F2FP.PACK_AB R129, R212, R213 ;  /* 0x000000d5d481723e */ /* 0x004fe200000000ff */
[----:B------:R-:W-:Y:S01]  /*110b0*/  IMAD.MOV.U32 R18, RZ, RZ, R126 ;  /* 0x000000ffff127224 */ /* 0x000fe200078e007e */
[----:B------:R-:W-:Y:S01]  /*110c0*/  F2FP.PACK_AB R130, R21, R219 ;  /* 0x000000db1582723e */ /* 0x000fe200000000ff */
[----:B------:R-:W-:Y:S01]  /*110d0*/  IMAD.MOV.U32 R111, RZ, RZ, R124 ;  /* 0x000000ffff6f7224 */ /* 0x000fe200078e007c */
[----:B----4-:R-:W-:Y:S01]  /*110e0*/  F2FP.PACK_AB R131, R17, R16 ;  /* 0x000000101183723e */ /* 0x010fe200000000ff */
[----:B-1----:R-:W-:Y:S01]  /*110f0*/  LDSM.16.MT88.4 R200, [R223+0xd800] ;  /* 0x00d80000dfc8783b */ /* 0x002fe20000004200 */
[----:B------:R-:W-:-:S02]  /*11100*/  F2FP.PACK_AB R124, R215, R214 ;  /* 0x000000d6d77c723e */ /* 0x000fc400000000ff */
[----:B------:R-:W-:Y:S02]  /*11110*/  F2FP.PACK_AB R125, R209, R211 ;  /* 0x000000d3d17d723e */ /* 0x000fe400000000ff */
[----:B------:R-:W-:Y:S02]  /*11120*/  F2FP.PACK_AB R126, R208, R210 ;  /* 0x000000d2d07e723e */ /* 0x000fe400000000ff */
[----:B------:R-:W-:Y:S01]  /*11130*/  F2FP.PACK_AB R127, R11, R12 ;  /* 0x0000000c0b7f723e */ /* 0x000fe200000000ff */
[----:B------:R-:W-:Y:S01]  /*11140*/  IMAD.MOV.U32 R83, RZ, RZ, R109 ;  /* 0x000000ffff537224 */ /* 0x000fe200078e006d */
[----:B------:R-:W-:Y:S02]  /*11150*/  MOV R81, R99 ;  /* 0x0000006300517202 */ /* 0x000fe40000000f00 */
[----:B------:R-:W-:Y:S01]  /*11160*/  MOV R82, R108 ;  /* 0x0000006c00527202 */ /* 0x000fe20000000f00 */
[----:B------:R-:W-:Y:S01]  /*11170*/  HMMA.16816.F32 R148, R128, R152, R148 ;  /* 0x000000988094723c */ /* 0x000fe20000001894 */
[----:B------:R-:W-:-:S02]  /*11180*/  MOV R135, R81 ;  /* 0x0000005100877202 */ /* 0x000fc40000000f00 */
[----:B------:R-:W-:Y:S02]  /*11190*/  MOV R134, R82 ;  /* 0x0000005200867202 */ /* 0x000fe40000000f00 */
[----:B------:R-:W-:-:S03]  /*111a0*/  MOV R133, R83 ;  /* 0x0000005300857202 */ /* 0x000fc60000000f00 */
[----:B------:R-:W-:Y:S01]  /*111b0*/  HMMA.16816.F32 R144, R124, R152, R144 ;  /* 0x000000987c90723c */ /* 0x000fe20000001890 */
[----:B------:R-:W-:Y:S01]  /*111c0*/  IMAD.MOV.U32 R99, RZ, RZ, R115 ;  /* 0x000000ffff637224 */ /* 0x000fe200078e0073 */
[----:B------:R-:W-:-:S06]  /*111d0*/  MOV R115, R168 ;  /* 0x000000a800737202 */ /* 0x000fcc0000000f00 */
[-C--:B------:R-:W-:Y:S01]  /*111e0*/  HMMA.16816.F32 R156, R124, R154.reuse, R156 ;  /* 0x0000009a7c9c723c */ /* 0x080fe2000000189c */
[----:B------:R-:W-:Y:S02]  /*111f0*/  FADD.FTZ R9, R96, R4 ;  /* 0x0000000460097221 */ /* 0x000fe40000010000 */
[----:B------:R-:W1:Y:S05]  /*11200*/  LDSM.16.MT88.4 R4, [R223+0xf800] ;  /* 0x00f80000df04783b */ /* 0x000e6a0000004200 */
[----:B------:R-:W-:Y:S07]  /*11210*/  HMMA.16816.F32 R152, R128, R154, R60 ;  /* 0x0000009a8098723c */ /* 0x000fee000000183c */
[----:B------:R-:W-:-:S02]  /*11220*/  MOV R62, R80 ;  /* 0x00000050003e7202 */ /* 0x000fc40000000f00 */
[----:B------:R-:W2:Y:S01]  /*11230*/  LDSM.16.MT88.4 R80, [R221+0xf800] ;  /* 0x00f80000dd50783b */ /* 0x000ea20000004200 */
[----:B------:R-:W-:Y:S01]  /*11240*/  FADD.FTZ R0, R225, R3 ;  /* 0x00000003e1007221 */ /* 0x000fe20000010000 */
[----:B------:R-:W-:Y:S02]  /*11250*/  MOV R3, R115 ;  /* 0x0000007300037202 */ /* 0x000fe40000000f00 */
[----:B------:R-:W4:Y:S01]  /*11260*/  LDSM.16.MT88.4 R112, [R224+0xf800] ;  /* 0x00f80000e070783b */ /* 0x000f220000004200 */
[----:B------:R-:W-:Y:S02]  /*11270*/  MOV R108, R187 ;  /* 0x000000bb006c7202 */ /* 0x000fe40000000f00 */
[----:B------:R-:W-:Y:S02]  /*11280*/  MOV R96, R110 ;  /* 0x0000006e00607202 */ /* 0x000fe40000000f00 */
[----:B------:R-:W-:Y:S01]  /*11290*/  MOV R109, R186 ;  /* 0x000000ba006d7202 */ /* 0x000fe20000000f00 */
[----:B------:R-:W-:Y:S01]  /*112a0*/  FADD.FTZ R8, R220, R2 ;  /* 0x00000002dc087221 */ /* 0x000fe20000010000 */
[----:B------:R-:W-:-:S02]  /*112b0*/  MOV R110, R185 ;  /* 0x000000b9006e7202 */ /* 0x000fc40000000f00 */
[----:B------:R-:W-:Y:S02]  /*112c0*/  MOV R60, R98 ;  /* 0x00000062003c7202 */ /* 0x000fe40000000f00 */
[----:B------:R-:W-:Y:S01]  /*112d0*/  MOV R61, R97 ;  /* 0x00000061003d7202 */ /* 0x000fe20000000f00 */
[----:B------:R-:W-:Y:S01]  /*112e0*/  IMAD.MOV.U32 R63, RZ, RZ, R79 ;  /* 0x000000ffff3f7224 */ /* 0x000fe200078e004f */
[----:B------:R-:W-:Y:S01]  /*112f0*/  MOV R2, R99 ;  /* 0x0000006300027202 */ /* 0x000fe20000000f00 */
[----:B------:R-:W-:Y:S01]  /*11300*/  FADD.FTZ R3, R3, R10 ;  /* 0x0000000a03037221 */ /* 0x000fe20000010000 */
[----:B------:R-:W-:Y:S01]  /*11310*/  MOV R15, R184 ;  /* 0x000000b8000f7202 */ /* 0x000fe20000000f00 */
[----:B-1----:R-:W-:Y:S02]  /*11320*/  HMMA.16816.F32 R120, R124, R4, R64 ;  /* 0x000000047c78723c */ /* 0x002fe40000001840 */
[----:B------:R-:W-:Y:S01]  /*11330*/  FADD.FTZ R2, R2, R9 ;  /* 0x0000000902027221 */ /* 0x000fe20000010000 */
[----:B------:R-:W-:-:S05]  /*11340*/  MOV R13, R171 ;  /* 0x000000ab000d7202 */ /* 0x000fca0000000f00 */
[----:B--2---:R-:W-:Y:S01]  /*11350*/  HMMA.16816.F32 R72, R124, R80, R100 ;  /* 0x000000507c48723c */ /* 0x004fe20000001864 */
[----:B------:R-:W-:Y:S01]  /*11360*/  MOV R19, R170 ;  /* 0x000000aa00137202 */ /* 0x000fe20000000f00 */
[----:B------:R-:W-:Y:S01]  /*11370*/  IMAD.MOV.U32 R132, RZ, RZ, R96 ;  /* 0x000000ffff847224 */ /* 0x000fe200078e0060 */
[----:B------:R-:W1:Y:S04]  /*11380*/  LDSM.16.MT88.4 R168, [R222+0xd800] ;  /* 0x00d80000dea8783b */ /* 0x000e680000004200 */
[----:B------:R-:W-:Y:S01]  /*11390*/  IMAD.MOV.U32 R100, RZ, RZ, R108 ;  /* 0x000000ffff647224 */ /* 0x000fe200078e006c */
[----:B------:R-:W-:Y:S01]  /*113a0*/  MOV R101, R109 ;  /* 0x0000006d00657202 */ /* 0x000fe20000000f00 */
[----:B------:R-:W2:Y:S01]  /*113b0*/  LDSM.16.MT88.4 R184, [R224+0xd800] ;  /* 0x00d80000e0b8783b */ /* 0x000ea20000004200 */
[----:B------:R-:W-:-:S02]  /*113c0*/  MOV R102, R110 ;  /* 0x0000006e00667202 */ /* 0x000fc40000000f00 */
[----:B------:R-:W-:Y:S01]  /*113d0*/  MOV R103, R111 ;  /* 0x0000006f00677202 */ /* 0x000fe20000000f00 */
[----:B------:R-:W1:Y:S01]  /*113e0*/  LDSM.16.MT88.4 R96, [R222+0xf800] ;  /* 0x00f80000de60783b */ /* 0x000e620000004200 */
[----:B------:R-:W-:Y:S01]  /*113f0*/  MOV R64, R100 ;  /* 0x0000006400407202 */ /* 0x000fe20000000f00 */
[----:B------:R-:W-:Y:S01]  /*11400*/  IMAD.MOV.U32 R65, RZ, RZ, R101 ;  /* 0x000000ffff417224 */ /* 0x000fe200078e0065 */
[----:B------:R-:W-:Y:S01]  /*11410*/  MOV R66, R102 ;  /* 0x0000006600427202 */ /* 0x000fe20000000f00 */
[----:B----4-:R-:W-:Y:S01]  /*11420*/  HMMA.16816.F32 R108, R124, R114, R68 ;  /* 0x000000727c6c723c */ /* 0x010fe20000001844 */
[----:B------:R-:W-:Y:S01]  /*11430*/  MOV R67, R103 ;  /* 0x0000006700437202 */ /* 0x000fe20000000f00 */
[----:B------:R-:W-:Y:S01]  /*11440*/  FADD.FTZ R0, R64, R0 ;  /* 0x0000000040007221 */ /* 0x000fe20000010000 */
[----:B------:R3:W5:Y:S04]  /*11450*/  LDL.LU R225, [R1+0x84] ;  /* 0x0000840001e17983 */ /* 0x0007680000300800 */
[----:B------:R3:W5:Y:S01]  /*11460*/  LDL.LU R220, [R1+0x80] ;  /* 0x0000800001dc7983 */ /* 0x0007620000300800 */
        /* <DEDUP_REMOVED lines=35> */
[----:B------:R3:W-:Y:S04]  /*116a0*/  STL [R1+0x10], R4 ;  /* 0x0000100401007387 */ /* 0x0007e80000100800 */
[----:B------:R3:W-:Y:S04]  /*116b0*/  STL [R1+0x48], R3 ;  /* 0x0000480301007387 */ /* 0x0007e80000100800 */
[----:B------:R3:W-:Y:S04]  /*116c0*/  STL [R1+0x4c], R2 ;  /* 0x00004c0201007387 */ /* 0x0007e80000100800 */
[----:B------:R3:W-:Y:S01]  /*116d0*/  STL [R1+0x50], R0 ;  /* 0x0000500001007387 */ /* 0x0007e20000100800 */
[C---:B------:R-:W-:Y:S08]  /*116e0*/  HMMA.16816.F32 R76, R124.reuse, R82, R84 ;  /* 0x000000527c4c723c */ /* 0x040ff00000001854 */
        /* <DEDUP_REMOVED lines=17> */
[----:B------:R-:W-:-:S02]  /*11800*/  MOV R136, R132 ;  /* 0x0000008400887202 */ /* 0x000fc40000000f00 */
[----:B------:R-:W-:-:S05]  /*11810*/  MOV R137, R133 ;  /* 0x0000008500897202 */ /* 0x000fca0000000f00 */
[C---:B------:R-:W-:Y:S08]  /*11820*/  HMMA.16816.F32 R80, R128.reuse, R82, R24 ;  /* 0x000000528050723c */ /* 0x040ff00000001818 */
[C---:B------:R-:W-:Y:S08]  /*11830*/  HMMA.16816.F32 R96, R128.reuse, R98, R48 ;  /* 0x000000628060723c */ /* 0x040ff00000001830 */
[----:B------:R-:W-:Y:S08]  /*11840*/  HMMA.16816.F32 R112, R128, R114, R36 ;  /* 0x000000728070723c */ /* 0x000ff00000001824 */
[-C--:B------:R-:W-:Y:S08]  /*11850*/  HMMA.16816.F32 R124, R124, R6.reuse, R56 ;  /* 0x000000067c7c723c */ /* 0x080ff00000001838 */
[----:B------:R-:W-:Y:S01]  /*11860*/  HMMA.16816.F32 R128, R128, R6, R32 ;  /* 0x000000068080723c */ /* 0x000fe20000001820 */
[----:B------:R-:W-:Y:S07]  /*11870*/  @!P0 BRA `(.L_x_726) ;  /* 0x0000733000008947 */ /* 0x000fee0003800000 */
[----:B---3--:R-:W2:Y:S04]  /*11880*/  LDL.64 R18, [R1+0x40] ;  /* 0x0000400001127983 */ /* 0x008ea80000100a00 */
[----:B------:R-:W3:Y:S01]  /*11890*/  LDL.64 R132, [R1+0x38] ;  /* 0x0000380001847983 */ /* 0x000ee20000100a00 */
[----:B------:R-:W-:Y:S01]  /*118a0*/  UIADD3 UR22, UR8, -0x3, URZ ;  /* 0xfffffffd08167890 */ /* 0x000fe2000fffe03f */
[----:B------:R-:W-:-:S04]  /*118b0*/  DEPBAR.LE SB0, 0x0 ;  /* 0x000080000000791a */ /* 0x000fc80000000000 */
[----:B------:R-:W-:Y:S01]  /*118c0*/  USHF.R.S32.HI UR13, URZ, 0x1f, UR22 ;  /* 0x0000001f3f0d7899 */ /* 0x000fe20008011416 */
[----:B------:R-:W-:Y:S06]  /*118d0*/  BAR.SYNC.DEFER_BLOCKING 0x0 ;  /* 0x0000000000007b1d */ /* 0x000fec0000010000 */
[----:B------:R-:W-:Y:S01]  /*118e0*/  ULDC.64 UR4, c[0x0][0x1a0] ;  /* 0x0000680000047ab9 */ /* 0x000fe20000000a00 */
[----:B------:R-:W-:Y:S01]  /*118f0*/  STL [R1+0x9c], R75 ;  /* 0x00009c4b01007387 */ /* 0x000fe20000100800 */
[----:B------:R-:W-:Y:S02]  /*11900*/  UIMAD UR13, UR13, UR4, URZ ;  /* 0x000000040d0d72a4 */ /* 0x000fe4000f8e023f */
[----:B------:R-:W-:Y:S01]  /*11910*/  UIMAD.WIDE.U32 UR28, UR22, UR4, URZ ;  /* 0x00000004161c72a5 */ /* 0x000fe2000f8e003f */
[----:B------:R-:W-:Y:S01]  /*11920*/  STL [R1+0x98], R74 ;  /* 0x0000984a01007387 */ /* 0x000fe20000100800 */
[----:B------:R-:W-:-:S03]  /*11930*/  UIMAD UR5, UR22, UR5, UR13 ;  /* 0x00000005160572a4 */ /* 0x000fc6000f8e020d */
[----:B------:R-:W-:Y:S01]  /*11940*/  STL [R1+0x94], R73 ;  /* 0x0000944901007387 */ /* 0x000fe20000100800 */
[----:B------:R-:W-:Y:S01]  /*11950*/  UIADD3 UR5, UR29, UR5, URZ ;  /* 0x000000051d057290 */ /* 0x000fe2000fffe03f */
[----:B------:R-:W-:Y:S02]  /*11960*/  IMAD.U32 R4, RZ, RZ, UR28 ;  /* 0x0000001cff047e24 */ /* 0x000fe4000f8e00ff */
[----:B------:R-:W-:Y:S01]  /*11970*/  IMAD.U32 R5, RZ, RZ, UR29 ;  /* 0x0000001dff057e24 */ /* 0x000fe2000f8e00ff */
[----:B------:R-:W-:Y:S02]  /*11980*/  STL [R1+0x90], R72 ;  /* 0x0000904801007387 */ /* 0x000fe40000100800 */
[----:B------:R-:W-:Y:S02]  /*11990*/  IMAD.U32 R0, RZ, RZ, UR5 ;  /* 0x00000005ff007e24 */ /* 0x000fe4000f8e00ff */
[----:B------:R-:W-:Y:S04]  /*119a0*/  @P3 STS.128 [R240+0xc000], RZ ;  /* 0x00c000fff0003388 */ /* 0x000fe80000000c00 */
[----:B------:R-:W-:Y:S04]  /*119b0*/  STL [R1+0x8c], R71 ;  /* 0x00008c4701007387 */ /* 0x000fe80000100800 */
[----:B------:R-:W-:Y:S04]  /*119c0*/  STL [R1+0x88], R70 ;  /* 0x0000884601007387 */ /* 0x000fe80000100800 */
[----:B------:R-:W-:Y:S04]  /*119d0*/  STL [R1+0x84], R69 ;  /* 0x0000844501007387 */ /* 0x000fe80000100800 */
[----:B------:R-:W-:Y:S01]  /*119e0*/  STL [R1+0x80], R68 ;  /* 0x0000804401007387 */ /* 0x000fe20000100800 */
        /* <DEDUP_REMOVED lines=63> */
[----:B--2---:R-:W-:Y:S04]  /*11de0*/  LDSM.16.M88.4 R12, [R227+0x2000] ;  /* 0x00200000e30c783b */ /* 0x004fe80000000200 */
[----:B-----5:R-:W2:Y:S04]  /*11df0*/  LDSM.16.M88.4 R40, [R220+0x9000] ;  /* 0x00900000dc28783b */ /* 0x020ea80000000200 */
[----:B---3--:R-:W-:Y:S04]  /*11e00*/  LDSM.16.M88.4 R16, [R227] ;  /* 0x00000000e310783b */ /* 0x008fe80000000200 */
[----:B------:R-:W3:Y:S04]  /*11e10*/  LDSM.16.M88.4 R44, [R220+0x8800] ;  /* 0x00880000dc2c783b */ /* 0x000ee80000000200 */
[----:B------:R-:W-:Y:S04]  /*11e20*/  LDSM.16.M88.4 R24, [R237] ;  /* 0x00000000ed18783b */ /* 0x000fe80000000200 */
[----:B------:R-:W-:Y:S04]  /*11e30*/  LDSM.16.M88.4 R48, [R220+0x8000] ;  /* 0x00800000dc30783b */ /* 0x000fe80000000200 */
[----:B----4-:R-:W4:Y:S04]  /*11e40*/  LDSM.16.M88.4 R4, [R228+0x2000] ;  /* 0x00200000e404783b */ /* 0x010f280000000200 */
[----:B------:R-:W4:Y:S04]  /*11e50*/  LDSM.16.M88.4 R36, [R220+0x9800] ;  /* 0x00980000dc24783b */ /* 0x000f280000000200 */
[----:B-1----:R-:W-:Y:S04]  /*11e60*/  LDSM.16.M88.4 R8, [R228] ;  /* 0x00000000e408783b */ /* 0x002fe80000000200 */
[----:B------:R-:W1:Y:S04]  /*11e70*/  LDSM.16.M88.4 R28, [R238] ;  /* 0x00000000ee1c783b */ /* 0x000e680000000200 */
[----:B------:R-:W1:Y:S01]  /*11e80*/  LDSM.16.M88.4 R32, [R231] ;  /* 0x00000000e720783b */ /* 0x000e620000000200 */
[----:B--2---:R-:W-:Y:S03]  /*11e90*/  HMMA.16816.F32 R60, R12, R40, RZ ;  /* 0x000000280c3c723c */ /* 0x004fe600000018ff */
[----:B------:R-:W2:Y:S04]  /*11ea0*/  LDSM.16.M88.4 R20, [R236] ;  /* 0x00000000ec14783b */ /* 0x000ea80000000200 */
[----:B------:R-:W0:Y:S01]  /*11eb0*/  LDGDEPBAR ;  /* 0x00000000000079af */ /* 0x000e220000000000 */
[-C--:B---3--:R-:W-:Y:S08]  /*11ec0*/  HMMA.16816.F32 R136, R16, R44.reuse, RZ ;  /* 0x0000002c1088723c */ /* 0x088ff000000018ff */
[----:B------:R-:W-:Y:S08]  /*11ed0*/  HMMA.16816.F32 R132, R12, R44, RZ ;  /* 0x0000002c0c84723c */ /* 0x000ff000000018ff */
[----:B------:R-:W-:Y:S08]  /*11ee0*/  HMMA.16816.F32 R64, R16, R40, RZ ;  /* 0x000000281040723c */ /* 0x000ff000000018ff */
[----:B----4-:R-:W-:Y:S08]  /*11ef0*/  HMMA.16816.F32 R60, R4, R24, R60 ;  /* 0x00000018043c723c */ /* 0x010ff0000000183c */
[-C--:B------:R-:W-:Y:S08]  /*11f00*/  HMMA.16816.F32 R208, R16, R48.reuse, RZ ;  /* 0x0000003010d0723c */ /* 0x080ff000000018ff */
[----:B------:R-:W-:Y:S08]  /*11f10*/  HMMA.16816.F32 R140, R12, R48, RZ ;  /* 0x000000300c8c723c */ /* 0x000ff000000018ff */
[-C--:B------:R-:W-:Y:S08]  /*11f20*/  HMMA.16816.F32 R56, R16, R36.reuse, RZ ;  /* 0x000000241038723c */ /* 0x080ff000000018ff */
[----:B------:R-:W-:Y:S07]  /*11f30*/  HMMA.16816.F32 R52, R12, R36, RZ ;  /* 0x000000240c34723c */ /* 0x000fee00000018ff */
[----:B------:R-:W-:Y:S01]  /*11f40*/  IMAD.MOV.U32 R36, RZ, RZ, R60 ;  /* 0x000000ffff247224 */ /* 0x000fe200078e003c */
[-C--:B-1----:R-:W-:Y:S08]  /*11f50*/  HMMA.16816.F32 R68, R8, R28.reuse, R136 ;  /* 0x0000001c0844723c */ /* 0x082ff00000001888 */
[----:B------:R-:W-:Y:S07]  /*11f60*/  HMMA.16816.F32 R216, R4, R28, R132 ;  /* 0x0000001c04d8723c */ /* 0x000fee0000001884 */
[----:B------:R-:W-:Y:S01]  /*11f70*/  IMAD.MOV.U32 R29, RZ, RZ, R61 ;  /* 0x000000ffff1d7224 */ /* 0x000fe200078e003d */
[C---:B------:R-:W-:Y:S07]  /*11f80*/  HMMA.16816.F32 R64, R8.reuse, R24, R64 ;  /* 0x000000180840723c */ /* 0x040fee0000001840 */
[----:B------:R-:W-:Y:S01]  /*11f90*/  IMAD.MOV.U32 R25, RZ, RZ, R62 ;  /* 0x000000ffff197224 */ /* 0x000fe200078e003e */
[----:B------:R-:W-:Y:S01]  /*11fa0*/  HMMA.16816.F32 R208, R8, R32, R208 ;  /* 0x0000002008d0723c */ /* 0x000fe200000018d0 */
[----:B------:R-:W-:-:S02]  /*11fb0*/  IMAD.MOV.U32 R24, RZ, RZ, R63 ;  /* 0x000000ffff187224 */ /* 0x000fc400078e003f */
[----:B------:R-:W-:Y:S02]  /*11fc0*/  IMAD.MOV.U32 R40, RZ, RZ, R70 ;  /* 0x000000ffff287224 */ /* 0x000fe400078e0046 */
[----:B------:R-:W-:-:S03]  /*11fd0*/  IMAD.MOV.U32 R37, RZ, RZ, R71 ;  /* 0x000000ffff257224 */ /* 0x000fc600078e0047 */
[-C--:B------:R-:W-:Y:S08]  /*11fe0*/  HMMA.16816.F32 R60, R12, R50.reuse, RZ ;  /* 0x000000320c3c723c */ /* 0x080ff000000018ff */
[----:B------:R-:W-:Y:S01]  /*11ff0*/  HMMA.16816.F32 R48, R16, R50, RZ ;  /* 0x000000321030723c */ /* 0x000fe200000018ff */
[----:B------:R-:W-:Y:S02]  /*12000*/  IMAD.MOV.U32 R28, RZ, RZ, R64 ;  /* 0x000000ffff1c7224 */ /* 0x000fe400078e0040 */
[----:B------:R-:W-:-:S02]  /*12010*/  IMAD.MOV.U32 R3, RZ, RZ, R65 ;  /* 0x000000ffff037224 */ /* 0x000fc400078e0041 */
[----:B------:R-:W-:Y:S02]  /*12020*/  IMAD.MOV.U32 R2, RZ, RZ, R66 ;  /* 0x000000ffff027224 */ /* 0x000fe400078e0042 */
[----:B------:R-:W-:Y:S01]  /*12030*/  IMAD.MOV.U32 R0, RZ, RZ, R67 ;  /* 0x000000ffff007224 */ /* 0x000fe200078e0043 */
[----:B------:R-:W-:Y:S07]  /*12040*/  HMMA.16816.F32 R140, R4, R32, R140 ;  /* 0x00000020048c723c */ /* 0x000fee000000188c */
[----:B------:R-:W-:Y:S01]  /*12050*/  IMAD.MOV.U32 R32, RZ, RZ, R68 ;  /* 0x000000ffff207224 */ /* 0x000fe200078e0044 */
[----:B--2---:R-:W-:Y:S01]  /*12060*/  HMMA.16816.F32 R72, R8, R20, R56 ;  /* 0x000000140848723c */ /* 0x004fe20000001838 */
[----:B------:R-:W-:-:S07]  /*12070*/  IMAD.MOV.U32 R33, RZ, RZ, R69 ;  /* 0x000000ffff217224 */ /* 0x000fce00078e0045 */
[----:B------:R-:W-:Y:S08]  /*12080*/  HMMA.16816.F32 R68, R4, R20, R52 ;  /* 0x000000140444723c */ /* 0x000ff00000001834 */
[C---:B------:R-:W-:Y:S08]  /*12090*/  HMMA.16816.F32 R56, R12.reuse, R46, RZ ;  /* 0x0000002e0c38723c */ /* 0x040ff000000018ff */
[----:B------:R-:W-:Y:S08]  /*120a0*/  HMMA.16816.F32 R52, R12, R42, RZ ;  /* 0x0000002a0c34723c */ /* 0x000ff000000018ff */
[-C--:B------:R-:W-:Y:S08]  /*120b0*/  HMMA.16816.F32 R60, R4, R34.reuse, R60 ;  /* 0x00000022043c723c */ /* 0x080ff0000000183c */
[----:B------:R-:W-:Y:S07]  /*120c0*/  HMMA.16816.F32 R48, R8, R34, R48 ;  /* 0x000000220830723c */ /* 0x000fee0000001830 */
[----:B------:R-:W-:Y:S01]  /*120d0*/  IMAD.MOV.U32 R34, RZ, RZ, R40 ;  /* 0x000000ffff227224 */ /* 0x000fe200078e0028 */
[----:B------:R-:W-:Y:S01]  /*120e0*/  HMMA.16816.F32 R12, R12, R38, RZ ;  /* 0x000000260c0c723c */ /* 0x000fe200000018ff */
[----:B------:R-:W-:-:S07]  /*120f0*/  IMAD.MOV.U32 R35, RZ, RZ, R37 ;  /* 0x000000ffff237224 */ /* 0x000fce00078e0025 */
        /* <DEDUP_REMOVED lines=12> */
[C---:B-1----:R-:W-:Y:S07]  /*121c0*/  HMMA.16816.F32 R132, R4.reuse, R12, R140 ;  /* 0x0000000c0484723c */ /* 0x042fee000000188c */
[----:B------:R-:W-:Y:S01]  /*121d0*/  IMAD.MOV.U32 R142, RZ, RZ, R25 ;  /* 0x000000ffff8e7224 */ /* 0x000fe200078e0019 */
[----:B------:R-:W-:Y:S01]  /*121e0*/  HMMA.16816.F32 R52, R4, R14, R60 ;  /* 0x0000000e0434723c */ /* 0x000fe2000000183c */
[----:B------:R-:W-:-:S02]  /*121f0*/  IMAD.MOV.U32 R143, RZ, RZ, R24 ;  /* 0x000000ffff8f7224 */ /* 0x000fc400078e0018 */
[----:B------:R-:W-:Y:S02]  /*12200*/  IMAD.MOV.U32 R140, RZ, RZ, R36 ;  /* 0x000000ffff8c7224 */ /* 0x000fe400078e0024 */
[----:B------:R-:W-:-:S03]  /*12210*/  IMAD.MOV.U32 R141, RZ, RZ, R29 ;  /* 0x000000ffff8d7224 */ /* 0x000fc600078e001d */
[C---:B--2---:R-:W-:Y:S07]  /*12220*/  HMMA.16816.F32 R64, R8.reuse, R12, R208 ;  /* 0x0000000c0840723c */ /* 0x044fee00000018d0 */
[----:B------:R-:W-:Y:S01]  /*12230*/  IMAD.MOV.U32 R208, RZ, RZ, R28 ;  /* 0x000000ffffd07224 */ /* 0x000fe200078e001c */
[----:B------:R-:W-:Y:S01]  /*12240*/  HMMA.16816.F32 R24, R8, R14, R48 ;  /* 0x0000000e0818723c */ /* 0x000fe20000001830 */
[----:B------:R-:W1:Y:S01]  /*12250*/  LDSM.16.M88.4 R12, [R226+0x8800] ;  /* 0x00880000e20c783b */ /* 0x000e620000000200 */
[----:B------:R-:W-:-:S02]  /*12260*/  IMAD.MOV.U32 R209, RZ, RZ, R3 ;  /* 0x000000ffffd17224 */ /* 0x000fc400078e0003 */
[----:B------:R-:W-:Y:S02]  /*12270*/  IMAD.MOV.U32 R210, RZ, RZ, R2 ;  /* 0x000000ffffd27224 */ /* 0x000fe400078e0002 */
[----:B------:R-:W-:Y:S02]  /*12280*/  IMAD.MOV.U32 R211, RZ, RZ, R0 ;  /* 0x000000ffffd37224 */ /* 0x000fe400078e0000 */
        /* <DEDUP_REMOVED lines=74> */
[----:B--2---:R-:W-:Y:S07]  /*12730*/  HMMA.16816.F32 R40, R8, R12, R56 ;  /* 0x0000000c0828723c */ /* 0x004fee0000001838 */
        /* <DEDUP_REMOVED lines=22> */
[----:B------:R-:W1:Y:S01]  /*128a0*/  LDSM.16.M88.4 R12, [R226+0xa000] ;  /* 0x00a00000e20c783b */ /* 0x000e620000000200 */
[----:B------:R-:W-:-:S02]  /*128b0*/  IMAD.MOV.U32 R56, RZ, RZ, R72 ;  /* 0x000000ffff387224 */ /* 0x000fc400078e0048 */
[----:B------:R-:W-:Y:S01]  /*128c0*/  IMAD.MOV.U32 R3, RZ, RZ, R73 ;  /* 0x000000ffff037224 */ /* 0x000fe200078e0049 */
[----:B------:R-:W2:Y:S01]  /*128d0*/  LDSM.16.M88.4 R8, [R230+0x4000] ;  /* 0x00400000e608783b */ /* 0x000ea20000000200 */
[----:B------:R-:W-:Y:S02]  /*128e0*/  IMAD.MOV.U32 R2, RZ, RZ, R74 ;  /* 0x000000ffff027224 */ /* 0x000fe400078e004a */
[----:B------:R-:W-:Y:S02]  /*128f0*/  IMAD.MOV.U32 R0, RZ, RZ, R75 ;  /* 0x000000ffff007224 */ /* 0x000fe400078e004b */
[----:B------:R-:W-:Y:S02]  /*12900*/  IMAD.MOV.U32 R45, RZ, RZ, R3 ;  /* 0x000000ffff2d7224 */ /* 0x000fe400078e0003 */
[----:B------:R-:W-:Y:S02]  /*12910*/  IMAD.MOV.U32 R46, RZ, RZ, R2 ;  /* 0x000000ffff2e7224 */ /* 0x000fe400078e0002 */
[----:B------:R-:W-:-:S02]  /*12920*/  IMAD.MOV.U32 R47, RZ, RZ, R0 ;  /* 0x000000ffff2f7224 */ /* 0x000fc400078e0000 */
[----:B------:R-:W-:Y:S01]  /*12930*/  IMAD.MOV.U32 R44, RZ, RZ, R56 ;  /* 0x000000ffff2c7224 */ /* 0x000fe200078e0038 */
[-C--:B-1----:R-:W-:Y:S08]  /*12940*/  HMMA.16816.F32 R52, R4, R12.reuse, R68 ;  /* 0x0000000c0434723c */ /* 0x082ff00000001844 */
[----:B--2---:R-:W-:Y:S08]  /*12950*/  HMMA.16816.F32 R72, R8, R12, R40 ;  /* 0x0000000c0848723c */ /* 0x004ff00000001828 */
[-C--:B------:R-:W-:Y:S08]  /*12960*/  HMMA.16816.F32 R68, R4, R14.reuse, R36 ;  /* 0x0000000e0444723c */ /* 0x080ff00000001824 */
[----:B------:R-:W-:Y:S01]  /*12970*/  HMMA.16816.F32 R208, R8, R14, R24 ;  /* 0x0000000e08d0723c */ /* 0x000fe20000001818 */
[----:B------:R-:W1:Y:S01]  /*12980*/  LDSM.16.M88.4 R12, [R226+0xa800] ;  /* 0x00a80000e20c783b */ /* 0x000e620000000200 */
        /* <DEDUP_REMOVED lines=8> */
[----:B------:R-:W1:Y:S07]  /*12a10*/  LDSM.16.M88.4 R12, [R226+0xb000] ;  /* 0x00b00000e20c783b */ /* 0x000e6e0000000200 */
[-C--:B-1----:R-:W-:Y:S07]  /*12a20*/  HMMA.16816.F32 R48, R8, R12.reuse, R212 ;  /* 0x0000000c0830723c */ /* 0x082fee00000018d4 */
[----:B------:R-:W-:Y:S01]  /*12a30*/  IMAD.MOV.U32 R212, RZ, RZ, R239 ;  /* 0x000000ffffd47224 */ /* 0x000fe200078e00ef */
[----:B------:R-:W-:Y:S01]  /*12a40*/  HMMA.16816.F32 R40, R4, R12, R60 ;  /* 0x0000000c0428723c */ /* 0x000fe2000000183c */
[----:B------:R-:W-:Y:S01]  /*12a50*/  IMAD.MOV.U32 R213, RZ, RZ, R3 ;  /* 0x000000ffffd57224 */ /* 0x000fe200078e0003 */
[----:B------:R-:W1:Y:S01]  /*12a60*/  S2R R239, SR_TID.X ;  /* 0x0000000000ef7919 */ /* 0x000e620000002100 */
[----:B------:R-:W-:-:S02]  /*12a70*/  IMAD.MOV.U32 R214, RZ, RZ, R2 ;  /* 0x000000ffffd67224 */ /* 0x000fc400078e0002 */
[----:B------:R-:W-:Y:S02]  /*12a80*/  IMAD.MOV.U32 R215, RZ, RZ, R0 ;  /* 0x000000ffffd77224 */ /* 0x000fe400078e0000 */
[----:B------:R-:W-:Y:S01]  /*12a90*/  IMAD.U32 R0, RZ, RZ, UR22 ;  /* 0x00000016ff007e24 */ /* 0x000fe2000f8e00ff */
[-C--:B------:R-:W-:Y:S08]  /*12aa0*/  HMMA.16816.F32 R36, R4, R14.reuse, R136 ;  /* 0x0000000e0424723c */ /* 0x080ff00000001888 */
[----:B------:R-:W-:Y:S01]  /*12ab0*/  HMMA.16816.F32 R24, R8, R14, R64 ;  /* 0x0000000e0818723c */ /* 0x000fe20000001840 */
[----:B------:R-:W2:Y:S01]  /*12ac0*/  LDSM.16.M88.4 R12, [R226+0xb800] ;  /* 0x00b80000e20c783b */ /* 0x000ea20000000200 */
[----:B-1----:R-:W-:-:S05]  /*12ad0*/  IMAD.SHL.U32 R239, R239, 0x2, RZ ;  /* 0x00000002efef7824 */ /* 0x002fca00078e00ff */
[----:B------:R-:W-:-:S05]  /*12ae0*/  LOP3.LUT R239, R239, 0x6, RZ, 0xc0, !PT ;  /* 0x00000006efef7812 */ /* 0x000fca00078ec0ff */
[----:B------:R-:W-:-:S04]  /*12af0*/  IMAD R0, R0, 0x40, R239 ;  /* 0x0000004000007824 */ /* 0x000fc800078e02ef */
[----:B------:R-:W-:Y:S01]  /*12b00*/  IMAD.IADD R2, R242, 0x1, -R0 ;  /* 0x00000001f2027824 */ /* 0x000fe200078e0a00 */
[----:B------:R-:W-:-:S04]  /*12b10*/  ISETP.GE.AND P1, PT, R0, R252, PT ;  /* 0x000000fc0000720c */ /* 0x000fc80003f26270 */
[----:B------:R-:W-:Y:S02]  /*12b20*/  IABS R2, R2 ;  /* 0x0000000200027213 */ /* 0x000fe40000000000 */
[----:B------:R-:W-:-:S03]  /*12b30*/  ISETP.LT.OR P1, PT, R0, R247, P1 ;  /* 0x000000f70000720c */ /* 0x000fc60000f21670 */
[----:B------:R-:W-:Y:S02]  /*12b40*/  IMAD.MOV.U32 R3, RZ, RZ, R2 ;  /* 0x000000ffff037224 */ /* 0x000fe400078e0002 */
[----:B------:R-:W-:Y:S01]  /*12b50*/  IMAD.IADD R2, R241, 0x1, -R0 ;  /* 0x00000001f1027824 */ /* 0x000fe200078e0a00 */
[----:B--2---:R-:W-:Y:S04]  /*12b60*/  HMMA.16816.F32 R44, R8, R12, R44 ;  /* 0x0000000c082c723c */ /* 0x004fe8000000182c */
[----:B------:R-:W-:-:S04]  /*12b70*/  IABS R2, R2 ;  /* 0x0000000200027213 */ /* 0x000fc80000000000 */
        /* <DEDUP_REMOVED lines=136> */
[C---:B------:R-:W-:Y:S01]  /*13400*/  ISETP.GE.AND P6, PT, R2.reuse, R249, PT ;  /* 0x000000f90200720c */ /* 0x040fe20003fc6270 */
[----:B------:R1:W-:Y:S01]  /*13410*/  STL [R1+0x8], R5 ;  /* 0x0000080501007387 */ /* 0x0003e20000100800 */
[----:B------:R-:W-:Y:S02]  /*13420*/  ISETP.LT.OR P4, PT, R2, R247, P4 ;  /* 0x000000f70200720c */ /* 0x000fe40002781670 */
[----:B------:R-:W-:-:S02]  /*13430*/  IABS R3, R3 ;  /* 0x0000000300037213 */ /* 0x000fc40000000000 */
[----:B------:R-:W-:Y:S02]  /*13440*/  ISETP.LT.OR P6, PT, R2, R244, P6 ;  /* 0x000000f40200720c */ /* 0x000fe400037c1670 */
[----:B------:R-:W-:Y:S01]  /*13450*/  FSEL R21, R15, -INF , !P5 ;  /* 0xff8000000f157808 */ /* 0x000fe20006800000 */
[----:B------:R-:W-:Y:S02]  /*13460*/  IMAD.MOV.U32 R4, RZ, RZ, R3 ;  /* 0x000000ffff047224 */ /* 0x000fe400078e0003 */
[----:B------:R-:W-:Y:S02]  /*13470*/  IMAD.IADD R3, R241, 0x1, -R2 ;  /* 0x00000001f1037824 */ /* 0x000fe400078e0a02 */
[----:B------:R2:W3:Y:S03]  /*13480*/  I2F R6, R4 ;  /* 0x0000000400067306 */ /* 0x0004e60000201400 */
[----:B------:R-:W-:-:S05]  /*13490*/  IABS R3, R3 ;  /* 0x0000000300037213 */ /* 0x000fca0000000000 */
[----:B--2---:R-:W-:Y:S02]  /*134a0*/  IMAD.MOV.U32 R4, RZ, RZ, R3 ;  /* 0x000000ffff047224 */ /* 0x004fe400078e0003 */
[----:B------:R-:W-:Y:S02]  /*134b0*/  IMAD.IADD R3, R243, 0x1, -R2 ;  /* 0x00000001f3037824 */ /* 0x000fe400078e0a02 */
[----:B------:R2:W-:Y:S01]  /*134c0*/  I2F R10, R4 ;  /* 0x00000004000a7306 */ /* 0x0005e20000201400 */
[----:B---3--:R-:W-:Y:S02]  /*134d0*/  FFMA.FTZ R6, R6, -UR21, R209 ;  /* 0x8000001506067c23 */ /* 0x008fe400080100d1 */
[----:B------:R-:W-:-:S03]  /*134e0*/  IABS R3, R3 ;  /* 0x0000000300037213 */ /* 0x000fc60000000000 */
[----:B------:R-:W-:Y:S02]  /*134f0*/  FSEL R16, R6, -INF , !P4 ;  /* 0xff80000006107808 */ /* 0x000fe40006000000 */
[----:B------:R3:W-:Y:S01]  /*13500*/  I2F R9, R3 ;  /* 0x0000000300097306 */ /* 0x0007e20000201400 */
[----:B--2---:R-:W-:Y:S01]  /*13510*/  IMAD.IADD R4, R248, 0x1, -R2 ;  /* 0x00000001f8047824 */ /* 0x004fe200078e0a02 */
[----:B------:R-:W-:-:S04]  /*13520*/  IADD3 R2, R0, 0x10, RZ ;  /* 0x0000001000027810 */ /* 0x000fc80007ffe0ff */
[----:B------:R-:W-:Y:S01]  /*13530*/  IABS R4, R4 ;  /* 0x0000000400047213 */ /* 0x000fe20000000000 */
[--C-:B-1----:R-:W-:Y:S01]  /*13540*/  IMAD.IADD R5, R243, 0x1, -R2.reuse ;  /* 0x00000001f3057824 */ /* 0x102fe200078e0a02 */
[----:B------:R-:W-:Y:S01]  /*13550*/  ISETP.GE.AND P5, PT, R2, R252, PT ;  /* 0x000000fc0200720c */ /* 0x000fe20003fa6270 */
[----:B---3--:R-:W-:Y:S01]  /*13560*/  IMAD.IADD R3, R242, 0x1, -R2 ;  /* 0x00000001f2037824 */ /* 0x008fe200078e0a02 */
[----:B------:R1:W2:Y:S01]  /*13570*/  I2F R11, R4 ;  /* 0x00000004000b7306 */ /* 0x0002a20000201400 */
[C---:B------:R-:W-:Y:S02]  /*13580*/  ISETP.GE.AND P4, PT, R2.reuse, R251, PT ;  /* 0x000000fb0200720c */ /* 0x040fe40003f86270 */
[C---:B------:R-:W-:Y:S02]  /*13590*/  ISETP.LT.OR P5, PT, R2.reuse, R247, P5 ;  /* 0x000000f70200720c */ /* 0x040fe40002fa1670 */
[----:B------:R-:W-:Y:S02]  /*135a0*/  IABS R3, R3 ;  /* 0x0000000300037213 */ /* 0x000fe40000000000 */
[----:B------:R-:W-:-:S03]  /*135b0*/  ISETP.LT.OR P4, PT, R2, R246, P4 ;  /* 0x000000f60200720c */ /* 0x000fc60002781670 */
        /* <DEDUP_REMOVED lines=16> */
[----:B--2---:R-:W-:Y:S01]  /*136c0*/  FFMA.FTZ R12, R7, -UR21, R142 ;  /* 0x80000015070c7c23 */ /* 0x004fe2000801008e */
[----:B------:R-:W-:Y:S02]  /*136d0*/  FSEL R142, R14, -INF , !P5 ;  /* 0xff8000000e8e7808 */ /* 0x000fe40006800000 */
[----:B------:R-:W-:Y:S02]  /*136e0*/  FSEL R219, R4, -INF , !P0 ;  /* 0xff80000004db7808 */ /* 0x000fe40004000000 */
[----:B------:R-:W-:Y:S01]  /*136f0*/  ISETP.GE.AND P0, PT, R2, R249, PT ;  /* 0x000000f90200720c */ /* 0x000fe20003f06270 */
[----:B---3--:R-:W-:Y:S01]  /*13700*/  FFMA.FTZ R11, R3, -UR21, R56 ;  /* 0x80000015030b7c23 */ /* 0x008fe20008010038 */
[----:B------:R-:W-:-:S02]  /*13710*/  IADD3 R3, R0, 0x11, RZ ;  /* 0x0000001100037810 */ /* 0x000fc40007ffe0ff */
[----:B------:R-:W-:Y:S01]  /*13720*/  ISETP.LT.OR P0, PT, R2, R244, P0 ;  /* 0x000000f40200720c */ /* 0x000fe20000701670 */
[----:B------:R-:W-:Y:S01]  /*13730*/  IMAD.IADD R2, R248, 0x1, -R2 ;  /* 0x00000001f8027824 */ /* 0x000fe200078e0a02 */
[----:B------:R-:W-:Y:S01]  /*13740*/  FSEL R34, R12, -INF , !P4 ;  /* 0xff8000000c227808 */ /* 0x000fe20006000000 */
[--C-:B------:R-:W-:Y:S01]  /*13750*/  IMAD.IADD R5, R243, 0x1, -R3.reuse ;  /* 0x00000001f3057824 */ /* 0x100fe200078e0a03 */
[----:B------:R-:W-:Y:S02]  /*13760*/  FSEL R62, R11, -INF , !P1 ;  /* 0xff8000000b3e7808 */ /* 0x000fe40004800000 */
[----:B------:R-:W-:Y:S01]  /*13770*/  IABS R4, R2 ;  /* 0x0000000200047213 */ /* 0x000fe20000000000 */
[----:B------:R-:W-:Y:S01]  /*13780*/  IMAD.IADD R2, R242, 0x1, -R3 ;  /* 0x00000001f2027824 */ /* 0x000fe200078e0a03 */
[C---:B------:R-:W-:Y:S02]  /*13790*/  ISETP.GE.AND P6, PT, R3.reuse, R252, PT ;  /* 0x000000fc0300720c */ /* 0x040fe40003fc6270 */
[----:B------:R1:W2:Y:S01]  /*137a0*/  I2F R15, R4 ;  /* 0x00000004000f7306 */ /* 0x0002a20000201400 */
[----:B------:R-:W-:-:S02]  /*137b0*/  ISETP.GE.AND P5, PT, R3, R251, PT ;  /* 0x000000fb0300720c */ /* 0x000fc40003fa6270 */
[----:B------:R-:W-:Y:S02]  /*137c0*/  IABS R2, R2 ;  /* 0x0000000200027213 */ /* 0x000fe40000000000 */
[C---:B------:R-:W-:Y:S02]  /*137d0*/  ISETP.GE.AND P4, PT, R3.reuse, R250, PT ;  /* 0x000000fa0300720c */ /* 0x040fe40003f86270 */
[C---:B------:R-:W-:Y:S02]  /*137e0*/  ISETP.GE.AND P1, PT, R3.reuse, R249, PT ;  /* 0x000000f90300720c */ /* 0x040fe40003f26270 */
[C---:B------:R-:W-:Y:S02]  /*137f0*/  ISETP.LT.OR P6, PT, R3.reuse, R247, P6 ;  /* 0x000000f70300720c */ /* 0x040fe400037c1670 */
[C---:B------:R-:W-:Y:S02]  /*13800*/  ISETP.LT.OR P5, PT, R3.reuse, R246, P5 ;  /* 0x000000f60300720c */ /* 0x040fe40002fa1670 */
[----:B------:R-:W-:-:S02]  /*13810*/  ISETP.LT.OR P4, PT, R3, R245, P4 ;  /* 0x000000f50300720c */ /* 0x000fc40002781670 */
        /* <DEDUP_REMOVED lines=14> */
[----:B------:R-:W-:Y:S02]  /*13900*/  IABS R4, R4 ;  /* 0x0000000400047213 */ /* 0x000fe40000000000 */
[----:B------:R-:W-:Y:S01]  /*13910*/  FSEL R60, R3, -INF , !P0 ;  /* 0xff800000033c7808 */ /* 0x000fe20004000000 */
[----:B---3--:R-:W-:Y:S01]  /*13920*/  FFMA.FTZ R8, R8, -UR21, R57 ;  /* 0x8000001508087c23 */ /* 0x008fe20008010039 */
[----:B------:R-:W-:Y:S01]  /*13930*/  ISETP.GE.AND P0, PT, R2, R252, PT ;  /* 0x000000fc0200720c */ /* 0x000fe20003f06270 */
[----:B------:R-:W-:Y:S01]  /*13940*/  IMAD.MOV.U32 R5, RZ, RZ, R4 ;  /* 0x000000ffff057224 */ /* 0x000fe200078e0004 */
[----:B------:R-:W-:Y:S01]  /*13950*/  IABS R4, R6 ;  /* 0x0000000600047213 */ /* 0x000fe20000000000 */
[----:B------:R-:W-:Y:S01]  /*13960*/  FFMA.FTZ R6, R10, -UR21, R141 ;  /* 0x800000150a067c23 */ /* 0x000fe2000801008d */
[----:B------:R-:W-:Y:S01]  /*13970*/  FSEL R66, R8, -INF , !P4 ;  /* 0xff80000008427808 */ /* 0x000fe20006000000 */
[----:B------:R1:W2:Y:S01]  /*13980*/  I2F R7, R5 ;  /* 0x0000000500077306 */ /* 0x0002a20000201400 */
[----:B------:R-:W-:-:S02]  /*13990*/  ISETP.GE.AND P4, PT, R2, R249, PT ;  /* 0x000000f90200720c */ /* 0x000fc40003f86270 */
[----:B------:R-:W-:Y:S02]  /*139a0*/  FSEL R64, R6, -INF , !P6 ;  /* 0xff80000006407808 */ /* 0x000fe40007000000 */
[C---:B------:R-:W-:Y:S02]  /*139b0*/  ISETP.GE.AND P6, PT, R2.reuse, R251, PT ;  /* 0x000000fb0200720c */ /* 0x040fe40003fc6270 */
[C---:B------:R-:W-:Y:S01]  /*139c0*/  ISETP.LT.OR P0, PT, R2.reuse, R247, P0 ;  /* 0x000000f70200720c */ /* 0x040fe20000701670 */
[----:B------:R-:W3:Y:S01]  /*139d0*/  I2F R4, R4 ;  /* 0x0000000400047306 */ /* 0x000ee20000201400 */
[C---:B------:R-:W-:Y:S02]  /*139e0*/  ISETP.LT.OR P6, PT, R2.reuse, R246, P6 ;  /* 0x000000f60200720c */ /* 0x040fe400037c1670 */
[----:B------:R-:W-:Y:S01]  /*139f0*/  ISETP.LT.OR P4, PT, R2, R244, P4 ;  /* 0x000000f40200720c */ /* 0x000fe20002781670 */
[----:B-1----:R-:W-:Y:S02]  /*13a00*/  FFMA.FTZ R5, R9, -UR21, R143 ;  /* 0x8000001509057c23 */ /* 0x002fe4000801008f */
[----:B--2---:R-:W-:-:S02]  /*13a10*/  FFMA.FTZ R12, R7, -UR21, R59 ;  /* 0x80000015070c7c23 */ /* 0x004fc4000801003b */
[----:B---3--:R-:W-:Y:S02]  /*13a20*/  FFMA.FTZ R11, R4, -UR21, R28 ;  /* 0x80000015040b7c23 */ /* 0x008fe4000801001c */
[----:B------:R-:W-:-:S03]  /*13a30*/  IMAD.IADD R4, R241, 0x1, -R2 ;  /* 0x00000001f1047824 */ /* 0x000fc600078e0a02 */
[----:B------:R-:W-:Y:S02]  /*13a40*/  FSEL R59, R11, -INF , !P0 ;  /* 0xff8000000b3b7808 */ /* 0x000fe40004000000 */
        /* <DEDUP_REMOVED lines=20> */
[----:B------:R-:W-:Y:S01]  /*13b90*/  IABS R3, R5 ;  /* 0x0000000500037213 */ /* 0x000fe20000000000 */
[--C-:B------:R-:W-:Y:S02]  /*13ba0*/  IMAD.IADD R5, R248, 0x1, -R2.reuse ;  /* 0x00000001f8057824 */ /* 0x100fe400078e0a02 */
        /* <DEDUP_REMOVED lines=10> */
[----:B------:R-:W-:Y:S02]  /*13c50*/  FSEL R5, R5, -INF , !P6 ;  /* 0xff80000005057808 */ /* 0x000fe40007000000 */
[C---:B------:R-:W-:Y:S02]  /*13c60*/  ISETP.GE.AND P6, PT, R2.reuse, R250, PT ;  /* 0x000000fa0200720c */ /* 0x040fe40003fc6270 */
[----:B------:R-:W-:Y:S01]  /*13c70*/  FSEL R31, R7, -INF , !P0 ;  /* 0xff800000071f7808 */ /* 0x000fe20004000000 */
[----:B------:R-:W3:Y:S01]  /*13c80*/  I2F R3, R3 ;  /* 0x0000000300037306 */ /* 0x000ee20000201400 */
[----:B------:R-:W-:Y:S01]  /*13c90*/  ISETP.LT.OR P6, PT, R2, R245, P6 ;  /* 0x000000f50200720c */ /* 0x000fe200037c1670 */
[----:B-1----:R-:W-:Y:S01]  /*13ca0*/  FFMA.FTZ R4, R9, -UR21, R52 ;  /* 0x8000001509047c23 */ /* 0x002fe20008010034 */
[----:B------:R-:W-:Y:S01]  /*13cb0*/  FSEL R9, R12, -INF , !P1 ;  /* 0xff8000000c097808 */ /* 0x000fe20004800000 */
[----:B--2---:R-:W-:Y:S01]  /*13cc0*/  FFMA.FTZ R6, R6, -UR21, R53 ;  /* 0x8000001506067c23 */ /* 0x004fe20008010035 */
[----:B------:R-:W-:-:S02]  /*13cd0*/  ISETP.GE.AND P1, PT, R2, R252, PT ;  /* 0x000000fc0200720c */ /* 0x000fc40003f26270 */
[----:B------:R-:W-:Y:S01]  /*13ce0*/  FSEL R135, R4, -INF , !P5 ;  /* 0xff80000004877808 */ /* 0x000fe20006800000 */
[----:B------:R-:W-:Y:S01]  /*13cf0*/  FFMA.FTZ R4, R13, -UR21, R54 ;  /* 0x800000150d047c23 */ /* 0x000fe20008010036 */
[C---:B------:R-:W-:Y:S01]  /*13d00*/  ISETP.GE.AND P5, PT, R2.reuse, R249, PT ;  /* 0x000000f90200720c */ /* 0x040fe20003fa6270 */
[----:B---3--:R-:W-:Y:S01]  /*13d10*/  FFMA.FTZ R15, R3, -UR21, R55 ;  /* 0x80000015030f7c23 */ /* 0x008fe20008010037 */
[C---:B------:R-:W-:Y:S01]  /*13d20*/  ISETP.LT.OR P1, PT, R2.reuse, R247, P1 ;  /* 0x000000f70200720c */ /* 0x040fe20000f21670 */
[----:B------:R-:W-:Y:S01]  /*13d30*/  STL [R1+0x20], R9 ;  /* 0x0000200901007387 */ /* 0x000fe20000100800 */
[----:B------:R-:W-:Y:S02]  /*13d40*/  ISETP.LT.OR P5, PT, R2, R244, P5 ;  /* 0x000000f40200720c */ /* 0x000fe40002fa1670 */
[----:B------:R-:W-:Y:S01]  /*13d50*/  IADD3 R2, R0, 0x20, RZ ;  /* 0x0000002000027810 */ /* 0x000fe20007ffe0ff */
[----:B------:R1:W-:Y:S01]  /*13d60*/  STL [R1+0x18], R5 ;  /* 0x0000180501007387 */ /* 0x0003e20000100800 */
[----:B------:R-:W-:-:S02]  /*13d70*/  FSEL R56, R4, -INF , !P4 ;  /* 0xff80000004387808 */ /* 0x000fc40006000000 */
[----:B------:R-:W-:Y:S01]  /*13d80*/  FSEL R20, R6, -INF , !P6 ;  /* 0xff80000006147808 */ /* 0x000fe20007000000 */
[--C-:B------:R-:W-:Y:S01]  /*13d90*/  IMAD.IADD R3, R242, 0x1, -R2.reuse ;  /* 0x00000001f2037824 */ /* 0x100fe200078e0a02 */
[C---:B------:R-:W-:Y:S02]  /*13da0*/  ISETP.GE.AND P4, PT, R2.reuse, R252, PT ;  /* 0x000000fc0200720c */ /* 0x040fe40003f86270 */
[C---:B------:R-:W-:Y:S02]  /*13db0*/  ISETP.GE.AND P0, PT, R2.reuse, R250, PT ;  /* 0x000000fa0200720c */ /* 0x040fe40003f06270 */
[----:B------:R-:W-:Y:S02]  /*13dc0*/  IABS R3, R3 ;  /* 0x0000000300037213 */ /* 0x000fe40000000000 */
[C---:B------:R-:W-:Y:S02]  /*13dd0*/  ISETP.GE.AND P6, PT, R2.reuse, R249, PT ;  /* 0x000000f90200720c */ /* 0x040fe40003fc6270 */
[C---:B------:R-:W-:Y:S01]  /*13de0*/  ISETP.LT.OR P4, PT, R2.reuse, R247, P4 ;  /* 0x000000f70200720c */ /* 0x040fe20002781670 */
[----:B------:R-:W-:Y:S01]  /*13df0*/  IMAD.MOV.U32 R4, RZ, RZ, R3 ;  /* 0x000000ffff047224 */ /* 0x000fe200078e0003 */
[C---:B------:R-:W-:Y:S01]  /*13e00*/  ISETP.LT.OR P0, PT, R2.reuse, R245, P0 ;  /* 0x000000f50200720c */ /* 0x040fe20000701670 */
[----:B------:R-:W-:Y:S01]  /*13e10*/  IMAD.IADD R3, R241, 0x1, -R2 ;  /* 0x00000001f1037824 */ /* 0x000fe200078e0a02 */
[----:B------:R-:W-:Y:S01]  /*13e20*/  ISETP.LT.OR P6, PT, R2, R244, P6 ;  /* 0x000000f40200720c */ /* 0x000fe200037c1670 */
[----:B------:R2:W3:Y:S01]  /*13e30*/  I2F R11, R4 ;  /* 0x00000004000b7306 */ /* 0x0004e20000201400 */
[----:B------:R-:W-:-:S02]  /*13e40*/  FSEL R134, R15, -INF , !P5 ;  /* 0xff8000000f867808 */ /* 0x000fc40006800000 */
[----:B------:R-:W-:Y:S01]  /*13e50*/  IABS R3, R3 ;  /* 0x0000000300037213 */ /* 0x000fe20000000000 */
[----:B-1----:R-:W-:-:S05]  /*13e60*/  FFMA.FTZ R5, R8, -UR21, R29 ;  /* 0x8000001508057c23 */ /* 0x002fca000801001d */
[----:B------:R-:W-:Y:S02]  /*13e70*/  FSEL R61, R5, -INF , !P1 ;  /* 0xff800000053d7808 */ /* 0x000fe40004800000 */
[C---:B------:R-:W-:Y:S01]  /*13e80*/  ISETP.GE.AND P1, PT, R2.reuse, R251, PT ;  /* 0x000000fb0200720c */ /* 0x040fe20003f26270 */
[----:B--2---:R-:W-:Y:S02]  /*13e90*/  IMAD.MOV.U32 R4, RZ, RZ, R3 ;  /* 0x000000ffff047224 */ /* 0x004fe400078e0003 */
[----:B------:R-:W-:Y:S01]  /*13ea0*/  IMAD.IADD R3, R243, 0x1, -R2 ;  /* 0x00000001f3037824 */ /* 0x000fe200078e0a02 */
[----:B------:R-:W-:Y:S01]  /*13eb0*/  ISETP.LT.OR P1, PT, R2, R246, P1 ;  /* 0x000000f60200720c */ /* 0x000fe20000f21670 */
[----:B------:R1:W-:Y:S01]  /*13ec0*/  I2F R10, R4 ;  /* 0x00000004000a7306 */ /* 0x0003e20000201400 */
[----:B---3--:R-:W-:Y:S02]  /*13ed0*/  FFMA.FTZ R6, R11, -UR21, R48 ;  /* 0x800000150b067c23 */ /* 0x008fe40008010030 */
        /* <DEDUP_REMOVED lines=18> */
[----:B------:R-:W-:-:S05]  /*14000*/  IABS R3, R3 ;  /* 0x0000000300037213 */ /* 0x000fca0000000000 */
[----:B-1----:R-:W-:Y:S01]  /*14010*/  IMAD.MOV.U32 R4, RZ, RZ, R3 ;  /* 0x000000ffff047224 */ /* 0x002fe200078e0003 */
[----:B------:R-:W-:Y:S01]  /*14020*/  IABS R3, R5 ;  /* 0x0000000500037213 */ /* 0x000fe20000000000 */
[----:B------:R-:W-:Y:S02]  /*14030*/  FFMA.FTZ R5, R10, -UR21, R50 ;  /* 0x800000150a057c23 */ /* 0x000fe40008010032 */
[----:B------:R1:W2:Y:S01]  /*14040*/  I2F R7, R4 ;  /* 0x0000000400077306 */ /* 0x0002a20000201400 */
[----:B---3--:R-:W-:Y:S02]  /*14050*/  FFMA.FTZ R14, R8, -UR21, R49 ;  /* 0x80000015080e7c23 */ /* 0x008fe40008010031 */
[----:B------:R-:W-:Y:S02]  /*14060*/  FSEL R42, R5, -INF , !P1 ;  /* 0xff800000052a7808 */ /* 0x000fe40004800000 */
[----:B------:R-:W-:Y:S02]  /*14070*/  ISETP.GE.AND P1, PT, R2, R250, PT ;  /* 0x000000fa0200720c */ /* 0x000fe40003f26270 */
[----:B------:R-:W-:Y:S01]  /*14080*/  FSEL R35, R14, -INF , !P5 ;  /* 0xff8000000e237808 */ /* 0x000fe20006800000 */
[----:B------:R-:W3:Y:S01]  /*14090*/  I2F R3, R3 ;  /* 0x0000000300037306 */ /* 0x000ee20000201400 */
[----:B------:R-:W-:Y:S01]  /*140a0*/  ISETP.LT.OR P1, PT, R2, R245, P1 ;  /* 0x000000f50200720c */ /* 0x000fe20000f21670 */
[----:B-1----:R-:W-:-:S02]  /*140b0*/  FFMA.FTZ R4, R9, -UR21, R40 ;  /* 0x8000001509047c23 */ /* 0x002fc40008010028 */
        /* <DEDUP_REMOVED lines=12> */
[----:B------:R-:W-:Y:S02]  /*14180*/  FSEL R52, R11, -INF , !P1 ;  /* 0xff8000000b347808 */ /* 0x000fe40004800000 */
[----:B------:R1:W2:Y:S01]  /*14190*/  I2F R15, R4 ;  /* 0x00000004000f7306 */ /* 0x0002a20000201400 */
[C---:B------:R-:W-:Y:S02]  /*141a0*/  ISETP.GE.AND P6, PT, R3.reuse, R252, PT ;  /* 0x000000fc0300720c */ /* 0x040fe40003fc6270 */
[----:B------:R-:W-:Y:S02]  /*141b0*/  IABS R2, R2 ;  /* 0x0000000200027213 */ /* 0x000fe40000000000 */
[C---:B------:R-:W-:Y:S02]  /*141c0*/  ISETP.GE.AND P5, PT, R3.reuse, R251, PT ;  /* 0x000000fb0300720c */ /* 0x040fe40003fa6270 */
[----:B------:R-:W-:-:S02]  /*141d0*/  ISETP.GE.AND P4, PT, R3, R250, PT ;  /* 0x000000fa0300720c */ /* 0x000fc40003f86270 */
[C---:B------:R-:W-:Y:S02]  /*141e0*/  ISETP.GE.AND P1, PT, R3.reuse, R249, PT ;  /* 0x000000f90300720c */ /* 0x040fe40003f26270 */
[C---:B------:R-:W-:Y:S02]  /*141f0*/  ISETP.LT.OR P6, PT, R3.reuse, R247, P6 ;  /* 0x000000f70300720c */ /* 0x040fe400037c1670 */
[C---:B------:R-:W-:Y:S02]  /*14200*/  ISETP.LT.OR P5, PT, R3.reuse, R246, P5 ;  /* 0x000000f60300720c */ /* 0x040fe40002fa1670 */
[C---:B------:R-:W-:Y:S01]  /*14210*/  ISETP.LT.OR P4, PT, R3.reuse, R245, P4 ;  /* 0x000000f50300720c */ /* 0x040fe20002781670 */
[----:B-1----:R-:W-:Y:S01]  /*14220*/  IMAD.MOV.U32 R4, RZ, RZ, R2 ;  /* 0x000000ffff047224 */ /* 0x002fe200078e0002 */
[----:B------:R-:W-:Y:S01]  /*14230*/  ISETP.LT.OR P1, PT, R3, R244, P1 ;  /* 0x000000f40300720c */ /* 0x000fe20000f21670 */
        /* <DEDUP_REMOVED lines=29> */
[----:B--2---:R-:W-:-:S03]  /*14410*/  FFMA.FTZ R12, R7, -UR21, R138 ;  /* 0x80000015070c7c23 */ /* 0x004fc6000801008a */
[----:B------:R-:W-:Y:S02]  /*14420*/  FSEL R36, R5, -INF , !P5 ;  /* 0xff80000005247808 */ /* 0x000fe40006800000 */
[----:B------:R-:W-:Y:S01]  /*14430*/  ISETP.GE.AND P5, PT, R2, R250, PT ;  /* 0x000000fa0200720c */ /* 0x000fe20003fa6270 */
[----:B---3--:R-:W-:Y:S02]  /*14440*/  FFMA.FTZ R11, R4, -UR21, R37 ;  /* 0x80000015040b7c23 */ /* 0x008fe40008010025 */
[----:B------:R-:W-:Y:S01]  /*14450*/  IMAD.IADD R4, R241, 0x1, -R2 ;  /* 0x00000001f1047824 */ /* 0x000fe200078e0a02 */
[----:B------:R-:W-:Y:S02]  /*14460*/  ISETP.LT.OR P5, PT, R2, R245, P5 ;  /* 0x000000f50200720c */ /* 0x000fe40002fa1670 */
[----:B------:R-:W-:Y:S02]  /*14470*/  FSEL R218, R11, -INF , !P0 ;  /* 0xff8000000bda7808 */ /* 0x000fe40004000000 */
[----:B------:R-:W-:-:S05]  /*14480*/  IABS R3, R4 ;  /* 0x0000000400037213 */ /* 0x000fca0000000000 */
[----:B------:R-:W-:Y:S02]  /*14490*/  IMAD.MOV.U32 R4, RZ, RZ, R3 ;  /* 0x000000ffff047224 */ /* 0x000fe400078e0003 */
        /* <DEDUP_REMOVED lines=41> */
[----:B------:R1:W-:Y:S01]  /*14730*/  STL [R1], R9 ;  /* 0x0000000901007387 */ /* 0x0003e20000100800 */
[----:B------:R-:W-:Y:S02]  /*14740*/  ISETP.LT.OR P5, PT, R2, R244, P5 ;  /* 0x000000f40200720c */ /* 0x000fe40002fa1670 */
[----:B------:R-:W-:Y:S02]  /*14750*/  IADD3 R2, R0, 0x31, RZ ;  /* 0x0000003100027810 */ /* 0x000fe40007ffe0ff */
[----:B------:R-:W-:-:S02]  /*14760*/  FSEL R50, R4, -INF , !P4 ;  /* 0xff80000004327808 */ /* 0x000fc40006000000 */
[----:B------:R-:W-:Y:S01]  /*14770*/  FSEL R215, R5, -INF , !P1 ;  /* 0xff80000005d77808 */ /* 0x000fe20004800000 */
[--C-:B------:R-:W-:Y:S01]  /*14780*/  IMAD.IADD R3, R242, 0x1, -R2.reuse ;  /* 0x00000001f2037824 */ /* 0x100fe200078e0a02 */
[----:B------:R-:W-:Y:S02]  /*14790*/  FSEL R217, R6, -INF , !P6 ;  /* 0xff80000006d97808 */ /* 0x000fe40007000000 */
[C---:B------:R-:W-:Y:S02]  /*147a0*/  ISETP.GE.AND P4, PT, R2.reuse, R252, PT ;  /* 0x000000fc0200720c */ /* 0x040fe40003f86270 */
[----:B------:R-:W-:Y:S02]  /*147b0*/  IABS R3, R3 ;  /* 0x0000000300037213 */ /* 0x000fe40000000000 */
[C---:B------:R-:W-:Y:S02]  /*147c0*/  ISETP.GE.AND P1, PT, R2.reuse, R251, PT ;  /* 0x000000fb0200720c */ /* 0x040fe40003f26270 */
[C---:B------:R-:W-:Y:S01]  /*147d0*/  ISETP.GE.AND P0, PT, R2.reuse, R250, PT ;  /* 0x000000fa0200720c */ /* 0x040fe20003f06270 */
[----:B------:R-:W-:Y:S01]  /*147e0*/  IMAD.MOV.U32 R4, RZ, RZ, R3 ;  /* 0x000000ffff047224 */ /* 0x000fe200078e0003 */
[C---:B------:R-:W-:Y:S01]  /*147f0*/  ISETP.GE.AND P6, PT, R2.reuse, R249, PT ;  /* 0x000000f90200720c */ /* 0x040fe20003fc6270 */
[----:B------:R-:W-:Y:S01]  /*14800*/  IMAD.IADD R3, R241, 0x1, -R2 ;  /* 0x00000001f1037824 */ /* 0x000fe200078e0a02 */
[C---:B------:R-:W-:Y:S01]  /*14810*/  ISETP.LT.OR P4, PT, R2.reuse, R247, P4 ;  /* 0x000000f70200720c */ /* 0x040fe20002781670 */
[----:B------:R2:W3:Y:S01]  /*14820*/  I2F R11, R4 ;  /* 0x00000004000b7306 */ /* 0x0004e20000201400 */
[----:B------:R-:W-:-:S02]  /*14830*/  ISETP.LT.OR P1, PT, R2, R246, P1 ;  /* 0x000000f60200720c */ /* 0x000fc40000f21670 */
[----:B------:R-:W-:Y:S02]  /*14840*/  IABS R3, R3 ;  /* 0x0000000300037213 */ /* 0x000fe40000000000 */
[C---:B------:R-:W-:Y:S02]  /*14850*/  ISETP.LT.OR P0, PT, R2.reuse, R245, P0 ;  /* 0x000000f50200720c */ /* 0x040fe40000701670 */
[----:B------:R-:W-:Y:S01]  /*14860*/  ISETP.LT.OR P6, PT, R2, R244, P6 ;  /* 0x000000f40200720c */ /* 0x000fe200037c1670 */
[----:B--2---:R-:W-:Y:S02]  /*14870*/  IMAD.MOV.U32 R4, RZ, RZ, R3 ;  /* 0x000000ffff047224 */ /* 0x004fe400078e0003 */
[----:B------:R-:W-:Y:S02]  /*14880*/  IMAD.IADD R3, R243, 0x1, -R2 ;  /* 0x00000001f3037824 */ /* 0x000fe400078e0a02 */
[----:B------:R2:W4:Y:S01]  /*14890*/  I2F R10, R4 ;  /* 0x00000004000a7306 */ /* 0x0005220000201400 */
[----:B---3--:R-:W-:-:S02]  /*148a0*/  FFMA.FTZ R6, R11, -UR21, R75 ;  /* 0x800000150b067c23 */ /* 0x008fc4000801004b */
[----:B------:R-:W-:Y:S01]  /*148b0*/  IABS R3, R3 ;  /* 0x0000000300037213 */ /* 0x000fe20000000000 */
[----:B------:R3:W5:Y:S04]  /*148c0*/  LDL.LU R75, [R1+0x9c] ;  /* 0x00009c00014b7983 */ /* 0x0007680000300800 */
[----:B-1----:R1:W-:Y:S01]  /*148d0*/  I2F R9, R3 ;  /* 0x0000000300097306 */ /* 0x0023e20000201400 */
[----:B--2---:R-:W-:Y:S01]  /*148e0*/  IMAD.IADD R4, R248, 0x1, -R2 ;  /* 0x00000001f8047824 */ /* 0x004fe200078e0a02 */
[----:B------:R-:W-:-:S04]  /*148f0*/  IADD3 R2, R0, 0x38, RZ ;  /* 0x0000003800027810 */ /* 0x000fc80007ffe0ff */
[----:B------:R-:W-:Y:S01]  /*14900*/  IABS R4, R4 ;  /* 0x0000000400047213 */ /* 0x000fe20000000000 */
[--C-:B------:R-:W-:Y:S02]  /*14910*/  IMAD.IADD R5, R243, 0x1, -R2.reuse ;  /* 0x00000001f3057824 */ /* 0x100fe400078e0a02 */
[----:B-1----:R-:W-:Y:S01]  /*14920*/  IMAD.IADD R3, R242, 0x1, -R2 ;  /* 0x00000001f2037824 */ /* 0x002fe200078e0a02 */
[----:B------:R1:W-:Y:S04]  /*14930*/  I2F R13, R4 ;  /* 0x00000004000d7306 */ /* 0x0003e80000201400 */
[----:B------:R-:W-:-:S05]  /*14940*/  IABS R3, R3 ;  /* 0x0000000300037213 */ /* 0x000fca0000000000 */
[----:B-1----:R-:W-:Y:S02]  /*14950*/  IMAD.MOV.U32 R4, RZ, RZ, R3 ;  /* 0x000000ffff047224 */ /* 0x002fe400078e0003 */
[----:B------:R-:W-:Y:S02]  /*14960*/  IMAD.IADD R3, R241, 0x1, -R2 ;  /* 0x00000001f1037824 */ /* 0x000fe400078e0a02 */
[----:B------:R1:W2:Y:S03]  /*14970*/  I2F R8, R4 ;  /* 0x0000000400087306 */ /* 0x0002a60000201400 */
[----:B------:R-:W-:-:S05]  /*14980*/  IABS R3, R3 ;  /* 0x0000000300037213 */ /* 0x000fca0000000000 */
[----:B-1----:R-:W-:Y:S01]  /*14990*/  IMAD.MOV.U32 R4, RZ, RZ, R3 ;  /* 0x000000ffff047224 */ /* 0x002fe200078e0003 */
[----:B------:R-:W-:-:S03]  /*149a0*/  IABS R3, R5 ;  /* 0x0000000500037213 */ /* 0x000fc60000000000 */
[----:B------:R1:W1:Y:S08]  /*149b0*/  I2F R7, R4 ;  /* 0x0000000400077306 */ /* 0x0002700000201400 */
[----:B------:R-:W3:Y:S01]  /*149c0*/  I2F R3, R3 ;  /* 0x0000000300037306 */ /* 0x000ee20000201400 */
[----:B----4-:R-:W-:Y:S01]  /*149d0*/  FFMA.FTZ R5, R10, -UR21, R74 ;  /* 0x800000150a057c23 */ /* 0x010fe2000801004a */
[----:B------:R-:W-:-:S02]  /*149e0*/  FSEL R209, R6, -INF , !P4 ;  /* 0xff80000006d17808 */ /* 0x000fc40006000000 */
[----:B------:R-:W-:Y:S01]  /*149f0*/  IADD3 R0, R0, 0x39, RZ ;  /* 0x0000003900007810 */ /* 0x000fe20007ffe0ff */
[----:B--2---:R-:W-:Y:S02]  /*14a00*/  FFMA.FTZ R8, R8, -UR21, R73 ;  /* 0x8000001508087c23 */ /* 0x004fe40008010049 */
[----:B-1----:R-:W-:Y:S01]  /*14a10*/  FFMA.FTZ R4, R9, -UR21, R45 ;  /* 0x8000001509047c23 */ /* 0x002fe2000801002d */
[----:B------:R-:W-:Y:S01]  /*14a20*/  FSEL R210, R5, -INF , !P1 ;  /* 0xff80000005d27808 */ /* 0x000fe20004800000 */
[----:B------:R-:W-:Y:S01]  /*14a30*/  FFMA.FTZ R7, R7, -UR21, R213 ;  /* 0x8000001507077c23 */ /* 0x000fe200080100d5 */
[----:B------:R-:W-:Y:S01]  /*14a40*/  FSEL R213, R12, -INF , !P5 ;  /* 0xff8000000cd57808 */ /* 0x000fe20006800000 */
[----:B------:R1:W5:Y:S01]  /*14a50*/  LDL.LU R74, [R1+0x98] ;  /* 0x00009800014a7983 */ /* 0x0003620000300800 */
[----:B------:R-:W-:Y:S01]  /*14a60*/  ISETP.GE.AND P5, PT, R2, R252, PT ;  /* 0x000000fc0200720c */ /* 0x000fe20003fa6270 */
[----:B---3--:R-:W-:Y:S01]  /*14a70*/  FFMA.FTZ R10, R3, -UR21, R212 ;  /* 0x80000015030a7c23 */ /* 0x008fe200080100d4 */
[----:B------:R-:W-:-:S02]  /*14a80*/  FSEL R212, R4, -INF , !P0 ;  /* 0xff80000004d47808 */ /* 0x000fc40004000000 */
[C---:B------:R-:W-:Y:S01]  /*14a90*/  ISETP.GE.AND P4, PT, R2.reuse, R251, PT ;  /* 0x000000fb0200720c */ /* 0x040fe20003f86270 */
[----:B------:R-:W-:Y:S01]  /*14aa0*/  FFMA.FTZ R9, R13, -UR21, R47 ;  /* 0x800000150d097c23 */ /* 0x000fe2000801002f */
[C---:B------:R-:W-:Y:S01]  /*14ab0*/  ISETP.GE.AND P1, PT, R2.reuse, R250, PT ;  /* 0x000000fa0200720c */ /* 0x040fe20003f26270 */
[----:B------:R1:W5:Y:S01]  /*14ac0*/  LDL.LU R73, [R1+0x94] ;  /* 0x0000940001497983 */ /* 0x0003620000300800 */
[----:B------:R-:W-:Y:S01]  /*14ad0*/  ISETP.GE.AND P0, PT, R2, R249, PT ;  /* 0x000000f90200720c */ /* 0x000fe20003f06270 */
[----:B------:R-:W-:Y:S01]  /*14ae0*/  IMAD.IADD R3, R248, 0x1, -R2 ;  /* 0x00000001f8037824 */ /* 0x000fe200078e0a02 */
[C---:B------:R-:W-:Y:S02]  /*14af0*/  ISETP.LT.OR P5, PT, R2.reuse, R247, P5 ;  /* 0x000000f70200720c */ /* 0x040fe40002fa1670 */
[C---:B------:R-:W-:Y:S02]  /*14b00*/  ISETP.LT.OR P4, PT, R2.reuse, R246, P4 ;  /* 0x000000f60200720c */ /* 0x040fe40002781670 */
[----:B------:R-:W-:-:S02]  /*14b10*/  ISETP.LT.OR P1, PT, R2, R245, P1 ;  /* 0x000000f50200720c */ /* 0x000fc40000f21670 */
[----:B------:R-:W-:Y:S01]  /*14b20*/  ISETP.LT.OR P0, PT, R2, R244, P0 ;  /* 0x000000f40200720c */ /* 0x000fe20000701670 */
[----:B------:R-:W-:Y:S01]  /*14b30*/  IMAD.IADD R2, R242, 0x1, -R0 ;  /* 0x00000001f2027824 */ /* 0x000fe200078e0a00 */
[----:B------:R-:W-:-:S04]  /*14b40*/  IABS R3, R3 ;  /* 0x0000000300037213 */ /* 0x000fc80000000000 */
[----:B------:R-:W-:Y:S01]  /*14b50*/  IABS R2, R2 ;  /* 0x0000000200027213 */ /* 0x000fe20000000000 */
[----:B------:R2:W3:Y:S08]  /*14b60*/  I2F R5, R3 ;  /* 0x0000000300057306 */ /* 0x0004f00000201400 */
[----:B------:R4:W1:Y:S01]  /*14b70*/  I2F R4, R2 ;  /* 0x0000000200047306 */ /* 0x0008620000201400 */
[----:B--2---:R-:W-:-:S02]  /*14b80*/  IMAD.IADD R3, R241, 0x1, -R0 ;  /* 0x00000001f1037824 */ /* 0x004fc400078e0a00 */
[----:B----4-:R-:W-:-:S03]  /*14b90*/  IMAD.IADD R2, R243, 0x1, -R0 ;  /* 0x00000001f3027824 */ /* 0x010fc600078e0a00 */
[----:B------:R-:W-:Y:S02]  /*14ba0*/  IABS R3, R3 ;  /* 0x0000000300037213 */ /* 0x000fe40000000000 */
[----:B------:R-:W-:Y:S02]  /*14bb0*/  IABS R2, R2 ;  /* 0x0000000200027213 */ /* 0x000fe40000000000 */
[----:B------:R-:W-:Y:S02]  /*14bc0*/  FSEL R138, R7, -INF , !P4 ;  /* 0xff800000078a7808 */ /* 0x000fe40006000000 */
[----:B------:R2:W4:Y:S01]  /*14bd0*/  I2F R7, R3 ;  /* 0x0000000300077306 */ /* 0x0005220000201400 */
[----:B------:R-:W-:Y:S02]  /*14be0*/  FSEL R211, R9, -INF , !P6 ;  /* 0xff80000009d37808 */ /* 0x000fe40007000000 */
[----:B------:R-:W-:Y:S02]  /*14bf0*/  FSEL R15, R8, -INF , !P5 ;  /* 0xff800000080f7808 */ /* 0x000fe40006800000 */
[----:B------:R-:W-:-:S02]  /*14c00*/  FSEL R208, R10, -INF , !P1 ;  /* 0xff8000000ad07808 */ /* 0x000fc40004800000 */
[C---:B------:R-:W-:Y:S02]  /*14c10*/  ISETP.GE.AND P6, PT, R0.reuse, R252, PT ;  /* 0x000000fc0000720c */ /* 0x040fe40003fc6270 */
[----:B------:R-:W-:Y:S01]  /*14c20*/  ISETP.GE.AND P5, PT, R0, R251, PT ;  /* 0x000000fb0000720c */ /* 0x000fe20003fa6270 */
[----:B--2---:R-:W-:Y:S02]  /*14c30*/  IMAD.MOV.U32 R3, RZ, RZ, R2 ;  /* 0x000000ffff037224 */ /* 0x004fe400078e0002 */
[----:B------:R-:W-:Y:S01]  /*14c40*/  IMAD.IADD R2, R248, 0x1, -R0 ;  /* 0x00000001f8027824 */ /* 0x000fe200078e0a00 */
[C---:B------:R-:W-:Y:S02]  /*14c50*/  ISETP.GE.AND P4, PT, R0.reuse, R250, PT ;  /* 0x000000fa0000720c */ /* 0x040fe40003f86270 */
[----:B------:R-:W-:Y:S02]  /*14c60*/  ISETP.GE.AND P1, PT, R0, R249, PT ;  /* 0x000000f90000720c */ /* 0x000fe40003f26270 */
[----:B------:R-:W-:-:S02]  /*14c70*/  IABS R2, R2 ;  /* 0x0000000200027213 */ /* 0x000fc40000000000 */
[C---:B------:R-:W-:Y:S02]  /*14c80*/  ISETP.LT.OR P6, PT, R0.reuse, R247, P6 ;  /* 0x000000f70000720c */ /* 0x040fe400037c1670 */
[C---:B------:R-:W-:Y:S02]  /*14c90*/  ISETP.LT.OR P5, PT, R0.reuse, R246, P5 ;  /* 0x000000f60000720c */ /* 0x040fe40002fa1670 */
[C---:B------:R-:W-:Y:S02]  /*14ca0*/  ISETP.LT.OR P4, PT, R0.reuse, R245, P4 ;  /* 0x000000f50000720c */ /* 0x040fe40002781670 */
[----:B------:R-:W-:Y:S01]  /*14cb0*/  ISETP.LT.OR P1, PT, R0, R244, P1 ;  /* 0x000000f40000720c */ /* 0x000fe20000f21670 */
[----:B------:R-:W-:Y:S01]  /*14cc0*/  IMAD.MOV.U32 R0, RZ, RZ, R2 ;  /* 0x000000ffff007224 */ /* 0x000fe200078e0002 */
[----:B------:R4:W2:Y:S08]  /*14cd0*/  I2F R6, R3 ;  /* 0x0000000300067306 */ /* 0x0008b00000201400 */
[----:B------:R-:W2:Y:S01]  /*14ce0*/  I2F R0, R0 ;  /* 0x0000000000007306 */ /* 0x000ea20000201400 */
[----:B---3--:R-:W-:-:S02]  /*14cf0*/  FFMA.FTZ R5, R5, -UR21, R72 ;  /* 0x8000001505057c23 */ /* 0x008fc40008010048 */
[----:B------:R3:W5:Y:S01]  /*14d00*/  LDL.LU R72, [R1+0x90] ;  /* 0x0000900001487983 */ /* 0x0007620000300800 */
[----:B-1----:R-:W-:-:S03]  /*14d10*/  FFMA.FTZ R4, R4, -UR21, R71 ;  /* 0x8000001504047c23 */ /* 0x002fc60008010047 */
[----:B------:R3:W5:Y:S01]  /*14d20*/  LDL.LU R71, [R1+0x8c] ;  /* 0x00008c0001477983 */ /* 0x0007620000300800 */
[----:B----4-:R-:W-:Y:S02]  /*14d30*/  FFMA.FTZ R3, R7, -UR21, R70 ;  /* 0x8000001507037c23 */ /* 0x010fe40008010046 */
[----:B--2---:R-:W-:Y:S01]  /*14d40*/  FFMA.FTZ R2, R6, -UR21, R69 ;  /* 0x8000001506027c23 */ /* 0x004fe20008010045 */
[----:B------:R3:W5:Y:S04]  /*14d50*/  LDL.LU R70, [R1+0x88] ;  /* 0x0000880001467983 */ /* 0x0007680000300800 */
[----:B------:R3:W5:Y:S01]  /*14d60*/  LDL.LU R69, [R1+0x84] ;  /* 0x0000840001457983 */ /* 0x0007620000300800 */
[----:B------:R-:W-:-:S03]  /*14d70*/  FFMA.FTZ R0, R0, -UR21, R68 ;  /* 0x8000001500007c23 */ /* 0x000fc60008010044 */
[----:B------:R3:W5:Y:S01]  /*14d80*/  LDL.LU R68, [R1+0x80] ;  /* 0x0000800001447983 */ /* 0x0007620000300800 */
[----:B------:R-:W-:Y:S02]  /*14d90*/  FSEL R139, R5, -INF , !P0 ;  /* 0xff800000058b7808 */ /* 0x000fe40004000000 */
[----:B------:R-:W-:Y:S02]  /*14da0*/  PLOP3.LUT P0, PT, PT, PT, UP0, 0x80, 0x0 ;  /* 0x000000000000781c */ /* 0x000fe40003f0f008 */
[----:B------:R-:W-:Y:S02]  /*14db0*/  FSEL R13, R4, -INF , !P6 ;  /* 0xff800000040d7808 */ /* 0x000fe40007000000 */
[----:B------:R-:W-:Y:S02]  /*14dc0*/  FSEL R14, R3, -INF , !P5 ;  /* 0xff800000030e7808 */ /* 0x000fe40006800000 */
[----:B------:R-:W-:Y:S02]  /*14dd0*/  FSEL R132, R2, -INF , !P4 ;  /* 0xff80000002847808 */ /* 0x000fe40006000000 */
[----:B------:R-:W-:-:S05]  /*14de0*/  FSEL R133, R0, -INF , !P1 ;  /* 0xff80000000857808 */ /* 0x000fca0004800000 */
[----:B------:R-:W-:Y:S05]  /*14df0*/  @!P0 BRA `(.L_x_730) ;  /* 0x0000050000008947 */ /* 0x000fea0003800000 */
[----:B------:R-:W2:Y:S04]  /*14e00*/  LDL.64 R54, [R1+0x78] ;  /* 0x0000780001367983 */ /* 0x000ea80000100a00 */
[----:B------:R-:W4:Y:S01]  /*14e10*/  LDL.64 R140, [R1+0x70] ;  /* 0x00007000018c7983 */ /* 0x000f220000100a00 */
        /* <DEDUP_REMOVED lines=13> */
[----:B----4-:R-:W-:Y:S02]  /*14ef0*/  LEA.HI.X R2, R3, R141, R2, 0x6, P0 ;  /* 0x0000008d03027211 */ /* 0x010fe400000f3402 */
        /* <DEDUP_REMOVED lines=62> */
.L_x_732:
[----:B------:R-:W-:Y:S05]  /*152e0*/  BSYNC B0 ;  /* 0x0000000000007941 */ /* 0x000fea0003800000 */
.L_x_731:
[----:B------:R-:W0:Y:S02]  /*152f0*/  LDGDEPBAR ;  /* 0x00000000000079af */ /* 0x000e240000000000 */
.L_x_730:
[----:B-1----:R-:W2:Y:S04]  /*15300*/  LDL.LU R2, [R1+0x30] ;  /* 0x0000300001027983 */ /* 0x002ea80000300800 */
[----:B------:R-:W4:Y:S04]  /*15310*/  LDL.LU R0, [R1+0x2c] ;  /* 0x00002c0001007983 */ /* 0x000f280000300800 */
[----:B---3--:R-:W3:Y:S04]  /*15320*/  LDL.LU R4, [R1+0x24] ;  /* 0x0000240001047983 */ /* 0x008ee80000300800 */
[----:B------:R-:W3:Y:S01]  /*15330*/  LDL.LU R5, [R1+0x28] ;  /* 0x0000280001057983 */ /* 0x000ee20000300800 */
[----:B------:R-:W-:-:S02]  /*15340*/  MOV R39, R64 ;  /* 0x0000004000277202 */ /* 0x000fc40000000f00 */
[----:B------:R-:W-:Y:S01]  /*15350*/  MOV R11, R61 ;  /* 0x0000003d000b7202 */ /* 0x000fe20000000f00 */
[----:B------:R-:W-:Y:S01]  /*15360*/  STL [R1+0x9c], R231 ;  /* 0x00009ce701007387 */ /* 0x000fe20000100800 */
[----:B------:R-:W-:-:S03]  /*15370*/  MOV R43, R57 ;  /* 0x00000039002b7202 */ /* 0x000fc60000000f00 */
[----:B------:R1:W-:Y:S04]  /*15380*/  STL [R1+0x98], R230 ;  /* 0x000098e601007387 */ /* 0x0003e80000100800 */
[----:B-1----:R-:W3:Y:S04]  /*15390*/  LDL.LU R230, [R1+0x1c] ;  /* 0x00001c0001e67983 */ /* 0x002ee80000300800 */
[----:B------:R-:W-:Y:S04]  /*153a0*/  STL [R1+0x94], R229 ;  /* 0x000094e501007387 */ /* 0x000fe80000100800 */
[----:B------:R1:W-:Y:S04]  /*153b0*/  STL [R1+0x90], R228 ;  /* 0x000090e401007387 */ /* 0x0003e80000100800 */
[----:B-1----:R-:W3:Y:S04]  /*153c0*/  LDL.LU R228, [R1+0x20] ;  /* 0x0000200001e47983 */ /* 0x002ee80000300800 */
[----:B------:R-:W-:Y:S04]  /*153d0*/  STL [R1+0x8c], R227 ;  /* 0x00008ce301007387 */ /* 0x000fe80000100800 */
[----:B------:R1:W-:Y:S04]  /*153e0*/  STL [R1+0x88], R226 ;  /* 0x000088e201007387 */ /* 0x0003e80000100800 */
[----:B-1----:R-:W3:Y:S01]  /*153f0*/  LDL.LU R226, [R1+0x18] ;  /* 0x0000180001e27983 */ /* 0x002ee20000300800 */
[----:B------:R-:W-:Y:S01]  /*15400*/  IMAD.MOV.U32 R38, RZ, RZ, R33 ;  /* 0x000000ffff267224 */ /* 0x000fe200078e0021 */
[----:B------:R-:W-:-:S02]  /*15410*/  MOV R40, R21 ;  /* 0x0000001500287202 */ /* 0x000fc40000000f00 */
[----:B------:R1:W-:Y:S01]  /*15420*/  STL [R1+0x84], R225 ;  /* 0x000084e101007387 */ /* 0x0003e20000100800 */
[----:B------:R-:W-:Y:S02]  /*15430*/  MOV R227, R60 ;  /* 0x0000003c00e37202 */ /* 0x000fe40000000f00 */
[----:B------:R-:W-:Y:S01]  /*15440*/  MOV R37, R20 ;  /* 0x0000001400257202 */ /* 0x000fe20000000f00 */
[----:B------:R-:W3:Y:S01]  /*15450*/  LDL.LU R231, [R1+0x8] ;  /* 0x0000080001e77983 */ /* 0x000ee20000300800 */
[----:B------:R-:W-:Y:S02]  /*15460*/  MOV R229, R52 ;  /* 0x0000003400e57202 */ /* 0x000fe40000000f00 */
[----:B------:R-:W-:Y:S01]  /*15470*/  MOV R10, R28 ;  /* 0x0000001c000a7202 */ /* 0x000fe20000000f00 */
[----:B------:R1:W-:Y:S02]  /*15480*/  STL [R1+0x80], R220 ;  /* 0x000080dc01007387 */ /* 0x0003e40000100800 */
[----:B-1----:R-:W-:-:S02]  /*15490*/  IMAD.MOV.U32 R225, RZ, RZ, R56 ;  /* 0x000000ffffe17224 */ /* 0x002fc400078e0038 */
[----:B------:R-:W3:Y:S04]  /*154a0*/  LDL.LU R220, [R1] ;  /* 0x0000000001dc7983 */ /* 0x000ee80000300800 */
[----:B------:R-:W3:Y:S01]  /*154b0*/  LDL.LU R20, [R1+0x10] ;  /* 0x0000100001147983 */ /* 0x000ee20000300800 */
[----:B--2---:R-:W-:Y:S01]  /*154c0*/  MOV R9, R2 ;  /* 0x0000000200097202 */ /* 0x004fe20000000f00 */
[----:B----4-:R-:W-:Y:S01]  /*154d0*/  IMAD.MOV.U32 R7, RZ, RZ, R0 ;  /* 0x000000ffff077224 */ /* 0x010fe200078e0000 */
[----:B---3--:R-:W-:-:S04]  /*154e0*/  FMNMX.FTZ R0, R4, R17, !PT ;  /* 0x0000001104007209 */ /* 0x008fc80007810000 */
        /* <DEDUP_REMOVED lines=9> */
[----:B------:R-:W-:-:S04]  /*15580*/  FMNMX.FTZ R137, R39, R137, !PT ;  /* 0x0000008927897209 */ /* 0x000fc80007810000 */
[----:B------:R-:W-:Y:S02]  /*15590*/  FMNMX.FTZ R137, R59, R137, !PT ;  /* 0x000000893b897209 */ /* 0x000fe40007810000 */
[----:B------:R-:W-:Y:S02]  /*155a0*/  FMNMX.FTZ R0, R230, R0, !PT ;  /* 0x00000000e6007209 */ /* 0x000fe40007810000 */
        /* <DEDUP_REMOVED lines=18> */
[----:B------:R-:W-:-:S03]  /*156d0*/  FMNMX.FTZ R136, R14, R0, !PT ;  /* 0x000000000e887209 */ /* 0x000fc60007810000 */
[----:B------:R-:W1:Y:S04]  /*156e0*/  SHFL.BFLY PT, R0, R137, 0x2, 0x1f ;  /* 0x0c401f0089007f89 */ /* 0x000e6800000e0000 */
[----:B------:R-:W2:Y:S01]  /*156f0*/  SHFL.BFLY PT, R2, R136, 0x2, 0x1f ;  /* 0x0c401f0088027f89 */ /* 0x000ea200000e0000 */
[----:B-1----:R-:W-:Y:S02]  /*15700*/  FMNMX.FTZ R137, R137, R0, !PT ;  /* 0x0000000089897209 */ /* 0x002fe40007810000 */
[----:B--2---:R-:W-:-:S03]  /*15710*/  FMNMX.FTZ R136, R136, R2, !PT ;  /* 0x0000000288887209 */ /* 0x004fc60007810000 */
        /* <DEDUP_REMOVED lines=19> */
[C---:B------:R-:W-:Y:S01]  /*15850*/  FSEL R3, R137.reuse, RZ, P1 ;  /* 0x000000ff89037208 */ /* 0x040fe20000800000 */
[----:B------:R-:W-:Y:S01]  /*15860*/  FMUL.FTZ R12, R137, c[0x0][0x23c] ;  /* 0x00008f00890c7a20 */ /* 0x000fe20000410000 */
[----:B------:R-:W-:Y:S02]  /*15870*/  FMNMX.FTZ R2, R37, R2, !PT ;  /* 0x0000000225027209 */ /* 0x000fe40007810000 */
[----:B------:R-:W-:Y:S02]  /*15880*/  FMNMX.FTZ R0, R134, R0, !PT ;  /* 0x0000000086007209 */ /* 0x000fe40007810000 */
[----:B------:R-:W-:Y:S01]  /*15890*/  FSETP.NEU.FTZ.AND P0, PT, R136, -INF , PT ;  /* 0xff8000008800780b */ /* 0x000fe20003f1d000 */
[----:B------:R-:W-:Y:S01]  /*158a0*/  FADD.FTZ R4, R4, -R3 ;  /* 0x8000000304047221 */ /* 0x000fe20000010000 */
[----:B------:R-:W-:-:S02]  /*158b0*/  FMNMX.FTZ R2, R63, R2, !PT ;  /* 0x000000023f027209 */ /* 0x000fc40007810000 */
[----:B------:R-:W-:Y:S02]  /*158c0*/  FMNMX.FTZ R0, R41, R0, !PT ;  /* 0x0000000029007209 */ /* 0x000fe40007810000 */
[----:B------:R-:W-:Y:S02]  /*158d0*/  FSEL R3, R136, RZ, P0 ;  /* 0x000000ff88037208 */ /* 0x000fe40000000000 */
[----:B------:R-:W-:Y:S02]  /*158e0*/  FSEL R12, R12, RZ, P1 ;  /* 0x000000ff0c0c7208 */ /* 0x000fe40000800000 */
[----:B------:R-:W-:Y:S02]  /*158f0*/  FMNMX.FTZ R2, R229, R2, !PT ;  /* 0x00000002e5027209 */ /* 0x000fe40007810000 */
[----:B------:R-:W-:Y:S01]  /*15900*/  FMNMX.FTZ R0, R67, R0, !PT ;  /* 0x0000000043007209 */ /* 0x000fe20007810000 */
        /* <DEDUP_REMOVED lines=8> */
[----:B------:R-:W1:Y:S02]  /*15990*/  MUFU.EX2 R0, R4 ;  /* 0x0000000400007308 */ /* 0x000e640000000800 */
[-C--:B-1----:R-:W-:Y:S02]  /*159a0*/  FMUL.FTZ R44, R184, R0.reuse ;  /* 0x00000000b82c7220 */ /* 0x082fe40000410000 */
[----:B------:R-:W-:Y:S02]  /*159b0*/  FMUL.FTZ R184, R96, R0 ;  /* 0x0000000060b87220 */ /* 0x000fe40000410000 */
[----:B------:R-:W2:Y:S01]  /*159c0*/  LDL.LU R96, [R1+0x48] ;  /* 0x0000480001607983 */ /* 0x000ea20000300800 */
[----:B------:R-:W-:Y:S02]  /*159d0*/  FMNMX.FTZ R3, R217, R3, !PT ;  /* 0x00000003d9037209 */ /* 0x000fe40007810000 */
[----:B------:R-:W-:Y:S02]  /*159e0*/  FMNMX.FTZ R2, R213, R2, !PT ;  /* 0x00000002d5027209 */ /* 0x000fe40007810000 */
[----:B------:R-:W-:Y:S01]  /*159f0*/  FMNMX.FTZ R3, R212, R3, !PT ;  /* 0x00000003d4037209 */ /* 0x000fe20007810000 */
[----:B------:R-:W-:Y:S01]  /*15a00*/  FFMA.FTZ R4, R19, c[0x0][0x23c], -R12 ;  /* 0x00008f0013047a23 */ /* 0x000fe2000001080c */
[----:B------:R-:W-:-:S02]  /*15a10*/  FMNMX.FTZ R2, R211, R2, !PT ;  /* 0x00000002d3027209 */ /* 0x000fc40007810000 */
[----:B------:R-:W-:Y:S01]  /*15a20*/  FMNMX.FTZ R3, R208, R3, !PT ;  /* 0x00000003d0037209 */ /* 0x000fe20007810000 */
[----:B------:R1:W-:Y:S01]  /*15a30*/  MUFU.EX2 R28, R4 ;  /* 0x00000004001c7308 */ /* 0x0003e20000000800 */
[----:B------:R-:W-:Y:S01]  /*15a40*/  FMUL.FTZ R56, R152, R0 ;  /* 0x0000000098387220 */ /* 0x000fe20000410000 */
[----:B-1----:R-:W-:Y:S02]  /*15a50*/  FMNMX.FTZ R4, R139, R2, !PT ;  /* 0x000000028b047209 */ /* 0x002fe40007810000 */
[----:B------:R-:W-:Y:S01]  /*15a60*/  FMNMX.FTZ R2, R132, R3, !PT ;  /* 0x0000000384027209 */ /* 0x000fe20007810000 */
[----:B------:R-:W-:-:S04]  /*15a70*/  FMUL.FTZ R3, R6, c[0x0][0x23c] ;  /* 0x00008f0006037a20 */ /* 0x000fc80000410000 */
[----:B------:R-:W1:Y:S01]  /*15a80*/  SHFL.BFLY PT, R6, R2, 0x2, 0x1f ;  /* 0x0c401f0002067f89 */ /* 0x000e6200000e0000 */
[----:B------:R-:W-:Y:S01]  /*15a90*/  FMNMX.FTZ R4, R133, R4, !PT ;  /* 0x0000000485047209 */ /* 0x000fe20007810000 */
[-C--:B------:R-:W-:Y:S01]  /*15aa0*/  FFMA.FTZ R33, R20, R0.reuse, R8 ;  /* 0x0000000014217223 */ /* 0x080fe20000010008 */
[----:B------:R-:W-:Y:S01]  /*15ab0*/  MOV R152, R7 ;  /* 0x0000000700987202 */ /* 0x000fe20000000f00 */
[-C--:B------:R-:W-:Y:S02]  /*15ac0*/  FMUL.FTZ R64, R164, R0.reuse ;  /* 0x00000000a4407220 */ /* 0x080fe40000410000 */
[-C--:B------:R-:W-:Y:S01]  /*15ad0*/  FMUL.FTZ R65, R165, R0.reuse ;  /* 0x00000000a5417220 */ /* 0x080fe20000410000 */
[----:B------:R-:W3:Y:S01]  /*15ae0*/  SHFL.BFLY PT, R7, R4, 0x2, 0x1f ;  /* 0x0c401f0004077f89 */ /* 0x000ee200000e0000 */
        /* <DEDUP_REMOVED lines=12> */
[-C--:B-----5:R-:W-:Y:S02]  /*15bb0*/  FMUL.FTZ R20, R68, R0.reuse ;  /* 0x0000000044147220 */ /* 0x0a0fe40000410000 */
        /* <DEDUP_REMOVED lines=14> */
[----:B------:R4:W1:Y:S01]  /*15ca0*/  MUFU.EX2 R0, R3 ;  /* 0x0000000300007308 */ /* 0x0008620000000800 */
[----:B------:R-:W-:-:S07]  /*15cb0*/  FFMA.FTZ R5, R18, c[0x0][0x23c], -R12 ;  /* 0x00008f0012057a23 */ /* 0x000fce000001080c */
[----:B------:R1:W-:Y:S01]  /*15cc0*/  MUFU.EX2 R18, R5 ;  /* 0x0000000500127308 */ /* 0x0003e20000000800 */
[----:B----4-:R-:W-:-:S05]  /*15cd0*/  FMUL.FTZ R3, R136, c[0x0][0x23c] ;  /* 0x00008f0088037a20 */ /* 0x010fca0000410000 */
[----:B------:R-:W-:Y:S01]  /*15ce0*/  FSEL R3, R3, RZ, P0 ;  /* 0x000000ff03037208 */ /* 0x000fe20000000000 */
[----:B-1----:R-:W-:Y:S01]  /*15cf0*/  FFMA.FTZ R5, R16, c[0x0][0x23c], -R12 ;  /* 0x00008f0010057a23 */ /* 0x002fe2000001080c */
[----:B------:R-:W-:-:S03]  /*15d00*/  FMNMX.FTZ R2, R2, R6, !PT ;  /* 0x0000000602027209 */ /* 0x000fc60007810000 */
[----:B------:R1:W-:Y:S01]  /*15d10*/  MUFU.EX2 R17, R5 ;  /* 0x0000000500117308 */ /* 0x0003e20000000800 */
[----:B------:R-:W-:Y:S02]  /*15d20*/  MOV R116, R9 ;  /* 0x0000000900747202 */ /* 0x000fe40000000f00 */
[----:B---3--:R-:W-:Y:S01]  /*15d30*/  FMNMX.FTZ R4, R4, R7, !PT ;  /* 0x0000000704047209 */ /* 0x008fe20007810000 */
[----:B-1----:R-:W-:-:S04]  /*15d40*/  FFMA.FTZ R5, R22, c[0x0][0x23c], -R3 ;  /* 0x00008f0016057a23 */ /* 0x002fc80000010803 */
[----:B------:R1:W2:Y:S01]  /*15d50*/  MUFU.EX2 R9, R5 ;  /* 0x0000000500097308 */ /* 0x0002a20000000800 */
[----:B------:R-:W-:Y:S04]  /*15d60*/  SHFL.BFLY PT, R6, R4, 0x1, 0x1f ;  /* 0x0c201f0004067f89 */ /* 0x000fe800000e0000 */
[----:B-1----:R-:W1:Y:S01]  /*15d70*/  SHFL.BFLY PT, R5, R2, 0x1, 0x1f ;  /* 0x0c201f0002057f89 */ /* 0x002e6200000e0000 */
[----:B------:R-:W-:Y:S01]  /*15d80*/  MOV R84, R62 ;  /* 0x0000003e00547202 */ /* 0x000fe20000000f00 */
[----:B------:R-:W-:Y:S01]  /*15d90*/  IMAD.MOV.U32 R68, RZ, RZ, R67 ;  /* 0x000000ffff447224 */ /* 0x000fe200078e0043 */
[----:B------:R-:W-:Y:S01]  /*15da0*/  MOV R69, R66 ;  /* 0x0000004200457202 */ /* 0x000fe20000000f00 */
[----:B------:R-:W-:Y:S01]  /*15db0*/  IMAD.MOV.U32 R85, RZ, RZ, R59 ;  /* 0x000000ffff557224 */ /* 0x000fe200078e003b */
[----:B------:R-:W-:Y:S01]  /*15dc0*/  MOV R19, R50 ;  /* 0x0000003200137202 */ /* 0x000fe20000000f00 */
[----:B------:R-:W-:Y:S01]  /*15dd0*/  FFMA.FTZ R7, R23, c[0x0][0x23c], -R3 ;  /* 0x00008f0017077a23 */ /* 0x000fe20000010803 */
        /* <DEDUP_REMOVED lines=36> */
[----:B------:R-:W-:Y:S02]  /*16020*/  MOV R84, R135 ;  /* 0x0000008700547202 */ /* 0x000fe40000000f00 */
[----:B-1----:R-:W-:-:S04]  /*16030*/  FMNMX.FTZ R135, R2, R5, !PT ;  /* 0x0000000502877209 */ /* 0x002fc80007810000 */
[C---:B------:R-:W-:Y:S01]  /*16040*/  FSETP.NEU.FTZ.AND P0, PT, R135.reuse, -INF , PT ;  /* 0xff8000008700780b */ /* 0x040fe20003f1d000 */
[----:B------:R-:W-:Y:S01]  /*16050*/  FMUL.FTZ R2, R135, c[0x0][0x23c] ;  /* 0x00008f0087027a20 */ /* 0x000fe20000410000 */
[----:B------:R-:W-:Y:S02]  /*16060*/  MOV R113, R85 ;  /* 0x0000005500717202 */ /* 0x000fe40000000f00 */
[----:B------:R-:W-:Y:S02]  /*16070*/  MOV R85, R134 ;  /* 0x0000008600557202 */ /* 0x000fe40000000f00 */
[----:B------:R-:W-:Y:S02]  /*16080*/  FMNMX.FTZ R134, R4, R6, !PT ;  /* 0x0000000604867209 */ /* 0x000fe40007810000 */
[----:B------:R-:W-:-:S05]  /*16090*/  FSEL R2, R2, RZ, P0 ;  /* 0x000000ff02027208 */ /* 0x000fca0000000000 */
[----:B------:R-:W-:Y:S02]  /*160a0*/  FFMA.FTZ R4, R26, c[0x0][0x23c], -R2 ;  /* 0x00008f001a047a23 */ /* 0x000fe40000010802 */
[----:B--2---:R-:W-:Y:S02]  /*160b0*/  FFMA.FTZ R82, R96, R0, R9 ;  /* 0x0000000060527223 */ /* 0x004fe40000010009 */
[----:B------:R-:W-:-:S04]  /*160c0*/  FFMA.FTZ R0, R25, c[0x0][0x23c], -R3 ;  /* 0x00008f0019007a23 */ /* 0x000fc80000010803 */
[----:B------:R1:W-:Y:S01]  /*160d0*/  MUFU.EX2 R155, R0 ;  /* 0x00000000009b7308 */ /* 0x0003e20000000800 */
[----:B------:R-:W-:Y:S01]  /*160e0*/  MOV R96, R69 ;  /* 0x0000004500607202 */ /* 0x000fe20000000f00 */
[----:B-1----:R-:W-:-:S06]  /*160f0*/  FFMA.FTZ R0, R24, c[0x0][0x23c], -R3 ;  /* 0x00008f0018007a23 */ /* 0x002fcc0000010803 */
[----:B------:R1:W-:Y:S01]  /*16100*/  MUFU.EX2 R154, R0 ;  /* 0x00000000009a7308 */ /* 0x0003e20000000800 */
[----:B------:R-:W-:Y:S02]  /*16110*/  MOV R69, R153 ;  /* 0x0000009900457202 */ /* 0x000fe40000000f00 */
        /* <DEDUP_REMOVED lines=12> */
[----:B------:R-:W-:Y:S01]  /*161e0*/  MOV R129, R96 ;  /* 0x0000006000817202 */ /* 0x000fe20000000f00 */
[----:B------:R-:W-:Y:S01]  /*161f0*/  IMAD.MOV.U32 R97, RZ, RZ, R81 ;  /* 0x000000ffff617224 */ /* 0x000fe200078e0051 */
[----:B------:R-:W-:Y:S01]  /*16200*/  MOV R96, R35 ;  /* 0x0000002300607202 */ /* 0x000fe20000000f00 */
[----:B------:R-:W2:Y:S01]  /*16210*/  LDL.LU R81, [R1+0x4c] ;  /* 0x00004c0001517983 */ /* 0x000ea20000300800 */
[----:B-1----:R-:W-:Y:S01]  /*16220*/  FMUL.FTZ R35, R107, R4 ;  /* 0x000000046b237220 */ /* 0x002fe20000410000 */
[----:B------:R-:W-:Y:S02]  /*16230*/  MOV R107, R17 ;  /* 0x00000011006b7202 */ /* 0x000fe40000000f00 */
[----:B------:R-:W3:Y:S01]  /*16240*/  LDL.LU R17, [R1+0x50] ;  /* 0x0000500001117983 */ /* 0x000ee20000300800 */
[----:B------:R-:W-:Y:S01]  /*16250*/  FMUL.FTZ R0, R134, c[0x0][0x23c] ;  /* 0x00008f0086007a20 */ /* 0x000fe20000410000 */
[----:B------:R-:W1:Y:S04]  /*16260*/  MUFU.EX2 R5, R5 ;  /* 0x0000000500057308 */ /* 0x000e680000000800 */
[----:B------:R-:W-:-:S05]  /*16270*/  FSEL R0, R0, RZ, P0 ;  /* 0x000000ff00007208 */ /* 0x000fca0000000000 */
[----:B------:R-:W-:Y:S01]  /*16280*/  FFMA.FTZ R6, R27, c[0x0][0x23c], -R0 ;  /* 0x00008f001b067a23 */ /* 0x000fe20000010800 */
[----:B------:R-:W-:-:S05]  /*16290*/  MOV R128, R18 ;  /* 0x0000001200807202 */ /* 0x000fca0000000f00 */
[----:B------:R-:W3:Y:S01]  /*162a0*/  MUFU.EX2 R6, R6 ;  /* 0x0000000600067308 */ /* 0x000ee20000000800 */
[----:B------:R-:W-:Y:S02]  /*162b0*/  IMAD.MOV.U32 R117, RZ, RZ, R113 ;  /* 0x000000ffff757224 */ /* 0x000fe400078e0071 */
[----:B------:R-:W-:Y:S01]  /*162c0*/  IMAD.MOV.U32 R113, RZ, RZ, R33 ;  /* 0x000000ffff717224 */ /* 0x000fe200078e0021 */
[----:B------:R-:W-:Y:S01]  /*162d0*/  MOV R70, R84 ;  /* 0x0000005400467202 */ /* 0x000fe20000000f00 */
[----:B-1----:R-:W-:Y:S01]  /*162e0*/  FMUL.FTZ R33, R105, R5 ;  /* 0x0000000569217220 */ /* 0x002fe20000410000 */
[----:B------:R-:W-:Y:S01]  /*162f0*/  MOV R105, R128 ;  /* 0x0000008000697202 */ /* 0x000fe20000000f00 */
[----:B------:R-:W-:Y:S01]  /*16300*/  IMAD.MOV.U32 R87, RZ, RZ, R40 ;  /* 0x000000ffff577224 */ /* 0x000fe200078e0028 */
[----:B------:R-:W-:Y:S02]  /*16310*/  MOV R86, R41 ;  /* 0x0000002900567202 */ /* 0x000fe40000000f00 */
[----:B------:R-:W-:-:S02]  /*16320*/  MOV R98, R28 ;  /* 0x0000001c00627202 */ /* 0x000fc40000000f00 */
[----:B------:R-:W-:Y:S02]  /*16330*/  MOV R116, R80 ;  /* 0x0000005000747202 */ /* 0x000fe40000000f00 */
[----:B------:R-:W-:Y:S02]  /*16340*/  MOV R128, R112 ;  /* 0x0000007000807202 */ /* 0x000fe40000000f00 */
[----:B------:R-:W-:Y:S01]  /*16350*/  MOV R84, R69 ;  /* 0x0000004500547202 */ /* 0x000fe20000000f00 */
[----:B------:R-:W-:Y:S01]  /*16360*/  IMAD.MOV.U32 R69, RZ, RZ, R30 ;  /* 0x000000ffff457224 */ /* 0x000fe200078e001e */
[----:B------:R-:W-:Y:S01]  /*16370*/  MOV R71, R68 ;  /* 0x0000004400477202 */ /* 0x000fe20000000f00 */
[----:B------:R-:W-:Y:S01]  /*16380*/  FMUL.FTZ R30, R110, R4 ;  /* 0x000000046e1e7220 */ /* 0x000fe20000410000 */
        /* <DEDUP_REMOVED lines=9> */
[----:B------:R-:W-:Y:S02]  /*16420*/  MOV R87, R117 ;  /* 0x0000007500577202 */ /* 0x000fe40000000f00 */
        /* <DEDUP_REMOVED lines=76> */
[----:B------:R-:W-:Y:S02]  /*168f0*/  MOV R119, R87 ;  /* 0x0000005700777202 */ /* 0x000fe40000000f00 */
[----:B------:R-:W-:Y:S02]  /*16900*/  MOV R87, R117 ;  /* 0x0000007500577202 */ /* 0x000fe40000000f00 */
[----:B------:R-:W-:Y:S01]  /*16910*/  MOV R117, R85 ;  /* 0x0000005500757202 */ /* 0x000fe20000000f00 */
[----:B------:R-:W-:Y:S01]  /*16920*/  IMAD.MOV.U32 R85, RZ, RZ, R10 ;  /* 0x000000ffff557224 */ /* 0x000fe200078e000a */
[----:B------:R-:W-:Y:S02]  /*16930*/  F2FP.PACK_AB R8, R110, R8 ;  /* 0x000000086e08723e */ /* 0x000fe400000000ff */
[----:B------:R-:W-:Y:S02]  /*16940*/  F2FP.PACK_AB R9, R153, R9 ;  /* 0x000000099909723e */ /* 0x000fe400000000ff */
[----:B------:R-:W-:-:S02]  /*16950*/  F2FP.PACK_AB R10, R107, R105 ;  /* 0x000000696b0a723e */ /* 0x000fc400000000ff */
[----:B------:R-:W-:Y:S02]  /*16960*/  MOV R121, R118 ;  /* 0x0000007600797202 */ /* 0x000fe40000000f00 */
[----:B------:R-:W-:Y:S01]  /*16970*/  MOV R131, R99 ;  /* 0x0000006300837202 */ /* 0x000fe20000000f00 */
[----:B------:R-:W-:Y:S01]  /*16980*/  IMAD.MOV.U32 R99, RZ, RZ, R129 ;  /* 0x000000ffff637224 */ /* 0x000fe200078e0081 */
[----:B------:R-:W-:Y:S02]  /*16990*/  MOV R118, R86 ;  /* 0x0000005600767202 */ /* 0x000fe40000000f00 */
[----:B------:R-:W-:Y:S02]  /*169a0*/  MOV R77, R115 ;  /* 0x00000073004d7202 */ /* 0x000fe40000000f00 */
[----:B------:R-:W-:Y:S02]  /*169b0*/  MOV R76, R114 ;  /* 0x00000072004c7202 */ /* 0x000fe40000000f00 */
[----:B------:R-:W-:-:S02]  /*169c0*/  MOV R86, R116 ;  /* 0x0000007400567202 */ /* 0x000fc40000000f00 */
[----:B------:R-:W-:Y:S02]  /*169d0*/  MOV R129, R97 ;  /* 0x0000006100817202 */ /* 0x000fe40000000f00 */
[----:B------:R-:W-:Y:S02]  /*169e0*/  MOV R114, R71 ;  /* 0x0000004700727202 */ /* 0x000fe40000000f00 */
[----:B------:R-:W-:Y:S02]  /*169f0*/  MOV R115, R70 ;  /* 0x0000004600737202 */ /* 0x000fe40000000f00 */
[----:B------:R-:W-:Y:S02]  /*16a00*/  MOV R116, R69 ;  /* 0x0000004500747202 */ /* 0x000fe40000000f00 */
[----:B------:R-:W-:Y:S01]  /*16a10*/  MOV R97, R68 ;  /* 0x0000004400617202 */ /* 0x000fe20000000f00 */
[----:B--2---:R-:W-:Y:S02]  /*16a20*/  FFMA.FTZ R81, R81, R5, R7 ;  /* 0x0000000551517223 */ /* 0x004fe40000010007 */
[----:B---3--:R-:W-:-:S02]  /*16a30*/  FFMA.FTZ R80, R17, R4, R6 ;  /* 0x0000000411507223 */ /* 0x008fc40000010006 */
[--C-:B------:R-:W-:Y:S01]  /*16a40*/  FFMA.FTZ R4, R231, c[0x0][0x23c], -R2.reuse ;  /* 0x00008f00e7047a23 */ /* 0x100fe20000010802 */
[----:B------:R-:W1:Y:S03]  /*16a50*/  LDSM.16.MT88.4 R16, [R221+0xc000] ;  /* 0x00c00000dd10783b */ /* 0x000e660000004200 */
[----:B------:R2:W-:Y:S01]  /*16a60*/  MUFU.EX2 R106, R4 ;  /* 0x00000004006a7308 */ /* 0x0005e20000000800 */
[----:B------:R-:W-:Y:S02]  /*16a70*/  FFMA.FTZ R5, R219, c[0x0][0x23c], -R2 ;  /* 0x00008f00db057a23 */ /* 0x000fe40000010802 */
[----:B--2---:R-:W-:-:S05]  /*16a80*/  FFMA.FTZ R4, R83, c[0x0][0x23c], -R0 ;  /* 0x00008f0053047a23 */ /* 0x004fca0000010800 */
[----:B------:R2:W3:Y:S02]  /*16a90*/  MUFU.EX2 R83, R4 ;  /* 0x0000000400537308 */ /* 0x0004e40000000800 */
[----:B--2---:R-:W-:-:S06]  /*16aa0*/  FFMA.FTZ R4, R130, c[0x0][0x23c], -R0 ;  /* 0x00008f0082047a23 */ /* 0x004fcc0000010800 */
[----:B------:R2:W-:Y:S08]  /*16ab0*/  MUFU.EX2 R104, R4 ;  /* 0x0000000400687308 */ /* 0x0005f00000000800 */
[----:B------:R3:W4:Y:S01]  /*16ac0*/  MUFU.EX2 R231, R5 ;  /* 0x0000000500e77308 */ /* 0x0007220000000800 */
[----:B--2---:R-:W-:-:S07]  /*16ad0*/  FFMA.FTZ R4, R214, c[0x0][0x23c], -R0 ;  /* 0x00008f00d6047a23 */ /* 0x004fce0000010800 */
[----:B------:R2:W1:Y:S01]  /*16ae0*/  MUFU.EX2 R214, R4 ;  /* 0x0000000400d67308 */ /* 0x0004620000000800 */
[----:B------:R-:W-:Y:S01]  /*16af0*/  IMAD.MOV.U32 R130, RZ, RZ, R98 ;  /* 0x000000ffff827224 */ /* 0x000fe200078e0062 */
[----:B------:R-:W-:Y:S01]  /*16b00*/  MOV R98, R128 ;  /* 0x0000008000627202 */ /* 0x000fe20000000f00 */
[----:B------:R-:W-:Y:S01]  /*16b10*/  IMAD.MOV.U32 R128, RZ, RZ, R96 ;  /* 0x000000ffff807224 */ /* 0x000fe200078e0060 */
[----:B------:R-:W-:Y:S02]  /*16b20*/  MOV R96, R11 ;  /* 0x0000000b00607202 */ /* 0x000fe40000000f00 */
[----:B---3--:R-:W-:Y:S02]  /*16b30*/  F2FP.PACK_AB R5, R83, R6 ;  /* 0x000000065305723e */ /* 0x008fe400000000ff */
[----:B------:R-:W-:Y:S02]  /*16b40*/  F2FP.PACK_AB R11, R154, R155 ;  /* 0x0000009b9a0b723e */ /* 0x000fe400000000ff */
[----:B----4-:R-:W-:-:S02]  /*16b50*/  F2FP.PACK_AB R6, R231, R106 ;  /* 0x0000006ae706723e */ /* 0x010fc400000000ff */
[----:B--2---:R-:W-:Y:S02]  /*16b60*/  F2FP.PACK_AB R4, R152, R7 ;  /* 0x000000079804723e */ /* 0x004fe400000000ff */
[----:B-1----:R-:W-:Y:S01]  /*16b70*/  F2FP.PACK_AB R7, R214, R104 ;  /* 0x00000068d607723e */ /* 0x002fe200000000ff */
[-C--:B------:R-:W-:Y:S08]  /*16b80*/  HMMA.16816.F32 R68, R8, R16.reuse, R148 ;  /* 0x000000100844723c */ /* 0x080ff00000001894 */
        /* <DEDUP_REMOVED lines=9> */
[----:B------:R-:W-:-:S06]  /*16c20*/  MOV R148, R77 ;  /* 0x0000004d00947202 */ /* 0x000fcc0000000f00 */
        /* <DEDUP_REMOVED lines=15> */
[----:B------:R-:W-:-:S02]  /*16d20*/  MOV R124, R128 ;  /* 0x00000080007c7202 */ /* 0x000fc40000000f00 */
        /* <DEDUP_REMOVED lines=8> */
[----:B------:R-:W-:Y:S01]  /*16db0*/  IMAD.MOV.U32 R120, RZ, RZ, R87 ;  /* 0x000000ffff787224 */ /* 0x000fe200078e0057 */
[----:B------:R-:W-:-:S02]  /*16dc0*/  MOV R79, R86 ;  /* 0x00000056004f7202 */ /* 0x000fc40000000f00 */
[----:B------:R-:W-:Y:S02]  /*16dd0*/  MOV R219, R85 ;  /* 0x0000005500db7202 */ /* 0x000fe40000000f00 */
[----:B------:R-:W-:Y:S02]  /*16de0*/  MOV R127, R84 ;  /* 0x00000054007f7202 */ /* 0x000fe40000000f00 */
        /* <DEDUP_REMOVED lines=8> */
[----:B------:R-:W-:-:S02]  /*16e70*/  MOV R203, R76 ;  /* 0x0000004c00cb7202 */ /* 0x000fc40000000f00 */
[----:B------:R-:W-:Y:S01]  /*16e80*/  IMAD.MOV.U32 R63, RZ, RZ, R150 ;  /* 0x000000ffff3f7224 */ /* 0x000fe200078e0096 */
[----:B------:R-:W-:Y:S02]  /*16e90*/  MOV R62, R151 ;  /* 0x00000097003e7202 */ /* 0x000fe40000000f00 */
[----:B------:R-:W-:Y:S02]  /*16ea0*/  MOV R60, R127 ;  /* 0x0000007f003c7202 */ /* 0x000fe40000000f00 */
[----:B------:R-:W-:Y:S02]  /*16eb0*/  MOV R150, R125 ;  /* 0x0000007d00967202 */ /* 0x000fe40000000f00 */
[----:B------:R-:W-:Y:S02]  /*16ec0*/  MOV R61, R111 ;  /* 0x0000006f003d7202 */ /* 0x000fe40000000f00 */
[----:B------:R-:W-:Y:S02]  /*16ed0*/  MOV R151, R110 ;  /* 0x0000006e00977202 */ /* 0x000fe40000000f00 */
[----:B------:R-:W-:-:S02]  /*16ee0*/  MOV R127, R78 ;  /* 0x0000004e007f7202 */ /* 0x000fc40000000f00 */
[----:B------:R-:W-:Y:S01]  /*16ef0*/  MOV R125, R109 ;  /* 0x0000006d007d7202 */ /* 0x000fe20000000f00 */
        /* <DEDUP_REMOVED lines=14> */
[----:B-1----:R-:W-:-:S06]  /*16fe0*/  FFMA.FTZ R4, R61, c[0x0][0x23c], -R12 ;  /* 0x00008f003d047a23 */ /* 0x002fcc000001080c */
[----:B------:R1:W-:Y:S02]  /*16ff0*/  MUFU.EX2 R5, R4 ;  /* 0x0000000400057308 */ /* 0x0003e40000000800 */
[--C-:B-1----:R-:W-:Y:S01]  /*17000*/  FFMA.FTZ R4, R201, c[0x0][0x23c], -R12.reuse ;  /* 0x00008f00c9047a23 */ /* 0x102fe2000001080c */
[----:B------:R-:W-:Y:S02]  /*17010*/  MOV R201, R202 ;  /* 0x000000ca00c97202 */ /* 0x000fe40000000f00 */
[----:B------:R-:W-:Y:S02]  /*17020*/  MOV R202, R203 ;  /* 0x000000cb00ca7202 */ /* 0x000fe40000000f00 */
[----:B------:R-:W-:Y:S01]  /*17030*/  MOV R203, R219 ;  /* 0x000000db00cb7202 */ /* 0x000fe20000000f00 */
[----:B------:R-:W-:Y:S02]  /*17040*/  IMAD.MOV.U32 R219, RZ, RZ, R227 ;  /* 0x000000ffffdb7224 */ /* 0x000fe400078e00e3 */
[----:B------:R1:W-:Y:S02]  /*17050*/  MUFU.EX2 R227, R4 ;  /* 0x0000000400e37308 */ /* 0x0003e40000000800 */
[----:B-1----:R-:W-:-:S06]  /*17060*/  FFMA.FTZ R4, R62, c[0x0][0x23c], -R12 ;  /* 0x00008f003e047a23 */ /* 0x002fcc000001080c */
        /* <DEDUP_REMOVED lines=8> */
[----:B------:R1:W2:Y:S01]  /*170f0*/  MUFU.EX2 R7, R4 ;  /* 0x0000000400077308 */ /* 0x0002a20000000800 */
[----:B------:R-:W-:Y:S02]  /*17100*/  FFMA.FTZ R6, R215, c[0x0][0x23c], -R12 ;  /* 0x00008f00d7067a23 */ /* 0x000fe4000001080c */
[----:B-1----:R-:W-:-:S05]  /*17110*/  FFMA.FTZ R4, R201, c[0x0][0x23c], -R2 ;  /* 0x00008f00c9047a23 */ /* 0x002fca0000010802 */
[----:B------:R1:W-:Y:S01]  /*17120*/  MUFU.EX2 R91, R4 ;  /* 0x00000004005b7308 */ /* 0x0003e20000000800 */
[----:B------:R-:W-:Y:S01]  /*17130*/  MOV R201, R219 ;  /* 0x000000db00c97202 */ /* 0x000fe20000000f00 */
[----:B--2---:R-:W-:Y:S01]  /*17140*/  IMAD.MOV.U32 R215, RZ, RZ, R7 ;  /* 0x000000ffffd77224 */ /* 0x004fe200078e0007 */
[----:B------:R-:W-:Y:S01]  /*17150*/  MOV R219, R122 ;  /* 0x0000007a00db7202 */ /* 0x000fe20000000f00 */
[----:B------:R-:W-:Y:S02]  /*17160*/  FFMA.FTZ R7, R216, c[0x0][0x23c], -R3 ;  /* 0x00008f00d8077a23 */ /* 0x000fe40000010803 */
[----:B------:R-:W-:Y:S02]  /*17170*/  FFMA.FTZ R125, R125, c[0x0][0x23c], -R12 ;  /* 0x00008f007d7d7a23 */ /* 0x000fe4000001080c */
[----:B-1----:R-:W-:Y:S01]  /*17180*/  FFMA.FTZ R4, R202, c[0x0][0x23c], -R2 ;  /* 0x00008f00ca047a23 */ /* 0x002fe20000010802 */
[----:B------:R-:W-:-:S03]  /*17190*/  MOV R202, R229 ;  /* 0x000000e500ca7202 */ /* 0x000fc60000000f00 */
[----:B------:R1:W-:Y:S01]  /*171a0*/  MUFU.EX2 R229, R4 ;  /* 0x0000000400e57308 */ /* 0x0003e20000000800 */
[--C-:B------:R-:W-:Y:S02]  /*171b0*/  FFMA.FTZ R124, R124, c[0x0][0x23c], -R12.reuse ;  /* 0x00008f007c7c7a23 */ /* 0x100fe4000001080c */
[--C-:B------:R-:W-:Y:S02]  /*171c0*/  FFMA.FTZ R123, R123, c[0x0][0x23c], -R12.reuse ;  /* 0x00008f007b7b7a23 */ /* 0x100fe4000001080c */
[--C-:B------:R-:W-:Y:S02]  /*171d0*/  FFMA.FTZ R122, R218, c[0x0][0x23c], -R12.reuse ;  /* 0x00008f00da7a7a23 */ /* 0x100fe4000001080c */
[--C-:B------:R-:W-:Y:S02]  /*171e0*/  FFMA.FTZ R95, R209, c[0x0][0x23c], -R12.reuse ;  /* 0x00008f00d15f7a23 */ /* 0x100fe4000001080c */
[--C-:B------:R-:W-:Y:S02]  /*171f0*/  FFMA.FTZ R200, R15, c[0x0][0x23c], -R12.reuse ;  /* 0x00008f000fc87a23 */ /* 0x100fe4000001080c */
[----:B------:R-:W-:-:S02]  /*17200*/  FFMA.FTZ R93, R13, c[0x0][0x23c], -R12 ;  /* 0x00008f000d5d7a23 */ /* 0x000fc4000001080c */
[----:B-1----:R-:W-:Y:S01]  /*17210*/  FFMA.FTZ R4, R148, c[0x0][0x23c], -R2 ;  /* 0x00008f0094047a23 */ /* 0x002fe20000010802 */
[----:B------:R-:W-:Y:S01]  /*17220*/  MOV R148, R225 ;  /* 0x000000e100947202 */ /* 0x000fe20000000f00 */
[--C-:B------:R-:W-:Y:S02]  /*17230*/  FFMA.FTZ R216, R14, c[0x0][0x23c], -R3.reuse ;  /* 0x00008f000ed87a23 */ /* 0x100fe40000010803 */
[----:B------:R1:W-:Y:S01]  /*17240*/  MUFU.EX2 R225, R4 ;  /* 0x0000000400e17308 */ /* 0x0003e20000000800 */
[----:B------:R-:W2:Y:S01]  /*17250*/  LDSM.16.MT88.4 R12, [R221+0xc800] ;  /* 0x00c80000dd0c783b */ /* 0x000ea20000004200 */
[--C-:B------:R-:W-:Y:S02]  /*17260*/  FFMA.FTZ R120, R120, c[0x0][0x23c], -R3.reuse ;  /* 0x00008f0078787a23 */ /* 0x100fe40000010803 */
[--C-:B------:R-:W-:Y:S02]  /*17270*/  FFMA.FTZ R115, R115, c[0x0][0x23c], -R3.reuse ;  /* 0x00008f0073737a23 */ /* 0x100fe40000010803 */
[----:B------:R-:W-:-:S02]  /*17280*/  FFMA.FTZ R114, R114, c[0x0][0x23c], -R3 ;  /* 0x00008f0072727a23 */ /* 0x000fc40000010803 */
[--C-:B------:R-:W-:Y:S02]  /*17290*/  FFMA.FTZ R218, R138, c[0x0][0x23c], -R3.reuse ;  /* 0x00008f008ada7a23 */ /* 0x100fe40000010803 */
[----:B-1----:R-:W-:Y:S01]  /*172a0*/  FFMA.FTZ R4, R150, c[0x0][0x23c], -R2 ;  /* 0x00008f0096047a23 */ /* 0x002fe20000010802 */
[----:B------:R-:W-:Y:S01]  /*172b0*/  MOV R150, R113 ;  /* 0x0000007100967202 */ /* 0x000fe20000000f00 */
[--C-:B------:R-:W-:Y:S02]  /*172c0*/  FFMA.FTZ R113, R239, c[0x0][0x23c], -R3.reuse ;  /* 0x00008f00ef717a23 */ /* 0x100fe40000010803 */
[----:B------:R-:W-:Y:S02]  /*172d0*/  FFMA.FTZ R239, R210, c[0x0][0x23c], -R3 ;  /* 0x00008f00d2ef7a23 */ /* 0x000fe40000010803 */
[----:B------:R-:W-:Y:S01]  /*172e0*/  FFMA.FTZ R3, R201, c[0x0][0x23c], -R0 ;  /* 0x00008f00c9037a23 */ /* 0x000fe20000010800 */
[----:B------:R-:W-:Y:S01]  /*172f0*/  MUFU.EX2 R90, R4 ;  /* 0x00000004005a7308 */ /* 0x000fe20000000800 */
[----:B------:R-:W-:-:S02]  /*17300*/  FFMA.FTZ R61, R219, c[0x0][0x23c], -R2 ;  /* 0x00008f00db3d7a23 */ /* 0x000fc40000010802 */
[--C-:B------:R-:W-:Y:S02]  /*17310*/  FFMA.FTZ R112, R112, c[0x0][0x23c], -R2.reuse ;  /* 0x00008f0070707a23 */ /* 0x100fe40000010802 */
[----:B------:R-:W-:-:S03]  /*17320*/  FFMA.FTZ R63, R202, c[0x0][0x23c], -R2 ;  /* 0x00008f00ca3f7a23 */ /* 0x000fc60000010802 */
[----:B------:R1:W3:Y:S01]  /*17330*/  MUFU.EX2 R4, R3 ;  /* 0x0000000300047308 */ /* 0x0002e20000000800 */
[--C-:B------:R-:W-:Y:S02]  /*17340*/  FFMA.FTZ R62, R203, c[0x0][0x23c], -R2.reuse ;  /* 0x00008f00cb3e7a23 */ /* 0x100fe40000010802 */
[--C-:B------:R-:W-:Y:S02]  /*17350*/  FFMA.FTZ R217, R217, c[0x0][0x23c], -R2.reuse ;  /* 0x00008f00d9d97a23 */ /* 0x100fe40000010802 */
[--C-:B------:R-:W-:Y:S02]  /*17360*/  FFMA.FTZ R209, R212, c[0x0][0x23c], -R2.reuse ;  /* 0x00008f00d4d17a23 */ /* 0x100fe40000010802 */
[--C-:B------:R-:W-:Y:S02]  /*17370*/  FFMA.FTZ R94, R208, c[0x0][0x23c], -R2.reuse ;  /* 0x00008f00d05e7a23 */ /* 0x100fe40000010802 */
[----:B------:R-:W-:Y:S02]  /*17380*/  FFMA.FTZ R219, R132, c[0x0][0x23c], -R2 ;  /* 0x00008f0084db7a23 */ /* 0x000fe40000010802 */
[----:B------:R-:W-:-:S02]  /*17390*/  FFMA.FTZ R2, R149, c[0x0][0x23c], -R0 ;  /* 0x00008f0095027a23 */ /* 0x000fc40000010800 */
[----:B-1----:R-:W-:-:S04]  /*173a0*/  FFMA.FTZ R3, R228, c[0x0][0x23c], -R0 ;  /* 0x00008f00e4037a23 */ /* 0x002fc80000010800 */
[----:B------:R1:W4:Y:S01]  /*173b0*/  MUFU.EX2 R228, R3 ;  /* 0x0000000300e47308 */ /* 0x0003220000000800 */
[--C-:B------:R-:W-:Y:S02]  /*173c0*/  FFMA.FTZ R60, R126, c[0x0][0x23c], -R0.reuse ;  /* 0x00008f007e3c7a23 */ /* 0x100fe40000010800 */
[----:B------:R-:W-:-:S05]  /*173d0*/  FFMA.FTZ R126, R220, c[0x0][0x23c], -R0 ;  /* 0x00008f00dc7e7a23 */ /* 0x000fca0000010800 */
[----:B------:R-:W-:Y:S01]  /*173e0*/  MUFU.EX2 R2, R2 ;  /* 0x0000000200027308 */ /* 0x000fe20000000800 */
[----:B-1----:R-:W-:-:S07]  /*173f0*/  FFMA.FTZ R3, R148, c[0x0][0x23c], -R0 ;  /* 0x00008f0094037a23 */ /* 0x002fce0000010800 */
[----:B------:R-:W1:Y:S01]  /*17400*/  MUFU.EX2 R220, R3 ;  /* 0x0000000300dc7308 */ /* 0x000e620000000800 */
[--C-:B------:R-:W-:Y:S02]  /*17410*/  FFMA.FTZ R138, R213, c[0x0][0x23c], -R0.reuse ;  /* 0x00008f00d58a7a23 */ /* 0x100fe40000010800 */
[----:B------:R-:W-:Y:S01]  /*17420*/  FFMA.FTZ R132, R211, c[0x0][0x23c], -R0 ;  /* 0x00008f00d3847a23 */ /* 0x000fe20000010800 */
[----:B---3--:R-:W-:Y:S01]  /*17430*/  MOV R211, R4 ;  /* 0x0000000400d37202 */ /* 0x008fe20000000f00 */
[----:B------:R-:W-:Y:S01]  /*17440*/  FADD.FTZ R213, R153, R82 ;  /* 0x0000005299d57221 */ /* 0x000fe20000010000 */
[----:B------:R-:W-:Y:S01]  /*17450*/  MOV R82, R5 ;  /* 0x0000000500527202 */ /* 0x000fe20000000f00 */
[----:B------:R-:W-:Y:S01]  /*17460*/  HMMA.16816.F32 R168, R8, R16, R168 ;  /* 0x0000001008a8723c */ /* 0x000fe200000018a8 */
[----:B------:R-:W-:Y:S01]  /*17470*/  IMAD.MOV.U32 R208, RZ, RZ, R7 ;  /* 0x000000ffffd07224 */ /* 0x000fe200078e0007 */
[----:B------:R-:W-:Y:S02]  /*17480*/  MOV R210, R6 ;  /* 0x0000000600d27202 */ /* 0x000fe40000000f00 */
[----:B------:R-:W-:-:S02]  /*17490*/  F2FP.PACK_AB R4, R229, R91 ;  /* 0x0000005be504723e */ /* 0x000fc400000000ff */
[----:B----4-:R-:W-:Y:S02]  /*174a0*/  F2FP.PACK_AB R5, R228, R211 ;  /* 0x000000d3e405723e */ /* 0x010fe400000000ff */
[----:B------:R-:W-:Y:S01]  /*174b0*/  HMMA.16816.F32 R164, R8, R18, R164 ;  /* 0x0000001208a4723c */ /* 0x000fe200000018a4 */
[----:B------:R-:W-:Y:S01]  /*174c0*/  F2FP.PACK_AB R6, R90, R225 ;  /* 0x000000e15a06723e */ /* 0x000fe200000000ff */
[--C-:B------:R-:W-:Y:S01]  /*174d0*/  FFMA.FTZ R121, R121, c[0x0][0x23c], -R0.reuse ;  /* 0x00008f0079797a23 */ /* 0x100fe20000010800 */
[----:B-1----:R-:W-:Y:S01]  /*174e0*/  F2FP.PACK_AB R7, R2, R220 ;  /* 0x000000dc0207723e */ /* 0x002fe200000000ff */
[----:B------:R-:W-:Y:S01]  /*174f0*/  FFMA.FTZ R127, R127, c[0x0][0x23c], -R0 ;  /* 0x00008f007f7f7a23 */ /* 0x000fe20000010800 */
[----:B------:R-:W1:Y:S02]  /*17500*/  LDSM.16.MT88.4 R16, [R222+0xc800] ;  /* 0x00c80000de10783b */ /* 0x000e640000004200 */
[----:B------:R-:W-:Y:S02]  /*17510*/  F2FP.PACK_AB R8, R82, R89 ;  /* 0x000000595208723e */ /* 0x000fe400000000ff */
[----:B------:R-:W-:-:S02]  /*17520*/  F2FP.PACK_AB R9, R230, R88 ;  /* 0x00000058e609723e */ /* 0x000fc400000000ff */
[----:B------:R-:W-:Y:S02]  /*17530*/  F2FP.PACK_AB R10, R92, R227 ;  /* 0x000000e35c0a723e */ /* 0x000fe400000000ff */
[----:B------:R-:W-:Y:S01]  /*17540*/  F2FP.PACK_AB R11, R215, R226 ;  /* 0x000000e2d70b723e */ /* 0x000fe200000000ff */
[--C-:B------:R-:W-:Y:S02]  /*17550*/  FFMA.FTZ R139, R139, c[0x0][0x23c], -R0.reuse ;  /* 0x00008f008b8b7a23 */ /* 0x100fe40000010800 */
[----:B------:R-:W-:Y:S02]  /*17560*/  FFMA.FTZ R133, R133, c[0x0][0x23c], -R0 ;  /* 0x00008f0085857a23 */ /* 0x000fe40000010800 */
[----:B------:R-:W-:Y:S01]  /*17570*/  FADD.FTZ R212, R152, R81 ;  /* 0x0000005198d47221 */ /* 0x000fe20000010000 */
[----:B------:R-:W-:Y:S01]  /*17580*/  MOV R81, R155 ;  /* 0x0000009b00517202 */ /* 0x000fe20000000f00 */
[----:B------:R-:W-:Y:S01]  /*17590*/  FADD.FTZ R3, R83, R80 ;  /* 0x0000005053037221 */ /* 0x000fe20000010000 */
[----:B------:R-:W-:Y:S01]  /*175a0*/  MOV R80, R154 ;  /* 0x0000009a00507202 */ /* 0x000fe20000000f00 */
[----:B------:R-:W-:Y:S01]  /*175b0*/  FADD.FTZ R0, R151, R150 ;  /* 0x0000009697007221 */ /* 0x000fe20000010000 */
[-C--:B--2---:R-:W-:Y:S08]  /*175c0*/  HMMA.16816.F32 R144, R4, R12.reuse, R144 ;  /* 0x0000000c0490723c */ /* 0x084ff00000001890 */
[----:B------:R-:W-:Y:S08]  /*175d0*/  HMMA.16816.F32 R148, R8, R12, R68 ;  /* 0x0000000c0894723c */ /* 0x000ff00000001844 */
[-C--:B------:R-:W-:Y:S08]  /*175e0*/  HMMA.16816.F32 R156, R4, R14.reuse, R156 ;  /* 0x0000000e049c723c */ /* 0x080ff0000000189c */
[----:B------:R-:W-:Y:S01]  /*175f0*/  HMMA.16816.F32 R152, R8, R14, R56 ;  /* 0x0000000e0898723c */ /* 0x000fe20000001838 */
[----:B------:R-:W2:Y:S01]  /*17600*/  LDSM.16.MT88.4 R12, [R224+0xc800] ;  /* 0x00c80000e00c783b */ /* 0x000ea20000004200 */
[----:B------:R-:W-:Y:S01]  /*17610*/  IMAD.MOV.U32 R83, RZ, RZ, R104 ;  /* 0x000000ffff537224 */ /* 0x000fe200078e0068 */
[----:B------:R-:W-:-:S02]  /*17620*/  MOV R203, R107 ;  /* 0x0000006b00cb7202 */ /* 0x000fc40000000f00 */
[----:B------:R-:W-:Y:S02]  /*17630*/  MOV R202, R106 ;  /* 0x0000006a00ca7202 */ /* 0x000fe40000000f00 */
[----:B------:R-:W-:Y:S01]  /*17640*/  MOV R201, R105 ;  /* 0x0000006900c97202 */ /* 0x000fe20000000f00 */
[-C--:B-1----:R-:W-:Y:S08]  /*17650*/  HMMA.16816.F32 R140, R8, R16.reuse, R64 ;  /* 0x00000010088c723c */ /* 0x082ff00000001840 */
[C---:B------:R-:W-:Y:S08]  /*17660*/  HMMA.16816.F32 R160, R4.reuse, R16, R160 ;  /* 0x0000001004a0723c */ /* 0x040ff000000018a0 */
[-C--:B------:R-:W-:Y:S08]  /*17670*/  HMMA.16816.F32 R172, R4, R18.reuse, R172 ;  /* 0x0000001204ac723c */ /* 0x080ff000000018ac */
[C---:B------:R-:W-:Y:S01]  /*17680*/  HMMA.16816.F32 R104, R8.reuse, R18, R52 ;  /* 0x000000120868723c */ /* 0x040fe20000001834 */
[----:B------:R-:W1:Y:S07]  /*17690*/  LDSM.16.MT88.4 R16, [R223+0xc800] ;  /* 0x00c80000df10783b */ /* 0x000e6e0000004200 */
[-C--:B--2---:R-:W-:Y:S07]  /*176a0*/  HMMA.16816.F32 R100, R8, R12.reuse, R48 ;  /* 0x0000000c0864723c */ /* 0x084fee0000001830 */
[----:B------:R-:W-:Y:S01]  /*176b0*/  MOV R51, R83 ;  /* 0x0000005300337202 */ /* 0x000fe20000000f00 */
[----:B------:R-:W-:Y:S01]  /*176c0*/  IMAD.MOV.U32 R48, RZ, RZ, R82 ;  /* 0x000000ffff307224 */ /* 0x000fe200078e0052 */
[----:B------:R-:W-:Y:S01]  /*176d0*/  MOV R50, R80 ;  /* 0x0000005000327202 */ /* 0x000fe20000000f00 */
[----:B------:R-:W-:Y:S01]  /*176e0*/  HMMA.16816.F32 R176, R4, R12, R176 ;  /* 0x0000000c04b0723c */ /* 0x000fe200000018b0 */
[----:B------:R-:W-:-:S07]  /*176f0*/  MOV R49, R81 ;  /* 0x0000005100317202 */ /* 0x000fce0000000f00 */
[-C--:B------:R-:W-:Y:S08]  /*17700*/  HMMA.16816.F32 R188, R4, R14.reuse, R188 ;  /* 0x0000000e04bc723c */ /* 0x080ff000000018bc */
[----:B------:R-:W-:Y:S01]  /*17710*/  HMMA.16816.F32 R80, R8, R14, R44 ;  /* 0x0000000e0850723c */ /* 0x000fe2000000182c */
[----:B------:R-:W2:Y:S01]  /*17720*/  LDSM.16.MT88.4 R12, [R221+0xe800] ;  /* 0x00e80000dd0c783b */ /* 0x000ea20000004200 */
[----:B------:R-:W-:-:S02]  /*17730*/  MOV R70, R95 ;  /* 0x0000005f00467202 */ /* 0x000fc40000000f00 */
[----:B------:R-:W-:Y:S02]  /*17740*/  MOV R71, R94 ;  /* 0x0000005e00477202 */ /* 0x000fe40000000f00 */
[----:B------:R-:W-:Y:S02]  /*17750*/  MOV R52, R93 ;  /* 0x0000005d00347202 */ /* 0x000fe40000000f00 */
[----:B------:R-:W-:Y:S01]  /*17760*/  MOV R47, R92 ;  /* 0x0000005c002f7202 */ /* 0x000fe20000000f00 */
[----:B------:R-:W-:Y:S01]  /*17770*/  IMAD.MOV.U32 R69, RZ, RZ, R200 ;  /* 0x000000ffff457224 */ /* 0x000fe200078e00c8 */
[----:B------:R-:W-:Y:S01]  /*17780*/  MOV R55, R211 ;  /* 0x000000d300377202 */ /* 0x000fe20000000f00 */
[----:B-1----:R-:W-:Y:S01]  /*17790*/  HMMA.16816.F32 R92, R4, R18, R204 ;  /* 0x00000012045c723c */ /* 0x002fe200000018cc */
[----:B------:R-:W-:Y:S02]  /*177a0*/  MOV R54, R208 ;  /* 0x000000d000367202 */ /* 0x000fe40000000f00 */
[----:B------:R-:W-:-:S02]  /*177b0*/  MOV R53, R210 ;  /* 0x000000d200357202 */ /* 0x000fc40000000f00 */
[----:B------:R-:W-:Y:S02]  /*177c0*/  MOV R68, R209 ;  /* 0x000000d100447202 */ /* 0x000fe40000000f00 */
[----:B------:R-:W-:Y:S01]  /*177d0*/  MOV R46, R2 ;  /* 0x00000002002e7202 */ /* 0x000fe20000000f00 */
[C---:B------:R-:W-:Y:S01]  /*177e0*/  HMMA.16816.F32 R208, R8.reuse, R16, R128 ;  /* 0x0000001008d0723c */ /* 0x040fe20000001880 */
[----:B------:R-:W-:Y:S01]  /*177f0*/  MOV R2, R201 ;  /* 0x000000c900027202 */ /* 0x000fe20000000f00 */
[----:B------:R-:W-:Y:S01]  /*17800*/  IMAD.MOV.U32 R205, RZ, RZ, R203 ;  /* 0x000000ffffcd7224 */ /* 0x000fe200078e00cb */
[----:B------:R-:W-:Y:S01]  /*17810*/  MOV R204, R202 ;  /* 0x000000ca00cc7202 */ /* 0x000fe20000000f00 */
[----:B------:R-:W-:Y:S01]  /*17820*/  IMAD.MOV.U32 R44, RZ, RZ, R91 ;  /* 0x000000ffff2c7224 */ /* 0x000fe200078e005b */
[----:B------:R-:W-:Y:S02]  /*17830*/  MOV R45, R90 ;  /* 0x0000005a002d7202 */ /* 0x000fe40000000f00 */
[----:B------:R-:W-:Y:S01]  /*17840*/  MOV R206, R89 ;  /* 0x0000005900ce7202 */ /* 0x000fe20000000f00 */
[----:B------:R-:W-:Y:S01]  /*17850*/  HMMA.16816.F32 R200, R8, R18, R116 ;  /* 0x0000001208c8723c */ /* 0x000fe20000001874 */
[----:B------:R-:W-:-:S07]  /*17860*/  MOV R207, R88 ;  /* 0x0000005800cf7202 */ /* 0x000fce0000000f00 */
[----:B------:R-:W-:Y:S01]  /*17870*/  HMMA.16816.F32 R96, R4, R16, R96 ;  /* 0x000000100460723c */ /* 0x000fe20000001860 */
[----:B------:R-:W1:Y:S07]  /*17880*/  LDSM.16.MT88.4 R16, [R224+0xe800] ;  /* 0x00e80000e010783b */ /* 0x000e6e0000004200 */
[C---:B--2---:R-:W-:Y:S01]  /*17890*/  HMMA.16816.F32 R128, R8.reuse, R14, R20 ;  /* 0x0000000e0880723c */ /* 0x044fe20000001814 */
[----:B------:R-:W2:Y:S07]  /*178a0*/  LDSM.16.MT88.4 R20, [R222+0xe800] ;  /* 0x00e80000de14783b */ /* 0x000eae0000004200 */
[-C--:B------:R-:W-:Y:S08]  /*178b0*/  HMMA.16816.F32 R116, R8, R12.reuse, R84 ;  /* 0x0000000c0874723c */ /* 0x080ff00000001854 */
[C---:B------:R-:W-:Y:S08]  /*178c0*/  HMMA.16816.F32 R88, R4.reuse, R12, R72 ;  /* 0x0000000c0458723c */ /* 0x040ff00000001848 */
[C---:B------:R-:W-:Y:S01]  /*178d0*/  HMMA.16816.F32 R84, R4.reuse, R14, R36 ;  /* 0x0000000e0454723c */ /* 0x040fe20000001824 */
[----:B------:R-:W3:Y:S07]  /*178e0*/  LDSM.16.MT88.4 R12, [R223+0xe800] ;  /* 0x00e80000df0c783b */ /* 0x000eee0000004200 */
[C---:B-1----:R-:W-:Y:S08]  /*178f0*/  HMMA.16816.F32 R28, R4.reuse, R18, R28 ;  /* 0x00000012041c723c */ /* 0x042ff0000000181c */
[C---:B--2---:R-:W-:Y:S07]  /*17900*/  HMMA.16816.F32 R72, R4.reuse, R22, R108 ;  /* 0x000000160448723c */ /* 0x044fee000000186c */
[----:B------:R-:W-:Y:S01]  /*17910*/  MOV R111, R68 ;  /* 0x00000044006f7202 */ /* 0x000fe20000000f00 */
[----:B------:R-:W-:Y:S01]  /*17920*/  IMAD.MOV.U32 R109, RZ, RZ, R70 ;  /* 0x000000ffff6d7224 */ /* 0x000fe200078e0046 */
[----:B------:R-:W-:Y:S01]  /*17930*/  MOV R110, R69 ;  /* 0x00000045006e7202 */ /* 0x000fe20000000f00 */
[----:B------:R-:W-:Y:S01]  /*17940*/  HMMA.16816.F32 R76, R4, R20, R76 ;  /* 0x00000014044c723c */ /* 0x000fe2000000184c */
[----:B------:R-:W-:-:S07]  /*17950*/  MOV R108, R71 ;  /* 0x00000047006c7202 */ /* 0x000fce0000000f00 */
[C---:B------:R-:W-:Y:S08]  /*17960*/  HMMA.16816.F32 R68, R4.reuse, R16, R32 ;  /* 0x000000100444723c */ /* 0x040ff00000001820 */
[C---:B---3--:R-:W-:Y:S08]  /*17970*/  HMMA.16816.F32 R64, R4.reuse, R12, R40 ;  /* 0x0000000c0440723c */ /* 0x048ff00000001828 */
[----:B------:R-:W-:Y:S07]  /*17980*/  HMMA.16816.F32 R56, R4, R14, R24 ;  /* 0x0000000e0438723c */ /* 0x000fee0000001818 */
[----:B------:R-:W-:Y:S01]  /*17990*/  MOV R4, R204 ;  /* 0x000000cc00047202 */ /* 0x000fe20000000f00 */
[----:B------:R-:W-:Y:S01]  /*179a0*/  IMAD.MOV.U32 R26, RZ, RZ, R207 ;  /* 0x000000ffff1a7224 */ /* 0x000fe200078e00cf */
[----:B------:R-:W-:Y:S01]  /*179b0*/  MOV R27, R206 ;  /* 0x000000ce001b7202 */ /* 0x000fe20000000f00 */
[----:B------:R-:W-:Y:S01]  /*179c0*/  IMAD.MOV.U32 R204, RZ, RZ, R52 ;  /* 0x000000ffffcc7224 */ /* 0x000fe200078e0034 */
[----:B------:R-:W-:-:S02]  /*179d0*/  MOV R207, R53 ;  /* 0x0000003500cf7202 */ /* 0x000fc40000000f00 */
[----:B------:R-:W-:Y:S02]  /*179e0*/  MOV R206, R54 ;  /* 0x0000003600ce7202 */ /* 0x000fe40000000f00 */
[----:B------:R-:W-:Y:S02]  /*179f0*/  MOV R5, R55 ;  /* 0x0000003700057202 */ /* 0x000fe40000000f00 */
[----:B------:R-:W-:Y:S01]  /*17a00*/  HMMA.16816.F32 R52, R8, R20, R196 ;  /* 0x000000140834723c */ /* 0x000fe200000018c4 */
[----:B------:R-:W1:Y:S01]  /*17a10*/  MUFU.EX2 R20, R125 ;  /* 0x0000007d00147308 */ /* 0x000e620000000800 */
[----:B------:R-:W-:Y:S02]  /*17a20*/  MOV R25, R205 ;  /* 0x000000cd00197202 */ /* 0x000fe40000000f00 */
[----:B------:R-:W-:Y:S02]  /*17a30*/  MOV R24, R44 ;  /* 0x0000002c00187202 */ /* 0x000fe40000000f00 */
[----:B------:R-:W-:-:S02]  /*17a40*/  MOV R7, R45 ;  /* 0x0000002d00077202 */ /* 0x000fc40000000f00 */
[----:B------:R-:W-:Y:S01]  /*17a50*/  MOV R6, R46 ;  /* 0x0000002e00067202 */ /* 0x000fe20000000f00 */
[----:B------:R-:W-:Y:S01]  /*17a60*/  HMMA.16816.F32 R36, R8, R18, R180 ;  /* 0x000000120824723c */ /* 0x000fe200000018b4 */
[----:B------:R-:W-:Y:S01]  /*17a70*/  MOV R205, R47 ;  /* 0x0000002f00cd7202 */ /* 0x000fe20000000f00 */
[----:B------:R-:W-:Y:S01]  /*17a80*/  IMAD.MOV.U32 R196, RZ, RZ, R49 ;  /* 0x000000ffffc47224 */ /* 0x000fe200078e0031 */
[----:B------:R-:W-:Y:S02]  /*17a90*/  MOV R198, R48 ;  /* 0x0000003000c67202 */ /* 0x000fe40000000f00 */
[----:B------:R-:W-:-:S03]  /*17aa0*/  MOV R197, R50 ;  /* 0x0000003200c57202 */ /* 0x000fc60000000f00 */
[----:B------:R-:W-:Y:S01]  /*17ab0*/  HMMA.16816.F32 R44, R8, R16, R192 ;  /* 0x00000010082c723c */ /* 0x000fe200000018c0 */
[----:B------:R-:W2:Y:S01]  /*17ac0*/  LDSM.16.MT88.4 R16, [R222+0xd000] ;  /* 0x00d00000de10783b */ /* 0x000ea20000004200 */
[----:B------:R-:W-:-:S06]  /*17ad0*/  MOV R199, R51 ;  /* 0x0000003300c77202 */ /* 0x000fcc0000000f00 */
[C---:B------:R-:W-:Y:S08]  /*17ae0*/  HMMA.16816.F32 R40, R8.reuse, R12, R168 ;  /* 0x0000000c0828723c */ /* 0x040ff000000018a8 */
[C---:B------:R-:W-:Y:S01]  /*17af0*/  HMMA.16816.F32 R32, R8.reuse, R14, R164 ;  /* 0x0000000e0820723c */ /* 0x040fe200000018a4 */
[----:B------:R-:W3:Y:S07]  /*17b00*/  LDSM.16.MT88.4 R12, [R224+0xd000] ;  /* 0x00d00000e00c783b */ /* 0x000eee0000004200 */
[----:B------:R-:W-:Y:S01]  /*17b10*/  HMMA.16816.F32 R48, R8, R22, R184 ;  /* 0x000000160830723c */ /* 0x000fe200000018b8 */
[----:B------:R1:W-:Y:S06]  /*17b20*/  MUFU.EX2 R185, R123 ;  /* 0x0000007b00b97308 */ /* 0x0003ec0000000800 */
[----:B------:R-:W-:Y:S01]  /*17b30*/  IMAD.MOV.U32 R187, RZ, RZ, R199 ;  /* 0x000000ffffbb7224 */ /* 0x000fe200078e00c7 */
[----:B-1----:R-:W-:-:S02]  /*17b40*/  MOV R123, R20 ;  /* 0x00000014007b7202 */ /* 0x002fc40000000f00 */
[----:B------:R-:W1:Y:S01]  /*17b50*/  LDSM.16.MT88.4 R20, [R221+0xd000] ;  /* 0x00d00000dd14783b */ /* 0x000e620000004200 */
[----:B------:R-:W4:Y:S01]  /*17b60*/  MUFU.EX2 R8, R115 ;  /* 0x0000007300087308 */ /* 0x000f220000000800 */
[----:B------:R-:W-:Y:S02]  /*17b70*/  MOV R199, R5 ;  /* 0x0000000500c77202 */ /* 0x000fe40000000f00 */
[----:B------:R-:W-:Y:S02]  /*17b80*/  MOV R5, R6 ;  /* 0x0000000600057202 */ /* 0x000fe40000000f00 */
[----:B------:R-:W-:Y:S02]  /*17b90*/  MOV R186, R196 ;  /* 0x000000c400ba7202 */ /* 0x000fe40000000f00 */
[----:B------:R-:W-:Y:S01]  /*17ba0*/  MOV R6, R7 ;  /* 0x0000000700067202 */ /* 0x000fe20000000f00 */
[----:B------:R-:W1:Y:S01]  /*17bb0*/  MUFU.EX2 R184, R124 ;  /* 0x0000007c00b87308 */ /* 0x000e620000000800 */
[----:B------:R-:W-:Y:S01]  /*17bc0*/  MOV R196, R25 ;  /* 0x0000001900c47202 */ /* 0x000fe20000000f00 */
[----:B------:R-:W-:-:S06]  /*17bd0*/  IMAD.MOV.U32 R7, RZ, RZ, R24 ;  /* 0x000000ffff077224 */ /* 0x000fcc00078e0018 */
[----:B------:R-:W-:Y:S08]  /*17be0*/  MUFU.EX2 R169, R122 ;  /* 0x0000007a00a97308 */ /* 0x000ff00000000800 */
[----:B------:R-:W1:Y:S08]  /*17bf0*/  MUFU.EX2 R120, R120 ;  /* 0x0000007800787308 */ /* 0x000e700000000800 */
[----:B------:R-:W-:Y:S08]  /*17c00*/  MUFU.EX2 R125, R114 ;  /* 0x00000072007d7308 */ /* 0x000ff00000000800 */
[----:B------:R-:W1:Y:S08]  /*17c10*/  MUFU.EX2 R170, R113 ;  /* 0x0000007100aa7308 */ /* 0x000e700000000800 */
[----:B------:R-:W-:Y:S08]  /*17c20*/  MUFU.EX2 R25, R112 ;  /* 0x0000007000197308 */ /* 0x000ff00000000800 */
[----:B------:R-:W1:Y:S08]  /*17c30*/  MUFU.EX2 R124, R63 ;  /* 0x0000003f007c7308 */ /* 0x000e700000000800 */
[----:B------:R-:W-:Y:S08]  /*17c40*/  MUFU.EX2 R168, R62 ;  /* 0x0000003e00a87308 */ /* 0x000ff00000000800 */
[----:B------:R-:W-:Y:S08]  /*17c50*/  MUFU.EX2 R171, R61 ;  /* 0x0000003d00ab7308 */ /* 0x000ff00000000800 */
[----:B------:R-:W-:Y:S08]  /*17c60*/  MUFU.EX2 R24, R60 ;  /* 0x0000003c00187308 */ /* 0x000ff00000000800 */
[----:B------:R-:W1:Y:S08]  /*17c70*/  MUFU.EX2 R121, R121 ;  /* 0x0000007900797308 */ /* 0x000e700000000800 */
[----:B------:R4:W-:Y:S08]  /*17c80*/  MUFU.EX2 R122, R126 ;  /* 0x0000007e007a7308 */ /* 0x0009f00000000800 */
[----:B------:R-:W2:Y:S01]  /*17c90*/  MUFU.EX2 R127, R127 ;  /* 0x0000007f007f7308 */ /* 0x000ea20000000800 */
[----:B------:R-:W-:-:S02]  /*17ca0*/  FADD.FTZ R2, R2, R0 ;  /* 0x0000000002027221 */ /* 0x000fc40000010000 */
[----:B------:R-:W-:Y:S02]  /*17cb0*/  FADD.FTZ R0, R186, R213 ;  /* 0x000000d5ba007221 */ /* 0x000fe40000010000 */
[----:B------:R-:W-:Y:S01]  /*17cc0*/  FADD.FTZ R4, R4, R212 ;  /* 0x000000d404047221 */ /* 0x000fe20000010000 */
[----:B----4-:R-:W-:Y:S01]  /*17cd0*/  MOV R126, R8 ;  /* 0x00000008007e7202 */ /* 0x010fe20000000f00 */
[----:B------:R-:W-:Y:S01]  /*17ce0*/  FADD.FTZ R114, R196, R2 ;  /* 0x00000002c4727221 */ /* 0x000fe20000010000 */
[----:B------:R-:W-:Y:S01]  /*17cf0*/  MOV R186, R198 ;  /* 0x000000c600ba7202 */ /* 0x000fe20000000f00 */
[----:B------:R-:W-:Y:S01]  /*17d00*/  FADD.FTZ R113, R197, R0 ;  /* 0x00000000c5717221 */ /* 0x000fe20000010000 */
[----:B-1----:R-:W-:Y:S01]  /*17d10*/  F2FP.PACK_AB R8, R184, R123 ;  /* 0x0000007bb808723e */ /* 0x002fe200000000ff */
[----:B------:R-:W-:Y:S01]  /*17d20*/  FADD.FTZ R2, R231, R4 ;  /* 0x00000004e7027221 */ /* 0x000fe20000010000 */
[----:B------:R-:W-:Y:S01]  /*17d30*/  F2FP.PACK_AB R9, R126, R120 ;  /* 0x000000787e09723e */ /* 0x000fe200000000ff */
[----:B------:R-:W-:Y:S01]  /*17d40*/  IMAD.MOV.U32 R197, RZ, RZ, R6 ;  /* 0x000000ffffc57224 */ /* 0x000fe200078e0006 */
[----:B------:R-:W-:Y:S01]  /*17d50*/  F2FP.PACK_AB R10, R169, R185 ;  /* 0x000000b9a90a723e */ /* 0x000fe200000000ff */
[----:B------:R-:W-:Y:S01]  /*17d60*/  FADD.FTZ R3, R187, R3 ;  /* 0x00000003bb037221 */ /* 0x000fe20000010000 */
[----:B------:R-:W-:Y:S01]  /*17d70*/  F2FP.PACK_AB R11, R170, R125 ;  /* 0x0000007daa0b723e */ /* 0x000fe200000000ff */
[----:B------:R-:W-:Y:S01]  /*17d80*/  MUFU.EX2 R239, R239 ;  /* 0x000000ef00ef7308 */ /* 0x000fe20000000800 */
[----:B------:R-:W-:Y:S01]  /*17d90*/  MOV R196, R5 ;  /* 0x0000000500c47202 */ /* 0x000fe20000000f00 */
[----:B------:R1:W5:Y:S01]  /*17da0*/  LDL.LU R231, [R1+0x9c] ;  /* 0x00009c0001e77983 */ /* 0x0003620000300800 */
[----:B------:R-:W-:-:S02]  /*17db0*/  MOV R198, R7 ;  /* 0x0000000700c67202 */ /* 0x000fc40000000f00 */
[----:B------:R-:W-:Y:S02]  /*17dc0*/  F2FP.PACK_AB R4, R124, R25 ;  /* 0x000000197c04723e */ /* 0x000fe400000000ff */
[----:B------:R-:W-:Y:S02]  /*17dd0*/  F2FP.PACK_AB R5, R121, R24 ;  /* 0x000000187905723e */ /* 0x000fe400000000ff */
[----:B------:R-:W-:Y:S02]  /*17de0*/  F2FP.PACK_AB R6, R171, R168 ;  /* 0x000000a8ab06723e */ /* 0x000fe400000000ff */
[----:B--2---:R-:W-:Y:S02]  /*17df0*/  F2FP.PACK_AB R7, R127, R122 ;  /* 0x0000007a7f07723e */ /* 0x004fe400000000ff */
[----:B------:R-:W-:Y:S01]  /*17e00*/  MOV R187, R199 ;  /* 0x000000c700bb7202 */ /* 0x000fe20000000f00 */
[----:B------:R-:W-:Y:S01]  /*17e10*/  HMMA.16816.F32 R164, R8, R16, R140 ;  /* 0x0000001008a4723c */ /* 0x000fe2000000188c */
[----:B------:R-:W-:-:S02]  /*17e20*/  MOV R199, R26 ;  /* 0x0000001a00c77202 */ /* 0x000fc40000000f00 */
[----:B------:R-:W-:Y:S02]  /*17e30*/  MOV R26, R27 ;  /* 0x0000001b001a7202 */ /* 0x000fe40000000f00 */
[----:B------:R-:W-:Y:S01]  /*17e40*/  MOV R27, R108 ;  /* 0x0000006c001b7202 */ /* 0x000fe20000000f00 */
[----:B------:R-:W-:Y:S02]  /*17e50*/  IMAD.MOV.U32 R108, RZ, RZ, R109 ;  /* 0x000000ffff6c7224 */ /* 0x000fe400078e006d */
[----:B---3--:R-:W-:Y:S01]  /*17e60*/  HMMA.16816.F32 R180, R8, R12, R100 ;  /* 0x0000000c08b4723c */ /* 0x008fe20000001864 */
[----:B------:R-:W-:Y:S02]  /*17e70*/  MOV R109, R110 ;  /* 0x0000006e006d7202 */ /* 0x000fe40000000f00 */
[----:B------:R-:W-:-:S05]  /*17e80*/  MOV R110, R111 ;  /* 0x0000006f006e7202 */ /* 0x000fca0000000f00 */
[----:B------:R-:W-:Y:S01]  /*17e90*/  HMMA.16816.F32 R176, R4, R12, R176 ;  /* 0x0000000c04b0723c */ /* 0x000fe200000018b0 */
[----:B------:R-:W-:Y:S02]  /*17ea0*/  MOV R111, R204 ;  /* 0x000000cc006f7202 */ /* 0x000fe40000000f00 */
[----:B------:R-:W-:-:S05]  /*17eb0*/  MOV R0, R26 ;  /* 0x0000001a00007202 */ /* 0x000fca0000000f00 */
[----:B------:R-:W-:Y:S01]  /*17ec0*/  HMMA.16816.F32 R188, R4, R14, R188 ;  /* 0x0000000e04bc723c */ /* 0x000fe200000018bc */
[----:B------:R-:W-:-:S07]  /*17ed0*/  MOV R204, R205 ;  /* 0x000000cd00cc7202 */ /* 0x000fce0000000f00 */
[----:B------:R-:W-:Y:S01]  /*17ee0*/  HMMA.16816.F32 R140, R8, R14, R80 ;  /* 0x0000000e088c723c */ /* 0x000fe20000001850 */
[----:B------:R-:W2:Y:S01]  /*17ef0*/  LDSM.16.MT88.4 R12, [R224+0xf000] ;  /* 0x00f00000e00c783b */ /* 0x000ea20000004200 */
[----:B------:R-:W-:Y:S02]  /*17f00*/  IMAD.MOV.U32 R205, RZ, RZ, R215 ;  /* 0x000000ffffcd7224 */ /* 0x000fe400078e00d7 */
[----:B------:R-:W-:-:S03]  /*17f10*/  FADD.FTZ R112, R214, R3 ;  /* 0x00000003d6707221 */ /* 0x000fc60000010000 */
[----:B------:R-:W-:Y:S01]  /*17f20*/  MOV R81, R27 ;  /* 0x0000001b00517202 */ /* 0x000fe20000000f00 */
[C---:B------:R-:W-:Y:S07]  /*17f30*/  HMMA.16816.F32 R60, R8.reuse, R22, R152 ;  /* 0x00000016083c723c */ /* 0x040fee0000001898 */
[----:B------:R-:W-:Y:S01]  /*17f40*/  IMAD.MOV.U32 R153, RZ, RZ, R25 ;  /* 0x000000ffff997224 */ /* 0x000fe200078e0019 */
[----:B------:R-:W-:Y:S02]  /*17f50*/  MOV R154, R24 ;  /* 0x00000018009a7202 */ /* 0x000fe40000000f00 */
[----:B------:R-:W3:Y:S01]  /*17f60*/  LDSM.16.MT88.4 R24, [R223+0xd000] ;  /* 0x00d00000df18783b */ /* 0x000ee20000004200 */
[-C--:B------:R-:W-:Y:S08]  /*17f70*/  HMMA.16816.F32 R148, R8, R20.reuse, R148 ;  /* 0x000000140894723c */ /* 0x080ff00000001894 */
[C---:B------:R-:W-:Y:S08]  /*17f80*/  HMMA.16816.F32 R144, R4.reuse, R20, R144 ;  /* 0x000000140490723c */ /* 0x040ff00000001890 */
[C---:B------:R-:W-:Y:S01]  /*17f90*/  HMMA.16816.F32 R156, R4.reuse, R22, R156 ;  /* 0x00000016049c723c */ /* 0x040fe2000000189c */
[----:B------:R-:W4:Y:S07]  /*17fa0*/  LDSM.16.MT88.4 R20, [R221+0xf000] ;  /* 0x00f00000dd14783b */ /* 0x000f2e0000004200 */
[C---:B------:R-:W-:Y:S08]  /*17fb0*/  HMMA.16816.F32 R160, R4.reuse, R16, R160 ;  /* 0x0000001004a0723c */ /* 0x040ff000000018a0 */
[-C--:B------:R-:W-:Y:S08]  /*17fc0*/  HMMA.16816.F32 R172, R4, R18.reuse, R172 ;  /* 0x0000001204ac723c */ /* 0x080ff000000018ac */
[----:B------:R-:W-:Y:S01]  /*17fd0*/  HMMA.16816.F32 R212, R8, R18, R104 ;  /* 0x0000001208d4723c */ /* 0x000fe20000001868 */
[----:B------:R-:W1:Y:S01]  /*17fe0*/  LDSM.16.MT88.4 R16, [R222+0xf000] ;  /* 0x00f00000de10783b */ /* 0x000e620000004200 */
[----:B------:R-:W-:-:S05]  /*17ff0*/  MOV R80, R110 ;  /* 0x0000006e00507202 */ /* 0x000fca0000000f00 */
[----:B------:R-:W-:Y:S01]  /*18000*/  MOV R105, R108 ;  /* 0x0000006c00697202 */ /* 0x000fe20000000f00 */
[----:B------:R-:W-:Y:S01]  /*18010*/  IMAD.MOV.U32 R106, RZ, RZ, R109 ;  /* 0x000000ffff6a7224 */ /* 0x000fe200078e006d */
[----:B------:R-:W-:Y:S02]  /*18020*/  MOV R107, R111 ;  /* 0x0000006f006b7202 */ /* 0x000fe40000000f00 */
[----:B--2---:R-:W-:Y:S01]  /*18030*/  HMMA.16816.F32 R108, R4, R14, R28 ;  /* 0x0000000e046c723c */ /* 0x004fe2000000181c */
[----:B------:R-:W2:Y:S01]  /*18040*/  LDSM.16.MT88.4 R28, [R223+0xf000] ;  /* 0x00f00000df1c783b */ /* 0x000ea20000004200 */
[----:B------:R-:W-:Y:S02]  /*18050*/  MOV R152, R205 ;  /* 0x000000cd00987202 */ /* 0x000fe40000000f00 */
[----:B------:R-:W-:Y:S01]  /*18060*/  MOV R155, R206 ;  /* 0x000000ce009b7202 */ /* 0x000fe20000000f00 */
[----:B------:R-:W-:Y:S01]  /*18070*/  IMAD.MOV.U32 R82, RZ, RZ, R198 ;  /* 0x000000ffff527224 */ /* 0x000fe200078e00c6 */
[----:B------:R-:W-:-:S02]  /*18080*/  MOV R104, R186 ;  /* 0x000000ba00687202 */ /* 0x000fc40000000f00 */
[C---:B---3--:R-:W-:Y:S01]  /*18090*/  HMMA.16816.F32 R192, R4.reuse, R24, R96 ;  /* 0x0000001804c0723c */ /* 0x048fe20000001860 */
[----:B------:R-:W-:Y:S02]  /*180a0*/  MOV R83, R187 ;  /* 0x000000bb00537202 */ /* 0x000fe40000000f00 */
[----:B------:R-:W-:Y:S02]  /*180b0*/  MOV R115, R204 ;  /* 0x000000cc00737202 */ /* 0x000fe40000000f00 */
[----:B------:R-:W-:Y:S02]  /*180c0*/  MOV R187, R196 ;  /* 0x000000c400bb7202 */ /* 0x000fe40000000f00 */
[----:B------:R-:W-:Y:S01]  /*180d0*/  MOV R99, R207 ;  /* 0x000000cf00637202 */ /* 0x000fe20000000f00 */
[----:B----4-:R-:W-:Y:S01]  /*180e0*/  HMMA.16816.F32 R100, R4, R20, R88 ;  /* 0x000000140464723c */ /* 0x010fe20000001858 */
[----:B------:R-:W-:Y:S02]  /*180f0*/  MOV R186, R197 ;  /* 0x000000c500ba7202 */ /* 0x000fe40000000f00 */
[----:B------:R-:W-:-:S05]  /*18100*/  MOV R3, R199 ;  /* 0x000000c700037202 */ /* 0x000fca0000000f00 */
[C---:B------:R-:W-:Y:S08]  /*18110*/  HMMA.16816.F32 R204, R4.reuse, R26, R92 ;  /* 0x0000001a04cc723c */ /* 0x040ff0000000185c */
[----:B-1----:R-:W-:Y:S08]  /*18120*/  HMMA.16816.F32 R92, R4, R18, R72 ;  /* 0x00000012045c723c */ /* 0x002ff00000001848 */
[C---:B------:R-:W-:Y:S01]  /*18130*/  HMMA.16816.F32 R196, R8.reuse, R24, R208 ;  /* 0x0000001808c4723c */ /* 0x040fe200000018d0 */
[----:B------:R1:W-:Y:S07]  /*18140*/  MUFU.EX2 R208, R106 ;  /* 0x0000006a00d07308 */ /* 0x0003ee0000000800 */
[----:B------:R-:W-:Y:S01]  /*18150*/  HMMA.16816.F32 R48, R8, R18, R48 ;  /* 0x000000120830723c */ /* 0x000fe20000001830 */
[----:B------:R3:W-:Y:S07]  /*18160*/  MUFU.EX2 R19, R105 ;  /* 0x0000006900137308 */ /* 0x0007ee0000000800 */
[----:B------:R-:W-:Y:S01]  /*18170*/  HMMA.16816.F32 R88, R4, R16, R76 ;  /* 0x000000100458723c */ /* 0x000fe2000000184c */
[----:B------:R4:W-:Y:S01]  /*18180*/  MUFU.EX2 R18, R107 ;  /* 0x0000006b00127308 */ /* 0x0009e20000000800 */
[----:B-1----:R-:W-:-:S06]  /*18190*/  IMAD.MOV.U32 R106, RZ, RZ, R153 ;  /* 0x000000ffff6a7224 */ /* 0x002fcc00078e0099 */
[----:B------:R-:W-:Y:S01]  /*181a0*/  HMMA.16816.F32 R52, R8, R16, R52 ;  /* 0x000000100834723c */ /* 0x000fe20000001834 */
[----:B---3--:R-:W-:Y:S01]  /*181b0*/  MOV R105, R154 ;  /* 0x0000009a00697202 */ /* 0x008fe20000000f00 */
[----:B------:R1:W-:Y:S01]  /*181c0*/  MUFU.EX2 R16, R155 ;  /* 0x0000009b00107308 */ /* 0x0003e20000000800 */
[----:B----4-:R-:W-:Y:S02]  /*181d0*/  MOV R107, R152 ;  /* 0x00000098006b7202 */ /* 0x010fe40000000f00 */
[----:B-1----:R-:W1:Y:S03]  /*181e0*/  LDSM.16.MT88.4 R152, [R221+0xd800] ;  /* 0x00d80000dd98783b */ /* 0x002e660000004200 */
[-C--:B------:R-:W-:Y:S02]  /*181f0*/  HMMA.16816.F32 R68, R4, R12.reuse, R68 ;  /* 0x0000000c0444723c */ /* 0x080fe40000001844 */
[----:B------:R-:W-:Y:S06]  /*18200*/  MUFU.EX2 R17, R99 ;  /* 0x0000006300117308 */ /* 0x000fec0000000800 */
[----:B------:R-:W-:Y:S02]  /*18210*/  HMMA.16816.F32 R44, R8, R12, R44 ;  /* 0x0000000c082c723c */ /* 0x000fe4000000182c */
[----:B------:R-:W-:Y:S08]  /*18220*/  MUFU.EX2 R218, R218 ;  /* 0x000000da00da7308 */ /* 0x000ff00000000800 */
[----:B------:R-:W-:Y:S08]  /*18230*/  MUFU.EX2 R216, R216 ;  /* 0x000000d800d87308 */ /* 0x000ff00000000800 */
[----:B------:R-:W-:Y:S08]  /*18240*/  MUFU.EX2 R217, R217 ;  /* 0x000000d900d97308 */ /* 0x000ff00000000800 */
[----:B------:R-:W-:Y:S08]  /*18250*/  MUFU.EX2 R219, R219 ;  /* 0x000000db00db7308 */ /* 0x000ff00000000800 */
[----:B------:R-:W-:Y:S08]  /*18260*/  MUFU.EX2 R138, R138 ;  /* 0x0000008a008a7308 */ /* 0x000ff00000000800 */
[----:B------:R-:W-:Y:S08]  /*18270*/  MUFU.EX2 R132, R132 ;  /* 0x0000008400847308 */ /* 0x000ff00000000800 */
[----:B------:R-:W-:Y:S08]  /*18280*/  MUFU.EX2 R139, R139 ;  /* 0x0000008b008b7308 */ /* 0x000ff00000000800 */
[----:B------:R-:W3:Y:S01]  /*18290*/  MUFU.EX2 R133, R133 ;  /* 0x0000008500857308 */ /* 0x000ee20000000800 */
[----:B------:R-:W-:Y:S01]  /*182a0*/  HMMA.16816.F32 R84, R4, R22, R84 ;  /* 0x000000160454723c */ /* 0x000fe20000001854 */
[----:B------:R-:W-:-:S07]  /*182b0*/  MOV R211, R127 ;  /* 0x0000007f00d37202 */ /* 0x000fce0000000f00 */
[C---:B--2---:R-:W-:Y:S01]  /*182c0*/  HMMA.16816.F32 R64, R4.reuse, R28, R64 ;  /* 0x0000001c0440723c */ /* 0x044fe20000001840 */
[----:B------:R-:W-:Y:S07]  /*182d0*/  MUFU.EX2 R12, R80 ;  /* 0x00000050000c7308 */ /* 0x000fee0000000800 */
[----:B------:R-:W-:Y:S01]  /*182e0*/  HMMA.16816.F32 R56, R4, R30, R56 ;  /* 0x0000001e0438723c */ /* 0x000fe20000001838 */
[----:B------:R-:W2:Y:S01]  /*182f0*/  MUFU.EX2 R13, R81 ;  /* 0x00000051000d7308 */ /* 0x000ea20000000800 */
[----:B---3--:R-:W-:-:S06]  /*18300*/  F2FP.PACK_AB R127, R133, R139 ;  /* 0x0000008b857f723e */ /* 0x008fcc00000000ff */
[----:B------:R-:W-:Y:S01]  /*18310*/  HMMA.16816.F32 R116, R8, R20, R116 ;  /* 0x000000140874723c */ /* 0x000fe20000001874 */
[----:B------:R-:W-:Y:S01]  /*18320*/  FADD.FTZ R5, R83, R112 ;  /* 0x0000007053057221 */ /* 0x000fe20000010000 */
[----:B------:R-:W-:-:S06]  /*18330*/  MOV R83, R126 ;  /* 0x0000007e00537202 */ /* 0x000fcc0000000f00 */
[----:B------:R-:W-:Y:S01]  /*18340*/  HMMA.16816.F32 R24, R8, R26, R200 ;  /* 0x0000001a0818723c */ /* 0x000fe200000018c8 */
[----:B--2---:R-:W-:Y:S01]  /*18350*/  F2FP.PACK_AB R126, R219, R13 ;  /* 0x0000000ddb7e723e */ /* 0x004fe200000000ff */
[----:B------:R-:W-:-:S06]  /*18360*/  FADD.FTZ R3, R3, R113 ;  /* 0x0000007103037221 */ /* 0x000fcc0000010000 */
[C---:B------:R-:W-:Y:S08]  /*18370*/  HMMA.16816.F32 R36, R8.reuse, R14, R36 ;  /* 0x0000000e0824723c */ /* 0x040ff00000001824 */
[C---:B------:R-:W-:Y:S08]  /*18380*/  HMMA.16816.F32 R40, R8.reuse, R28, R40 ;  /* 0x0000001c0828723c */ /* 0x040ff00000001828 */
[----:B------:R-:W-:Y:S01]  /*18390*/  HMMA.16816.F32 R32, R8, R30, R32 ;  /* 0x0000001e0820723c */ /* 0x000fe20000001820 */
[----:B------:R-:W-:Y:S01]  /*183a0*/  IMAD.MOV.U32 R28, RZ, RZ, R125 ;  /* 0x000000ffff1c7224 */ /* 0x000fe200078e007d */
[----:B------:R-:W-:Y:S01]  /*183b0*/  F2FP.PACK_AB R125, R132, R138 ;  /* 0x0000008a847d723e */ /* 0x000fe200000000ff */
[----:B------:R-:W-:-:S02]  /*183c0*/  FADD.FTZ R0, R0, R114 ;  /* 0x0000007200007221 */ /* 0x000fc40000010000 */
[----:B------:R-:W-:Y:S01]  /*183d0*/  FADD.FTZ R2, R82, R2 ;  /* 0x0000000252027221 */ /* 0x000fe20000010000 */
[----:B------:R-:W-:Y:S01]  /*183e0*/  MOV R209, R170 ;  /* 0x000000aa00d17202 */ /* 0x000fe20000000f00 */
[----:B------:R-:W-:Y:S01]  /*183f0*/  IMAD.MOV.U32 R210, RZ, RZ, R171 ;  /* 0x000000ffffd27224 */ /* 0x000fe200078e00ab */
[----:B------:R-:W-:Y:S01]  /*18400*/  HMMA.16816.F32 R20, R8, R22, R128 ;  /* 0x000000160814723c */ /* 0x000fe20000001880 */
[----:B------:R-:W-:Y:S04]  /*18410*/  LDSM.16.MT88.4 R200, [R223+0xd800] ;  /* 0x00d80000dfc8783b */ /* 0x000fe80000004200 */
[----:B------:R-:W-:Y:S02]  /*18420*/  LDSM.16.MT88.4 R96, [R222+0xf800] ;  /* 0x00f80000de60783b */ /* 0x000fe40000004200 */
[----:B------:R-:W-:Y:S01]  /*18430*/  IMAD.MOV.U32 R11, RZ, RZ, R124 ;  /* 0x000000ffff0b7224 */ /* 0x000fe200078e007c */
[----:B------:R-:W-:-:S02]  /*18440*/  F2FP.PACK_AB R128, R19, R17 ;  /* 0x000000111380723e */ /* 0x000fc400000000ff */
[----:B------:R-:W-:Y:S02]  /*18450*/  F2FP.PACK_AB R129, R239, R16 ;  /* 0x00000010ef81723e */ /* 0x000fe400000000ff */
[----:B------:R-:W-:Y:S02]  /*18460*/  F2FP.PACK_AB R130, R18, R208 ;  /* 0x000000d01282723e */ /* 0x000fe400000000ff */
[----:B------:R-:W-:Y:S02]  /*18470*/  F2FP.PACK_AB R131, R216, R218 ;  /* 0x000000dad883723e */ /* 0x000fe400000000ff */
[----:B------:R-:W-:Y:S01]  /*18480*/  F2FP.PACK_AB R124, R12, R217 ;  /* 0x000000d90c7c723e */ /* 0x000fe200000000ff */
[----:B------:R-:W-:-:S04]  /*18490*/  FADD.FTZ R4, R230, R3 ;  /* 0x00000003e6047221 */ /* 0x000fc80000010000 */
[----:B-1----:R-:W-:Y:S01]  /*184a0*/  HMMA.16816.F32 R148, R128, R152, R148 ;  /* 0x000000988094723c */ /* 0x002fe20000001894 */
[----:B------:R-:W-:Y:S01]  /*184b0*/  FADD.FTZ R0, R104, R0 ;  /* 0x0000000068007221 */ /* 0x000fe20000010000 */
[----:B------:R-:W-:Y:S01]  /*184c0*/  MOV R30, R121 ;  /* 0x00000079001e7202 */ /* 0x000fe20000000f00 */
[----:B------:R-:W-:Y:S01]  /*184d0*/  FADD.FTZ R3, R229, R2 ;  /* 0x00000002e5037221 */ /* 0x000fe20000010000 */
[----:B------:R-:W-:-:S04]  /*184e0*/  MOV R14, R122 ;  /* 0x0000007a000e7202 */ /* 0x000fc80000000f00 */
[----:B------:R-:W-:Y:S01]  /*184f0*/  HMMA.16816.F32 R144, R124, R152, R144 ;  /* 0x000000987c90723c */ /* 0x000fe20000001890 */
[----:B------:R-:W-:Y:S01]  /*18500*/  FADD.FTZ R2, R228, R5 ;  /* 0x00000005e4027221 */ /* 0x000fe20000010000 */
[----:B------:R-:W-:-:S06]  /*18510*/  MOV R15, R169 ;  /* 0x000000a9000f7202 */ /* 0x000fcc0000000f00 */
[-C--:B------:R-:W-:Y:S01]  /*18520*/  HMMA.16816.F32 R156, R124, R154.reuse, R156 ;  /* 0x0000009a7c9c723c */ /* 0x080fe2000000189c */
[----:B------:R-:W-:Y:S01]  /*18530*/  FADD.FTZ R9, R226, R4 ;  /* 0x00000004e2097221 */ /* 0x000fe20000010000 */
[----:B------:R-:W-:Y:S01]  /*18540*/  MOV R29, R168 ;  /* 0x000000a8001d7202 */ /* 0x000fe20000000f00 */
[----:B------:R-:W-:Y:S01]  /*18550*/  LDSM.16.MT88.4 R4, [R223+0xf800] ;  /* 0x00f80000df04783b */ /* 0x000fe20000004200 */
[----:B------:R-:W-:Y:S01]  /*18560*/  FADD.FTZ R10, R227, R0 ;  /* 0x00000000e30a7221 */ /* 0x000fe20000010000 */
[----:B------:R-:W-:Y:S02]  /*18570*/  MOV R31, R185 ;  /* 0x000000b9001f7202 */ /* 0x000fe40000000f00 */
[----:B------:R1:W5:Y:S01]  /*18580*/  LDL.LU R230, [R1+0x98] ;  /* 0x0000980001e67983 */ /* 0x0003620000300800 */
[----:B------:R-:W-:Y:S01]  /*18590*/  HMMA.16816.F32 R152, R128, R154, R60 ;  /* 0x0000009a8098723c */ /* 0x000fe2000000183c */
[----:B------:R-:W-:Y:S01]  /*185a0*/  FADD.FTZ R0, R225, R3 ;  /* 0x00000003e1007221 */ /* 0x000fe20000010000 */
[----:B------:R-:W-:-:S02]  /*185b0*/  MOV R121, R186 ;  /* 0x000000ba00797202 */ /* 0x000fc40000000f00 */
[----:B------:R-:W-:Y:S01]  /*185c0*/  MOV R122, R187 ;  /* 0x000000bb007a7202 */ /* 0x000fe20000000f00 */
[----:B------:R-:W-:Y:S01]  /*185d0*/  FADD.FTZ R8, R220, R2 ;  /* 0x00000002dc087221 */ /* 0x000fe20000010000 */
[----:B------:R-:W-:Y:S01]  /*185e0*/  MOV R104, R184 ;  /* 0x000000b800687202 */ /* 0x000fe20000000f00 */
[----:B------:R-:W-:Y:S01]  /*185f0*/  LDSM.16.MT88.4 R168, [R222+0xd800] ;  /* 0x00d80000dea8783b */ /* 0x000fe20000004200 */
[----:B------:R-:W-:-:S03]  /*18600*/  MOV R63, R83 ;  /* 0x00000053003f7202 */ /* 0x000fc60000000f00 */
[----:B------:R-:W2:Y:S01]  /*18610*/  LDSM.16.MT88.4 R80, [R221+0xf800] ;  /* 0x00f80000dd50783b */ /* 0x000ea20000004200 */
[----:B------:R-:W-:-:S03]  /*18620*/  MOV R3, R115 ;  /* 0x0000007300037202 */ /* 0x000fc60000000f00 */
[----:B------:R-:W3:Y:S01]  /*18630*/  LDSM.16.MT88.4 R112, [R224+0xf800] ;  /* 0x00f80000e070783b */ /* 0x000ee20000004200 */
[----:B------:R-:W-:Y:S01]  /*18640*/  IMAD.MOV.U32 R2, RZ, RZ, R107 ;  /* 0x000000ffff027224 */ /* 0x000fe200078e006b */
[----:B------:R-:W-:Y:S01]  /*18650*/  MOV R62, R104 ;  /* 0x00000068003e7202 */ /* 0x000fe20000000f00 */
[----:B------:R-:W-:Y:S01]  /*18660*/  FADD.FTZ R3, R3, R10 ;  /* 0x0000000a03037221 */ /* 0x000fe20000010000 */
[----:B------:R-:W-:Y:S01]  /*18670*/  MOV R61, R105 ;  /* 0x00000069003d7202 */ /* 0x000fe20000000f00 */
[----:B------:R-:W4:Y:S01]  /*18680*/  LDSM.16.MT88.4 R184, [R224+0xd800] ;  /* 0x00d80000e0b8783b */ /* 0x000f220000004200 */
[----:B------:R-:W-:Y:S01]  /*18690*/  MOV R60, R106 ;  /* 0x0000006a003c7202 */ /* 0x000fe20000000f00 */
[----:B------:R-:W-:Y:S02]  /*186a0*/  FADD.FTZ R2, R2, R9 ;  /* 0x0000000902027221 */ /* 0x000fe40000010000 */
[----:B------:R1:W5:Y:S04]  /*186b0*/  LDL.LU R229, [R1+0x94] ;  /* 0x0000940001e57983 */ /* 0x0003680000300800 */
[----:B------:R1:W5:Y:S04]  /*186c0*/  LDL.LU R228, [R1+0x90] ;  /* 0x0000900001e47983 */ /* 0x0003680000300800 */
[----:B------:R1:W5:Y:S04]  /*186d0*/  LDL.LU R227, [R1+0x8c] ;  /* 0x00008c0001e37983 */ /* 0x0003680000300800 */
[----:B------:R1:W5:Y:S04]  /*186e0*/  LDL.LU R226, [R1+0x88] ;  /* 0x0000880001e27983 */ /* 0x0003680000300800 */
[----:B------:R1:W5:Y:S04]  /*186f0*/  LDL.LU R225, [R1+0x84] ;  /* 0x0000840001e17983 */ /* 0x0003680000300800 */
[----:B------:R1:W5:Y:S01]  /*18700*/  LDL.LU R220, [R1+0x80] ;  /* 0x0000800001dc7983 */ /* 0x0003620000300800 */
[----:B--2---:R-:W-:Y:S07]  /*18710*/  HMMA.16816.F32 R72, R124, R80, R100 ;  /* 0x000000507c48723c */ /* 0x004fee0000001864 */
[----:B------:R-:W-:Y:S01]  /*18720*/  MOV R100, R121 ;  /* 0x0000007900647202 */ /* 0x000fe20000000f00 */
[----:B------:R-:W-:Y:S01]  /*18730*/  IMAD.MOV.U32 R103, RZ, RZ, R120 ;  /* 0x000000ffff677224 */ /* 0x000fe200078e0078 */
[----:B------:R-:W-:-:S02]  /*18740*/  MOV R101, R122 ;  /* 0x0000007a00657202 */ /* 0x000fc40000000f00 */
[----:B------:R-:W-:Y:S02]  /*18750*/  MOV R102, R123 ;  /* 0x0000007b00667202 */ /* 0x000fe40000000f00 */
[C---:B------:R-:W-:Y:S07]  /*18760*/  HMMA.16816.F32 R120, R124.reuse, R4, R64 ;  /* 0x000000047c78723c */ /* 0x040fee0000001840 */
[----:B------:R-:W-:Y:S02]  /*18770*/  MOV R64, R100 ;  /* 0x0000006400407202 */ /* 0x000fe40000000f00 */
[----:B------:R-:W-:Y:S01]  /*18780*/  MOV R65, R101 ;  /* 0x0000006500417202 */ /* 0x000fe20000000f00 */
[----:B---3--:R-:W-:Y:S01]  /*18790*/  HMMA.16816.F32 R104, R124, R112, R68 ;  /* 0x000000707c68723c */ /* 0x008fe20000001844 */
[----:B------:R-:W-:-:S02]  /*187a0*/  MOV R66, R102 ;  /* 0x0000006600427202 */ /* 0x000fc40000000f00 */
[----:B------:R-:W-:Y:S01]  /*187b0*/  MOV R67, R103 ;  /* 0x0000006700437202 */ /* 0x000fe20000000f00 */
[----:B------:R-:W-:-:S04]  /*187c0*/  FADD.FTZ R0, R64, R0 ;  /* 0x0000000040007221 */ /* 0x000fc80000010000 */
        /* <DEDUP_REMOVED lines=42> */
[C---:B----4-:R-:W-:Y:S08]  /*18a70*/  HMMA.16816.F32 R176, R124.reuse, R184, R176 ;  /* 0x000000b87cb0723c */ /* 0x050ff000000018b0 */
        /* <DEDUP_REMOVED lines=19> */
.L_x_726:
[----:B-123--:R-:W-:-:S06]  /*18bb0*/  UISETP.GT.AND UP0, UPT, UR22, UR9, UPT ;  /* 0x000000091600728c */ /* 0x00efcc000bf04270 */
        /* <DEDUP_REMOVED lines=15> */
.L_x_736:
        /* <DEDUP_REMOVED lines=26> */
[C---:B------:R-:W-:Y:S03]  /*18e50*/  IADD3 R0, P0, R2.reuse, UR25, RZ ;  /* 0x0000001902007c10 */ /* 0x040fe6000ff1e0ff */
[----:B------:R-:W-:Y:S01]  /*18e60*/  @!PT LDS RZ, [RZ] ;  /* 0x00000000fffff984 */ /* 0x000fe20000000800 */
[----:B------:R-:W-:Y:S01]  /*18e70*/  @!PT LDS RZ, [RZ] ;  /* 0x00000000fffff984 */ /* 0x000fe20000000800 */
[----:B------:R-:W-:Y:S01]  /*18e80*/  @!PT LDS RZ, [RZ] ;  /* 0x00000000fffff984 */ /* 0x000fe20000000800 */
[----:B------:R3:W-:Y:S04]  /*18e90*/  @!P3 LDGSTS.E.BYPASS.LTC128B.128 [R240+0xa000], [R142.64+0x80] ;  /* 0x0a0000808ef0bfae */ /* 0x0007e8000b901d50 */
[----:B------:R1:W-:Y:S01]  /*18ea0*/  @P4 STS.128 [R240+0x8800], RZ ;  /* 0x008800fff0004388 */ /* 0x0003e20000000c00 */
[----:B--2---:R-:W-:Y:S02]  /*18eb0*/  IADD3.X R134, R3, UR26, RZ, P1, !PT ;  /* 0x0000001a03867c10 */ /* 0x004fe40008ffe4ff */
[C---:B------:R-:W-:Y:S02]  /*18ec0*/  @!P3 LEA R136, P1, R2.reuse, c[0x0][0x168], 0x1 ;  /* 0x00005a000288ba11 */ /* 0x040fe400078208ff */
[C-C-:B------:R-:W-:Y:S02]  /*18ed0*/  @!P4 LEA.HI.X R209, R2.reuse, c[0x0][0x16c], R134.reuse, 0x1, P2 ;  /* 0x00005b0002d1ca11 */ /* 0x140fe400010f0c86 */
[----:B------:R-:W-:Y:S02]  /*18ee0*/  @!P3 LEA.HI.X R137, R2, c[0x0][0x16c], R134, 0x1, P1 ;  /* 0x00005b000289ba11 */ /* 0x000fe400008f0c86 */
[----:B------:R-:W-:Y:S01]  /*18ef0*/  IADD3.X R2, R134, UR26, RZ, P0, !PT ;  /* 0x0000001a86027c10 */ /* 0x000fe200087fe4ff */
[----:B------:R-:W-:Y:S01]  /*18f00*/  @!PT LDS RZ, [RZ] ;  /* 0x00000000fffff984 */ /* 0x000fe20000000800 */
[----:B------:R-:W-:Y:S01]  /*18f10*/  @!PT LDS RZ, [RZ] ;  /* 0x00000000fffff984 */ /* 0x000fe20000000800 */
[----:B------:R-:W-:Y:S01]  /*18f20*/  @!PT LDS RZ, [RZ] ;  /* 0x00000000fffff984 */ /* 0x000fe20000000800 */
[----:B------:R2:W-:Y:S01]  /*18f30*/  @!P4 LDGSTS.E.BYPASS.LTC128B.128 [R240+0x8800], [R208.64] ;  /* 0x08800000d0f0cfae */ /* 0x0005e2000b901d50 */
[----:B------:R-:W-:Y:S03]  /*18f40*/  IADD3 R3, P5, R0, UR25, RZ ;  /* 0x0000001900037c10 */ /* 0x000fe6000ffbe0ff */
[----:B------:R1:W-:Y:S01]  /*18f50*/  @P3 STS.128 [R240+0xa800], RZ ;  /* 0x00a800fff0003388 */ /* 0x0003e20000000c00 */
[C---:B---3--:R-:W-:Y:S02]  /*18f60*/  @!P4 LEA R142, P2, R3.reuse, c[0x0][0x168], 0x1 ;  /* 0x00005a00038eca11 */ /* 0x048fe400078408ff */
[C---:B------:R-:W-:Y:S01]  /*18f70*/  @!P3 LEA R134, P0, R3.reuse, c[0x0][0x168], 0x1 ;  /* 0x00005a000386ba11 */ /* 0x040fe200078008ff */
[----:B------:R-:W-:Y:S01]  /*18f80*/  @!PT LDS RZ, [RZ] ;  /* 0x00000000fffff984 */ /* 0x000fe20000000800 */
[----:B------:R-:W-:Y:S01]  /*18f90*/  @!PT LDS RZ, [RZ] ;  /* 0x00000000fffff984 */ /* 0x000fe20000000800 */
[----:B------:R-:W-:Y:S01]  /*18fa0*/  @!PT LDS RZ, [RZ] ;  /* 0x00000000fffff984 */ /* 0x000fe20000000800 */
[----:B------:R3:W-:Y:S01]  /*18fb0*/  @!P3 LDGSTS.E.BYPASS.LTC128B.128 [R240+0xa800], [R136.64+0x80] ;  /* 0x0a80008088f0bfae */ /* 0x0007e2000b901d50 */
[----:B------:R-:W-:Y:S03]  /*18fc0*/  IADD3.X R135, R2, UR26, RZ, P5, !PT ;  /* 0x0000001a02877c10 */ /* 0x000fe6000affe4ff */
[----:B------:R1:W-:Y:S01]  /*18fd0*/  @P4 STS.128 [R240+0x9000], RZ ;  /* 0x009000fff0004388 */ /* 0x0003e20000000c00 */
[C-C-:B------:R-:W-:Y:S02]  /*18fe0*/  @!P4 LEA.HI.X R143, R3.reuse, c[0x0][0x16c], R135.reuse, 0x1, P2 ;  /* 0x00005b00038fca11 */ /* 0x140fe400010f0c87 */
[----:B------:R-:W-:Y:S02]  /*18ff0*/  @!P3 LEA.HI.X R135, R3, c[0x0][0x16c], R135, 0x1, P0 ;  /* 0x00005b000387ba11 */ /* 0x000fe400000f0c87 */
[C---:B--2---:R-:W-:Y:S04]  /*19000*/  @!P4 LEA R208, P6, R0.reuse, c[0x0][0x168], 0x1 ;  /* 0x00005a0000d0ca11 */ /* 0x044fe800078c08ff */
[C-C-:B------:R-:W-:Y:S02]  /*19010*/  @!P4 LEA.HI.X R209, R0.reuse, c[0x0][0x16c], R2.reuse, 0x1, P6 ;  /* 0x00005b0000d1ca11 */ /* 0x140fe400030f0c02 */
[C---:B---3--:R-:W-:Y:S03]  /*19020*/  @!P3 LEA R136, P1, R0.reuse, c[0x0][0x168], 0x1 ;  /* 0x00005a000088ba11 */ /* 0x048fe600078208ff */
[----:B------:R-:W-:Y:S01]  /*19030*/  @!PT LDS RZ, [RZ] ;  /* 0x00000000fffff984 */ /* 0x000fe20000000800 */
[----:B------:R-:W-:Y:S01]  /*19040*/  @!PT LDS RZ, [RZ] ;  /* 0x00000000fffff984 */ /* 0x000fe20000000800 */
[----:B------:R-:W-:Y:S01]  /*19050*/  @!PT LDS RZ, [RZ] ;  /* 0x00000000fffff984 */ /* 0x000fe20000000800 */
[----:B------:R1:W-:Y:S01]  /*19060*/  @!P4 LDGSTS.E.BYPASS.LTC128B.128 [R240+0x9000], [R208.64] ;  /* 0x09000000d0f0cfae */ /* 0x0003e2000b901d50 */
[----:B------:R-:W-:Y:S03]  /*19070*/  @!P3 LEA.HI.X R137, R0, c[0x0][0x16c], R2, 0x1, P1 ;  /* 0x00005b000089ba11 */ /* 0x000fe600008f0c02 */
[----:B------:R1:W-:Y:S04]  /*19080*/  @P3 STS.128 [R240+0xb000], RZ ;  /* 0x00b000fff0003388 */ /* 0x0003e80000000c00 */
        /* <DEDUP_REMOVED lines=16> */
.L_x_734:
        /* <DEDUP_REMOVED lines=21> */
[C---:B------:R-:W-:Y:S02]  /*192e0*/  @!P4 LEA R14, P2, R3.reuse, c[0x0][0x170], 0x1 ;  /* 0x00005c00030eca11 */ /* 0x040fe400078408ff */
        /* <DEDUP_REMOVED lines=22> */
[C---:B------:R-:W-:Y:S02]  /*19450*/  @!P4 LEA R8, P2, R2.reuse, c[0x0][0x170], 0x1 ;  /* 0x00005c000208ca11 */ /* 0x040fe400078408ff */
[----:B-1----:R-:W-:Y:S02]  /*19460*/  IADD3.X R5, R3, UR10, RZ, P0, !PT ;  /* 0x0000000a03057c10 */ /* 0x002fe400087fe4ff */
[C---:B------:R-:W-:Y:S01]  /*19470*/  @!P3 LEA R4, P0, R2.reuse, c[0x0][0x170], 0x1 ;  /* 0x00005c000204ba11 */ /* 0x040fe200078008ff */
        /* <DEDUP_REMOVED lines=27> */
[----:B-----5:R-:W-:Y:S06]  /*19630*/  LDSM.16.M88.4 R64, [R227] ;  /* 0x00000000e340783b */ /* 0x020fec0000000200 */
[----:B--2---:R-:W4:Y:S06]  /*19640*/  LDSM.16.M88.4 R16, [R220+0x8000] ;  /* 0x00800000dc10783b */ /* 0x004f2c0000000200 */
[----:B------:R-:W1:Y:S06]  /*19650*/  LDSM.16.M88.4 R60, [R227+0x2000] ;  /* 0x00200000e33c783b */ /* 0x000e6c0000000200 */
[----:B------:R-:W2:Y:S06]  /*19660*/  LDSM.16.M88.4 R32, [R220+0x8800] ;  /* 0x00880000dc20783b */ /* 0x000eac0000000200 */
[----:B------:R-:W0:Y:S06]  /*19670*/  LDGDEPBAR ;  /* 0x00000000000079af */ /* 0x000e2c0000000000 */
[----:B------:R-:W2:Y:S06]  /*19680*/  LDSM.16.M88.4 R48, [R220+0x9000] ;  /* 0x00900000dc30783b */ /* 0x000eac0000000200 */
[----:B------:R-:W2:Y:S06]  /*19690*/  LDSM.16.M88.4 R208, [R220+0x9800] ;  /* 0x00980000dcd0783b */ /* 0x000eac0000000200 */
[----:B------:R-:W-:Y:S01]  /*196a0*/  LDSM.16.M88.4 R212, [R228] ;  /* 0x00000000e4d4783b */ /* 0x000fe20000000200 */
[-C--:B----4-:R-:W-:Y:S05]  /*196b0*/  HMMA.16816.F32 R4, R64, R16.reuse, RZ ;  /* 0x000000104004723c */ /* 0x090fea00000018ff */
[----:B------:R-:W-:Y:S03]  /*196c0*/  LDSM.16.M88.4 R216, [R228+0x2000] ;  /* 0x00200000e4d8783b */ /* 0x000fe60000000200 */
[C---:B-1----:R-:W-:Y:S08]  /*196d0*/  HMMA.16816.F32 R8, R60.reuse, R16, RZ ;  /* 0x000000103c08723c */ /* 0x042ff000000018ff */
[-C--:B---3--:R-:W-:Y:S08]  /*196e0*/  HMMA.16816.F32 R12, R60, R18.reuse, RZ ;  /* 0x000000123c0c723c */ /* 0x088ff000000018ff */
        /* <DEDUP_REMOVED lines=168> */
.L_x_735:
        /* <DEDUP_REMOVED lines=8> */
[----:B------:R3:W-:Y:S02]  /*1a1f0*/  STL [R1+0xc8], R130 ;  /* 0x0000c88201007387 */ /* 0x0007e40000100800 */
[----:B------:R-:W-:Y:S02]  /*1a200*/  @P3 LOP3.LUT R239, R239, 0x100, RZ, 0xfc, !PT ;  /* 0x00000100efef3812 */ /* 0x000fe400078efcff */
[----:B------:R-:W-:Y:S02]  /*1a210*/  STL [R1+0xc4], R131 ;  /* 0x0000c48301007387 */ /* 0x000fe40000100800 */
[----:B------:R-:W-:Y:S02]  /*1a220*/  LOP3.LUT R239, R239, 0xfffff7ff, RZ, 0xc0, !PT ;  /* 0xfffff7ffefef7812 */ /* 0x000fe400078ec0ff */
[----:B------:R-:W-:Y:S02]  /*1a230*/  STL [R1+0xbc], R240 ;  /* 0x0000bcf001007387 */ /* 0x000fe40000100800 */
[----:B------:R-:W-:Y:S01]  /*1a240*/  LOP3.LUT R239, R239, 0xffffff7f, RZ, 0xc0, !PT ;  /* 0xffffff7fefef7812 */ /* 0x000fe200078ec0ff */
[----:B--2---:R-:W-:Y:S01]  /*1a250*/  IMAD.SHL.U32 R2, R2, 0x2, RZ ;  /* 0x0000000202027824 */ /* 0x004fe200078e00ff */
[----:B------:R-:W-:Y:S04]  /*1a260*/  STL [R1+0xb8], R238 ;  /* 0x0000b8ee01007387 */ /* 0x000fe80000100800 */
[----:B------:R-:W-:Y:S01]  /*1a270*/  LOP3.LUT R2, R2, 0x6, RZ, 0xc0, !PT ;  /* 0x0000000602027812 */ /* 0x000fe200078ec0ff */
[----:B------:R-:W-:Y:S04]  /*1a280*/  STL [R1+0xb4], R237 ;  /* 0x0000b4ed01007387 */ /* 0x000fe80000100800 */
[----:B------:R-:W-:Y:S01]  /*1a290*/  IMAD R0, R0, 0x40, R2 ;  /* 0x0000004000007824 */ /* 0x000fe200078e0202 */
[----:B------:R-:W-:Y:S03]  /*1a2a0*/  STL [R1+0xb0], R236 ;  /* 0x0000b0ec01007387 */ /* 0x000fe60000100800 */
[----:B------:R-:W-:Y:S01]  /*1a2b0*/  IMAD.IADD R3, R241, 0x1, -R0 ;  /* 0x00000001f1037824 */ /* 0x000fe200078e0a00 */
[----:B------:R-:W-:Y:S01]  /*1a2c0*/  IADD3 R2, R242, -R0, RZ ;  /* 0x80000000f2027210 */ /* 0x000fe20007ffe0ff */
[----:B------:R-:W-:Y:S01]  /*1a2d0*/  STL [R1+0xac], R235 ;  /* 0x0000aceb01007387 */ /* 0x000fe20000100800 */
[C---:B-1----:R-:W-:Y:S02]  /*1a2e0*/  IADD3 R134, R0.reuse, 0x1, RZ ;  /* 0x0000000100867810 */ /* 0x042fe40007ffe0ff */
[----:B------:R-:W-:Y:S01]  /*1a2f0*/  IABS R2, R2 ;  /* 0x0000000200027213 */ /* 0x000fe20000000000 */
[----:B------:R-:W-:Y:S01]  /*1a300*/  STL [R1+0xa8], R234 ;  /* 0x0000a8ea01007387 */ /* 0x000fe20000100800 */
[----:B------:R-:W-:Y:S02]  /*1a310*/  IADD3 R138, R0, 0x8, RZ ;  /* 0x00000008008a7810 */ /* 0x000fe40007ffe0ff */
[----:B------:R1:W2:Y:S01]  /*1a320*/  I2F R137, R2 ;  /* 0x0000000200897306 */ /* 0x0002a20000201400 */
[C---:B------:R-:W-:Y:S01]  /*1a330*/  ISETP.GE.AND P2, PT, R134.reuse, R246, PT ;  /* 0x000000f68600720c */ /* 0x040fe20003f46270 */
[----:B------:R-:W-:Y:S01]  /*1a340*/  STL [R1+0xa4], R233 ;  /* 0x0000a4e901007387 */ /* 0x000fe20000100800 */
[C---:B------:R-:W-:Y:S02]  /*1a350*/  ISETP.GE.AND P0, PT, R134.reuse, R247, PT ;  /* 0x000000f78600720c */ /* 0x040fe40003f06270 */
[C---:B------:R-:W-:Y:S01]  /*1a360*/  ISETP.GE.AND P5, PT, R134.reuse, R245, PT ;  /* 0x000000f58600720c */ /* 0x040fe20003fa6270 */
[----:B------:R-:W-:Y:S01]  /*1a370*/  STL [R1+0xa0], R232 ;  /* 0x0000a0e801007387 */ /* 0x000fe20000100800 */
[C---:B------:R-:W-:Y:S02]  /*1a380*/  ISETP.GE.AND P1, PT, R134.reuse, R244, PT ;  /* 0x000000f48600720c */ /* 0x040fe40003f26270 */
[C---:B------:R-:W-:Y:S01]  /*1a390*/  ISETP.GE.OR P2, PT, R134.reuse, R251, !P2 ;  /* 0x000000fb8600720c */ /* 0x040fe20005746670 */
[----:B------:R4:W-:Y:S01]  /*1a3a0*/  STL [R1+0x9c], R231 ;  /* 0x00009ce701007387 */ /* 0x0009e20000100800 */
[C---:B------:R-:W-:Y:S02]  /*1a3b0*/  ISETP.GE.OR P0, PT, R134.reuse, R252, !P0 ;  /* 0x000000fc8600720c */ /* 0x040fe40004706670 */
[C---:B------:R-:W-:Y:S01]  /*1a3c0*/  ISETP.GE.OR P3, PT, R134.reuse, R250, !P5 ;  /* 0x000000fa8600720c */ /* 0x040fe20006f66670 */
[----:B------:R-:W-:Y:S01]  /*1a3d0*/  STL [R1+0x98], R230 ;  /* 0x000098e601007387 */ /* 0x000fe20000100800 */
[----:B------:R-:W-:Y:S02]  /*1a3e0*/  ISETP.GE.OR P4, PT, R134, R249, !P1 ;  /* 0x000000f98600720c */ /* 0x000fe40004f86670 */
[C---:B------:R-:W-:Y:S01]  /*1a3f0*/  ISETP.GE.AND P1, PT, R0.reuse, R247, PT ;  /* 0x000000f70000720c */ /* 0x040fe20003f26270 */
[----:B------:R-:W-:Y:S03]  /*1a400*/  STL [R1+0x94], R229 ;  /* 0x000094e501007387 */ /* 0x000fe60000100800 */
[C---:B------:R-:W-:Y:S01]  /*1a410*/  ISETP.GE.OR P1, PT, R0.reuse, R252, !P1 ;  /* 0x000000fc0000720c */ /* 0x040fe20004f26670 */
[----:B------:R-:W-:Y:S01]  /*1a420*/  STL [R1+0x90], R228 ;  /* 0x000090e401007387 */ /* 0x000fe20000100800 */
[----:B-1----:R-:W-:Y:S01]  /*1a430*/  IABS R2, R3 ;  /* 0x0000000300027213 */ /* 0x002fe20000000000 */
[----:B--2---:R-:W-:Y:S02]  /*1a440*/  FFMA.FTZ R4, R137, -UR21, R4 ;  /* 0x8000001589047c23 */ /* 0x004fe40008010004 */
[----:B------:R-:W-:Y:S01]  /*1a450*/  STL [R1+0x8c], R227 ;  /* 0x00008ce301007387 */ /* 0x000fe20000100800 */
[----:B------:R-:W-:Y:S01]  /*1a460*/  IADD3 R137, R0, 0x9, RZ ;  /* 0x0000000900897810 */ /* 0x000fe20007ffe0ff */
[----:B------:R1:W2:Y:S01]  /*1a470*/  I2F R142, R2 ;  /* 0x00000002008e7306 */ /* 0x0002a20000201400 */
[--C-:B------:R-:W-:Y:S01]  /*1a480*/  IMAD.IADD R3, R243, 0x1, -R0.reuse ;  /* 0x00000001f3037824 */ /* 0x100fe200078e0a00 */
[----:B------:R-:W-:Y:S01]  /*1a490*/  @P3 LOP3.LUT R239, R239, 0x80, RZ, 0xfc, !PT ;  /* 0x00000080efef3812 */ /* 0x000fe200078efcff */
[----:B------:R-:W-:Y:S01]  /*1a4a0*/  STL [R1+0x88], R226 ;  /* 0x000088e201007387 */ /* 0x000fe20000100800 */
[----:B------:R-:W-:Y:S02]  /*1a4b0*/  ISETP.GE.AND P6, PT, R137, R244, PT ;  /* 0x000000f48900720c */ /* 0x000fe40003fc6270 */
[----:B------:R-:W-:Y:S01]  /*1a4c0*/  @P4 LOP3.LUT R239, R239, 0x800, RZ, 0xfc, !PT ;  /* 0x00000800efef4812 */ /* 0x000fe200078efcff */
[----:B------:R-:W-:Y:S01]  /*1a4d0*/  STL [R1+0x84], R225 ;  /* 0x000084e101007387 */ /* 0x000fe20000100800 */
[----:B------:R-:W-:Y:S02]  /*1a4e0*/  ISETP.GE.OR P6, PT, R137, R249, !P6 ;  /* 0x000000f98900720c */ /* 0x000fe400077c6670 */
[----:B------:R-:W-:Y:S01]  /*1a4f0*/  LOP3.LUT R239, R239, 0xffffefff, RZ, 0xc0, !PT ;  /* 0xffffefffefef7812 */ /* 0x000fe200078ec0ff */
[----:B------:R-:W-:Y:S03]  /*1a500*/  STL [R1+0x80], R220 ;  /* 0x000080dc01007387 */ /* 0x000fe60000100800 */
[----:B------:R-:W-:Y:S01]  /*1a510*/  LOP3.LUT R239, R239, 0xffffffbf, RZ, 0xc0, !PT ;  /* 0xffffffbfefef7812 */ /* 0x000fe200078ec0ff */
[----:B------:R-:W-:Y:S01]  /*1a520*/  STL [R1+0xc0], R242 ;  /* 0x0000c0f201007387 */ /* 0x000fe20000100800 */
[----:B-1----:R-:W-:Y:S01]  /*1a530*/  IABS R2, R3 ;  /* 0x0000000300027213 */ /* 0x002fe20000000000 */
[----:B------:R-:W-:Y:S02]  /*1a540*/  IMAD.IADD R3, R248, 0x1, -R0 ;  /* 0x00000001f8037824 */ /* 0x000fe400078e0a00 */
[----:B--2---:R-:W-:Y:S01]  /*1a550*/  FFMA.FTZ R6, R142, -UR21, R6 ;  /* 0x800000158e067c23 */ /* 0x004fe20008010006 */
[----:B------:R1:W2:Y:S02]  /*1a560*/  I2F R136, R2 ;  /* 0x0000000200887306 */ /* 0x0002a40000201400 */
[----:B-1----:R-:W-:Y:S01]  /*1a570*/  IABS R2, R3 ;  /* 0x0000000300027213 */ /* 0x002fe20000000000 */
[----:B--2---:R-:W-:Y:S01]  /*1a580*/  FFMA.FTZ R8, R136, -UR21, R8 ;  /* 0x8000001588087c23 */ /* 0x004fe20008010008 */
[----:B------:R-:W-:Y:S06]  /*1a590*/  IADD3 R3, R242, -R134, RZ ;  /* 0x80000086f2037210 */ /* 0x000fec0007ffe0ff */
[----:B------:R1:W2:Y:S01]  /*1a5a0*/  I2F R135, R2 ;  /* 0x0000000200877306 */ /* 0x0002a20000201400 */
[----:B------:R-:W-:Y:S04]  /*1a5b0*/  IADD3 R136, R0, 0x10, RZ ;  /* 0x0000001000887810 */ /* 0x000fe80007ffe0ff */
[C---:B------:R-:W-:Y:S04]  /*1a5c0*/  ISETP.GE.AND P5, PT, R136.reuse, R244, PT ;  /* 0x000000f48800720c */ /* 0x040fe80003fa6270 */
[----:B------:R-:W-:Y:S02]  /*1a5d0*/  ISETP.GE.OR P5, PT, R136, R249, !P5 ;  /* 0x000000f98800720c */ /* 0x000fe40006fa6670 */
[----:B-1----:R-:W-:Y:S01]  /*1a5e0*/  IABS R2, R3 ;  /* 0x0000000300027213 */ /* 0x002fe20000000000 */
[----:B------:R-:W-:Y:S02]  /*1a5f0*/  IMAD.IADD R3, R241, 0x1, -R134 ;  /* 0x00000001f1037824 */ /* 0x000fe400078e0a86 */
[----:B--2---:R-:W-:Y:S01]  /*1a600*/  FFMA.FTZ R10, R135, -UR21, R10 ;  /* 0x80000015870a7c23 */ /* 0x004fe2000801000a */
[----:B------:R1:W2:Y:S02]  /*1a610*/  I2F R141, R2 ;  /* 0x00000002008d7306 */ /* 0x0002a40000201400 */
[----:B-1----:R-:W-:Y:S01]  /*1a620*/  IABS R2, R3 ;  /* 0x0000000300027213 */ /* 0x002fe20000000000 */
[----:B------:R-:W-:Y:S02]  /*1a630*/  IMAD.IADD R3, R242, 0x1, -R138 ;  /* 0x00000001f2037824 */ /* 0x000fe400078e0a8a */
[----:B--2---:R-:W-:Y:S05]  /*1a640*/  FFMA.FTZ R5, R141, -UR21, R5 ;  /* 0x800000158d057c23 */ /* 0x004fea0008010005 */
[----:B------:R1:W2:Y:S02]  /*1a650*/  I2F R208, R2 ;  /* 0x0000000200d07306 */ /* 0x0002a40000201400 */
[----:B-1----:R-:W-:Y:S01]  /*1a660*/  IABS R2, R3 ;  /* 0x0000000300027213 */ /* 0x002fe20000000000 */
[----:B--2---:R-:W-:Y:S04]  /*1a670*/  FFMA.FTZ R7, R208, -UR21, R7 ;  /* 0x80000015d0077c23 */ /* 0x004fe80008010007 */
[----:B------:R-:W-:Y:S01]  /*1a680*/  IMAD.MOV.U32 R3, RZ, RZ, R2 ;  /* 0x000000ffff037224 */ /* 0x000fe200078e0002 */
[----:B------:R-:W-:Y:S03]  /*1a690*/  IADD3 R2, R241, -R138, RZ ;  /* 0x8000008af1027210 */ /* 0x000fe60007ffe0ff */
[----:B------:R1:W2:Y:S01]  /*1a6a0*/  I2F R143, R3 ;  /* 0x00000003008f7306 */ /* 0x0002a20000201400 */
[----:B------:R-:W-:Y:S09]  /*1a6b0*/  IABS R2, R2 ;  /* 0x0000000200027213 */ /* 0x000ff20000000000 */
[----:B------:R3:W3:Y:S01]  /*1a6c0*/  I2F R142, R2 ;  /* 0x00000002008e7306 */ /* 0x0006e20000201400 */
[--C-:B-1----:R-:W-:Y:S02]  /*1a6d0*/  IMAD.IADD R3, R242, 0x1, -R137.reuse ;  /* 0x00000001f2037824 */ /* 0x102fe400078e0a89 */
[----:B--2---:R-:W-:Y:S03]  /*1a6e0*/  FFMA.FTZ R16, R143, -UR21, R16 ;  /* 0x800000158f107c23 */ /* 0x004fe60008010010 */
[----:B---3--:R-:W-:Y:S01]  /*1a6f0*/  IABS R2, R3 ;  /* 0x0000000300027213 */ /* 0x008fe20000000000 */
[----:B------:R-:W-:Y:S02]  /*1a700*/  IMAD.IADD R3, R241, 0x1, -R137 ;  /* 0x00000001f1037824 */ /* 0x000fe400078e0a89 */
[----:B------:R-:W-:Y:S01]  /*1a710*/  FFMA.FTZ R18, R142, -UR21, R18 ;  /* 0x800000158e127c23 */ /* 0x000fe20008010012 */
[----:B------:R1:W2:Y:S02]  /*1a720*/  I2F R141, R2 ;  /* 0x00000002008d7306 */ /* 0x0002a40000201400 */
[----:B-1----:R-:W-:Y:S01]  /*1a730*/  IABS R2, R3 ;  /* 0x0000000300027213 */ /* 0x002fe20000000000 */
[----:B--2---:R-:W-:Y:S07]  /*1a740*/  FFMA.FTZ R17, R141, -UR21, R17 ;  /* 0x800000158d117c23 */ /* 0x004fee0008010011 */
[----:B------:R1:W2:Y:S02]  /*1a750*/  I2F R135, R2 ;  /* 0x0000000200877306 */ /* 0x0002a40000201400 */
[--C-:B-1----:R-:W-:Y:S02]  /*1a760*/  IMAD.IADD R2, R242, 0x1, -R136.reuse ;  /* 0x00000001f2027824 */ /* 0x102fe400078e0a88 */
[----:B--2---:R-:W-:Y:S03]  /*1a770*/  FFMA.FTZ R19, R135, -UR21, R19 ;  /* 0x8000001587137c23 */ /* 0x004fe60008010013 */
[----:B------:R-:W-:Y:S04]  /*1a780*/  IABS R2, R2 ;  /* 0x0000000200027213 */ /* 0x000fe80000000000 */
[----:B------:R-:W-:Y:S01]  /*1a790*/  MOV R3, R2 ;  /* 0x0000000200037202 */ /* 0x000fe20000000f00 */
[----:B------:R-:W-:Y:S03]  /*1a7a0*/  IMAD.IADD R2, R241, 0x1, -R136 ;  /* 0x00000001f1027824 */ /* 0x000fe600078e0a88 */
[----:B------:R1:W2:Y:S02]  /*1a7b0*/  I2F R143, R3 ;  /* 0x00000003008f7306 */ /* 0x0002a40000201400 */
[----:B------:R-:W-:Y:S08]  /*1a7c0*/  IABS R2, R2 ;  /* 0x0000000200027213 */ /* 0x000ff00000000000 */
[----:B------:R3:W3:Y:S01]  /*1a7d0*/  I2F R141, R2 ;  /* 0x00000002008d7306 */ /* 0x0006e20000201400 */
[----:B-1----:R-:W-:Y:S01]  /*1a7e0*/  IADD3 R3, R0, 0x11, RZ ;  /* 0x0000001100037810 */ /* 0x002fe20007ffe0ff */
[----:B--2---:R-:W-:Y:S04]  /*1a7f0*/  FFMA.FTZ R20, R143, -UR21, R20 ;  /* 0x800000158f147c23 */ /* 0x004fe80008010014 */
[----:B------:R-:W-:Y:S05]  /*1a800*/  IMAD.IADD R135, R242, 0x1, -R3 ;  /* 0x00000001f2877824 */ /* 0x000fea00078e0a03 */
[----:B---3--:R-:W-:Y:S01]  /*1a810*/  IABS R2, R135 ;  /* 0x0000008700027213 */ /* 0x008fe20000000000 */
[----:B------:R-:W-:Y:S01]  /*1a820*/  FFMA.FTZ R22, R141, -UR21, R22 ;  /* 0x800000158d167c23 */ /* 0x000fe20008010016 */
[----:B------:R-:W-:Y:S02]  /*1a830*/  IADD3 R135, R241, -R3, RZ ;  /* 0x80000003f1877210 */ /* 0x000fe40007ffe0ff */
[----:B------:R1:W2:Y:S02]  /*1a840*/  I2F R142, R2 ;  /* 0x00000002008e7306 */ /* 0x0002a40000201400 */
[C-C-:B-1----:R-:W-:Y:S02]  /*1a850*/  IMAD.IADD R2, R243.reuse, 0x1, -R134.reuse ;  /* 0x00000001f3027824 */ /* 0x142fe400078e0a86 */
[----:B--2---:R-:W-:Y:S02]  /*1a860*/  FFMA.FTZ R21, R142, -UR21, R21 ;  /* 0x800000158e157c23 */ /* 0x004fe40008010015 */
[----:B------:R-:W-:Y:S01]  /*1a870*/  IMAD.IADD R134, R248, 0x1, -R134 ;  /* 0x00000001f8867824 */ /* 0x000fe200078e0a86 */
[----:B------:R-:W-:Y:S04]  /*1a880*/  IABS R2, R2 ;  /* 0x0000000200027213 */ /* 0x000fe80000000000 */
[----:B------:R1:W2:Y:S02]  /*1a890*/  I2F R143, R2 ;  /* 0x00000002008f7306 */ /* 0x0002a40000201400 */
[----:B-1----:R-:W-:Y:S01]  /*1a8a0*/  IABS R2, R135 ;  /* 0x0000008700027213 */ /* 0x002fe20000000000 */
[----:B------:R-:W-:Y:S02]  /*1a8b0*/  IMAD.IADD R135, R243, 0x1, -R138 ;  /* 0x00000001f3877824 */ /* 0x000fe400078e0a8a */
[----:B--2---:R-:W-:Y:S05]  /*1a8c0*/  FFMA.FTZ R9, R143, -UR21, R9 ;  /* 0x800000158f097c23 */ /* 0x004fea0008010009 */
[----:B------:R1:W2:Y:S01]  /*1a8d0*/  I2F R142, R2 ;  /* 0x00000002008e7306 */ /* 0x0002a20000201400 */
[----:B------:R-:W-:Y:S02]  /*1a8e0*/  FSEL R143, R7, -INF , !P2 ;  /* 0xff800000078f7808 */ /* 0x000fe40005000000 */
[----:B------:R-:W-:Y:S02]  /*1a8f0*/  ISETP.GE.AND P2, PT, R138, R245, PT ;  /* 0x000000f58a00720c */ /* 0x000fe40003f46270 */
[----:B------:R-:W-:Y:S02]  /*1a900*/  IADD3 R7, R0, 0x21, RZ ;  /* 0x0000002100077810 */ /* 0x000fe40007ffe0ff */
[----:B------:R-:W-:Y:S11]  /*1a910*/  ISETP.GE.OR P2, PT, R138, R250, !P2 ;  /* 0x000000fa8a00720c */ /* 0x000ff60005746670 */
[----:B------:R-:W-:Y:S02]  /*1a920*/  @!UPT UIADD3 URZ, URZ, URZ, URZ ;  /* 0x0000003f3f3ff290 */ /* 0x000fe4000fffe03f */
[----:B------:R-:W-:Y:S02]  /*1a930*/  @P2 LOP3.LUT R239, R239, 0x40, RZ, 0xfc, !PT ;  /* 0x00000040efef2812 */ /* 0x000fe400078efcff */
[----:B------:R-:W-:Y:S02]  /*1a940*/  ISETP.GE.AND P2, PT, R3, R244, PT ;  /* 0x000000f40300720c */ /* 0x000fe40003f46270 */
[----:B-1----:R-:W-:Y:S01]  /*1a950*/  IABS R2, R135 ;  /* 0x0000008700027213 */ /* 0x002fe20000000000 */
[----:B------:R-:W-:Y:S01]  /*1a960*/  IMAD.IADD R135, R243, 0x1, -R137 ;  /* 0x00000001f3877824 */ /* 0x000fe200078e0a89 */
[----:B------:R-:W-:Y:S01]  /*1a970*/  ISETP.GE.OR P2, PT, R3, R249, !P2 ;  /* 0x000000f90300720c */ /* 0x000fe20005746670 */
[----:B--2---:R-:W-:Y:S01]  /*1a980*/  FFMA.FTZ R23, R142, -UR21, R23 ;  /* 0x800000158e177c23 */ /* 0x004fe20008010017 */
[----:B------:R1:W2:Y:S02]  /*1a990*/  I2F R141, R2 ;  /* 0x00000002008d7306 */ /* 0x0002a40000201400 */
[----:B------:R-:W-:Y:S08]  /*1a9a0*/  IABS R135, R135 ;  /* 0x0000008700877213 */ /* 0x000ff00000000000 */
[----:B------:R3:W3:Y:S01]  /*1a9b0*/  I2F R142, R135 ;  /* 0x00000087008e7306 */ /* 0x0006e20000201400 */
[----:B-1----:R-:W-:Y:S01]  /*1a9c0*/  IADD3 R2, R0, 0x18, RZ ;  /* 0x0000001800027810 */ /* 0x002fe20007ffe0ff */
[----:B--2---:R-:W-:Y:S04]  /*1a9d0*/  FFMA.FTZ R12, R141, -UR21, R12 ;  /* 0x800000158d0c7c23 */ /* 0x004fe8000801000c */
[----:B------:R-:W-:Y:S05]  /*1a9e0*/  IMAD.IADD R141, R242, 0x1, -R2 ;  /* 0x00000001f28d7824 */ /* 0x000fea00078e0a02 */
[----:B---3--:R-:W-:Y:S01]  /*1a9f0*/  IABS R135, R141 ;  /* 0x0000008d00877213 */ /* 0x008fe20000000000 */
[----:B------:R-:W-:Y:S03]  /*1aa00*/  FFMA.FTZ R13, R142, -UR21, R13 ;  /* 0x800000158e0d7c23 */ /* 0x000fe6000801000d */
[----:B------:R1:W2:Y:S02]  /*1aa10*/  I2F R141, R135 ;  /* 0x00000087008d7306 */ /* 0x0002a40000201400 */
[----:B-1----:R-:W-:Y:S01]  /*1aa20*/  IADD3 R135, R243, -R136, RZ ;  /* 0x80000088f3877210 */ /* 0x002fe20007ffe0ff */
[----:B--2---:R-:W-:Y:S02]  /*1aa30*/  FFMA.FTZ R32, R141, -UR21, R32 ;  /* 0x800000158d207c23 */ /* 0x004fe40008010020 */
[----:B------:R-:W-:Y:S01]  /*1aa40*/  IMAD.IADD R141, R241, 0x1, -R2 ;  /* 0x00000001f18d7824 */ /* 0x000fe200078e0a02 */
[----:B------:R-:W-:Y:S04]  /*1aa50*/  IABS R135, R135 ;  /* 0x0000008700877213 */ /* 0x000fe80000000000 */
[----:B------:R1:W2:Y:S02]  /*1aa60*/  I2F R142, R135 ;  /* 0x00000087008e7306 */ /* 0x0002a40000201400 */
[----:B-1----:R-:W-:Y:S01]  /*1aa70*/  IABS R135, R141 ;  /* 0x0000008d00877213 */ /* 0x002fe20000000000 */
[----:B--2---:R-:W-:Y:S07]  /*1aa80*/  FFMA.FTZ R24, R142, -UR21, R24 ;  /* 0x800000158e187c23 */ /* 0x004fee0008010018 */
[----:B------:R1:W2:Y:S02]  /*1aa90*/  I2F R141, R135 ;  /* 0x00000087008d7306 */ /* 0x0002a40000201400 */
[----:B-1----:R-:W-:Y:S02]  /*1aaa0*/  IMAD.IADD R135, R243, 0x1, -R3 ;  /* 0x00000001f3877824 */ /* 0x002fe400078e0a03 */
[----:B--2---:R-:W-:Y:S02]  /*1aab0*/  FFMA.FTZ R34, R141, -UR21, R34 ;  /* 0x800000158d227c23 */ /* 0x004fe40008010022 */
[----:B------:R-:W-:Y:S01]  /*1aac0*/  IMAD.IADD R141, R243, 0x1, -R2 ;  /* 0x00000001f38d7824 */ /* 0x000fe200078e0a02 */
[----:B------:R-:W-:Y:S04]  /*1aad0*/  IABS R135, R135 ;  /* 0x0000008700877213 */ /* 0x000fe80000000000 */
[----:B------:R1:W2:Y:S02]  /*1aae0*/  I2F R142, R135 ;  /* 0x00000087008e7306 */ /* 0x0002a40000201400 */
[----:B-1----:R-:W-:Y:S01]  /*1aaf0*/  IABS R135, R141 ;  /* 0x0000008d00877213 */ /* 0x002fe20000000000 */
[----:B--2---:R-:W-:Y:S01]  /*1ab00*/  FFMA.FTZ R25, R142, -UR21, R25 ;  /* 0x800000158e197c23 */ /* 0x004fe20008010019 */
[----:B------:R-:W-:Y:S06]  /*1ab10*/  IABS R142, R134 ;  /* 0x00000086008e7213 */ /* 0x000fec0000000000 */
[----:B------:R1:W2:Y:S10]  /*1ab20*/  I2F R141, R135 ;  /* 0x00000087008d7306 */ /* 0x0002b40000201400 */
[----:B------:R-:W3:Y:S01]  /*1ab30*/  I2F R142, R142 ;  /* 0x0000008e008e7306 */ /* 0x000ee20000201400 */
[----:B-1----:R-:W-:Y:S01]  /*1ab40*/  IADD3 R135, R0, 0x19, RZ ;  /* 0x0000001900877810 */ /* 0x002fe20007ffe0ff */
[----:B--2---:R-:W-:Y:S03]  /*1ab50*/  FFMA.FTZ R28, R141, -UR21, R28 ;  /* 0x800000158d1c7c23 */ /* 0x004fe6000801001c */
[----:B------:R-:W-:Y:S01]  /*1ab60*/  IADD3 R141, R242, -R135, RZ ;  /* 0x80000087f28d7210 */ /* 0x000fe20007ffe0ff */
[----:B------:R-:W-:Y:S03]  /*1ab70*/  IMAD.IADD R134, R243, 0x1, -R135 ;  /* 0x00000001f3867824 */ /* 0x000fe600078e0a87 */
[----:B------:R-:W-:Y:S01]  /*1ab80*/  IABS R141, R141 ;  /* 0x0000008d008d7213 */ /* 0x000fe20000000000 */
[----:B---3--:R-:W-:Y:S01]  /*1ab90*/  FFMA.FTZ R11, R142, -UR21, R11 ;  /* 0x800000158e0b7c23 */ /* 0x008fe2000801000b */
[----:B------:R-:W-:Y:S02]  /*1aba0*/  FSEL R142, R4, -INF , !P1 ;  /* 0xff800000048e7808 */ /* 0x000fe40004800000 */
[----:B------:R-:W-:Y:S02]  /*1abb0*/  IABS R134, R134 ;  /* 0x0000008600867213 */ /* 0x000fe40000000000 */
[----:B------:R-:W1:Y:S01]  /*1abc0*/  I2F R141, R141 ;  /* 0x0000008d008d7306 */ /* 0x000e620000201400 */
[C---:B------:R-:W-:Y:S04]  /*1abd0*/  ISETP.GE.AND P1, PT, R0.reuse, R246, PT ;  /* 0x000000f60000720c */ /* 0x040fe80003f26270 */
[----:B------:R-:W-:Y:S04]  /*1abe0*/  ISETP.GE.OR P1, PT, R0, R251, !P1 ;  /* 0x000000fb0000720c */ /* 0x000fe80004f26670 */
[----:B------:R-:W-:Y:S02]  /*1abf0*/  FSEL R209, R6, -INF , !P1 ;  /* 0xff80000006d17808 */ /* 0x000fe40004800000 */
[C---:B------:R-:W-:Y:S04]  /*1ac00*/  ISETP.GE.AND P1, PT, R0.reuse, R245, PT ;  /* 0x000000f50000720c */ /* 0x040fe80003f26270 */
[----:B------:R-:W-:Y:S04]  /*1ac10*/  ISETP.GE.OR P1, PT, R0, R250, !P1 ;  /* 0x000000fa0000720c */ /* 0x000fe80004f26670 */
[----:B------:R-:W-:Y:S02]  /*1ac20*/  FSEL R210, R8, -INF , !P1 ;  /* 0xff80000008d27808 */ /* 0x000fe40004800000 */
[C---:B------:R-:W-:Y:S01]  /*1ac30*/  ISETP.GE.AND P1, PT, R0.reuse, R244, PT ;  /* 0x000000f40000720c */ /* 0x040fe20003f26270 */
[----:B-1----:R-:W-:Y:S03]  /*1ac40*/  FFMA.FTZ R33, R141, -UR21, R33 ;  /* 0x800000158d217c23 */ /* 0x002fe60008010021 */
[----:B------:R-:W-:Y:S01]  /*1ac50*/  ISETP.GE.OR P1, PT, R0, R249, !P1 ;  /* 0x000000f90000720c */ /* 0x000fe20004f26670 */
[----:B------:R-:W-:Y:S03]  /*1ac60*/  IMAD.IADD R141, R241, 0x1, -R135 ;  /* 0x00000001f18d7824 */ /* 0x000fe600078e0a87 */
[----:B------:R-:W-:Y:S02]  /*1ac70*/  FSEL R211, R10, -INF , !P1 ;  /* 0xff8000000ad37808 */ /* 0x000fe40004800000 */
[----:B------:R-:W-:Y:S02]  /*1ac80*/  IABS R141, R141 ;  /* 0x0000008d008d7213 */ /* 0x000fe40000000000 */
[C---:B------:R-:W-:Y:S04]  /*1ac90*/  ISETP.GE.AND P1, PT, R138.reuse, R247, PT ;  /* 0x000000f78a00720c */ /* 0x040fe80003f26270 */
[----:B------:R-:W1:Y:S01]  /*1aca0*/  I2F R141, R141 ;  /* 0x0000008d008d7306 */ /* 0x000e620000201400 */
[----:B------:R-:W-:Y:S04]  /*1acb0*/  ISETP.GE.OR P1, PT, R138, R252, !P1 ;  /* 0x000000fc8a00720c */ /* 0x000fe80004f26670 */
[----:B------:R-:W-:Y:S02]  /*1acc0*/  FSEL R208, R16, -INF , !P1 ;  /* 0xff80000010d07808 */ /* 0x000fe40004800000 */
[CC--:B------:R-:W-:Y:S04]  /*1acd0*/  ISETP.GE.AND P1, PT, R138.reuse, R244.reuse, PT ;  /* 0x000000f48a00720c */ /* 0x0c0fe80003f26270 */
[-C--:B------:R-:W-:Y:S02]  /*1ace0*/  ISETP.GE.OR P3, PT, R138, R249.reuse, !P1 ;  /* 0x000000f98a00720c */ /* 0x080fe40004f66670 */
[C---:B------:R-:W-:Y:S04]  /*1acf0*/  ISETP.GE.AND P1, PT, R2.reuse, R244, PT ;  /* 0x000000f40200720c */ /* 0x040fe80003f26270 */
[----:B------:R-:W-:Y:S01]  /*1ad00*/  ISETP.GE.OR P1, PT, R2, R249, !P1 ;  /* 0x000000f90200720c */ /* 0x000fe20004f26670 */
[----:B-1----:R-:W-:Y:S06]  /*1ad10*/  FFMA.FTZ R35, R141, -UR21, R35 ;  /* 0x800000158d237c23 */ /* 0x002fec0008010023 */
[----:B------:R-:W-:Y:S01]  /*1ad20*/  @P3 LOP3.LUT R239, R239, 0x1000, RZ, 0xfc, !PT ;  /* 0x00001000efef3812 */ /* 0x000fe200078efcff */
[----:B------:R1:W2:Y:S03]  /*1ad30*/  I2F R141, R134 ;  /* 0x00000086008d7306 */ /* 0x0002a60000201400 */
[----:B------:R-:W-:Y:S02]  /*1ad40*/  LOP3.LUT R239, R239, 0xffffdfff, RZ, 0xc0, !PT ;  /* 0xffffdfffefef7812 */ /* 0x000fe400078ec0ff */
[----:B-1----:R-:W-:Y:S01]  /*1ad50*/  IADD3 R134, R0, 0x20, RZ ;  /* 0x0000002000867810 */ /* 0x002fe20007ffe0ff */
[----:B--2---:R-:W-:Y:S03]  /*1ad60*/  FFMA.FTZ R29, R141, -UR21, R29 ;  /* 0x800000158d1d7c23 */ /* 0x004fe6000801001d */
[----:B------:R-:W-:Y:S01]  /*1ad70*/  IADD3 R141, R242, -R134, RZ ;  /* 0x80000086f28d7210 */ /* 0x000fe20007ffe0ff */
[----:B------:R-:W-:Y:S03]  /*1ad80*/  IMAD.IADD R4, R241, 0x1, -R134 ;  /* 0x00000001f1047824 */ /* 0x000fe600078e0a86 */
[----:B------:R-:W-:Y:S02]  /*1ad90*/  IABS R141, R141 ;  /* 0x0000008d008d7213 */ /* 0x000fe40000000000 */
[----:B------:R-:W-:Y:S04]  /*1ada0*/  IABS R4, R4 ;  /* 0x0000000400047213 */ /* 0x000fe80000000000 */
[----:B------:R-:W1:Y:S10]  /*1adb0*/  I2F R141, R141 ;  /* 0x0000008d008d7306 */ /* 0x000e740000201400 */
[----:B------:R-:W2:Y:S01]  /*1adc0*/  I2F R4, R4 ;  /* 0x0000000400047306 */ /* 0x000ea20000201400 */
[----:B-1----:R-:W-:Y:S01]  /*1add0*/  FFMA.FTZ R36, R141, -UR21, R36 ;  /* 0x800000158d247c23 */ /* 0x002fe20008010024 */
[----:B------:R-:W-:Y:S02]  /*1ade0*/  FSEL R141, R5, -INF , !P0 ;  /* 0xff800000058d7808 */ /* 0x000fe40004000000 */
[C---:B------:R-:W-:Y:S04]  /*1adf0*/  ISETP.GE.AND P0, PT, R138.reuse, R246, PT ;  /* 0x000000f68a00720c */ /* 0x040fe80003f06270 */
[----:B------:R-:W-:Y:S01]  /*1ae00*/  ISETP.GE.OR P0, PT, R138, R251, !P0 ;  /* 0x000000fb8a00720c */ /* 0x000fe20004706670 */
[----:B------:R-:W-:Y:S02]  /*1ae10*/  IMAD.IADD R138, R248, 0x1, -R138 ;  /* 0x00000001f88a7824 */ /* 0x000fe400078e0a8a */
[----:B--2---:R-:W-:Y:S01]  /*1ae20*/  FFMA.FTZ R38, R4, -UR21, R38 ;  /* 0x8000001504267c23 */ /* 0x004fe20008010026 */
[----:B------:R-:W-:Y:S01]  /*1ae30*/  FSEL R18, R18, -INF , !P0 ;  /* 0xff80000012127808 */ /* 0x000fe20004000000 */
[----:B------:R-:W-:Y:S01]  /*1ae40*/  IMAD.IADD R4, R243, 0x1, -R134 ;  /* 0x00000001f3047824 */ /* 0x000fe200078e0a86 */
[----:B------:R-:W-:Y:S02]  /*1ae50*/  IABS R5, R138 ;  /* 0x0000008a00057213 */ /* 0x000fe40000000000 */
[C---:B------:R-:W-:Y:S02]  /*1ae60*/  ISETP.GE.AND P0, PT, R137.reuse, R247, PT ;  /* 0x000000f78900720c */ /* 0x040fe40003f06270 */
[----:B------:R-:W-:Y:S02]  /*1ae70*/  IABS R4, R4 ;  /* 0x0000000400047213 */ /* 0x000fe40000000000 */
[----:B------:R-:W1:Y:S01]  /*1ae80*/  I2F R5, R5 ;  /* 0x0000000500057306 */ /* 0x000e620000201400 */
[----:B------:R-:W-:Y:S04]  /*1ae90*/  ISETP.GE.OR P0, PT, R137, R252, !P0 ;  /* 0x000000fc8900720c */ /* 0x000fe80004706670 */
[----:B------:R-:W-:Y:S02]  /*1aea0*/  FSEL R17, R17, -INF , !P0 ;  /* 0xff80000011117808 */ /* 0x000fe40004000000 */
[C---:B------:R-:W-:Y:S03]  /*1aeb0*/  ISETP.GE.AND P0, PT, R137.reuse, R246, PT ;  /* 0x000000f68900720c */ /* 0x040fe60003f06270 */
[----:B------:R-:W2:Y:S01]  /*1aec0*/  I2F R6, R4 ;  /* 0x0000000400067306 */ /* 0x000ea20000201400 */
[----:B------:R-:W-:Y:S04]  /*1aed0*/  ISETP.GE.OR P0, PT, R137, R251, !P0 ;  /* 0x000000fb8900720c */ /* 0x000fe80004706670 */
[----:B------:R-:W-:Y:S02]  /*1aee0*/  FSEL R19, R19, -INF , !P0 ;  /* 0xff80000013137808 */ /* 0x000fe40004000000 */
[C---:B------:R-:W-:Y:S04]  /*1aef0*/  ISETP.GE.AND P0, PT, R136.reuse, R247, PT ;  /* 0x000000f78800720c */ /* 0x040fe80003f06270 */
[----:B------:R-:W-:Y:S01]  /*1af00*/  ISETP.GE.OR P0, PT, R136, R252, !P0 ;  /* 0x000000fc8800720c */ /* 0x000fe20004706670 */
[----:B-1----:R-:W-:Y:S01]  /*1af10*/  FFMA.FTZ R14, R5, -UR21, R14 ;  /* 0x80000015050e7c23 */ /* 0x002fe2000801000e */
[----:B------:R-:W-:Y:S02]  /*1af20*/  IADD3 R5, R248, -R137, RZ ;  /* 0x80000089f8057210 */ /* 0x000fe40007ffe0ff */
[----:B------:R-:W-:Y:S02]  /*1af30*/  FSEL R20, R20, -INF , !P0 ;  /* 0xff80000014147808 */ /* 0x000fe40004000000 */
[C---:B------:R-:W-:Y:S04]  /*1af40*/  ISETP.GE.AND P0, PT, R136.reuse, R246, PT ;  /* 0x000000f68800720c */ /* 0x040fe80003f06270 */
[----:B------:R-:W-:Y:S01]  /*1af50*/  ISETP.GE.OR P0, PT, R136, R251, !P0 ;  /* 0x000000fb8800720c */ /* 0x000fe20004706670 */
[----:B--2---:R-:W-:Y:S01]  /*1af60*/  FFMA.FTZ R40, R6, -UR21, R40 ;  /* 0x8000001506287c23 */ /* 0x004fe20008010028 */
[----:B------:R-:W-:Y:S02]  /*1af70*/  IABS R4, R5 ;  /* 0x0000000500047213 */ /* 0x000fe40000000000 */
[C---:B------:R-:W-:Y:S02]  /*1af80*/  IADD3 R6, R0.reuse, 0x28, RZ ;  /* 0x0000002800067810 */ /* 0x040fe40007ffe0ff */
[----:B------:R-:W-:Y:S02]  /*1af90*/  IADD3 R5, R0, 0x29, RZ ;  /* 0x0000002900057810 */ /* 0x000fe40007ffe0ff */
[----:B------:R-:W1:Y:S01]  /*1afa0*/  I2F R4, R4 ;  /* 0x0000000400047306 */ /* 0x000e620000201400 */
[----:B------:R-:W-:Y:S02]  /*1afb0*/  FSEL R22, R22, -INF , !P0 ;  /* 0xff80000016167808 */ /* 0x000fe40004000000 */
[C---:B------:R-:W-:Y:S04]  /*1afc0*/  ISETP.GE.AND P0, PT, R3.reuse, R247, PT ;  /* 0x000000f70300720c */ /* 0x040fe80003f06270 */
[----:B------:R-:W-:Y:S04]  /*1afd0*/  ISETP.GE.OR P0, PT, R3, R252, !P0 ;  /* 0x000000fc0300720c */ /* 0x000fe80004706670 */
[----:B------:R-:W-:Y:S02]  /*1afe0*/  FSEL R21, R21, -INF , !P0 ;  /* 0xff80000015157808 */ /* 0x000fe40004000000 */
[C---:B------:R-:W-:Y:S04]  /*1aff0*/  ISETP.GE.AND P0, PT, R3.reuse, R246, PT ;  /* 0x000000f60300720c */ /* 0x040fe80003f06270 */
[----:B------:R-:W-:Y:S04]  /*1b000*/  ISETP.GE.OR P0, PT, R3, R251, !P0 ;  /* 0x000000fb0300720c */ /* 0x000fe80004706670 */
[----:B------:R-:W-:Y:S02]  /*1b010*/  FSEL R23, R23, -INF , !P0 ;  /* 0xff80000017177808 */ /* 0x000fe40004000000 */
[----:B------:R-:W-:Y:S01]  /*1b020*/  ISETP.GE.AND P0, PT, R2, R247, PT ;  /* 0x000000f70200720c */ /* 0x000fe20003f06270 */
[----:B-1----:R-:W-:Y:S02]  /*1b030*/  FFMA.FTZ R15, R4, -UR21, R15 ;  /* 0x80000015040f7c23 */ /* 0x002fe4000801000f */
[----:B------:R-:W-:Y:S01]  /*1b040*/  IMAD.IADD R4, R242, 0x1, -R7 ;  /* 0x00000001f2047824 */ /* 0x000fe200078e0a07 */
[----:B------:R-:W-:Y:S04]  /*1b050*/  ISETP.GE.OR P0, PT, R2, R252, !P0 ;  /* 0x000000fc0200720c */ /* 0x000fe80004706670 */
[----:B------:R-:W-:Y:S02]  /*1b060*/  IABS R4, R4 ;  /* 0x0000000400047213 */ /* 0x000fe40000000000 */
[----:B------:R-:W-:Y:S02]  /*1b070*/  FSEL R32, R32, -INF , !P0 ;  /* 0xff80000020207808 */ /* 0x000fe40004000000 */
[C---:B------:R-:W-:Y:S02]  /*1b080*/  ISETP.GE.AND P0, PT, R2.reuse, R246, PT ;  /* 0x000000f60200720c */ /* 0x040fe40003f06270 */
[----:B------:R-:W1:Y:S02]  /*1b090*/  I2F R4, R4 ;  /* 0x0000000400047306 */ /* 0x000e640000201400 */
[----:B------:R-:W-:Y:S04]  /*1b0a0*/  ISETP.GE.OR P0, PT, R2, R251, !P0 ;  /* 0x000000fb0200720c */ /* 0x000fe80004706670 */
[----:B------:R-:W-:Y:S02]  /*1b0b0*/  FSEL R34, R34, -INF , !P0 ;  /* 0xff80000022227808 */ /* 0x000fe40004000000 */
[C---:B------:R-:W-:Y:S04]  /*1b0c0*/  ISETP.GE.AND P0, PT, R135.reuse, R247, PT ;  /* 0x000000f78700720c */ /* 0x040fe80003f06270 */
[----:B------:R-:W-:Y:S04]  /*1b0d0*/  ISETP.GE.OR P0, PT, R135, R252, !P0 ;  /* 0x000000fc8700720c */ /* 0x000fe80004706670 */
[----:B------:R-:W-:Y:S02]  /*1b0e0*/  FSEL R33, R33, -INF , !P0 ;  /* 0xff80000021217808 */ /* 0x000fe40004000000 */
[C---:B------:R-:W-:Y:S04]  /*1b0f0*/  ISETP.GE.AND P0, PT, R135.reuse, R246, PT ;  /* 0x000000f68700720c */ /* 0x040fe80003f06270 */
[----:B------:R-:W-:Y:S01]  /*1b100*/  ISETP.GE.OR P0, PT, R135, R251, !P0 ;  /* 0x000000fb8700720c */ /* 0x000fe20004706670 */
[----:B-1----:R-:W-:Y:S02]  /*1b110*/  FFMA.FTZ R37, R4, -UR21, R37 ;  /* 0x8000001504257c23 */ /* 0x002fe40008010025 */
[----:B------:R-:W-:Y:S01]  /*1b120*/  IMAD.IADD R4, R241, 0x1, -R7 ;  /* 0x00000001f1047824 */ /* 0x000fe200078e0a07 */
[----:B------:R-:W-:Y:S02]  /*1b130*/  FSEL R35, R35, -INF , !P0 ;  /* 0xff80000023237808 */ /* 0x000fe40004000000 */
[C---:B------:R-:W-:Y:S02]  /*1b140*/  ISETP.GE.AND P0, PT, R134.reuse, R247, PT ;  /* 0x000000f78600720c */ /* 0x040fe40003f06270 */
[----:B------:R-:W-:Y:S02]  /*1b150*/  IABS R4, R4 ;  /* 0x0000000400047213 */ /* 0x000fe40000000000 */
[----:B------:R-:W-:Y:S04]  /*1b160*/  ISETP.GE.OR P0, PT, R134, R252, !P0 ;  /* 0x000000fc8600720c */ /* 0x000fe80004706670 */
        /* <DEDUP_REMOVED lines=8> */
[C---:B------:R-:W-:Y:S01]  /*1b1f0*/  ISETP.GE.AND P0, PT, R7.reuse, R246, PT ;  /* 0x000000f60700720c */ /* 0x040fe20003f06270 */
[----:B-1----:R-:W-:Y:S02]  /*1b200*/  FFMA.FTZ R39, R4, -UR21, R39 ;  /* 0x8000001504277c23 */ /* 0x002fe40008010027 */
[----:B------:R-:W-:Y:S01]  /*1b210*/  IMAD.IADD R4, R242, 0x1, -R6 ;  /* 0x00000001f2047824 */ /* 0x000fe200078e0a06 */
[----:B------:R-:W-:Y:S04]  /*1b220*/  ISETP.GE.OR P0, PT, R7, R251, !P0 ;  /* 0x000000fb0700720c */ /* 0x000fe80004706670 */
[----:B------:R-:W-:Y:S02]  /*1b230*/  IABS R4, R4 ;  /* 0x0000000400047213 */ /* 0x000fe40000000000 */
[----:B------:R-:W-:Y:S02]  /*1b240*/  FSEL R39, R39, -INF , !P0 ;  /* 0xff80000027277808 */ /* 0x000fe40004000000 */
[C---:B------:R-:W-:Y:S02]  /*1b250*/  ISETP.GE.AND P0, PT, R6.reuse, R247, PT ;  /* 0x000000f70600720c */ /* 0x040fe40003f06270 */
[----:B------:R-:W1:Y:S02]  /*1b260*/  I2F R4, R4 ;  /* 0x0000000400047306 */ /* 0x000e640000201400 */
[----:B------:R-:W-:Y:S01]  /*1b270*/  ISETP.GE.OR P0, PT, R6, R252, !P0 ;  /* 0x000000fc0600720c */ /* 0x000fe20004706670 */
[----:B-1----:R-:W-:Y:S01]  /*1b280*/  FFMA.FTZ R48, R4, -UR21, R48 ;  /* 0x8000001504307c23 */ /* 0x002fe20008010030 */
[----:B------:R-:W-:Y:S04]  /*1b290*/  IADD3 R4, R241, -R6, RZ ;  /* 0x80000006f1047210 */ /* 0x000fe80007ffe0ff */
[----:B------:R-:W-:Y:S02]  /*1b2a0*/  IABS R4, R4 ;  /* 0x0000000400047213 */ /* 0x000fe40000000000 */
[----:B------:R-:W-:Y:S02]  /*1b2b0*/  FSEL R48, R48, -INF , !P0 ;  /* 0xff80000030307808 */ /* 0x000fe40004000000 */
[C---:B------:R-:W-:Y:S02]  /*1b2c0*/  ISETP.GE.AND P0, PT, R6.reuse, R246, PT ;  /* 0x000000f60600720c */ /* 0x040fe40003f06270 */
[----:B------:R-:W1:Y:S02]  /*1b2d0*/  I2F R4, R4 ;  /* 0x0000000400047306 */ /* 0x000e640000201400 */
[----:B------:R-:W-:Y:S01]  /*1b2e0*/  ISETP.GE.OR P0, PT, R6, R251, !P0 ;  /* 0x000000fb0600720c */ /* 0x000fe20004706670 */
[----:B-1----:R-:W-:Y:S02]  /*1b2f0*/  FFMA.FTZ R50, R4, -UR21, R50 ;  /* 0x8000001504327c23 */ /* 0x002fe40008010032 */
[----:B------:R-:W-:Y:S03]  /*1b300*/  IMAD.IADD R4, R243, 0x1, -R7 ;  /* 0x00000001f3047824 */ /* 0x000fe600078e0a07 */
[----:B------:R-:W-:Y:S02]  /*1b310*/  FSEL R50, R50, -INF , !P0 ;  /* 0xff80000032327808 */ /* 0x000fe40004000000 */
[----:B------:R-:W-:Y:S02]  /*1b320*/  IABS R4, R4 ;  /* 0x0000000400047213 */ /* 0x000fe40000000000 */
[C---:B------:R-:W-:Y:S04]  /*1b330*/  ISETP.GE.AND P0, PT, R137.reuse, R245, PT ;  /* 0x000000f58900720c */ /* 0x040fe80003f06270 */
[----:B------:R-:W1:Y:S01]  /*1b340*/  I2F R4, R4 ;  /* 0x0000000400047306 */ /* 0x000e620000201400 */
[----:B------:R-:W-:Y:S02]  /*1b350*/  ISETP.GE.OR P3, PT, R137, R250, !P0 ;  /* 0x000000fa8900720c */ /* 0x000fe40004766670 */
[C---:B------:R-:W-:Y:S04]  /*1b360*/  ISETP.GE.AND P0, PT, R5.reuse, R247, PT ;  /* 0x000000f70500720c */ /* 0x040fe80003f06270 */
[----:B------:R-:W-:Y:S07]  /*1b370*/  ISETP.GE.OR P0, PT, R5, R252, !P0 ;  /* 0x000000fc0500720c */ /* 0x000fee0004706670 */
[----:B------:R-:W-:Y:S04]  /*1b380*/  @P3 LOP3.LUT R239, R239, 0x2000, RZ, 0xfc, !PT ;  /* 0x00002000efef3812 */ /* 0x000fe800078efcff */
[----:B------:R-:W-:Y:S04]  /*1b390*/  LOP3.LUT R239, R239, 0xfffffbff, RZ, 0xc0, !PT ;  /* 0xfffffbffefef7812 */ /* 0x000fe800078ec0ff */
[----:B------:R-:W-:Y:S01]  /*1b3a0*/  @P6 LOP3.LUT R239, R239, 0x400, RZ, 0xfc, !PT ;  /* 0x00000400efef6812 */ /* 0x000fe200078efcff */
[----:B-1----:R-:W-:Y:S02]  /*1b3b0*/  FFMA.FTZ R41, R4, -UR21, R41 ;  /* 0x8000001504297c23 */ /* 0x002fe40008010029 */
[----:B------:R-:W-:Y:S01]  /*1b3c0*/  IMAD.IADD R4, R248, 0x1, -R136 ;  /* 0x00000001f8047824 */ /* 0x000fe200078e0a88 */
[----:B------:R-:W-:Y:S04]  /*1b3d0*/  LOP3.LUT R239, R239, 0xffffbfff, RZ, 0xc0, !PT ;  /* 0xffffbfffefef7812 */ /* 0x000fe800078ec0ff */
[----:B------:R-:W-:Y:S06]  /*1b3e0*/  IABS R4, R4 ;  /* 0x0000000400047213 */ /* 0x000fec0000000000 */
[----:B------:R-:W1:Y:S02]  /*1b3f0*/  I2F R4, R4 ;  /* 0x0000000400047306 */ /* 0x000e640000201400 */
[----:B-1----:R-:W-:Y:S02]  /*1b400*/  FFMA.FTZ R26, R4, -UR21, R26 ;  /* 0x80000015041a7c23 */ /* 0x002fe4000801001a */
[----:B------:R-:W-:Y:S03]  /*1b410*/  IMAD.IADD R4, R242, 0x1, -R5 ;  /* 0x00000001f2047824 */ /* 0x000fe600078e0a05 */
[----:B------:R-:W-:Y:S02]  /*1b420*/  FSEL R216, R26, -INF , !P5 ;  /* 0xff8000001ad87808 */ /* 0x000fe40006800000 */
[----:B------:R-:W-:Y:S02]  /*1b430*/  IABS R4, R4 ;  /* 0x0000000400047213 */ /* 0x000fe40000000000 */
[C---:B------:R-:W-:Y:S04]  /*1b440*/  ISETP.GE.AND P5, PT, R6.reuse, R245, PT ;  /* 0x000000f50600720c */ /* 0x040fe80003fa6270 */
[----:B------:R-:W1:Y:S01]  /*1b450*/  I2F R4, R4 ;  /* 0x0000000400047306 */ /* 0x000e620000201400 */
        /* <DEDUP_REMOVED lines=14> */
[----:B------:R-:W-:Y:S11]  /*1b540*/  ISETP.GE.OR P4, PT, R136, R250, !P0 ;  /* 0x000000fa8800720c */ /* 0x000ff60004786670 */
[----:B------:R-:W-:Y:S02]  /*1b550*/  @!UPT UIADD3 URZ, URZ, URZ, URZ ;  /* 0x0000003f3f3ff290 */ /* 0x000fe4000fffe03f */
[----:B------:R-:W-:Y:S04]  /*1b560*/  @P4 LOP3.LUT R239, R239, 0x4000, RZ, 0xfc, !PT ;  /* 0x00004000efef4812 */ /* 0x000fe800078efcff */
[C---:B------:R-:W-:Y:S02]  /*1b570*/  LOP3.LUT P3, RZ, R239.reuse, 0x40, RZ, 0xc0, !PT ;  /* 0x00000040efff7812 */ /* 0x040fe4000786c0ff */
[C---:B------:R-:W-:Y:S02]  /*1b580*/  LOP3.LUT P4, RZ, R239.reuse, 0x80, RZ, 0xc0, !PT ;  /* 0x00000080efff7812 */ /* 0x040fe4000788c0ff */
[----:B------:R-:W-:Y:S01]  /*1b590*/  LOP3.LUT R239, R239, 0xfffffff7, RZ, 0xc0, !PT ;  /* 0xfffffff7efef7812 */ /* 0x000fe200078ec0ff */
[----:B-1----:R-:W-:Y:S01]  /*1b5a0*/  FFMA.FTZ R44, R4, -UR21, R44 ;  /* 0x80000015042c7c23 */ /* 0x002fe2000801002c */
[----:B------:R-:W-:Y:S01]  /*1b5b0*/  FSEL R16, R9, -INF , !P4 ;  /* 0xff80000009107808 */ /* 0x000fe20006000000 */
[----:B------:R-:W-:Y:S01]  /*1b5c0*/  IMAD.IADD R4, R248, 0x1, -R3 ;  /* 0x00000001f8047824 */ /* 0x000fe200078e0a03 */
[----:B------:R-:W-:Y:S01]  /*1b5d0*/  FSEL R12, R12, -INF , !P3 ;  /* 0xff8000000c0c7808 */ /* 0x000fe20005800000 */
[----:B------:R-:W-:Y:S01]  /*1b5e0*/  IMAD.IADD R9, R248, 0x1, -R7 ;  /* 0x00000001f8097824 */ /* 0x000fe200078e0a07 */
[----:B------:R-:W-:Y:S02]  /*1b5f0*/  FSEL R44, R44, -INF , !P5 ;  /* 0xff8000002c2c7808 */ /* 0x000fe40006800000 */
[----:B------:R-:W-:Y:S02]  /*1b600*/  IABS R4, R4 ;  /* 0x0000000400047213 */ /* 0x000fe40000000000 */
[C---:B------:R-:W-:Y:S02]  /*1b610*/  ISETP.GE.AND P5, PT, R7.reuse, R244, PT ;  /* 0x000000f40700720c */ /* 0x040fe40003fa6270 */
[----:B------:R-:W-:Y:S02]  /*1b620*/  IABS R9, R9 ;  /* 0x0000000900097213 */ /* 0x000fe40000000000 */
[----:B------:R-:W1:Y:S01]  /*1b630*/  I2F R4, R4 ;  /* 0x0000000400047306 */ /* 0x000e620000201400 */
[----:B------:R-:W-:Y:S09]  /*1b640*/  ISETP.GE.OR P5, PT, R7, R249, !P5 ;  /* 0x000000f90700720c */ /* 0x000ff20006fa6670 */
[----:B------:R-:W2:Y:S01]  /*1b650*/  I2F R9, R9 ;  /* 0x0000000900097306 */ /* 0x000ea20000201400 */
[----:B-1----:R-:W-:Y:S01]  /*1b660*/  FFMA.FTZ R27, R4, -UR21, R27 ;  /* 0x80000015041b7c23 */ /* 0x002fe2000801001b */
[----:B------:R-:W-:Y:S04]  /*1b670*/  IADD3 R4, R0, 0x30, RZ ;  /* 0x0000003000047810 */ /* 0x000fe80007ffe0ff */
[----:B------:R-:W-:Y:S01]  /*1b680*/  ISETP.GE.AND P0, PT, R4, R247, PT ;  /* 0x000000f70400720c */ /* 0x000fe20003f06270 */
[----:B------:R-:W-:Y:S01]  /*1b690*/  IMAD.IADD R8, R242, 0x1, -R4 ;  /* 0x00000001f2087824 */ /* 0x000fe200078e0a04 */
[----:B------:R-:W-:Y:S02]  /*1b6a0*/  FSEL R215, R27, -INF , !P2 ;  /* 0xff8000001bd77808 */ /* 0x000fe40005000000 */
[----:B------:R-:W-:Y:S01]  /*1b6b0*/  ISETP.GE.OR P0, PT, R4, R252, !P0 ;  /* 0x000000fc0400720c */ /* 0x000fe20004706670 */
[----:B--2---:R-:W-:Y:S01]  /*1b6c0*/  FFMA.FTZ R43, R9, -UR21, R43 ;  /* 0x80000015092b7c23 */ /* 0x004fe2000801002b */
[----:B------:R-:W-:Y:S02]  /*1b6d0*/  IABS R8, R8 ;  /* 0x0000000800087213 */ /* 0x000fe40000000000 */
[----:B------:R-:W-:Y:S02]  /*1b6e0*/  ISETP.GE.AND P2, PT, R5, R245, PT ;  /* 0x000000f50500720c */ /* 0x000fe40003f46270 */
[----:B------:R-:W-:Y:S02]  /*1b6f0*/  FSEL R130, R43, -INF , !P5 ;  /* 0xff8000002b827808 */ /* 0x000fe40006800000 */
        /* <DEDUP_REMOVED lines=9> */
[----:B-1----:R-:W-:Y:S05]  /*1b790*/  FFMA.FTZ R54, R8, -UR21, R54 ;  /* 0x8000001508367c23 */ /* 0x002fea0008010036 */
[----:B------:R-:W-:Y:S02]  /*1b7a0*/  FSEL R54, R54, -INF , !P0 ;  /* 0xff80000036367808 */ /* 0x000fe40004000000 */
[C---:B------:R-:W-:Y:S04]  /*1b7b0*/  ISETP.GE.AND P0, PT, R3.reuse, R245, PT ;  /* 0x000000f50300720c */ /* 0x040fe80003f06270 */
[----:B------:R-:W-:Y:S01]  /*1b7c0*/  ISETP.GE.OR P0, PT, R3, R250, !P0 ;  /* 0x000000fa0300720c */ /* 0x000fe20004706670 */
[----:B------:R-:W-:Y:S05]  /*1b7d0*/  IMAD.IADD R3, R243, 0x1, -R5 ;  /* 0x00000001f3037824 */ /* 0x000fea00078e0a05 */
[----:B------:R-:W-:Y:S06]  /*1b7e0*/  IABS R3, R3 ;  /* 0x0000000300037213 */ /* 0x000fec0000000000 */
[----:B------:R-:W1:Y:S01]  /*1b7f0*/  I2F R3, R3 ;  /* 0x0000000300037306 */ /* 0x000e620000201400 */
[----:B------:R-:W-:Y:S04]  /*1b800*/  @P0 LOP3.LUT R239, R239, 0x8, RZ, 0xfc, !PT ;  /* 0x00000008efef0812 */ /* 0x000fe800078efcff */
[C---:B------:R-:W-:Y:S02]  /*1b810*/  LOP3.LUT P3, RZ, R239.reuse, 0x2000, RZ, 0xc0, !PT ;  /* 0x00002000efff7812 */ /* 0x040fe4000786c0ff */
[----:B------:R-:W-:Y:S02]  /*1b820*/  LOP3.LUT P4, RZ, R239, 0x4000, RZ, 0xc0, !PT ;  /* 0x00004000efff7812 */ /* 0x000fe4000788c0ff */
[----:B------:R-:W-:Y:S02]  /*1b830*/  FSEL R13, R13, -INF , !P3 ;  /* 0xff8000000d0d7808 */ /* 0x000fe40005800000 */
[----:B------:R-:W-:Y:S02]  /*1b840*/  FSEL R24, R24, -INF , !P4 ;  /* 0xff80000018187808 */ /* 0x000fe40006000000 */
[C---:B------:R-:W-:Y:S02]  /*1b850*/  LOP3.LUT P4, RZ, R239.reuse, 0x800, RZ, 0xc0, !PT ;  /* 0x00000800efff7812 */ /* 0x040fe4000788c0ff */
[----:B------:R-:W-:Y:S02]  /*1b860*/  LOP3.LUT P3, RZ, R239, 0x1000, RZ, 0xc0, !PT ;  /* 0x00001000efff7812 */ /* 0x000fe4000786c0ff */
[----:B------:R-:W-:Y:S02]  /*1b870*/  FSEL R11, R11, -INF , !P4 ;  /* 0xff8000000b0b7808 */ /* 0x000fe40006000000 */
[----:B------:R-:W-:Y:S02]  /*1b880*/  FSEL R14, R14, -INF , !P3 ;  /* 0xff8000000e0e7808 */ /* 0x000fe40005800000 */
[----:B------:R-:W-:Y:S01]  /*1b890*/  LOP3.LUT P4, RZ, R239, 0x200, RZ, 0xc0, !PT ;  /* 0x00000200efff7812 */ /* 0x000fe2000788c0ff */
        /* <DEDUP_REMOVED lines=8> */
[----:B------:R-:W-:Y:S04]  /*1b920*/  IADD3 R3, R0, 0x31, RZ ;  /* 0x0000003100037810 */ /* 0x000fe80007ffe0ff */
[C---:B------:R-:W-:Y:S01]  /*1b930*/  ISETP.GE.AND P0, PT, R3.reuse, R247, PT ;  /* 0x000000f70300720c */ /* 0x040fe20003f06270 */
[----:B------:R-:W-:Y:S01]  /*1b940*/  IMAD.IADD R8, R242, 0x1, -R3 ;  /* 0x00000001f2087824 */ /* 0x000fe200078e0a03 */
[----:B------:R-:W-:Y:S02]  /*1b950*/  FSEL R214, R30, -INF , !P1 ;  /* 0xff8000001ed67808 */ /* 0x000fe40004800000 */
[C---:B------:R-:W-:Y:S02]  /*1b960*/  ISETP.GE.OR P0, PT, R3.reuse, R252, !P0 ;  /* 0x000000fc0300720c */ /* 0x040fe40004706670 */
[----:B------:R-:W-:Y:S02]  /*1b970*/  IABS R8, R8 ;  /* 0x0000000800087213 */ /* 0x000fe40000000000 */
[C---:B------:R-:W-:Y:S02]  /*1b980*/  ISETP.GE.AND P1, PT, R4.reuse, R245, PT ;  /* 0x000000f50400720c */ /* 0x040fe40003f26270 */
[C---:B------:R-:W-:Y:S02]  /*1b990*/  ISETP.GE.AND P5, PT, R3.reuse, R244, PT ;  /* 0x000000f40300720c */ /* 0x040fe40003fa6270 */
[----:B------:R-:W1:Y:S01]  /*1b9a0*/  I2F R8, R8 ;  /* 0x0000000800087306 */ /* 0x000e620000201400 */
[----:B------:R-:W-:Y:S02]  /*1b9b0*/  ISETP.GE.OR P1, PT, R4, R250, !P1 ;  /* 0x000000fa0400720c */ /* 0x000fe40004f26670 */
        /* <DEDUP_REMOVED lines=10> */
[CC--:B------:R-:W-:Y:S04]  /*1ba60*/  ISETP.GE.AND P0, PT, R2.reuse, R245.reuse, PT ;  /* 0x000000f50200720c */ /* 0x0c0fe80003f06270 */
[----:B------:R-:W-:Y:S01]  /*1ba70*/  ISETP.GE.OR P6, PT, R2, R250, !P0 ;  /* 0x000000fa0200720c */ /* 0x000fe200047c6670 */
[----:B------:R-:W-:Y:S03]  /*1ba80*/  IMAD.IADD R2, R243, 0x1, -R4 ;  /* 0x00000001f3027824 */ /* 0x000fe600078e0a04 */
[----:B------:R-:W-:Y:S02]  /*1ba90*/  FSEL R28, R28, -INF , !P6 ;  /* 0xff8000001c1c7808 */ /* 0x000fe40007000000 */
[----:B------:R-:W-:Y:S02]  /*1baa0*/  IABS R2, R2 ;  /* 0x0000000200027213 */ /* 0x000fe40000000000 */
[----:B------:R-:W-:Y:S04]  /*1bab0*/  LOP3.LUT P6, RZ, R239, 0x400, RZ, 0xc0, !PT ;  /* 0x00000400efff7812 */ /* 0x000fe800078cc0ff */
[----:B------:R-:W1:Y:S01]  /*1bac0*/  I2F R2, R2 ;  /* 0x0000000200027306 */ /* 0x000e620000201400 */
[----:B------:R-:W-:Y:S02]  /*1bad0*/  FSEL R15, R15, -INF , !P6 ;  /* 0xff8000000f0f7808 */ /* 0x000fe40007000000 */
[C---:B------:R-:W-:Y:S04]  /*1bae0*/  ISETP.GE.AND P6, PT, R7.reuse, R245, PT ;  /* 0x000000f50700720c */ /* 0x040fe80003fc6270 */
[----:B------:R-:W-:Y:S04]  /*1baf0*/  ISETP.GE.OR P6, PT, R7, R250, !P6 ;  /* 0x000000fa0700720c */ /* 0x000fe800077c6670 */
[----:B------:R-:W-:Y:S02]  /*1bb00*/  FSEL R41, R41, -INF , !P6 ;  /* 0xff80000029297808 */ /* 0x000fe40007000000 */
[C---:B------:R-:W-:Y:S04]  /*1bb10*/  ISETP.GE.AND P6, PT, R134.reuse, R244, PT ;  /* 0x000000f48600720c */ /* 0x040fe80003fc6270 */
[-C--:B------:R-:W-:Y:S01]  /*1bb20*/  ISETP.GE.OR P6, PT, R134, R249.reuse, !P6 ;  /* 0x000000f98600720c */ /* 0x080fe200077c6670 */
        /* <DEDUP_REMOVED lines=8> */
[C---:B------:R-:W-:Y:S02]  /*1bbb0*/  IADD3 R2, R0.reuse, 0x38, RZ ;  /* 0x0000003800027810 */ /* 0x040fe40007ffe0ff */
[----:B------:R-:W-:Y:S02]  /*1bbc0*/  IADD3 R0, R0, 0x39, RZ ;  /* 0x0000003900007810 */ /* 0x000fe40007ffe0ff */
[----:B------:R-:W-:Y:S01]  /*1bbd0*/  ISETP.GE.AND P0, PT, R2, R247, PT ;  /* 0x000000f70200720c */ /* 0x000fe20003f06270 */
[----:B------:R-:W-:Y:S02]  /*1bbe0*/  IMAD.IADD R8, R242, 0x1, -R2 ;  /* 0x00000001f2087824 */ /* 0x000fe400078e0a02 */
[----:B------:R-:W-:Y:S01]  /*1bbf0*/  IMAD.IADD R10, R243, 0x1, -R0 ;  /* 0x00000001f30a7824 */ /* 0x000fe200078e0a00 */
[----:B------:R-:W-:Y:S02]  /*1bc00*/  ISETP.GE.OR P0, PT, R2, R252, !P0 ;  /* 0x000000fc0200720c */ /* 0x000fe40004706670 */
[----:B------:R-:W-:Y:S06]  /*1bc10*/  IABS R8, R8 ;  /* 0x0000000800087213 */ /* 0x000fec0000000000 */
[----:B------:R-:W1:Y:S02]  /*1bc20*/  I2F R8, R8 ;  /* 0x0000000800087306 */ /* 0x000e640000201400 */
[----:B-1----:R-:W-:Y:S01]  /*1bc30*/  FFMA.FTZ R64, R8, -UR21, R64 ;  /* 0x8000001508407c23 */ /* 0x002fe20008010040 */
[C---:B------:R-:W-:Y:S04]  /*1bc40*/  IADD3 R8, R241.reuse, -R2, RZ ;  /* 0x80000002f1087210 */ /* 0x040fe80007ffe0ff */
[----:B------:R-:W-:Y:S02]  /*1bc50*/  IABS R8, R8 ;  /* 0x0000000800087213 */ /* 0x000fe40000000000 */
[----:B------:R-:W-:Y:S02]  /*1bc60*/  FSEL R64, R64, -INF , !P0 ;  /* 0xff80000040407808 */ /* 0x000fe40004000000 */
[C---:B------:R-:W-:Y:S02]  /*1bc70*/  ISETP.GE.AND P0, PT, R2.reuse, R246, PT ;  /* 0x000000f60200720c */ /* 0x040fe40003f06270 */
[----:B------:R-:W1:Y:S02]  /*1bc80*/  I2F R8, R8 ;  /* 0x0000000800087306 */ /* 0x000e640000201400 */
[----:B------:R-:W-:Y:S01]  /*1bc90*/  ISETP.GE.OR P0, PT, R2, R251, !P0 ;  /* 0x000000fb0200720c */ /* 0x000fe20004706670 */
[----:B-1----:R-:W-:Y:S02]  /*1bca0*/  FFMA.FTZ R66, R8, -UR21, R66 ;  /* 0x8000001508427c23 */ /* 0x002fe40008010042 */
[--C-:B------:R-:W-:Y:S03]  /*1bcb0*/  IMAD.IADD R8, R242, 0x1, -R0.reuse ;  /* 0x00000001f2087824 */ /* 0x100fe600078e0a00 */
[----:B------:R-:W-:Y:S02]  /*1bcc0*/  FSEL R66, R66, -INF , !P0 ;  /* 0xff80000042427808 */ /* 0x000fe40004000000 */
[----:B------:R-:W-:Y:S02]  /*1bcd0*/  IABS R8, R8 ;  /* 0x0000000800087213 */ /* 0x000fe40000000000 */
[C---:B------:R-:W-:Y:S04]  /*1bce0*/  ISETP.GE.AND P0, PT, R0.reuse, R247, PT ;  /* 0x000000f70000720c */ /* 0x040fe80003f06270 */
[----:B------:R-:W1:Y:S01]  /*1bcf0*/  I2F R8, R8 ;  /* 0x0000000800087306 */ /* 0x000e620000201400 */
[----:B------:R-:W-:Y:S01]  /*1bd00*/  ISETP.GE.OR P0, PT, R0, R252, !P0 ;  /* 0x000000fc0000720c */ /* 0x000fe20004706670 */
[----:B-1----:R-:W-:Y:S02]  /*1bd10*/  FFMA.FTZ R65, R8, -UR21, R65 ;  /* 0x8000001508417c23 */ /* 0x002fe40008010041 */
[----:B------:R-:W-:Y:S03]  /*1bd20*/  IMAD.IADD R8, R241, 0x1, -R0 ;  /* 0x00000001f1087824 */ /* 0x000fe600078e0a00 */
        /* <DEDUP_REMOVED lines=9> */
[----:B------:R-:W-:Y:S04]  /*1bdc0*/  LOP3.LUT P0, RZ, R239, 0x8, RZ, 0xc0, !PT ;  /* 0x00000008efff7812 */ /* 0x000fe8000780c0ff */
[----:B------:R-:W1:Y:S01]  /*1bdd0*/  I2F R8, R8 ;  /* 0x0000000800087306 */ /* 0x000e620000201400 */
[----:B------:R-:W-:Y:S02]  /*1bde0*/  FSEL R25, R25, -INF , !P0 ;  /* 0xff80000019197808 */ /* 0x000fe40004000000 */
[CC--:B------:R-:W-:Y:S04]  /*1bdf0*/  ISETP.GE.AND P0, PT, R135.reuse, R245.reuse, PT ;  /* 0x000000f58700720c */ /* 0x0c0fe80003f06270 */
[-C--:B------:R-:W-:Y:S04]  /*1be00*/  ISETP.GE.OR P0, PT, R135, R250.reuse, !P0 ;  /* 0x000000fa8700720c */ /* 0x080fe80004706670 */
[----:B------:R-:W-:Y:S02]  /*1be10*/  FSEL R29, R29, -INF , !P0 ;  /* 0xff8000001d1d7808 */ /* 0x000fe40004000000 */
[C---:B------:R-:W-:Y:S04]  /*1be20*/  ISETP.GE.AND P0, PT, R134.reuse, R245, PT ;  /* 0x000000f58600720c */ /* 0x040fe80003f06270 */
[----:B------:R-:W-:Y:S02]  /*1be30*/  ISETP.GE.OR P0, PT, R134, R250, !P0 ;  /* 0x000000fa8600720c */ /* 0x000fe40004706670 */
[----:B------:R-:W-:Y:S02]  /*1be40*/  IADD3 R134, R248, -R134, RZ ;  /* 0x80000086f8867210 */ /* 0x000fe40007ffe0ff */
[----:B------:R-:W-:Y:S02]  /*1be50*/  FSEL R40, R40, -INF , !P0 ;  /* 0xff80000028287808 */ /* 0x000fe40004000000 */
[C---:B------:R-:W-:Y:S01]  /*1be60*/  ISETP.GE.AND P0, PT, R135.reuse, R244, PT ;  /* 0x000000f48700720c */ /* 0x040fe20003f06270 */
[----:B-1----:R-:W-:Y:S01]  /*1be70*/  FFMA.FTZ R57, R8, -UR21, R57 ;  /* 0x8000001508397c23 */ /* 0x002fe20008010039 */
[----:B------:R-:W-:Y:S02]  /*1be80*/  IABS R8, R134 ;  /* 0x0000008600087213 */ /* 0x000fe40000000000 */
[----:B------:R-:W-:Y:S04]  /*1be90*/  ISETP.GE.OR P0, PT, R135, R249, !P0 ;  /* 0x000000f98700720c */ /* 0x000fe80004706670 */
[----:B------:R-:W1:Y:S01]  /*1bea0*/  I2F R8, R8 ;  /* 0x0000000800087306 */ /* 0x000e620000201400 */
[----:B------:R-:W-:Y:S02]  /*1beb0*/  FSEL R213, R31, -INF , !P0 ;  /* 0xff8000001fd57808 */ /* 0x000fe40004000000 */
[CC--:B------:R-:W-:Y:S04]  /*1bec0*/  ISETP.GE.AND P0, PT, R3.reuse, R245.reuse, PT ;  /* 0x000000f50300720c */ /* 0x0c0fe80003f06270 */
[-C--:B------:R-:W-:Y:S04]  /*1bed0*/  ISETP.GE.OR P0, PT, R3, R250.reuse, !P0 ;  /* 0x000000fa0300720c */ /* 0x080fe80004706670 */
[----:B------:R-:W-:Y:S02]  /*1bee0*/  FSEL R57, R57, -INF , !P0 ;  /* 0xff80000039397808 */ /* 0x000fe40004000000 */
[C---:B------:R-:W-:Y:S04]  /*1bef0*/  ISETP.GE.AND P0, PT, R2.reuse, R245, PT ;  /* 0x000000f50200720c */ /* 0x040fe80003f06270 */
[----:B------:R-:W-:Y:S01]  /*1bf00*/  ISETP.GE.OR P0, PT, R2, R250, !P0 ;  /* 0x000000fa0200720c */ /* 0x000fe20004706670 */
[----:B-1----:R-:W-:Y:S02]  /*1bf10*/  FFMA.FTZ R42, R8, -UR21, R42 ;  /* 0x80000015082a7c23 */ /* 0x002fe4000801002a */
[----:B------:R-:W-:Y:S03]  /*1bf20*/  IMAD.IADD R8, R243, 0x1, -R2 ;  /* 0x00000001f3087824 */ /* 0x000fe600078e0a02 */
[----:B----4-:R-:W-:Y:S02]  /*1bf30*/  FSEL R231, R42, -INF , !P6 ;  /* 0xff8000002ae77808 */ /* 0x010fe40007000000 */
[----:B------:R-:W-:Y:S02]  /*1bf40*/  IABS R8, R8 ;  /* 0x0000000800087213 */ /* 0x000fe40000000000 */
[C---:B------:R-:W-:Y:S02]  /*1bf50*/  ISETP.GE.AND P6, PT, R4.reuse, R244, PT ;  /* 0x000000f40400720c */ /* 0x040fe40003fc6270 */
[----:B------:R1:W2:Y:S02]  /*1bf60*/  I2F R7, R8 ;  /* 0x0000000800077306 */ /* 0x0002a40000201400 */
[----:B------:R-:W-:Y:S02]  /*1bf70*/  ISETP.GE.OR P6, PT, R4, R249, !P6 ;  /* 0x000000f90400720c */ /* 0x000fe400077c6670 */
[----:B-1----:R-:W-:Y:S01]  /*1bf80*/  FMNMX.FTZ R8, R142, R132, !PT ;  /* 0x000000848e087209 */ /* 0x002fe20007810000 */
[----:B--2---:R-:W-:Y:S01]  /*1bf90*/  FFMA.FTZ R60, R7, -UR21, R60 ;  /* 0x80000015073c7c23 */ /* 0x004fe2000801003c */
        /* <DEDUP_REMOVED lines=9> */
[----:B------:R-:W-:Y:S02]  /*1c030*/  IABS R7, R10 ;  /* 0x0000000a00077213 */ /* 0x000fe40000000000 */
[----:B------:R-:W-:Y:S02]  /*1c040*/  FMNMX.FTZ R9, R21, R9, !PT ;  /* 0x0000000915097209 */ /* 0x000fe40007810000 */
[----:B------:R-:W-:Y:S01]  /*1c050*/  IADD3 R10, R248, -R6, RZ ;  /* 0x80000006f80a7210 */ /* 0x000fe20007ffe0ff */
[----:B------:R-:W-:Y:S01]  /*1c060*/  IMAD.MOV.U32 R6, RZ, RZ, R7 ;  /* 0x000000ffff067224 */ /* 0x000fe200078e0007 */
[----:B------:R-:W-:Y:S02]  /*1c070*/  FMNMX.FTZ R7, R32, R9, !PT ;  /* 0x0000000920077209 */ /* 0x000fe40007810000 */
[----:B------:R-:W-:Y:S01]  /*1c080*/  FMNMX.FTZ R8, R23, R8, !PT ;  /* 0x0000000817087209 */ /* 0x000fe20007810000 */
[----:B------:R-:W1:Y:S01]  /*1c090*/  I2F R9, R6 ;  /* 0x0000000600097306 */ /* 0x000e620000201400 */
[----:B------:R-:W-:Y:S02]  /*1c0a0*/  FMNMX.FTZ R7, R33, R7, !PT ;  /* 0x0000000721077209 */ /* 0x000fe40007810000 */
[----:B------:R-:W-:Y:S02]  /*1c0b0*/  FMNMX.FTZ R8, R34, R8, !PT ;  /* 0x0000000822087209 */ /* 0x000fe40007810000 */
[----:B------:R-:W-:Y:S02]  /*1c0c0*/  FMNMX.FTZ R7, R36, R7, !PT ;  /* 0x0000000724077209 */ /* 0x000fe40007810000 */
[----:B------:R-:W-:Y:S02]  /*1c0d0*/  IABS R10, R10 ;  /* 0x0000000a000a7213 */ /* 0x000fe40000000000 */
[----:B------:R-:W-:Y:S01]  /*1c0e0*/  FMNMX.FTZ R137, R37, R7, !PT ;  /* 0x0000000725897209 */ /* 0x000fe20007810000 */
[----:B------:R-:W-:Y:S01]  /*1c0f0*/  IMAD.IADD R7, R248, 0x1, -R5 ;  /* 0x00000001f8077824 */ /* 0x000fe200078e0a05 */
[----:B------:R-:W-:Y:S02]  /*1c100*/  FSEL R60, R60, -INF , !P0 ;  /* 0xff8000003c3c7808 */ /* 0x000fe40004000000 */
[----:B------:R-:W-:Y:S02]  /*1c110*/  FMNMX.FTZ R137, R48, R137, !PT ;  /* 0x0000008930897209 */ /* 0x000fe40007810000 */
[----:B------:R-:W-:Y:S02]  /*1c120*/  IABS R7, R7 ;  /* 0x0000000700077213 */ /* 0x000fe40000000000 */
[----:B------:R-:W-:Y:S02]  /*1c130*/  FMNMX.FTZ R137, R49, R137, !PT ;  /* 0x0000008931897209 */ /* 0x000fe40007810000 */
[----:B------:R-:W-:Y:S02]  /*1c140*/  ISETP.GE.AND P0, PT, R0, R245, PT ;  /* 0x000000f50000720c */ /* 0x000fe40003f06270 */
[----:B------:R-:W-:Y:S01]  /*1c150*/  FMNMX.FTZ R137, R52, R137, !PT ;  /* 0x0000008934897209 */ /* 0x000fe20007810000 */
[----:B------:R-:W2:Y:S01]  /*1c160*/  I2F R7, R7 ;  /* 0x0000000700077306 */ /* 0x000ea20000201400 */
[----:B------:R-:W-:Y:S01]  /*1c170*/  ISETP.GE.OR P0, PT, R0, R250, !P0 ;  /* 0x000000fa0000720c */ /* 0x000fe20004706670 */
[----:B-1----:R-:W-:Y:S01]  /*1c180*/  FFMA.FTZ R61, R9, -UR21, R61 ;  /* 0x80000015093d7c23 */ /* 0x002fe2000801003d */
[----:B------:R-:W-:Y:S01]  /*1c190*/  FMNMX.FTZ R6, R35, R8, !PT ;  /* 0x0000000823067209 */ /* 0x000fe20007810000 */
[----:B------:R-:W-:Y:S01]  /*1c1a0*/  IMAD.MOV.U32 R8, RZ, RZ, R10 ;  /* 0x000000ffff087224 */ /* 0x000fe200078e000a */
[----:B------:R-:W-:Y:S02]  /*1c1b0*/  FMNMX.FTZ R137, R53, R137, !PT ;  /* 0x0000008935897209 */ /* 0x000fe40007810000 */
[----:B------:R-:W-:Y:S02]  /*1c1c0*/  FMNMX.FTZ R6, R38, R6, !PT ;  /* 0x0000000626067209 */ /* 0x000fe40007810000 */
[----:B------:R-:W-:Y:S01]  /*1c1d0*/  FMNMX.FTZ R137, R64, R137, !PT ;  /* 0x0000008940897209 */ /* 0x000fe20007810000 */
[----:B------:R-:W1:Y:S01]  /*1c1e0*/  I2F R8, R8 ;  /* 0x0000000800087306 */ /* 0x000e620000201400 */
[----:B------:R-:W-:Y:S02]  /*1c1f0*/  FMNMX.FTZ R6, R39, R6, !PT ;  /* 0x0000000627067209 */ /* 0x000fe40007810000 */
[----:B------:R-:W-:Y:S02]  /*1c200*/  FMNMX.FTZ R137, R65, R137, !PT ;  /* 0x0000008941897209 */ /* 0x000fe40007810000 */
[----:B------:R-:W-:Y:S02]  /*1c210*/  FMNMX.FTZ R6, R50, R6, !PT ;  /* 0x0000000632067209 */ /* 0x000fe40007810000 */
[----:B------:R-:W-:Y:S02]  /*1c220*/  FSEL R61, R61, -INF , !P0 ;  /* 0xff8000003d3d7808 */ /* 0x000fe40004000000 */
[----:B------:R-:W-:Y:S02]  /*1c230*/  FMNMX.FTZ R6, R51, R6, !PT ;  /* 0x0000000633067209 */ /* 0x000fe40007810000 */
[----:B------:R-:W-:Y:S02]  /*1c240*/  ISETP.GE.AND P0, PT, R2, R244, PT ;  /* 0x000000f40200720c */ /* 0x000fe40003f06270 */
[----:B------:R-:W-:Y:S01]  /*1c250*/  FMNMX.FTZ R5, R54, R6, !PT ;  /* 0x0000000636057209 */ /* 0x000fe20007810000 */
[----:B--2---:R-:W-:Y:S01]  /*1c260*/  FFMA.FTZ R47, R7, -UR21, R47 ;  /* 0x80000015072f7c23 */ /* 0x004fe2000801002f */
[----:B------:R-:W-:Y:S02]  /*1c270*/  ISETP.GE.OR P0, PT, R2, R249, !P0 ;  /* 0x000000f90200720c */ /* 0x000fe40004706670 */
[----:B------:R-:W-:Y:S02]  /*1c280*/  FMNMX.FTZ R5, R55, R5, !PT ;  /* 0x0000000537057209 */ /* 0x000fe40007810000 */
[----:B------:R-:W-:Y:S02]  /*1c290*/  FSEL R217, R47, -INF , !P1 ;  /* 0xff8000002fd97808 */ /* 0x000fe40004800000 */
[----:B------:R-:W-:Y:S02]  /*1c2a0*/  FMNMX.FTZ R5, R66, R5, !PT ;  /* 0x0000000542057209 */ /* 0x000fe40007810000 */
[----:B------:R-:W-:Y:S01]  /*1c2b0*/  MOV R47, R231 ;  /* 0x000000e7002f7202 */ /* 0x000fe20000000f00 */
[----:B-1----:R-:W-:Y:S01]  /*1c2c0*/  FFMA.FTZ R46, R8, -UR21, R46 ;  /* 0x80000015082e7c23 */ /* 0x002fe2000801002e */
[----:B------:R-:W-:Y:S02]  /*1c2d0*/  FMNMX.FTZ R136, R67, R5, !PT ;  /* 0x0000000543887209 */ /* 0x000fe40007810000 */
[----:B------:R-:W1:Y:S02]  /*1c2e0*/  SHFL.BFLY PT, R5, R137, 0x2, 0x1f ;  /* 0x0c401f0089057f89 */ /* 0x000e6400000e0000 */
[----:B------:R-:W-:Y:S02]  /*1c2f0*/  FSEL R233, R46, -INF , !P2 ;  /* 0xff8000002ee97808 */ /* 0x000fe40005000000 */
[C---:B------:R-:W-:Y:S04]  /*1c300*/  ISETP.GE.AND P2, PT, R0.reuse, R244, PT ;  /* 0x000000f40000720c */ /* 0x040fe80003f46270 */
[----:B------:R-:W2:Y:S01]  /*1c310*/  SHFL.BFLY PT, R6, R136, 0x2, 0x1f ;  /* 0x0c401f0088067f89 */ /* 0x000ea200000e0000 */
[----:B------:R-:W-:Y:S02]  /*1c320*/  ISETP.GE.OR P3, PT, R0, R249, !P2 ;  /* 0x000000f90000720c */ /* 0x000fe40005766670 */
[----:B-1----:R-:W-:Y:S02]  /*1c330*/  FMNMX.FTZ R137, R137, R5, !PT ;  /* 0x0000000589897209 */ /* 0x002fe40007810000 */
[----:B------:R-:W-:Y:S02]  /*1c340*/  IADD3 R5, R248, -R4, RZ ;  /* 0x80000004f8057210 */ /* 0x000fe40007ffe0ff */
[----:B------:R-:W-:Y:S04]  /*1c350*/  FMNMX.FTZ R4, R210, R139, !PT ;  /* 0x0000008bd2047209 */ /* 0x000fe80007810000 */
[----:B------:R-:W-:Y:S02]  /*1c360*/  FMNMX.FTZ R4, R16, R4, !PT ;  /* 0x0000000410047209 */ /* 0x000fe40007810000 */
[----:B--2---:R-:W-:Y:S02]  /*1c370*/  FMNMX.FTZ R136, R136, R6, !PT ;  /* 0x0000000688887209 */ /* 0x004fe40007810000 */
[----:B------:R-:W-:Y:S02]  /*1c380*/  FMNMX.FTZ R4, R12, R4, !PT ;  /* 0x000000040c047209 */ /* 0x000fe40007810000 */
[----:B------:R-:W-:Y:S01]  /*1c390*/  IABS R6, R5 ;  /* 0x0000000500067213 */ /* 0x000fe20000000000 */
[C---:B------:R-:W-:Y:S01]  /*1c3a0*/  IMAD.IADD R5, R248.reuse, 0x1, -R3 ;  /* 0x00000001f8057824 */ /* 0x040fe200078e0a03 */
[----:B------:R-:W-:Y:S01]  /*1c3b0*/  FMNMX.FTZ R3, R13, R4, !PT ;  /* 0x000000040d037209 */ /* 0x000fe20007810000 */
[----:B------:R-:W-:Y:S01]  /*1c3c0*/  IMAD.IADD R4, R248, 0x1, -R2 ;  /* 0x00000001f8047824 */ /* 0x000fe200078e0a02 */
[----:B------:R-:W-:Y:S01]  /*1c3d0*/  FMNMX.FTZ R2, R211, R140, !PT ;  /* 0x0000008cd3027209 */ /* 0x000fe20007810000 */
[----:B------:R-:W1:Y:S01]  /*1c3e0*/  I2F R7, R6 ;  /* 0x0000000600077306 */ /* 0x000e620000201400 */
[----:B------:R-:W-:Y:S02]  /*1c3f0*/  FMNMX.FTZ R3, R24, R3, !PT ;  /* 0x0000000318037209 */ /* 0x000fe40007810000 */
[----:B------:R-:W-:Y:S02]  /*1c400*/  IABS R4, R4 ;  /* 0x0000000400047213 */ /* 0x000fe40000000000 */
[----:B------:R-:W-:Y:S02]  /*1c410*/  FMNMX.FTZ R3, R25, R3, !PT ;  /* 0x0000000319037209 */ /* 0x000fe40007810000 */
[----:B------:R-:W-:Y:S02]  /*1c420*/  FMNMX.FTZ R2, R11, R2, !PT ;  /* 0x000000020b027209 */ /* 0x000fe40007810000 */
[----:B------:R-:W-:Y:S01]  /*1c430*/  FMNMX.FTZ R3, R28, R3, !PT ;  /* 0x000000031c037209 */ /* 0x000fe20007810000 */
[----:B------:R2:W3:Y:S01]  /*1c440*/  I2F R6, R4 ;  /* 0x0000000400067306 */ /* 0x0004e20000201400 */
[----:B------:R-:W-:Y:S02]  /*1c450*/  FMNMX.FTZ R2, R14, R2, !PT ;  /* 0x000000020e027209 */ /* 0x000fe40007810000 */
[----:B------:R-:W-:Y:S01]  /*1c460*/  FMNMX.FTZ R135, R29, R3, !PT ;  /* 0x000000031d877209 */ /* 0x000fe20007810000 */
[----:B------:R-:W-:Y:S01]  /*1c470*/  IMAD.IADD R3, R248, 0x1, -R0 ;  /* 0x00000001f8037824 */ /* 0x000fe200078e0a00 */
[----:B------:R-:W-:Y:S02]  /*1c480*/  IABS R5, R5 ;  /* 0x0000000500057213 */ /* 0x000fe40000000000 */
[----:B------:R-:W-:Y:S02]  /*1c490*/  FMNMX.FTZ R0, R15, R2, !PT ;  /* 0x000000020f007209 */ /* 0x000fe40007810000 */
[----:B------:R-:W-:Y:S01]  /*1c4a0*/  IABS R2, R3 ;  /* 0x0000000300027213 */ /* 0x000fe20000000000 */
[----:B------:R-:W4:Y:S01]  /*1c4b0*/  I2F R8, R5 ;  /* 0x0000000500087306 */ /* 0x000f220000201400 */
[----:B------:R-:W-:Y:S02]  /*1c4c0*/  FMNMX.FTZ R0, R216, R0, !PT ;  /* 0x00000000d8007209 */ /* 0x000fe40007810000 */
[----:B------:R-:W-:Y:S01]  /*1c4d0*/  FMNMX.FTZ R135, R40, R135, !PT ;  /* 0x0000008728877209 */ /* 0x000fe20007810000 */
[----:B-1----:R-:W-:Y:S01]  /*1c4e0*/  FFMA.FTZ R58, R7, -UR21, R58 ;  /* 0x80000015073a7c23 */ /* 0x002fe2000801003a */
[----:B------:R-:W-:Y:S02]  /*1c4f0*/  FMNMX.FTZ R0, R215, R0, !PT ;  /* 0x00000000d7007209 */ /* 0x000fe40007810000 */
[----:B------:R-:W-:Y:S02]  /*1c500*/  FMNMX.FTZ R135, R41, R135, !PT ;  /* 0x0000008729877209 */ /* 0x000fe40007810000 */
[----:B------:R-:W-:Y:S01]  /*1c510*/  FMNMX.FTZ R0, R214, R0, !PT ;  /* 0x00000000d6007209 */ /* 0x000fe20007810000 */
[----:B------:R1:W1:Y:S01]  /*1c520*/  I2F R5, R2 ;  /* 0x0000000200057306 */ /* 0x0002620000201400 */
[----:B------:R-:W-:Y:S02]  /*1c530*/  FMNMX.FTZ R135, R44, R135, !PT ;  /* 0x000000872c877209 */ /* 0x000fe40007810000 */
[----:B------:R-:W-:Y:S01]  /*1c540*/  FMNMX.FTZ R0, R213, R0, !PT ;  /* 0x00000000d5007209 */ /* 0x000fe20007810000 */
[----:B--2---:R-:W2:Y:S01]  /*1c550*/  SHFL.BFLY PT, R4, R137, 0x1, 0x1f ;  /* 0x0c201f0089047f89 */ /* 0x004ea200000e0000 */
[----:B---3--:R-:W-:Y:S01]  /*1c560*/  FFMA.FTZ R62, R6, -UR21, R62 ;  /* 0x80000015063e7c23 */ /* 0x008fe2000801003e */
[----:B------:R-:W-:Y:S02]  /*1c570*/  FSEL R26, R58, -INF , !P6 ;  /* 0xff8000003a1a7808 */ /* 0x000fe40007000000 */
[----:B------:R-:W-:Y:S02]  /*1c580*/  FMNMX.FTZ R0, R231, R0, !PT ;  /* 0x00000000e7007209 */ /* 0x000fe40007810000 */
[----:B------:R-:W-:Y:S02]  /*1c590*/  FMNMX.FTZ R135, R45, R135, !PT ;  /* 0x000000872d877209 */ /* 0x000fe40007810000 */
[----:B------:R-:W-:Y:S01]  /*1c5a0*/  FMNMX.FTZ R0, R130, R0, !PT ;  /* 0x0000000082007209 */ /* 0x000fe20007810000 */
[----:B----4-:R-:W-:Y:S01]  /*1c5b0*/  FFMA.FTZ R59, R8, -UR21, R59 ;  /* 0x80000015083b7c23 */ /* 0x010fe2000801003b */
[----:B------:R-:W-:Y:S02]  /*1c5c0*/  FMNMX.FTZ R135, R56, R135, !PT ;  /* 0x0000008738877209 */ /* 0x000fe40007810000 */
[----:B------:R-:W-:Y:S02]  /*1c5d0*/  FMNMX.FTZ R0, R233, R0, !PT ;  /* 0x00000000e9007209 */ /* 0x000fe40007810000 */
[----:B------:R-:W-:Y:S02]  /*1c5e0*/  FSEL R232, R59, -INF , !P5 ;  /* 0xff8000003be87808 */ /* 0x000fe40006800000 */
[----:B------:R-:W-:Y:S02]  /*1c5f0*/  FMNMX.FTZ R0, R217, R0, !PT ;  /* 0x00000000d9007209 */ /* 0x000fe40007810000 */
[----:B------:R-:W-:Y:S01]  /*1c600*/  FSEL R230, R62, -INF , !P0 ;  /* 0xff8000003ee67808 */ /* 0x000fe20004000000 */
[----:B-1----:R-:W1:Y:S01]  /*1c610*/  SHFL.BFLY PT, R2, R136, 0x1, 0x1f ;  /* 0x0c201f0088027f89 */ /* 0x002e6200000e0000 */
[----:B------:R-:W-:Y:S01]  /*1c620*/  FMNMX.FTZ R0, R26, R0, !PT ;  /* 0x000000001a007209 */ /* 0x000fe20007810000 */
[----:B------:R-:W-:Y:S01]  /*1c630*/  FFMA.FTZ R63, R5, -UR21, R63 ;  /* 0x80000015053f7c23 */ /* 0x000fe2000801003f */
[----:B------:R-:W-:Y:S02]  /*1c640*/  FMNMX.FTZ R135, R57, R135, !PT ;  /* 0x0000008739877209 */ /* 0x000fe40007810000 */
[----:B--2---:R-:W-:Y:S02]  /*1c650*/  FMNMX.FTZ R137, R137, R4, !PT ;  /* 0x0000000489897209 */ /* 0x004fe40007810000 */
[----:B------:R-:W-:Y:S02]  /*1c660*/  FMNMX.FTZ R0, R232, R0, !PT ;  /* 0x00000000e8007209 */ /* 0x000fe40007810000 */
[C---:B------:R-:W-:Y:S01]  /*1c670*/  FSETP.NEU.FTZ.AND P2, PT, R137.reuse, -INF , PT ;  /* 0xff8000008900780b */ /* 0x040fe20003f5d000 */
[----:B------:R-:W-:Y:S01]  /*1c680*/  FMUL.FTZ R6, R137, c[0x0][0x23c] ;  /* 0x00008f0089067a20 */ /* 0x000fe20000410000 */
[----:B------:R-:W-:Y:S02]  /*1c690*/  FMNMX.FTZ R0, R230, R0, !PT ;  /* 0x00000000e6007209 */ /* 0x000fe40007810000 */
[----:B------:R-:W-:Y:S02]  /*1c6a0*/  FSEL R138, R63, -INF , !P3 ;  /* 0xff8000003f8a7808 */ /* 0x000fe40005800000 */
[----:B------:R-:W-:Y:S02]  /*1c6b0*/  FSEL R6, R6, RZ, P2 ;  /* 0x000000ff06067208 */ /* 0x000fe40001000000 */
[----:B------:R-:W-:Y:S02]  /*1c6c0*/  FMNMX.FTZ R135, R60, R135, !PT ;  /* 0x000000873c877209 */ /* 0x000fe40007810000 */
[----:B------:R-:W-:Y:S01]  /*1c6d0*/  FMNMX.FTZ R0, R138, R0, !PT ;  /* 0x000000008a007209 */ /* 0x000fe20007810000 */
[--C-:B------:R-:W-:Y:S01]  /*1c6e0*/  FFMA.FTZ R235, R33, c[0x0][0x23c], -R6.reuse ;  /* 0x00008f0021eb7a23 */ /* 0x100fe20000010806 */
[----:B------:R-:W-:Y:S01]  /*1c6f0*/  FMNMX.FTZ R135, R61, R135, !PT ;  /* 0x000000873d877209 */ /* 0x000fe20007810000 */
[--C-:B------:R-:W-:Y:S01]  /*1c700*/  FFMA.FTZ R131, R36, c[0x0][0x23c], -R6.reuse ;  /* 0x00008f0024837a23 */ /* 0x100fe20000010806 */
[----:B------:R-:W-:Y:S01]  /*1c710*/  LOP3.LUT P3, RZ, R239, 0x100, RZ, 0xc0, !PT ;  /* 0x00000100efff7812 */ /* 0x000fe2000786c0ff */
[--C-:B------:R-:W-:Y:S01]  /*1c720*/  FFMA.FTZ R42, R20, c[0x0][0x23c], -R6.reuse ;  /* 0x00008f00142a7a23 */ /* 0x100fe20000010806 */
[----:B-1----:R-:W-:Y:S01]  /*1c730*/  FMNMX.FTZ R136, R136, R2, !PT ;  /* 0x0000000288887209 */ /* 0x002fe20007810000 */
[--C-:B------:R-:W-:Y:S01]  /*1c740*/  FFMA.FTZ R2, R142, c[0x0][0x23c], -R6.reuse ;  /* 0x00008f008e027a23 */ /* 0x100fe20000010806 */
[----:B------:R-:W1:Y:S01]  /*1c750*/  SHFL.BFLY PT, R3, R135, 0x2, 0x1f ;  /* 0x0c401f0087037f89 */ /* 0x000e6200000e0000 */
[--C-:B------:R-:W-:Y:S01]  /*1c760*/  FFMA.FTZ R129, R21, c[0x0][0x23c], -R6.reuse ;  /* 0x00008f0015817a23 */ /* 0x100fe20000010806 */
[C---:B------:R-:W-:Y:S01]  /*1c770*/  FSETP.NEU.FTZ.AND P1, PT, R136.reuse, -INF , PT ;  /* 0xff8000008800780b */ /* 0x040fe20003f3d000 */
[----:B------:R2:W-:Y:S01]  /*1c780*/  MUFU.EX2 R212, R2 ;  /* 0x0000000200d47308 */ /* 0x0005e20000000800 */
[----:B------:R-:W-:Y:S02]  /*1c790*/  FMUL.FTZ R7, R136, c[0x0][0x23c] ;  /* 0x00008f0088077a20 */ /* 0x000fe40000410000 */
[--C-:B------:R-:W-:Y:S02]  /*1c7a0*/  FFMA.FTZ R236, R64, c[0x0][0x23c], -R6.reuse ;  /* 0x00008f0040ec7a23 */ /* 0x100fe40000010806 */
[--C-:B------:R-:W-:Y:S01]  /*1c7b0*/  FFMA.FTZ R220, R49, c[0x0][0x23c], -R6.reuse ;  /* 0x00008f0031dc7a23 */ /* 0x100fe20000010806 */
[----:B------:R-:W-:Y:S01]  /*1c7c0*/  FSEL R7, R7, RZ, P1 ;  /* 0x000000ff07077208 */ /* 0x000fe20000800000 */
[----:B------:R-:W-:Y:S01]  /*1c7d0*/  IMAD.MOV.U32 R64, RZ, RZ, R131 ;  /* 0x000000ffff407224 */ /* 0x000fe200078e0083 */
[----:B------:R-:W-:Y:S01]  /*1c7e0*/  MOV R49, R235 ;  /* 0x000000eb00317202 */ /* 0x000fe20000000f00 */
[----:B------:R-:W-:Y:S02]  /*1c7f0*/  FFMA.FTZ R235, R65, c[0x0][0x23c], -R6 ;  /* 0x00008f0041eb7a23 */ /* 0x000fe40000010806 */
[--C-:B------:R-:W-:Y:S02]  /*1c800*/  FFMA.FTZ R131, R23, c[0x0][0x23c], -R7.reuse ;  /* 0x00008f0017837a23 */ /* 0x100fe40000010807 */
[----:B------:R-:W-:Y:S02]  /*1c810*/  IMAD.MOV.U32 R65, RZ, RZ, R130 ;  /* 0x000000ffff417224 */ /* 0x000fe400078e0082 */
[--C-:B------:R-:W-:Y:S02]  /*1c820*/  FFMA.FTZ R130, R22, c[0x0][0x23c], -R7.reuse ;  /* 0x00008f0016827a23 */ /* 0x100fe40000010807 */
[----:B------:R-:W-:Y:S01]  /*1c830*/  LDSM.16.MT88.4 R20, [R221+0xc000] ;  /* 0x00c00000dd14783b */ /* 0x000fe20000004200 */
[--C-:B------:R-:W-:Y:S02]  /*1c840*/  FFMA.FTZ R229, R48, c[0x0][0x23c], -R6.reuse ;  /* 0x00008f0030e57a23 */ /* 0x100fe40000010806 */
[--C-:B------:R-:W-:Y:S01]  /*1c850*/  FFMA.FTZ R242, R52, c[0x0][0x23c], -R6.reuse ;  /* 0x00008f0034f27a23 */ /* 0x100fe20000010806 */
[----:B-1----:R-:W-:Y:S01]  /*1c860*/  FMNMX.FTZ R135, R135, R3, !PT ;  /* 0x0000000387877209 */ /* 0x002fe20007810000 */
[--C-:B------:R-:W-:Y:S02]  /*1c870*/  FFMA.FTZ R3, R209, c[0x0][0x23c], -R7.reuse ;  /* 0x00008f00d1037a23 */ /* 0x100fe40000010807 */
[--C-:B--2---:R-:W-:Y:S02]  /*1c880*/  FFMA.FTZ R2, R141, c[0x0][0x23c], -R6.reuse ;  /* 0x00008f008d027a23 */ /* 0x104fe40000010806 */
[----:B------:R1:W-:Y:S01]  /*1c890*/  MUFU.EX2 R209, R3 ;  /* 0x0000000300d17308 */ /* 0x0003e20000000800 */
[----:B------:R-:W2:Y:S01]  /*1c8a0*/  SHFL.BFLY PT, R4, R135, 0x1, 0x1f ;  /* 0x0c201f0087047f89 */ /* 0x000ea200000e0000 */
[--C-:B------:R-:W-:Y:S02]  /*1c8b0*/  FFMA.FTZ R52, R34, c[0x0][0x23c], -R7.reuse ;  /* 0x00008f0022347a23 */ /* 0x100fe40000010807 */
[--C-:B------:R-:W-:Y:S02]  /*1c8c0*/  FFMA.FTZ R234, R37, c[0x0][0x23c], -R6.reuse ;  /* 0x00008f0025ea7a23 */ /* 0x100fe40000010806 */
[--C-:B------:R-:W-:Y:S02]  /*1c8d0*/  FFMA.FTZ R240, R53, c[0x0][0x23c], -R6.reuse ;  /* 0x00008f0035f07a23 */ /* 0x100fe40000010806 */
[----:B------:R-:W-:Y:S02]  /*1c8e0*/  FFMA.FTZ R43, R32, c[0x0][0x23c], -R6 ;  /* 0x00008f00202b7a23 */ /* 0x000fe40000010806 */
[----:B------:R3:W4:Y:S01]  /*1c8f0*/  MUFU.EX2 R219, R2 ;  /* 0x0000000200db7308 */ /* 0x0007220000000800 */
[--C-:B------:R-:W-:Y:S02]  /*1c900*/  FFMA.FTZ R53, R35, c[0x0][0x23c], -R7.reuse ;  /* 0x00008f0023357a23 */ /* 0x100fe40000010807 */
[--C-:B------:R-:W-:Y:S02]  /*1c910*/  FFMA.FTZ R238, R54, c[0x0][0x23c], -R7.reuse ;  /* 0x00008f0036ee7a23 */ /* 0x100fe40000010807 */
[----:B------:R-:W-:Y:S02]  /*1c920*/  IMAD.MOV.U32 R54, RZ, RZ, R234 ;  /* 0x000000ffff367224 */ /* 0x000fe400078e00ea */
[--C-:B------:R-:W-:Y:S01]  /*1c930*/  FFMA.FTZ R237, R55, c[0x0][0x23c], -R7.reuse ;  /* 0x00008f0037ed7a23 */ /* 0x100fe20000010807 */
[----:B------:R-:W-:Y:S01]  /*1c940*/  MOV R55, R233 ;  /* 0x000000e900377202 */ /* 0x000fe20000000f00 */
[--C-:B------:R-:W-:Y:S02]  /*1c950*/  FFMA.FTZ R234, R66, c[0x0][0x23c], -R7.reuse ;  /* 0x00008f0042ea7a23 */ /* 0x100fe40000010807 */
[--C-:B------:R-:W-:Y:S01]  /*1c960*/  FFMA.FTZ R233, R67, c[0x0][0x23c], -R7.reuse ;  /* 0x00008f0043e97a23 */ /* 0x100fe20000010807 */
[----:B------:R-:W-:Y:S01]  /*1c970*/  MOV R67, R217 ;  /* 0x000000d900437202 */ /* 0x000fe20000000f00 */
[--C-:B------:R-:W-:Y:S02]  /*1c980*/  FFMA.FTZ R50, R50, c[0x0][0x23c], -R7.reuse ;  /* 0x00008f0032327a23 */ /* 0x100fe40000010807 */
[--C-:B-1----:R-:W-:Y:S01]  /*1c990*/  FFMA.FTZ R3, R143, c[0x0][0x23c], -R7.reuse ;  /* 0x00008f008f037a23 */ /* 0x102fe20000010807 */
[----:B--2---:R-:W-:Y:S01]  /*1c9a0*/  FMNMX.FTZ R135, R135, R4, !PT ;  /* 0x0000000487877209 */ /* 0x004fe20007810000 */
[----:B------:R-:W-:Y:S02]  /*1c9b0*/  FFMA.FTZ R51, R51, c[0x0][0x23c], -R7 ;  /* 0x00008f0033337a23 */ /* 0x000fe40000010807 */
[----:B------:R1:W2:Y:S01]  /*1c9c0*/  MUFU.EX2 R218, R3 ;  /* 0x0000000300da7308 */ /* 0x0002a20000000800 */
[C---:B------:R-:W-:Y:S01]  /*1c9d0*/  FSETP.NEU.FTZ.AND P0, PT, R135.reuse, -INF , PT ;  /* 0xff8000008700780b */ /* 0x040fe20003f1d000 */
[----:B------:R-:W-:Y:S02]  /*1c9e0*/  FMUL.FTZ R8, R135, c[0x0][0x23c] ;  /* 0x00008f0087087a20 */ /* 0x000fe40000410000 */
[----:B------:R-:W-:Y:S01]  /*1c9f0*/  IMAD.MOV.U32 R35, RZ, RZ, R26 ;  /* 0x000000ffff237224 */ /* 0x000fe200078e001a */
[----:B---3--:R-:W3:Y:S01]  /*1ca00*/  SHFL.BFLY PT, R2, R0, 0x2, 0x1f ;  /* 0x0c401f0000027f89 */ /* 0x008ee200000e0000 */
[----:B----4-:R-:W-:Y:S01]  /*1ca10*/  IMAD.MOV.U32 R33, RZ, RZ, R219 ;  /* 0x000000ffff217224 */ /* 0x010fe200078e00db */
[----:B------:R-:W-:Y:S05]  /*1ca20*/  FSEL R8, R8, RZ, P0 ;  /* 0x000000ff08087208 */ /* 0x000fea0000000000 */
[--C-:B------:R-:W-:Y:S02]  /*1ca30*/  FFMA.FTZ R5, R12, c[0x0][0x23c], -R8.reuse ;  /* 0x00008f000c057a23 */ /* 0x100fe40000010808 */
[--C-:B------:R-:W-:Y:S02]  /*1ca40*/  FFMA.FTZ R9, R13, c[0x0][0x23c], -R8.reuse ;  /* 0x00008f000d097a23 */ /* 0x100fe40000010808 */
[----:B------:R-:W-:Y:S01]  /*1ca50*/  MUFU.EX2 R58, R5 ;  /* 0x00000005003a7308 */ /* 0x000fe20000000800 */
[----:B------:R-:W-:Y:S02]  /*1ca60*/  FFMA.FTZ R63, R41, c[0x0][0x23c], -R8 ;  /* 0x00008f00293f7a23 */ /* 0x000fe40000010808 */
[----:B------:R-:W-:Y:S02]  /*1ca70*/  IMAD.MOV.U32 R41, RZ, RZ, R232 ;  /* 0x000000ffff297224 */ /* 0x000fe400078e00e8 */
[----:B------:R-:W-:Y:S02]  /*1ca80*/  FFMA.FTZ R232, R56, c[0x0][0x23c], -R8 ;  /* 0x00008f0038e87a23 */ /* 0x000fe40000010808 */
[----:B------:R-:W-:Y:S02]  /*1ca90*/  IMAD.MOV.U32 R56, RZ, RZ, R230 ;  /* 0x000000ffff387224 */ /* 0x000fe400078e00e6 */
[----:B-1----:R-:W-:Y:S01]  /*1caa0*/  FFMA.FTZ R3, R208, c[0x0][0x23c], -R6 ;  /* 0x00008f00d0037a23 */ /* 0x002fe20000010806 */
[----:B------:R-:W-:Y:S01]  /*1cab0*/  MUFU.EX2 R225, R9 ;  /* 0x0000000900e17308 */ /* 0x000fe20000000800 */
[--C-:B------:R-:W-:Y:S01]  /*1cac0*/  FFMA.FTZ R230, R60, c[0x0][0x23c], -R8.reuse ;  /* 0x00008f003ce67a23 */ /* 0x100fe20000010808 */
[----:B---3--:R-:W-:Y:S01]  /*1cad0*/  FMNMX.FTZ R0, R0, R2, !PT ;  /* 0x0000000200007209 */ /* 0x008fe20007810000 */
[----:B------:R-:W-:Y:S02]  /*1cae0*/  FFMA.FTZ R2, R18, c[0x0][0x23c], -R7 ;  /* 0x00008f0012027a23 */ /* 0x000fe40000010807 */
[--C-:B------:R-:W-:Y:S02]  /*1caf0*/  FFMA.FTZ R231, R57, c[0x0][0x23c], -R8.reuse ;  /* 0x00008f0039e77a23 */ /* 0x100fe40000010808 */
[----:B------:R-:W1:Y:S01]  /*1cb00*/  SHFL.BFLY PT, R4, R0, 0x1, 0x1f ;  /* 0x0c201f0000047f89 */ /* 0x000e6200000e0000 */
[----:B------:R-:W-:Y:S02]  /*1cb10*/  IMAD.MOV.U32 R57, RZ, RZ, R229 ;  /* 0x000000ffff397224 */ /* 0x000fe400078e00e5 */
[----:B------:R3:W-:Y:S01]  /*1cb20*/  MUFU.EX2 R59, R2 ;  /* 0x00000002003b7308 */ /* 0x0007e20000000800 */
[----:B------:R-:W-:Y:S01]  /*1cb30*/  FFMA.FTZ R229, R61, c[0x0][0x23c], -R8 ;  /* 0x00008f003de57a23 */ /* 0x000fe20000010808 */
[----:B------:R-:W-:Y:S01]  /*1cb40*/  MOV R61, R220 ;  /* 0x000000dc003d7202 */ /* 0x000fe20000000f00 */
[----:B--2---:R-:W-:Y:S02]  /*1cb50*/  IMAD.MOV.U32 R34, RZ, RZ, R218 ;  /* 0x000000ffff227224 */ /* 0x004fe400078e00da */
[--C-:B------:R-:W-:Y:S02]  /*1cb60*/  FFMA.FTZ R48, R40, c[0x0][0x23c], -R8.reuse ;  /* 0x00008f0028307a23 */ /* 0x100fe40000010808 */
[--C-:B------:R-:W-:Y:S01]  /*1cb70*/  FFMA.FTZ R219, R24, c[0x0][0x23c], -R8.reuse ;  /* 0x00008f0018db7a23 */ /* 0x100fe20000010808 */
[----:B------:R-:W-:Y:S01]  /*1cb80*/  F2FP.PACK_AB R141, R34, R209 ;  /* 0x000000d1228d723e */ /* 0x000fe200000000ff */
[--C-:B------:R-:W-:Y:S01]  /*1cb90*/  FFMA.FTZ R218, R25, c[0x0][0x23c], -R8.reuse ;  /* 0x00008f0019da7a23 */ /* 0x100fe20000010808 */
[----:B------:R2:W-:Y:S01]  /*1cba0*/  MUFU.EX2 R62, R3 ;  /* 0x00000003003e7308 */ /* 0x0005e20000000800 */
[--C-:B------:R-:W-:Y:S02]  /*1cbb0*/  FFMA.FTZ R217, R28, c[0x0][0x23c], -R8.reuse ;  /* 0x00008f001cd97a23 */ /* 0x100fe40000010808 */
[--C-:B------:R-:W-:Y:S02]  /*1cbc0*/  FFMA.FTZ R44, R44, c[0x0][0x23c], -R8.reuse ;  /* 0x00008f002c2c7a23 */ /* 0x100fe40000010808 */
[----:B------:R-:W-:Y:S01]  /*1cbd0*/  FFMA.FTZ R45, R45, c[0x0][0x23c], -R8 ;  /* 0x00008f002d2d7a23 */ /* 0x000fe20000010808 */
[----:B-1----:R-:W-:Y:S01]  /*1cbe0*/  FMNMX.FTZ R134, R0, R4, !PT ;  /* 0x0000000400867209 */ /* 0x002fe20007810000 */
[--C-:B---3--:R-:W-:Y:S01]  /*1cbf0*/  FFMA.FTZ R2, R19, c[0x0][0x23c], -R7.reuse ;  /* 0x00008f0013027a23 */ /* 0x108fe20000010807 */
[----:B------:R-:W-:Y:S02]  /*1cc00*/  FSEL R0, R135, RZ, P0 ;  /* 0x000000ff87007208 */ /* 0x000fe40000000000 */
[----:B------:R-:W-:Y:S01]  /*1cc10*/  FSETP.NEU.FTZ.AND P0, PT, R134, -INF , PT ;  /* 0xff8000008600780b */ /* 0x000fe20003f1d000 */
[----:B------:R1:W3:Y:S01]  /*1cc20*/  MUFU.EX2 R226, R2 ;  /* 0x0000000200e27308 */ /* 0x0002e20000000800 */
[----:B--2---:R-:W-:Y:S02]  /*1cc30*/  FFMA.FTZ R3, R17, c[0x0][0x23c], -R6 ;  /* 0x00008f0011037a23 */ /* 0x004fe40000010806 */
[----:B------:R-:W-:Y:S07]  /*1cc40*/  FFMA.FTZ R6, R39, c[0x0][0x23c], -R7 ;  /* 0x00008f0027067a23 */ /* 0x000fee0000010807 */
[----:B------:R2:W4:Y:S01]  /*1cc50*/  MUFU.EX2 R227, R3 ;  /* 0x0000000300e37308 */ /* 0x0005220000000800 */
[----:B------:R-:W-:Y:S02]  /*1cc60*/  IMAD.MOV.U32 R40, RZ, RZ, R6 ;  /* 0x000000ffff287224 */ /* 0x000fe400078e0006 */
[----:B-1----:R-:W-:Y:S01]  /*1cc70*/  FFMA.FTZ R2, R210, c[0x0][0x23c], -R8 ;  /* 0x00008f00d2027a23 */ /* 0x002fe20000010808 */
[----:B---3--:R-:W-:Y:S06]  /*1cc80*/  F2FP.PACK_AB R143, R226, R59 ;  /* 0x0000003be28f723e */ /* 0x008fec00000000ff */
[----:B------:R1:W-:Y:S01]  /*1cc90*/  MUFU.EX2 R208, R2 ;  /* 0x0000000200d07308 */ /* 0x0003e20000000800 */
[----:B--2---:R-:W-:Y:S02]  /*1cca0*/  FSEL R3, R137, RZ, P2 ;  /* 0x000000ff89037208 */ /* 0x004fe40001000000 */
[----:B----4-:R-:W-:Y:S03]  /*1ccb0*/  F2FP.PACK_AB R142, R227, R62 ;  /* 0x0000003ee38e723e */ /* 0x010fe600000000ff */
[----:B------:R-:W-:Y:S02]  /*1ccc0*/  FADD.FTZ R5, -R3, R132 ;  /* 0x0000008403057221 */ /* 0x000fe40000010100 */
[----:B------:R-:W-:Y:S01]  /*1ccd0*/  FADD.FTZ R3, -R0, R139 ;  /* 0x0000008b00037221 */ /* 0x000fe20000010100 */
[----:B------:R-:W-:Y:S01]  /*1cce0*/  FSEL R0, R134, RZ, P0 ;  /* 0x000000ff86007208 */ /* 0x000fe20000000000 */
[----:B-1----:R-:W-:Y:S04]  /*1ccf0*/  FFMA.FTZ R2, R16, c[0x0][0x23c], -R8 ;  /* 0x00008f0010027a23 */ /* 0x002fe80000010808 */
[----:B------:R1:W2:Y:S02]  /*1cd00*/  MUFU.EX2 R228, R2 ;  /* 0x0000000200e47308 */ /* 0x0002a40000000800 */
[----:B-1----:R-:W-:Y:S01]  /*1cd10*/  FSEL R2, R136, RZ, P1 ;  /* 0x000000ff88027208 */ /* 0x002fe20000800000 */
[----:B--2---:R-:W-:Y:S04]  /*1cd20*/  IMAD.MOV.U32 R60, RZ, RZ, R228 ;  /* 0x000000ffff3c7224 */ /* 0x004fe800078e00e4 */
[----:B------:R-:W-:Y:S02]  /*1cd30*/  FADD.FTZ R4, -R2, R133 ;  /* 0x0000008502047221 */ /* 0x000fe40000010100 */
[----:B------:R-:W-:Y:S05]  /*1cd40*/  FMUL.FTZ R2, R134, c[0x0][0x23c] ;  /* 0x00008f0086027a20 */ /* 0x000fea0000410000 */
[----:B------:R-:W-:Y:S01]  /*1cd50*/  FSEL R139, R2, RZ, P0 ;  /* 0x000000ff028b7208 */ /* 0x000fe20000000000 */
[----:B------:R-:W-:Y:S01]  /*1cd60*/  FADD.FTZ R2, -R0, R140 ;  /* 0x0000008c00027221 */ /* 0x000fe20000010100 */
[----:B------:R-:W-:Y:S02]  /*1cd70*/  F2FP.PACK_AB R140, R33, R212 ;  /* 0x000000d4218c723e */ /* 0x000fe400000000ff */
[----:B------:R-:W-:Y:S01]  /*1cd80*/  PLOP3.LUT P0, PT, PT, PT, UP0, 0x80, 0x0 ;  /* 0x000000000000781c */ /* 0x000fe20003f0f008 */
[--C-:B------:R-:W-:Y:S02]  /*1cd90*/  FFMA.FTZ R0, R11, c[0x0][0x23c], -R139.reuse ;  /* 0x00008f000b007a23 */ /* 0x100fe4000001088b */
[----:B------:R-:W-:Y:S02]  /*1cda0*/  FFMA.FTZ R9, R211, c[0x0][0x23c], -R139 ;  /* 0x00008f00d3097a23 */ /* 0x000fe4000001088b */
[----:B------:R1:W-:Y:S01]  /*1cdb0*/  MUFU.EX2 R46, R0 ;  /* 0x00000000002e7308 */ /* 0x0003e20000000800 */
[----:B------:R-:W-:Y:S09]  /*1cdc0*/  FFMA.FTZ R211, R29, c[0x0][0x23c], -R8 ;  /* 0x00008f001dd37a23 */ /* 0x000ff20000010808 */
[----:B------:R2:W-:Y:S01]  /*1cdd0*/  MUFU.EX2 R210, R9 ;  /* 0x0000000900d27308 */ /* 0x0005e20000000800 */
[----:B-1----:R-:W-:Y:S09]  /*1cde0*/  FMUL.FTZ R0, R5, c[0x0][0x23c] ;  /* 0x00008f0005007a20 */ /* 0x002ff20000410000 */
[----:B------:R1:W3:Y:S01]  /*1cdf0*/  MUFU.EX2 R133, R0 ;  /* 0x0000000000857308 */ /* 0x0002e20000000800 */
[----:B--2---:R-:W-:Y:S02]  /*1ce00*/  FFMA.FTZ R9, R38, c[0x0][0x23c], -R7 ;  /* 0x00008f0026097a23 */ /* 0x004fe40000010807 */
[----:B------:R-:W2:Y:S02]  /*1ce10*/  LDSM.16.MT88.4 R36, [R222+0xc000] ;  /* 0x00c00000de24783b */ /* 0x000ea40000004200 */
[----:B------:R-:W-:Y:S02]  /*1ce20*/  IMAD.MOV.U32 R66, RZ, RZ, R9 ;  /* 0x000000ffff427224 */ /* 0x000fe400078e0009 */
[----:B-1----:R-:W-:Y:S02]  /*1ce30*/  FMUL.FTZ R0, R4, c[0x0][0x23c] ;  /* 0x00008f0004007a20 */ /* 0x002fe40000410000 */
[C---:B---3--:R-:W-:Y:S02]  /*1ce40*/  FMUL.FTZ R4, R133.reuse, R148 ;  /* 0x0000009485047220 */ /* 0x048fe40000410000 */
[----:B------:R1:W3:Y:S01]  /*1ce50*/  MUFU.EX2 R132, R0 ;  /* 0x0000000000847308 */ /* 0x0002e20000000800 */
[C---:B------:R-:W-:Y:S02]  /*1ce60*/  FMUL.FTZ R5, R133.reuse, R149 ;  /* 0x0000009585057220 */ /* 0x040fe40000410000 */
[C---:B------:R-:W-:Y:S02]  /*1ce70*/  FMUL.FTZ R16, R133.reuse, R152 ;  /* 0x0000009885107220 */ /* 0x040fe40000410000 */
        /* <DEDUP_REMOVED lines=8> */
[C---:B------:R-:W-:Y:S02]  /*1cf00*/  FMUL.FTZ R80, R133.reuse, R80 ;  /* 0x0000005085507220 */ /* 0x040fe40000410000 */
[----:B------:R-:W-:Y:S02]  /*1cf10*/  FMUL.FTZ R81, R133, R81 ;  /* 0x0000005185517220 */ /* 0x000fe40000410000 */
[----:B-1----:R-:W-:Y:S02]  /*1cf20*/  FMUL.FTZ R0, R3, c[0x0][0x23c] ;  /* 0x00008f0003007a20 */ /* 0x002fe40000410000 */
[C---:B---3--:R-:W-:Y:S02]  /*1cf30*/  FMUL.FTZ R6, R132.reuse, R150 ;  /* 0x0000009684067220 */ /* 0x048fe40000410000 */
[----:B------:R1:W3:Y:S01]  /*1cf40*/  MUFU.EX2 R3, R0 ;  /* 0x0000000000037308 */ /* 0x0002e20000000800 */
[C---:B------:R-:W-:Y:S02]  /*1cf50*/  FMUL.FTZ R7, R132.reuse, R151 ;  /* 0x0000009784077220 */ /* 0x040fe40000410000 */
[----:B------:R-:W-:Y:S01]  /*1cf60*/  LDSM.16.MT88.4 R148, [R223+0xc000] ;  /* 0x00c00000df94783b */ /* 0x000fe20000004200 */
[C---:B------:R-:W-:Y:S02]  /*1cf70*/  FMUL.FTZ R18, R132.reuse, R154 ;  /* 0x0000009a84127220 */ /* 0x040fe40000410000 */
[----:B------:R-:W-:Y:S02]  /*1cf80*/  IMAD.MOV.U32 R154, RZ, RZ, R60 ;  /* 0x000000ffff9a7224 */ /* 0x000fe400078e003c */
[-C--:B------:R-:W-:Y:S01]  /*1cf90*/  HMMA.16816.F32 R4, R140, R20.reuse, R4 ;  /* 0x000000148c04723c */ /* 0x080fe20000001804 */
[C---:B------:R-:W-:Y:S02]  /*1cfa0*/  FMUL.FTZ R19, R132.reuse, R155 ;  /* 0x0000009b84137220 */ /* 0x040fe40000410000 */
[----:B------:R-:W-:Y:S02]  /*1cfb0*/  IMAD.MOV.U32 R155, RZ, RZ, R34 ;  /* 0x000000ffff9b7224 */ /* 0x000fe400078e0022 */
[C---:B------:R-:W-:Y:S02]  /*1cfc0*/  FMUL.FTZ R34, R132.reuse, R170 ;  /* 0x000000aa84227220 */ /* 0x040fe40000410000 */
[C---:B------:R-:W-:Y:S02]  /*1cfd0*/  FMUL.FTZ R51, R132.reuse, R187 ;  /* 0x000000bb84337220 */ /* 0x040fe40000410000 */
[----:B------:R-:W-:Y:S03]  /*1cfe0*/  IMAD.MOV.U32 R170, RZ, RZ, R57 ;  /* 0x000000ffffaa7224 */ /* 0x000fe600078e0039 */
[C---:B------:R-:W-:Y:S02]  /*1cff0*/  FMUL.FTZ R70, R132.reuse, R70 ;  /* 0x0000004684467220 */ /* 0x040fe40000410000 */
[----:B------:R-:W-:Y:S02]  /*1d000*/  FMUL.FTZ R71, R132, R71 ;  /* 0x0000004784477220 */ /* 0x000fe40000410000 */
[----:B-1----:R-:W-:Y:S02]  /*1d010*/  FMUL.FTZ R0, R2, c[0x0][0x23c] ;  /* 0x00008f0002007a20 */ /* 0x002fe40000410000 */
[----:B------:R-:W-:Y:S02]  /*1d020*/  FFMA.FTZ R2, R14, c[0x0][0x23c], -R139 ;  /* 0x00008f000e027a23 */ /* 0x000fe4000001088b */
[C---:B---3--:R-:W-:Y:S01]  /*1d030*/  FMUL.FTZ R8, R3.reuse, R144 ;  /* 0x0000009003087220 */ /* 0x048fe20000410000 */
[----:B------:R-:W-:Y:S01]  /*1d040*/  F2FP.PACK_AB R144, R60, R208 ;  /* 0x000000d03c90723e */ /* 0x000fe200000000ff */
[----:B------:R1:W-:Y:S01]  /*1d050*/  MUFU.EX2 R228, R2 ;  /* 0x0000000200e47308 */ /* 0x0003e20000000800 */
[C---:B------:R-:W-:Y:S01]  /*1d060*/  FMUL.FTZ R9, R3.reuse, R145 ;  /* 0x0000009103097220 */ /* 0x040fe20000410000 */
[----:B------:R-:W-:Y:S01]  /*1d070*/  F2FP.PACK_AB R145, R46, R210 ;  /* 0x000000d22e91723e */ /* 0x000fe200000000ff */
[C---:B------:R-:W-:Y:S02]  /*1d080*/  FMUL.FTZ R12, R3.reuse, R156 ;  /* 0x0000009c030c7220 */ /* 0x040fe40000410000 */
[C---:B------:R-:W-:Y:S01]  /*1d090*/  FMUL.FTZ R13, R3.reuse, R157 ;  /* 0x0000009d030d7220 */ /* 0x040fe20000410000 */
[----:B------:R-:W-:Y:S01]  /*1d0a0*/  MOV R157, R59 ;  /* 0x0000003b009d7202 */ /* 0x000fe20000000f00 */
[C---:B------:R-:W-:Y:S02]  /*1d0b0*/  FMUL.FTZ R24, R3.reuse, R160 ;  /* 0x000000a003187220 */ /* 0x040fe40000410000 */
[C---:B------:R-:W-:Y:S01]  /*1d0c0*/  FMUL.FTZ R25, R3.reuse, R161 ;  /* 0x000000a103197220 */ /* 0x040fe20000410000 */
[----:B------:R-:W3:Y:S01]  /*1d0d0*/  MUFU.EX2 R0, R0 ;  /* 0x0000000000007308 */ /* 0x000ee20000000800 */
[C---:B------:R-:W-:Y:S01]  /*1d0e0*/  FMUL.FTZ R28, R3.reuse, R172 ;  /* 0x000000ac031c7220 */ /* 0x040fe20000410000 */
[----:B------:R-:W-:Y:S01]  /*1d0f0*/  MOV R161, R35 ;  /* 0x0000002300a17202 */ /* 0x000fe20000000f00 */
[C---:B------:R-:W-:Y:S02]  /*1d100*/  FMUL.FTZ R29, R3.reuse, R173 ;  /* 0x000000ad031d7220 */ /* 0x040fe40000410000 */
[----:B------:R-:W-:Y:S02]  /*1d110*/  FMUL.FTZ R35, R132, R171 ;  /* 0x000000ab84237220 */ /* 0x000fe40000410000 */
[----:B------:R-:W-:Y:S02]  /*1d120*/  IMAD.MOV.U32 R171, RZ, RZ, R40 ;  /* 0x000000ffffab7224 */ /* 0x000fe400078e0028 */
[C---:B------:R-:W-:Y:S01]  /*1d130*/  FMUL.FTZ R40, R3.reuse, R176 ;  /* 0x000000b003287220 */ /* 0x040fe20000410000 */
[----:B------:R-:W-:Y:S01]  /*1d140*/  MOV R176, R53 ;  /* 0x0000003500b07202 */ /* 0x000fe20000000f00 */
[----:B------:R-:W-:Y:S02]  /*1d150*/  IMAD.MOV.U32 R160, RZ, RZ, R41 ;  /* 0x000000ffffa07224 */ /* 0x000fe400078e0029 */
[----:B------:R-:W-:Y:S02]  /*1d160*/  FMUL.FTZ R41, R3, R177 ;  /* 0x000000b103297220 */ /* 0x000fe40000410000 */
[----:B-1----:R-:W-:Y:S02]  /*1d170*/  FFMA.FTZ R2, R15, c[0x0][0x23c], -R139 ;  /* 0x00008f000f027a23 */ /* 0x002fe4000001088b */
[----:B------:R-:W-:Y:S02]  /*1d180*/  IMAD.MOV.U32 R173, RZ, RZ, R43 ;  /* 0x000000ffffad7224 */ /* 0x000fe400078e002b */
[----:B------:R-:W1:Y:S01]  /*1d190*/  MUFU.EX2 R220, R2 ;  /* 0x0000000200dc7308 */ /* 0x000e620000000800 */
[----:B------:R-:W-:Y:S02]  /*1d1a0*/  IMAD.MOV.U32 R172, RZ, RZ, R44 ;  /* 0x000000ffffac7224 */ /* 0x000fe400078e002c */
[----:B------:R-:W-:Y:S02]  /*1d1b0*/  FMUL.FTZ R44, R3, R188 ;  /* 0x000000bc032c7220 */ /* 0x000fe40000410000 */
[C---:B---3--:R-:W-:Y:S01]  /*1d1c0*/  FMUL.FTZ R10, R0.reuse, R146 ;  /* 0x00000092000a7220 */ /* 0x048fe20000410000 */
[----:B------:R-:W-:Y:S01]  /*1d1d0*/  F2FP.PACK_AB R146, R225, R58 ;  /* 0x0000003ae192723e */ /* 0x000fe200000000ff */
[C---:B------:R-:W-:Y:S02]  /*1d1e0*/  FMUL.FTZ R11, R0.reuse, R147 ;  /* 0x00000093000b7220 */ /* 0x040fe40000410000 */
[C---:B------:R-:W-:Y:S01]  /*1d1f0*/  FMUL.FTZ R14, R0.reuse, R158 ;  /* 0x0000009e000e7220 */ /* 0x040fe20000410000 */
[----:B------:R-:W-:Y:S01]  /*1d200*/  MUFU.EX2 R173, R173 ;  /* 0x000000ad00ad7308 */ /* 0x000fe20000000800 */
[C---:B------:R-:W-:Y:S02]  /*1d210*/  FMUL.FTZ R15, R0.reuse, R159 ;  /* 0x0000009f000f7220 */ /* 0x040fe40000410000 */
[C---:B------:R-:W-:Y:S02]  /*1d220*/  FMUL.FTZ R26, R0.reuse, R162 ;  /* 0x000000a2001a7220 */ /* 0x040fe40000410000 */
[C---:B------:R-:W-:Y:S01]  /*1d230*/  FMUL.FTZ R27, R0.reuse, R163 ;  /* 0x000000a3001b7220 */ /* 0x040fe20000410000 */
[----:B------:R-:W-:Y:S01]  /*1d240*/  MOV R163, R55 ;  /* 0x0000003700a37202 */ /* 0x000fe20000000f00 */
[C---:B------:R-:W-:Y:S02]  /*1d250*/  FMUL.FTZ R30, R0.reuse, R174 ;  /* 0x000000ae001e7220 */ /* 0x040fe40000410000 */
[C---:B------:R-:W-:Y:S02]  /*1d260*/  FMUL.FTZ R31, R0.reuse, R175 ;  /* 0x000000af001f7220 */ /* 0x040fe40000410000 */
[----:B------:R-:W-:Y:S02]  /*1d270*/  IMAD.MOV.U32 R174, RZ, RZ, R52 ;  /* 0x000000ffffae7224 */ /* 0x000fe400078e0034 */
[----:B------:R-:W-:Y:S01]  /*1d280*/  FMUL.FTZ R43, R0, R179 ;  /* 0x000000b3002b7220 */ /* 0x000fe20000410000 */
[----:B-1----:R-:W-:Y:S01]  /*1d290*/  F2FP.PACK_AB R147, R220, R228 ;  /* 0x000000e4dc93723e */ /* 0x002fe200000000ff */
[----:B------:R-:W-:Y:S01]  /*1d2a0*/  IMAD.MOV.U32 R159, RZ, RZ, R46 ;  /* 0x000000ffff9f7224 */ /* 0x000fe200078e002e */
[----:B------:R-:W-:Y:S01]  /*1d2b0*/  MOV R2, R50 ;  /* 0x0000003200027202 */ /* 0x000fe20000000f00 */
[----:B------:R-:W-:Y:S01]  /*1d2c0*/  IMAD.MOV.U32 R156, RZ, RZ, R58 ;  /* 0x000000ffff9c7224 */ /* 0x000fe200078e003a */
[----:B------:R-:W-:Y:S01]  /*1d2d0*/  MUFU.EX2 R174, R174 ;  /* 0x000000ae00ae7308 */ /* 0x000fe20000000800 */
[C---:B------:R-:W-:Y:S02]  /*1d2e0*/  FMUL.FTZ R57, R3.reuse, R193 ;  /* 0x000000c103397220 */ /* 0x040fe40000410000 */
[C---:B------:R-:W-:Y:S01]  /*1d2f0*/  HMMA.16816.F32 R8, R144.reuse, R20, R8 ;  /* 0x000000149008723c */ /* 0x040fe20000001808 */
[----:B------:R-:W-:Y:S02]  /*1d300*/  IMAD.MOV.U32 R158, RZ, RZ, R62 ;  /* 0x000000ffff9e7224 */ /* 0x000fe400078e003e */
[C---:B------:R-:W-:Y:S02]  /*1d310*/  FMUL.FTZ R60, R3.reuse, R204 ;  /* 0x000000cc033c7220 */ /* 0x040fe40000410000 */
[C---:B------:R-:W-:Y:S02]  /*1d320*/  FMUL.FTZ R61, R3.reuse, R205 ;  /* 0x000000cd033d7220 */ /* 0x040fe40000410000 */
[----:B------:R-:W-:Y:S01]  /*1d330*/  IMAD.MOV.U32 R162, RZ, RZ, R67 ;  /* 0x000000ffffa27224 */ /* 0x000fe200078e0043 */
[-C--:B------:R-:W-:Y:S01]  /*1d340*/  HMMA.16816.F32 R12, R144, R22.reuse, R12 ;  /* 0x00000016900c723c */ /* 0x080fe2000000180c */
[C---:B------:R-:W-:Y:S01]  /*1d350*/  FMUL.FTZ R72, R3.reuse, R72 ;  /* 0x0000004803487220 */ /* 0x040fe20000410000 */
[----:B------:R-:W-:Y:S02]  /*1d360*/  MUFU.EX2 R204, R230 ;  /* 0x000000e600cc7308 */ /* 0x000fe40000000800 */
[C---:B------:R-:W-:Y:S02]  /*1d370*/  FMUL.FTZ R73, R3.reuse, R73 ;  /* 0x0000004903497220 */ /* 0x040fe40000410000 */
[----:B------:R-:W-:Y:S02]  /*1d380*/  FMUL.FTZ R76, R3, R76 ;  /* 0x0000004c034c7220 */ /* 0x000fe40000410000 */
[C---:B------:R-:W-:Y:S01]  /*1d390*/  HMMA.16816.F32 R16, R140.reuse, R22, R16 ;  /* 0x000000168c10723c */ /* 0x040fe20000001810 */
[C---:B------:R-:W-:Y:S03]  /*1d3a0*/  FMUL.FTZ R20, R133.reuse, R164 ;  /* 0x000000a485147220 */ /* 0x040fe60000410000 */
[C---:B------:R-:W-:Y:S01]  /*1d3b0*/  FMUL.FTZ R21, R133.reuse, R165 ;  /* 0x000000a585157220 */ /* 0x040fe20000410000 */
[----:B------:R-:W-:Y:S01]  /*1d3c0*/  MOV R164, R33 ;  /* 0x0000002100a47202 */ /* 0x000fe20000000f00 */
[----:B------:R-:W-:Y:S01]  /*1d3d0*/  FMUL.FTZ R33, R133, R169 ;  /* 0x000000a985217220 */ /* 0x000fe20000410000 */
[----:B------:R-:W-:Y:S01]  /*1d3e0*/  MOV R169, R47 ;  /* 0x0000002f00a97202 */ /* 0x000fe20000000f00 */
[C---:B------:R-:W-:Y:S01]  /*1d3f0*/  FMUL.FTZ R22, R132.reuse, R166 ;  /* 0x000000a684167220 */ /* 0x040fe20000410000 */
[----:B------:R-:W-:Y:S03]  /*1d400*/  MOV R166, R63 ;  /* 0x0000003f00a67202 */ /* 0x000fe60000000f00 */
[----:B------:R-:W-:Y:S01]  /*1d410*/  FMUL.FTZ R23, R132, R167 ;  /* 0x000000a784177220 */ /* 0x000fe20000410000 */
[----:B------:R-:W-:Y:S01]  /*1d420*/  MOV R167, R42 ;  /* 0x0000002a00a77202 */ /* 0x000fe20000000f00 */
[C---:B------:R-:W-:Y:S02]  /*1d430*/  FMUL.FTZ R77, R3.reuse, R77 ;  /* 0x0000004d034d7220 */ /* 0x040fe40000410000 */
[C---:B------:R-:W-:Y:S02]  /*1d440*/  FMUL.FTZ R88, R3.reuse, R88 ;  /* 0x0000005803587220 */ /* 0x040fe40000410000 */
[C---:B------:R-:W-:Y:S01]  /*1d450*/  FMUL.FTZ R89, R3.reuse, R89 ;  /* 0x0000005903597220 */ /* 0x040fe20000410000 */
[-C--:B--2---:R-:W-:Y:S01]  /*1d460*/  HMMA.16816.F32 R20, R140, R36.reuse, R20 ;  /* 0x000000248c14723c */ /* 0x084fe20000001814 */
[C---:B------:R-:W-:Y:S01]  /*1d470*/  FMUL.FTZ R92, R3.reuse, R92 ;  /* 0x0000005c035c7220 */ /* 0x040fe20000410000 */
[----:B------:R-:W-:Y:S01]  /*1d480*/  MUFU.EX2 R167, R167 ;  /* 0x000000a700a77308 */ /* 0x000fe20000000800 */
[C---:B------:R-:W-:Y:S02]  /*1d490*/  FMUL.FTZ R93, R3.reuse, R93 ;  /* 0x0000005d035d7220 */ /* 0x040fe40000410000 */
[C---:B------:R-:W-:Y:S02]  /*1d4a0*/  FMUL.FTZ R104, R3.reuse, R104 ;  /* 0x0000006803687220 */ /* 0x040fe40000410000 */
[C---:B------:R-:W-:Y:S01]  /*1d4b0*/  FMUL.FTZ R105, R3.reuse, R105 ;  /* 0x0000006903697220 */ /* 0x040fe20000410000 */
[C---:B------:R-:W-:Y:S01]  /*1d4c0*/  HMMA.16816.F32 R24, R144.reuse, R36, R24 ;  /* 0x000000249018723c */ /* 0x040fe20000001818 */
[C---:B------:R-:W-:Y:S03]  /*1d4d0*/  FMUL.FTZ R108, R3.reuse, R108 ;  /* 0x0000006c036c7220 */ /* 0x040fe60000410000 */
[C---:B------:R-:W-:Y:S02]  /*1d4e0*/  FMUL.FTZ R109, R3.reuse, R109 ;  /* 0x0000006d036d7220 */ /* 0x040fe40000410000 */
[C---:B------:R-:W-:Y:S02]  /*1d4f0*/  FMUL.FTZ R120, R3.reuse, R120 ;  /* 0x0000007803787220 */ /* 0x040fe40000410000 */
[-C--:B------:R-:W-:Y:S01]  /*1d500*/  HMMA.16816.F32 R28, R144, R38.reuse, R28 ;  /* 0x00000026901c723c */ /* 0x080fe2000000181c */
[C---:B------:R-:W-:Y:S03]  /*1d510*/  FMUL.FTZ R121, R3.reuse, R121 ;  /* 0x0000007903797220 */ /* 0x040fe60000410000 */
[C---:B------:R-:W-:Y:S02]  /*1d520*/  FMUL.FTZ R124, R3.reuse, R124 ;  /* 0x0000007c037c7220 */ /* 0x040fe40000410000 */
[----:B------:R-:W-:Y:S02]  /*1d530*/  FMUL.FTZ R125, R3, R125 ;  /* 0x0000007d037d7220 */ /* 0x000fe40000410000 */
[C---:B------:R-:W-:Y:S01]  /*1d540*/  HMMA.16816.F32 R32, R140.reuse, R38, R32 ;  /* 0x000000268c20723c */ /* 0x040fe20000001820 */
[C---:B------:R-:W-:Y:S03]  /*1d550*/  FMUL.FTZ R36, R133.reuse, R180 ;  /* 0x000000b485247220 */ /* 0x040fe60000410000 */
[----:B------:R-:W-:Y:S02]  /*1d560*/  FMUL.FTZ R37, R133, R181 ;  /* 0x000000b585257220 */ /* 0x000fe40000410000 */
[----:B------:R-:W-:Y:S02]  /*1d570*/  FMUL.FTZ R42, R0, R178 ;  /* 0x000000b2002a7220 */ /* 0x000fe40000410000 */
[C---:B------:R-:W-:Y:S04]  /*1d580*/  FMUL.FTZ R39, R132.reuse, R183 ;  /* 0x000000b784277220 */ /* 0x040fe80000410000 */
[----:B------:R-:W-:Y:S02]  /*1d590*/  IMAD.MOV.U32 R183, RZ, RZ, R54 ;  /* 0x000000ffffb77224 */ /* 0x000fe400078e0036 */
[----:B------:R-:W1:Y:S01]  /*1d5a0*/  LDSM.16.MT88.4 R52, [R224+0xc000] ;  /* 0x00c00000e034783b */ /* 0x000e620000004200 */
[----:B------:R-:W-:Y:S02]  /*1d5b0*/  FMUL.FTZ R38, R132, R182 ;  /* 0x000000b684267220 */ /* 0x000fe40000410000 */
[----:B------:R-:W-:Y:S02]  /*1d5c0*/  IMAD.MOV.U32 R175, RZ, RZ, R45 ;  /* 0x000000ffffaf7224 */ /* 0x000fe400078e002d */
[C---:B------:R-:W-:Y:S02]  /*1d5d0*/  FMUL.FTZ R45, R3.reuse, R189 ;  /* 0x000000bd032d7220 */ /* 0x040fe40000410000 */
[C---:B------:R-:W-:Y:S01]  /*1d5e0*/  FMUL.FTZ R46, R0.reuse, R190 ;  /* 0x000000be002e7220 */ /* 0x040fe20000410000 */
[----:B------:R-:W-:Y:S01]  /*1d5f0*/  MUFU.EX2 R189, R211 ;  /* 0x000000d300bd7308 */ /* 0x000fe20000000800 */
[----:B------:R-:W-:Y:S02]  /*1d600*/  FMUL.FTZ R47, R0, R191 ;  /* 0x000000bf002f7220 */ /* 0x000fe40000410000 */
[----:B------:R-:W-:Y:S02]  /*1d610*/  FMUL.FTZ R50, R132, R186 ;  /* 0x000000ba84327220 */ /* 0x000fe40000410000 */
[----:B------:R-:W-:Y:S02]  /*1d620*/  IMAD.MOV.U32 R165, RZ, RZ, R56 ;  /* 0x000000ffffa57224 */ /* 0x000fe400078e0038 */
[----:B------:R-:W-:Y:S02]  /*1d630*/  FMUL.FTZ R56, R3, R192 ;  /* 0x000000c003387220 */ /* 0x000fe40000410000 */
[C---:B------:R-:W-:Y:S02]  /*1d640*/  FMUL.FTZ R58, R0.reuse, R194 ;  /* 0x000000c2003a7220 */ /* 0x040fe40000410000 */
[C---:B------:R-:W-:Y:S02]  /*1d650*/  FMUL.FTZ R59, R0.reuse, R195 ;  /* 0x000000c3003b7220 */ /* 0x040fe40000410000 */
[C---:B------:R-:W-:Y:S02]  /*1d660*/  FMUL.FTZ R62, R0.reuse, R206 ;  /* 0x000000ce003e7220 */ /* 0x040fe40000410000 */
[----:B------:R-:W-:Y:S01]  /*1d670*/  MUFU.EX2 R206, R234 ;  /* 0x000000ea00ce7308 */ /* 0x000fe20000000800 */
[----:B------:R-:W-:Y:S02]  /*1d680*/  FMUL.FTZ R63, R0, R207 ;  /* 0x000000cf003f7220 */ /* 0x000fe40000410000 */
[----:B------:R-:W-:Y:S02]  /*1d690*/  IMAD.MOV.U32 R180, RZ, RZ, R65 ;  /* 0x000000ffffb47224 */ /* 0x000fe400078e0041 */
[C---:B------:R-:W-:Y:S02]  /*1d6a0*/  FMUL.FTZ R65, R133.reuse, R201 ;  /* 0x000000c985417220 */ /* 0x040fe40000410000 */
[----:B------:R-:W-:Y:S02]  /*1d6b0*/  FMUL.FTZ R67, R132, R203 ;  /* 0x000000cb84437220 */ /* 0x000fe40000410000 */
[C---:B------:R-:W-:Y:S01]  /*1d6c0*/  FMUL.FTZ R74, R0.reuse, R74 ;  /* 0x0000004a004a7220 */ /* 0x040fe20000410000 */
[----:B------:R-:W-:Y:S01]  /*1d6d0*/  MUFU.EX2 R207, R236 ;  /* 0x000000ec00cf7308 */ /* 0x000fe20000000800 */
[C---:B------:R-:W-:Y:S02]  /*1d6e0*/  FMUL.FTZ R75, R0.reuse, R75 ;  /* 0x0000004b004b7220 */ /* 0x040fe40000410000 */
[C---:B------:R-:W-:Y:S02]  /*1d6f0*/  FMUL.FTZ R78, R0.reuse, R78 ;  /* 0x0000004e004e7220 */ /* 0x040fe40000410000 */
[----:B------:R-:W-:Y:S01]  /*1d700*/  FMUL.FTZ R79, R0, R79 ;  /* 0x0000004f004f7220 */ /* 0x000fe20000410000 */
[-C--:B-1----:R-:W-:Y:S01]  /*1d710*/  HMMA.16816.F32 R36, R140, R52.reuse, R36 ;  /* 0x000000348c24723c */ /* 0x082fe20000001824 */
[C---:B------:R-:W-:Y:S03]  /*1d720*/  FMUL.FTZ R82, R132.reuse, R82 ;  /* 0x0000005284527220 */ /* 0x040fe60000410000 */
[----:B------:R-:W-:Y:S01]  /*1d730*/  MUFU.EX2 R203, R231 ;  /* 0x000000e700cb7308 */ /* 0x000fe20000000800 */
[C---:B------:R-:W-:Y:S02]  /*1d740*/  FMUL.FTZ R83, R132.reuse, R83 ;  /* 0x0000005384537220 */ /* 0x040fe40000410000 */
[C---:B------:R-:W-:Y:S01]  /*1d750*/  FMUL.FTZ R84, R133.reuse, R84 ;  /* 0x0000005485547220 */ /* 0x040fe20000410000 */
[C---:B------:R-:W-:Y:S01]  /*1d760*/  HMMA.16816.F32 R40, R144.reuse, R52, R40 ;  /* 0x000000349028723c */ /* 0x040fe20000001828 */
[C---:B------:R-:W-:Y:S03]  /*1d770*/  FMUL.FTZ R85, R133.reuse, R85 ;  /* 0x0000005585557220 */ /* 0x040fe60000410000 */
[C---:B------:R-:W-:Y:S02]  /*1d780*/  FMUL.FTZ R86, R132.reuse, R86 ;  /* 0x0000005684567220 */ /* 0x040fe40000410000 */
[C---:B------:R-:W-:Y:S02]  /*1d790*/  FMUL.FTZ R87, R132.reuse, R87 ;  /* 0x0000005784577220 */ /* 0x040fe40000410000 */
[-C--:B------:R-:W-:Y:S01]  /*1d7a0*/  HMMA.16816.F32 R44, R144, R54.reuse, R44 ;  /* 0x00000036902c723c */ /* 0x080fe2000000182c */
[----:B------:R-:W-:Y:S03]  /*1d7b0*/  IMAD.MOV.U32 R177, RZ, RZ, R49 ;  /* 0x000000ffffb17224 */ /* 0x000fe600078e0031 */
[C---:B------:R-:W-:Y:S01]  /*1d7c0*/  FMUL.FTZ R49, R133.reuse, R185 ;  /* 0x000000b985317220 */ /* 0x040fe20000410000 */
[----:B------:R-:W-:Y:S01]  /*1d7d0*/  MOV R185, R153 ;  /* 0x0000009900b97202 */ /* 0x000fe20000000f00 */
[C---:B------:R-:W-:Y:S02]  /*1d7e0*/  FMUL.FTZ R52, R133.reuse, R196 ;  /* 0x000000c485347220 */ /* 0x040fe40000410000 */
[C---:B------:R-:W-:Y:S01]  /*1d7f0*/  FMUL.FTZ R53, R133.reuse, R197 ;  /* 0x000000c585357220 */ /* 0x040fe20000410000 */
[----:B------:R-:W-:Y:S02]  /*1d800*/  MUFU.EX2 R205, R185 ;  /* 0x000000b900cd7308 */ /* 0x000fe40000000800 */
[C---:B------:R-:W-:Y:S01]  /*1d810*/  HMMA.16816.F32 R48, R140.reuse, R54, R48 ;  /* 0x000000368c30723c */ /* 0x040fe20000001830 */
[----:B------:R-:W-:Y:S02]  /*1d820*/  IMAD.MOV.U32 R181, RZ, RZ, R66 ;  /* 0x000000ffffb57224 */ /* 0x000fe400078e0042 */
[C---:B------:R-:W-:Y:S02]  /*1d830*/  FMUL.FTZ R66, R132.reuse, R202 ;  /* 0x000000ca84427220 */ /* 0x040fe40000410000 */
[----:B------:R-:W-:Y:S02]  /*1d840*/  IMAD.MOV.U32 R182, RZ, RZ, R64 ;  /* 0x000000ffffb67224 */ /* 0x000fe400078e0040 */
[C---:B------:R-:W-:Y:S02]  /*1d850*/  FMUL.FTZ R54, R132.reuse, R198 ;  /* 0x000000c684367220 */ /* 0x040fe40000410000 */
[----:B------:R-:W-:Y:S02]  /*1d860*/  FMUL.FTZ R55, R132, R199 ;  /* 0x000000c784377220 */ /* 0x000fe40000410000 */
[----:B------:R-:W-:Y:S01]  /*1d870*/  MUFU.EX2 R182, R182 ;  /* 0x000000b600b67308 */ /* 0x000fe20000000800 */
[C---:B------:R-:W-:Y:S02]  /*1d880*/  FMUL.FTZ R64, R133.reuse, R200 ;  /* 0x000000c885407220 */ /* 0x040fe40000410000 */
[C---:B------:R-:W-:Y:S02]  /*1d890*/  FMUL.FTZ R90, R0.reuse, R90 ;  /* 0x0000005a005a7220 */ /* 0x040fe40000410000 */
[-C--:B------:R-:W-:Y:S01]  /*1d8a0*/  HMMA.16816.F32 R52, R140, R148.reuse, R52 ;  /* 0x000000948c34723c */ /* 0x080fe20000001834 */
[C---:B------:R-:W-:Y:S02]  /*1d8b0*/  FMUL.FTZ R91, R0.reuse, R91 ;  /* 0x0000005b005b7220 */ /* 0x040fe40000410000 */
[C---:B------:R-:W-:Y:S02]  /*1d8c0*/  FMUL.FTZ R94, R0.reuse, R94 ;  /* 0x0000005e005e7220 */ /* 0x040fe40000410000 */
[----:B------:R-:W-:Y:S02]  /*1d8d0*/  FMUL.FTZ R95, R0, R95 ;  /* 0x0000005f005f7220 */ /* 0x000fe40000410000 */
        /* <DEDUP_REMOVED lines=8> */
[C---:B------:R-:W-:Y:S02]  /*1d960*/  FMUL.FTZ R102, R132.reuse, R102 ;  /* 0x0000006684667220 */ /* 0x040fe40000410000 */
[C---:B------:R-:W-:Y:S01]  /*1d970*/  HMMA.16816.F32 R64, R140.reuse, R150, R64 ;  /* 0x000000968c40723c */ /* 0x040fe20000001840 */
[----:B------:R-:W1:Y:S03]  /*1d980*/  LDSM.16.MT88.4 R148, [R221+0xe000] ;  /* 0x00e00000dd94783b */ /* 0x000e660000004200 */
[----:B------:R-:W-:Y:S02]  /*1d990*/  FMUL.FTZ R103, R132, R103 ;  /* 0x0000006784677220 */ /* 0x000fe40000410000 */
        /* <DEDUP_REMOVED lines=14> */
[----:B------:R-:W-:Y:S02]  /*1da80*/  IMAD.MOV.U32 R186, RZ, RZ, R2 ;  /* 0x000000ffffba7224 */ /* 0x000fe400078e0002 */
[--C-:B------:R-:W-:Y:S02]  /*1da90*/  FFMA.FTZ R2, R216, c[0x0][0x23c], -R139.reuse ;  /* 0x00008f00d8027a23 */ /* 0x100fe4000001088b */
[--C-:B------:R-:W-:Y:S01]  /*1daa0*/  FFMA.FTZ R216, R160, c[0x0][0x23c], -R139.reuse ;  /* 0x00008f00a0d87a23 */ /* 0x100fe2000001088b */
[-C--:B-1----:R-:W-:Y:S01]  /*1dab0*/  HMMA.16816.F32 R68, R140, R148.reuse, R68 ;  /* 0x000000948c44723c */ /* 0x082fe20000001844 */
[----:B------:R-:W-:Y:S01]  /*1dac0*/  MUFU.EX2 R186, R186 ;  /* 0x000000ba00ba7308 */ /* 0x000fe20000000800 */
[----:B------:R-:W-:Y:S02]  /*1dad0*/  IMAD.MOV.U32 R191, RZ, RZ, R166 ;  /* 0x000000ffffbf7224 */ /* 0x000fe400078e00a6 */
[C---:B------:R-:W-:Y:S02]  /*1dae0*/  FMUL.FTZ R126, R0.reuse, R126 ;  /* 0x0000007e007e7220 */ /* 0x040fe40000410000 */
[----:B------:R-:W-:Y:S02]  /*1daf0*/  FMUL.FTZ R127, R0, R127 ;  /* 0x0000007f007f7220 */ /* 0x000fe40000410000 */
[C---:B------:R-:W-:Y:S01]  /*1db00*/  HMMA.16816.F32 R72, R144.reuse, R148, R72 ;  /* 0x000000949048723c */ /* 0x040fe20000001848 */
[----:B------:R-:W-:Y:S02]  /*1db10*/  FMUL.FTZ R128, R133, R128 ;  /* 0x0000008085807220 */ /* 0x000fe40000410000 */
[----:B------:R-:W-:Y:S01]  /*1db20*/  MUFU.EX2 R193, R191 ;  /* 0x000000bf00c17308 */ /* 0x000fe20000000800 */
[----:B------:R-:W-:Y:S02]  /*1db30*/  FFMA.FTZ R165, R165, c[0x0][0x23c], -R139 ;  /* 0x00008f00a5a57a23 */ /* 0x000fe4000001088b */
[----:B------:R-:W-:Y:S02]  /*1db40*/  IMAD.MOV.U32 R178, RZ, RZ, R177 ;  /* 0x000000ffffb27224 */ /* 0x000fe400078e00b1 */
[-C--:B------:R-:W-:Y:S01]  /*1db50*/  HMMA.16816.F32 R76, R144, R150.reuse, R76 ;  /* 0x00000096904c723c */ /* 0x080fe2000000184c */
[----:B------:R-:W-:Y:S03]  /*1db60*/  IMAD.MOV.U32 R177, RZ, RZ, R176 ;  /* 0x000000ffffb17224 */ /* 0x000fe600078e00b0 */
[----:B------:R-:W-:Y:S01]  /*1db70*/  IMAD.MOV.U32 R179, RZ, RZ, R178 ;  /* 0x000000ffffb37224 */ /* 0x000fe200078e00b2 */
[----:B------:R-:W-:Y:S01]  /*1db80*/  MUFU.EX2 R191, R232 ;  /* 0x000000e800bf7308 */ /* 0x000fe20000000800 */
[----:B------:R-:W-:Y:S01]  /*1db90*/  IMAD.MOV.U32 R178, RZ, RZ, R177 ;  /* 0x000000ffffb27224 */ /* 0x000fe200078e00b1 */
[----:B------:R-:W-:Y:S01]  /*1dba0*/  MOV R176, R183 ;  /* 0x000000b700b07202 */ /* 0x000fe20000000f00 */
[C---:B------:R-:W-:Y:S01]  /*1dbb0*/  HMMA.16816.F32 R80, R140.reuse, R150, R80 ;  /* 0x000000968c50723c */ /* 0x040fe20000001850 */
[----:B------:R-:W1:Y:S03]  /*1dbc0*/  LDSM.16.MT88.4 R148, [R222+0xe000] ;  /* 0x00e00000de94783b */ /* 0x000e660000004200 */
[----:B------:R-:W-:Y:S01]  /*1dbd0*/  IMAD.MOV.U32 R188, RZ, RZ, R179 ;  /* 0x000000ffffbc7224 */ /* 0x000fe200078e00b3 */
[----:B------:R-:W-:Y:S01]  /*1dbe0*/  MOV R177, R176 ;  /* 0x000000b000b17202 */ /* 0x000fe20000000f00 */
[----:B------:R-:W-:Y:S01]  /*1dbf0*/  IMAD.MOV.U32 R183, RZ, RZ, R181 ;  /* 0x000000ffffb77224 */ /* 0x000fe200078e00b5 */
[----:B------:R-:W-:Y:S01]  /*1dc00*/  MUFU.EX2 R216, R216 ;  /* 0x000000d800d87308 */ /* 0x000fe20000000800 */
[----:B------:R-:W-:Y:S01]  /*1dc10*/  IMAD.MOV.U32 R181, RZ, RZ, R171 ;  /* 0x000000ffffb57224 */ /* 0x000fe200078e00ab */
[----:B------:R-:W-:Y:S03]  /*1dc20*/  MOV R171, R170 ;  /* 0x000000aa00ab7202 */ /* 0x000fe60000000f00 */
[----:B------:R-:W-:Y:S01]  /*1dc30*/  IMAD.MOV.U32 R176, RZ, RZ, R183 ;  /* 0x000000ffffb07224 */ /* 0x000fe200078e00b7 */
[----:B------:R-:W-:Y:S01]  /*1dc40*/  MOV R179, R178 ;  /* 0x000000b200b37202 */ /* 0x000fe20000000f00 */
        /* <DEDUP_REMOVED lines=9> */
[----:B------:R-:W-:Y:S02]  /*1dce0*/  IMAD.MOV.U32 R178, RZ, RZ, R152 ;  /* 0x000000ffffb27224 */ /* 0x000fe400078e0098 */
[----:B------:R-:W-:Y:S01]  /*1dcf0*/  IMAD.MOV.U32 R183, RZ, RZ, R181 ;  /* 0x000000ffffb77224 */ /* 0x000fe200078e00b5 */
[----:B------:R4:W-:Y:S01]  /*1dd00*/  MUFU.EX2 R168, R130 ;  /* 0x0000008200a87308 */ /* 0x0009e20000000800 */
[----:B------:R-:W-:Y:S02]  /*1dd10*/  IMAD.MOV.U32 R181, RZ, RZ, R171 ;  /* 0x000000ffffb57224 */ /* 0x000fe400078e00ab */
[----:B------:R-:W-:Y:S01]  /*1dd20*/  IMAD.MOV.U32 R196, RZ, RZ, R176 ;  /* 0x000000ffffc47224 */ /* 0x000fe200078e00b0 */
[----:B------:R-:W-:Y:S01]  /*1dd30*/  MOV R187, R183 ;  /* 0x000000b700bb7202 */ /* 0x000fe20000000f00 */
[----:B------:R-:W-:Y:S02]  /*1dd40*/  IMAD.MOV.U32 R183, RZ, RZ, R169 ;  /* 0x000000ffffb77224 */ /* 0x000fe400078e00a9 */
[----:B------:R-:W-:Y:S01]  /*1dd50*/  IMAD.MOV.U32 R177, RZ, RZ, R181 ;  /* 0x000000ffffb17224 */ /* 0x000fe200078e00b5 */
[----:B------:R-:W-:Y:S02]  /*1dd60*/  MOV R181, R175 ;  /* 0x000000af00b57202 */ /* 0x000fe40000000f00 */
[----:B------:R3:W3:Y:S01]  /*1dd70*/  MUFU.EX2 R171, R131 ;  /* 0x0000008300ab7308 */ /* 0x0006e20000000800 */
[-C--:B-1----:R-:W-:Y:S01]  /*1dd80*/  HMMA.16816.F32 R84, R140, R148.reuse, R84 ;  /* 0x000000948c54723c */ /* 0x082fe20000001854 */
[----:B--2---:R-:W2:Y:S08]  /*1dd90*/  LDL.LU R129, [R1+0xcc] ;  /* 0x0000cc0001817983 */ /* 0x004eb00000300800 */
[----:B------:R1:W-:Y:S01]  /*1dda0*/  MUFU.EX2 R169, R2 ;  /* 0x0000000200a97308 */ /* 0x0003e20000000800 */
[C---:B------:R-:W-:Y:S01]  /*1ddb0*/  HMMA.16816.F32 R88, R144.reuse, R148, R88 ;  /* 0x000000949058723c */ /* 0x040fe20000001858 */
[----:B----4-:R-:W4:Y:S07]  /*1ddc0*/  LDL.LU R130, [R1+0xc8] ;  /* 0x0000c80001827983 */ /* 0x010f2e0000300800 */
[-C--:B------:R-:W-:Y:S01]  /*1ddd0*/  HMMA.16816.F32 R92, R144, R150.reuse, R92 ;  /* 0x00000096905c723c */ /* 0x080fe2000000185c */
[----:B------:R1:W1:Y:S01]  /*1dde0*/  MUFU.EX2 R184, R188 ;  /* 0x000000bc00b87308 */ /* 0x0002620000000800 */
[----:B---3--:R-:W4:Y:S06]  /*1ddf0*/  LDL.LU R131, [R1+0xc4] ;  /* 0x0000c40001837983 */ /* 0x008f2c0000300800 */
[C---:B------:R-:W-:Y:S01]  /*1de00*/  HMMA.16816.F32 R96, R140.reuse, R150, R96 ;  /* 0x000000968c60723c */ /* 0x040fe20000001860 */
[----:B------:R-:W1:Y:S02]  /*1de10*/  LDSM.16.MT88.4 R148, [R224+0xe000] ;  /* 0x00e00000e094783b */ /* 0x000e640000004200 */
[----:B------:R-:W-:Y:S01]  /*1de20*/  MUFU.EX2 R200, R187 ;  /* 0x000000bb00c87308 */ /* 0x000fe20000000800 */
[--C-:B-1----:R-:W-:Y:S09]  /*1de30*/  FFMA.FTZ R2, R215, c[0x0][0x23c], -R139.reuse ;  /* 0x00008f00d7027a23 */ /* 0x102ff2000001088b */
[----:B------:R-:W-:Y:S01]  /*1de40*/  MUFU.EX2 R202, R197 ;  /* 0x000000c500ca7308 */ /* 0x000fe20000000800 */
[----:B------:R-:W-:Y:S09]  /*1de50*/  IMAD.MOV.U32 R188, RZ, RZ, R172 ;  /* 0x000000ffffbc7224 */ /* 0x000ff200078e00ac */
[----:B------:R-:W-:Y:S10]  /*1de60*/  MUFU.EX2 R187, R188 ;  /* 0x000000bc00bb7308 */ /* 0x000ff40000000800 */
[----:B------:R-:W-:Y:S01]  /*1de70*/  MUFU.EX2 R197, R233 ;  /* 0x000000e900c57308 */ /* 0x000fe20000000800 */
[-C--:B------:R-:W-:Y:S09]  /*1de80*/  HMMA.16816.F32 R100, R140, R148.reuse, R100 ;  /* 0x000000948c64723c */ /* 0x080ff20000001864 */
[----:B------:R1:W-:Y:S01]  /*1de90*/  MUFU.EX2 R166, R2 ;  /* 0x0000000200a67308 */ /* 0x0003e20000000800 */
[C---:B------:R-:W-:Y:S09]  /*1dea0*/  HMMA.16816.F32 R104, R144.reuse, R148, R104 ;  /* 0x000000949068723c */ /* 0x040ff20000001868 */
[----:B------:R-:W-:Y:S01]  /*1deb0*/  MUFU.EX2 R175, R219 ;  /* 0x000000db00af7308 */ /* 0x000fe20000000800 */
[-C--:B------:R-:W-:Y:S09]  /*1dec0*/  HMMA.16816.F32 R108, R144, R150.reuse, R108 ;  /* 0x00000096906c723c */ /* 0x080ff2000000186c */
[----:B------:R-:W-:Y:S01]  /*1ded0*/  MUFU.EX2 R219, R238 ;  /* 0x000000ee00db7308 */ /* 0x000fe20000000800 */
[C---:B------:R-:W-:Y:S01]  /*1dee0*/  HMMA.16816.F32 R112, R140.reuse, R150, R112 ;  /* 0x000000968c70723c */ /* 0x040fe20000001870 */
[----:B------:R-:W1:Y:S02]  /*1def0*/  LDSM.16.MT88.4 R148, [R223+0xe000] ;  /* 0x00e00000df94783b */ /* 0x000e640000004200 */
[--C-:B-1----:R-:W-:Y:S06]  /*1df00*/  FFMA.FTZ R2, R214, c[0x0][0x23c], -R139.reuse ;  /* 0x00008f00d6027a23 */ /* 0x102fec000001088b */
[----:B------:R1:W-:Y:S10]  /*1df10*/  MUFU.EX2 R201, R2 ;  /* 0x0000000200c97308 */ /* 0x0003f40000000800 */
[----:B------:R-:W-:Y:S10]  /*1df20*/  MUFU.EX2 R172, R218 ;  /* 0x000000da00ac7308 */ /* 0x000ff40000000800 */
[----:B------:R-:W-:Y:S01]  /*1df30*/  MUFU.EX2 R218, R242 ;  /* 0x000000f200da7308 */ /* 0x000fe20000000800 */
[--C-:B-1----:R-:W-:Y:S09]  /*1df40*/  FFMA.FTZ R2, R213, c[0x0][0x23c], -R139.reuse ;  /* 0x00008f00d5027a23 */ /* 0x102ff2000001088b */
[----:B------:R1:W-:Y:S01]  /*1df50*/  MUFU.EX2 R190, R2 ;  /* 0x0000000200be7308 */ /* 0x0003e20000000800 */
[-C--:B------:R-:W-:Y:S09]  /*1df60*/  HMMA.16816.F32 R116, R140, R148.reuse, R116 ;  /* 0x000000948c74723c */ /* 0x080ff20000001874 */
[----:B------:R1:W-:Y:S01]  /*1df70*/  MUFU.EX2 R176, R217 ;  /* 0x000000d900b07308 */ /* 0x0003e20000000800 */
[C---:B------:R-:W-:Y:S01]  /*1df80*/  HMMA.16816.F32 R120, R144.reuse, R148, R120 ;  /* 0x000000949078723c */ /* 0x040fe20000001878 */
[----:B------:R-:W3:Y:S04]  /*1df90*/  LDL.LU R149, [R1+0x10] ;  /* 0x0000100001957983 */ /* 0x000ee80000300800 */
[----:B------:R-:W3:Y:S03]  /*1dfa0*/  LDL.LU R148, [R1+0x48] ;  /* 0x0000480001947983 */ /* 0x000ee60000300800 */
[-C--:B------:R-:W-:Y:S01]  /*1dfb0*/  HMMA.16816.F32 R124, R144, R150.reuse, R124 ;  /* 0x00000096907c723c */ /* 0x080fe2000000187c */
[----:B------:R-:W2:Y:S01]  /*1dfc0*/  LDSM.16.MT88.4 R144, [R221+0xc800] ;  /* 0x00c80000dd90783b */ /* 0x000ea20000004200 */
[----:B------:R-:W2:Y:S07]  /*1dfd0*/  MUFU.EX2 R179, R179 ;  /* 0x000000b300b37308 */ /* 0x000eae0000000800 */
[----:B-1----:R-:W3:Y:S03]  /*1dfe0*/  LDL.LU R2, [R1+0x4c] ;  /* 0x00004c0001027983 */ /* 0x002ee60000300800 */
[----:B------:R-:W-:Y:S01]  /*1dff0*/  MUFU.EX2 R195, R198 ;  /* 0x000000c600c37308 */ /* 0x000fe20000000800 */
[----:B------:R-:W-:Y:S09]  /*1e000*/  FFMA.FTZ R217, R161, c[0x0][0x23c], -R139 ;  /* 0x00008f00a1d97a23 */ /* 0x000ff2000001088b */
[----:B------:R-:W-:Y:S10]  /*1e010*/  MUFU.EX2 R198, R235 ;  /* 0x000000eb00c67308 */ /* 0x000ff40000000800 */
[----:B------:R-:W-:Y:S10]  /*1e020*/  MUFU.EX2 R194, R196 ;  /* 0x000000c400c27308 */ /* 0x000ff40000000800 */
[----:B------:R-:W-:Y:S10]  /*1e030*/  MUFU.EX2 R196, R229 ;  /* 0x000000e500c47308 */ /* 0x000ff40000000800 */
[----:B------:R-:W-:Y:S10]  /*1e040*/  MUFU.EX2 R177, R177 ;  /* 0x000000b100b17308 */ /* 0x000ff40000000800 */
[----:B------:R-:W-:Y:S10]  /*1e050*/  MUFU.EX2 R178, R178 ;  /* 0x000000b200b27308 */ /* 0x000ff40000000800 */
[----:B------:R-:W-:Y:S10]  /*1e060*/  MUFU.EX2 R181, R181 ;  /* 0x000000b500b57308 */ /* 0x000ff40000000800 */
[----:B------:R-:W1:Y:S01]  /*1e070*/  MUFU.EX2 R217, R217 ;  /* 0x000000d900d97308 */ /* 0x000e620000000800 */
[----:B--2---:R-:W-:Y:S02]  /*1e080*/  FMUL.FTZ R129, R133, R129 ;  /* 0x0000008185817220 */ /* 0x004fe40000410000 */
[C---:B----4-:R-:W-:Y:S02]  /*1e090*/  FMUL.FTZ R130, R132.reuse, R130 ;  /* 0x0000008284827220 */ /* 0x050fe40000410000 */
[----:B------:R-:W-:Y:S07]  /*1e0a0*/  FMUL.FTZ R131, R132, R131 ;  /* 0x0000008384837220 */ /* 0x000fee0000410000 */
[----:B------:R-:W-:Y:S07]  /*1e0b0*/  HMMA.16816.F32 R128, R140, R150, R128 ;  /* 0x000000968c80723c */ /* 0x000fee0000001880 */
[----:B------:R-:W-:Y:S02]  /*1e0c0*/  F2FP.PACK_AB R140, R170, R167 ;  /* 0x000000a7aa8c723e */ /* 0x000fe400000000ff */
[----:B------:R-:W-:Y:S03]  /*1e0d0*/  F2FP.PACK_AB R141, R171, R168 ;  /* 0x000000a8ab8d723e */ /* 0x000fe600000000ff */
[----:B------:R-:W-:Y:S02]  /*1e0e0*/  F2FP.PACK_AB R142, R184, R173 ;  /* 0x000000adb88e723e */ /* 0x000fe400000000ff */
[----:B------:R-:W-:Y:S02]  /*1e0f0*/  F2FP.PACK_AB R143, R179, R174 ;  /* 0x000000aeb38f723e */ /* 0x000fe400000000ff */
[----:B------:R-:W-:Y:S02]  /*1e100*/  F2FP.PACK_AB R150, R189, R176 ;  /* 0x000000b0bd96723e */ /* 0x000fe400000000ff */
[----:B------:R-:W-:Y:S03]  /*1e110*/  F2FP.PACK_AB R151, R190, R201 ;  /* 0x000000c9be97723e */ /* 0x000fe600000000ff */
[-C--:B------:R-:W-:Y:S01]  /*1e120*/  HMMA.16816.F32 R4, R140, R144.reuse, R4 ;  /* 0x000000908c04723c */ /* 0x080fe20000001804 */
[----:B---3--:R-:W-:Y:S01]  /*1e130*/  FFMA.FTZ R153, R133, R149, R212 ;  /* 0x0000009585997223 */ /* 0x008fe200000100d4 */
[----:B------:R-:W-:Y:S01]  /*1e140*/  F2FP.PACK_AB R149, R166, R169 ;  /* 0x000000a9a695723e */ /* 0x000fe200000000ff */
[----:B------:R-:W-:Y:S01]  /*1e150*/  LDSM.16.MT88.4 R212, [R221+0xf800] ;  /* 0x00f80000ddd4783b */ /* 0x000fe20000004200 */
[----:B------:R-:W-:Y:S01]  /*1e160*/  FFMA.FTZ R152, R132, R148, R209 ;  /* 0x0000009484987223 */ /* 0x000fe200000100d1 */
[----:B------:R-:W-:Y:S01]  /*1e170*/  F2FP.PACK_AB R148, R172, R175 ;  /* 0x000000afac94723e */ /* 0x000fe200000000ff */
[----:B------:R-:W-:Y:S01]  /*1e180*/  FADD.FTZ R132, R164, R153 ;  /* 0x00000099a4847221 */ /* 0x000fe20000010000 */
[----:B-1----:R-:W-:Y:S05]  /*1e190*/  F2FP.PACK_AB R209, R216, R217 ;  /* 0x000000d9d8d1723e */ /* 0x002fea00000000ff */
[----:B------:R-:W-:Y:S01]  /*1e1a0*/  FADD.FTZ R132, R158, R132 ;  /* 0x000000849e847221 */ /* 0x000fe20000010000 */
[C---:B------:R-:W-:Y:S01]  /*1e1b0*/  HMMA.16816.F32 R8, R148.reuse, R144, R8 ;  /* 0x000000909408723c */ /* 0x040fe20000001808 */
[----:B------:R-:W-:Y:S02]  /*1e1c0*/  FFMA.FTZ R133, R3, R2, R208 ;  /* 0x0000000203857223 */ /* 0x000fe400000100d0 */
[----:B------:R-:W2:Y:S01]  /*1e1d0*/  LDL.LU R3, [R1+0x50] ;  /* 0x0000500001037983 */ /* 0x000ea20000300800 */
[--C-:B------:R-:W-:Y:S04]  /*1e1e0*/  FFMA.FTZ R2, R183, c[0x0][0x23c], -R139.reuse ;  /* 0x00008f00b7027a23 */ /* 0x100fe8000001088b */
[-C--:B------:R-:W-:Y:S01]  /*1e1f0*/  HMMA.16816.F32 R12, R148, R146.reuse, R12 ;  /* 0x00000092940c723c */ /* 0x080fe2000000180c */
[----:B------:R-:W-:Y:S01]  /*1e200*/  MUFU.EX2 R183, R237 ;  /* 0x000000ed00b77308 */ /* 0x000fe20000000800 */
[----:B------:R1:W5:Y:S06]  /*1e210*/  LDL.LU R242, [R1+0xc0] ;  /* 0x0000c00001f27983 */ /* 0x00036c0000300800 */
[C---:B------:R-:W-:Y:S01]  /*1e220*/  HMMA.16816.F32 R16, R140.reuse, R146, R16 ;  /* 0x000000928c10723c */ /* 0x040fe20000001810 */
[----:B------:R-:W3:Y:S02]  /*1e230*/  LDSM.16.MT88.4 R144, [R222+0xc800] ;  /* 0x00c80000de90783b */ /* 0x000ee40000004200 */
[----:B------:R4:W-:Y:S02]  /*1e240*/  MUFU.EX2 R199, R2 ;  /* 0x0000000200c77308 */ /* 0x0009e40000000800 */
[--C-:B----4-:R-:W-:Y:S08]  /*1e250*/  FFMA.FTZ R2, R180, c[0x0][0x23c], -R139.reuse ;  /* 0x00008f00b4027a23 */ /* 0x110ff0000001088b */
[----:B------:R4:W-:Y:S10]  /*1e260*/  MUFU.EX2 R180, R240 ;  /* 0x000000f000b47308 */ /* 0x0009f40000000800 */
[----:B------:R1:W-:Y:S01]  /*1e270*/  MUFU.EX2 R192, R2 ;  /* 0x0000000200c07308 */ /* 0x0003e20000000800 */
[-C--:B---3--:R-:W-:Y:S08]  /*1e280*/  HMMA.16816.F32 R20, R140, R144.reuse, R20 ;  /* 0x000000908c14723c */ /* 0x088ff00000001814 */
[C---:B------:R-:W-:Y:S01]  /*1e290*/  HMMA.16816.F32 R24, R148.reuse, R144, R24 ;  /* 0x000000909418723c */ /* 0x040fe20000001818 */
[----:B----4-:R3:W5:Y:S07]  /*1e2a0*/  LDL.LU R240, [R1+0xbc] ;  /* 0x0000bc0001f07983 */ /* 0x01076e0000300800 */
[-C--:B------:R-:W-:Y:S01]  /*1e2b0*/  HMMA.16816.F32 R28, R148, R146.reuse, R28 ;  /* 0x00000092941c723c */ /* 0x080fe2000000181c */
[----:B------:R3:W5:Y:S04]  /*1e2c0*/  LDL.LU R238, [R1+0xb8] ;  /* 0x0000b80001ee7983 */ /* 0x0007680000300800 */
[----:B------:R3:W5:Y:S01]  /*1e2d0*/  LDL.LU R237, [R1+0xb4] ;  /* 0x0000b40001ed7983 */ /* 0x0007620000300800 */
[--C-:B-1----:R-:W-:Y:S02]  /*1e2e0*/  FFMA.FTZ R2, R163, c[0x0][0x23c], -R139.reuse ;  /* 0x00008f00a3027a23 */ /* 0x102fe4000001088b */
[C---:B------:R-:W-:Y:S01]  /*1e2f0*/  HMMA.16816.F32 R32, R140.reuse, R146, R32 ;  /* 0x000000928c20723c */ /* 0x040fe20000001820 */
[----:B------:R-:W1:Y:S01]  /*1e300*/  LDSM.16.MT88.4 R144, [R224+0xc800] ;  /* 0x00c80000e090783b */ /* 0x000e620000004200 */
[----:B------:R4:W-:Y:S07]  /*1e310*/  MUFU.EX2 R185, R2 ;  /* 0x0000000200b97308 */ /* 0x0009ee0000000800 */
[----:B------:R3:W5:Y:S04]  /*1e320*/  LDL.LU R236, [R1+0xb0] ;  /* 0x0000b00001ec7983 */ /* 0x0007680000300800 */
[----:B------:R3:W5:Y:S04]  /*1e330*/  LDL.LU R235, [R1+0xac] ;  /* 0x0000ac0001eb7983 */ /* 0x0007680000300800 */
[----:B------:R3:W5:Y:S04]  /*1e340*/  LDL.LU R234, [R1+0xa8] ;  /* 0x0000a80001ea7983 */ /* 0x0007680000300800 */
[----:B------:R3:W5:Y:S04]  /*1e350*/  LDL.LU R233, [R1+0xa4] ;  /* 0x0000a40001e97983 */ /* 0x0007680000300800 */
[----:B------:R3:W5:Y:S01]  /*1e360*/  LDL.LU R232, [R1+0xa0] ;  /* 0x0000a00001e87983 */ /* 0x0007620000300800 */
[--C-:B----4-:R-:W-:Y:S02]  /*1e370*/  FFMA.FTZ R2, R162, c[0x0][0x23c], -R139.reuse ;  /* 0x00008f00a2027a23 */ /* 0x110fe4000001088b */
[----:B------:R-:W-:Y:S01]  /*1e380*/  FFMA.FTZ R139, R138, c[0x0][0x23c], -R139 ;  /* 0x00008f008a8b7a23 */ /* 0x000fe2000001088b */
[----:B------:R-:W-:Y:S01]  /*1e390*/  LDSM.16.MT88.4 R160, [R221+0xd800] ;  /* 0x00d80000dda0783b */ /* 0x000fe20000004200 */
[----:B------:R4:W-:Y:S07]  /*1e3a0*/  MUFU.EX2 R188, R2 ;  /* 0x0000000200bc7308 */ /* 0x0009ee0000000800 */
[----:B------:R3:W5:Y:S03]  /*1e3b0*/  LDL.LU R231, [R1+0x9c] ;  /* 0x00009c0001e77983 */ /* 0x0007660000300800 */
[----:B------:R3:W-:Y:S01]  /*1e3c0*/  MUFU.EX2 R138, R165 ;  /* 0x000000a5008a7308 */ /* 0x0007e20000000800 */
[-C--:B-1----:R-:W-:Y:S01]  /*1e3d0*/  HMMA.16816.F32 R36, R140, R144.reuse, R36 ;  /* 0x000000908c24723c */ /* 0x082fe20000001824 */
[----:B------:R1:W5:Y:S04]  /*1e3e0*/  LDL.LU R230, [R1+0x98] ;  /* 0x0000980001e67983 */ /* 0x0003680000300800 */
[----:B------:R1:W5:Y:S03]  /*1e3f0*/  LDL.LU R229, [R1+0x94] ;  /* 0x0000940001e57983 */ /* 0x0003660000300800 */
[C---:B------:R-:W-:Y:S01]  /*1e400*/  HMMA.16816.F32 R40, R148.reuse, R144, R40 ;  /* 0x000000909428723c */ /* 0x040fe20000001828 */
[----:B------:R-:W1:Y:S03]  /*1e410*/  MUFU.EX2 R139, R139 ;  /* 0x0000008b008b7308 */ /* 0x000e660000000800 */
[----:B----4-:R-:W-:Y:S04]  /*1e420*/  FADD.FTZ R2, R154, R133 ;  /* 0x000000859a027221 */ /* 0x010fe80000010000 */
[-C--:B------:R-:W-:Y:S01]  /*1e430*/  HMMA.16816.F32 R44, R148, R146.reuse, R44 ;  /* 0x00000092942c723c */ /* 0x080fe2000000182c */
[----:B---3--:R-:W-:Y:S07]  /*1e440*/  IMAD.MOV.U32 R165, RZ, RZ, R202 ;  /* 0x000000ffffa57224 */ /* 0x008fee00078e00ca */
[C---:B------:R-:W-:Y:S01]  /*1e450*/  HMMA.16816.F32 R48, R140.reuse, R146, R48 ;  /* 0x000000928c30723c */ /* 0x040fe20000001830 */
[----:B------:R-:W3:Y:S03]  /*1e460*/  LDSM.16.MT88.4 R144, [R223+0xc800] ;  /* 0x00c80000df90783b */ /* 0x000ee60000004200 */
[----:B-1----:R-:W-:Y:S04]  /*1e470*/  F2FP.PACK_AB R211, R139, R138 ;  /* 0x0000008a8bd3723e */ /* 0x002fe800000000ff */
[-C--:B---3--:R-:W-:Y:S08]  /*1e480*/  HMMA.16816.F32 R52, R140, R144.reuse, R52 ;  /* 0x000000908c34723c */ /* 0x088ff00000001834 */
        /* <DEDUP_REMOVED lines=8> */
[----:B------:R-:W1:Y:S03]  /*1e510*/  LDSM.16.MT88.4 R144, [R222+0xe800] ;  /* 0x00e80000de90783b */ /* 0x000e660000004200 */
[----:B--2---:R-:W-:Y:S01]  /*1e520*/  FFMA.FTZ R0, R0, R3, R210 ;  /* 0x0000000300007223 */ /* 0x004fe200000100d2 */
[----:B------:R-:W-:Y:S01]  /*1e530*/  F2FP.PACK_AB R210, R196, R204 ;  /* 0x000000ccc4d2723e */ /* 0x000fe200000000ff */
[----:B------:R-:W-:Y:S03]  /*1e540*/  FADD.FTZ R3, R155, R152 ;  /* 0x000000989b037221 */ /* 0x000fe60000010000 */
[----:B------:R-:W-:Y:S03]  /*1e550*/  LDSM.16.MT88.4 R152, [R222+0xd000] ;  /* 0x00d00000de98783b */ /* 0x000fe60000004200 */
[----:B------:R-:W-:Y:S02]  /*1e560*/  FADD.FTZ R133, R159, R0 ;  /* 0x000000009f857221 */ /* 0x000fe40000010000 */
[----:B------:R-:W-:Y:S02]  /*1e570*/  FADD.FTZ R164, R157, R3 ;  /* 0x000000039da47221 */ /* 0x000fe40000010000 */
[----:B------:R-:W-:Y:S01]  /*1e580*/  FADD.FTZ R0, R156, R2 ;  /* 0x000000029c007221 */ /* 0x000fe20000010000 */
[-C--:B-1----:R-:W-:Y:S01]  /*1e590*/  HMMA.16816.F32 R84, R140, R144.reuse, R84 ;  /* 0x000000908c54723c */ /* 0x082fe20000001854 */
[----:B------:R-:W-:Y:S01]  /*1e5a0*/  LDSM.16.MT88.4 R156, [R224+0xd000] ;  /* 0x00d00000e09c783b */ /* 0x000fe20000004200 */
[----:B------:R-:W-:Y:S02]  /*1e5b0*/  FADD.FTZ R3, R228, R133 ;  /* 0x00000085e4037221 */ /* 0x000fe40000010000 */
[----:B------:R-:W-:Y:S02]  /*1e5c0*/  FADD.FTZ R133, R227, R132 ;  /* 0x00000084e3857221 */ /* 0x000fe40000010000 */
[----:B------:R-:W-:Y:S02]  /*1e5d0*/  FADD.FTZ R2, R226, R164 ;  /* 0x000000a4e2027221 */ /* 0x000fe40000010000 */
[C---:B------:R-:W-:Y:S01]  /*1e5e0*/  HMMA.16816.F32 R88, R148.reuse, R144, R88 ;  /* 0x000000909458723c */ /* 0x040fe20000001858 */
[----:B------:R1:W5:Y:S03]  /*1e5f0*/  LDL.LU R228, [R1+0x90] ;  /* 0x0000900001e47983 */ /* 0x0003660000300800 */
[----:B------:R-:W-:Y:S01]  /*1e600*/  FADD.FTZ R0, R225, R0 ;  /* 0x00000000e1007221 */ /* 0x000fe20000010000 */
[----:B------:R1:W5:Y:S01]  /*1e610*/  LDL.LU R227, [R1+0x8c] ;  /* 0x00008c0001e37983 */ /* 0x0003620000300800 */
[----:B------:R-:W-:Y:S02]  /*1e620*/  FADD.FTZ R3, R220, R3 ;  /* 0x00000003dc037221 */ /* 0x000fe40000010000 */
[-C--:B------:R-:W-:Y:S01]  /*1e630*/  HMMA.16816.F32 R92, R148, R146.reuse, R92 ;  /* 0x00000092945c723c */ /* 0x080fe2000000185c */
[----:B------:R1:W5:Y:S03]  /*1e640*/  LDL.LU R226, [R1+0x88] ;  /* 0x0000880001e27983 */ /* 0x0003660000300800 */
[----:B------:R-:W-:Y:S01]  /*1e650*/  FADD.FTZ R2, R168, R2 ;  /* 0x00000002a8027221 */ /* 0x000fe20000010000 */
[----:B------:R1:W5:Y:S01]  /*1e660*/  LDL.LU R225, [R1+0x84] ;  /* 0x0000840001e17983 */ /* 0x0003620000300800 */
[----:B------:R-:W-:Y:S02]  /*1e670*/  IMAD.MOV.U32 R164, RZ, RZ, R201 ;  /* 0x000000ffffa47224 */ /* 0x000fe400078e00c9 */
[C---:B------:R-:W-:Y:S01]  /*1e680*/  HMMA.16816.F32 R96, R140.reuse, R146, R96 ;  /* 0x000000928c60723c */ /* 0x040fe20000001860 */
[----:B------:R-:W2:Y:S03]  /*1e690*/  LDSM.16.MT88.4 R144, [R224+0xe800] ;  /* 0x00e80000e090783b */ /* 0x000ea60000004200 */
[----:B------:R-:W-:Y:S02]  /*1e6a0*/  FADD.FTZ R2, R171, R2 ;  /* 0x00000002ab027221 */ /* 0x000fe40000010000 */
[----:B------:R-:W-:Y:S01]  /*1e6b0*/  FADD.FTZ R133, R167, R133 ;  /* 0x00000085a7857221 */ /* 0x000fe20000010000 */
[----:B------:R-:W-:Y:S01]  /*1e6c0*/  MOV R167, R200 ;  /* 0x000000c800a77202 */ /* 0x000fe20000000f00 */
[----:B------:R-:W-:Y:S01]  /*1e6d0*/  FADD.FTZ R132, R175, R0 ;  /* 0x00000000af847221 */ /* 0x000fe20000010000 */
[----:B------:R1:W5:Y:S03]  /*1e6e0*/  LDL.LU R220, [R1+0x80] ;  /* 0x0000800001dc7983 */ /* 0x0003660000300800 */
[----:B------:R-:W-:Y:S01]  /*1e6f0*/  FADD.FTZ R0, R169, R3 ;  /* 0x00000003a9007221 */ /* 0x000fe20000010000 */
[----:B------:R-:W-:Y:S01]  /*1e700*/  MOV R175, R203 ;  /* 0x000000cb00af7202 */ /* 0x000fe20000000f00 */
[----:B------:R-:W-:Y:S02]  /*1e710*/  FADD.FTZ R3, R170, R133 ;  /* 0x00000085aa037221 */ /* 0x000fe40000010000 */
[----:B------:R-:W-:Y:S01]  /*1e720*/  LDSM.16.MT88.4 R168, [R222+0xd800] ;  /* 0x00d80000dea8783b */ /* 0x000fe20000004200 */
[----:B------:R-:W-:Y:S01]  /*1e730*/  F2FP.PACK_AB R208, R175, R191 ;  /* 0x000000bfafd0723e */ /* 0x000fe200000000ff */
[----:B------:R-:W-:Y:S02]  /*1e740*/  FADD.FTZ R132, R172, R132 ;  /* 0x00000084ac847221 */ /* 0x000fe40000010000 */
[----:B------:R-:W-:Y:S02]  /*1e750*/  IMAD.MOV.U32 R172, RZ, RZ, R187 ;  /* 0x000000ffffac7224 */ /* 0x000fe400078e00bb */
[----:B------:R-:W-:Y:S02]  /*1e760*/  FADD.FTZ R0, R166, R0 ;  /* 0x00000000a6007221 */ /* 0x000fe40000010000 */
[----:B------:R-:W-:Y:S02]  /*1e770*/  IMAD.MOV.U32 R166, RZ, RZ, R186 ;  /* 0x000000ffffa67224 */ /* 0x000fe400078e00ba */
[----:B------:R-:W-:Y:S01]  /*1e780*/  FADD.FTZ R133, R173, R3 ;  /* 0x00000003ad857221 */ /* 0x000fe20000010000 */
[----:B------:R-:W-:Y:S01]  /*1e790*/  MOV R173, R185 ;  /* 0x000000b900ad7202 */ /* 0x000fe20000000f00 */
[----:B------:R-:W-:Y:S02]  /*1e7a0*/  FADD.FTZ R3, R174, R2 ;  /* 0x00000002ae037221 */ /* 0x000fe40000010000 */
[----:B------:R-:W-:Y:S02]  /*1e7b0*/  IMAD.MOV.U32 R2, RZ, RZ, R184 ;  /* 0x000000ffff027224 */ /* 0x000fe400078e00b8 */
[----:B------:R-:W-:Y:S02]  /*1e7c0*/  FADD.FTZ R132, R176, R132 ;  /* 0x00000084b0847221 */ /* 0x000fe40000010000 */
[----:B------:R-:W-:Y:S02]  /*1e7d0*/  FADD.FTZ R2, R2, R133 ;  /* 0x0000008502027221 */ /* 0x000fe40000010000 */
[----:B------:R-:W-:Y:S01]  /*1e7e0*/  IMAD.MOV.U32 R133, RZ, RZ, R136 ;  /* 0x000000ffff857224 */ /* 0x000fe200078e0088 */
[-C--:B--2---:R-:W-:Y:S08]  /*1e7f0*/  HMMA.16816.F32 R100, R140, R144.reuse, R100 ;  /* 0x000000908c64723c */ /* 0x084ff00000001864 */
[C---:B------:R-:W-:Y:S08]  /*1e800*/  HMMA.16816.F32 R104, R148.reuse, R144, R104 ;  /* 0x000000909468723c */ /* 0x040ff00000001868 */
[-C--:B------:R-:W-:Y:S08]  /*1e810*/  HMMA.16816.F32 R108, R148, R146.reuse, R108 ;  /* 0x00000092946c723c */ /* 0x080ff0000000186c */
[C---:B------:R-:W-:Y:S01]  /*1e820*/  HMMA.16816.F32 R112, R140.reuse, R146, R112 ;  /* 0x000000928c70723c */ /* 0x040fe20000001870 */
[----:B------:R-:W2:Y:S07]  /*1e830*/  LDSM.16.MT88.4 R144, [R223+0xe800] ;  /* 0x00e80000df90783b */ /* 0x000eae0000004200 */
[-C--:B--2---:R-:W-:Y:S08]  /*1e840*/  HMMA.16816.F32 R116, R140, R144.reuse, R116 ;  /* 0x000000908c74723c */ /* 0x084ff00000001874 */
[C---:B------:R-:W-:Y:S07]  /*1e850*/  HMMA.16816.F32 R120, R148.reuse, R144, R120 ;  /* 0x000000909478723c */ /* 0x040fee0000001878 */
[----:B------:R-:W-:Y:S01]  /*1e860*/  F2FP.PACK_AB R144, R193, R205 ;  /* 0x000000cdc190723e */ /* 0x000fe200000000ff */
[-C--:B------:R-:W-:Y:S01]  /*1e870*/  HMMA.16816.F32 R124, R148, R146.reuse, R124 ;  /* 0x00000092947c723c */ /* 0x080fe2000000187c */
[----:B------:R-:W2:Y:S03]  /*1e880*/  LDSM.16.MT88.4 R148, [R221+0xd000] ;  /* 0x00d00000dd94783b */ /* 0x000ea60000004200 */
[----:B------:R-:W-:Y:S04]  /*1e890*/  F2FP.PACK_AB R145, R192, R199 ;  /* 0x000000c7c091723e */ /* 0x000fe800000000ff */
[----:B------:R-:W-:Y:S07]  /*1e8a0*/  HMMA.16816.F32 R128, R140, R146, R128 ;  /* 0x000000928c80723c */ /* 0x000fee0000001880 */
[----:B------:R-:W-:Y:S02]  /*1e8b0*/  F2FP.PACK_AB R141, R194, R202 ;  /* 0x000000cac28d723e */ /* 0x000fe400000000ff */
[----:B------:R-:W-:Y:S02]  /*1e8c0*/  F2FP.PACK_AB R142, R177, R200 ;  /* 0x000000c8b18e723e */ /* 0x000fe400000000ff */
[----:B------:R-:W-:Y:S01]  /*1e8d0*/  LDSM.16.MT88.4 R200, [R223+0xd800] ;  /* 0x00d80000dfc8783b */ /* 0x000fe20000004200 */
[----:B------:R-:W-:Y:S02]  /*1e8e0*/  F2FP.PACK_AB R143, R178, R186 ;  /* 0x000000bab28f723e */ /* 0x000fe400000000ff */
[----:B------:R-:W-:Y:S02]  /*1e8f0*/  F2FP.PACK_AB R140, R195, R182 ;  /* 0x000000b6c38c723e */ /* 0x000fe400000000ff */
[----:B------:R-:W-:Y:S02]  /*1e900*/  F2FP.PACK_AB R146, R181, R187 ;  /* 0x000000bbb592723e */ /* 0x000fe400000000ff */
[----:B------:R-:W-:Y:S02]  /*1e910*/  F2FP.PACK_AB R147, R188, R185 ;  /* 0x000000b9bc93723e */ /* 0x000fe400000000ff */
[----:B------:R-:W-:Y:S01]  /*1e920*/  LDSM.16.MT88.4 R184, [R224+0xd800] ;  /* 0x00d80000e0b8783b */ /* 0x000fe20000004200 */
        /* <DEDUP_REMOVED lines=15> */
[-C--:B--2---:R-:W-:Y:S08]  /*1ea20*/  HMMA.16816.F32 R52, R140, R148.reuse, R52 ;  /* 0x000000948c34723c */ /* 0x084ff00000001834 */
[C---:B------:R-:W-:Y:S08]  /*1ea30*/  HMMA.16816.F32 R56, R144.reuse, R148, R56 ;  /* 0x000000949038723c */ /* 0x040ff00000001838 */
[-C--:B------:R-:W-:Y:S08]  /*1ea40*/  HMMA.16816.F32 R60, R144, R150.reuse, R60 ;  /* 0x00000096903c723c */ /* 0x080ff0000000183c */
[C---:B------:R-:W-:Y:S01]  /*1ea50*/  HMMA.16816.F32 R64, R140.reuse, R150, R64 ;  /* 0x000000968c40723c */ /* 0x040fe20000001840 */
[----:B------:R-:W2:Y:S07]  /*1ea60*/  LDSM.16.MT88.4 R148, [R224+0xf000] ;  /* 0x00f00000e094783b */ /* 0x000eae0000004200 */
        /* <DEDUP_REMOVED lines=8> */
[C---:B------:R-:W-:Y:S08]  /*1eaf0*/  HMMA.16816.F32 R96, R140.reuse, R158, R96 ;  /* 0x0000009e8c60723c */ /* 0x040ff00000001860 */
[-C--:B--2---:R-:W-:Y:S08]  /*1eb00*/  HMMA.16816.F32 R100, R140, R148.reuse, R100 ;  /* 0x000000948c64723c */ /* 0x084ff00000001864 */
[C---:B------:R-:W-:Y:S08]  /*1eb10*/  HMMA.16816.F32 R104, R144.reuse, R148, R104 ;  /* 0x000000949068723c */ /* 0x040ff00000001868 */
[-C--:B------:R-:W-:Y:S08]  /*1eb20*/  HMMA.16816.F32 R108, R144, R150.reuse, R108 ;  /* 0x00000096906c723c */ /* 0x080ff0000000186c */
[C---:B------:R-:W-:Y:S08]  /*1eb30*/  HMMA.16816.F32 R112, R140.reuse, R150, R112 ;  /* 0x000000968c70723c */ /* 0x040ff00000001870 */
[-C--:B---3--:R-:W-:Y:S08]  /*1eb40*/  HMMA.16816.F32 R116, R140, R152.reuse, R116 ;  /* 0x000000988c74723c */ /* 0x088ff00000001874 */
[C---:B------:R-:W-:Y:S08]  /*1eb50*/  HMMA.16816.F32 R120, R144.reuse, R152, R120 ;  /* 0x000000989078723c */ /* 0x040ff00000001878 */
[-C--:B------:R-:W-:Y:S08]  /*1eb60*/  HMMA.16816.F32 R124, R144, R154.reuse, R124 ;  /* 0x0000009a907c723c */ /* 0x080ff0000000187c */
[----:B------:R-:W-:Y:S07]  /*1eb70*/  HMMA.16816.F32 R128, R140, R154, R128 ;  /* 0x0000009a8c80723c */ /* 0x000fee0000001880 */
[----:B------:R-:W-:Y:S02]  /*1eb80*/  F2FP.PACK_AB R140, R180, R218 ;  /* 0x000000dab48c723e */ /* 0x000fe400000000ff */
[----:B------:R-:W-:Y:S03]  /*1eb90*/  F2FP.PACK_AB R141, R183, R219 ;  /* 0x000000dbb78d723e */ /* 0x000fe600000000ff */
[----:B------:R-:W-:Y:S02]  /*1eba0*/  F2FP.PACK_AB R142, R198, R207 ;  /* 0x000000cfc68e723e */ /* 0x000fe400000000ff */
[----:B------:R-:W-:Y:S07]  /*1ebb0*/  F2FP.PACK_AB R143, R197, R206 ;  /* 0x000000cec58f723e */ /* 0x000fee00000000ff */
[-C--:B------:R-:W-:Y:S01]  /*1ebc0*/  HMMA.16816.F32 R148, R140, R160.reuse, R4 ;  /* 0x000000a08c94723c */ /* 0x080fe20000001804 */
[----:B------:R-:W2:Y:S07]  /*1ebd0*/  LDSM.16.MT88.4 R4, [R222+0xf800] ;  /* 0x00f80000de04783b */ /* 0x000eae0000004200 */
[C---:B------:R-:W-:Y:S01]  /*1ebe0*/  HMMA.16816.F32 R144, R208.reuse, R160, R8 ;  /* 0x000000a0d090723c */ /* 0x040fe20000001808 */
[----:B------:R-:W3:Y:S07]  /*1ebf0*/  LDSM.16.MT88.4 R8, [R224+0xf800] ;  /* 0x00f80000e008783b */ /* 0x000eee0000004200 */
[-C--:B------:R-:W-:Y:S01]  /*1ec00*/  HMMA.16816.F32 R156, R208, R162.reuse, R12 ;  /* 0x000000a2d09c723c */ /* 0x080fe2000000180c */
[----:B------:R-:W4:Y:S07]  /*1ec10*/  LDSM.16.MT88.4 R12, [R223+0xf800] ;  /* 0x00f80000df0c783b */ /* 0x000f2e0000004200 */
[C---:B------:R-:W-:Y:S07]  /*1ec20*/  HMMA.16816.F32 R152, R140.reuse, R162, R16 ;  /* 0x000000a28c98723c */ /* 0x040fee0000001810 */
[----:B------:R-:W-:Y:S01]  /*1ec30*/  MOV R17, R167 ;  /* 0x000000a700117202 */ /* 0x000fe20000000f00 */
[----:B------:R-:W-:Y:S04]  /*1ec40*/  IMAD.MOV.U32 R18, RZ, RZ, R164 ;  /* 0x000000ffff127224 */ /* 0x000fe800078e00a4 */
[----:B------:R-:W-:Y:S02]  /*1ec50*/  IMAD.MOV.U32 R19, RZ, RZ, R165 ;  /* 0x000000ffff137224 */ /* 0x000fe400078e00a5 */
[----:B------:R-:W-:Y:S02]  /*1ec60*/  IMAD.MOV.U32 R16, RZ, RZ, R166 ;  /* 0x000000ffff107224 */ /* 0x000fe400078e00a6 */
[-C--:B------:R-:W-:Y:S07]  /*1ec70*/  HMMA.16816.F32 R164, R140, R168.reuse, R20 ;  /* 0x000000a88ca4723c */ /* 0x080fee0000001814 */
[----:B------:R-:W-:Y:S01]  /*1ec80*/  MOV R22, R173 ;  /* 0x000000ad00167202 */ /* 0x000fe20000000f00 */
[C---:B------:R-:W-:Y:S01]  /*1ec90*/  HMMA.16816.F32 R160, R208.reuse, R168, R24 ;  /* 0x000000a8d0a0723c */ /* 0x040fe20000001818 */
[----:B------:R-:W-:Y:S03]  /*1eca0*/  IMAD.MOV.U32 R23, RZ, RZ, R172 ;  /* 0x000000ffff177224 */ /* 0x000fe600078e00ac */
[----:B------:R-:W-:Y:S01]  /*1ecb0*/  IMAD.MOV.U32 R21, RZ, RZ, R175 ;  /* 0x000000ffff157224 */ /* 0x000fe200078e00af */
[----:B------:R-:W-:Y:S02]  /*1ecc0*/  MOV R20, R183 ;  /* 0x000000b700147202 */ /* 0x000fe40000000f00 */
[----:B------:R-:W-:Y:S01]  /*1ecd0*/  MOV R27, R180 ;  /* 0x000000b4001b7202 */ /* 0x000fe20000000f00 */
[-C--:B------:R-:W-:Y:S01]  /*1ece0*/  HMMA.16816.F32 R172, R208, R170.reuse, R28 ;  /* 0x000000aad0ac723c */ /* 0x080fe2000000181c */
[----:B------:R-:W-:Y:S03]  /*1ecf0*/  IMAD.MOV.U32 R26, RZ, RZ, R182 ;  /* 0x000000ffff1a7224 */ /* 0x000fe600078e00b6 */
        /* <DEDUP_REMOVED lines=16> */
[----:B------:R-:W-:Y:S01]  /*1ee00*/  IMAD.MOV.U32 R37, RZ, RZ, R199 ;  /* 0x000000ffff257224 */ /* 0x000fe200078e00c7 */
[----:B------:R-:W-:Y:S01]  /*1ee10*/  MOV R36, R205 ;  /* 0x000000cd00247202 */ /* 0x000fe20000000f00 */
[----:B------:R-:W-:Y:S01]  /*1ee20*/  IMAD.MOV.U32 R39, RZ, RZ, R194 ;  /* 0x000000ffff277224 */ /* 0x000fe200078e00c2 */
[----:B------:R-:W-:Y:S01]  /*1ee30*/  MOV R41, R190 ;  /* 0x000000be00297202 */ /* 0x000fe20000000f00 */
[----:B------:R-:W-:Y:S01]  /*1ee40*/  IMAD.MOV.U32 R42, RZ, RZ, R26 ;  /* 0x000000ffff2a7224 */ /* 0x000fe200078e001a */
[----:B------:R-:W-:Y:S03]  /*1ee50*/  MOV R43, R19 ;  /* 0x00000013002b7202 */ /* 0x000fe60000000f00 */
[----:B------:R-:W-:Y:S01]  /*1ee60*/  IMAD.MOV.U32 R26, RZ, RZ, R191 ;  /* 0x000000ffff1a7224 */ /* 0x000fe200078e00bf */
[----:B------:R-:W-:Y:S01]  /*1ee70*/  MOV R38, R195 ;  /* 0x000000c300267202 */ /* 0x000fe20000000f00 */
[----:B------:R-:W-:Y:S02]  /*1ee80*/  IMAD.MOV.U32 R40, RZ, RZ, R189 ;  /* 0x000000ffff287224 */ /* 0x000fe400078e00bd */
[-C--:B------:R-:W-:Y:S01]  /*1ee90*/  HMMA.16816.F32 R188, R208, R186.reuse, R44 ;  /* 0x000000bad0bc723c */ /* 0x080fe2000000182c */
[----:B------:R-:W-:Y:S06]  /*1eea0*/  IMAD.MOV.U32 R19, RZ, RZ, R196 ;  /* 0x000000ffff137224 */ /* 0x000fec00078e00c4 */
[----:B------:R-:W-:Y:S01]  /*1eeb0*/  IMAD.MOV.U32 R46, RZ, RZ, R18 ;  /* 0x000000ffff2e7224 */ /* 0x000fe200078e0012 */
[C---:B------:R-:W-:Y:S01]  /*1eec0*/  HMMA.16816.F32 R184, R140.reuse, R186, R48 ;  /* 0x000000ba8cb8723c */ /* 0x040fe20000001830 */
[----:B------:R-:W-:Y:S03]  /*1eed0*/  IMAD.MOV.U32 R18, RZ, RZ, R197 ;  /* 0x000000ffff127224 */ /* 0x000fe600078e00c5 */
[----:B------:R-:W-:Y:S01]  /*1eee0*/  MOV R47, R29 ;  /* 0x0000001d002f7202 */ /* 0x000fe20000000f00 */
[----:B------:R-:W-:Y:S02]  /*1eef0*/  IMAD.MOV.U32 R29, RZ, RZ, R22 ;  /* 0x000000ffff1d7224 */ /* 0x000fe400078e0016 */
[----:B------:R-:W-:Y:S01]  /*1ef00*/  IMAD.MOV.U32 R22, RZ, RZ, R207 ;  /* 0x000000ffff167224 */ /* 0x000fe200078e00cf */
        /* <DEDUP_REMOVED lines=17> */
[----:B------:R-:W-:Y:S07]  /*1f020*/  MOV R132, R137 ;  /* 0x0000008900847202 */ /* 0x000fee0000000f00 */
[C---:B------:R-:W-:Y:S07]  /*1f030*/  HMMA.16816.F32 R96, R140.reuse, R6, R96 ;  /* 0x000000068c60723c */ /* 0x040fee0000001860 */
[----:B------:R-:W-:Y:S01]  /*1f040*/  FADD.FTZ R7, R42, R2 ;  /* 0x000000022a077221 */ /* 0x000fe20000010000 */
        /* <DEDUP_REMOVED lines=8> */
[----:B------:R-:W-:Y:S01]  /*1f0d0*/  FADD.FTZ R2, R35, R6 ;  /* 0x0000000623027221 */ /* 0x000fe20000010000 */
[-C--:B------:R-:W-:Y:S03]  /*1f0e0*/  HMMA.16816.F32 R108, R208, R10.reuse, R108 ;  /* 0x0000000ad06c723c */ /* 0x080fe6000000186c */
[----:B------:R-:W-:Y:S02]  /*1f0f0*/  FADD.FTZ R0, R28, R5 ;  /* 0x000000051c007221 */ /* 0x000fe40000010000 */
[----:B------:R-:W-:Y:S02]  /*1f100*/  FADD.FTZ R3, R30, R3 ;  /* 0x000000031e037221 */ /* 0x000fe40000010000 */
[----:B------:R-:W-:Y:S01]  /*1f110*/  FADD.FTZ R4, R29, R4 ;  /* 0x000000041d047221 */ /* 0x000fe20000010000 */
[C---:B------:R-:W-:Y:S01]  /*1f120*/  HMMA.16816.F32 R112, R140.reuse, R10, R112 ;  /* 0x0000000a8c70723c */ /* 0x040fe20000001870 */
[----:B------:R-:W-:Y:S03]  /*1f130*/  FADD.FTZ R2, R31, R2 ;  /* 0x000000021f027221 */ /* 0x000fe60000010000 */
[----:B------:R-:W-:Y:S02]  /*1f140*/  FADD.FTZ R5, R24, R0 ;  /* 0x0000000018057221 */ /* 0x000fe40000010000 */
[----:B------:R-:W-:Y:S02]  /*1f150*/  FADD.FTZ R3, R218, R3 ;  /* 0x00000003da037221 */ /* 0x000fe40000010000 */
[----:B------:R-:W-:Y:S01]  /*1f160*/  FADD.FTZ R0, R25, R4 ;  /* 0x0000000419007221 */ /* 0x000fe20000010000 */
[-C--:B----4-:R-:W-:Y:S03]  /*1f170*/  HMMA.16816.F32 R116, R140, R12.reuse, R116 ;  /* 0x0000000c8c74723c */ /* 0x090fe60000001874 */
        /* <DEDUP_REMOVED lines=12> */
[----:B------:R-:W-:Y:S01]  /*1f240*/  HMMA.16816.F32 R128, R140, R14, R128 ;  /* 0x0000000e8c80723c */ /* 0x000fe20000001880 */
[----:B------:R-:W-:Y:S01]  /*1f250*/  FADD.FTZ R2, R16, R2 ;  /* 0x0000000210027221 */ /* 0x000fe20000010000 */
[----:B------:R1:W-:Y:S02]  /*1f260*/  STL [R1+0x10], R4 ;  /* 0x0000100401007387 */ /* 0x0003e40000100800 */
[----:B------:R-:W-:Y:S02]  /*1f270*/  FADD.FTZ R0, R216, R0 ;  /* 0x00000000d8007221 */ /* 0x000fe40000010000 */
[----:B------:R1:W-:Y:S01]  /*1f280*/  STL [R1+0x48], R3 ;  /* 0x0000480301007387 */ /* 0x0003e20000100800 */
[----:B------:R-:W-:Y:S02]  /*1f290*/  FADD.FTZ R2, R19, R2 ;  /* 0x0000000213027221 */ /* 0x000fe40000010000 */
[----:B------:R-:W-:Y:S03]  /*1f2a0*/  FADD.FTZ R0, R138, R0 ;  /* 0x000000008a007221 */ /* 0x000fe60000010000 */
[----:B------:R1:W-:Y:S01]  /*1f2b0*/  STL [R1+0x4c], R2 ;  /* 0x00004c0201007387 */ /* 0x0003e20000100800 */
[----:B------:R-:W-:Y:S02]  /*1f2c0*/  FADD.FTZ R0, R139, R0 ;  /* 0x000000008b007221 */ /* 0x000fe40000010000 */
[----:B------:R-:W-:Y:S02]  /*1f2d0*/  IMAD.MOV.U32 R140, RZ, RZ, R134 ;  /* 0x000000ffff8c7224 */ /* 0x000fe400078e0086 */
[----:B------:R-:W-:Y:S01]  /*1f2e0*/  IMAD.MOV.U32 R139, RZ, RZ, R135 ;  /* 0x000000ffff8b7224 */ /* 0x000fe200078e0087 */
[----:B------:R1:W-:Y:S02]  /*1f2f0*/  STL [R1+0x50], R0 ;  /* 0x0000500001007387 */ /* 0x0003e40000100800 */
[----:B-1---5:R-:W-:-:S05]  /*1f300*/  @P0 BRA `(.L_x_734) ;  /* 0xffff9e8000000947 */ /* 0x022fca000383ffff */
.L_x_733:
        /* <DEDUP_REMOVED lines=122> */
[----:B------:R-:W-:Y:S01]  /*1fab0*/  MOV R0, 0x3f800000 ;  /* 0x3f80000000007802 */ /* 0x000fe20000000f00 */
[C---:B----4-:R-:W-:Y:S01]  /*1fac0*/  FMUL.FTZ R48, R3.reuse, R87 ;  /* 0x0000005703307220 */ /* 0x050fe20000410000 */
[----:B-1----:R-:W-:Y:S01]  /*1fad0*/  SHF.R.S32.HI R87, RZ, 0x1f, R85 ;  /* 0x0000001fff577819 */ /* 0x002fe20000011455 */
[C---:B------:R-:W-:Y:S01]  /*1fae0*/  FMUL.FTZ R150, R3.reuse, R150 ;  /* 0x0000009603967220 */ /* 0x040fe20000410000 */
[----:B------:R-:W-:Y:S01]  /*1faf0*/  F2FP.PACK_AB R32, R32, R116 ;  /* 0x000000742020723e */ /* 0x000fe200000000ff */
[----:B------:R-:W-:Y:S01]  /*1fb00*/  FMUL.FTZ R5, R3, R151 ;  /* 0x0000009703057220 */ /* 0x000fe20000410000 */
[-C--:B------:R-:W-:Y:S01]  /*1fb10*/  LEA.HI R26, R87, R85.reuse, RZ, 0x2 ;  /* 0x00000055571a7211 */ /* 0x080fe200078f10ff */
[----:B------:R-:W1:Y:S01]  /*1fb20*/  @P0 MUFU.RCP R0, R138 ;  /* 0x0000008a00000308 */ /* 0x000e620000001000 */
[----:B------:R-:W-:Y:S01]  /*1fb30*/  FMUL.FTZ R154, R3, R154 ;  /* 0x0000009a039a7220 */ /* 0x000fe20000410000 */
[----:B------:R-:W-:Y:S01]  /*1fb40*/  LEA.HI R84, R87, R85, RZ, 0x5 ;  /* 0x0000005557547211 */ /* 0x000fe200078f28ff */
[----:B------:R-:W-:Y:S01]  /*1fb50*/  FMUL.FTZ R7, R3, R155 ;  /* 0x0000009b03077220 */ /* 0x000fe20000410000 */
[----:B------:R-:W-:Y:S01]  /*1fb60*/  F2FP.PACK_AB R5, R5, R150 ;  /* 0x000000960505723e */ /* 0x000fe200000000ff */
[C---:B------:R-:W-:Y:S01]  /*1fb70*/  FMUL.FTZ R166, R3.reuse, R166 ;  /* 0x000000a603a67220 */ /* 0x040fe20000410000 */
[----:B------:R-:W-:Y:S01]  /*1fb80*/  SHF.R.S32.HI R40, RZ, 0x5, R84 ;  /* 0x00000005ff287819 */ /* 0x000fe20000011454 */
[----:B------:R-:W-:Y:S01]  /*1fb90*/  FMUL.FTZ R11, R3, R167 ;  /* 0x000000a7030b7220 */ /* 0x000fe20000410000 */
[----:B------:R-:W-:Y:S01]  /*1fba0*/  F2FP.PACK_AB R7, R7, R154 ;  /* 0x0000009a0707723e */ /* 0x000fe200000000ff */
[----:B------:R-:W-:Y:S01]  /*1fbb0*/  FMUL.FTZ R170, R3, R170 ;  /* 0x000000aa03aa7220 */ /* 0x000fe20000410000 */
        /* <DEDUP_REMOVED lines=139> */
[----:B------:R-:W-:Y:S02]  /*20470*/  F2FP.PACK_AB R29, R123, R29 ;  /* 0x0000001d7b1d723e */ /* 0x000fe400000000ff */
        /* <DEDUP_REMOVED lines=11> */
[----:B------:R1:W-:Y:S02]  /*20530*/  STS [R0+0x400], R5 ;  /* 0x0004000500007388 */ /* 0x0003e40000000800 */
        /* <DEDUP_REMOVED lines=8> */
[----:B------:R4:W-:Y:S01]  /*205c0*/  STS [R0+0x2400], R8 ;  /* 0x0024000800007388 */ /* 0x0009e20000000800 */
[----:B-1----:R-:W-:-:S03]  /*205d0*/  MOV R5, 0x40 ;  /* 0x0000004000057802 */ /* 0x002fc60000000f00 */
[----:B------:R-:W-:Y:S01]  /*205e0*/  STS [R2+0x2000], R10 ;  /* 0x0020000a02007388 */ /* 0x000fe20000000800 */
[----:B------:R-:W-:-:S03]  /*205f0*/  SEL R5, R5, 0xffffffc0, !P2 ;  /* 0xffffffc005057807 */ /* 0x000fc60005000000 */
[----:B------:R1:W-:Y:S01]  /*20600*/  STS [R2+0x2400], R13 ;  /* 0x0024000d02007388 */ /* 0x0003e20000000800 */
        /* <DEDUP_REMOVED lines=10> */
[----:B------:R3:W-:Y:S04]  /*206b0*/  STS [R3+0x400], R14 ;  /* 0x0004000e03007388 */ /* 0x0007e80000000800 */
[----:B------:R-:W-:Y:S01]  /*206c0*/  STS [R4+0x2000], R16 ;  /* 0x0020001004007388 */ /* 0x000fe20000000800 */
[----:B-1----:R-:W-:-:S03]  /*206d0*/  MOV R13, 0x7f800000 ;  /* 0x7f800000000d7802 */ /* 0x002fc60000000f00 */
        /* <DEDUP_REMOVED lines=86> */
[----:B---34-:R-:W3:Y:S01]  /*20c40*/  S2R R3, SR_TID.X ;  /* 0x0000000000037919 */ /* 0x018ee20000002100 */
[----:B------:R-:W-:-:S04]  /*20c50*/  SHF.R.S32.HI R2, RZ, 0x1f, R40 ;  /* 0x0000001fff027819 */ /* 0x000fc80000011428 */
[----:B------:R-:W-:-:S04]  /*20c60*/  LEA.HI R2, R2, R40, RZ, 0x2 ;  /* 0x0000002802027211 */ /* 0x000fc800078f10ff */
[----:B------:R-:W-:-:S05]  /*20c70*/  LOP3.LUT R2, R2, 0xffffffc, RZ, 0xc0, !PT ;  /* 0x0ffffffc02027812 */ /* 0x000fca00078ec0ff */
[----:B------:R-:W-:Y:S01]  /*20c80*/  IMAD.IADD R2, R40, 0x1, -R2 ;  /* 0x0000000128027824 */ /* 0x000fe200078e0a02 */
[----:B---3--:R-:W-:-:S04]  /*20c90*/  SHF.R.S32.HI R0, RZ, 0x1f, R3 ;  /* 0x0000001fff007819 */ /* 0x008fc80000011403 */
[----:B------:R-:W-:-:S04]  /*20ca0*/  LEA.HI R0, R0, R3, RZ, 0x5 ;  /* 0x0000000300007211 */ /* 0x000fc800078f28ff */
[----:B------:R-:W-:-:S05]  /*20cb0*/  LOP3.LUT R0, R0, 0xffffffe0, RZ, 0xc0, !PT ;  /* 0xffffffe000007812 */ /* 0x000fca00078ec0ff */
[----:B------:R-:W-:-:S05]  /*20cc0*/  IMAD.IADD R0, R3, 0x1, -R0 ;  /* 0x0000000103007824 */ /* 0x000fca00078e0a00 */
[----:B------:R-:W-:-:S04]  /*20cd0*/  SHF.R.S32.HI R3, RZ, 0x1f, R0 ;  /* 0x0000001fff037819 */ /* 0x000fc80000011400 */
[----:B------:R-:W-:-:S04]  /*20ce0*/  LEA.HI R0, R3, R0, RZ, 0x2 ;  /* 0x0000000003007211 */ /* 0x000fc800078f10ff */
[----:B------:R-:W-:-:S05]  /*20cf0*/  SHF.R.S32.HI R0, RZ, 0x2, R0 ;  /* 0x00000002ff007819 */ /* 0x000fca0000011400 */
[----:B------:R-:W-:-:S05]  /*20d00*/  IMAD R0, R2, 0x10, R0 ;  /* 0x0000001002007824 */ /* 0x000fca00078e0200 */
        /* <DEDUP_REMOVED lines=31> */
.L_x_738:
[----:B---34-:R-:W-:Y:S05]  /*20f00*/  BSYNC B0 ;  /* 0x0000000000007941 */ /* 0x018fea0003800000 */
.L_x_737:
        /* <DEDUP_REMOVED lines=36> */
.L_x_740:
[----:B----4-:R-:W-:Y:S05]  /*21150*/  BSYNC B0 ;  /* 0x0000000000007941 */ /* 0x010fea0003800000 */
.L_x_739:
        /* <DEDUP_REMOVED lines=18> */
.L_x_742:
[----:B------:R-:W-:Y:S05]  /*21280*/  BSYNC B0 ;  /* 0x0000000000007941 */ /* 0x000fea0003800000 */
.L_x_741:
        /* <DEDUP_REMOVED lines=18> */
.L_x_744:
[----:B------:R-:W-:Y:S05]  /*213b0*/  BSYNC B0 ;  /* 0x0000000000007941 */ /* 0x000fea0003800000 */
.L_x_743:
        /* <DEDUP_REMOVED lines=18> */
.L_x_746:
[----:B------:R-:W-:Y:S05]  /*214e0*/  BSYNC B0 ;  /* 0x0000000000007941 */ /* 0x000fea0003800000 */
.L_x_745:
        /* <DEDUP_REMOVED lines=18> */
.L_x_748:
[----:B------:R-:W-:Y:S05]  /*21610*/  BSYNC B0 ;  /* 0x0000000000007941 */ /* 0x000fea0003800000 */
.L_x_747:
        /* <DEDUP_REMOVED lines=18> */
.L_x_750:
[----:B------:R-:W-:Y:S05]  /*21740*/  BSYNC B0 ;  /* 0x0000000000007941 */ /* 0x000fea0003800000 */
.L_x_749:
        /* <DEDUP_REMOVED lines=18> */
.L_x_752:
[----:B------:R-:W-:Y:S05]  /*21870*/  BSYNC B0 ;  /* 0x0000000000007941 */ /* 0x000fea0003800000 */
.L_x_751:
        /* <DEDUP_REMOVED lines=19> */
.L_x_753:
        /* <DEDUP_REMOVED lines=13> */
.L_x_2384:


//--------------------- .text._ZN5flash16flash_fwd_kernelI23Flash_fwd_kernel_traitsILi128ELi128ELi64ELi4ELb0ELb0EN7cutlass6half_tE19Flash_kernel_traitsILi128ELi128ELi64ELi4ES3_EELb0ELb0ELb1ELb1ELb0ELb0ELb1ELb0EEEvNS_16Flash_fwd_paramsE --------------------------
	.section	.text._ZN5flash16flash_fwd_kernelI23Flash_fwd_kernel_traitsILi128ELi128ELi64ELi4ELb0ELb0EN7cutlass6half_tE19Flash_kernel_traitsILi128ELi128ELi64ELi4ES3_EELb0ELb0ELb1ELb1ELb0ELb0ELb1ELb0EEEvNS_16Flash_fwd_paramsE,"ax",@progbits
	.sectioninfo	@"SHI_REGISTERS=255"
	.align	128
        .global         _ZN5flash16flash_fwd_kernelI23Flash_fwd_kernel_traitsILi128ELi128ELi64ELi4ELb0ELb0EN7cutlass6half_tE19Flash_kernel_traitsILi128ELi128ELi64ELi4ES3_EELb0ELb0ELb1ELb1ELb0ELb0ELb1ELb0EEEvNS_16Flash_fwd_paramsE
        .type           _ZN5flash16flash_fwd_kernelI23Flash_fwd_kernel_traitsILi128ELi128ELi64ELi4ELb0ELb0EN7cutlass6half_tE19Flash_kernel_traitsILi128ELi128ELi64ELi4ES3_EELb0ELb0ELb1ELb1ELb0ELb0ELb1ELb0EEEvNS_16Flash_fwd_paramsE,@function
        .size           _ZN5flash16flash_fwd_kernelI23Flash_fwd_kernel_traitsILi128ELi128ELi64ELi4ELb0ELb0EN7cutlass6half_tE19Flash_kernel_traitsILi128ELi128ELi64ELi4ES3_EELb0ELb0ELb1ELb1ELb0ELb0ELb1ELb0EEEvNS_16Flash_fwd_paramsE,(.L_x_2385 - _ZN5flash16flash_fwd_kernelI23Flash_fwd_kernel_traitsILi128ELi128ELi64ELi4ELb0ELb0EN7cutlass6half_tE19Flash_kernel_traitsILi128ELi128ELi64ELi4ES3_EELb0ELb0ELb1ELb1ELb0ELb0ELb1ELb0EEEvNS_16Flash_fwd_paramsE)
        .other          _ZN5flash16flash_fwd_kernelI23Flash_fwd_kernel_traitsILi128ELi128ELi64ELi4ELb0ELb0EN7cutlass6half_tE19Flash_kernel_traitsILi128ELi128ELi64ELi4ES3_EELb0ELb0ELb1ELb1ELb0ELb0ELb1ELb0EEEvNS_16Flash_fwd_paramsE,@"STO_CUDA_ENTRY STV_DEFAULT"
_ZN5flash16flash_fwd_kernelI23Flash_fwd_kernel_traitsILi128ELi128ELi64ELi4ELb0ELb0EN7cutlass6half_tE19Flash_kernel_traitsILi128ELi128ELi64ELi4ES3_EELb0ELb0ELb1ELb1ELb0ELb0ELb1ELb0EEEvNS_16Flash_fwd_paramsE:
.text._ZN5flash16flash_fwd_kernelI23Flash_fwd_kernel_traitsILi128ELi128ELi64ELi4ELb0ELb0EN7cutlass6half_tE19Flash_kernel_traitsILi128ELi128ELi64ELi4ES3_EELb0ELb0ELb1ELb1ELb0ELb0ELb1ELb0EEEvNS_16Flash_fwd_paramsE:
        /* <DEDUP_REMOVED lines=56> */
.L_x_754:
[----:B-1----:R-:W-:Y:S02]  /*0380*/  ULDC UR6, c[0x0][0x218] ;  /* 0x0000860000067ab9 */ /* 0x002fe40000000800 */
.L_x_755:
        /* <DEDUP_REMOVED lines=120> */
.L_x_758:
[----:B------:R-:W-:Y:S05]  /*0b10*/  BSYNC B0 ;  /* 0x0000000000007941 */ /* 0x000fea0003800000 */
.L_x_757:
        /* <DEDUP_REMOVED lines=18> */
.L_x_760:
[----:B------:R-:W-:Y:S05]  /*0c40*/  BSYNC B0 ;  /* 0x0000000000007941 */ /* 0x000fea0003800000 */
.L_x_759:
        /* <DEDUP_REMOVED lines=18> */
.L_x_762:
[----:B------:R-:W-:Y:S05]  /*0d70*/  BSYNC B0 ;  /* 0x0000000000007941 */ /* 0x000fea0003800000 */
.L_x_761:
        /* <DEDUP_REMOVED lines=18> */
.L_x_764:
[----:B------:R-:W-:Y:S05]  /*0ea0*/  BSYNC B0 ;  /* 0x0000000000007941 */ /* 0x000fea0003800000 */
.L_x_763:
        /* <DEDUP_REMOVED lines=18> */
.L_x_766:
[----:B------:R-:W-:Y:S05]  /*0fd0*/  BSYNC B0 ;  /* 0x0000000000007941 */ /* 0x000fea0003800000 */
.L_x_765:
        /* <DEDUP_REMOVED lines=18> */
.L_x_768:
[----:B------:R-:W-:Y:S05]  /*1100*/  BSYNC B0 ;  /* 0x0000000000007941 */ /* 0x000fea0003800000 */
.L_x_767:
        /* <DEDUP_REMOVED lines=18> */
.L_x_770:
[----:B------:R-:W-:Y:S05]  /*1230*/  BSYNC B0 ;  /* 0x0000000000007941 */ /* 0x000fea0003800000 */
.L_x_769:
        /* <DEDUP_REMOVED lines=18> */
.L_x_772:
[----:B------:R-:W-:Y:S05]  /*1360*/  BSYNC B0 ;  /* 0x0000000000007941 */ /* 0x000fea0003800000 */
.L_x_771:
        /* <DEDUP_REMOVED lines=67> */
.L_x_756:
        /* <DEDUP_REMOVED lines=33> */
.L_x_773:
        /* <DEDUP_REMOVED lines=45> */
.L_x_774:
        /* <DEDUP_REMOVED lines=95> */
.L_x_776:
[----:B------:R-:W-:Y:S05]  /*2270*/  BSYNC B0 ;  /* 0x0000000000007941 */ /* 0x000fea0003800000 */
.L_x_775:
        /* <DEDUP_REMOVED lines=29> */
.L_x_778:
[----:B------:R-:W-:Y:S05]  /*2450*/  BSYNC B0 ;  /* 0x0000000000007941 */ /* 0x000fea0003800000 */
.L_x_777:
        /* <DEDUP_REMOVED lines=29> */
.L_x_780:
[----:B------:R-:W-:Y:S05]  /*2630*/  BSYNC B0 ;  /* 0x0000000000007941 */ /* 0x000fea0003800000 */
.L_x_779:
        /* <DEDUP_REMOVED lines=29> */
.L_x_782:
[----:B------:R-:W-:Y:S05]  /*2810*/  BSYNC B0 ;  /* 0x0000000000007941 */ /* 0x000fea0003800000 */
.L_x_781:
        /* <DEDUP_REMOVED lines=29> */
.L_x_784:
[----:B------:R-:W-:Y:S05]  /*29f0*/  BSYNC B0 ;  /* 0x0000000000007941 */ /* 0x000fea0003800000 */
.L_x_783:
        /* <DEDUP_REMOVED lines=29> */
.L_x_786:
[----:B------:R-:W-:Y:S05]  /*2bd0*/  BSYNC B0 ;  /* 0x0000000000007941 */ /* 0x000fea0003800000 */
.L_x_785:
        /* <DEDUP_REMOVED lines=29> */
.L_x_788:
[----:B------:R-:W-:Y:S05]  /*2db0*/  BSYNC B0 ;  /* 0x0000000000007941 */ /* 0x000fea0003800000 */
.L_x_787:
        /* <DEDUP_REMOVED lines=33> */
.L_x_790:
[----:B------:R-:W-:Y:S05]  /*2fd0*/  BSYNC B0 ;  /* 0x0000000000007941 */ /* 0x000fea0003800000 */
.L_x_789:
        /* <DEDUP_REMOVED lines=32> */
.L_x_792:
[----:B------:R-:W-:Y:S05]  /*31e0*/  BSYNC B0 ;  /* 0x0000000000007941 */ /* 0x000fea0003800000 */
.L_x_791:
        /* <DEDUP_REMOVED lines=25> */
.L_x_794:
[----:B------:R-:W-:Y:S05]  /*3380*/  BSYNC B0 ;  /* 0x0000000000007941 */ /* 0x000fea0003800000 */
.L_x_793:
        /* <DEDUP_REMOVED lines=24> */
.L_x_796:
[----:B------:R-:W-:Y:S05]  /*3510*/  BSYNC B0 ;  /* 0x0000000000007941 */ /* 0x000fea0003800000 */
.L_x_795:
        /* <DEDUP_REMOVED lines=26> */
.L_x_798:
[----:B------:R-:W-:Y:S05]  /*36c0*/  BSYNC B0 ;  /* 0x0000000000007941 */ /* 0x000fea0003800000 */
.L_x_797:
        /* <DEDUP_REMOVED lines=66> */
.L_x_800:
[----:B--2---:R-:W-:Y:S05]  /*3af0*/  BSYNC B0 ;  /* 0x0000000000007941 */ /* 0x004fea0003800000 */
.L_x_799:
        /* <DEDUP_REMOVED lines=27> */
.L_x_802:
[----:B------:R-:W-:Y:S05]  /*3cb0*/  BSYNC B0 ;  /* 0x0000000000007941 */ /* 0x000fea0003800000 */
.L_x_801:
        /* <DEDUP_REMOVED lines=26> */
.L_x_804:
[----:B------:R-:W-:Y:S05]  /*3e60*/  BSYNC B0 ;  /* 0x0000000000007941 */ /* 0x000fea0003800000 */
.L_x_803:
        /* <DEDUP_REMOVED lines=28> */
.L_x_806:
[----:B------:R-:W-:Y:S05]  /*4030*/  BSYNC B0 ;  /* 0x0000000000007941 */ /* 0x000fea0003800000 */
.L_x_805:
        /* <DEDUP_REMOVED lines=23> */
[----:B------:R-:W-:-:S02]  /*41b0*/  LOP3.LUT R199, R6, R5, RZ, 0x3c, !PT ;  /* 0x0000000506c77212 */ /* 0x000fc400078e3cff */
[----:B------:R-:W-:Y:S01]  /*41c0*/  LEA R5, R124, UR13, 0x4 ;  /* 0x0000000d7c057c11 */ /* 0x000fe2000f8e20ff */
        /* <DEDUP_REMOVED lines=11> */
[----:B------:R-:W-:-:S02]  /*4280*/  IMAD R7, R3, 0x40, R126 ;  /* 0x0000004003077824 */ /* 0x000fc400078e027e */
[----:B------:R-:W5:Y:S01]  /*4290*/  LDSM.16.M88.4 R16, [R220+0x8800] ;  /* 0x00880000dc10783b */ /* 0x000f620000000200 */
[----:B------:R-:W-:Y:S01]  /*42a0*/  IMAD.MOV.U32 R0, RZ, RZ, 0x40 ;  /* 0x00000040ff007424 */ /* 0x000fe200078e00ff */
[----:B------:R-:W-:Y:S01]  /*42b0*/  IADD3 R238, R231, 0x800, RZ ;  /* 0x00000800e7ee7810 */ /* 0x000fe20007ffe0ff */
[C---:B------:R-:W-:Y:S01]  /*42c0*/  IMAD R230, R2.reuse, 0x2, R227 ;  /* 0x0000000202e67824 */ /* 0x040fe200078e02e3 */
[----:B------:R-:W2:Y:S01]  /*42d0*/  LDSM.16.M88.4 R32, [R220+0x9000] ;  /* 0x00900000dc20783b */ /* 0x000ea20000000200 */
[C---:B------:R-:W-:Y:S01]  /*42e0*/  IADD3 R132, R7.reuse, 0x20, RZ ;  /* 0x0000002007847810 */ /* 0x040fe20007ffe0ff */
[----:B------:R-:W-:Y:S01]  /*42f0*/  IMAD R229, R2, 0x2, R228 ;  /* 0x0000000202e57824 */ /* 0x000fe200078e02e4 */
[C---:B------:R-:W-:Y:S01]  /*4300*/  IADD3 R133, R7.reuse, 0x21, RZ ;  /* 0x0000002107857810 */ /* 0x040fe20007ffe0ff */
[----:B------:R-:W3:Y:S01]  /*4310*/  LDSM.16.M88.4 R44, [R220+0x9800] ;  /* 0x00980000dc2c783b */ /* 0x000ee20000000200 */
[----:B------:R-:W-:Y:S02]  /*4320*/  SEL R0, R0, 0xffffffc0, !P2 ;  /* 0xffffffc000007807 */ /* 0x000fe40005000000 */
[C---:B------:R-:W-:Y:S01]  /*4330*/  IADD3 R134, R7.reuse, 0x28, RZ ;  /* 0x0000002807867810 */ /* 0x040fe20007ffe0ff */
[----:B------:R-:W4:Y:S01]  /*4340*/  LDSM.16.M88.4 R20, [R227] ;  /* 0x00000000e314783b */ /* 0x000f220000000200 */
[C---:B------:R-:W-:Y:S01]  /*4350*/  IADD3 R136, R7.reuse, 0x29, RZ ;  /* 0x0000002907887810 */ /* 0x040fe20007ffe0ff */
[----:B------:R-:W-:Y:S01]  /*4360*/  IMAD.IADD R226, R220, 0x1, R0 ;  /* 0x00000001dce27824 */ /* 0x000fe200078e0200 */
[C---:B------:R-:W-:Y:S01]  /*4370*/  IADD3 R135, R7.reuse, 0x30, RZ ;  /* 0x0000003007877810 */ /* 0x040fe20007ffe0ff */
[----:B------:R-:W-:Y:S01]  /*4380*/  LDSM.16.M88.4 R40, [R231] ;  /* 0x00000000e728783b */ /* 0x000fe20000000200 */
[----:B------:R-:W-:Y:S01]  /*4390*/  IMAD.IADD R225, R0, 0x1, R231 ;  /* 0x0000000100e17824 */ /* 0x000fe200078e02e7 */
[----:B------:R-:W-:-:S02]  /*43a0*/  IADD3 R139, R7, 0x31, RZ ;  /* 0x00000031078b7810 */ /* 0x000fc40007ffe0ff */
[----:B------:R-:W-:Y:S01]  /*43b0*/  LDSM.16.M88.4 R28, [R231+0x1000] ;  /* 0x00100000e71c783b */ /* 0x000fe20000000200 */
[C---:B------:R-:W-:Y:S02]  /*43c0*/  IADD3 R138, R7.reuse, 0x38, RZ ;  /* 0x00000038078a7810 */ /* 0x040fe40007ffe0ff */
[----:B------:R-:W-:Y:S01]  /*43d0*/  IADD3 R137, R7, 0x39, RZ ;  /* 0x0000003907897810 */ /* 0x000fe20007ffe0ff */
[----:B------:R-:W-:Y:S01]  /*43e0*/  LDSM.16.M88.4 R36, [R231+0x800] ;  /* 0x00080000e724783b */ /* 0x000fe20000000200 */
[C---:B------:R-:W-:Y:S02]  /*43f0*/  IADD3 R237, R231.reuse, 0x1000, RZ ;  /* 0x00001000e7ed7810 */ /* 0x040fe40007ffe0ff */
[C---:B------:R-:W-:Y:S01]  /*4400*/  IADD3 R236, R231.reuse, 0x1800, RZ ;  /* 0x00001800e7ec7810 */ /* 0x040fe20007ffe0ff */
[----:B------:R-:W-:Y:S01]  /*4410*/  LDSM.16.M88.4 R24, [R231+0x1800] ;  /* 0x00180000e718783b */ /* 0x000fe20000000200 */
[C---:B------:R-:W-:Y:S02]  /*4420*/  IADD3 R235, R231.reuse, 0x2000, RZ ;  /* 0x00002000e7eb7810 */ /* 0x040fe40007ffe0ff */
[C---:B------:R-:W-:Y:S01]  /*4430*/  IADD3 R234, R231.reuse, 0x2800, RZ ;  /* 0x00002800e7ea7810 */ /* 0x040fe20007ffe0ff */
[----:B------:R-:W-:Y:S01]  /*4440*/  LDSM.16.M88.4 R96, [R226+0x9800] ;  /* 0x00980000e260783b */ /* 0x000fe20000000200 */
[----:B------:R-:W-:-:S02]  /*4450*/  IADD3 R233, R231, 0x3000, RZ ;  /* 0x00003000e7e97810 */ /* 0x000fc40007ffe0ff */
[----:B------:R-:W-:Y:S01]  /*4460*/  IADD3 R232, R231, 0x3800, RZ ;  /* 0x00003800e7e87810 */ /* 0x000fe20007ffe0ff */
[C---:B-1----:R-:W-:Y:S01]  /*4470*/  HMMA.16816.F32 R52, R8.reuse, R12, RZ ;  /* 0x0000000c0834723c */ /* 0x042fe200000018ff */
[----:B------:R-:W-:Y:S04]  /*4480*/  LDSM.16.M88.4 R48, [R226+0x8000] ;  /* 0x00800000e230783b */ /* 0x000fe80000000200 */
[----:B------:R-:W-:Y:S03]  /*4490*/  LDSM.16.M88.4 R60, [R226+0x9000] ;  /* 0x00900000e23c783b */ /* 0x000fe60000000200 */
[C---:B------:R-:W-:Y:S08]  /*44a0*/  HMMA.16816.F32 R72, R8.reuse, R14, RZ ;  /* 0x0000000e0848723c */ /* 0x040ff000000018ff */
[C---:B-----5:R-:W-:Y:S08]  /*44b0*/  HMMA.16816.F32 R56, R8.reuse, R16, RZ ;  /* 0x000000100838723c */ /* 0x060ff000000018ff */
[C---:B--2---:R-:W-:Y:S08]  /*44c0*/  HMMA.16816.F32 R64, R8.reuse, R32, RZ ;  /* 0x000000200840723c */ /* 0x044ff000000018ff */
[C---:B---3--:R-:W-:Y:S08]  /*44d0*/  HMMA.16816.F32 R68, R8.reuse, R44, RZ ;  /* 0x0000002c0844723c */ /* 0x048ff000000018ff */
[C---:B------:R-:W-:Y:S08]  /*44e0*/  HMMA.16816.F32 R76, R8.reuse, R18, RZ ;  /* 0x00000012084c723c */ /* 0x040ff000000018ff */
[C---:B------:R-:W-:Y:S08]  /*44f0*/  HMMA.16816.F32 R84, R8.reuse, R34, RZ ;  /* 0x000000220854723c */ /* 0x040ff000000018ff */
[----:B------:R-:W-:Y:S01]  /*4500*/  HMMA.16816.F32 R80, R8, R46, RZ ;  /* 0x0000002e0850723c */ /* 0x000fe200000018ff */
[----:B------:R-:W1:Y:S07]  /*4510*/  LDSM.16.M88.4 R8, [R228+0x2000] ;  /* 0x00200000e408783b */ /* 0x000e6e0000000200 */
[C---:B----4-:R-:W-:Y:S08]  /*4520*/  HMMA.16816.F32 R116, R20.reuse, R12, RZ ;  /* 0x0000000c1474723c */ /* 0x050ff000000018ff */
[C---:B------:R-:W-:Y:S01]  /*4530*/  HMMA.16816.F32 R120, R20.reuse, R14, RZ ;  /* 0x0000000e1478723c */ /* 0x040fe200000018ff */
[----:B------:R-:W2:Y:S07]  /*4540*/  LDSM.16.M88.4 R12, [R228] ;  /* 0x00000000e40c783b */ /* 0x000eae0000000200 */
[C---:B------:R-:W-:Y:S08]  /*4550*/  HMMA.16816.F32 R100, R20.reuse, R32, RZ ;  /* 0x000000201464723c */ /* 0x040ff000000018ff */
[C---:B------:R-:W-:Y:S08]  /*4560*/  HMMA.16816.F32 R108, R20.reuse, R34, RZ ;  /* 0x00000022146c723c */ /* 0x040ff000000018ff */
[C---:B------:R-:W-:Y:S08]  /*4570*/  HMMA.16816.F32 R104, R20.reuse, R16, RZ ;  /* 0x000000101468723c */ /* 0x040ff000000018ff */
[C---:B------:R-:W-:Y:S01]  /*4580*/  HMMA.16816.F32 R112, R20.reuse, R18, RZ ;  /* 0x000000121470723c */ /* 0x040fe200000018ff */
[----:B------:R-:W3:Y:S07]  /*4590*/  LDSM.16.M88.4 R16, [R230+0x2000] ;  /* 0x00200000e610783b */ /* 0x000eee0000000200 */
[C---:B------:R-:W-:Y:S08]  /*45a0*/  HMMA.16816.F32 R88, R20.reuse, R44, RZ ;  /* 0x0000002c1458723c */ /* 0x040ff000000018ff */
[----:B------:R-:W-:Y:S01]  /*45b0*/  HMMA.16816.F32 R92, R20, R46, RZ ;  /* 0x0000002e145c723c */ /* 0x000fe200000018ff */
[----:B------:R-:W4:Y:S07]  /*45c0*/  LDSM.16.M88.4 R44, [R226+0x8800] ;  /* 0x00880000e22c783b */ /* 0x000f2e0000000200 */
[C---:B-1----:R-:W-:Y:S08]  /*45d0*/  HMMA.16816.F32 R20, R8.reuse, R40, R52 ;  /* 0x000000280814723c */ /* 0x042ff00000001834 */
[C---:B------:R-:W-:Y:S08]  /*45e0*/  HMMA.16816.F32 R52, R8.reuse, R28, R64 ;  /* 0x0000001c0834723c */ /* 0x040ff00000001840 */
[C---:B------:R-:W-:Y:S08]  /*45f0*/  HMMA.16816.F32 R64, R8.reuse, R42, R72 ;  /* 0x0000002a0840723c */ /* 0x040ff00000001848 */
[----:B------:R-:W-:Y:S08]  /*4600*/  HMMA.16816.F32 R72, R8, R30, R84 ;  /* 0x0000001e0848723c */ /* 0x000ff00000001854 */
[C---:B--2---:R-:W-:Y:S08]  /*4610*/  HMMA.16816.F32 R100, R12.reuse, R28, R100 ;  /* 0x0000001c0c64723c */ /* 0x044ff00000001864 */
[----:B------:R-:W-:Y:S07]  /*4620*/  HMMA.16816.F32 R28, R12, R30, R108 ;  /* 0x0000001e0c1c723c */ /* 0x000fee000000186c */
[----:B------:R-:W-:Y:S01]  /*4630*/  IMAD.IADD R108, R125, 0x1, R5 ;  /* 0x000000017d6c7824 */ /* 0x000fe200078e0205 */
[C---:B------:R-:W-:Y:S01]  /*4640*/  IADD3 R109, R7.reuse, 0x1, RZ ;  /* 0x00000001076d7810 */ /* 0x040fe20007ffe0ff */
[----:B------:R-:W-:Y:S01]  /*4650*/  HMMA.16816.F32 R32, R8, R36, R56 ;  /* 0x000000240820723c */ /* 0x000fe20000001838 */
[----:B------:R-:W-:-:S02]  /*4660*/  IADD3 R110, R7, 0x8, RZ ;  /* 0x00000008076e7810 */ /* 0x000fc40007ffe0ff */
[C---:B------:R-:W-:Y:S02]  /*4670*/  IADD3 R247, R108.reuse, UR4, RZ ;  /* 0x000000046cf77c10 */ /* 0x040fe4000fffe0ff */
[----:B------:R-:W-:Y:S02]  /*4680*/  IADD3 R111, R7, 0x9, RZ ;  /* 0x00000009076f7810 */ /* 0x000fe40007ffe0ff */
[----:B------:R-:W-:Y:S01]  /*4690*/  IADD3 R153, R108, 0x8, RZ ;  /* 0x000000086c997810 */ /* 0x000fe20007ffe0ff */
[C---:B------:R-:W-:Y:S01]  /*46a0*/  IMAD.IADD R3, R247.reuse, 0x1, -R7 ;  /* 0x00000001f7037824 */ /* 0x040fe200078e0a07 */
[----:B------:R-:W-:Y:S01]  /*46b0*/  HMMA.16816.F32 R56, R8, R24, R68 ;  /* 0x000000180838723c */ /* 0x000fe20000001844 */
[----:B------:R-:W-:Y:S01]  /*46c0*/  IMAD.IADD R6, R247, 0x1, -R109 ;  /* 0x00000001f7067824 */ /* 0x000fe200078e0a6d */
[----:B------:R-:W-:Y:S02]  /*46d0*/  IADD3 R242, R153, UR4, RZ ;  /* 0x0000000499f27c10 */ /* 0x000fe4000fffe0ff */
[----:B------:R-:W-:-:S02]  /*46e0*/  IABS R3, R3 ;  /* 0x0000000300037213 */ /* 0x000fc40000000000 */
[----:B------:R-:W-:Y:S02]  /*46f0*/  IADD3 R152, R108, 0x40, RZ ;  /* 0x000000406c987810 */ /* 0x000fe40007ffe0ff */
[----:B------:R-:W-:Y:S01]  /*4700*/  HMMA.16816.F32 R68, R8, R38, R76 ;  /* 0x000000260844723c */ /* 0x000fe2000000184c */
[----:B------:R-:W-:Y:S01]  /*4710*/  IMAD.MOV.U32 R5, RZ, RZ, R3 ;  /* 0x000000ffff057224 */ /* 0x000fe200078e0003 */
[----:B------:R-:W-:Y:S01]  /*4720*/  IABS R3, R6 ;  /* 0x0000000600037213 */ /* 0x000fe20000000000 */
[C---:B------:R-:W-:Y:S01]  /*4730*/  IMAD.IADD R6, R247.reuse, 0x1, -R110 ;  /* 0x00000001f7067824 */ /* 0x040fe200078e0a6e */
[----:B------:R-:W-:Y:S01]  /*4740*/  IADD3 R241, R152, UR4, RZ ;  /* 0x0000000498f17c10 */ /* 0x000fe2000fffe0ff */
[----:B------:R1:W-:Y:S03]  /*4750*/  I2F R201, R5 ;  /* 0x0000000500c97306 */ /* 0x0003e60000201400 */
[C---:B------:R-:W-:Y:S08]  /*4760*/  HMMA.16816.F32 R76, R12.reuse, R40, R116 ;  /* 0x000000280c4c723c */ /* 0x040ff00000001874 */
[----:B------:R-:W-:Y:S01]  /*4770*/  HMMA.16816.F32 R40, R12, R42, R120 ;  /* 0x0000002a0c28723c */ /* 0x000fe20000001878 */
[----:B-1----:R-:W-:Y:S01]  /*4780*/  IMAD.MOV.U32 R5, RZ, RZ, R3 ;  /* 0x000000ffff057224 */ /* 0x002fe200078e0003 */
[----:B------:R-:W-:Y:S01]  /*4790*/  IABS R3, R6 ;  /* 0x0000000600037213 */ /* 0x000fe20000000000 */
[----:B------:R-:W-:-:S04]  /*47a0*/  IMAD.IADD R6, R247, 0x1, -R111 ;  /* 0x00000001f7067824 */ /* 0x000fc800078e0a6f */
[C---:B------:R-:W-:Y:S01]  /*47b0*/  IADD3 R120, R7.reuse, 0x10, RZ ;  /* 0x0000001007787810 */ /* 0x040fe20007ffe0ff */
[----:B------:R1:W-:Y:S01]  /*47c0*/  I2F R202, R5 ;  /* 0x0000000500ca7306 */ /* 0x0003e20000201400 */
[C---:B------:R-:W-:Y:S01]  /*47d0*/  IADD3 R121, R7.reuse, 0x11, RZ ;  /* 0x0000001107797810 */ /* 0x040fe20007ffe0ff */
[----:B------:R-:W-:Y:S01]  /*47e0*/  HMMA.16816.F32 R8, R8, R26, R80 ;  /* 0x0000001a0808723c */ /* 0x000fe20000001850 */
[C---:B------:R-:W-:Y:S02]  /*47f0*/  IADD3 R122, R7.reuse, 0x18, RZ ;  /* 0x00000018077a7810 */ /* 0x040fe40007ffe0ff */
[----:B------:R-:W-:-:S05]  /*4800*/  IADD3 R123, R7, 0x19, RZ ;  /* 0x00000019077b7810 */ /* 0x000fca0007ffe0ff */
        /* <DEDUP_REMOVED lines=9> */
[----:B-1----:R-:W-:Y:S01]  /*48a0*/  IMAD.IADD R5, R247, 0x1, -R120 ;  /* 0x00000001f7057824 */ /* 0x002fe200078e0a78 */
[----:B------:R-:W1:Y:S04]  /*48b0*/  LDSM.16.M88.4 R12, [R230] ;  /* 0x00000000e60c783b */ /* 0x000e680000000200 */
[----:B------:R-:W-:-:S02]  /*48c0*/  IABS R5, R5 ;  /* 0x0000000500057213 */ /* 0x000fc40000000000 */
[C---:B---3--:R-:W-:Y:S01]  /*48d0*/  HMMA.16816.F32 R116, R16.reuse, R96, R56 ;  /* 0x000000601074723c */ /* 0x048fe20000001838 */
[C---:B--2---:R-:W-:Y:S01]  /*48e0*/  IMAD.IADD R3, R247.reuse, 0x1, -R121 ;  /* 0x00000001f7037824 */ /* 0x044fe200078e0a79 */
[----:B------:R2:W-:Y:S04]  /*48f0*/  I2F R205, R5 ;  /* 0x0000000500cd7306 */ /* 0x0005e80000201400 */
[----:B------:R-:W-:Y:S02]  /*4900*/  IABS R3, R3 ;  /* 0x0000000300037213 */ /* 0x000fe40000000000 */
[C---:B----4-:R-:W-:Y:S01]  /*4910*/  HMMA.16816.F32 R112, R16.reuse, R44, R32 ;  /* 0x0000002c1070723c */ /* 0x050fe20000001820 */
[----:B------:R-:W-:Y:S07]  /*4920*/  LDSM.16.M88.4 R32, [R225+0x1000] ;  /* 0x00100000e120783b */ /* 0x000fee0000000200 */
[----:B------:R-:W-:Y:S01]  /*4930*/  HMMA.16816.F32 R68, R16, R46, R68 ;  /* 0x0000002e1044723c */ /* 0x000fe20000001844 */
[----:B--2---:R-:W-:Y:S01]  /*4940*/  IMAD.MOV.U32 R5, RZ, RZ, R3 ;  /* 0x000000ffff057224 */ /* 0x004fe200078e0003 */
[----:B------:R-:W-:Y:S01]  /*4950*/  IABS R3, R6 ;  /* 0x0000000600037213 */ /* 0x000fe20000000000 */
[----:B------:R-:W-:-:S02]  /*4960*/  IMAD.IADD R6, R247, 0x1, -R123 ;  /* 0x00000001f7067824 */ /* 0x000fc400078e0a7b */
[----:B------:R2:W-:Y:S03]  /*4970*/  I2F R206, R5 ;  /* 0x0000000500ce7306 */ /* 0x0005e60000201400 */
[C---:B------:R-:W-:Y:S01]  /*4980*/  HMMA.16816.F32 R84, R16.reuse, R48, R20 ;  /* 0x000000301054723c */ /* 0x040fe20000001814 */
[----:B------:R-:W-:Y:S07]  /*4990*/  LDSM.16.M88.4 R20, [R225+0x800] ;  /* 0x00080000e114783b */ /* 0x000fee0000000200 */
[----:B------:R-:W-:Y:S01]  /*49a0*/  HMMA.16816.F32 R52, R16, R60, R52 ;  /* 0x0000003c1034723c */ /* 0x000fe20000001834 */
[----:B--2---:R-:W-:Y:S01]  /*49b0*/  IMAD.MOV.U32 R5, RZ, RZ, R3 ;  /* 0x000000ffff057224 */ /* 0x004fe200078e0003 */
[----:B------:R-:W-:Y:S01]  /*49c0*/  IABS R3, R6 ;  /* 0x0000000600037213 */ /* 0x000fe20000000000 */
[----:B------:R-:W-:-:S05]  /*49d0*/  IMAD.IADD R6, R247, 0x1, -R132 ;  /* 0x00000001f7067824 */ /* 0x000fca00078e0a84 */
[C---:B-1----:R-:W-:Y:S01]  /*49e0*/  HMMA.16816.F32 R80, R12.reuse, R44, R80 ;  /* 0x0000002c0c50723c */ /* 0x042fe20000001850 */
[----:B------:R1:W-:Y:S07]  /*49f0*/  I2F R207, R5 ;  /* 0x0000000500cf7306 */ /* 0x0003ee0000201400 */
[----:B------:R-:W-:Y:S08]  /*4a00*/  HMMA.16816.F32 R56, R12, R46, R36 ;  /* 0x0000002e0c38723c */ /* 0x000ff00000001824 */
[----:B------:R-:W-:Y:S01]  /*4a10*/  HMMA.16816.F32 R64, R16, R50, R64 ;  /* 0x000000321040723c */ /* 0x000fe20000001840 */
[----:B-1----:R-:W-:Y:S01]  /*4a20*/  IMAD.MOV.U32 R5, RZ, RZ, R3 ;  /* 0x000000ffff057224 */ /* 0x002fe200078e0003 */
[----:B------:R-:W-:-:S02]  /*4a30*/  IABS R3, R6 ;  /* 0x0000000600037213 */ /* 0x000fc40000000000 */
[----:B------:R-:W-:Y:S01]  /*4a40*/  IADD3 R6, R108, 0x48, RZ ;  /* 0x000000486c067810 */ /* 0x000fe20007ffe0ff */
[----:B------:R1:W-:Y:S03]  /*4a50*/  I2F R208, R5 ;  /* 0x0000000500d07306 */ /* 0x0003e60000201400 */
[C---:B------:R-:W-:Y:S01]  /*4a60*/  IADD3 R248, R6.reuse, UR4, RZ ;  /* 0x0000000406f87c10 */ /* 0x040fe2000fffe0ff */
[C---:B------:R-:W-:Y:S01]  /*4a70*/  HMMA.16816.F32 R72, R16.reuse, R62, R72 ;  /* 0x0000003e1048723c */ /* 0x040fe20000001848 */
[----:B------:R-:W-:Y:S02]  /*4a80*/  ULDC UR4, c[0x0][0x2e8] ;  /* 0x0000ba0000047ab9 */ /* 0x000fe40000000800 */
[----:B------:R-:W-:Y:S01]  /*4a90*/  UIADD3 UR4, UR5, UR4, URZ ;  /* 0x0000000405047290 */ /* 0x000fe2000fffe03f */
[----:B------:R2:W-:Y:S04]  /*4aa0*/  I2F R209, R3 ;  /* 0x0000000300d17306 */ /* 0x0005e80000201400 */
[----:B------:R-:W-:Y:S01]  /*4ab0*/  HMMA.16816.F32 R24, R16, R98, R8 ;  /* 0x000000621018723c */ /* 0x000fe20000001808 */
[----:B------:R-:W3:Y:S01]  /*4ac0*/  LDSM.16.M88.4 R8, [R229+0x2000] ;  /* 0x00200000e508783b */ /* 0x000ee20000000200 */
[----:B------:R-:W-:Y:S01]  /*4ad0*/  IADD3 R6, R6, UR4, RZ ;  /* 0x0000000406067c10 */ /* 0x000fe2000fffe0ff */
[----:B-1----:R-:W-:-:S02]  /*4ae0*/  IMAD.IADD R5, R247, 0x1, -R133 ;  /* 0x00000001f7057824 */ /* 0x002fc400078e0a85 */
[----:B------:R-:W1:Y:S01]  /*4af0*/  LDSM.16.M88.4 R16, [R225] ;  /* 0x00000000e110783b */ /* 0x000e620000000200 */
[----:B------:R-:W-:Y:S02]  /*4b00*/  IMNMX R249, R6, UR14, PT ;  /* 0x0000000e06f97c17 */ /* 0x000fe4000b800200 */
[----:B------:R-:W-:Y:S01]  /*4b10*/  HMMA.16816.F32 R76, R12, R48, R76 ;  /* 0x000000300c4c723c */ /* 0x000fe2000000184c */
[----:B------:R-:W-:Y:S01]  /*4b20*/  IABS R0, R5 ;  /* 0x0000000500007213 */ /* 0x000fe20000000000 */
[----:B------:R-:W-:Y:S01]  /*4b30*/  IMAD.IADD R5, R247, 0x1, -R134 ;  /* 0x00000001f7057824 */ /* 0x000fe200078e0a86 */
[----:B------:R-:W-:-:S03]  /*4b40*/  ISETP.GE.AND P2, PT, R7, R249, PT ;  /* 0x000000f90700720c */ /* 0x000fc60003f46270 */
[----:B--2---:R-:W-:Y:S01]  /*4b50*/  IMAD.MOV.U32 R3, RZ, RZ, R0 ;  /* 0x000000ffff037224 */ /* 0x004fe200078e0000 */
[----:B------:R-:W-:Y:S01]  /*4b60*/  IABS R0, R5 ;  /* 0x0000000500007213 */ /* 0x000fe20000000000 */
[C---:B------:R-:W-:Y:S01]  /*4b70*/  IMAD.IADD R5, R247.reuse, 0x1, -R136 ;  /* 0x00000001f7057824 */ /* 0x040fe200078e0a88 */
[C---:B------:R-:W-:Y:S01]  /*4b80*/  HMMA.16816.F32 R44, R12.reuse, R60, R100 ;  /* 0x0000003c0c2c723c */ /* 0x040fe20000001864 */
[----:B------:R2:W-:Y:S07]  /*4b90*/  I2F R210, R3 ;  /* 0x0000000300d27306 */ /* 0x0005ee0000201400 */
[C---:B------:R-:W-:Y:S08]  /*4ba0*/  HMMA.16816.F32 R48, R12.reuse, R50, R40 ;  /* 0x000000320c30723c */ /* 0x040ff00000001828 */
[C---:B------:R-:W-:Y:S01]  /*4bb0*/  HMMA.16816.F32 R60, R12.reuse, R62, R28 ;  /* 0x0000003e0c3c723c */ /* 0x040fe2000000181c */
[----:B--2---:R-:W-:Y:S01]  /*4bc0*/  IMAD.MOV.U32 R3, RZ, RZ, R0 ;  /* 0x000000ffff037224 */ /* 0x004fe200078e0000 */
[----:B------:R-:W-:Y:S01]  /*4bd0*/  IABS R0, R5 ;  /* 0x0000000500007213 */ /* 0x000fe20000000000 */
[C---:B------:R-:W-:Y:S01]  /*4be0*/  IMAD.IADD R5, R247.reuse, 0x1, -R135 ;  /* 0x00000001f7057824 */ /* 0x040fe200078e0a87 */
[----:B------:R-:W2:Y:S01]  /*4bf0*/  LDSM.16.M88.4 R28, [R225+0x1800] ;  /* 0x00180000e11c783b */ /* 0x000ea20000000200 */
[----:B------:R4:W-:Y:S03]  /*4c00*/  I2F R211, R3 ;  /* 0x0000000300d37306 */ /* 0x0009e60000201400 */
[C---:B------:R-:W-:Y:S08]  /*4c10*/  HMMA.16816.F32 R40, R12.reuse, R96, R88 ;  /* 0x000000600c28723c */ /* 0x040ff00000001858 */
[----:B------:R-:W-:Y:S01]  /*4c20*/  HMMA.16816.F32 R36, R12, R98, R92 ;  /* 0x000000620c24723c */ /* 0x000fe2000000185c */
[----:B------:R-:W5:Y:S01]  /*4c30*/  LDSM.16.M88.4 R12, [R229] ;  /* 0x00000000e50c783b */ /* 0x000f620000000200 */
[----:B----4-:R-:W-:Y:S01]  /*4c40*/  IMAD.MOV.U32 R3, RZ, RZ, R0 ;  /* 0x000000ffff037224 */ /* 0x010fe200078e0000 */
[----:B------:R-:W-:Y:S01]  /*4c50*/  IABS R0, R5 ;  /* 0x0000000500007213 */ /* 0x000fe20000000000 */
[----:B------:R-:W-:-:S04]  /*4c60*/  IMAD.IADD R5, R247, 0x1, -R137 ;  /* 0x00000001f7057824 */ /* 0x000fc800078e0a89 */
[C---:B---3--:R-:W-:Y:S01]  /*4c70*/  HMMA.16816.F32 R92, R8.reuse, R34, R72 ;  /* 0x00000022085c723c */ /* 0x048fe20000001848 */
[----:B------:R3:W-:Y:S07]  /*4c80*/  I2F R212, R3 ;  /* 0x0000000300d47306 */ /* 0x0007ee0000201400 */
[C---:B-1----:R-:W-:Y:S01]  /*4c90*/  HMMA.16816.F32 R84, R8.reuse, R16, R84 ;  /* 0x000000100854723c */ /* 0x042fe20000001854 */
[----:B------:R1:W-:Y:S07]  /*4ca0*/  I2F R214, R0 ;  /* 0x0000000000d67306 */ /* 0x0003ee0000201400 */
[----:B------:R-:W-:Y:S01]  /*4cb0*/  HMMA.16816.F32 R96, R8, R18, R64 ;  /* 0x000000120860723c */ /* 0x000fe20000001840 */
[----:B---3--:R-:W-:-:S05]  /*4cc0*/  IMAD.IADD R3, R247, 0x1, -R139 ;  /* 0x00000001f7037824 */ /* 0x008fca00078e0a8b */
[----:B------:R-:W-:Y:S02]  /*4cd0*/  IABS R3, R3 ;  /* 0x0000000300037213 */ /* 0x000fe40000000000 */
[C---:B------:R-:W-:Y:S01]  /*4ce0*/  HMMA.16816.F32 R112, R8.reuse, R20, R112 ;  /* 0x000000140870723c */ /* 0x040fe20000001870 */
[----:B-1----:R-:W-:Y:S01]  /*4cf0*/  IMAD.IADD R0, R247, 0x1, -R138 ;  /* 0x00000001f7007824 */ /* 0x002fe200078e0a8a */
[----:B------:R1:W-:Y:S04]  /*4d00*/  I2F R213, R3 ;  /* 0x0000000300d57306 */ /* 0x0003e80000201400 */
[----:B------:R-:W-:Y:S02]  /*4d10*/  IABS R0, R0 ;  /* 0x0000000000007213 */ /* 0x000fe40000000000 */
[C---:B------:R-:W-:Y:S08]  /*4d20*/  HMMA.16816.F32 R104, R8.reuse, R22, R68 ;  /* 0x000000160868723c */ /* 0x040ff00000001844 */
[----:B------:R-:W-:Y:S01]  /*4d30*/  HMMA.16816.F32 R100, R8, R32, R52 ;  /* 0x000000200864723c */ /* 0x000fe20000001834 */
[----:B-1----:R-:W-:Y:S01]  /*4d40*/  IMAD.MOV.U32 R3, RZ, RZ, R0 ;  /* 0x000000ffff037224 */ /* 0x002fe200078e0000 */
[----:B------:R-:W-:Y:S01]  /*4d50*/  IABS R0, R5 ;  /* 0x0000000500007213 */ /* 0x000fe20000000000 */
[----:B------:R-:W-:-:S02]  /*4d60*/  IMAD.IADD R5, R242, 0x1, -R7 ;  /* 0x00000001f2057824 */ /* 0x000fc400078e0a07 */
[----:B------:R1:W-:Y:S03]  /*4d70*/  I2F R215, R3 ;  /* 0x0000000300d77306 */ /* 0x0003e60000201400 */
[C---:B--2---:R-:W-:Y:S08]  /*4d80*/  HMMA.16816.F32 R88, R8.reuse, R28, R116 ;  /* 0x0000001c0858723c */ /* 0x044ff00000001874 */
[----:B------:R-:W-:Y:S01]  /*4d90*/  HMMA.16816.F32 R72, R8, R30, R24 ;  /* 0x0000001e0848723c */ /* 0x000fe20000001818 */
[----:B------:R-:W-:Y:S04]  /*4da0*/  LDSM.16.M88.4 R24, [R220+0xa000] ;  /* 0x00a00000dc18783b */ /* 0x000fe80000000200 */
[----:B------:R-:W2:Y:S01]  /*4db0*/  LDSM.16.M88.4 R8, [R227+0x6000] ;  /* 0x00600000e308783b */ /* 0x000ea20000000200 */
[----:B-1----:R-:W-:Y:S01]  /*4dc0*/  IMAD.MOV.U32 R3, RZ, RZ, R0 ;  /* 0x000000ffff037224 */ /* 0x002fe200078e0000 */
[----:B------:R-:W-:Y:S01]  /*4dd0*/  IABS R0, R5 ;  /* 0x0000000500007213 */ /* 0x000fe20000000000 */
[--C-:B------:R-:W-:Y:S01]  /*4de0*/  IMAD.IADD R5, R241, 0x1, -R7.reuse ;  /* 0x00000001f1057824 */ /* 0x100fe200078e0a07 */
[C---:B-----5:R-:W-:Y:S01]  /*4df0*/  HMMA.16816.F32 R64, R12.reuse, R32, R44 ;  /* 0x000000200c40723c */ /* 0x060fe2000000182c */
        /* <DEDUP_REMOVED lines=8> */
[C---:B------:R-:W-:Y:S08]  /*4e80*/  HMMA.16816.F32 R80, R12.reuse, R20, R80 ;  /* 0x000000140c50723c */ /* 0x040ff00000001850 */
[----:B------:R-:W-:Y:S01]  /*4e90*/  HMMA.16816.F32 R56, R12, R22, R56 ;  /* 0x000000160c38723c */ /* 0x000fe20000001838 */
[----:B------:R-:W-:Y:S01]  /*4ea0*/  LDSM.16.M88.4 R20, [R220+0xb800] ;  /* 0x00b80000dc14783b */ /* 0x000fe20000000200 */
[----:B---3--:R-:W-:Y:S01]  /*4eb0*/  IMAD.MOV.U32 R3, RZ, RZ, R0 ;  /* 0x000000ffff037224 */ /* 0x008fe200078e0000 */
[----:B------:R-:W-:Y:S01]  /*4ec0*/  IABS R0, R5 ;  /* 0x0000000500007213 */ /* 0x000fe20000000000 */
[----:B------:R-:W-:-:S04]  /*4ed0*/  IMAD.IADD R5, R242, 0x1, -R109 ;  /* 0x00000001f2057824 */ /* 0x000fc800078e0a6d */
[C---:B------:R-:W-:Y:S01]  /*4ee0*/  HMMA.16816.F32 R60, R12.reuse, R34, R60 ;  /* 0x000000220c3c723c */ /* 0x040fe2000000183c */
[----:B------:R3:W-:Y:S01]  /*4ef0*/  I2F R197, R3 ;  /* 0x0000000300c57306 */ /* 0x0007e20000201400 */
[----:B------:R-:W4:Y:S06]  /*4f00*/  LDSM.16.M88.4 R32, [R220+0xb000] ;  /* 0x00b00000dc20783b */ /* 0x000f2c0000000200 */
[C---:B------:R-:W-:Y:S08]  /*4f10*/  HMMA.16816.F32 R52, R12.reuse, R28, R40 ;  /* 0x0000001c0c34723c */ /* 0x040ff00000001828 */
[----:B------:R-:W-:Y:S01]  /*4f20*/  HMMA.16816.F32 R44, R12, R30, R36 ;  /* 0x0000001e0c2c723c */ /* 0x000fe20000001824 */
[----:B---3--:R-:W-:Y:S01]  /*4f30*/  IMAD.MOV.U32 R3, RZ, RZ, R0 ;  /* 0x000000ffff037224 */ /* 0x008fe200078e0000 */
[----:B------:R-:W-:Y:S01]  /*4f40*/  IABS R0, R5 ;  /* 0x0000000500007213 */ /* 0x000fe20000000000 */
[C---:B------:R-:W-:Y:S01]  /*4f50*/  IMAD.IADD R5, R241.reuse, 0x1, -R109 ;  /* 0x00000001f1057824 */ /* 0x040fe200078e0a6d */
[----:B------:R-:W3:Y:S01]  /*4f60*/  LDSM.16.M88.4 R12, [R227+0x4000] ;  /* 0x00400000e30c783b */ /* 0x000ee20000000200 */
[----:B------:R5:W-:Y:S03]  /*4f70*/  I2F R194, R3 ;  /* 0x0000000300c27306 */ /* 0x000be60000201400 */
[C---:B--2---:R-:W-:Y:S01]  /*4f80*/  HMMA.16816.F32 R48, R8.reuse, R24, R84 ;  /* 0x000000180830723c */ /* 0x044fe20000001854 */
[----:B------:R-:W-:Y:S07]  /*4f90*/  LDSM.16.M88.4 R28, [R228+0x4000] ;  /* 0x00400000e41c783b */ /* 0x000fee0000000200 */
[----:B------:R-:W-:Y:S01]  /*4fa0*/  HMMA.16816.F32 R84, R8, R26, R96 ;  /* 0x0000001a0854723c */ /* 0x000fe20000001860 */
[----:B-----5:R-:W-:Y:S01]  /*4fb0*/  IMAD.MOV.U32 R3, RZ, RZ, R0 ;  /* 0x000000ffff037224 */ /* 0x020fe200078e0000 */
[----:B------:R-:W-:Y:S01]  /*4fc0*/  IABS R0, R5 ;  /* 0x0000000500007213 */ /* 0x000fe20000000000 */
[----:B------:R-:W-:-:S05]  /*4fd0*/  IMAD.IADD R5, R241, 0x1, -R110 ;  /* 0x00000001f1057824 */ /* 0x000fca00078e0a6e */
[C---:B-1----:R-:W-:Y:S01]  /*4fe0*/  HMMA.16816.F32 R128, R8.reuse, R16, R112 ;  /* 0x000000100880723c */ /* 0x042fe20000001870 */
[----:B------:R1:W-:Y:S07]  /*4ff0*/  I2F R198, R3 ;  /* 0x0000000300c67306 */ /* 0x0003ee0000201400 */
[C---:B------:R-:W-:Y:S01]  /*5000*/  HMMA.16816.F32 R96, R8.reuse, R18, R104 ;  /* 0x000000120860723c */ /* 0x040fe20000001868 */
[----:B------:R2:W-:Y:S07]  /*5010*/  I2F R196, R0 ;  /* 0x0000000000c47306 */ /* 0x0005ee0000201400 */
[----:B----4-:R-:W-:Y:S01]  /*5020*/  HMMA.16816.F32 R100, R8, R32, R100 ;  /* 0x000000200864723c */ /* 0x010fe20000001864 */
[----:B-1----:R-:W-:-:S05]  /*5030*/  IMAD.IADD R3, R248, 0x1, -R109 ;  /* 0x00000001f8037824 */ /* 0x002fca00078e0a6d */
[----:B------:R-:W-:Y:S02]  /*5040*/  IABS R3, R3 ;  /* 0x0000000300037213 */ /* 0x000fe40000000000 */
[C---:B------:R-:W-:Y:S01]  /*5050*/  HMMA.16816.F32 R144, R8.reuse, R34, R92 ;  /* 0x000000220890723c */ /* 0x040fe2000000185c */
[----:B--2---:R-:W-:Y:S01]  /*5060*/  IMAD.IADD R0, R242, 0x1, -R110 ;  /* 0x00000001f2007824 */ /* 0x004fe200078e0a6e */
[----:B------:R1:W-:Y:S04]  /*5070*/  I2F R193, R3 ;  /* 0x0000000300c17306 */ /* 0x0003e80000201400 */
[----:B------:R-:W-:Y:S02]  /*5080*/  IABS R0, R0 ;  /* 0x0000000000007213 */ /* 0x000fe40000000000 */
[C---:B------:R-:W-:Y:S08]  /*5090*/  HMMA.16816.F32 R88, R8.reuse, R20, R88 ;  /* 0x000000140858723c */ /* 0x040ff00000001858 */
[----:B------:R-:W-:Y:S01]  /*50a0*/  HMMA.16816.F32 R148, R8, R22, R72 ;  /* 0x000000160894723c */ /* 0x000fe20000001848 */
[----:B------:R-:W-:Y:S01]  /*50b0*/  LDSM.16.M88.4 R8, [R231+0x2000] ;  /* 0x00200000e708783b */ /* 0x000fe20000000200 */
[----:B-1----:R-:W-:Y:S01]  /*50c0*/  IMAD.MOV.U32 R3, RZ, RZ, R0 ;  /* 0x000000ffff037224 */ /* 0x002fe200078e0000 */
[----:B------:R-:W-:Y:S01]  /*50d0*/  IABS R0, R5 ;  /* 0x0000000500007213 */ /* 0x000fe20000000000 */
[----:B------:R-:W-:-:S02]  /*50e0*/  IMAD.IADD R5, R248, 0x1, -R110 ;  /* 0x00000001f8057824 */ /* 0x000fc400078e0a6e */
[----:B------:R1:W-:Y:S02]  /*50f0*/  I2F R192, R3 ;  /* 0x0000000300c07306 */ /* 0x0003e40000201400 */
[C---:B---3--:R-:W-:Y:S08]  /*5100*/  HMMA.16816.F32 R36, R12.reuse, R24, R76 ;  /* 0x000000180c24723c */ /* 0x048ff0000000184c */
[----:B------:R-:W-:Y:S01]  /*5110*/  HMMA.16816.F32 R40, R12, R26, R68 ;  /* 0x0000001a0c28723c */ /* 0x000fe20000001844 */
[----:B------:R-:W2:Y:S01]  /*5120*/  LDSM.16.M88.4 R24, [R228+0x6000] ;  /* 0x00600000e418783b */ /* 0x000ea20000000200 */
[----:B-1----:R-:W-:Y:S01]  /*5130*/  IMAD.MOV.U32 R3, RZ, RZ, R0 ;  /* 0x000000ffff037224 */ /* 0x002fe200078e0000 */
[----:B------:R-:W-:Y:S01]  /*5140*/  IABS R0, R5 ;  /* 0x0000000500007213 */ /* 0x000fe20000000000 */
[----:B------:R-:W-:-:S04]  /*5150*/  IMAD.IADD R5, R242, 0x1, -R111 ;  /* 0x00000001f2057824 */ /* 0x000fc800078e0a6f */
[C---:B------:R-:W-:Y:S01]  /*5160*/  HMMA.16816.F32 R72, R12.reuse, R16, R80 ;  /* 0x000000100c48723c */ /* 0x040fe20000001850 */
[----:B------:R1:W-:Y:S07]  /*5170*/  I2F R191, R3 ;  /* 0x0000000300bf7306 */ /* 0x0003ee0000201400 */
[C---:B------:R-:W-:Y:S01]  /*5180*/  HMMA.16816.F32 R112, R12.reuse, R18, R56 ;  /* 0x000000120c70723c */ /* 0x040fe20000001838 */
[----:B------:R-:W-:Y:S04]  /*5190*/  LDSM.16.M88.4 R16, [R230+0x6000] ;  /* 0x00600000e610783b */ /* 0x000fe80000000200 */
[----:B------:R-:W-:Y:S03]  /*51a0*/  LDSM.16.M88.4 R56, [R231+0x3000] ;  /* 0x00300000e738783b */ /* 0x000fe60000000200 */
[C---:B------:R-:W-:Y:S01]  /*51b0*/  HMMA.16816.F32 R140, R12.reuse, R22, R44 ;  /* 0x000000160c8c723c */ /* 0x040fe2000000182c */
[----:B-1----:R-:W-:Y:S01]  /*51c0*/  IMAD.MOV.U32 R3, RZ, RZ, R0 ;  /* 0x000000ffff037224 */ /* 0x002fe200078e0000 */
[----:B------:R-:W-:Y:S01]  /*51d0*/  IABS R0, R5 ;  /* 0x0000000500007213 */ /* 0x000fe20000000000 */
[--C-:B------:R-:W-:Y:S01]  /*51e0*/  IMAD.IADD R5, R241, 0x1, -R111.reuse ;  /* 0x00000001f1057824 */ /* 0x100fe200078e0a6f */
[----:B------:R-:W1:Y:S01]  /*51f0*/  LDSM.16.M88.4 R44, [R226+0xa000] ;  /* 0x00a00000e22c783b */ /* 0x000e620000000200 */
[----:B------:R3:W-:Y:S03]  /*5200*/  I2F R190, R3 ;  /* 0x0000000300be7306 */ /* 0x0007e60000201400 */
[C---:B------:R-:W-:Y:S01]  /*5210*/  HMMA.16816.F32 R116, R12.reuse, R20, R52 ;  /* 0x000000140c74723c */ /* 0x040fe20000001834 */
[----:B------:R-:W4:Y:S04]  /*5220*/  LDSM.16.M88.4 R20, [R230+0x4000] ;  /* 0x00400000e614783b */ /* 0x000f280000000200 */
[----:B------:R-:W5:Y:S03]  /*5230*/  LDSM.16.M88.4 R52, [R231+0x2800] ;  /* 0x00280000e734783b */ /* 0x000f660000000200 */
[----:B------:R-:W-:Y:S01]  /*5240*/  HMMA.16816.F32 R104, R12, R32, R64 ;  /* 0x000000200c68723c */ /* 0x000fe20000001840 */
[----:B---3--:R-:W-:Y:S01]  /*5250*/  IMAD.MOV.U32 R3, RZ, RZ, R0 ;  /* 0x000000ffff037224 */ /* 0x008fe200078e0000 */
[----:B------:R-:W-:Y:S01]  /*5260*/  IABS R0, R5 ;  /* 0x0000000500007213 */ /* 0x000fe20000000000 */
[----:B------:R-:W-:-:S05]  /*5270*/  IMAD.IADD R5, R248, 0x1, -R111 ;  /* 0x00000001f8057824 */ /* 0x000fca00078e0a6f */
[----:B------:R-:W-:Y:S01]  /*5280*/  HMMA.16816.F32 R124, R12, R34, R60 ;  /* 0x000000220c7c723c */ /* 0x000fe2000000183c */
[----:B------:R3:W-:Y:S01]  /*5290*/  I2F R187, R3 ;  /* 0x0000000300bb7306 */ /* 0x0007e20000201400 */
[----:B------:R-:W5:Y:S06]  /*52a0*/  LDSM.16.M88.4 R60, [R231+0x3800] ;  /* 0x00380000e73c783b */ /* 0x000f6c0000000200 */
[-C--:B--2---:R-:W-:Y:S08]  /*52b0*/  HMMA.16816.F32 R32, R24, R8.reuse, R48 ;  /* 0x000000081820723c */ /* 0x084ff00000001830 */
[C---:B------:R-:W-:Y:S01]  /*52c0*/  HMMA.16816.F32 R12, R28.reuse, R8, R36 ;  /* 0x000000081c0c723c */ /* 0x040fe20000001824 */
[----:B---3--:R-:W-:Y:S01]  /*52d0*/  IMAD.MOV.U32 R3, RZ, RZ, R0 ;  /* 0x000000ffff037224 */ /* 0x008fe200078e0000 */
[----:B------:R-:W-:Y:S01]  /*52e0*/  IABS R0, R5 ;  /* 0x0000000500007213 */ /* 0x000fe20000000000 */
[C---:B------:R-:W-:Y:S01]  /*52f0*/  IMAD.IADD R5, R242.reuse, 0x1, -R120 ;  /* 0x00000001f2057824 */ /* 0x040fe200078e0a78 */
[----:B------:R-:W-:Y:S01]  /*5300*/  LDSM.16.M88.4 R36, [R225+0x2000] ;  /* 0x00200000e124783b */ /* 0x000fe20000000200 */
[----:B------:R2:W-:Y:S03]  /*5310*/  I2F R188, R3 ;  /* 0x0000000300bc7306 */ /* 0x0005e60000201400 */
[----:B------:R-:W-:Y:S08]  /*5320*/  HMMA.16816.F32 R68, R28, R10, R40 ;  /* 0x0000000a1c44723c */ /* 0x000ff00000001828 */
[----:B-1----:R-:W-:Y:S01]  /*5330*/  HMMA.16816.F32 R40, R16, R44, R32 ;  /* 0x0000002c1028723c */ /* 0x002fe20000001820 */
[----:B--2---:R-:W-:Y:S01]  /*5340*/  IMAD.MOV.U32 R3, RZ, RZ, R0 ;  /* 0x000000ffff037224 */ /* 0x004fe200078e0000 */
[----:B------:R-:W-:Y:S01]  /*5350*/  IABS R0, R5 ;  /* 0x0000000500007213 */ /* 0x000fe20000000000 */
[----:B------:R-:W-:-:S05]  /*5360*/  IMAD.IADD R5, R242, 0x1, -R121 ;  /* 0x00000001f2057824 */ /* 0x000fca00078e0a79 */
[----:B----4-:R-:W-:Y:S01]  /*5370*/  HMMA.16816.F32 R32, R20, R44, R12 ;  /* 0x0000002c1420723c */ /* 0x010fe2000000180c */
[----:B------:R1:W-:Y:S01]  /*5380*/  I2F R186, R3 ;  /* 0x0000000300ba7306 */ /* 0x0003e20000201400 */
[----:B------:R-:W2:Y:S06]  /*5390*/  LDSM.16.M88.4 R12, [R229+0x4000] ;  /* 0x00400000e50c783b */ /* 0x000eac0000000200 */
[C---:B------:R-:W-:Y:S01]  /*53a0*/  HMMA.16816.F32 R80, R24.reuse, R10, R84 ;  /* 0x0000000a1850723c */ /* 0x040fe20000001854 */
[----:B------:R3:W-:Y:S01]  /*53b0*/  I2F R189, R0 ;  /* 0x0000000000bd7306 */ /* 0x0007e20000201400 */
[----:B------:R-:W4:Y:S06]  /*53c0*/  LDSM.16.M88.4 R8, [R229+0x6000] ;  /* 0x00600000e508783b */ /* 0x000f2c0000000200 */
[----:B-----5:R-:W-:Y:S01]  /*53d0*/  HMMA.16816.F32 R84, R24, R54, R96 ;  /* 0x000000361854723c */ /* 0x020fe20000001860 */
[----:B-1----:R-:W-:-:S05]  /*53e0*/  IMAD.IADD R3, R241, 0x1, -R120 ;  /* 0x00000001f1037824 */ /* 0x002fca00078e0a78 */
[----:B------:R-:W-:Y:S02]  /*53f0*/  IABS R3, R3 ;  /* 0x0000000300037213 */ /* 0x000fe40000000000 */
[C---:B------:R-:W-:Y:S01]  /*5400*/  HMMA.16816.F32 R92, R24.reuse, R56, R100 ;  /* 0x00000038185c723c */ /* 0x040fe20000001864 */
[----:B---3--:R-:W-:Y:S01]  /*5410*/  IMAD.IADD R0, R248, 0x1, -R120 ;  /* 0x00000001f8007824 */ /* 0x008fe200078e0a78 */
        /* <DEDUP_REMOVED lines=8> */
[----:B--2---:R-:W-:Y:S08]  /*54a0*/  HMMA.16816.F32 R48, R12, R36, R32 ;  /* 0x000000240c30723c */ /* 0x004ff00000001820 */
[----:B------:R-:W-:Y:S01]  /*54b0*/  HMMA.16816.F32 R76, R24, R52, R128 ;  /* 0x00000034184c723c */ /* 0x000fe20000001880 */
[----:B-1----:R-:W-:Y:S01]  /*54c0*/  IMAD.MOV.U32 R3, RZ, RZ, R0 ;  /* 0x000000ffff037224 */ /* 0x002fe200078e0000 */
[----:B------:R-:W-:Y:S01]  /*54d0*/  IABS R0, R5 ;  /* 0x0000000500007213 */ /* 0x000fe20000000000 */
[----:B------:R-:W-:-:S05]  /*54e0*/  IMAD.IADD R5, R248, 0x1, -R121 ;  /* 0x00000001f8057824 */ /* 0x000fca00078e0a79 */
[----:B------:R-:W-:Y:S01]  /*54f0*/  HMMA.16816.F32 R88, R24, R62, R148 ;  /* 0x0000003e1858723c */ /* 0x000fe20000001894 */
[----:B------:R1:W-:Y:S01]  /*5500*/  I2F R184, R3 ;  /* 0x0000000300b87306 */ /* 0x0003e20000201400 */
[----:B------:R-:W2:Y:S06]  /*5510*/  LDSM.16.M88.4 R24, [R226+0xa800] ;  /* 0x00a80000e218783b */ /* 0x000eac0000000200 */
[----:B------:R-:W-:Y:S08]  /*5520*/  HMMA.16816.F32 R32, R20, R46, R68 ;  /* 0x0000002e1420723c */ /* 0x000ff00000001844 */
[----:B----4-:R-:W-:Y:S01]  /*5530*/  HMMA.16816.F32 R40, R8, R36, R40 ;  /* 0x000000240828723c */ /* 0x010fe20000001828 */
[----:B-1----:R-:W-:Y:S01]  /*5540*/  IMAD.MOV.U32 R3, RZ, RZ, R0 ;  /* 0x000000ffff037224 */ /* 0x002fe200078e0000 */
[----:B------:R-:W-:Y:S01]  /*5550*/  IABS R0, R5 ;  /* 0x0000000500007213 */ /* 0x000fe20000000000 */
[----:B------:R-:W-:-:S02]  /*5560*/  IMAD.IADD R5, R242, 0x1, -R122 ;  /* 0x00000001f2057824 */ /* 0x000fc400078e0a7a */
[----:B------:R1:W-:Y:S03]  /*5570*/  I2F R182, R3 ;  /* 0x0000000300b67306 */ /* 0x0003e60000201400 */
[----:B------:R-:W-:Y:S08]  /*5580*/  HMMA.16816.F32 R64, R28, R52, R72 ;  /* 0x000000341c40723c */ /* 0x000ff00000001848 */
[----:B------:R-:W-:Y:S01]  /*5590*/  HMMA.16816.F32 R44, R16, R46, R80 ;  /* 0x0000002e102c723c */ /* 0x000fe20000001850 */
[----:B-1----:R-:W-:Y:S01]  /*55a0*/  IMAD.MOV.U32 R3, RZ, RZ, R0 ;  /* 0x000000ffff037224 */ /* 0x002fe200078e0000 */
        /* <DEDUP_REMOVED lines=12> */
[----:B------:R-:W3:Y:S01]  /*5670*/  LDSM.16.M88.4 R60, [R226+0xb800] ;  /* 0x00b80000e23c783b */ /* 0x000ee20000000200 */
[----:B-1----:R-:W-:Y:S01]  /*5680*/  IMAD.MOV.U32 R3, RZ, RZ, R0 ;  /* 0x000000ffff037224 */ /* 0x002fe200078e0000 */
[----:B------:R-:W-:Y:S01]  /*5690*/  IABS R0, R5 ;  /* 0x0000000500007213 */ /* 0x000fe20000000000 */
[----:B------:R-:W-:-:S04]  /*56a0*/  IMAD.IADD R5, R248, 0x1, -R123 ;  /* 0x00000001f8057824 */ /* 0x000fc800078e0a7b */
[----:B--2---:R-:W-:Y:S01]  /*56b0*/  HMMA.16816.F32 R28, R16, R24, R76 ;  /* 0x00000018101c723c */ /* 0x004fe2000000184c */
[----:B------:R1:W-:Y:S07]  /*56c0*/  I2F R183, R3 ;  /* 0x0000000300b77306 */ /* 0x0003ee0000201400 */
[----:B------:R-:W-:Y:S01]  /*56d0*/  HMMA.16816.F32 R52, R8, R38, R44 ;  /* 0x000000260834723c */ /* 0x000fe2000000182c */
[----:B------:R2:W-:Y:S07]  /*56e0*/  I2F R180, R0 ;  /* 0x0000000000b47306 */ /* 0x0005ee0000201400 */
[----:B------:R-:W-:Y:S01]  /*56f0*/  HMMA.16816.F32 R56, R16, R26, R84 ;  /* 0x0000001a1038723c */ /* 0x000fe20000001854 */
[----:B-1----:R-:W-:-:S05]  /*5700*/  IMAD.IADD R3, R242, 0x1, -R123 ;  /* 0x00000001f2037824 */ /* 0x002fca00078e0a7b */
[----:B------:R-:W-:Y:S02]  /*5710*/  IABS R3, R3 ;  /* 0x0000000300037213 */ /* 0x000fe40000000000 */
[----:B------:R-:W-:Y:S01]  /*5720*/  HMMA.16816.F32 R44, R20, R26, R68 ;  /* 0x0000001a142c723c */ /* 0x000fe20000001844 */
[----:B--2---:R-:W-:Y:S01]  /*5730*/  IMAD.IADD R0, R241, 0x1, -R123 ;  /* 0x00000001f1007824 */ /* 0x004fe200078e0a7b */
[----:B------:R1:W-:Y:S04]  /*5740*/  I2F R178, R3 ;  /* 0x0000000300b27306 */ /* 0x0003e80000201400 */
[----:B------:R-:W-:Y:S02]  /*5750*/  IABS R0, R0 ;  /* 0x0000000000007213 */ /* 0x000fe40000000000 */
[C---:B---3--:R-:W-:Y:S08]  /*5760*/  HMMA.16816.F32 R100, R16.reuse, R60, R100 ;  /* 0x0000003c1064723c */ /* 0x048ff00000001864 */
[----:B------:R-:W-:Y:S01]  /*5770*/  HMMA.16816.F32 R88, R16, R62, R88 ;  /* 0x0000003e1058723c */ /* 0x000fe20000001858 */
[----:B-1----:R-:W-:Y:S01]  /*5780*/  IMAD.MOV.U32 R3, RZ, RZ, R0 ;  /* 0x000000ffff037224 */ /* 0x002fe200078e0000 */
[----:B------:R-:W-:Y:S01]  /*5790*/  IABS R0, R5 ;  /* 0x0000000500007213 */ /* 0x000fe20000000000 */
[----:B------:R-:W-:-:S02]  /*57a0*/  IMAD.IADD R5, R242, 0x1, -R132 ;  /* 0x00000001f2057824 */ /* 0x000fc400078e0a84 */
[----:B------:R1:W-:Y:S02]  /*57b0*/  I2F R175, R3 ;  /* 0x0000000300af7306 */ /* 0x0003e40000201400 */
[----:B-1----:R-:W-:Y:S01]  /*57c0*/  IMAD.MOV.U32 R3, RZ, RZ, R0 ;  /* 0x000000ffff037224 */ /* 0x002fe200078e0000 */
[----:B------:R-:W-:Y:S01]  /*57d0*/  IABS R0, R5 ;  /* 0x0000000500007213 */ /* 0x000fe20000000000 */
[----:B------:R-:W-:-:S04]  /*57e0*/  IMAD.IADD R5, R241, 0x1, -R132 ;  /* 0x00000001f1057824 */ /* 0x000fc800078e0a84 */
        /* <DEDUP_REMOVED lines=28> */
[----:B------:R1:W-:Y:S08]  /*59b0*/  I2F R156, R3 ;  /* 0x00000003009c7306 */ /* 0x0003f00000201400 */
[----:B------:R2:W-:Y:S01]  /*59c0*/  I2F R171, R0 ;  /* 0x0000000000ab7306 */ /* 0x0005e20000201400 */
[----:B-1----:R-:W-:-:S05]  /*59d0*/  IMAD.IADD R3, R248, 0x1, -R134 ;  /* 0x00000001f8037824 */ /* 0x002fca00078e0a86 */
[----:B------:R-:W-:Y:S01]  /*59e0*/  IABS R3, R3 ;  /* 0x0000000300037213 */ /* 0x000fe20000000000 */
[----:B--2---:R-:W-:-:S03]  /*59f0*/  IMAD.IADD R0, R242, 0x1, -R136 ;  /* 0x00000001f2007824 */ /* 0x004fc600078e0a88 */
[----:B------:R1:W-:Y:S02]  /*5a00*/  I2F R158, R3 ;  /* 0x00000003009e7306 */ /* 0x0003e40000201400 */
[----:B------:R-:W-:-:S05]  /*5a10*/  IABS R0, R0 ;  /* 0x0000000000007213 */ /* 0x000fca0000000000 */
[----:B-1----:R-:W-:Y:S01]  /*5a20*/  IMAD.MOV.U32 R3, RZ, RZ, R0 ;  /* 0x000000ffff037224 */ /* 0x002fe200078e0000 */
[----:B------:R-:W-:Y:S01]  /*5a30*/  IABS R0, R5 ;  /* 0x0000000500007213 */ /* 0x000fe20000000000 */
[----:B------:R-:W-:Y:S02]  /*5a40*/  IMAD.IADD R5, R248, 0x1, -R136 ;  /* 0x00000001f8057824 */ /* 0x000fe400078e0a88 */
        /* <DEDUP_REMOVED lines=48> */
[----:B------:R-:W-:Y:S02]  /*5d50*/  IABS R0, R5 ;  /* 0x0000000500007213 */ /* 0x000fe40000000000 */
[----:B------:R-:W-:Y:S01]  /*5d60*/  IADD3 R5, R152, UR4, RZ ;  /* 0x0000000498057c10 */ /* 0x000fe2000fffe0ff */
[----:B------:R-:W-:Y:S03]  /*5d70*/  I2F R146, R3 ;  /* 0x0000000300927306 */ /* 0x000fe60000201400 */
[----:B------:R-:W-:Y:S02]  /*5d80*/  IMNMX R250, R5, UR14, PT ;  /* 0x0000000e05fa7c17 */ /* 0x000fe4000b800200 */
[----:B------:R-:W-:Y:S02]  /*5d90*/  IADD3 R5, R248, -c[0x0][0x2e4], RZ ;  /* 0x8000b900f8057a10 */ /* 0x000fe40007ffe0ff */
[----:B------:R-:W-:Y:S01]  /*5da0*/  ISETP.GE.AND P4, PT, R7, R250, PT ;  /* 0x000000fa0700720c */ /* 0x000fe20003f86270 */
[----:B------:R1:W-:Y:S01]  /*5db0*/  I2F R145, R0 ;  /* 0x0000000000917306 */ /* 0x0003e20000201400 */
[----:B------:R-:W-:-:S02]  /*5dc0*/  IMNMX R243, RZ, R5, !PT ;  /* 0x00000005fff37217 */ /* 0x000fc40007800200 */
[----:B------:R-:W-:Y:S02]  /*5dd0*/  ISETP.GE.AND P3, PT, R109, R250, PT ;  /* 0x000000fa6d00720c */ /* 0x000fe40003f66270 */
[----:B------:R-:W-:Y:S01]  /*5de0*/  ISETP.LT.OR P2, PT, R7, R243, P2 ;  /* 0x000000f30700720c */ /* 0x000fe20001741670 */
[----:B-1----:R-:W-:-:S04]  /*5df0*/  FMUL.FTZ R0, R48, c[0x0][0x2ec] ;  /* 0x0000bb0030007a20 */ /* 0x002fc80000410000 */
[----:B------:R1:W-:Y:S02]  /*5e00*/  MUFU.TANH R130, R0 ;  /* 0x0000000000827308 */ /* 0x0003e40000002400 */
[----:B-1----:R-:W-:-:S06]  /*5e10*/  FMUL.FTZ R0, R49, c[0x0][0x2ec] ;  /* 0x0000bb0031007a20 */ /* 0x002fcc0000410000 */
[----:B------:R1:W-:Y:S02]  /*5e20*/  MUFU.TANH R144, R0 ;  /* 0x0000000000907308 */ /* 0x0003e40000002400 */
[----:B-1----:R-:W-:-:S06]  /*5e30*/  FMUL.FTZ R0, R50, c[0x0][0x2ec] ;  /* 0x0000bb0032007a20 */ /* 0x002fcc0000410000 */
[----:B------:R1:W2:Y:S02]  /*5e40*/  MUFU.TANH R129, R0 ;  /* 0x0000000000817308 */ /* 0x0002a40000002400 */
[----:B-1----:R-:W-:Y:S02]  /*5e50*/  FMUL.FTZ R0, R51, c[0x0][0x2ec] ;  /* 0x0000bb0033007a20 */ /* 0x002fe40000410000 */
[----:B------:R-:W-:Y:S01]  /*5e60*/  HMMA.16816.F32 R48, R12, R38, R32 ;  /* 0x000000260c30723c */ /* 0x000fe20000001820 */
[----:B------:R-:W1:Y:S03]  /*5e70*/  LDSM.16.M88.4 R32, [R225+0x2800] ;  /* 0x00280000e120783b */ /* 0x000e660000000200 */
[----:B------:R3:W-:Y:S01]  /*5e80*/  MUFU.TANH R131, R0 ;  /* 0x0000000000837308 */ /* 0x0007e20000002400 */
[----:B--2---:R-:W-:Y:S01]  /*5e90*/  FFMA.FTZ R5, R195, -UR21, R129 ;  /* 0x80000015c3057c23 */ /* 0x004fe20008010081 */
[----:B------:R-:W2:Y:S01]  /*5ea0*/  LDSM.16.M88.4 R36, [R226+0xb000] ;  /* 0x00b00000e224783b */ /* 0x000ea20000000200 */
[----:B---3--:R-:W-:-:S05]  /*5eb0*/  FMUL.FTZ R0, R40, c[0x0][0x2ec] ;  /* 0x0000bb0028007a20 */ /* 0x008fca0000410000 */
[----:B------:R3:W4:Y:S02]  /*5ec0*/  MUFU.TANH R128, R0 ;  /* 0x0000000000807308 */ /* 0x0007240000002400 */
[----:B---3--:R-:W-:-:S06]  /*5ed0*/  FMUL.FTZ R0, R41, c[0x0][0x2ec] ;  /* 0x0000bb0029007a20 */ /* 0x008fcc0000410000 */
[----:B------:R3:W5:Y:S02]  /*5ee0*/  MUFU.TANH R124, R0 ;  /* 0x00000000007c7308 */ /* 0x0007640000002400 */
[----:B---3--:R-:W-:-:S06]  /*5ef0*/  FMUL.FTZ R0, R42, c[0x0][0x2ec] ;  /* 0x0000bb002a007a20 */ /* 0x008fcc0000410000 */
[----:B------:R3:W-:Y:S02]  /*5f00*/  MUFU.TANH R113, R0 ;  /* 0x0000000000717308 */ /* 0x0007e40000002400 */
[----:B---3--:R-:W-:Y:S02]  /*5f10*/  FMUL.FTZ R0, R43, c[0x0][0x2ec] ;  /* 0x0000bb002b007a20 */ /* 0x008fe40000410000 */
[----:B------:R-:W-:Y:S04]  /*5f20*/  HMMA.16816.F32 R40, R20, R24, R64 ;  /* 0x000000181428723c */ /* 0x000fe80000001840 */
[----:B------:R3:W-:Y:S04]  /*5f30*/  MUFU.TANH R116, R0 ;  /* 0x0000000000747308 */ /* 0x0007e80000002400 */
[----:B-1----:R-:W-:Y:S08]  /*5f40*/  HMMA.16816.F32 R24, R8, R32, R28 ;  /* 0x000000200818723c */ /* 0x002ff0000000181c */
[----:B--2---:R-:W-:Y:S01]  /*5f50*/  HMMA.16816.F32 R28, R20, R36, R72 ;  /* 0x00000024141c723c */ /* 0x004fe20000001848 */
[----:B---3--:R-:W-:-:S04]  /*5f60*/  FMUL.FTZ R0, R48, c[0x0][0x2ec] ;  /* 0x0000bb0030007a20 */ /* 0x008fc80000410000 */
[----:B------:R1:W2:Y:S03]  /*5f70*/  MUFU.TANH R114, R0 ;  /* 0x0000000000727308 */ /* 0x0002a60000002400 */
[----:B------:R-:W-:Y:S08]  /*5f80*/  HMMA.16816.F32 R40, R12, R32, R40 ;  /* 0x000000200c28723c */ /* 0x000ff00000001828 */
[----:B------:R-:W-:-:S04]  /*5f90*/  FMUL.FTZ R3, R24, c[0x0][0x2ec] ;  /* 0x0000bb0018037a20 */ /* 0x000fc80000410000 */
[----:B------:R3:W-:Y:S01]  /*5fa0*/  MUFU.TANH R75, R3 ;  /* 0x00000003004b7308 */ /* 0x0007e20000002400 */
[----:B-1----:R-:W-:-:S07]  /*5fb0*/  FMUL.FTZ R0, R49, c[0x0][0x2ec] ;  /* 0x0000bb0031007a20 */ /* 0x002fce0000410000 */
[----:B------:R1:W-:Y:S01]  /*5fc0*/  MUFU.TANH R115, R0 ;  /* 0x0000000000737308 */ /* 0x0003e20000002400 */
[----:B---3--:R-:W-:-:S04]  /*5fd0*/  IADD3 R3, R153, UR4, RZ ;  /* 0x0000000499037c10 */ /* 0x008fc8000fffe0ff */
[----:B------:R-:W-:Y:S02]  /*5fe0*/  IMNMX R251, R3, UR14, PT ;  /* 0x0000000e03fb7c17 */ /* 0x000fe4000b800200 */
[----:B------:R-:W-:Y:S01]  /*5ff0*/  IADD3 R3, R241, -c[0x0][0x2e4], RZ ;  /* 0x8000b900f1037a10 */ /* 0x000fe20007ffe0ff */
[----:B-1----:R-:W-:Y:S01]  /*6000*/  FMUL.FTZ R0, R50, c[0x0][0x2ec] ;  /* 0x0000bb0032007a20 */ /* 0x002fe20000410000 */
[----:B------:R-:W-:Y:S02]  /*6010*/  ISETP.GE.AND P0, PT, R7, R251, PT ;  /* 0x000000fb0700720c */ /* 0x000fe40003f06270 */
[----:B------:R-:W-:Y:S01]  /*6020*/  IMNMX R244, RZ, R3, !PT ;  /* 0x00000003fff47217 */ /* 0x000fe20007800200 */
[----:B------:R1:W-:Y:S01]  /*6030*/  MUFU.TANH R77, R0 ;  /* 0x00000000004d7308 */ /* 0x0003e20000002400 */
[----:B------:R-:W-:Y:S02]  /*6040*/  ISETP.GE.AND P5, PT, R109, R251, PT ;  /* 0x000000fb6d00720c */ /* 0x000fe40003fa6270 */
[----:B------:R-:W-:-:S02]  /*6050*/  ISETP.LT.OR P4, PT, R7, R244, P4 ;  /* 0x000000f40700720c */ /* 0x000fc40002781670 */
[----:B------:R-:W-:Y:S01]  /*6060*/  ISETP.LT.OR P3, PT, R109, R244, P3 ;  /* 0x000000f46d00720c */ /* 0x000fe20001f61670 */
[----:B-1----:R-:W-:Y:S02]  /*6070*/  FMUL.FTZ R0, R51, c[0x0][0x2ec] ;  /* 0x0000bb0033007a20 */ /* 0x002fe40000410000 */
[----:B------:R-:W-:Y:S02]  /*6080*/  HMMA.16816.F32 R48, R16, R36, R92 ;  /* 0x000000241030723c */ /* 0x000fe4000000185c */
[----:B------:R1:W-:Y:S02]  /*6090*/  MUFU.TANH R85, R0 ;  /* 0x0000000000557308 */ /* 0x0003e40000002400 */
[----:B-1----:R-:W-:-:S06]  /*60a0*/  FMUL.FTZ R0, R52, c[0x0][0x2ec] ;  /* 0x0000bb0034007a20 */ /* 0x002fcc0000410000 */
[----:B------:R1:W3:Y:S02]  /*60b0*/  MUFU.TANH R67, R0 ;  /* 0x0000000000437308 */ /* 0x0002e40000002400 */
[----:B-1----:R-:W-:-:S06]  /*60c0*/  FMUL.FTZ R0, R53, c[0x0][0x2ec] ;  /* 0x0000bb0035007a20 */ /* 0x002fcc0000410000 */
[----:B------:R1:W-:Y:S02]  /*60d0*/  MUFU.TANH R112, R0 ;  /* 0x0000000000707308 */ /* 0x0003e40000002400 */
[----:B-1----:R-:W-:-:S06]  /*60e0*/  FMUL.FTZ R0, R54, c[0x0][0x2ec] ;  /* 0x0000bb0036007a20 */ /* 0x002fcc0000410000 */
[----:B------:R1:W-:Y:S02]  /*60f0*/  MUFU.TANH R66, R0 ;  /* 0x0000000000427308 */ /* 0x0003e40000002400 */
[----:B-1----:R-:W-:Y:S02]  /*6100*/  FMUL.FTZ R0, R55, c[0x0][0x2ec] ;  /* 0x0000bb0037007a20 */ /* 0x002fe40000410000 */
[-C--:B------:R-:W-:Y:S04]  /*6110*/  HMMA.16816.F32 R52, R16, R38.reuse, R96 ;  /* 0x000000261034723c */ /* 0x080fe80000001860 */
[----:B------:R1:W-:Y:S03]  /*6120*/  MUFU.TANH R95, R0 ;  /* 0x00000000005f7308 */ /* 0x0003e60000002400 */
[----:B------:R-:W-:Y:S01]  /*6130*/  FMUL.FTZ R16, R25, c[0x0][0x2ec] ;  /* 0x0000bb0019107a20 */ /* 0x000fe20000410000 */
[----:B------:R-:W-:Y:S01]  /*6140*/  HMMA.16816.F32 R36, R20, R38, R80 ;  /* 0x000000261424723c */ /* 0x000fe20000001850 */
[----:B------:R-:W-:-:S02]  /*6150*/  FMUL.FTZ R17, R26, c[0x0][0x2ec] ;  /* 0x0000bb001a117a20 */ /* 0x000fc40000410000 */
[----:B------:R-:W-:Y:S01]  /*6160*/  FMUL.FTZ R18, R27, c[0x0][0x2ec] ;  /* 0x0000bb001b127a20 */ /* 0x000fe20000410000 */
[----:B------:R-:W-:Y:S04]  /*6170*/  MUFU.TANH R92, R16 ;  /* 0x00000010005c7308 */ /* 0x000fe80000002400 */
[----:B------:R-:W-:Y:S01]  /*6180*/  HMMA.16816.F32 R24, R12, R34, R44 ;  /* 0x000000220c18723c */ /* 0x000fe2000000182c */
[----:B-1----:R-:W-:-:S03]  /*6190*/  FMUL.FTZ R0, R40, c[0x0][0x2ec] ;  /* 0x0000bb0028007a20 */ /* 0x002fc60000410000 */
[----:B------:R-:W-:Y:S04]  /*61a0*/  MUFU.TANH R44, R17 ;  /* 0x00000011002c7308 */ /* 0x000fe80000002400 */
[----:B------:R-:W-:Y:S04]  /*61b0*/  HMMA.16816.F32 R32, R8, R34, R56 ;  /* 0x000000220820723c */ /* 0x000fe80000001838 */
[----:B------:R1:W1:Y:S08]  /*61c0*/  MUFU.TANH R69, R0 ;  /* 0x0000000000457308 */ /* 0x0002700000002400 */
[----:B------:R2:W-:Y:S04]  /*61d0*/  MUFU.TANH R76, R18 ;  /* 0x00000012004c7308 */ /* 0x0005e80000002400 */
[----:B------:R-:W-:-:S02]  /*61e0*/  FMUL.FTZ R6, R27, c[0x0][0x2ec] ;  /* 0x0000bb001b067a20 */ /* 0x000fc40000410000 */
[----:B------:R-:W-:Y:S02]  /*61f0*/  FMUL.FTZ R3, R25, c[0x0][0x2ec] ;  /* 0x0000bb0019037a20 */ /* 0x000fe40000410000 */
[----:B-1----:R-:W-:Y:S01]  /*6200*/  FMUL.FTZ R0, R41, c[0x0][0x2ec] ;  /* 0x0000bb0029007a20 */ /* 0x002fe20000410000 */
[----:B------:R1:W-:Y:S01]  /*6210*/  MUFU.TANH R87, R6 ;  /* 0x0000000600577308 */ /* 0x0003e20000002400 */
[----:B--2---:R-:W2:Y:S07]  /*6220*/  LDSM.16.M88.4 R16, [R225+0x3000] ;  /* 0x00300000e110783b */ /* 0x004eae0000000200 */
[----:B------:R3:W-:Y:S08]  /*6230*/  MUFU.TANH R97, R0 ;  /* 0x0000000000617308 */ /* 0x0007f00000002400 */
[----:B------:R4:W-:Y:S01]  /*6240*/  MUFU.TANH R94, R3 ;  /* 0x00000003005e7308 */ /* 0x0009e20000002400 */
[----:B-1----:R-:W-:-:S02]  /*6250*/  FMUL.FTZ R6, R33, c[0x0][0x2ec] ;  /* 0x0000bb0021067a20 */ /* 0x002fc40000410000 */
[----:B---3--:R-:W-:-:S05]  /*6260*/  FMUL.FTZ R0, R42, c[0x0][0x2ec] ;  /* 0x0000bb002a007a20 */ /* 0x008fca0000410000 */
[----:B------:R1:W-:Y:S01]  /*6270*/  MUFU.TANH R86, R6 ;  /* 0x0000000600567308 */ /* 0x0003e20000002400 */
[----:B----4-:R-:W-:-:S07]  /*6280*/  FFMA.FTZ R3, R197, -UR21, R128 ;  /* 0x80000015c5037c23 */ /* 0x010fce0008010080 */
[----:B------:R3:W4:Y:S01]  /*6290*/  MUFU.TANH R93, R0 ;  /* 0x00000000005d7308 */ /* 0x0007220000002400 */
[----:B------:R-:W-:Y:S01]  /*62a0*/  FSEL R79, R3, -INF , !P4 ;  /* 0xff800000034f7808 */ /* 0x000fe20006000000 */
[----:B-----5:R-:W-:Y:S01]  /*62b0*/  FFMA.FTZ R3, R196, -UR21, R124 ;  /* 0x80000015c4037c23 */ /* 0x020fe2000801007c */
[----:B------:R-:W-:Y:S01]  /*62c0*/  ISETP.GE.AND P4, PT, R110, R251, PT ;  /* 0x000000fb6e00720c */ /* 0x000fe20003f86270 */
[----:B-1----:R-:W-:-:S03]  /*62d0*/  FFMA.FTZ R6, R203, -UR21, R114 ;  /* 0x80000015cb067c23 */ /* 0x002fc60008010072 */
[----:B------:R-:W-:Y:S01]  /*62e0*/  FSEL R73, R3, -INF , !P3 ;  /* 0xff80000003497808 */ /* 0x000fe20005800000 */
[----:B------:R-:W-:Y:S01]  /*62f0*/  FFMA.FTZ R3, R191, -UR21, R67 ;  /* 0x80000015bf037c23 */ /* 0x000fe20008010043 */
[----:B------:R-:W-:Y:S01]  /*6300*/  ISETP.GE.AND P3, PT, R111, R251, PT ;  /* 0x000000fb6f00720c */ /* 0x000fe20003f66270 */
[----:B--2---:R-:W-:Y:S01]  /*6310*/  HMMA.16816.F32 R28, R12, R16, R28 ;  /* 0x000000100c1c723c */ /* 0x004fe2000000181c */
[----:B---3--:R-:W-:-:S04]  /*6320*/  FMUL.FTZ R0, R43, c[0x0][0x2ec] ;  /* 0x0000bb002b007a20 */ /* 0x008fc80000410000 */
[----:B------:R1:W-:Y:S03]  /*6330*/  MUFU.TANH R96, R0 ;  /* 0x0000000000607308 */ /* 0x0003e60000002400 */
[----:B------:R-:W-:Y:S01]  /*6340*/  HMMA.16816.F32 R40, R20, R60, R104 ;  /* 0x0000003c1428723c */ /* 0x000fe20000001868 */
[----:B-1----:R-:W-:-:S04]  /*6350*/  IADD3 R0, R108, UR4, RZ ;  /* 0x000000046c007c10 */ /* 0x002fc8000fffe0ff */
[----:B------:R-:W-:Y:S02]  /*6360*/  IMNMX R252, R0, UR14, PT ;  /* 0x0000000e00fc7c17 */ /* 0x000fe4000b800200 */
[----:B------:R-:W-:Y:S02]  /*6370*/  IADD3 R0, R247, -c[0x0][0x2e4], RZ ;  /* 0x8000b900f7007a10 */ /* 0x000fe40007ffe0ff */
[C---:B------:R-:W-:Y:S02]  /*6380*/  ISETP.GE.AND P1, PT, R7.reuse, R252, PT ;  /* 0x000000fc0700720c */ /* 0x040fe40003f26270 */
[----:B------:R-:W-:Y:S02]  /*6390*/  IMNMX R246, RZ, R0, !PT ;  /* 0x00000000fff67217 */ /* 0x000fe40007800200 */
[----:B------:R-:W-:Y:S02]  /*63a0*/  IADD3 R0, R242, -c[0x0][0x2e4], RZ ;  /* 0x8000b900f2007a10 */ /* 0x000fe40007ffe0ff */
[----:B------:R-:W-:-:S02]  /*63b0*/  ISETP.LT.OR P1, PT, R7, R246, P1 ;  /* 0x000000f60700720c */ /* 0x000fc40000f21670 */
[----:B------:R-:W-:Y:S01]  /*63c0*/  IMNMX R245, RZ, R0, !PT ;  /* 0x00000000fff57217 */ /* 0x000fe20007800200 */
[----:B------:R-:W-:Y:S01]  /*63d0*/  FMUL.FTZ R0, R24, c[0x0][0x2ec] ;  /* 0x0000bb0018007a20 */ /* 0x000fe20000410000 */
[----:B------:R-:W-:Y:S01]  /*63e0*/  ISETP.GE.AND P6, PT, R109, R252, PT ;  /* 0x000000fc6d00720c */ /* 0x000fe20003fc6270 */
[----:B------:R-:W-:Y:S01]  /*63f0*/  FMUL.FTZ R24, R34, c[0x0][0x2ec] ;  /* 0x0000bb0022187a20 */ /* 0x000fe20000410000 */
[----:B------:R-:W-:Y:S01]  /*6400*/  ISETP.LT.OR P0, PT, R7, R245, P0 ;  /* 0x000000f50700720c */ /* 0x000fe20000701670 */
[----:B------:R1:W2:Y:S01]  /*6410*/  MUFU.TANH R47, R0 ;  /* 0x00000000002f7308 */ /* 0x0002a20000002400 */
[----:B------:R-:W-:Y:S01]  /*6420*/  ISETP.LT.OR P6, PT, R109, R246, P6 ;  /* 0x000000f66d00720c */ /* 0x000fe200037c1670 */
[----:B------:R-:W-:Y:S01]  /*6430*/  FMUL.FTZ R7, R35, c[0x0][0x2ec] ;  /* 0x0000bb0023077a20 */ /* 0x000fe20000410000 */
[----:B------:R-:W-:Y:S01]  /*6440*/  FSEL R74, R5, -INF , !P0 ;  /* 0xff800000054a7808 */ /* 0x000fe20004000000 */
[----:B------:R-:W-:Y:S01]  /*6450*/  FFMA.FTZ R5, R202, -UR21, R144 ;  /* 0x80000015ca057c23 */ /* 0x000fe20008010090 */
[----:B------:R-:W-:-:S02]  /*6460*/  ISETP.GE.AND P0, PT, R110, R252, PT ;  /* 0x000000fc6e00720c */ /* 0x000fc40003f06270 */
[----:B------:R-:W-:Y:S01]  /*6470*/  ISETP.LT.OR P5, PT, R109, R245, P5 ;  /* 0x000000f56d00720c */ /* 0x000fe20002fa1670 */
[----:B------:R3:W-:Y:S01]  /*6480*/  MUFU.TANH R46, R24 ;  /* 0x00000018002e7308 */ /* 0x0007e20000002400 */
[----:B------:R-:W-:Y:S02]  /*6490*/  ISETP.LT.OR P0, PT, R110, R246, P0 ;  /* 0x000000f66e00720c */ /* 0x000fe40000701670 */
[----:B------:R-:W-:Y:S01]  /*64a0*/  FSEL R64, R5, -INF , !P6 ;  /* 0xff80000005407808 */ /* 0x000fe20007000000 */
[----:B------:R-:W-:Y:S01]  /*64b0*/  FFMA.FTZ R5, R198, -UR21, R131 ;  /* 0x80000015c6057c23 */ /* 0x000fe20008010083 */
[----:B------:R-:W-:Y:S02]  /*64c0*/  ISETP.GE.AND P6, PT, R110, R249, PT ;  /* 0x000000f96e00720c */ /* 0x000fe40003fc6270 */
[----:B------:R-:W-:Y:S01]  /*64d0*/  FSEL R59, R6, -INF , !P0 ;  /* 0xff800000063b7808 */ /* 0x000fe20004000000 */
[----:B-1----:R-:W-:Y:S01]  /*64e0*/  FFMA.FTZ R0, R201, -UR21, R130 ;  /* 0x80000015c9007c23 */ /* 0x002fe20008010082 */
[----:B------:R-:W-:Y:S01]  /*64f0*/  ISETP.LT.OR P6, PT, R110, R243, P6 ;  /* 0x000000f36e00720c */ /* 0x000fe200037c1670 */
[----:B------:R-:W-:Y:S01]  /*6500*/  FMUL.FTZ R6, R28, c[0x0][0x2ec] ;  /* 0x0000bb001c067a20 */ /* 0x000fe20000410000 */
[----:B------:R-:W-:Y:S01]  /*6510*/  FSEL R70, R5, -INF , !P5 ;  /* 0xff80000005467808 */ /* 0x000fe20006800000 */
[----:B------:R-:W-:Y:S01]  /*6520*/  FFMA.FTZ R5, R192, -UR21, R77 ;  /* 0x80000015c0057c23 */ /* 0x000fe2000801004d */
[----:B------:R-:W-:Y:S01]  /*6530*/  FSEL R65, R0, -INF , !P1 ;  /* 0xff80000000417808 */ /* 0x000fe20004800000 */
[----:B------:R-:W-:Y:S01]  /*6540*/  FMUL.FTZ R0, R26, c[0x0][0x2ec] ;  /* 0x0000bb001a007a20 */ /* 0x000fe20000410000 */
[----:B------:R-:W-:Y:S01]  /*6550*/  ISETP.GE.AND P1, PT, R109, R249, PT ;  /* 0x000000f96d00720c */ /* 0x000fe20003f26270 */
[----:B---3--:R-:W-:Y:S01]  /*6560*/  HMMA.16816.F32 R24, R8, R16, R48 ;  /* 0x000000100818723c */ /* 0x008fe20000001830 */
[----:B------:R1:W-:Y:S01]  /*6570*/  MUFU.TANH R83, R6 ;  /* 0x0000000600537308 */ /* 0x0003e20000002400 */
[----:B------:R-:W-:-:S02]  /*6580*/  ISETP.LT.OR P3, PT, R111, R245, P3 ;  /* 0x000000f56f00720c */ /* 0x000fc40001f61670 */
[----:B------:R-:W-:Y:S02]  /*6590*/  ISETP.LT.OR P1, PT, R109, R243, P1 ;  /* 0x000000f36d00720c */ /* 0x000fe40000f21670 */
[C---:B------:R-:W-:Y:S02]  /*65a0*/  ISETP.GE.AND P0, PT, R111.reuse, R249, PT ;  /* 0x000000f96f00720c */ /* 0x040fe40003f06270 */
[----:B------:R-:W-:Y:S01]  /*65b0*/  ISETP.LT.OR P4, PT, R110, R245, P4 ;  /* 0x000000f56e00720c */ /* 0x000fe20002781670 */
[----:B------:R3:W5:Y:S01]  /*65c0*/  MUFU.TANH R45, R0 ;  /* 0x00000000002d7308 */ /* 0x0007620000002400 */
[C---:B------:R-:W-:Y:S02]  /*65d0*/  ISETP.LT.OR P0, PT, R111.reuse, R243, P0 ;  /* 0x000000f36f00720c */ /* 0x040fe40000701670 */
[----:B------:R-:W-:Y:S02]  /*65e0*/  ISETP.GE.AND P5, PT, R111, R252, PT ;  /* 0x000000fc6f00720c */ /* 0x000fe40003fa6270 */
[----:B------:R-:W-:Y:S01]  /*65f0*/  FSEL R68, R5, -INF , !P4 ;  /* 0xff80000005447808 */ /* 0x000fe20006000000 */
[----:B------:R-:W-:Y:S01]  /*6600*/  FFMA.FTZ R5, R204, -UR21, R115 ;  /* 0x80000015cc057c23 */ /* 0x000fe20008010073 */
[----:B------:R-:W-:Y:S01]  /*6610*/  ISETP.LT.OR P5, PT, R111, R246, P5 ;  /* 0x000000f66f00720c */ /* 0x000fe20002fa1670 */
[----:B-1----:R-:W-:Y:S01]  /*6620*/  FFMA.FTZ R6, R187, -UR21, R85 ;  /* 0x80000015bb067c23 */ /* 0x002fe20008010055 */
[----:B------:R1:W-:Y:S01]  /*6630*/  MUFU.TANH R84, R7 ;  /* 0x0000000700547308 */ /* 0x0003e20000002400 */
[----:B------:R-:W-:-:S02]  /*6640*/  ISETP.GE.AND P4, PT, R120, R252, PT ;  /* 0x000000fc7800720c */ /* 0x000fc40003f86270 */
[----:B------:R-:W-:Y:S01]  /*6650*/  FSEL R56, R5, -INF , !P5 ;  /* 0xff80000005387808 */ /* 0x000fe20006800000 */
[----:B------:R-:W-:Y:S01]  /*6660*/  FFMA.FTZ R5, R205, -UR21, R69 ;  /* 0x80000015cd057c23 */ /* 0x000fe20008010045 */
[----:B------:R-:W-:Y:S01]  /*6670*/  FSEL R61, R6, -INF , !P3 ;  /* 0xff800000063d7808 */ /* 0x000fe20005800000 */
[----:B------:R-:W-:Y:S01]  /*6680*/  FMUL.FTZ R6, R31, c[0x0][0x2ec] ;  /* 0x0000bb001f067a20 */ /* 0x000fe20000410000 */
[----:B------:R-:W-:Y:S01]  /*6690*/  ISETP.GE.AND P5, PT, R120, R249, PT ;  /* 0x000000f97800720c */ /* 0x000fe20003fa6270 */
[----:B---3--:R-:W-:Y:S01]  /*66a0*/  FFMA.FTZ R0, R194, -UR21, R113 ;  /* 0x80000015c2007c23 */ /* 0x008fe20008010071 */
[C---:B------:R-:W-:Y:S01]  /*66b0*/  ISETP.LT.OR P4, PT, R120.reuse, R246, P4 ;  /* 0x000000f67800720c */ /* 0x040fe20002781670 */
[----:B------:R-:W-:Y:S01]  /*66c0*/  FMUL.FTZ R16, R27, c[0x0][0x2ec] ;  /* 0x0000bb001b107a20 */ /* 0x000fe20000410000 */
[----:B------:R3:W-:Y:S01]  /*66d0*/  MUFU.TANH R82, R6 ;  /* 0x0000000600527308 */ /* 0x0007e20000002400 */
[----:B------:R-:W-:Y:S02]  /*66e0*/  ISETP.LT.OR P5, PT, R120, R243, P5 ;  /* 0x000000f37800720c */ /* 0x000fe40002fa1670 */
[----:B------:R-:W-:Y:S01]  /*66f0*/  FSEL R81, R0, -INF , !P2 ;  /* 0xff80000000517808 */ /* 0x000fe20005000000 */
[----:B------:R-:W-:Y:S01]  /*6700*/  FMUL.FTZ R0, R32, c[0x0][0x2ec] ;  /* 0x0000bb0020007a20 */ /* 0x000fe20000410000 */
[C---:B------:R-:W-:Y:S01]  /*6710*/  ISETP.GE.AND P2, PT, R110.reuse, R250, PT ;  /* 0x000000fa6e00720c */ /* 0x040fe20003f46270 */
[----:B-1----:R-:W-:Y:S01]  /*6720*/  FMUL.FTZ R7, R29, c[0x0][0x2ec] ;  /* 0x0000bb001d077a20 */ /* 0x002fe20000410000 */
[----:B------:R-:W-:Y:S01]  /*6730*/  FSEL R51, R5, -INF , !P4 ;  /* 0xff80000005337808 */ /* 0x000fe20006000000 */
[----:B------:R1:W1:Y:S01]  /*6740*/  MUFU.TANH R58, R0 ;  /* 0x00000000003a7308 */ /* 0x0002620000002400 */
[----:B------:R-:W-:Y:S01]  /*6750*/  ISETP.LT.OR P2, PT, R110, R244, P2 ;  /* 0x000000f46e00720c */ /* 0x000fe20001741670 */
[----:B----4-:R-:W-:Y:S01]  /*6760*/  FFMA.FTZ R5, R189, -UR21, R93 ;  /* 0x80000015bd057c23 */ /* 0x010fe2000801005d */
[----:B------:R-:W-:Y:S01]  /*6770*/  ISETP.GE.AND P3, PT, R121, R252, PT ;  /* 0x000000fc7900720c */ /* 0x000fe20003f66270 */
[----:B------:R-:W-:Y:S01]  /*6780*/  HMMA.16816.F32 R32, R20, R62, R140 ;  /* 0x0000003e1420723c */ /* 0x000fe2000000188c */
[----:B------:R-:W-:Y:S01]  /*6790*/  FSEL R71, R3, -INF , !P2 ;  /* 0xff80000003477808 */ /* 0x000fe20005000000 */
[----:B------:R-:W-:Y:S01]  /*67a0*/  FFMA.FTZ R3, R188, -UR21, R112 ;  /* 0x80000015bc037c23 */ /* 0x000fe20008010070 */
[----:B------:R-:W-:Y:S01]  /*67b0*/  ISETP.GE.AND P2, PT, R120, R251, PT ;  /* 0x000000fb7800720c */ /* 0x000fe20003f46270 */
[----:B------:R4:W-:Y:S01]  /*67c0*/  MUFU.TANH R85, R7 ;  /* 0x0000000700557308 */ /* 0x0009e20000002400 */
[----:B---3--:R-:W-:Y:S01]  /*67d0*/  FMUL.FTZ R6, R25, c[0x0][0x2ec] ;  /* 0x0000bb0019067a20 */ /* 0x008fe20000410000 */
[----:B------:R-:W-:-:S02]  /*67e0*/  ISETP.LT.OR P3, PT, R121, R246, P3 ;  /* 0x000000f67900720c */ /* 0x000fc40001f61670 */
[----:B------:R-:W-:Y:S02]  /*67f0*/  ISETP.LT.OR P2, PT, R120, R245, P2 ;  /* 0x000000f57800720c */ /* 0x000fe40001741670 */
[----:B------:R-:W-:Y:S01]  /*6800*/  ISETP.GE.AND P4, PT, R121, R249, PT ;  /* 0x000000f97900720c */ /* 0x000fe20003f86270 */
[----:B-1----:R-:W-:Y:S01]  /*6810*/  FFMA.FTZ R0, R193, -UR21, R116 ;  /* 0x80000015c1007c23 */ /* 0x002fe20008010074 */
[----:B------:R1:W-:Y:S01]  /*6820*/  MUFU.TANH R80, R6 ;  /* 0x0000000600507308 */ /* 0x0003e20000002400 */
[----:B------:R-:W-:Y:S01]  /*6830*/  FSEL R57, R5, -INF , !P2 ;  /* 0xff80000005397808 */ /* 0x000fe20005000000 */
[----:B------:R-:W-:Y:S01]  /*6840*/  FFMA.FTZ R5, R174, -UR21, R76 ;  /* 0x80000015ae057c23 */ /* 0x000fe2000801004c */
[----:B------:R-:W-:Y:S02]  /*6850*/  ISETP.GE.AND P2, PT, R122, R252, PT ;  /* 0x000000fc7a00720c */ /* 0x000fe40003f46270 */
[----:B------:R-:W-:Y:S01]  /*6860*/  FSEL R78, R0, -INF , !P1 ;  /* 0xff800000004e7808 */ /* 0x000fe20004800000 */
[----:B------:R-:W-:Y:S01]  /*6870*/  FFMA.FTZ R0, R190, -UR21, R66 ;  /* 0x80000015be007c23 */ /* 0x000fe20008010042 */
[----:B------:R-:W-:Y:S01]  /*6880*/  ISETP.GE.AND P1, PT, R111, R250, PT ;  /* 0x000000fa6f00720c */ /* 0x000fe20003f26270 */
[----:B----4-:R-:W-:Y:S01]  /*6890*/  FMUL.FTZ R7, R26, c[0x0][0x2ec] ;  /* 0x0000bb001a077a20 */ /* 0x010fe20000410000 */
[----:B------:R-:W-:-:S02]  /*68a0*/  ISETP.LT.OR P2, PT, R122, R246, P2 ;  /* 0x000000f67a00720c */ /* 0x000fc40001741670 */
[----:B------:R-:W-:Y:S01]  /*68b0*/  FSEL R77, R0, -INF , !P6 ;  /* 0xff800000004d7808 */ /* 0x000fe20007000000 */
[----:B------:R-:W-:Y:S01]  /*68c0*/  FMUL.FTZ R0, R30, c[0x0][0x2ec] ;  /* 0x0000bb001e007a20 */ /* 0x000fe20000410000 */
[----:B------:R-:W-:Y:S01]  /*68d0*/  ISETP.LT.OR P1, PT, R111, R244, P1 ;  /* 0x000000f46f00720c */ /* 0x000fe20000f21670 */
[----:B------:R-:W-:Y:S01]  /*68e0*/  HMMA.16816.F32 R28, R8, R18, R52 ;  /* 0x00000012081c723c */ /* 0x000fe20000001834 */
[----:B------:R-:W-:Y:S01]  /*68f0*/  MUFU.TANH R52, R16 ;  /* 0x0000001000347308 */ /* 0x000fe20000002400 */
[----:B------:R-:W-:Y:S01]  /*6900*/  ISETP.GE.AND P6, PT, R120, R250, PT ;  /* 0x000000fa7800720c */ /* 0x000fe20003fc6270 */
[----:B-1----:R-:W-:Y:S01]  /*6910*/  FFMA.FTZ R6, R206, -UR21, R97 ;  /* 0x80000015ce067c23 */ /* 0x002fe20008010061 */
[----:B------:R-:W-:Y:S01]  /*6920*/  FSEL R69, R3, -INF , !P1 ;  /* 0xff80000003457808 */ /* 0x000fe20004800000 */
[----:B------:R-:W-:Y:S01]  /*6930*/  FFMA.FTZ R3, R185, -UR21, R75 ;  /* 0x80000015b9037c23 */ /* 0x000fe2000801004b */
[C---:B------:R-:W-:Y:S02]  /*6940*/  ISETP.GE.AND P1, PT, R121.reuse, R251, PT ;  /* 0x000000fb7900720c */ /* 0x040fe40003f26270 */
[----:B------:R-:W-:Y:S01]  /*6950*/  ISETP.LT.OR P6, PT, R120, R244, P6 ;  /* 0x000000f47800720c */ /* 0x000fe200037c1670 */
[----:B------:R1:W-:Y:S01]  /*6960*/  MUFU.TANH R67, R0 ;  /* 0x0000000000437308 */ /* 0x0003e20000002400 */
[----:B------:R-:W-:-:S02]  /*6970*/  ISETP.LT.OR P1, PT, R121, R245, P1 ;  /* 0x000000f57900720c */ /* 0x000fc40000f21670 */
[----:B------:R-:W-:Y:S01]  /*6980*/  FSEL R60, R3, -INF , !P6 ;  /* 0xff800000033c7808 */ /* 0x000fe20007000000 */
[----:B--2---:R-:W-:Y:S01]  /*6990*/  FFMA.FTZ R3, R207, -UR21, R47 ;  /* 0x80000015cf037c23 */ /* 0x004fe2000801002f */
[----:B------:R-:W-:Y:S02]  /*69a0*/  ISETP.GE.AND P6, PT, R122, R251, PT ;  /* 0x000000fb7a00720c */ /* 0x000fe40003fc6270 */
[----:B------:R-:W-:Y:S01]  /*69b0*/  FSEL R48, R6, -INF , !P3 ;  /* 0xff80000006307808 */ /* 0x000fe20005800000 */
[----:B------:R-:W-:Y:S01]  /*69c0*/  FFMA.FTZ R6, R182, -UR21, R92 ;  /* 0x80000015b6067c23 */ /* 0x000fe2000801005c */
[C---:B------:R-:W-:Y:S02]  /*69d0*/  ISETP.LT.OR P6, PT, R122.reuse, R245, P6 ;  /* 0x000000f57a00720c */ /* 0x040fe400037c1670 */
[----:B------:R-:W-:Y:S02]  /*69e0*/  ISETP.GE.AND P3, PT, R122, R249, PT ;  /* 0x000000f97a00720c */ /* 0x000fe40003f66270 */
[----:B------:R-:W-:-:S02]  /*69f0*/  ISETP.LT.OR P4, PT, R121, R243, P4 ;  /* 0x000000f37900720c */ /* 0x000fc40002781670 */
[----:B------:R-:W-:Y:S01]  /*6a00*/  ISETP.LT.OR P3, PT, R122, R243, P3 ;  /* 0x000000f37a00720c */ /* 0x000fe20001f61670 */
[----:B-1----:R-:W-:Y:S01]  /*6a10*/  FFMA.FTZ R0, R186, -UR21, R95 ;  /* 0x80000015ba007c23 */ /* 0x002fe2000801005f */
[----:B------:R-:W-:Y:S01]  /*6a20*/  FSEL R76, R5, -INF , !P4 ;  /* 0xff800000054c7808 */ /* 0x000fe20006000000 */
[----:B------:R-:W-:Y:S01]  /*6a30*/  FFMA.FTZ R5, R208, -UR21, R94 ;  /* 0x80000015d0057c23 */ /* 0x000fe2000801005e */
[-C--:B------:R-:W-:Y:S02]  /*6a40*/  ISETP.GE.AND P4, PT, R123, R250.reuse, PT ;  /* 0x000000fa7b00720c */ /* 0x080fe40003f86270 */
[----:B------:R-:W-:Y:S01]  /*6a50*/  FSEL R72, R0, -INF , !P0 ;  /* 0xff80000000487808 */ /* 0x000fe20004000000 */
[----:B------:R-:W-:Y:S01]  /*6a60*/  FMUL.FTZ R0, R24, c[0x0][0x2ec] ;  /* 0x0000bb0018007a20 */ /* 0x000fe20000410000 */
[C---:B------:R-:W-:Y:S01]  /*6a70*/  ISETP.GE.AND P0, PT, R121.reuse, R250, PT ;  /* 0x000000fa7900720c */ /* 0x040fe20003f06270 */
[----:B------:R-:W-:Y:S01]  /*6a80*/  HMMA.16816.F32 R24, R12, R18, R36 ;  /* 0x000000120c18723c */ /* 0x000fe20000001824 */
[----:B------:R-:W1:Y:S01]  /*6a90*/  LDSM.16.M88.4 R16, [R225+0x3800] ;  /* 0x00380000e110783b */ /* 0x000e620000000200 */
[----:B------:R2:W-:Y:S01]  /*6aa0*/  MUFU.TANH R66, R0 ;  /* 0x0000000000427308 */ /* 0x0005e20000002400 */
[----:B------:R-:W-:Y:S01]  /*6ab0*/  ISETP.LT.OR P0, PT, R121, R244, P0 ;  /* 0x000000f47900720c */ /* 0x000fe20000701670 */
[----:B------:R-:W-:-:S04]  /*6ac0*/  DEPBAR.LE SB0, 0x0 ;  /* 0x000080000000791a */ /* 0x000fc80000000000 */
[----:B------:R-:W-:Y:S01]  /*6ad0*/  FSEL R53, R6, -INF , !P0 ;  /* 0xff80000006357808 */ /* 0x000fe20004000000 */
[----:B------:R-:W-:Y:S01]  /*6ae0*/  BAR.SYNC.DEFER_BLOCKING 0x0 ;  /* 0x0000000000007b1d */ /* 0x000fe20000010000 */
[C---:B------:R-:W-:Y:S02]  /*6af0*/  ISETP.GE.AND P0, PT, R123.reuse, R251, PT ;  /* 0x000000fb7b00720c */ /* 0x040fe40003f06270 */
[C---:B------:R-:W-:Y:S02]  /*6b00*/  ISETP.LT.OR P4, PT, R123.reuse, R244, P4 ;  /* 0x000000f47b00720c */ /* 0x040fe40002781670 */
[----:B------:R-:W-:Y:S01]  /*6b10*/  ISETP.LT.OR P0, PT, R123, R245, P0 ;  /* 0x000000f57b00720c */ /* 0x000fe20000701670 */
[----:B--2---:R-:W-:Y:S02]  /*6b20*/  FFMA.FTZ R0, R181, -UR21, R44 ;  /* 0x80000015b5007c23 */ /* 0x004fe4000801002c */
[----:B------:R2:W3:Y:S03]  /*6b30*/  MUFU.TANH R44, R7 ;  /* 0x00000007002c7308 */ /* 0x0004e60000002400 */
[----:B------:R-:W-:Y:S01]  /*6b40*/  FSEL R75, R0, -INF , !P5 ;  /* 0xff800000004b7808 */ /* 0x000fe20006800000 */
[----:B------:R-:W-:Y:S01]  /*6b50*/  FFMA.FTZ R0, R184, -UR21, R96 ;  /* 0x80000015b8007c23 */ /* 0x000fe20008010060 */
[----:B------:R-:W-:-:S02]  /*6b60*/  ISETP.GE.AND P5, PT, R122, R250, PT ;  /* 0x000000fa7a00720c */ /* 0x000fc40003fa6270 */
[----:B------:R-:W-:Y:S02]  /*6b70*/  FMUL.FTZ R6, R27, c[0x0][0x2ec] ;  /* 0x0000bb001b067a20 */ /* 0x000fe40000410000 */
[----:B------:R-:W-:Y:S01]  /*6b80*/  FSEL R50, R0, -INF , !P1 ;  /* 0xff80000000327808 */ /* 0x000fe20004800000 */
[----:B-----5:R-:W-:Y:S01]  /*6b90*/  FFMA.FTZ R0, R179, -UR21, R45 ;  /* 0x80000015b3007c23 */ /* 0x020fe2000801002d */
[----:B------:R-:W-:Y:S02]  /*6ba0*/  ISETP.GE.AND P1, PT, R123, R252, PT ;  /* 0x000000fc7b00720c */ /* 0x000fe40003f26270 */
[----:B------:R-:W-:Y:S01]  /*6bb0*/  FSEL R45, R3, -INF , !P2 ;  /* 0xff800000032d7808 */ /* 0x000fe20005000000 */
[----:B------:R-:W-:Y:S01]  /*6bc0*/  FMUL.FTZ R3, R26, c[0x0][0x2ec] ;  /* 0x0000bb001a037a20 */ /* 0x000fe20000410000 */
[----:B------:R-:W-:Y:S01]  /*6bd0*/  FSEL R47, R0, -INF , !P6 ;  /* 0xff800000002f7808 */ /* 0x000fe20007000000 */
[----:B------:R-:W-:Y:S01]  /*6be0*/  FFMA.FTZ R0, R180, -UR21, R46 ;  /* 0x80000015b4007c23 */ /* 0x000fe2000801002e */
[----:B------:R-:W-:Y:S01]  /*6bf0*/  ISETP.LT.OR P1, PT, R123, R246, P1 ;  /* 0x000000f67b00720c */ /* 0x000fe20000f21670 */
[----:B--2---:R-:W-:Y:S01]  /*6c00*/  FMUL.FTZ R7, R24, c[0x0][0x2ec] ;  /* 0x0000bb0018077a20 */ /* 0x004fe20000410000 */
[----:B------:R2:W4:Y:S01]  /*6c10*/  MUFU.TANH R37, R3 ;  /* 0x0000000300257308 */ /* 0x0005220000002400 */
[----:B------:R-:W-:Y:S01]  /*6c20*/  FMUL.FTZ R24, R30, c[0x0][0x2ec] ;  /* 0x0000bb001e187a20 */ /* 0x000fe20000410000 */
[----:B-1----:R-:W-:Y:S01]  /*6c30*/  HMMA.16816.F32 R20, R12, R16, R40 ;  /* 0x000000100c14723c */ /* 0x002fe20000001828 */
[----:B------:R-:W-:Y:S01]  /*6c40*/  FSEL R63, R0, -INF , !P3 ;  /* 0xff800000003f7808 */ /* 0x000fe20005800000 */
[----:B------:R-:W-:Y:S01]  /*6c50*/  FMUL.FTZ R0, R28, c[0x0][0x2ec] ;  /* 0x0000bb001c007a20 */ /* 0x000fe20000410000 */
[----:B------:R-:W-:-:S02]  /*6c60*/  ISETP.LT.OR P5, PT, R122, R244, P5 ;  /* 0x000000f47a00720c */ /* 0x000fc40002fa1670 */
[----:B------:R-:W-:Y:S01]  /*6c70*/  FSEL R39, R5, -INF , !P1 ;  /* 0xff80000005277808 */ /* 0x000fe20004800000 */
[----:B------:R1:W-:Y:S01]  /*6c80*/  MUFU.TANH R49, R7 ;  /* 0x0000000700317308 */ /* 0x0003e20000002400 */
[----:B------:R-:W-:Y:S01]  /*6c90*/  FFMA.FTZ R5, R175, -UR21, R86 ;  /* 0x80000015af057c23 */ /* 0x000fe20008010056 */
[----:B------:R-:W-:Y:S01]  /*6ca0*/  ISETP.GE.AND P2, PT, R123, R249, PT ;  /* 0x000000f97b00720c */ /* 0x000fe20003f46270 */
[----:B------:R-:W-:Y:S01]  /*6cb0*/  HMMA.16816.F32 R12, R12, R18, R32 ;  /* 0x000000120c0c723c */ /* 0x000fe20000001820 */
[----:B------:R-:W-:Y:S02]  /*6cc0*/  ISETP.GE.AND P6, PT, R132, R252, PT ;  /* 0x000000fc8400720c */ /* 0x000fe40003fc6270 */
[----:B------:R-:W-:Y:S01]  /*6cd0*/  FSEL R41, R5, -INF , !P4 ;  /* 0xff80000005297808 */ /* 0x000fe20006000000 */
[----:B--2---:R-:W-:Y:S01]  /*6ce0*/  FFMA.FTZ R3, R183, -UR21, R58 ;  /* 0x80000015b7037c23 */ /* 0x004fe2000801003a */
[----:B------:R2:W-:Y:S01]  /*6cf0*/  MUFU.TANH R36, R0 ;  /* 0x0000000000247308 */ /* 0x0005e20000002400 */
[----:B------:R-:W-:-:S02]  /*6d00*/  ISETP.LT.OR P2, PT, R123, R243, P2 ;  /* 0x000000f37b00720c */ /* 0x000fc40001741670 */
[C---:B------:R-:W-:Y:S02]  /*6d10*/  ISETP.LT.OR P6, PT, R132.reuse, R246, P6 ;  /* 0x000000f68400720c */ /* 0x040fe400037c1670 */
[----:B------:R-:W-:Y:S01]  /*6d20*/  FSEL R58, R3, -INF , !P5 ;  /* 0xff800000033a7808 */ /* 0x000fe20006800000 */
[----:B------:R-:W-:Y:S01]  /*6d30*/  FMUL.FTZ R3, R29, c[0x0][0x2ec] ;  /* 0x0000bb001d037a20 */ /* 0x000fe20000410000 */
[----:B------:R-:W-:Y:S01]  /*6d40*/  ISETP.GE.AND P5, PT, R132, R251, PT ;  /* 0x000000fb8400720c */ /* 0x000fe20003fa6270 */
[----:B-1----:R-:W-:Y:S01]  /*6d50*/  FMUL.FTZ R7, R25, c[0x0][0x2ec] ;  /* 0x0000bb0019077a20 */ /* 0x002fe20000410000 */
[----:B------:R1:W-:Y:S01]  /*6d60*/  MUFU.TANH R28, R24 ;  /* 0x00000018001c7308 */ /* 0x0003e20000002400 */
[----:B------:R-:W-:Y:S01]  /*6d70*/  FMUL.FTZ R5, R20, c[0x0][0x2ec] ;  /* 0x0000bb0014057a20 */ /* 0x000fe20000410000 */
[C---:B------:R-:W-:Y:S02]  /*6d80*/  ISETP.GE.AND P1, PT, R132.reuse, R249, PT ;  /* 0x000000f98400720c */ /* 0x040fe40003f26270 */
[----:B------:R-:W-:-:S02]  /*6d90*/  ISETP.GE.AND P3, PT, R132, R250, PT ;  /* 0x000000fa8400720c */ /* 0x000fc40003f66270 */
[----:B------:R-:W-:Y:S01]  /*6da0*/  ISETP.LT.OR P5, PT, R132, R245, P5 ;  /* 0x000000f58400720c */ /* 0x000fe20002fa1670 */
[----:B--2---:R-:W-:Y:S01]  /*6db0*/  FFMA.FTZ R0, R178, -UR21, R87 ;  /* 0x80000015b2007c23 */ /* 0x004fe20008010057 */
[----:B------:R2:W-:Y:S01]  /*6dc0*/  MUFU.TANH R38, R3 ;  /* 0x0000000300267308 */ /* 0x0005e20000002400 */
[----:B------:R-:W-:Y:S01]  /*6dd0*/  ISETP.LT.OR P1, PT, R132, R243, P1 ;  /* 0x000000f38400720c */ /* 0x000fe20000f21670 */
[----:B------:R-:W-:Y:S01]  /*6de0*/  FMUL.FTZ R14, R14, c[0x0][0x2ec] ;  /* 0x0000bb000e0e7a20 */ /* 0x000fe20000410000 */
[----:B------:R-:W-:Y:S01]  /*6df0*/  ISETP.GE.AND P4, PT, R133, R251, PT ;  /* 0x000000fb8500720c */ /* 0x000fe20003f86270 */
[----:B------:R-:W-:Y:S01]  /*6e00*/  FMUL.FTZ R13, R13, c[0x0][0x2ec] ;  /* 0x0000bb000d0d7a20 */ /* 0x000fe20000410000 */
[----:B------:R-:W-:Y:S01]  /*6e10*/  FSEL R40, R0, -INF , !P0 ;  /* 0xff80000000287808 */ /* 0x000fe20004000000 */
[----:B------:R-:W-:Y:S01]  /*6e20*/  FFMA.FTZ R0, R173, -UR21, R84 ;  /* 0x80000015ad007c23 */ /* 0x000fe20008010054 */
[----:B------:R-:W-:Y:S01]  /*6e30*/  ISETP.GE.AND P0, PT, R133, R252, PT ;  /* 0x000000fc8500720c */ /* 0x000fe20003f06270 */
[----:B-1----:R-:W-:Y:S01]  /*6e40*/  HMMA.16816.F32 R24, R8, R16, R100 ;  /* 0x000000100818723c */ /* 0x002fe20000001864 */
[----:B------:R1:W-:Y:S01]  /*6e50*/  MUFU.TANH R46, R6 ;  /* 0x00000006002e7308 */ /* 0x0003e20000002400 */
[----:B------:R-:W-:Y:S01]  /*6e60*/  ISETP.LT.OR P3, PT, R132, R244, P3 ;  /* 0x000000f48400720c */ /* 0x000fe20001f61670 */
[----:B------:R-:W-:Y:S01]  /*6e70*/  FMUL.FTZ R15, R15, c[0x0][0x2ec] ;  /* 0x0000bb000f0f7a20 */ /* 0x000fe20000410000 */
[----:B------:R-:W-:-:S02]  /*6e80*/  ISETP.LT.OR P0, PT, R133, R246, P0 ;  /* 0x000000f68500720c */ /* 0x000fc40000701670 */
[----:B------:R-:W-:Y:S01]  /*6e90*/  FSEL R62, R0, -INF , !P2 ;  /* 0xff800000003e7808 */ /* 0x000fe20005000000 */
[----:B---3--:R-:W-:Y:S01]  /*6ea0*/  FFMA.FTZ R0, R170, -UR21, R44 ;  /* 0x80000015aa007c23 */ /* 0x008fe2000801002c */
[----:B------:R-:W-:Y:S01]  /*6eb0*/  ISETP.LT.OR P4, PT, R133, R245, P4 ;  /* 0x000000f58500720c */ /* 0x000fe20002781670 */
[----:B--2---:R-:W-:Y:S01]  /*6ec0*/  FFMA.FTZ R3, R209, -UR21, R83 ;  /* 0x80000015d1037c23 */ /* 0x004fe20008010053 */
[----:B------:R2:W-:Y:S01]  /*6ed0*/  MUFU.TANH R29, R5 ;  /* 0x00000005001d7308 */ /* 0x0005e20000002400 */
[----:B------:R-:W-:Y:S01]  /*6ee0*/  ISETP.GE.AND P2, PT, R133, R250, PT ;  /* 0x000000fa8500720c */ /* 0x000fe20003f46270 */
[----:B------:R-:W-:Y:S01]  /*6ef0*/  HMMA.16816.F32 R8, R8, R18, R88 ;  /* 0x000000120808723c */ /* 0x000fe20000001858 */
[----:B------:R-:W-:Y:S01]  /*6f00*/  FSEL R188, R0, -INF , !P1 ;  /* 0xff80000000bc7808 */ /* 0x000fe20004800000 */
[----:B------:R-:W-:Y:S01]  /*6f10*/  FMUL.FTZ R0, R22, c[0x0][0x2ec] ;  /* 0x0000bb0016007a20 */ /* 0x000fe20000410000 */
[----:B------:R-:W-:Y:S01]  /*6f20*/  FSEL R189, R3, -INF , !P6 ;  /* 0xff80000003bd7808 */ /* 0x000fe20007000000 */
[----:B------:R-:W-:Y:S01]  /*6f30*/  FFMA.FTZ R3, R172, -UR21, R66 ;  /* 0x80000015ac037c23 */ /* 0x000fe20008010042 */
[----:B------:R-:W-:Y:S01]  /*6f40*/  ISETP.GE.AND P6, PT, R133, R249, PT ;  /* 0x000000f98500720c */ /* 0x000fe20003fc6270 */
[----:B-1----:R-:W-:Y:S01]  /*6f50*/  FFMA.FTZ R6, R169, -UR21, R67 ;  /* 0x80000015a9067c23 */ /* 0x002fe20008010043 */
[----:B------:R1:W3:Y:S01]  /*6f60*/  MUFU.TANH R54, R7 ;  /* 0x0000000700367308 */ /* 0x0002e20000002400 */
[----:B------:R-:W-:-:S02]  /*6f70*/  ISETP.LT.OR P2, PT, R133, R244, P2 ;  /* 0x000000f48500720c */ /* 0x000fc40001741670 */
[----:B------:R-:W-:Y:S01]  /*6f80*/  FSEL R174, R3, -INF , !P3 ;  /* 0xff80000003ae7808 */ /* 0x000fe20005800000 */
[----:B------:R-:W-:Y:S01]  /*6f90*/  FFMA.FTZ R3, R168, -UR21, R80 ;  /* 0x80000015a8037c23 */ /* 0x000fe20008010050 */
[----:B------:R-:W-:Y:S01]  /*6fa0*/  FSEL R175, R6, -INF , !P5 ;  /* 0xff80000006af7808 */ /* 0x000fe20006800000 */
[----:B------:R-:W-:Y:S01]  /*6fb0*/  FMUL.FTZ R6, R21, c[0x0][0x2ec] ;  /* 0x0000bb0015067a20 */ /* 0x000fe20000410000 */
[----:B------:R-:W-:Y:S01]  /*6fc0*/  ISETP.GE.AND P5, PT, R134, R252, PT ;  /* 0x000000fc8600720c */ /* 0x000fe20003fa6270 */
[----:B--2---:R-:W-:Y:S01]  /*6fd0*/  FFMA.FTZ R5, R210, -UR21, R85 ;  /* 0x80000015d2057c23 */ /* 0x004fe20008010055 */
[C---:B------:R-:W-:Y:S01]  /*6fe0*/  ISETP.GE.AND P3, PT, R134.reuse, R251, PT ;  /* 0x000000fb8600720c */ /* 0x040fe20003f66270 */
[----:B------:R2:W-:Y:S01]  /*6ff0*/  MUFU.TANH R22, R0 ;  /* 0x0000000000167308 */ /* 0x0005e20000002400 */
[C---:B------:R-:W-:Y:S02]  /*7000*/  ISETP.LT.OR P5, PT, R134.reuse, R246, P5 ;  /* 0x000000f68600720c */ /* 0x040fe40002fa1670 */
[----:B------:R-:W-:Y:S01]  /*7010*/  FSEL R173, R5, -INF , !P0 ;  /* 0xff80000005ad7808 */ /* 0x000fe20004000000 */
[----:B------:R-:W-:Y:S01]  /*7020*/  FFMA.FTZ R5, R177, -UR21, R82 ;  /* 0x80000015b1057c23 */ /* 0x000fe20008010052 */
[----:B------:R-:W-:Y:S01]  /*7030*/  ISETP.LT.OR P3, PT, R134, R245, P3 ;  /* 0x000000f58600720c */ /* 0x000fe20001f61670 */
[----:B-1----:R-:W-:Y:S01]  /*7040*/  FMUL.FTZ R7, R31, c[0x0][0x2ec] ;  /* 0x0000bb001f077a20 */ /* 0x002fe20000410000 */
[----:B------:R-:W-:Y:S01]  /*7050*/  ISETP.LT.OR P6, PT, R133, R243, P6 ;  /* 0x000000f38500720c */ /* 0x000fe200037c1670 */
[----:B------:R1:W-:Y:S01]  /*7060*/  MUFU.TANH R31, R6 ;  /* 0x00000006001f7308 */ /* 0x0003e20000002400 */
[----:B------:R-:W-:Y:S01]  /*7070*/  FSEL R170, R5, -INF , !P4 ;  /* 0xff80000005aa7808 */ /* 0x000fe20006000000 */
[----:B----4-:R-:W-:Y:S01]  /*7080*/  FFMA.FTZ R5, R156, -UR21, R37 ;  /* 0x800000159c057c23 */ /* 0x010fe20008010025 */
[----:B------:R-:W-:Y:S01]  /*7090*/  ISETP.GE.AND P4, PT, R136, R252, PT ;  /* 0x000000fc8800720c */ /* 0x000fe20003f86270 */
[----:B------:R-:W-:Y:S01]  /*70a0*/  FMUL.FTZ R8, R8, c[0x0][0x2ec] ;  /* 0x0000bb0008087a20 */ /* 0x000fe20000410000 */
[----:B------:R-:W-:Y:S01]  /*70b0*/  ISETP.GE.AND P1, PT, R134, R250, PT ;  /* 0x000000fa8600720c */ /* 0x000fe20003f26270 */
[----:B------:R-:W-:Y:S01]  /*70c0*/  FMUL.FTZ R10, R10, c[0x0][0x2ec] ;  /* 0x0000bb000a0a7a20 */ /* 0x000fe20000410000 */
[----:B------:R-:W-:Y:S01]  /*70d0*/  ISETP.LT.OR P4, PT, R136, R246, P4 ;  /* 0x000000f68800720c */ /* 0x000fe20002781670 */
[----:B------:R4:W5:Y:S01]  /*70e0*/  MUFU.TANH R30, R7 ;  /* 0x00000007001e7308 */ /* 0x0009620000002400 */
[----:B--2---:R-:W-:Y:S01]  /*70f0*/  FFMA.FTZ R0, R159, -UR21, R52 ;  /* 0x800000159f007c23 */ /* 0x004fe20008010034 */
[----:B------:R-:W-:Y:S01]  /*7100*/  FSEL R159, R5, -INF , !P3 ;  /* 0xff800000059f7808 */ /* 0x000fe20005800000 */
[----:B---3--:R-:W-:Y:S01]  /*7110*/  FFMA.FTZ R5, R212, -UR21, R54 ;  /* 0x80000015d4057c23 */ /* 0x008fe20008010036 */
[----:B------:R-:W-:Y:S01]  /*7120*/  FSEL R169, R3, -INF , !P2 ;  /* 0xff80000003a97808 */ /* 0x000fe20005000000 */
[----:B------:R-:W-:Y:S01]  /*7130*/  FFMA.FTZ R3, R171, -UR21, R36 ;  /* 0x80000015ab037c23 */ /* 0x000fe20008010024 */
[----:B------:R-:W-:Y:S01]  /*7140*/  FSEL R172, R0, -INF , !P6 ;  /* 0xff80000000ac7808 */ /* 0x000fe20007000000 */
[----:B------:R-:W-:Y:S01]  /*7150*/  FMUL.FTZ R0, R25, c[0x0][0x2ec] ;  /* 0x0000bb0019007a20 */ /* 0x000fe20000410000 */
[----:B------:R-:W-:Y:S01]  /*7160*/  ISETP.GE.AND P0, PT, R134, R249, PT ;  /* 0x000000f98600720c */ /* 0x000fe20003f06270 */
[----:B-1----:R-:W-:Y:S01]  /*7170*/  FFMA.FTZ R6, R211, -UR21, R49 ;  /* 0x80000015d3067c23 */ /* 0x002fe20008010031 */
[----:B------:R-:W-:Y:S01]  /*7180*/  ISETP.GE.AND P2, PT, R136, R251, PT ;  /* 0x000000fb8800720c */ /* 0x000fe20003f46270 */
[----:B------:R1:W-:Y:S01]  /*7190*/  MUFU.TANH R21, R0 ;  /* 0x0000000000157308 */ /* 0x0003e20000002400 */
[----:B------:R-:W-:Y:S01]  /*71a0*/  ISETP.LT.OR P1, PT, R134, R244, P1 ;  /* 0x000000f48600720c */ /* 0x000fe20000f21670 */
[----:B------:R-:W-:Y:S01]  /*71b0*/  FMUL.FTZ R9, R9, c[0x0][0x2ec] ;  /* 0x0000bb0009097a20 */ /* 0x000fe20000410000 */
[----:B------:R-:W-:Y:S01]  /*71c0*/  FSEL R168, R6, -INF , !P5 ;  /* 0xff80000006a87808 */ /* 0x000fe20006800000 */
[----:B------:R-:W-:Y:S01]  /*71d0*/  FMUL.FTZ R6, R27, c[0x0][0x2ec] ;  /* 0x0000bb001b067a20 */ /* 0x000fe20000410000 */
[----:B------:R-:W-:Y:S01]  /*71e0*/  FSEL R156, R5, -INF , !P4 ;  /* 0xff800000059c7808 */ /* 0x000fe20006000000 */
[----:B----4-:R-:W-:Y:S01]  /*71f0*/  FMUL.FTZ R7, R23, c[0x0][0x2ec] ;  /* 0x0000bb0017077a20 */ /* 0x010fe20000410000 */
[----:B------:R-:W-:Y:S01]  /*7200*/  ISETP.LT.OR P0, PT, R134, R243, P0 ;  /* 0x000000f38600720c */ /* 0x000fe20000701670 */
[----:B------:R2:W-:Y:S01]  /*7210*/  MUFU.TANH R20, R6 ;  /* 0x0000000600147308 */ /* 0x0005e20000002400 */
[----:B------:R-:W-:Y:S01]  /*7220*/  FFMA.FTZ R5, R176, -UR21, R46 ;  /* 0x80000015b0057c23 */ /* 0x000fe2000801002e */
[C---:B------:R-:W-:Y:S01]  /*7230*/  ISETP.LT.OR P2, PT, R136.reuse, R245, P2 ;  /* 0x000000f58800720c */ /* 0x040fe20001741670 */
[----:B------:R-:W-:Y:S01]  /*7240*/  FMUL.FTZ R11, R11, c[0x0][0x2ec] ;  /* 0x0000bb000b0b7a20 */ /* 0x000fe20000410000 */
[----:B------:R-:W-:-:S02]  /*7250*/  ISETP.GE.AND P6, PT, R136, R250, PT ;  /* 0x000000fa8800720c */ /* 0x000fc40003fc6270 */
[----:B------:R-:W-:Y:S02]  /*7260*/  ISETP.GE.AND P5, PT, R136, R249, PT ;  /* 0x000000f98800720c */ /* 0x000fe40003fa6270 */
[----:B------:R3:W-:Y:S01]  /*7270*/  MUFU.TANH R23, R7 ;  /* 0x0000000700177308 */ /* 0x0007e20000002400 */
[----:B-1----:R-:W-:Y:S01]  /*7280*/  FFMA.FTZ R0, R158, -UR21, R28 ;  /* 0x800000159e007c23 */ /* 0x002fe2000801001c */
[----:B------:R-:W-:Y:S01]  /*7290*/  FSEL R158, R3, -INF , !P1 ;  /* 0xff800000039e7808 */ /* 0x000fe20004800000 */
[----:B------:R-:W-:Y:S01]  /*72a0*/  FFMA.FTZ R3, R167, -UR21, R38 ;  /* 0x80000015a7037c23 */ /* 0x000fe20008010026 */
[C---:B------:R-:W-:Y:S02]  /*72b0*/  ISETP.GE.AND P3, PT, R135.reuse, R252, PT ;  /* 0x000000fc8700720c */ /* 0x040fe40003f66270 */
[----:B------:R-:W-:Y:S01]  /*72c0*/  ISETP.GE.AND P1, PT, R135, R251, PT ;  /* 0x000000fb8700720c */ /* 0x000fe20003f26270 */
[----:B--2---:R-:W-:Y:S01]  /*72d0*/  FMUL.FTZ R6, R12, c[0x0][0x2ec] ;  /* 0x0000bb000c067a20 */ /* 0x004fe20000410000 */
[----:B------:R-:W-:Y:S01]  /*72e0*/  FSEL R171, R0, -INF , !P0 ;  /* 0xff80000000ab7808 */ /* 0x000fe20004000000 */
[----:B-----5:R-:W-:Y:S01]  /*72f0*/  FFMA.FTZ R0, R157, -UR21, R30 ;  /* 0x800000159d007c23 */ /* 0x020fe2000801001e */
[----:B------:R-:W-:Y:S01]  /*7300*/  FSEL R143, R5, -INF , !P2 ;  /* 0xff800000058f7808 */ /* 0x000fe20005000000 */
[----:B------:R-:W-:Y:S01]  /*7310*/  FFMA.FTZ R5, R154, -UR21, R22 ;  /* 0x800000159a057c23 */ /* 0x000fe20008010016 */
[C---:B------:R-:W-:Y:S01]  /*7320*/  ISETP.LT.OR P6, PT, R136.reuse, R244, P6 ;  /* 0x000000f48800720c */ /* 0x040fe200037c1670 */
[----:B------:R-:W-:Y:S01]  /*7330*/  MUFU.TANH R14, R14 ;  /* 0x0000000e000e7308 */ /* 0x000fe20000002400 */
[----:B------:R-:W-:Y:S01]  /*7340*/  ISETP.LT.OR P5, PT, R136, R243, P5 ;  /* 0x000000f38800720c */ /* 0x000fe20002fa1670 */
[----:B---3--:R-:W-:Y:S01]  /*7350*/  FMUL.FTZ R7, R24, c[0x0][0x2ec] ;  /* 0x0000bb0018077a20 */ /* 0x008fe20000410000 */
[----:B------:R-:W-:-:S02]  /*7360*/  ISETP.LT.OR P3, PT, R135, R246, P3 ;  /* 0x000000f68700720c */ /* 0x000fc40001f61670 */
[C---:B------:R-:W-:Y:S02]  /*7370*/  ISETP.LT.OR P1, PT, R135.reuse, R245, P1 ;  /* 0x000000f58700720c */ /* 0x040fe40000f21670 */
[----:B------:R-:W-:Y:S01]  /*7380*/  ISETP.GE.AND P0, PT, R135, R250, PT ;  /* 0x000000fa8700720c */ /* 0x000fe20003f06270 */
[----:B------:R1:W2:Y:S01]  /*7390*/  MUFU.TANH R17, R7 ;  /* 0x0000000700117308 */ /* 0x0002a20000002400 */
[----:B------:R-:W-:Y:S02]  /*73a0*/  ISETP.GE.AND P2, PT, R139, R252, PT ;  /* 0x000000fc8b00720c */ /* 0x000fe40003f46270 */
[----:B------:R-:W-:Y:S02]  /*73b0*/  FSEL R154, R3, -INF , !P6 ;  /* 0xff800000039a7808 */ /* 0x000fe40007000000 */
[----:B------:R-:W-:Y:S02]  /*73c0*/  FSEL R157, R0, -INF , !P5 ;  /* 0xff800000009d7808 */ /* 0x000fe40006800000 */
[----:B------:R-:W-:Y:S01]  /*73d0*/  FSEL R153, R5, -INF , !P1 ;  /* 0xff80000005997808 */ /* 0x000fe20004800000 */
[----:B------:R-:W-:Y:S01]  /*73e0*/  FFMA.FTZ R5, R213, -UR21, R31 ;  /* 0x80000015d5057c23 */ /* 0x000fe2000801001f */
[C---:B------:R-:W-:Y:S01]  /*73f0*/  ISETP.GE.AND P6, PT, R139.reuse, R251, PT ;  /* 0x000000fb8b00720c */ /* 0x040fe20003fc6270 */
[----:B------:R-:W-:Y:S01]  /*7400*/  MUFU.TANH R13, R13 ;  /* 0x0000000d000d7308 */ /* 0x000fe20000002400 */
[----:B------:R-:W-:-:S02]  /*7410*/  ISETP.GE.AND P5, PT, R139, R250, PT ;  /* 0x000000fa8b00720c */ /* 0x000fc40003fa6270 */
[----:B------:R-:W-:Y:S02]  /*7420*/  ISETP.LT.OR P0, PT, R135, R244, P0 ;  /* 0x000000f48700720c */ /* 0x000fe40000701670 */
[----:B------:R-:W-:Y:S01]  /*7430*/  ISETP.LT.OR P2, PT, R139, R246, P2 ;  /* 0x000000f68b00720c */ /* 0x000fe20001741670 */
[----:B-1----:R-:W-:Y:S01]  /*7440*/  FMUL.FTZ R7, R26, c[0x0][0x2ec] ;  /* 0x0000bb001a077a20 */ /* 0x002fe20000410000 */
[----:B------:R-:W-:Y:S01]  /*7450*/  ISETP.GE.AND P1, PT, R138, R252, PT ;  /* 0x000000fc8a00720c */ /* 0x000fe20003f26270 */
[----:B--2---:R-:W-:Y:S01]  /*7460*/  FFMA.FTZ R3, R165, -UR21, R17 ;  /* 0x80000015a5037c23 */ /* 0x004fe20008010011 */
[----:B------:R-:W-:Y:S01]  /*7470*/  ISETP.GE.AND P4, PT, R135, R249, PT ;  /* 0x000000f98700720c */ /* 0x000fe20003f86270 */
[----:B------:R-:W1:Y:S01]  /*7480*/  MUFU.TANH R16, R7 ;  /* 0x0000000700107308 */ /* 0x000e620000002400 */
[C---:B------:R-:W-:Y:S02]  /*7490*/  ISETP.LT.OR P6, PT, R139.reuse, R245, P6 ;  /* 0x000000f58b00720c */ /* 0x040fe400037c1670 */
[----:B------:R-:W-:-:S02]  /*74a0*/  ISETP.LT.OR P5, PT, R139, R244, P5 ;  /* 0x000000f48b00720c */ /* 0x000fc40002fa1670 */
[----:B------:R-:W-:Y:S02]  /*74b0*/  FSEL R152, R3, -INF , !P0 ;  /* 0xff80000003987808 */ /* 0x000fe40004000000 */
[C---:B------:R-:W-:Y:S01]  /*74c0*/  ISETP.LT.OR P1, PT, R138.reuse, R246, P1 ;  /* 0x000000f68a00720c */ /* 0x040fe20000f21670 */
[----:B------:R2:W3:Y:S01]  /*74d0*/  MUFU.TANH R7, R6 ;  /* 0x0000000600077308 */ /* 0x0004e20000002400 */
[----:B------:R-:W-:Y:S02]  /*74e0*/  ISETP.LT.OR P4, PT, R135, R243, P4 ;  /* 0x000000f38700720c */ /* 0x000fe40002781670 */
[----:B------:R-:W-:-:S04]  /*74f0*/  ISETP.GE.AND P0, PT, R138, R251, PT ;  /* 0x000000fb8a00720c */ /* 0x000fc80003f06270 */
[----:B------:R-:W-:Y:S01]  /*7500*/  ISETP.LT.OR P0, PT, R138, R245, P0 ;  /* 0x000000f58a00720c */ /* 0x000fe20000701670 */
[----:B-1----:R-:W-:Y:S01]  /*7510*/  FFMA.FTZ R0, R155, -UR21, R16 ;  /* 0x800000159b007c23 */ /* 0x002fe20008010010 */
[----:B------:R-:W-:Y:S04]  /*7520*/  MUFU.TANH R15, R15 ;  /* 0x0000000f000f7308 */ /* 0x000fe80000002400 */
[----:B------:R-:W-:Y:S01]  /*7530*/  FSEL R155, R0, -INF , !P4 ;  /* 0xff800000009b7808 */ /* 0x000fe20006000000 */
[----:B------:R-:W-:Y:S01]  /*7540*/  FFMA.FTZ R0, R166, -UR21, R23 ;  /* 0x80000015a6007c23 */ /* 0x000fe20008010017 */
[----:B------:R-:W-:Y:S01]  /*7550*/  ISETP.GE.AND P4, PT, R138, R250, PT ;  /* 0x000000fa8a00720c */ /* 0x000fe20003f86270 */
[----:B--2---:R-:W-:Y:S01]  /*7560*/  FFMA.FTZ R6, R214, -UR21, R29 ;  /* 0x80000015d6067c23 */ /* 0x004fe2000801001d */
[----:B------:R-:W1:Y:S01]  /*7570*/  MUFU.TANH R8, R8 ;  /* 0x0000000800087308 */ /* 0x000e620000002400 */
[----:B---3--:R-:W-:Y:S01]  /*7580*/  FFMA.FTZ R3, R215, -UR21, R7 ;  /* 0x80000015d7037c23 */ /* 0x008fe20008010007 */
[----:B------:R-:W-:-:S02]  /*7590*/  ISETP.LT.OR P4, PT, R138, R244, P4 ;  /* 0x000000f48a00720c */ /* 0x000fc40002781670 */
[----:B------:R-:W-:Y:S02]  /*75a0*/  FSEL R142, R6, -INF , !P3 ;  /* 0xff800000068e7808 */ /* 0x000fe40005800000 */
[----:B------:R-:W-:Y:S02]  /*75b0*/  ISETP.GE.AND P3, PT, R139, R249, PT ;  /* 0x000000f98b00720c */ /* 0x000fe40003f66270 */
[----:B------:R-:W-:Y:S01]  /*75c0*/  FSEL R128, R3, -INF , !P1 ;  /* 0xff80000003807808 */ /* 0x000fe20004800000 */
[----:B------:R-:W2:Y:S01]  /*75d0*/  MUFU.TANH R6, R10 ;  /* 0x0000000a00067308 */ /* 0x000ea20000002400 */
[----:B------:R-:W-:Y:S01]  /*75e0*/  ISETP.LT.OR P3, PT, R139, R243, P3 ;  /* 0x000000f38b00720c */ /* 0x000fe20001f61670 */
[----:B------:R-:W-:Y:S01]  /*75f0*/  FFMA.FTZ R3, R163, -UR21, R14 ;  /* 0x80000015a3037c23 */ /* 0x000fe2000801000e */
[----:B------:R-:W-:Y:S01]  /*7600*/  FSEL R139, R5, -INF , !P2 ;  /* 0xff800000058b7808 */ /* 0x000fe20005000000 */
[----:B------:R-:W-:Y:S01]  /*7610*/  FFMA.FTZ R5, R164, -UR21, R21 ;  /* 0x80000015a4057c23 */ /* 0x000fe20008010015 */
[----:B------:R-:W-:-:S02]  /*7620*/  ISETP.GE.AND P2, PT, R138, R249, PT ;  /* 0x000000f98a00720c */ /* 0x000fc40003f46270 */
[----:B------:R-:W-:Y:S01]  /*7630*/  FSEL R129, R3, -INF , !P0 ;  /* 0xff80000003817808 */ /* 0x000fe20004000000 */
[----:B------:R3:W4:Y:S01]  /*7640*/  MUFU.TANH R7, R9 ;  /* 0x0000000900077308 */ /* 0x0007220000002400 */
[----:B------:R-:W-:Y:S01]  /*7650*/  FSEL R140, R5, -INF , !P5 ;  /* 0xff800000058c7808 */ /* 0x000fe20006800000 */
[----:B-1----:R-:W-:Y:S01]  /*7660*/  FFMA.FTZ R8, R161, -UR21, R8 ;  /* 0x80000015a1087c23 */ /* 0x002fe20008010008 */
[----:B------:R-:W-:Y:S02]  /*7670*/  ISETP.LT.OR P2, PT, R138, R243, P2 ;  /* 0x000000f38a00720c */ /* 0x000fe40001741670 */
[----:B------:R-:W-:Y:S01]  /*7680*/  FSEL R138, R0, -INF , !P6 ;  /* 0xff800000008a7808 */ /* 0x000fe20007000000 */
[----:B------:R-:W-:Y:S01]  /*7690*/  FFMA.FTZ R0, R162, -UR21, R20 ;  /* 0x80000015a2007c23 */ /* 0x000fe20008010014 */
[----:B------:R-:W-:Y:S01]  /*76a0*/  PLOP3.LUT P0, PT, PT, PT, UP0, 0x80, 0x0 ;  /* 0x000000000000781c */ /* 0x000fe20003f0f008 */
[----:B------:R-:W1:Y:S01]  /*76b0*/  MUFU.TANH R5, R11 ;  /* 0x0000000b00057308 */ /* 0x000e620000002400 */
[C---:B------:R-:W-:Y:S01]  /*76c0*/  ISETP.GE.AND P6, PT, R137.reuse, R252, PT ;  /* 0x000000fc8900720c */ /* 0x040fe20003fc6270 */
[----:B--2---:R-:W-:Y:S01]  /*76d0*/  FFMA.FTZ R6, R160, -UR21, R6 ;  /* 0x80000015a0067c23 */ /* 0x004fe20008010006 */
[----:B------:R-:W-:Y:S01]  /*76e0*/  FSEL R141, R0, -INF , !P3 ;  /* 0xff800000008d7808 */ /* 0x000fe20005800000 */
[----:B------:R-:W-:Y:S01]  /*76f0*/  FFMA.FTZ R10, R216, -UR21, R13 ;  /* 0x80000015d80a7c23 */ /* 0x000fe2000801000d */
[----:B------:R-:W-:-:S02]  /*7700*/  ISETP.GE.AND P5, PT, R137, R251, PT ;  /* 0x000000fb8900720c */ /* 0x000fc40003fa6270 */
[----:B------:R-:W-:Y:S01]  /*7710*/  ISETP.GE.AND P3, PT, R137, R250, PT ;  /* 0x000000fa8900720c */ /* 0x000fe20003f66270 */
[----:B---3--:R-:W-:Y:S01]  /*7720*/  FFMA.FTZ R9, R147, -UR21, R15 ;  /* 0x8000001593097c23 */ /* 0x008fe2000801000f */
[C---:B------:R-:W-:Y:S01]  /*7730*/  ISETP.GE.AND P1, PT, R137.reuse, R249, PT ;  /* 0x000000f98900720c */ /* 0x040fe20003f26270 */
[----:B----4-:R-:W-:Y:S01]  /*7740*/  FFMA.FTZ R7, R146, -UR21, R7 ;  /* 0x8000001592077c23 */ /* 0x010fe20008010007 */
[C---:B------:R-:W-:Y:S02]  /*7750*/  ISETP.LT.OR P6, PT, R137.reuse, R246, P6 ;  /* 0x000000f68900720c */ /* 0x040fe400037c1670 */
[C---:B------:R-:W-:Y:S02]  /*7760*/  ISETP.LT.OR P5, PT, R137.reuse, R245, P5 ;  /* 0x000000f58900720c */ /* 0x040fe40002fa1670 */
[----:B------:R-:W-:Y:S01]  /*7770*/  ISETP.LT.OR P3, PT, R137, R244, P3 ;  /* 0x000000f48900720c */ /* 0x000fe20001f61670 */
[----:B-1----:R-:W-:Y:S01]  /*7780*/  FFMA.FTZ R5, R145, -UR21, R5 ;  /* 0x8000001591057c23 */ /* 0x002fe20008010005 */
[----:B------:R-:W-:-:S02]  /*7790*/  ISETP.LT.OR P1, PT, R137, R243, P1 ;  /* 0x000000f38900720c */ /* 0x000fc40000f21670 */
[----:B------:R-:W-:Y:S02]  /*77a0*/  LOP3.LUT R0, R199, R200, RZ, 0xfc, !PT ;  /* 0x000000c8c7007212 */ /* 0x000fe400078efcff */
[----:B------:R-:W-:Y:S02]  /*77b0*/  FSEL R131, R8, -INF , !P4 ;  /* 0xff80000008837808 */ /* 0x000fe40006000000 */
[----:B------:R-:W-:Y:S02]  /*77c0*/  FSEL R133, R6, -INF , !P2 ;  /* 0xff80000006857808 */ /* 0x000fe40005000000 */
[----:B------:R-:W-:Y:S02]  /*77d0*/  FSEL R22, R10, -INF , !P6 ;  /* 0xff8000000a167808 */ /* 0x000fe40007000000 */
[----:B------:R-:W-:Y:S02]  /*77e0*/  FSEL R23, R9, -INF , !P5 ;  /* 0xff80000009177808 */ /* 0x000fe40006800000 */
[----:B------:R-:W-:-:S02]  /*77f0*/  FSEL R130, R7, -INF , !P3 ;  /* 0xff80000007827808 */ /* 0x000fc40005800000 */
[----:B------:R-:W-:Y:S01]  /*7800*/  FSEL R132, R5, -INF , !P1 ;  /* 0xff80000005847808 */ /* 0x000fe20004800000 */
        /* <DEDUP_REMOVED lines=73> */
.L_x_809:
[----:B------:R-:W-:Y:S05]  /*7ca0*/  BSYNC B0 ;  /* 0x0000000000007941 */ /* 0x000fea0003800000 */
.L_x_808:
[----:B------:R-:W0:Y:S02]  /*7cb0*/  LDGDEPBAR ;  /* 0x00000000000079af */ /* 0x000e240000000000 */
.L_x_807:
        /* <DEDUP_REMOVED lines=41> */
[----:B------:R-:W-:Y:S03]  /*7f50*/  STL [R1+0xa8], R220 ;  /* 0x0000a8dc01007387 */ /* 0x000fe60000100800 */
[----:B------:R-:W-:Y:S01]  /*7f60*/  FMNMX.FTZ R137, R22, R137, !PT ;  /* 0x0000008916897209 */ /* 0x000fe20007810000 */
[----:B------:R-:W-:Y:S01]  /*7f70*/  LDSM.16.MT88.4 R24, [R222+0xc000] ;  /* 0x00c00000de18783b */ /* 0x000fe20000004200 */
[----:B------:R-:W-:-:S03]  /*7f80*/  LEA R223, R2, R222, 0x1 ;  /* 0x000000de02df7211 */ /* 0x000fc600078e08ff */
[----:B------:R-:W2:Y:S04]  /*7f90*/  SHFL.BFLY PT, R5, R137, 0x2, 0x1f ;  /* 0x0c401f0089057f89 */ /* 0x000ea800000e0000 */
[----:B------:R-:W-:Y:S01]  /*7fa0*/  LDSM.16.MT88.4 R32, [R224+0xc000] ;  /* 0x00c00000e020783b */ /* 0x000fe20000004200 */
[----:B--2---:R-:W-:Y:S02]  /*7fb0*/  FMNMX.FTZ R137, R137, R5, !PT ;  /* 0x0000000589897209 */ /* 0x004fe40007810000 */
        /* <DEDUP_REMOVED lines=29> */
[----:B-1----:R1:W-:Y:S01]  /*8190*/  MUFU.EX2 R11, R5 ;  /* 0x00000005000b7308 */ /* 0x0023e20000000800 */
[----:B------:R-:W-:-:S04]  /*81a0*/  FMNMX.FTZ R135, R131, R135, !PT ;  /* 0x0000008783877209 */ /* 0x000fc80007810000 */
[----:B------:R-:W-:Y:S02]  /*81b0*/  FMNMX.FTZ R135, R130, R135, !PT ;  /* 0x0000008782877209 */ /* 0x000fe40007810000 */
[----:B--2---:R-:W-:Y:S01]  /*81c0*/  FMNMX.FTZ R3, R81, R78, !PT ;  /* 0x0000004e51037209 */ /* 0x004fe20007810000 */
[----:B------:R2:W4:Y:S03]  /*81d0*/  MUFU.EX2 R192, R6 ;  /* 0x0000000600c07308 */ /* 0x0005260000000800 */
[----:B------:R-:W-:-:S04]  /*81e0*/  FMNMX.FTZ R3, R77, R3, !PT ;  /* 0x000000034d037209 */ /* 0x000fc80007810000 */
[----:B------:R-:W-:Y:S01]  /*81f0*/  FMNMX.FTZ R3, R72, R3, !PT ;  /* 0x0000000348037209 */ /* 0x000fe20007810000 */
[----:B-1----:R-:W-:Y:S01]  /*8200*/  FFMA.FTZ R5, R56, c[0x0][0x23c], -R21 ;  /* 0x00008f0038057a23 */ /* 0x002fe20000010815 */
[----:B---3--:R-:W-:Y:S02]  /*8210*/  FMNMX.FTZ R136, R136, R7, !PT ;  /* 0x0000000788887209 */ /* 0x008fe40007810000 */
[----:B------:R-:W-:Y:S01]  /*8220*/  FMNMX.FTZ R3, R75, R3, !PT ;  /* 0x000000034b037209 */ /* 0x000fe20007810000 */
[----:B------:R1:W3:Y:S01]  /*8230*/  MUFU.EX2 R220, R5 ;  /* 0x0000000500dc7308 */ /* 0x0002e20000000800 */
[C---:B------:R-:W-:Y:S01]  /*8240*/  FSETP.NEU.FTZ.AND P1, PT, R136.reuse, -INF , PT ;  /* 0xff8000008800780b */ /* 0x040fe20003f3d000 */
[----:B------:R-:W-:Y:S01]  /*8250*/  FMUL.FTZ R20, R136, c[0x0][0x23c] ;  /* 0x00008f0088147a20 */ /* 0x000fe20000410000 */
[----:B------:R-:W-:Y:S01]  /*8260*/  FMNMX.FTZ R3, R76, R3, !PT ;  /* 0x000000034c037209 */ /* 0x000fe20007810000 */
[----:B--2---:R-:W2:Y:S01]  /*8270*/  SHFL.BFLY PT, R6, R135, 0x2, 0x1f ;  /* 0x0c401f0087067f89 */ /* 0x004ea200000e0000 */
[----:B----4-:R-:W-:-:S02]  /*8280*/  F2FP.PACK_AB R16, R192, R193 ;  /* 0x000000c1c010723e */ /* 0x010fc400000000ff */
[----:B------:R-:W-:Y:S02]  /*8290*/  FMNMX.FTZ R3, R63, R3, !PT ;  /* 0x000000033f037209 */ /* 0x000fe40007810000 */
[----:B------:R-:W-:-:S05]  /*82a0*/  FSEL R20, R20, RZ, P1 ;  /* 0x000000ff14147208 */ /* 0x000fca0000800000 */
[----:B------:R-:W-:Y:S01]  /*82b0*/  FFMA.FTZ R23, R23, c[0x0][0x23c], -R20 ;  /* 0x00008f0017177a23 */ /* 0x000fe20000010814 */
[----:B-1----:R-:W-:Y:S01]  /*82c0*/  FMNMX.FTZ R5, R62, R3, !PT ;  /* 0x000000033e057209 */ /* 0x002fe20007810000 */
[----:B------:R-:W-:Y:S01]  /*82d0*/  FFMA.FTZ R3, R51, c[0x0][0x23c], -R21 ;  /* 0x00008f0033037a23 */ /* 0x000fe20000010815 */
[----:B---3--:R-:W-:Y:S02]  /*82e0*/  F2FP.PACK_AB R18, R220, R11 ;  /* 0x0000000bdc12723e */ /* 0x008fe400000000ff */
        /* <DEDUP_REMOVED lines=17> */
[----:B------:R-:W-:Y:S02]  /*8400*/  FFMA.FTZ R5, R47, c[0x0][0x23c], -R20 ;  /* 0x00008f002f057a23 */ /* 0x000fe40000010814 */
[----:B------:R-:W-:Y:S01]  /*8410*/  LDSM.16.MT88.4 R44, [R222+0xc800] ;  /* 0x00c80000de2c783b */ /* 0x000fe20000004200 */
[----:B------:R-:W-:-:S03]  /*8420*/  FSETP.NEU.FTZ.AND P1, PT, R135, -INF , PT ;  /* 0xff8000008700780b */ /* 0x000fc60003f3d000 */
[----:B------:R2:W-:Y:S01]  /*8430*/  MUFU.EX2 R92, R5 ;  /* 0x00000005005c7308 */ /* 0x0005e20000000800 */
[----:B-1----:R-:W-:Y:S01]  /*8440*/  FFMA.FTZ R3, R39, c[0x0][0x23c], -R21 ;  /* 0x00008f0027037a23 */ /* 0x002fe20000010815 */
[----:B---3--:R-:W-:-:S06]  /*8450*/  FMNMX.FTZ R134, R134, R6, !PT ;  /* 0x0000000686867209 */ /* 0x008fcc0007810000 */
[----:B------:R1:W-:Y:S01]  /*8460*/  MUFU.EX2 R236, R3 ;  /* 0x0000000300ec7308 */ /* 0x0003e20000000800 */
[----:B------:R-:W3:Y:S01]  /*8470*/  SHFL.BFLY PT, R6, R134, 0x1, 0x1f ;  /* 0x0c201f0086067f89 */ /* 0x000ee200000e0000 */
[----:B--2---:R-:W-:-:S06]  /*8480*/  FFMA.FTZ R5, R40, c[0x0][0x23c], -R20 ;  /* 0x00008f0028057a23 */ /* 0x004fcc0000010814 */
[----:B------:R-:W-:Y:S01]  /*8490*/  MUFU.EX2 R225, R5 ;  /* 0x0000000500e17308 */ /* 0x000fe20000000800 */
[----:B-1----:R-:W-:-:S07]  /*84a0*/  FFMA.FTZ R3, R74, c[0x0][0x23c], -R20 ;  /* 0x00008f004a037a23 */ /* 0x002fce0000010814 */
[----:B------:R1:W-:Y:S01]  /*84b0*/  MUFU.EX2 R191, R3 ;  /* 0x0000000300bf7308 */ /* 0x0003e20000000800 */
[----:B---3--:R-:W-:Y:S01]  /*84c0*/  FMNMX.FTZ R134, R134, R6, !PT ;  /* 0x0000000686867209 */ /* 0x008fe20007810000 */
        /* <DEDUP_REMOVED lines=10> */
[----:B-1----:R-:W-:Y:S02]  /*8570*/  FFMA.FTZ R3, R50, c[0x0][0x23c], -R20 ;  /* 0x00008f0032037a23 */ /* 0x002fe40000010814 */
[----:B------:R-:W-:Y:S04]  /*8580*/  LDSM.16.MT88.4 R48, [R221+0xc800] ;  /* 0x00c80000dd30783b */ /* 0x000fe80000004200 */
[----:B------:R1:W-:Y:S02]  /*8590*/  MUFU.EX2 R94, R3 ;  /* 0x00000003005e7308 */ /* 0x0003e40000000800 */
[----:B-1----:R-:W-:-:S05]  /*85a0*/  FMUL.FTZ R3, R135, c[0x0][0x23c] ;  /* 0x00008f0087037a20 */ /* 0x002fca0000410000 */
[----:B------:R-:W-:Y:S02]  /*85b0*/  FSEL R3, R3, RZ, P1 ;  /* 0x000000ff03037208 */ /* 0x000fe40000800000 */
[----:B------:R-:W-:-:S03]  /*85c0*/  FSETP.NEU.FTZ.AND P1, PT, R134, -INF , PT ;  /* 0xff8000008600780b */ /* 0x000fc60003f3d000 */
[--C-:B------:R-:W-:Y:S02]  /*85d0*/  FFMA.FTZ R5, R79, c[0x0][0x23c], -R3.reuse ;  /* 0x00008f004f057a23 */ /* 0x100fe40000010803 */
[--C-:B------:R-:W-:Y:S02]  /*85e0*/  FFMA.FTZ R6, R60, c[0x0][0x23c], -R3.reuse ;  /* 0x00008f003c067a23 */ /* 0x100fe40000010803 */
[----:B------:R1:W-:Y:S08]  /*85f0*/  MUFU.EX2 R10, R5 ;  /* 0x00000005000a7308 */ /* 0x0003f00000000800 */
        /* <DEDUP_REMOVED lines=8> */
[----:B-1----:R-:W-:Y:S01]  /*8680*/  FMUL.FTZ R5, R134, c[0x0][0x23c] ;  /* 0x00008f0086057a20 */ /* 0x002fe20000410000 */
[----:B--2---:R-:W-:-:S04]  /*8690*/  F2FP.PACK_AB R14, R234, R239 ;  /* 0x000000efea0e723e */ /* 0x004fc800000000ff */
[----:B------:R-:W-:Y:S01]  /*86a0*/  FSEL R0, R5, RZ, P1 ;  /* 0x000000ff05007208 */ /* 0x000fe20000800000 */
[----:B------:R-:W-:Y:S02]  /*86b0*/  FFMA.FTZ R5, R53, c[0x0][0x23c], -R3 ;  /* 0x00008f0035057a23 */ /* 0x000fe40000010803 */
[----:B------:R-:W1:Y:S02]  /*86c0*/  LDSM.16.MT88.4 R52, [R221+0xc000] ;  /* 0x00c00000dd34783b */ /* 0x000e640000004200 */
[--C-:B------:R-:W-:Y:S01]  /*86d0*/  FFMA.FTZ R4, R77, c[0x0][0x23c], -R0.reuse ;  /* 0x00008f004d047a23 */ /* 0x100fe20000010800 */
[----:B------:R2:W-:Y:S08]  /*86e0*/  MUFU.EX2 R232, R5 ;  /* 0x0000000500e87308 */ /* 0x0005f00000000800 */
[----:B------:R3:W-:Y:S01]  /*86f0*/  MUFU.EX2 R235, R4 ;  /* 0x0000000400eb7308 */ /* 0x0007e20000000800 */
[----:B--2---:R-:W-:-:S02]  /*8700*/  FFMA.FTZ R5, R81, c[0x0][0x23c], -R0 ;  /* 0x00008f0051057a23 */ /* 0x004fc40000010800 */
[----:B------:R-:W2:Y:S05]  /*8710*/  LDSM.16.MT88.4 R80, [R222+0xe000] ;  /* 0x00e00000de50783b */ /* 0x000eaa0000004200 */
[----:B------:R4:W-:Y:S01]  /*8720*/  MUFU.EX2 R226, R5 ;  /* 0x0000000500e27308 */ /* 0x0009e20000000800 */
[----:B---3--:R-:W-:-:S07]  /*8730*/  FFMA.FTZ R4, R72, c[0x0][0x23c], -R0 ;  /* 0x00008f0048047a23 */ /* 0x008fce0000010800 */
[----:B------:R3:W3:Y:S01]  /*8740*/  MUFU.EX2 R229, R4 ;  /* 0x0000000400e57308 */ /* 0x0006e20000000800 */
[----:B----4-:R-:W-:Y:S01]  /*8750*/  FFMA.FTZ R5, R78, c[0x0][0x23c], -R0 ;  /* 0x00008f004e057a23 */ /* 0x010fe20000010800 */
[C---:B-1----:R-:W-:Y:S06]  /*8760*/  HMMA.16816.F32 R68, R16.reuse, R52, RZ ;  /* 0x000000341044723c */ /* 0x042fec00000018ff */
[----:B------:R-:W1:Y:S01]  /*8770*/  MUFU.EX2 R227, R5 ;  /* 0x0000000500e37308 */ /* 0x000e620000000800 */
[--C-:B---3--:R-:W-:Y:S01]  /*8780*/  FFMA.FTZ R4, R58, c[0x0][0x23c], -R3.reuse ;  /* 0x00008f003a047a23 */ /* 0x108fe20000010803 */
[----:B------:R-:W-:Y:S01]  /*8790*/  F2FP.PACK_AB R15, R229, R235 ;  /* 0x000000ebe50f723e */ /* 0x000fe200000000ff */
[----:B------:R-:W3:Y:S05]  /*87a0*/  LDSM.16.MT88.4 R56, [R223+0xc000] ;  /* 0x00c00000df38783b */ /* 0x000eea0000004200 */
[----:B------:R4:W-:Y:S01]  /*87b0*/  MUFU.EX2 R84, R4 ;  /* 0x0000000400547308 */ /* 0x0009e20000000800 */
[----:B-1----:R-:W-:Y:S01]  /*87c0*/  F2FP.PACK_AB R13, R227, R226 ;  /* 0x000000e2e30d723e */ /* 0x002fe200000000ff */
[----:B--2---:R-:W-:Y:S01]  /*87d0*/  HMMA.16816.F32 R108, R16, R80, RZ ;  /* 0x00000050106c723c */ /* 0x004fe200000018ff */
[----:B----4-:R-:W-:-:S07]  /*87e0*/  FFMA.FTZ R4, R41, c[0x0][0x23c], -R3 ;  /* 0x00008f0029047a23 */ /* 0x010fce0000010803 */
[-C--:B------:R-:W-:Y:S01]  /*87f0*/  HMMA.16816.F32 R40, R16, R24.reuse, RZ ;  /* 0x000000181028723c */ /* 0x080fe200000018ff */
[----:B------:R1:W2:Y:S07]  /*8800*/  MUFU.EX2 R28, R4 ;  /* 0x00000004001c7308 */ /* 0x0002ae0000000800 */
[C---:B------:R-:W-:Y:S07]  /*8810*/  HMMA.16816.F32 R36, R12.reuse, R24, RZ ;  /* 0x000000180c24723c */ /* 0x040fee00000018ff */
[----:B------:R-:W-:Y:S01]  /*8820*/  IMAD.MOV.U32 R24, RZ, RZ, R29 ;  /* 0x000000ffff187224 */ /* 0x000fe200078e001d */
[-C--:B------:R-:W-:Y:S01]  /*8830*/  HMMA.16816.F32 R88, R12, R32.reuse, RZ ;  /* 0x000000200c58723c */ /* 0x080fe200000018ff */
[----:B------:R-:W-:Y:S01]  /*8840*/  MOV R25, R8 ;  /* 0x0000000800197202 */ /* 0x000fe20000000f00 */
[----:B-1----:R-:W-:Y:S01]  /*8850*/  FFMA.FTZ R4, R75, c[0x0][0x23c], -R0 ;  /* 0x00008f004b047a23 */ /* 0x002fe20000010800 */
[----:B------:R-:W-:Y:S01]  /*8860*/  F2FP.PACK_AB R8, R95, R228 ;  /* 0x000000e45f08723e */ /* 0x000fe200000000ff */
[----:B--2---:R-:W-:Y:S01]  /*8870*/  IMAD.MOV.U32 R2, RZ, RZ, R28 ;  /* 0x000000ffff027224 */ /* 0x004fe200078e001c */
[----:B------:R-:W1:Y:S01]  /*8880*/  LDSM.16.MT88.4 R72, [R224+0xc800] ;  /* 0x00c80000e048783b */ /* 0x000e620000004200 */
[----:B------:R2:W-:Y:S02]  /*8890*/  MUFU.EX2 R233, R4 ;  /* 0x0000000400e97308 */ /* 0x0005e40000000800 */
[----:B------:R-:W-:Y:S07]  /*88a0*/  HMMA.16816.F32 R28, R16, R32, RZ ;  /* 0x00000020101c723c */ /* 0x000fee00000018ff */
[----:B------:R-:W-:Y:S01]  /*88b0*/  IMAD.MOV.U32 R33, RZ, RZ, R84 ;  /* 0x000000ffff217224 */ /* 0x000fe200078e0054 */
[----:B------:R-:W-:Y:S01]  /*88c0*/  HMMA.16816.F32 R64, R12, R52, RZ ;  /* 0x000000340c40723c */ /* 0x000fe200000018ff */
[----:B------:R-:W-:Y:S01]  /*88d0*/  LDSM.16.MT88.4 R84, [R223+0xe000] ;  /* 0x00e00000df54783b */ /* 0x000fe20000004200 */
[----:B------:R-:W-:-:S02]  /*88e0*/  MOV R32, R11 ;  /* 0x0000000b00207202 */ /* 0x000fc40000000f00 */
[----:B------:R-:W-:Y:S01]  /*88f0*/  F2FP.PACK_AB R6, R2, R33 ;  /* 0x000000210206723e */ /* 0x000fe200000000ff */
[----:B--2---:R-:W-:Y:S02]  /*8900*/  FFMA.FTZ R4, R76, c[0x0][0x23c], -R0 ;  /* 0x00008f004c047a23 */ /* 0x004fe40000010800 */
[----:B------:R-:W-:Y:S01]  /*8910*/  MOV R53, R10 ;  /* 0x0000000a00357202 */ /* 0x000fe20000000f00 */
[----:B------:R-:W2:Y:S01]  /*8920*/  LDSM.16.MT88.4 R76, [R224+0xe000] ;  /* 0x00e00000e04c783b */ /* 0x000ea20000004200 */
[----:B------:R-:W-:Y:S01]  /*8930*/  IMAD.MOV.U32 R52, RZ, RZ, R9 ;  /* 0x000000ffff347224 */ /* 0x000fe200078e0009 */
[----:B------:R4:W4:Y:S01]  /*8940*/  MUFU.EX2 R231, R4 ;  /* 0x0000000400e77308 */ /* 0x0009220000000800 */
[----:B------:R-:W-:Y:S01]  /*8950*/  F2FP.PACK_AB R9, R94, R24 ;  /* 0x000000185e09723e */ /* 0x000fe200000000ff */
[----:B---3--:R-:W-:Y:S01]  /*8960*/  HMMA.16816.F32 R124, R16, R56, RZ ;  /* 0x00000038107c723c */ /* 0x008fe200000018ff */
[----:B------:R-:W-:Y:S02]  /*8970*/  F2FP.PACK_AB R10, R236, R230 ;  /* 0x000000e6ec0a723e */ /* 0x000fe400000000ff */
[----:B------:R-:W-:-:S05]  /*8980*/  F2FP.PACK_AB R11, R225, R92 ;  /* 0x0000005ce10b723e */ /* 0x000fca00000000ff */
[----:B------:R-:W-:Y:S01]  /*8990*/  HMMA.16816.F32 R120, R12, R56, RZ ;  /* 0x000000380c78723c */ /* 0x000fe200000018ff */
[----:B----4-:R-:W-:Y:S01]  /*89a0*/  FFMA.FTZ R4, R63, c[0x0][0x23c], -R0 ;  /* 0x00008f003f047a23 */ /* 0x010fe20000010800 */
[----:B------:R-:W-:-:S06]  /*89b0*/  F2FP.PACK_AB R5, R231, R233 ;  /* 0x000000e9e705723e */ /* 0x000fcc00000000ff */
[C---:B------:R-:W-:Y:S01]  /*89c0*/  HMMA.16816.F32 R164, R8.reuse, R44, R40 ;  /* 0x0000002c08a4723c */ /* 0x040fe20000001828 */
[----:B------:R-:W3:Y:S01]  /*89d0*/  LDSM.16.MT88.4 R40, [R223+0xc800] ;  /* 0x00c80000df28783b */ /* 0x000ee20000004200 */
[----:B------:R4:W-:Y:S06]  /*89e0*/  MUFU.EX2 R237, R4 ;  /* 0x0000000400ed7308 */ /* 0x0009ec0000000800 */
[C---:B------:R-:W-:Y:S01]  /*89f0*/  HMMA.16816.F32 R148, R8.reuse, R48, R68 ;  /* 0x000000300894723c */ /* 0x040fe20000001844 */
[----:B------:R-:W-:Y:S07]  /*8a00*/  LDSM.16.MT88.4 R68, [R224+0xe800] ;  /* 0x00e80000e044783b */ /* 0x000fee0000004200 */
[----:B-1----:R-:W-:Y:S01]  /*8a10*/  HMMA.16816.F32 R180, R8, R72, R28 ;  /* 0x0000004808b4723c */ /* 0x002fe2000000181c */
[----:B------:R-:W-:Y:S01]  /*8a20*/  LDSM.16.MT88.4 R28, [R222+0xe800] ;  /* 0x00e80000de1c783b */ /* 0x000fe20000004200 */
[----:B----4-:R-:W-:-:S03]  /*8a30*/  FFMA.FTZ R4, R62, c[0x0][0x23c], -R0 ;  /* 0x00008f003e047a23 */ /* 0x010fc60000010800 */
[----:B------:R-:W-:Y:S01]  /*8a40*/  LDSM.16.MT88.4 R60, [R221+0xe000] ;  /* 0x00e00000dd3c783b */ /* 0x000fe20000004200 */
[----:B------:R1:W4:Y:S02]  /*8a50*/  MUFU.EX2 R93, R4 ;  /* 0x00000004005d7308 */ /* 0x0003240000000800 */
[----:B--2---:R-:W-:Y:S08]  /*8a60*/  HMMA.16816.F32 R100, R16, R76, RZ ;  /* 0x0000004c1064723c */ /* 0x004ff000000018ff */
[----:B------:R-:W-:Y:S01]  /*8a70*/  HMMA.16816.F32 R104, R12, R80, RZ ;  /* 0x000000500c68723c */ /* 0x000fe200000018ff */
[----:B-1----:R-:W-:-:S02]  /*8a80*/  F2FP.PACK_AB R4, R232, R204 ;  /* 0x000000cce804723e */ /* 0x002fc400000000ff */
[----:B----4-:R-:W-:-:S05]  /*8a90*/  F2FP.PACK_AB R7, R93, R237 ;  /* 0x000000ed5d07723e */ /* 0x010fca00000000ff */
[----:B---3--:R-:W-:Y:S08]  /*8aa0*/  HMMA.16816.F32 R196, R8, R40, R124 ;  /* 0x0000002808c4723c */ /* 0x008ff0000000187c */
[C---:B------:R-:W-:Y:S01]  /*8ab0*/  HMMA.16816.F32 R144, R4.reuse, R48, R64 ;  /* 0x000000300490723c */ /* 0x040fe20000001840 */
[----:B------:R-:W1:Y:S06]  /*8ac0*/  LDSM.16.MT88.4 R64, [R223+0xe800] ;  /* 0x00e80000df40783b */ /* 0x000e6c0000004200 */
[----:B------:R-:W-:Y:S01]  /*8ad0*/  MOV R49, R95 ;  /* 0x0000005f00317202 */ /* 0x000fe20000000f00 */
[----:B------:R-:W-:Y:S01]  /*8ae0*/  HMMA.16816.F32 R176, R4, R72, R88 ;  /* 0x0000004804b0723c */ /* 0x000fe20000001858 */
[----:B------:R-:W-:-:S06]  /*8af0*/  IMAD.MOV.U32 R48, RZ, RZ, R94 ;  /* 0x000000ffff307224 */ /* 0x000fcc00078e005e */
[----:B------:R-:W-:Y:S01]  /*8b00*/  IMAD.MOV.U32 R73, RZ, RZ, R92 ;  /* 0x000000ffff497224 */ /* 0x000fe200078e005c */
[----:B------:R-:W-:Y:S08]  /*8b10*/  HMMA.16816.F32 R88, R12, R84, RZ ;  /* 0x000000540c58723c */ /* 0x000ff000000018ff */
[C---:B------:R-:W-:Y:S01]  /*8b20*/  HMMA.16816.F32 R160, R4.reuse, R44, R36 ;  /* 0x0000002c04a0723c */ /* 0x040fe20000001824 */
[----:B------:R-:W2:Y:S06]  /*8b30*/  LDSM.16.MT88.4 R36, [R221+0xe800] ;  /* 0x00e80000dd24783b */ /* 0x000eac0000004200 */
[----:B------:R-:W-:Y:S01]  /*8b40*/  MOV R44, R93 ;  /* 0x0000005d002c7202 */ /* 0x000fe20000000f00 */
[----:B------:R-:W-:Y:S01]  /*8b50*/  HMMA.16816.F32 R120, R4, R40, R120 ;  /* 0x000000280478723c */ /* 0x000fe20000001878 */
[----:B------:R-:W-:-:S05]  /*8b60*/  IMAD.MOV.U32 R45, RZ, RZ, R96 ;  /* 0x000000ffff2d7224 */ /* 0x000fca00078e0060 */
[----:B------:R-:W-:Y:S02]  /*8b70*/  MOV R80, R45 ;  /* 0x0000002d00507202 */ /* 0x000fe40000000f00 */
[----:B------:R-:W-:Y:S01]  /*8b80*/  HMMA.16816.F32 R92, R16, R84, RZ ;  /* 0x00000054105c723c */ /* 0x000fe200000018ff */
[----:B------:R-:W-:-:S06]  /*8b90*/  MOV R45, R53 ;  /* 0x00000035002d7202 */ /* 0x000fcc0000000f00 */
[----:B------:R-:W-:Y:S01]  /*8ba0*/  IMAD.MOV.U32 R85, RZ, RZ, R32 ;  /* 0x000000ffff557224 */ /* 0x000fe200078e0020 */
[----:B-1----:R-:W-:Y:S01]  /*8bb0*/  HMMA.16816.F32 R88, R4, R64, R88 ;  /* 0x000000400458723c */ /* 0x002fe20000001858 */
[----:B------:R-:W-:-:S07]  /*8bc0*/  MOV R84, R25 ;  /* 0x0000001900547202 */ /* 0x000fce0000000f00 */
[----:B------:R-:W-:Y:S08]  /*8bd0*/  HMMA.16816.F32 R112, R12, R60, RZ ;  /* 0x0000003c0c70723c */ /* 0x000ff000000018ff */
[----:B------:R-:W-:Y:S08]  /*8be0*/  HMMA.16816.F32 R216, R8, R68, R100 ;  /* 0x0000004408d8723c */ /* 0x000ff00000001864 */
[----:B------:R-:W-:Y:S01]  /*8bf0*/  MOV R195, R89 ;  /* 0x0000005900c37202 */ /* 0x000fe20000000f00 */
[----:B------:R-:W-:Y:S01]  /*8c00*/  IMAD.MOV.U32 R194, RZ, RZ, R90 ;  /* 0x000000ffffc27224 */ /* 0x000fe200078e005a */
[----:B------:R-:W-:Y:S01]  /*8c10*/  MOV R41, R91 ;  /* 0x0000005b00297202 */ /* 0x000fe20000000f00 */
[----:B------:R-:W-:Y:S01]  /*8c20*/  IMAD.MOV.U32 R40, RZ, RZ, R88 ;  /* 0x000000ffff287224 */ /* 0x000fe200078e0058 */
[----:B------:R-:W-:Y:S08]  /*8c30*/  HMMA.16816.F32 R96, R12, R76, RZ ;  /* 0x0000004c0c60723c */ /* 0x000ff000000018ff */
[----:B------:R-:W-:Y:S04]  /*8c40*/  HMMA.16816.F32 R92, R8, R64, R92 ;  /* 0x00000040085c723c */ /* 0x000fe8000000185c */
[----:B------:R-:W-:Y:S01]  /*8c50*/  MOV R207, R217 ;  /* 0x000000d900cf7202 */ /* 0x000fe20000000f00 */
[----:B------:R-:W-:Y:S01]  /*8c60*/  IMAD.MOV.U32 R206, RZ, RZ, R218 ;  /* 0x000000ffffce7224 */ /* 0x000fe200078e00da */
[----:B------:R-:W-:Y:S01]  /*8c70*/  MOV R205, R219 ;  /* 0x000000db00cd7202 */ /* 0x000fe20000000f00 */
[----:B------:R-:W-:Y:S01]  /*8c80*/  IMAD.MOV.U32 R81, RZ, RZ, R216 ;  /* 0x000000ffff517224 */ /* 0x000fe200078e00d8 */
[----:B------:R-:W-:Y:S08]  /*8c90*/  HMMA.16816.F32 R88, R12, R82, RZ ;  /* 0x000000520c58723c */ /* 0x000ff000000018ff */
[----:B------:R-:W-:Y:S07]  /*8ca0*/  HMMA.16816.F32 R116, R16, R60, RZ ;  /* 0x0000003c1074723c */ /* 0x000fee00000018ff */
[----:B------:R-:W-:Y:S01]  /*8cb0*/  IMAD.MOV.U32 R60, RZ, RZ, R44 ;  /* 0x000000ffff3c7224 */ /* 0x000fe200078e002c */
[----:B--2---:R-:W-:Y:S01]  /*8cc0*/  HMMA.16816.F32 R184, R4, R36, R112 ;  /* 0x0000002404b8723c */ /* 0x004fe20000001870 */
[----:B------:R-:W-:Y:S01]  /*8cd0*/  MOV R77, R92 ;  /* 0x0000005c004d7202 */ /* 0x000fe20000000f00 */
[----:B------:R-:W-:Y:S01]  /*8ce0*/  IMAD.MOV.U32 R76, RZ, RZ, R93 ;  /* 0x000000ffff4c7224 */ /* 0x000fe200078e005d */
[----:B------:R-:W-:Y:S01]  /*8cf0*/  MOV R57, R94 ;  /* 0x0000005e00397202 */ /* 0x000fe20000000f00 */
[----:B------:R-:W-:Y:S01]  /*8d00*/  IMAD.MOV.U32 R56, RZ, RZ, R95 ;  /* 0x000000ffff387224 */ /* 0x000fe200078e005f */
[----:B------:R-:W-:Y:S01]  /*8d10*/  MOV R61, R73 ;  /* 0x00000049003d7202 */ /* 0x000fe20000000f00 */
[----:B------:R-:W-:-:S02]  /*8d20*/  IMAD.MOV.U32 R44, RZ, RZ, R52 ;  /* 0x000000ffff2c7224 */ /* 0x000fc400078e0034 */
[-C--:B------:R-:W-:Y:S08]  /*8d30*/  HMMA.16816.F32 R212, R8, R28.reuse, R108 ;  /* 0x0000001c08d4723c */ /* 0x080ff0000000186c */
[C---:B------:R-:W-:Y:S07]  /*8d40*/  HMMA.16816.F32 R208, R4.reuse, R28, R104 ;  /* 0x0000001c04d0723c */ /* 0x040fee0000001868 */
[--C-:B------:R-:W-:Y:S01]  /*8d50*/  FFMA.FTZ R29, R128, c[0x0][0x23c], -R21.reuse ;  /* 0x00008f00801d7a23 */ /* 0x100fe20000010815 */
[----:B------:R-:W-:Y:S01]  /*8d60*/  HMMA.16816.F32 R216, R4, R68, R96 ;  /* 0x0000004404d8723c */ /* 0x000fe20000001860 */
[----:B------:R-:W-:-:S02]  /*8d70*/  FFMA.FTZ R28, R22, c[0x0][0x23c], -R21 ;  /* 0x00008f00161c7a23 */ /* 0x000fc40000010815 */
[----:B------:R-:W-:-:S05]  /*8d80*/  FFMA.FTZ R22, R152, c[0x0][0x23c], -R3 ;  /* 0x00008f0098167a23 */ /* 0x000fca0000010803 */
[----:B------:R-:W-:Y:S08]  /*8d90*/  HMMA.16816.F32 R112, R4, R30, R88 ;  /* 0x0000001e0470723c */ /* 0x000ff00000001858 */
[C---:B------:R-:W-:Y:S08]  /*8da0*/  HMMA.16816.F32 R108, R12.reuse, R54, RZ ;  /* 0x000000360c6c723c */ /* 0x040ff000000018ff */
[C---:B------:R-:W-:Y:S08]  /*8db0*/  HMMA.16816.F32 R104, R12.reuse, R26, RZ ;  /* 0x0000001a0c68723c */ /* 0x040ff000000018ff */
[C---:B------:R-:W-:Y:S08]  /*8dc0*/  HMMA.16816.F32 R100, R12.reuse, R34, RZ ;  /* 0x000000220c64723c */ /* 0x040ff000000018ff */
[C---:B------:R-:W-:Y:S08]  /*8dd0*/  HMMA.16816.F32 R96, R12.reuse, R58, RZ ;  /* 0x0000003a0c60723c */ /* 0x040ff000000018ff */
[C---:B------:R-:W-:Y:S08]  /*8de0*/  HMMA.16816.F32 R92, R12.reuse, R62, RZ ;  /* 0x0000003e0c5c723c */ /* 0x040ff000000018ff */
[C---:B------:R-:W-:Y:S08]  /*8df0*/  HMMA.16816.F32 R88, R12.reuse, R78, RZ ;  /* 0x0000004e0c58723c */ /* 0x040ff000000018ff */
[----:B------:R-:W-:Y:S08]  /*8e00*/  HMMA.16816.F32 R12, R12, R86, RZ ;  /* 0x000000560c0c723c */ /* 0x000ff000000018ff */
[----:B------:R-:W-:Y:S07]  /*8e10*/  HMMA.16816.F32 R200, R8, R36, R116 ;  /* 0x0000002408c8723c */ /* 0x000fee0000001874 */
[----:B------:R-:W-:Y:S01]  /*8e20*/  MOV R36, R33 ;  /* 0x0000002100247202 */ /* 0x000fe20000000f00 */
[----:B------:R-:W-:Y:S01]  /*8e30*/  HMMA.16816.F32 R108, R4, R50, R108 ;  /* 0x00000032046c723c */ /* 0x000fe2000000186c */
[----:B------:R-:W-:-:S07]  /*8e40*/  IMAD.MOV.U32 R37, RZ, RZ, R24 ;  /* 0x000000ffff257224 */ /* 0x000fce00078e0018 */
[----:B------:R-:W-:Y:S08]  /*8e50*/  HMMA.16816.F32 R32, R16, R34, RZ ;  /* 0x000000221020723c */ /* 0x000ff000000018ff */
[C---:B------:R-:W-:Y:S08]  /*8e60*/  HMMA.16816.F32 R104, R4.reuse, R46, R104 ;  /* 0x0000002e0468723c */ /* 0x040ff00000001868 */
[C---:B------:R-:W-:Y:S08]  /*8e70*/  HMMA.16816.F32 R100, R4.reuse, R74, R100 ;  /* 0x0000004a0464723c */ /* 0x040ff00000001864 */
[C---:B------:R-:W-:Y:S08]  /*8e80*/  HMMA.16816.F32 R96, R4.reuse, R42, R96 ;  /* 0x0000002a0460723c */ /* 0x040ff00000001860 */
[C---:B------:R-:W-:Y:S08]  /*8e90*/  HMMA.16816.F32 R92, R4.reuse, R38, R92 ;  /* 0x00000026045c723c */ /* 0x040ff0000000185c */
[C---:B------:R-:W-:Y:S08]  /*8ea0*/  HMMA.16816.F32 R116, R4.reuse, R70, R88 ;  /* 0x000000460474723c */ /* 0x040ff00000001858 */
[----:B------:R-:W-:Y:S01]  /*8eb0*/  HMMA.16816.F32 R124, R4, R66, R12 ;  /* 0x00000042047c723c */ /* 0x000fe2000000180c */
[----:B------:R-:W1:Y:S07]  /*8ec0*/  LDSM.16.MT88.4 R12, [R221+0xd000] ;  /* 0x00d00000dd0c783b */ /* 0x000e6e0000004200 */
[C---:B------:R-:W-:Y:S08]  /*8ed0*/  HMMA.16816.F32 R52, R16.reuse, R54, RZ ;  /* 0x000000361034723c */ /* 0x040ff000000018ff */
[----:B------:R-:W-:Y:S08]  /*8ee0*/  HMMA.16816.F32 R4, R16, R58, RZ ;  /* 0x0000003a1004723c */ /* 0x000ff000000018ff */
[C---:B------:R-:W-:Y:S07]  /*8ef0*/  HMMA.16816.F32 R72, R8.reuse, R74, R32 ;  /* 0x0000004a0848723c */ /* 0x040fee0000001820 */
[----:B------:R-:W-:Y:S01]  /*8f00*/  IMAD.MOV.U32 R35, RZ, RZ, R48 ;  /* 0x000000ffff237224 */ /* 0x000fe200078e0030 */
[----:B------:R-:W-:Y:S01]  /*8f10*/  HMMA.16816.F32 R52, R8, R50, R52 ;  /* 0x000000320834723c */ /* 0x000fe20000001834 */
[----:B------:R-:W-:-:S07]  /*8f20*/  MOV R34, R49 ;  /* 0x0000003100227202 */ /* 0x000fce0000000f00 */
[----:B------:R-:W-:Y:S08]  /*8f30*/  HMMA.16816.F32 R24, R16, R26, RZ ;  /* 0x0000001a1018723c */ /* 0x000ff000000018ff */
[----:B------:R-:W-:Y:S07]  /*8f40*/  HMMA.16816.F32 R48, R8, R42, R4 ;  /* 0x0000002a0830723c */ /* 0x000fee0000001804 */
[----:B------:R-:W-:Y:S01]  /*8f50*/  IMAD.MOV.U32 R43, RZ, RZ, R36 ;  /* 0x000000ffff2b7224 */ /* 0x000fe200078e0024 */
[----:B------:R-:W-:Y:S01]  /*8f60*/  HMMA.16816.F32 R4, R16, R62, RZ ;  /* 0x0000003e1004723c */ /* 0x000fe200000018ff */
[----:B------:R-:W-:-:S06]  /*8f70*/  MOV R42, R37 ;  /* 0x00000025002a7202 */ /* 0x000fcc0000000f00 */
[----:B------:R-:W-:Y:S01]  /*8f80*/  IMAD.MOV.U32 R63, RZ, RZ, R44 ;  /* 0x000000ffff3f7224 */ /* 0x000fe200078e002c */
[----:B------:R-:W-:Y:S01]  /*8f90*/  HMMA.16816.F32 R88, R8, R46, R24 ;  /* 0x0000002e0858723c */ /* 0x000fe20000001818 */
[----:B------:R-:W-:-:S06]  /*8fa0*/  MOV R62, R45 ;  /* 0x0000002d003e7202 */ /* 0x000fcc0000000f00 */
[--C-:B------:R-:W-:Y:S02]  /*8fb0*/  FFMA.FTZ R25, R138, c[0x0][0x23c], -R20.reuse ;  /* 0x00008f008a197a23 */ /* 0x100fe40000010814 */
[--C-:B------:R-:W-:Y:S01]  /*8fc0*/  FFMA.FTZ R26, R153, c[0x0][0x23c], -R20.reuse ;  /* 0x00008f00991a7a23 */ /* 0x100fe20000010814 */
[----:B------:R-:W-:Y:S01]  /*8fd0*/  MOV R153, R63 ;  /* 0x0000003f00997202 */ /* 0x000fe20000000f00 */
[----:B------:R-:W-:Y:S02]  /*8fe0*/  FFMA.FTZ R24, R129, c[0x0][0x23c], -R20 ;  /* 0x00008f0081187a23 */ /* 0x000fe40000010814 */
[----:B------:R-:W-:Y:S02]  /*8ff0*/  IMAD.MOV.U32 R129, RZ, RZ, R42 ;  /* 0x000000ffff817224 */ /* 0x000fe400078e002a */
[----:B------:R-:W-:Y:S01]  /*9000*/  IMAD.MOV.U32 R63, RZ, RZ, R205 ;  /* 0x000000ffff3f7224 */ /* 0x000fe200078e00cd */
[----:B------:R-:W-:Y:S08]  /*9010*/  HMMA.16816.F32 R44, R8, R38, R4 ;  /* 0x00000026082c723c */ /* 0x000ff00000001804 */
[----:B------:R-:W-:Y:S07]  /*9020*/  HMMA.16816.F32 R4, R16, R82, RZ ;  /* 0x000000521004723c */ /* 0x000fee00000018ff */
[----:B------:R-:W-:-:S02]  /*9030*/  IMAD.MOV.U32 R83, RZ, RZ, R2 ;  /* 0x000000ffff537224 */ /* 0x000fc400078e0002 */
[----:B------:R-:W-:Y:S02]  /*9040*/  FFMA.FTZ R2, R189, c[0x0][0x23c], -R21 ;  /* 0x00008f00bd027a23 */ /* 0x000fe40000010815 */
[----:B------:R-:W-:Y:S02]  /*9050*/  IMAD.MOV.U32 R82, RZ, RZ, R84 ;  /* 0x000000ffff527224 */ /* 0x000fe400078e0054 */
[----:B------:R2:W3:Y:S03]  /*9060*/  MUFU.EX2 R33, R2 ;  /* 0x0000000200217308 */ /* 0x0004e60000000800 */
[----:B------:R-:W-:Y:S01]  /*9070*/  MOV R128, R82 ;  /* 0x0000005200807202 */ /* 0x000fe20000000f00 */
[----:B------:R-:W-:-:S07]  /*9080*/  IMAD.MOV.U32 R82, RZ, RZ, R207 ;  /* 0x000000ffff527224 */ /* 0x000fce00078e00cf */
[----:B------:R-:W-:Y:S01]  /*9090*/  HMMA.16816.F32 R36, R8, R30, R4 ;  /* 0x0000001e0824723c */ /* 0x000fe20000001804 */
[----:B--2---:R-:W-:-:S06]  /*90a0*/  FFMA.FTZ R2, R173, c[0x0][0x23c], -R21 ;  /* 0x00008f00ad027a23 */ /* 0x004fcc0000010815 */
[--C-:B------:R-:W-:Y:S01]  /*90b0*/  FFMA.FTZ R30, R139, c[0x0][0x23c], -R21.reuse ;  /* 0x00008f008b1e7a23 */ /* 0x100fe20000010815 */
[C---:B------:R-:W-:Y:S01]  /*90c0*/  HMMA.16816.F32 R4, R16.reuse, R78, RZ ;  /* 0x0000004e1004723c */ /* 0x040fe200000018ff */
[----:B------:R-:W-:Y:S02]  /*90d0*/  FFMA.FTZ R31, R142, c[0x0][0x23c], -R21 ;  /* 0x00008f008e1f7a23 */ /* 0x000fe40000010815 */
[----:B---3--:R-:W-:Y:S02]  /*90e0*/  IMAD.MOV.U32 R152, RZ, RZ, R33 ;  /* 0x000000ffff987224 */ /* 0x008fe400078e0021 */
[----:B------:R-:W-:Y:S02]  /*90f0*/  FFMA.FTZ R33, R133, c[0x0][0x23c], -R0 ;  /* 0x00008f0085217a23 */ /* 0x000fe40000010800 */
[----:B------:R-:W-:Y:S01]  /*9100*/  MOV R79, R85 ;  /* 0x00000055004f7202 */ /* 0x000fe20000000f00 */
[----:B------:R-:W-:Y:S01]  /*9110*/  HMMA.16816.F32 R16, R16, R86, RZ ;  /* 0x000000561010723c */ /* 0x000fe200000018ff */
[----:B------:R-:W-:Y:S01]  /*9120*/  IMAD.MOV.U32 R78, RZ, RZ, R80 ;  /* 0x000000ffff4e7224 */ /* 0x000fe200078e0050 */
[----:B------:R-:W-:-:S05]  /*9130*/  MOV R80, R239 ;  /* 0x000000ef00507202 */ /* 0x000fca0000000f00 */
[----:B------:R-:W-:Y:S02]  /*9140*/  MOV R87, R60 ;  /* 0x0000003c00577202 */ /* 0x000fe40000000f00 */
[----:B------:R2:W3:Y:S07]  /*9150*/  MUFU.EX2 R60, R2 ;  /* 0x00000002003c7308 */ /* 0x0004ee0000000800 */
[C---:B------:R-:W-:Y:S07]  /*9160*/  HMMA.16816.F32 R68, R8.reuse, R70, R4 ;  /* 0x000000460844723c */ /* 0x040fee0000001804 */
[----:B------:R-:W-:Y:S01]  /*9170*/  FFMA.FTZ R4, R188, c[0x0][0x23c], -R0 ;  /* 0x00008f00bc047a23 */ /* 0x000fe20000010800 */
[----:B------:R-:W-:Y:S01]  /*9180*/  HMMA.16816.F32 R64, R8, R66, R16 ;  /* 0x000000420840723c */ /* 0x000fe20000001810 */
[----:B--2---:R-:W-:-:S02]  /*9190*/  FFMA.FTZ R2, R168, c[0x0][0x23c], -R21 ;  /* 0x00008f00a8027a23 */ /* 0x004fc40000010815 */
[----:B------:R-:W-:Y:S01]  /*91a0*/  MUFU.EX2 R239, R4 ;  /* 0x0000000400ef7308 */ /* 0x000fe20000000800 */
[----:B------:R-:W-:Y:S02]  /*91b0*/  IMAD.MOV.U32 R168, RZ, RZ, R87 ;  /* 0x000000ffffa87224 */ /* 0x000fe400078e0057 */
[----:B------:R-:W-:Y:S01]  /*91c0*/  IMAD.MOV.U32 R87, RZ, RZ, R194 ;  /* 0x000000ffff577224 */ /* 0x000fe200078e00c2 */
[----:B---3--:R-:W-:Y:S01]  /*91d0*/  F2FP.PACK_AB R8, R60, R152 ;  /* 0x000000983c08723e */ /* 0x008fe200000000ff */
[----:B------:R-:W-:-:S03]  /*91e0*/  IMAD.MOV.U32 R19, RZ, RZ, R40 ;  /* 0x000000ffff137224 */ /* 0x000fc600078e0028 */
[----:B------:R2:W-:Y:S02]  /*91f0*/  MUFU.EX2 R58, R2 ;  /* 0x00000002003a7308 */ /* 0x0005e40000000800 */
[----:B--2---:R-:W-:Y:S02]  /*9200*/  FFMA.FTZ R2, R156, c[0x0][0x23c], -R21 ;  /* 0x00008f009c027a23 */ /* 0x004fe40000010815 */
[----:B------:R-:W-:-:S04]  /*9210*/  FFMA.FTZ R21, R140, c[0x0][0x23c], -R3 ;  /* 0x00008f008c157a23 */ /* 0x000fc80000010803 */
[----:B------:R2:W3:Y:S02]  /*9220*/  MUFU.EX2 R84, R2 ;  /* 0x0000000200547308 */ /* 0x0004e40000000800 */
[----:B--2---:R-:W-:Y:S01]  /*9230*/  FFMA.FTZ R2, R175, c[0x0][0x23c], -R20 ;  /* 0x00008f00af027a23 */ /* 0x004fe20000010814 */
[----:B---3--:R-:W-:-:S05]  /*9240*/  F2FP.PACK_AB R10, R84, R58 ;  /* 0x0000003a540a723e */ /* 0x008fca00000000ff */
[----:B------:R2:W-:Y:S02]  /*9250*/  MUFU.EX2 R27, R2 ;  /* 0x00000002001b7308 */ /* 0x0005e40000000800 */
[----:B--2---:R-:W-:Y:S01]  /*9260*/  FFMA.FTZ R2, R170, c[0x0][0x23c], -R20 ;  /* 0x00008f00aa027a23 */ /* 0x004fe20000010814 */
[----:B------:R-:W-:Y:S02]  /*9270*/  MOV R170, R78 ;  /* 0x0000004e00aa7202 */ /* 0x000fe40000000f00 */
[----:B------:R-:W-:-:S03]  /*9280*/  MOV R78, R41 ;  /* 0x00000029004e7202 */ /* 0x000fc60000000f00 */
[----:B------:R2:W-:Y:S02]  /*9290*/  MUFU.EX2 R18, R2 ;  /* 0x0000000200127308 */ /* 0x0005e40000000800 */
[----:B--2---:R-:W-:-:S06]  /*92a0*/  FFMA.FTZ R2, R159, c[0x0][0x23c], -R20 ;  /* 0x00008f009f027a23 */ /* 0x004fcc0000010814 */
[----:B------:R2:W-:Y:S02]  /*92b0*/  MUFU.EX2 R59, R2 ;  /* 0x00000002003b7308 */ /* 0x0005e40000000800 */
[----:B--2---:R-:W-:Y:S02]  /*92c0*/  FFMA.FTZ R2, R143, c[0x0][0x23c], -R20 ;  /* 0x00008f008f027a23 */ /* 0x004fe40000010814 */
[----:B------:R-:W-:-:S04]  /*92d0*/  FFMA.FTZ R20, R131, c[0x0][0x23c], -R3 ;  /* 0x00008f0083147a23 */ /* 0x000fc80000010803 */
[----:B------:R2:W3:Y:S01]  /*92e0*/  MUFU.EX2 R16, R2 ;  /* 0x0000000200107308 */ /* 0x0004e20000000800 */
[----:B------:R-:W-:Y:S02]  /*92f0*/  IMAD.MOV.U32 R131, RZ, RZ, R34 ;  /* 0x000000ffff837224 */ /* 0x000fe400078e0022 */
[----:B------:R-:W-:Y:S02]  /*9300*/  FFMA.FTZ R34, R132, c[0x0][0x23c], -R0 ;  /* 0x00008f0084227a23 */ /* 0x000fe40000010800 */
[----:B--2---:R-:W-:Y:S01]  /*9310*/  FFMA.FTZ R2, R174, c[0x0][0x23c], -R3 ;  /* 0x00008f00ae027a23 */ /* 0x004fe20000010803 */
[----:B---3--:R-:W-:-:S03]  /*9320*/  F2FP.PACK_AB R11, R16, R59 ;  /* 0x0000003b100b723e */ /* 0x008fc600000000ff */
[----:B------:R2:W3:Y:S02]  /*9330*/  MUFU.EX2 R32, R2 ;  /* 0x0000000200207308 */ /* 0x0004e40000000800 */
[----:B--2---:R-:W-:Y:S02]  /*9340*/  FFMA.FTZ R2, R169, c[0x0][0x23c], -R3 ;  /* 0x00008f00a9027a23 */ /* 0x004fe40000010803 */
[----:B------:R-:W-:Y:S01]  /*9350*/  IMAD.MOV.U32 R169, RZ, RZ, R79 ;  /* 0x000000ffffa97224 */ /* 0x000fe200078e004f */
[----:B------:R-:W-:-:S03]  /*9360*/  MOV R79, R81 ;  /* 0x00000051004f7202 */ /* 0x000fc60000000f00 */
[----:B------:R2:W4:Y:S01]  /*9370*/  MUFU.EX2 R17, R2 ;  /* 0x0000000200117308 */ /* 0x0005220000000800 */
[----:B------:R-:W-:Y:S02]  /*9380*/  IMAD.MOV.U32 R81, RZ, RZ, R204 ;  /* 0x000000ffff517224 */ /* 0x000fe400078e00cc */
[----:B--2---:R-:W-:-:S05]  /*9390*/  FFMA.FTZ R2, R158, c[0x0][0x23c], -R3 ;  /* 0x00008f009e027a23 */ /* 0x004fca0000010803 */
[----:B------:R2:W-:Y:S02]  /*93a0*/  MUFU.EX2 R85, R2 ;  /* 0x0000000200557308 */ /* 0x0005e40000000800 */
[--C-:B--2---:R-:W-:Y:S02]  /*93b0*/  FFMA.FTZ R2, R154, c[0x0][0x23c], -R3.reuse ;  /* 0x00008f009a027a23 */ /* 0x104fe40000010803 */
[----:B------:R-:W-:Y:S01]  /*93c0*/  FFMA.FTZ R3, R130, c[0x0][0x23c], -R3 ;  /* 0x00008f0082037a23 */ /* 0x000fe20000010803 */
[----:B------:R-:W-:-:S03]  /*93d0*/  MOV R130, R27 ;  /* 0x0000001b00827202 */ /* 0x000fc60000000f00 */
[----:B------:R2:W2:Y:S01]  /*93e0*/  MUFU.EX2 R86, R2 ;  /* 0x0000000200567308 */ /* 0x0004a20000000800 */
[----:B------:R-:W-:Y:S02]  /*93f0*/  FFMA.FTZ R27, R155, c[0x0][0x23c], -R0 ;  /* 0x00008f009b1b7a23 */ /* 0x000fe40000010800 */
[----:B---3--:R-:W-:Y:S01]  /*9400*/  IMAD.MOV.U32 R155, RZ, RZ, R32 ;  /* 0x000000ffff9b7224 */ /* 0x008fe200078e0020 */
[----:B------:R-:W-:Y:S01]  /*9410*/  F2FP.PACK_AB R9, R18, R130 ;  /* 0x000000821209723e */ /* 0x000fe200000000ff */
[----:B------:R-:W-:Y:S01]  /*9420*/  IMAD.MOV.U32 R154, RZ, RZ, R62 ;  /* 0x000000ffff9a7224 */ /* 0x000fe200078e003e */
[----:B------:R-:W-:Y:S01]  /*9430*/  MOV R62, R206 ;  /* 0x000000ce003e7202 */ /* 0x000fe20000000f00 */
[----:B------:R-:W-:Y:S01]  /*9440*/  FFMA.FTZ R32, R141, c[0x0][0x23c], -R0 ;  /* 0x00008f008d207a23 */ /* 0x000fe20000010800 */
[----:B----4-:R-:W-:-:S03]  /*9450*/  F2FP.PACK_AB R4, R17, R155 ;  /* 0x0000009b1104723e */ /* 0x010fc600000000ff */
[----:B-1----:R-:W-:Y:S01]  /*9460*/  HMMA.16816.F32 R148, R8, R12, R148 ;  /* 0x0000000c0894723c */ /* 0x002fe20000001894 */
[--C-:B--2---:R-:W-:Y:S01]  /*9470*/  FFMA.FTZ R2, R172, c[0x0][0x23c], -R0.reuse ;  /* 0x00008f00ac027a23 */ /* 0x104fe20000010800 */
[----:B------:R-:W-:Y:S02]  /*9480*/  MOV R133, R86 ;  /* 0x0000005600857202 */ /* 0x000fe40000000f00 */
[----:B------:R-:W-:Y:S01]  /*9490*/  MOV R86, R195 ;  /* 0x000000c300567202 */ /* 0x000fe20000000f00 */
[----:B------:R1:W2:Y:S01]  /*94a0*/  MUFU.EX2 R139, R2 ;  /* 0x00000002008b7308 */ /* 0x0002a20000000800 */
[----:B------:R-:W-:Y:S01]  /*94b0*/  F2FP.PACK_AB R6, R133, R85 ;  /* 0x000000558506723e */ /* 0x000fe200000000ff */
[----:B-1----:R-:W-:Y:S01]  /*94c0*/  FFMA.FTZ R2, R171, c[0x0][0x23c], -R0 ;  /* 0x00008f00ab027a23 */ /* 0x002fe20000010800 */
[----:B--2---:R-:W-:Y:S02]  /*94d0*/  F2FP.PACK_AB R5, R139, R239 ;  /* 0x000000ef8b05723e */ /* 0x004fe400000000ff */
[----:B------:R-:W-:-:S03]  /*94e0*/  MOV R171, R43 ;  /* 0x0000002b00ab7202 */ /* 0x000fc60000000f00 */
[----:B------:R1:W-:Y:S01]  /*94f0*/  MUFU.EX2 R138, R2 ;  /* 0x00000002008a7308 */ /* 0x0003e20000000800 */
[----:B------:R-:W-:Y:S01]  /*9500*/  HMMA.16816.F32 R40, R8, R14, R52 ;  /* 0x0000000e0828723c */ /* 0x000fe20000001834 */
[----:B-1----:R-:W-:Y:S02]  /*9510*/  FFMA.FTZ R2, R157, c[0x0][0x23c], -R0 ;  /* 0x00008f009d027a23 */ /* 0x002fe40000010800 */
[----:B------:R-:W-:-:S04]  /*9520*/  FADD.FTZ R0, R193, R192 ;  /* 0x000000c0c1007221 */ /* 0x000fc80000010000 */
[----:B------:R-:W1:Y:S02]  /*9530*/  MUFU.EX2 R132, R2 ;  /* 0x0000000200847308 */ /* 0x000e640000000800 */
[----:B-1----:R-:W-:Y:S02]  /*9540*/  F2FP.PACK_AB R7, R132, R138 ;  /* 0x0000008a8407723e */ /* 0x002fe400000000ff */
[----:B------:R-:W-:Y:S01]  /*9550*/  MOV R2, R35 ;  /* 0x0000002300027202 */ /* 0x000fe20000000f00 */
[----:B------:R-:W-:-:S04]  /*9560*/  FADD.FTZ R35, R191, R190 ;  /* 0x000000bebf237221 */ /* 0x000fc80000010000 */
[C---:B------:R-:W-:Y:S08]  /*9570*/  HMMA.16816.F32 R144, R4.reuse, R12, R144 ;  /* 0x0000000c0490723c */ /* 0x040ff00000001890 */
[----:B------:R-:W-:Y:S01]  /*9580*/  HMMA.16816.F32 R156, R4, R14, R108 ;  /* 0x0000000e049c723c */ /* 0x000fe2000000186c */
        /* <DEDUP_REMOVED lines=14> */
[----:B------:R-:W-:-:S02]  /*9670*/  IMAD.MOV.U32 R82, RZ, RZ, R61 ;  /* 0x000000ffff527224 */ /* 0x000fc400078e003d */
[----:B------:R-:W-:Y:S02]  /*9680*/  IMAD.MOV.U32 R100, RZ, RZ, R79 ;  /* 0x000000ffff647224 */ /* 0x000fe400078e004f */
[----:B-1----:R-:W-:Y:S07]  /*9690*/  HMMA.16816.F32 R204, R4, R14, R96 ;  /* 0x0000000e04cc723c */ /* 0x002fee0000001860 */
[----:B------:R-:W-:Y:S01]  /*96a0*/  MOV R98, R60 ;  /* 0x0000003c00627202 */ /* 0x000fe20000000f00 */
[----:B------:R-:W-:Y:S01]  /*96b0*/  HMMA.16816.F32 R196, R8, R12, R196 ;  /* 0x0000000c08c4723c */ /* 0x000fe200000018c4 */
[----:B------:R-:W-:Y:S01]  /*96c0*/  MOV R99, R16 ;  /* 0x0000001000637202 */ /* 0x000fe20000000f00 */
[----:B------:R-:W-:Y:S01]  /*96d0*/  IMAD.MOV.U32 R96, RZ, RZ, R17 ;  /* 0x000000ffff607224 */ /* 0x000fe200078e0011 */
[----:B------:R-:W-:-:S05]  /*96e0*/  MOV R97, R18 ;  /* 0x0000001200617202 */ /* 0x000fca0000000f00 */
[----:B------:R-:W-:Y:S07]  /*96f0*/  HMMA.16816.F32 R192, R4, R12, R120 ;  /* 0x0000000c04c0723c */ /* 0x000fee0000001878 */
[----:B------:R-:W-:Y:S01]  /*9700*/  MOV R123, R78 ;  /* 0x0000004e007b7202 */ /* 0x000fe20000000f00 */
[C---:B------:R-:W-:Y:S01]  /*9710*/  HMMA.16816.F32 R60, R8.reuse, R14, R48 ;  /* 0x0000000e083c723c */ /* 0x040fe20000001830 */
[----:B------:R-:W1:Y:S01]  /*9720*/  LDSM.16.MT88.4 R12, [R221+0xf000] ;  /* 0x00f00000dd0c783b */ /* 0x000e620000004200 */
[----:B------:R-:W-:Y:S01]  /*9730*/  IMAD.MOV.U32 R120, RZ, RZ, R19 ;  /* 0x000000ffff787224 */ /* 0x000fe200078e0013 */
[----:B------:R-:W-:Y:S01]  /*9740*/  MOV R121, R86 ;  /* 0x0000005600797202 */ /* 0x000fe20000000f00 */
[----:B------:R-:W-:Y:S01]  /*9750*/  IMAD.MOV.U32 R122, RZ, RZ, R87 ;  /* 0x000000ffff7a7224 */ /* 0x000fe200078e0057 */
[----:B------:R-:W2:Y:S03]  /*9760*/  LDSM.16.MT88.4 R16, [R224+0xf000] ;  /* 0x00f00000e010783b */ /* 0x000ea60000004200 */
[-C--:B-1----:R-:W-:Y:S07]  /*9770*/  HMMA.16816.F32 R140, R8, R12.reuse, R200 ;  /* 0x0000000c088c723c */ /* 0x082fee00000018c8 */
[----:B------:R-:W-:Y:S01]  /*9780*/  IMAD.MOV.U32 R203, RZ, RZ, R58 ;  /* 0x000000ffffcb7224 */ /* 0x000fe200078e003a */
[----:B------:R-:W-:Y:S01]  /*9790*/  HMMA.16816.F32 R48, R4, R12, R184 ;  /* 0x0000000c0430723c */ /* 0x000fe200000018b8 */
[----:B------:R-:W-:Y:S01]  /*97a0*/  MOV R202, R59 ;  /* 0x0000003b00ca7202 */ /* 0x000fe20000000f00 */
[----:B------:R-:W-:Y:S01]  /*97b0*/  IMAD.MOV.U32 R201, RZ, RZ, R85 ;  /* 0x000000ffffc97224 */ /* 0x000fe200078e0055 */
[----:B------:R-:W-:-:S04]  /*97c0*/  MOV R200, R84 ;  /* 0x0000005400c87202 */ /* 0x000fc80000000f00 */
[----:B------:R-:W-:Y:S01]  /*97d0*/  IMAD.MOV.U32 R184, RZ, RZ, R77 ;  /* 0x000000ffffb87224 */ /* 0x000fe200078e004d */
[----:B------:R-:W-:Y:S01]  /*97e0*/  MOV R185, R76 ;  /* 0x0000004c00b97202 */ /* 0x000fe20000000f00 */
[----:B------:R-:W-:Y:S01]  /*97f0*/  IMAD.MOV.U32 R186, RZ, RZ, R57 ;  /* 0x000000ffffba7224 */ /* 0x000fe200078e0039 */
[----:B------:R-:W-:Y:S01]  /*9800*/  MOV R187, R56 ;  /* 0x0000003800bb7202 */ /* 0x000fe20000000f00 */
[-C--:B------:R-:W-:Y:S08]  /*9810*/  HMMA.16816.F32 R76, R4, R14.reuse, R92 ;  /* 0x0000000e044c723c */ /* 0x080ff0000000185c */
[----:B------:R-:W-:Y:S01]  /*9820*/  HMMA.16816.F32 R56, R8, R14, R44 ;  /* 0x0000000e0838723c */ /* 0x000fe2000000182c */
[----:B------:R-:W1:Y:S07]  /*9830*/  LDSM.16.MT88.4 R12, [R222+0xf000] ;  /* 0x00f00000de0c783b */ /* 0x000e6e0000004200 */
[C---:B--2---:R-:W-:Y:S08]  /*9840*/  HMMA.16816.F32 R108, R4.reuse, R18, R116 ;  /* 0x00000012046c723c */ /* 0x044ff00000001874 */
[----:B------:R-:W-:Y:S08]  /*9850*/  HMMA.16816.F32 R104, R4, R16, R216 ;  /* 0x000000100468723c */ /* 0x000ff000000018d8 */
[-C--:B-1----:R-:W-:Y:S07]  /*9860*/  HMMA.16816.F32 R84, R8, R12.reuse, R212 ;  /* 0x0000000c0854723c */ /* 0x082fee00000018d4 */
        /* <DEDUP_REMOVED lines=14> */
[----:B------:R-:W-:-:S03]  /*9950*/  MOV R153, R170 ;  /* 0x000000aa00997202 */ /* 0x000fc60000000f00 */
[C---:B------:R-:W-:Y:S01]  /*9960*/  HMMA.16816.F32 R44, R8.reuse, R14, R36 ;  /* 0x0000000e082c723c */ /* 0x040fe20000001824 */
[----:B------:R-:W1:Y:S01]  /*9970*/  LDSM.16.MT88.4 R12, [R223+0xf000] ;  /* 0x00f00000df0c783b */ /* 0x000e620000004200 */
        /* <DEDUP_REMOVED lines=24> */
[----:B------:R-:W-:Y:S01]  /*9b00*/  IMAD.MOV.U32 R169, RZ, RZ, R80 ;  /* 0x000000ffffa97224 */ /* 0x000fe200078e0050 */
[----:B------:R-:W-:Y:S01]  /*9b10*/  MOV R170, R81 ;  /* 0x0000005100aa7202 */ /* 0x000fe20000000f00 */
[----:B------:R-:W-:Y:S01]  /*9b20*/  IMAD.MOV.U32 R168, RZ, RZ, R233 ;  /* 0x000000ffffa87224 */ /* 0x000fe200078e00e9 */
[----:B------:R-:W-:Y:S01]  /*9b30*/  MUFU.EX2 R31, R31 ;  /* 0x0000001f001f7308 */ /* 0x000fe20000000800 */
[----:B------:R2:W5:Y:S03]  /*9b40*/  LDL.LU R237, [R1+0xdc] ;  /* 0x0000dc0001ed7983 */ /* 0x0005660000300800 */
[C---:B------:R-:W-:Y:S08]  /*9b50*/  HMMA.16816.F32 R16, R8.reuse, R18, R68 ;  /* 0x000000120810723c */ /* 0x040ff00000001844 */
[C---:B-1----:R-:W-:Y:S08]  /*9b60*/  HMMA.16816.F32 R116, R8.reuse, R12, R208 ;  /* 0x0000000c0874723c */ /* 0x042ff000000018d0 */
[----:B------:R-:W-:Y:S01]  /*9b70*/  HMMA.16816.F32 R64, R8, R14, R64 ;  /* 0x0000000e0840723c */ /* 0x000fe20000001840 */
[----:B------:R-:W-:Y:S01]  /*9b80*/  IMAD.MOV.U32 R210, RZ, RZ, R212 ;  /* 0x000000ffffd27224 */ /* 0x000fe200078e00d4 */
[----:B------:R-:W-:Y:S01]  /*9b90*/  MOV R211, R213 ;  /* 0x000000d500d37202 */ /* 0x000fe20000000f00 */
[----:B------:R-:W-:Y:S01]  /*9ba0*/  IMAD.MOV.U32 R212, RZ, RZ, R214 ;  /* 0x000000ffffd47224 */ /* 0x000fe200078e00d6 */
[----:B------:R-:W-:Y:S01]  /*9bb0*/  MOV R213, R131 ;  /* 0x0000008300d57202 */ /* 0x000fe20000000f00 */
[----:B------:R-:W-:Y:S01]  /*9bc0*/  FADD.FTZ R2, R2, R210 ;  /* 0x000000d202027221 */ /* 0x000fe20000010000 */
[----:B------:R-:W-:Y:S01]  /*9bd0*/  MOV R214, R128 ;  /* 0x0000008000d67202 */ /* 0x000fe20000000f00 */
[----:B------:R1:W-:Y:S01]  /*9be0*/  MUFU.EX2 R11, R3 ;  /* 0x00000003000b7308 */ /* 0x0003e20000000800 */
[C---:B------:R-:W-:Y:S01]  /*9bf0*/  HMMA.16816.F32 R120, R4.reuse, R12, R120 ;  /* 0x0000000c0478723c */ /* 0x040fe20000001878 */
[----:B------:R-:W-:Y:S01]  /*9c00*/  IMAD.MOV.U32 R131, RZ, RZ, R129 ;  /* 0x000000ffff837224 */ /* 0x000fe200078e0081 */
[----:B------:R-:W-:Y:S01]  /*9c10*/  MOV R209, R214 ;  /* 0x000000d600d17202 */ /* 0x000fe20000000f00 */
[----:B------:R-:W-:Y:S01]  /*9c20*/  FADD.FTZ R0, R211, R0 ;  /* 0x00000000d3007221 */ /* 0x000fe20000010000 */
[----:B------:R-:W-:Y:S01]  /*9c30*/  MOV R128, R170 ;  /* 0x000000aa00807202 */ /* 0x000fe20000000f00 */
[----:B------:R-:W-:Y:S01]  /*9c40*/  IMAD.MOV.U32 R210, RZ, RZ, R215 ;  /* 0x000000ffffd27224 */ /* 0x000fe200078e00d7 */
[----:B------:R-:W-:Y:S01]  /*9c50*/  MOV R211, R184 ;  /* 0x000000b800d37202 */ /* 0x000fe20000000f00 */
[----:B------:R-:W-:Y:S01]  /*9c60*/  IMAD.MOV.U32 R129, RZ, RZ, R169 ;  /* 0x000000ffff817224 */ /* 0x000fe200078e00a9 */
[----:B------:R-:W-:Y:S01]  /*9c70*/  HMMA.16816.F32 R36, R4, R14, R124 ;  /* 0x0000000e0424723c */ /* 0x000fe2000000187c */
[----:B------:R-:W-:Y:S01]  /*9c80*/  FADD.FTZ R2, R213, R2 ;  /* 0x00000002d5027221 */ /* 0x000fe20000010000 */
[----:B------:R-:W-:Y:S01]  /*9c90*/  MOV R214, R200 ;  /* 0x000000c800d67202 */ /* 0x000fe20000000f00 */
[----:B------:R-:W-:Y:S01]  /*9ca0*/  IMAD.MOV.U32 R215, RZ, RZ, R187 ;  /* 0x000000ffffd77224 */ /* 0x000fe200078e00bb */
[----:B------:R-:W-:Y:S08]  /*9cb0*/  MUFU.EX2 R30, R30 ;  /* 0x0000001e001e7308 */ /* 0x000ff00000000800 */
[----:B------:R-:W-:Y:S01]  /*9cc0*/  MUFU.EX2 R29, R29 ;  /* 0x0000001d001d7308 */ /* 0x000fe20000000800 */
[----:B-1----:R-:W-:-:S07]  /*9cd0*/  FADD.FTZ R3, R212, R35 ;  /* 0x00000023d4037221 */ /* 0x002fce0000010000 */
[----:B------:R-:W-:Y:S01]  /*9ce0*/  MUFU.EX2 R28, R28 ;  /* 0x0000001c001c7308 */ /* 0x000fe20000000800 */
        /* <DEDUP_REMOVED lines=17> */
[----:B------:R-:W1:Y:S01]  /*9e00*/  LDSM.16.MT88.4 R152, [R221+0xd800] ;  /* 0x00d80000dd98783b */ /* 0x000e620000004200 */
[----:B------:R-:W-:-:S02]  /*9e10*/  FADD.FTZ R0, R220, R0 ;  /* 0x00000000dc007221 */ /* 0x000fc40000010000 */
[----:B------:R-:W-:Y:S01]  /*9e20*/  FADD.FTZ R4, R129, R2 ;  /* 0x0000000281047221 */ /* 0x000fe20000010000 */
[----:B------:R-:W-:Y:S01]  /*9e30*/  MUFU.EX2 R26, R26 ;  /* 0x0000001a001a7308 */ /* 0x000fe20000000800 */
[----:B------:R-:W-:-:S07]  /*9e40*/  IMAD.MOV.U32 R129, RZ, RZ, R128 ;  /* 0x000000ffff817224 */ /* 0x000fce00078e0080 */
[----:B------:R-:W3:Y:S01]  /*9e50*/  MUFU.EX2 R25, R25 ;  /* 0x0000001900197308 */ /* 0x000ee20000000800 */
[----:B------:R-:W-:-:S07]  /*9e60*/  FADD.FTZ R2, R168, R0 ;  /* 0x00000000a8027221 */ /* 0x000fce0000010000 */
[----:B------:R-:W-:Y:S01]  /*9e70*/  MUFU.EX2 R24, R24 ;  /* 0x0000001800187308 */ /* 0x000fe20000000800 */
[----:B------:R-:W-:-:S07]  /*9e80*/  FADD.FTZ R3, R170, R6 ;  /* 0x00000006aa037221 */ /* 0x000fce0000010000 */
[----:B------:R-:W-:Y:S01]  /*9e90*/  MUFU.EX2 R23, R23 ;  /* 0x0000001700177308 */ /* 0x000fe20000000800 */
[----:B------:R-:W-:-:S07]  /*9ea0*/  FADD.FTZ R0, R210, R5 ;  /* 0x00000005d2007221 */ /* 0x000fce0000010000 */
[----:B------:R-:W-:Y:S01]  /*9eb0*/  MUFU.EX2 R22, R22 ;  /* 0x0000001600167308 */ /* 0x000fe20000000800 */
[----:B------:R-:W-:-:S07]  /*9ec0*/  FADD.FTZ R10, R129, R4 ;  /* 0x00000004810a7221 */ /* 0x000fce0000010000 */
[----:B------:R-:W4:Y:S01]  /*9ed0*/  MUFU.EX2 R21, R21 ;  /* 0x0000001500157308 */ /* 0x000f220000000800 */
[----:B------:R-:W1:Y:S01]  /*9ee0*/  LDSM.16.MT88.4 R4, [R223+0xf800] ;  /* 0x00f80000df04783b */ /* 0x000e620000004200 */
[----:B------:R-:W-:Y:S01]  /*9ef0*/  MOV R213, R186 ;  /* 0x000000ba00d57202 */ /* 0x000fe20000000f00 */
[----:B------:R-:W-:Y:S01]  /*9f00*/  IMAD.MOV.U32 R186, RZ, RZ, R203 ;  /* 0x000000ffffba7224 */ /* 0x000fe200078e00cb */
[----:B------:R-:W-:-:S04]  /*9f10*/  MOV R211, R212 ;  /* 0x000000d400d37202 */ /* 0x000fc80000000f00 */
[----:B------:R-:W-:Y:S01]  /*9f20*/  MUFU.EX2 R20, R20 ;  /* 0x0000001400147308 */ /* 0x000fe20000000800 */
[----:B------:R-:W-:Y:S01]  /*9f30*/  IMAD.MOV.U32 R212, RZ, RZ, R213 ;  /* 0x000000ffffd47224 */ /* 0x000fe200078e00d5 */
[----:B------:R-:W-:-:S06]  /*9f40*/  MOV R213, R184 ;  /* 0x000000b800d57202 */ /* 0x000fcc0000000f00 */
[----:B------:R-:W-:Y:S01]  /*9f50*/  MUFU.EX2 R27, R27 ;  /* 0x0000001b001b7308 */ /* 0x000fe20000000800 */
[----:B------:R-:W-:Y:S01]  /*9f60*/  MOV R184, R185 ;  /* 0x000000b900b87202 */ /* 0x000fe20000000f00 */
[----:B------:R-:W-:Y:S01]  /*9f70*/  IMAD.MOV.U32 R185, RZ, RZ, R186 ;  /* 0x000000ffffb97224 */ /* 0x000fe200078e00ba */
[----:B------:R-:W-:-:S05]  /*9f80*/  MOV R203, R130 ;  /* 0x0000008200cb7202 */ /* 0x000fca0000000f00 */
[----:B------:R-:W1:Y:S01]  /*9f90*/  MUFU.EX2 R32, R32 ;  /* 0x0000002000207308 */ /* 0x000e620000000800 */
[----:B------:R-:W-:-:S07]  /*9fa0*/  MOV R186, R187 ;  /* 0x000000bb00ba7202 */ /* 0x000fce0000000f00 */
[----:B------:R-:W-:Y:S01]  /*9fb0*/  MUFU.EX2 R33, R33 ;  /* 0x0000002100217308 */ /* 0x000fe20000000800 */
[----:B------:R-:W-:Y:S01]  /*9fc0*/  MOV R187, R200 ;  /* 0x000000c800bb7202 */ /* 0x000fe20000000f00 */
[----:B------:R-:W-:Y:S01]  /*9fd0*/  IMAD.MOV.U32 R200, RZ, RZ, R201 ;  /* 0x000000ffffc87224 */ /* 0x000fe200078e00c9 */
[----:B------:R-:W-:-:S05]  /*9fe0*/  MOV R201, R202 ;  /* 0x000000ca00c97202 */ /* 0x000fca0000000f00 */
        /* <DEDUP_REMOVED lines=18> */
[----:B------:R-:W-:-:S02]  /*a110*/  MOV R201, R203 ;  /* 0x000000cb00c97202 */ /* 0x000fc40000000f00 */
[----:B---3--:R-:W-:Y:S02]  /*a120*/  F2FP.PACK_AB R129, R25, R26 ;  /* 0x0000001a1981723e */ /* 0x008fe400000000ff */
[----:B----4-:R-:W-:Y:S02]  /*a130*/  F2FP.PACK_AB R124, R21, R22 ;  /* 0x00000016157c723e */ /* 0x010fe400000000ff */
[----:B-1----:R-:W-:Y:S02]  /*a140*/  F2FP.PACK_AB R125, R32, R27 ;  /* 0x0000001b207d723e */ /* 0x002fe400000000ff */
[----:B------:R-:W-:Y:S02]  /*a150*/  F2FP.PACK_AB R126, R11, R20 ;  /* 0x000000140b7e723e */ /* 0x000fe400000000ff */
[----:B------:R-:W-:Y:S02]  /*a160*/  MOV R113, R211 ;  /* 0x000000d300717202 */ /* 0x000fe40000000f00 */
[----:B------:R-:W-:-:S02]  /*a170*/  MOV R81, R232 ;  /* 0x000000e800517202 */ /* 0x000fc40000000f00 */
[----:B------:R-:W-:Y:S02]  /*a180*/  MOV R83, R230 ;  /* 0x000000e600537202 */ /* 0x000fe40000000f00 */
[----:B------:R-:W-:Y:S01]  /*a190*/  MOV R35, R99 ;  /* 0x0000006300237202 */ /* 0x000fe20000000f00 */
[----:B------:R-:W-:Y:S01]  /*a1a0*/  IMAD.MOV.U32 R210, RZ, RZ, R186 ;  /* 0x000000ffffd27224 */ /* 0x000fe200078e00ba */
[----:B------:R-:W-:Y:S01]  /*a1b0*/  MOV R203, R97 ;  /* 0x0000006100cb7202 */ /* 0x000fe20000000f00 */
[----:B------:R-:W-:Y:S01]  /*a1c0*/  IMAD.MOV.U32 R97, RZ, RZ, R130 ;  /* 0x000000ffff617224 */ /* 0x000fe200078e0082 */
[----:B------:R-:W-:Y:S01]  /*a1d0*/  MOV R96, R98 ;  /* 0x0000006200607202 */ /* 0x000fe20000000f00 */
[----:B------:R-:W-:Y:S01]  /*a1e0*/  LDSM.16.MT88.4 R168, [R222+0xd800] ;  /* 0x00d80000dea8783b */ /* 0x000fe20000004200 */
[----:B------:R-:W-:Y:S02]  /*a1f0*/  MOV R98, R131 ;  /* 0x0000008300627202 */ /* 0x000fe40000000f00 */
[----:B------:R-:W-:Y:S01]  /*a200*/  F2FP.PACK_AB R128, R30, R31 ;  /* 0x0000001f1e80723e */ /* 0x000fe200000000ff */
[----:B------:R2:W5:Y:S01]  /*a210*/  LDL.LU R235, [R1+0xd4] ;  /* 0x0000d40001eb7983 */ /* 0x0005620000300800 */
[----:B------:R-:W-:-:S02]  /*a220*/  F2FP.PACK_AB R130, R28, R29 ;  /* 0x0000001d1c82723e */ /* 0x000fc400000000ff */
[----:B------:R-:W-:Y:S02]  /*a230*/  F2FP.PACK_AB R131, R23, R24 ;  /* 0x000000181783723e */ /* 0x000fe400000000ff */
[----:B------:R-:W-:Y:S01]  /*a240*/  F2FP.PACK_AB R127, R34, R33 ;  /* 0x00000021227f723e */ /* 0x000fe200000000ff */
[----:B------:R-:W-:Y:S01]  /*a250*/  FADD.FTZ R3, R114, R0 ;  /* 0x0000000072037221 */ /* 0x000fe20000010000 */
[----:B------:R-:W-:Y:S01]  /*a260*/  MOV R0, R80 ;  /* 0x0000005000007202 */ /* 0x000fe20000000f00 */
[----:B------:R-:W-:Y:S01]  /*a270*/  FADD.FTZ R8, R113, R2 ;  /* 0x0000000271087221 */ /* 0x000fe20000010000 */
[----:B------:R-:W-:Y:S01]  /*a280*/  MOV R2, R81 ;  /* 0x0000005100027202 */ /* 0x000fe20000000f00 */
[----:B------:R-:W-:Y:S01]  /*a290*/  HMMA.16816.F32 R148, R128, R152, R148 ;  /* 0x000000988094723c */ /* 0x000fe20000001894 */
[----:B------:R-:W-:Y:S01]  /*a2a0*/  IMAD.MOV.U32 R14, RZ, RZ, R98 ;  /* 0x000000ffff0e7224 */ /* 0x000fe200078e0062 */
[----:B------:R-:W-:Y:S01]  /*a2b0*/  MOV R15, R97 ;  /* 0x00000061000f7202 */ /* 0x000fe20000000f00 */
[----:B------:R-:W-:Y:S01]  /*a2c0*/  FADD.FTZ R0, R0, R9 ;  /* 0x0000000900007221 */ /* 0x000fe20000010000 */
[----:B------:R-:W-:-:S02]  /*a2d0*/  MOV R12, R96 ;  /* 0x00000060000c7202 */ /* 0x000fc40000000f00 */
[----:B------:R-:W-:Y:S01]  /*a2e0*/  MOV R216, R202 ;  /* 0x000000ca00d87202 */ /* 0x000fe20000000f00 */
[----:B------:R-:W-:Y:S01]  /*a2f0*/  IMAD.MOV.U32 R13, RZ, RZ, R203 ;  /* 0x000000ffff0d7224 */ /* 0x000fe200078e00cb */
[C---:B------:R-:W-:Y:S01]  /*a300*/  HMMA.16816.F32 R144, R124.reuse, R152, R144 ;  /* 0x000000987c90723c */ /* 0x040fe20000001890 */
[----:B------:R-:W-:Y:S01]  /*a310*/  FADD.FTZ R2, R2, R10 ;  /* 0x0000000a02027221 */ /* 0x000fe20000010000 */
[----:B------:R-:W-:Y:S01]  /*a320*/  MOV R217, R201 ;  /* 0x000000c900d97202 */ /* 0x000fe20000000f00 */
[----:B------:R-:W-:Y:S01]  /*a330*/  IMAD.MOV.U32 R218, RZ, RZ, R200 ;  /* 0x000000ffffda7224 */ /* 0x000fe200078e00c8 */
[----:B------:R-:W-:Y:S01]  /*a340*/  MOV R219, R115 ;  /* 0x0000007300db7202 */ /* 0x000fe20000000f00 */
[----:B------:R2:W5:Y:S03]  /*a350*/  LDL.LU R234, [R1+0xd0] ;  /* 0x0000d00001ea7983 */ /* 0x0005660000300800 */
[-C--:B------:R-:W-:Y:S01]  /*a360*/  HMMA.16816.F32 R156, R124, R154.reuse, R156 ;  /* 0x0000009a7c9c723c */ /* 0x080fe2000000189c */
[----:B------:R-:W-:Y:S01]  /*a370*/  FADD.FTZ R0, R14, R0 ;  /* 0x000000000e007221 */ /* 0x000fe20000010000 */
[----:B------:R-:W-:Y:S01]  /*a380*/  MOV R209, R187 ;  /* 0x000000bb00d17202 */ /* 0x000fe20000000f00 */
[----:B------:R-:W-:Y:S01]  /*a390*/  FADD.FTZ R2, R35, R2 ;  /* 0x0000000223027221 */ /* 0x000fe20000010000 */
[----:B------:R-:W-:Y:S01]  /*a3a0*/  MOV R211, R185 ;  /* 0x000000b900d37202 */ /* 0x000fe20000000f00 */
[----:B------:R-:W-:Y:S03]  /*a3b0*/  LDSM.16.MT88.4 R200, [R223+0xd800] ;  /* 0x00d80000dfc8783b */ /* 0x000fe60000004200 */
[----:B------:R-:W-:Y:S01]  /*a3c0*/  HMMA.16816.F32 R152, R128, R154, R40 ;  /* 0x0000009a8098723c */ /* 0x000fe20000001828 */
[----:B------:R-:W-:-:S07]  /*a3d0*/  MOV R212, R184 ;  /* 0x000000b800d47202 */ /* 0x000fce0000000f00 */
[-C--:B------:R-:W-:Y:S01]  /*a3e0*/  HMMA.16816.F32 R120, R124, R4.reuse, R120 ;  /* 0x000000047c78723c */ /* 0x080fe20000001878 */
[----:B------:R-:W-:Y:S01]  /*a3f0*/  MOV R43, R82 ;  /* 0x00000052002b7202 */ /* 0x000fe20000000f00 */
[----:B------:R-:W-:Y:S01]  /*a400*/  IMAD.MOV.U32 R42, RZ, RZ, R83 ;  /* 0x000000ffff2a7224 */ /* 0x000fe200078e0053 */
[----:B------:R-:W1:Y:S03]  /*a410*/  LDSM.16.MT88.4 R184, [R224+0xd800] ;  /* 0x00d80000e0b8783b */ /* 0x000e660000004200 */
[----:B------:R-:W-:Y:S01]  /*a420*/  FADD.FTZ R3, R43, R3 ;  /* 0x000000032b037221 */ /* 0x000fe20000010000 */
[----:B------:R-:W3:Y:S01]  /*a430*/  LDSM.16.MT88.4 R80, [R221+0xf800] ;  /* 0x00f80000dd50783b */ /* 0x000ee20000004200 */
[----:B------:R-:W-:Y:S01]  /*a440*/  HMMA.16816.F32 R116, R128, R4, R116 ;  /* 0x000000048074723c */ /* 0x000fe20000001874 */
[----:B------:R-:W-:Y:S02]  /*a450*/  FADD.FTZ R0, R216, R0 ;  /* 0x00000000d8007221 */ /* 0x000fe40000010000 */
[----:B------:R-:W4:Y:S04]  /*a460*/  LDSM.16.MT88.4 R96, [R222+0xf800] ;  /* 0x00f80000de60783b */ /* 0x000f280000004200 */
        /* <DEDUP_REMOVED lines=57> */
[C---:B------:R-:W-:Y:S08]  /*a800*/  HMMA.16816.F32 R172, R124.reuse, R170, R172 ;  /* 0x000000aa7cac723c */ /* 0x040ff000000018ac */
[C---:B------:R-:W-:Y:S08]  /*a810*/  HMMA.16816.F32 R192, R124.reuse, R200, R192 ;  /* 0x000000c87cc0723c */ /* 0x040ff000000018c0 */
[C---:B------:R-:W-:Y:S08]  /*a820*/  HMMA.16816.F32 R204, R124.reuse, R202, R204 ;  /* 0x000000ca7ccc723c */ /* 0x040ff000000018cc */
[C---:B---3--:R-:W-:Y:S08]  /*a830*/  HMMA.16816.F32 R72, R124.reuse, R80, R48 ;  /* 0x000000507c48723c */ /* 0x048ff00000001830 */
        /* <DEDUP_REMOVED lines=128> */
[----:B------:R-:W-:Y:S01]  /*b040*/  IMAD.MOV.U32 R67, RZ, RZ, R56 ;  /* 0x000000ffff437224 */ /* 0x000fe200078e0038 */
[----:B------:R-:W-:Y:S01]  /*b050*/  MOV R64, R59 ;  /* 0x0000003b00407202 */ /* 0x000fe20000000f00 */
[----:B------:R-:W-:Y:S02]  /*b060*/  IMAD.MOV.U32 R66, RZ, RZ, R57 ;  /* 0x000000ffff427224 */ /* 0x000fe400078e0039 */
[----:B------:R-:W-:-:S03]  /*b070*/  IMAD.MOV.U32 R65, RZ, RZ, R58 ;  /* 0x000000ffff417224 */ /* 0x000fc600078e003a */
        /* <DEDUP_REMOVED lines=9> */
[----:B------:R-:W-:Y:S01]  /*b110*/  MOV R76, R60 ;  /* 0x0000003c004c7202 */ /* 0x000fe20000000f00 */
[----:B------:R-:W-:-:S02]  /*b120*/  IMAD.MOV.U32 R37, RZ, RZ, R61 ;  /* 0x000000ffff257224 */ /* 0x000fc400078e003d */
[----:B------:R-:W-:Y:S02]  /*b130*/  IMAD.MOV.U32 R25, RZ, RZ, R62 ;  /* 0x000000ffff197224 */ /* 0x000fe400078e003e */
[----:B------:R-:W-:Y:S02]  /*b140*/  IMAD.MOV.U32 R24, RZ, RZ, R63 ;  /* 0x000000ffff187224 */ /* 0x000fe400078e003f */
        /* <DEDUP_REMOVED lines=18> */
[----:B------:R-:W-:Y:S01]  /*b270*/  MOV R33, R69 ;  /* 0x0000004500217202 */ /* 0x000fe20000000f00 */
[C---:B------:R-:W-:Y:S08]  /*b280*/  HMMA.16816.F32 R60, R4.reuse, R34, R60 ;  /* 0x00000022043c723c */ /* 0x040ff0000000183c */
        /* <DEDUP_REMOVED lines=13> */
[----:B------:R-:W-:Y:S01]  /*b360*/  MOV R212, R67 ;  /* 0x0000004300d47202 */ /* 0x000fe20000000f00 */
[----:B------:R-:W-:Y:S01]  /*b370*/  IMAD.MOV.U32 R213, RZ, RZ, R66 ;  /* 0x000000ffffd57224 */ /* 0x000fe200078e0042 */
[----:B------:R-:W-:Y:S01]  /*b380*/  HMMA.16816.F32 R52, R4, R14, R60 ;  /* 0x0000000e0434723c */ /* 0x000fe2000000183c */
[----:B------:R-:W-:-:S02]  /*b390*/  IMAD.MOV.U32 R214, RZ, RZ, R65 ;  /* 0x000000ffffd67224 */ /* 0x000fc400078e0041 */
[----:B------:R-:W-:-:S04]  /*b3a0*/  IMAD.MOV.U32 R215, RZ, RZ, R64 ;  /* 0x000000ffffd77224 */ /* 0x000fc800078e0040 */
[----:B------:R-:W-:Y:S02]  /*b3b0*/  IMAD.MOV.U32 R60, RZ, RZ, R36 ;  /* 0x000000ffff3c7224 */ /* 0x000fe400078e0024 */
[----:B------:R-:W-:Y:S01]  /*b3c0*/  IMAD.MOV.U32 R61, RZ, RZ, R3 ;  /* 0x000000ffff3d7224 */ /* 0x000fe200078e0003 */
[----:B--2---:R-:W-:Y:S01]  /*b3d0*/  HMMA.16816.F32 R64, R8, R12, R216 ;  /* 0x0000000c0840723c */ /* 0x004fe200000018d8 */
[----:B------:R-:W-:Y:S02]  /*b3e0*/  IMAD.MOV.U32 R62, RZ, RZ, R2 ;  /* 0x000000ffff3e7224 */ /* 0x000fe400078e0002 */
[----:B------:R-:W-:-:S04]  /*b3f0*/  IMAD.MOV.U32 R63, RZ, RZ, R0 ;  /* 0x000000ffff3f7224 */ /* 0x000fc800078e0000 */
[----:B------:R-:W-:Y:S01]  /*b400*/  IMAD.MOV.U32 R218, RZ, RZ, R25 ;  /* 0x000000ffffda7224 */ /* 0x000fe200078e0019 */
[----:B------:R-:W-:Y:S01]  /*b410*/  MOV R219, R24 ;  /* 0x0000001800db7202 */ /* 0x000fe20000000f00 */
[----:B------:R-:W-:Y:S01]  /*b420*/  IMAD.MOV.U32 R217, RZ, RZ, R37 ;  /* 0x000000ffffd97224 */ /* 0x000fe200078e0025 */
[----:B------:R-:W-:Y:S01]  /*b430*/  HMMA.16816.F32 R24, R8, R14, R48 ;  /* 0x0000000e0818723c */ /* 0x000fe20000001830 */
[----:B------:R-:W1:Y:S01]  /*b440*/  LDSM.16.M88.4 R12, [R226+0x8800] ;  /* 0x00880000e20c783b */ /* 0x000e620000000200 */
[----:B------:R-:W-:-:S06]  /*b450*/  IMAD.MOV.U32 R216, RZ, RZ, R76 ;  /* 0x000000ffffd87224 */ /* 0x000fcc00078e004c */
        /* <DEDUP_REMOVED lines=15> */
[----:B------:R-:W-:Y:S01]  /*b550*/  IMAD.MOV.U32 R76, RZ, RZ, R72 ;  /* 0x000000ffff4c7224 */ /* 0x000fe200078e0048 */
[----:B------:R-:W-:Y:S01]  /*b560*/  MOV R42, R74 ;  /* 0x0000004a002a7202 */ /* 0x000fe20000000f00 */
[----:B------:R-:W-:Y:S01]  /*b570*/  IMAD.MOV.U32 R43, RZ, RZ, R73 ;  /* 0x000000ffff2b7224 */ /* 0x000fe200078e0049 */
[----:B------:R-:W1:Y:S01]  /*b580*/  LDSM.16.M88.4 R8, [R229] ;  /* 0x00000000e508783b */ /* 0x000e620000000200 */
[----:B------:R-:W-:-:S02]  /*b590*/  IMAD.MOV.U32 R41, RZ, RZ, R75 ;  /* 0x000000ffff297224 */ /* 0x000fc400078e004b */
[----:B------:R-:W-:Y:S02]  /*b5a0*/  IMAD.MOV.U32 R40, RZ, RZ, R4 ;  /* 0x000000ffff287224 */ /* 0x000fe400078e0004 */
[----:B------:R-:W-:Y:S02]  /*b5b0*/  IMAD.MOV.U32 R3, RZ, RZ, R5 ;  /* 0x000000ffff037224 */ /* 0x000fe400078e0005 */
[----:B------:R-:W-:Y:S02]  /*b5c0*/  IMAD.MOV.U32 R2, RZ, RZ, R6 ;  /* 0x000000ffff027224 */ /* 0x000fe400078e0006 */
[----:B------:R-:W-:Y:S02]  /*b5d0*/  IMAD.MOV.U32 R0, RZ, RZ, R7 ;  /* 0x000000ffff007224 */ /* 0x000fe400078e0007 */
[----:B------:R-:W2:Y:S01]  /*b5e0*/  LDSM.16.M88.4 R4, [R229+0x2000] ;  /* 0x00200000e504783b */ /* 0x000ea20000000200 */
        /* <DEDUP_REMOVED lines=8> */
[----:B------:R-:W-:Y:S01]  /*b670*/  MOV R33, R43 ;  /* 0x0000002b00217202 */ /* 0x000fe20000000f00 */
        /* <DEDUP_REMOVED lines=34> */
[----:B------:R-:W-:Y:S01]  /*b8a0*/  IMAD.MOV.U32 R28, RZ, RZ, R12 ;  /* 0x000000ffff1c7224 */ /* 0x000fe200078e000c */
[----:B------:R-:W-:Y:S01]  /*b8b0*/  MOV R75, R208 ;  /* 0x000000d0004b7202 */ /* 0x000fe20000000f00 */
[----:B------:R-:W1:Y:S01]  /*b8c0*/  LDSM.16.M88.4 R12, [R220+0xb000] ;  /* 0x00b00000dc0c783b */ /* 0x000e620000000200 */
[----:B------:R-:W-:Y:S01]  /*b8d0*/  IMAD.MOV.U32 R74, RZ, RZ, R209 ;  /* 0x000000ffff4a7224 */ /* 0x000fe200078e00d1 */
[----:B------:R-:W-:Y:S01]  /*b8e0*/  MOV R30, R2 ;  /* 0x00000002001e7202 */ /* 0x000fe20000000f00 */
[----:B------:R-:W-:Y:S02]  /*b8f0*/  IMAD.MOV.U32 R73, RZ, RZ, R210 ;  /* 0x000000ffff497224 */ /* 0x000fe400078e00d2 */
        /* <DEDUP_REMOVED lines=36> */
[----:B------:R-:W-:Y:S01]  /*bb40*/  MOV R56, R76 ;  /* 0x0000004c00387202 */ /* 0x000fe20000000f00 */
        /* <DEDUP_REMOVED lines=14> */
[----:B------:R-:W-:Y:S01]  /*bc30*/  IMAD.MOV.U32 R59, RZ, RZ, R60 ;  /* 0x000000ffff3b7224 */ /* 0x000fe200078e003c */
[----:B------:R-:W-:Y:S01]  /*bc40*/  MOV R56, R63 ;  /* 0x0000003f00387202 */ /* 0x000fe20000000f00 */
[----:B------:R-:W-:-:S02]  /*bc50*/  IMAD.MOV.U32 R58, RZ, RZ, R61 ;  /* 0x000000ffff3a7224 */ /* 0x000fc400078e003d */
        /* <DEDUP_REMOVED lines=14> */
[----:B------:R-:W-:Y:S01]  /*bd40*/  IMAD.MOV.U32 R55, RZ, RZ, R140 ;  /* 0x000000ffff377224 */ /* 0x000fe200078e008c */
[----:B------:R-:W-:Y:S01]  /*bd50*/  MOV R53, R142 ;  /* 0x0000008e00357202 */ /* 0x000fe20000000f00 */
        /* <DEDUP_REMOVED lines=16> */
[----:B------:R-:W-:Y:S01]  /*be60*/  IMAD.MOV.U32 R76, RZ, RZ, R68 ;  /* 0x000000ffff4c7224 */ /* 0x000fe200078e0044 */
[----:B------:R-:W-:Y:S01]  /*be70*/  MOV R3, R69 ;  /* 0x0000004500037202 */ /* 0x000fe20000000f00 */
[----:B------:R-:W-:Y:S02]  /*be80*/  IMAD.MOV.U32 R2, RZ, RZ, R70 ;  /* 0x000000ffff027224 */ /* 0x000fe400078e0046 */
[----:B------:R-:W-:Y:S02]  /*be90*/  IMAD.MOV.U32 R0, RZ, RZ, R71 ;  /* 0x000000ffff007224 */ /* 0x000fe400078e0047 */
[C---:B------:R-:W-:Y:S01]  /*bea0*/  HMMA.16816.F32 R68, R4.reuse, R14, R36 ;  /* 0x0000000e0444723c */ /* 0x040fe20000001824 */
[----:B------:R-:W1:Y:S07]  /*beb0*/  LDSM.16.M88.4 R12, [R226+0xa800] ;  /* 0x00a80000e20c783b */ /* 0x000e6e0000000200 */
[-C--:B-1----:R-:W-:Y:S07]  /*bec0*/  HMMA.16816.F32 R56, R4, R12.reuse, R32 ;  /* 0x0000000c0438723c */ /* 0x082fee0000001820 */
[----:B------:R-:W-:Y:S01]  /*bed0*/  MOV R32, R55 ;  /* 0x0000003700207202 */ /* 0x000fe20000000f00 */
[----:B------:R-:W-:Y:S01]  /*bee0*/  IMAD.MOV.U32 R33, RZ, RZ, R54 ;  /* 0x000000ffff217224 */ /* 0x000fe200078e0036 */
[----:B------:R-:W-:Y:S01]  /*bef0*/  HMMA.16816.F32 R212, R8, R12, R48 ;  /* 0x0000000c08d4723c */ /* 0x000fe20000001830 */
[----:B------:R-:W-:-:S02]  /*bf00*/  IMAD.MOV.U32 R34, RZ, RZ, R53 ;  /* 0x000000ffff227224 */ /* 0x000fc400078e0035 */
[----:B------:R-:W-:-:S05]  /*bf10*/  IMAD.MOV.U32 R35, RZ, RZ, R52 ;  /* 0x000000ffff237224 */ /* 0x000fca00078e0034 */
[-C--:B------:R-:W-:Y:S08]  /*bf20*/  HMMA.16816.F32 R52, R4, R14.reuse, R28 ;  /* 0x0000000e0434723c */ /* 0x080ff0000000181c */
[C---:B------:R-:W-:Y:S01]  /*bf30*/  HMMA.16816.F32 R28, R8.reuse, R14, R20 ;  /* 0x0000000e081c723c */ /* 0x040fe20000001814 */
[----:B------:R-:W1:Y:S07]  /*bf40*/  LDSM.16.M88.4 R12, [R226+0xb000] ;  /* 0x00b00000e20c783b */ /* 0x000e6e0000000200 */
[-C--:B-1----:R-:W-:Y:S08]  /*bf50*/  HMMA.16816.F32 R48, R8, R12.reuse, R40 ;  /* 0x0000000c0830723c */ /* 0x082ff00000001828 */
[C---:B------:R-:W-:Y:S07]  /*bf60*/  HMMA.16816.F32 R40, R4.reuse, R12, R60 ;  /* 0x0000000c0428723c */ /* 0x040fee000000183c */
[----:B------:R-:W-:Y:S01]  /*bf70*/  IMAD.MOV.U32 R60, RZ, RZ, R76 ;  /* 0x000000ffff3c7224 */ /* 0x000fe200078e004c */
[----:B------:R-:W-:Y:S01]  /*bf80*/  HMMA.16816.F32 R36, R4, R14, R208 ;  /* 0x0000000e0424723c */ /* 0x000fe200000018d0 */
[----:B------:R-:W-:Y:S01]  /*bf90*/  IMAD.MOV.U32 R61, RZ, RZ, R3 ;  /* 0x000000ffff3d7224 */ /* 0x000fe200078e0003 */
[----:B------:R-:W-:Y:S01]  /*bfa0*/  MOV R63, R0 ;  /* 0x00000000003f7202 */ /* 0x000fe20000000f00 */
[----:B------:R-:W-:Y:S01]  /*bfb0*/  IMAD.MOV.U32 R62, RZ, RZ, R2 ;  /* 0x000000ffff3e7224 */ /* 0x000fe200078e0002 */
[----:B------:R-:W-:-:S04]  /*bfc0*/  MOV R0, UR22 ;  /* 0x0000001600007c02 */ /* 0x000fc80008000f00 */
[----:B------:R-:W-:Y:S01]  /*bfd0*/  HMMA.16816.F32 R24, R8, R14, R64 ;  /* 0x0000000e0818723c */ /* 0x000fe20000001840 */
[----:B------:R-:W1:Y:S01]  /*bfe0*/  LDSM.16.M88.4 R12, [R226+0xb800] ;  /* 0x00b80000e20c783b */ /* 0x000e620000000200 */
        /* <DEDUP_REMOVED lines=32> */
[C---:B-1----:R-:W-:Y:S08]  /*c1f0*/  HMMA.16816.F32 R32, R4.reuse, R12, R32 ;  /* 0x0000000c0420723c */ /* 0x042ff00000001820 */
[----:B------:R-:W-:Y:S08]  /*c200*/  HMMA.16816.F32 R4, R4, R14, R20 ;  /* 0x0000000e0404723c */ /* 0x000ff00000001814 */
        /* <DEDUP_REMOVED lines=9> */
[----:B------:R-:W-:Y:S07]  /*c2a0*/  HMMA.16816.F32 R4, R8, R14, R16 ;  /* 0x0000000e0804723c */ /* 0x000fee0000001810 */
[----:B------:R-:W-:Y:S02]  /*c2b0*/  FMUL.FTZ R17, R141, c[0x0][0x2ec] ;  /* 0x0000bb008d117a20 */ /* 0x000fe40000410000 */
[----:B------:R-:W-:Y:S02]  /*c2c0*/  FMUL.FTZ R19, R213, c[0x0][0x2ec] ;  /* 0x0000bb00d5137a20 */ /* 0x000fe40000410000 */
[----:B------:R-:W-:-:S02]  /*c2d0*/  FMUL.FTZ R18, R58, c[0x0][0x2ec] ;  /* 0x0000bb003a127a20 */ /* 0x000fc40000410000 */
[----:B------:R-:W-:Y:S08]  /*c2e0*/  MUFU.TANH R17, R17 ;  /* 0x0000001100117308 */ /* 0x000ff00000002400 */
[----:B------:R-:W-:Y:S03]  /*c2f0*/  MUFU.TANH R18, R18 ;  /* 0x0000001200127308 */ /* 0x000fe60000002400 */
[----:B------:R-:W-:-:S02]  /*c300*/  IMAD.MOV.U32 R73, RZ, RZ, R4 ;  /* 0x000000ffff497224 */ /* 0x000fc400078e0004 */
[----:B------:R-:W-:Y:S02]  /*c310*/  IMAD.IADD R4, R241, 0x1, -R0 ;  /* 0x00000001f1047824 */ /* 0x000fe400078e0a00 */
[----:B------:R-:W-:Y:S02]  /*c320*/  IMAD.MOV.U32 R72, RZ, RZ, R6 ;  /* 0x000000ffff487224 */ /* 0x000fe400078e0006 */
[----:B------:R1:W-:Y:S01]  /*c330*/  I2F R6, R3 ;  /* 0x0000000300067306 */ /* 0x0003e20000201400 */
[----:B------:R-:W-:Y:S02]  /*c340*/  IMAD.MOV.U32 R70, RZ, RZ, R5 ;  /* 0x000000ffff467224 */ /* 0x000fe400078e0005 */
[----:B------:R-:W-:Y:S02]  /*c350*/  IMAD.MOV.U32 R69, RZ, RZ, R7 ;  /* 0x000000ffff457224 */ /* 0x000fe400078e0007 */
[----:B-1----:R-:W-:Y:S01]  /*c360*/  IMAD.MOV.U32 R3, RZ, RZ, R2 ;  /* 0x000000ffff037224 */ /* 0x002fe200078e0002 */
[----:B------:R-:W-:-:S03]  /*c370*/  IABS R2, R4 ;  /* 0x0000000400027213 */ /* 0x000fc60000000000 */
[----:B------:R1:W-:Y:S01]  /*c380*/  I2F R12, R3 ;  /* 0x00000003000c7306 */ /* 0x0003e20000201400 */
[----:B------:R-:W-:Y:S01]  /*c390*/  MOV R4, R2 ;  /* 0x0000000200047202 */ /* 0x000fe20000000f00 */
[----:B------:R-:W-:-:S06]  /*c3a0*/  IMAD.IADD R2, R248, 0x1, -R0 ;  /* 0x00000001f8027824 */ /* 0x000fcc00078e0a00 */
[----:B------:R2:W-:Y:S01]  /*c3b0*/  I2F R11, R4 ;  /* 0x00000004000b7306 */ /* 0x0005e20000201400 */
[----:B-1----:R-:W-:Y:S02]  /*c3c0*/  IABS R3, R2 ;  /* 0x0000000200037213 */ /* 0x002fe40000000000 */
[----:B------:R-:W-:Y:S01]  /*c3d0*/  IADD3 R2, R0, 0x1, RZ ;  /* 0x0000000100027810 */ /* 0x000fe20007ffe0ff */
[----:B------:R-:W-:Y:S03]  /*c3e0*/  BAR.SYNC.DEFER_BLOCKING 0x0 ;  /* 0x0000000000007b1d */ /* 0x000fe60000010000 */
[----:B------:R-:W-:Y:S01]  /*c3f0*/  ISETP.GE.AND P0, PT, R2, R252, PT ;  /* 0x000000fc0200720c */ /* 0x000fe20003f06270 */
[--C-:B------:R-:W-:Y:S01]  /*c400*/  IMAD.IADD R5, R242, 0x1, -R2.reuse ;  /* 0x00000001f2057824 */ /* 0x100fe200078e0a02 */
[C---:B------:R-:W-:Y:S01]  /*c410*/  ISETP.GE.AND P6, PT, R2.reuse, R251, PT ;  /* 0x000000fb0200720c */ /* 0x040fe20003fc6270 */
[----:B--2---:R-:W-:Y:S01]  /*c420*/  IMAD.MOV.U32 R4, RZ, RZ, R3 ;  /* 0x000000ffff047224 */ /* 0x004fe200078e0003 */
[C---:B------:R-:W-:Y:S01]  /*c430*/  ISETP.GE.AND P5, PT, R2.reuse, R250, PT ;  /* 0x000000fa0200720c */ /* 0x040fe20003fa6270 */
[----:B------:R-:W-:Y:S01]  /*c440*/  IMAD.IADD R3, R247, 0x1, -R2 ;  /* 0x00000001f7037824 */ /* 0x000fe200078e0a02 */
[C---:B------:R-:W-:Y:S01]  /*c450*/  ISETP.GE.AND P4, PT, R2.reuse, R249, PT ;  /* 0x000000f90200720c */ /* 0x040fe20003f86270 */
[----:B------:R1:W-:Y:S01]  /*c460*/  I2F R10, R4 ;  /* 0x00000004000a7306 */ /* 0x0003e20000201400 */
[----:B------:R-:W-:-:S02]  /*c470*/  ISETP.LT.OR P0, PT, R2, R246, P0 ;  /* 0x000000f60200720c */ /* 0x000fc40000701670 */
[----:B------:R-:W-:Y:S02]  /*c480*/  IABS R3, R3 ;  /* 0x0000000300037213 */ /* 0x000fe40000000000 */
[C---:B------:R-:W-:Y:S02]  /*c490*/  ISETP.LT.OR P6, PT, R2.reuse, R245, P6 ;  /* 0x000000f50200720c */ /* 0x040fe400037c1670 */
[C---:B------:R-:W-:Y:S02]  /*c4a0*/  ISETP.LT.OR P5, PT, R2.reuse, R244, P5 ;  /* 0x000000f40200720c */ /* 0x040fe40002fa1670 */
[----:B------:R-:W-:Y:S01]  /*c4b0*/  ISETP.LT.OR P4, PT, R2, R243, P4 ;  /* 0x000000f30200720c */ /* 0x000fe20002781670 */
[----:B-1----:R-:W-:Y:S01]  /*c4c0*/  IMAD.MOV.U32 R4, RZ, RZ, R3 ;  /* 0x000000ffff047224 */ /* 0x002fe200078e0003 */
[----:B------:R-:W-:Y:S01]  /*c4d0*/  IABS R3, R5 ;  /* 0x0000000500037213 */ /* 0x000fe20000000000 */
[----:B------:R-:W-:Y:S02]  /*c4e0*/  FMUL.FTZ R5, R66, c[0x0][0x2ec] ;  /* 0x0000bb0042057a20 */ /* 0x000fe40000410000 */
[----:B------:R1:W-:Y:S08]  /*c4f0*/  I2F R9, R4 ;  /* 0x0000000400097306 */ /* 0x0003f00000201400 */
[----:B------:R2:W-:Y:S01]  /*c500*/  I2F R8, R3 ;  /* 0x0000000300087306 */ /* 0x0005e20000201400 */
[----:B-1----:R-:W-:-:S07]  /*c510*/  FMUL.FTZ R4, R60, c[0x0][0x2ec] ;  /* 0x0000bb003c047a20 */ /* 0x002fce0000410000 */
[----:B------:R-:W1:Y:S01]  /*c520*/  MUFU.TANH R5, R5 ;  /* 0x0000000500057308 */ /* 0x000e620000002400 */
[----:B--2---:R-:W-:-:S07]  /*c530*/  IMAD.IADD R3, R241, 0x1, -R2 ;  /* 0x00000001f1037824 */ /* 0x004fce00078e0a02 */
[----:B------:R-:W2:Y:S01]  /*c540*/  MUFU.TANH R4, R4 ;  /* 0x0000000400047308 */ /* 0x000ea20000002400 */
[----:B------:R-:W-:-:S07]  /*c550*/  IABS R3, R3 ;  /* 0x0000000300037213 */ /* 0x000fce0000000000 */
[----:B------:R3:W-:Y:S01]  /*c560*/  I2F R7, R3 ;  /* 0x0000000300077306 */ /* 0x0007e20000201400 */
[----:B-1----:R-:W-:Y:S02]  /*c570*/  FFMA.FTZ R5, R10, -UR21, R5 ;  /* 0x800000150a057c23 */ /* 0x002fe40008010005 */
[----:B------:R-:W-:Y:S02]  /*c580*/  FMUL.FTZ R10, R67, c[0x0][0x2ec] ;  /* 0x0000bb00430a7a20 */ /* 0x000fe40000410000 */
[----:B--2---:R-:W-:-:S04]  /*c590*/  FFMA.FTZ R6, R6, -UR21, R4 ;  /* 0x8000001506067c23 */ /* 0x004fc80008010004 */
[----:B------:R-:W-:Y:S01]  /*c5a0*/  MUFU.TANH R10, R10 ;  /* 0x0000000a000a7308 */ /* 0x000fe20000002400 */
[----:B------:R-:W-:Y:S02]  /*c5b0*/  FSEL R21, R6, -INF , !P1 ;  /* 0xff80000006157808 */ /* 0x000fe40004800000 */
[----:B------:R-:W-:Y:S01]  /*c5c0*/  ISETP.GE.AND P1, PT, R0, R251, PT ;  /* 0x000000fb0000720c */ /* 0x000fe20003f26270 */
[----:B---3--:R-:W-:-:S03]  /*c5d0*/  FMUL.FTZ R3, R62, c[0x0][0x2ec] ;  /* 0x0000bb003e037a20 */ /* 0x008fc60000410000 */
[----:B------:R-:W-:Y:S01]  /*c5e0*/  ISETP.LT.OR P1, PT, R0, R245, P1 ;  /* 0x000000f50000720c */ /* 0x000fe20000f21670 */
[----:B------:R1:W-:Y:S02]  /*c5f0*/  MUFU.TANH R15, R3 ;  /* 0x00000003000f7308 */ /* 0x0003e40000002400 */
[----:B-1----:R-:W-:-:S06]  /*c600*/  FMUL.FTZ R3, R64, c[0x0][0x2ec] ;  /* 0x0000bb0040037a20 */ /* 0x002fcc0000410000 */
[----:B------:R1:W2:Y:S02]  /*c610*/  MUFU.TANH R14, R3 ;  /* 0x00000003000e7308 */ /* 0x0002a40000002400 */
[----:B-1----:R-:W-:Y:S01]  /*c620*/  IADD3 R3, R248, -R2, RZ ;  /* 0x80000002f8037210 */ /* 0x002fe20007ffe0ff */
[----:B--2---:R-:W-:Y:S02]  /*c630*/  FFMA.FTZ R2, R11, -UR21, R14 ;  /* 0x800000150b027c23 */ /* 0x004fe4000801000e */
[----:B------:R-:W-:Y:S01]  /*c640*/  FMUL.FTZ R11, R65, c[0x0][0x2ec] ;  /* 0x0000bb00410b7a20 */ /* 0x000fe20000410000 */
[----:B------:R-:W-:Y:S01]  /*c650*/  IABS R3, R3 ;  /* 0x0000000300037213 */ /* 0x000fe20000000000 */
[----:B------:R-:W-:-:S03]  /*c660*/  FMUL.FTZ R14, R142, c[0x0][0x2ec] ;  /* 0x0000bb008e0e7a20 */ /* 0x000fc60000410000 */
[----:B------:R1:W-:Y:S08]  /*c670*/  I2F R4, R3 ;  /* 0x0000000300047306 */ /* 0x0003f00000201400 */
[----:B------:R-:W2:Y:S01]  /*c680*/  MUFU.TANH R11, R11 ;  /* 0x0000000b000b7308 */ /* 0x000ea20000002400 */
[----:B-1----:R-:W-:-:S07]  /*c690*/  FMUL.FTZ R3, R61, c[0x0][0x2ec] ;  /* 0x0000bb003d037a20 */ /* 0x002fce0000410000 */
[----:B------:R-:W-:Y:S01]  /*c6a0*/  MUFU.TANH R14, R14 ;  /* 0x0000000e000e7308 */ /* 0x000fe20000002400 */
[----:B--2---:R-:W-:-:S07]  /*c6b0*/  FFMA.FTZ R7, R7, -UR21, R11 ;  /* 0x8000001507077c23 */ /* 0x004fce000801000b */
[----:B------:R1:W2:Y:S01]  /*c6c0*/  MUFU.TANH R13, R3 ;  /* 0x00000003000d7308 */ /* 0x0002a20000002400 */
[----:B------:R-:W-:Y:S01]  /*c6d0*/  FSEL R34, R7, -INF , !P5 ;  /* 0xff80000007227808 */ /* 0x000fe20006800000 */
[----:B-1----:R-:W-:Y:S02]  /*c6e0*/  FFMA.FTZ R3, R12, -UR21, R15 ;  /* 0x800000150c037c23 */ /* 0x002fe4000801000f */
[----:B------:R-:W-:Y:S02]  /*c6f0*/  FMUL.FTZ R12, R63, c[0x0][0x2ec] ;  /* 0x0000bb003f0c7a20 */ /* 0x000fe40000410000 */
[----:B------:R-:W-:Y:S01]  /*c700*/  FFMA.FTZ R15, R4, -UR21, R10 ;  /* 0x80000015040f7c23 */ /* 0x000fe2000801000a */
[----:B------:R-:W-:Y:S01]  /*c710*/  FSEL R26, R3, -INF , !P1 ;  /* 0xff800000031a7808 */ /* 0x000fe20004800000 */
[----:B--2---:R-:W-:Y:S01]  /*c720*/  FFMA.FTZ R6, R9, -UR21, R13 ;  /* 0x8000001509067c23 */ /* 0x004fe2000801000d */
[C---:B------:R-:W-:Y:S01]  /*c730*/  ISETP.GE.AND P1, PT, R0.reuse, R250, PT ;  /* 0x000000fa0000720c */ /* 0x040fe20003f26270 */
[----:B------:R-:W1:Y:S03]  /*c740*/  MUFU.TANH R12, R12 ;  /* 0x0000000c000c7308 */ /* 0x000e660000002400 */
[----:B------:R-:W-:-:S02]  /*c750*/  ISETP.LT.OR P1, PT, R0, R244, P1 ;  /* 0x000000f40000720c */ /* 0x000fc40000f21670 */
[----:B------:R-:W-:Y:S02]  /*c760*/  FSEL R23, R6, -INF , !P0 ;  /* 0xff80000006177808 */ /* 0x000fe40004000000 */
[----:B------:R-:W-:Y:S02]  /*c770*/  FSEL R32, R2, -INF , !P1 ;  /* 0xff80000002207808 */ /* 0x000fe40004800000 */
[C---:B------:R-:W-:Y:S02]  /*c780*/  IADD3 R2, R0.reuse, 0x8, RZ ;  /* 0x0000000800027810 */ /* 0x040fe40007ffe0ff */
[----:B------:R-:W-:Y:S02]  /*c790*/  ISETP.GE.AND P1, PT, R0, R249, PT ;  /* 0x000000f90000720c */ /* 0x000fe40003f26270 */
[----:B------:R-:W-:Y:S01]  /*c7a0*/  ISETP.GE.AND P0, PT, R2, R251, PT ;  /* 0x000000fb0200720c */ /* 0x000fe20003f06270 */
[----:B------:R-:W-:Y:S01]  /*c7b0*/  IMAD.IADD R3, R247, 0x1, -R2 ;  /* 0x00000001f7037824 */ /* 0x000fe200078e0a02 */
[----:B------:R-:W-:Y:S01]  /*c7c0*/  ISETP.LT.OR P1, PT, R0, R243, P1 ;  /* 0x000000f30000720c */ /* 0x000fe20000f21670 */
[----:B-1----:R-:W-:Y:S01]  /*c7d0*/  FFMA.FTZ R8, R8, -UR21, R12 ;  /* 0x8000001508087c23 */ /* 0x002fe2000801000c */
[----:B------:R-:W-:Y:S01]  /*c7e0*/  ISETP.GE.AND P5, PT, R2, R249, PT ;  /* 0x000000f90200720c */ /* 0x000fe20003fa6270 */
[----:B------:R-:W-:Y:S01]  /*c7f0*/  FMUL.FTZ R12, R219, c[0x0][0x2ec] ;  /* 0x0000bb00db0c7a20 */ /* 0x000fe20000410000 */
[----:B------:R-:W-:-:S02]  /*c800*/  IABS R3, R3 ;  /* 0x0000000300037213 */ /* 0x000fc40000000000 */
[----:B------:R-:W-:Y:S01]  /*c810*/  FSEL R33, R5, -INF , !P1 ;  /* 0xff80000005217808 */ /* 0x000fe20004800000 */
[----:B------:R1:W-:Y:S01]  /*c820*/  MUFU.TANH R16, R12 ;  /* 0x0000000c00107308 */ /* 0x0003e20000002400 */
[----:B------:R-:W-:Y:S01]  /*c830*/  FSEL R27, R8, -INF , !P6 ;  /* 0xff800000081b7808 */ /* 0x000fe20007000000 */
[----:B------:R-:W-:Y:S01]  /*c840*/  IMAD.MOV.U32 R4, RZ, RZ, R3 ;  /* 0x000000ffff047224 */ /* 0x000fe200078e0003 */
[----:B------:R-:W-:Y:S01]  /*c850*/  ISETP.GE.AND P1, PT, R2, R252, PT ;  /* 0x000000fc0200720c */ /* 0x000fe20003f26270 */
[----:B------:R-:W-:Y:S01]  /*c860*/  IMAD.IADD R3, R242, 0x1, -R2 ;  /* 0x00000001f2037824 */ /* 0x000fe200078e0a02 */
[C---:B------:R-:W-:Y:S02]  /*c870*/  ISETP.GE.AND P6, PT, R2.reuse, R250, PT ;  /* 0x000000fa0200720c */ /* 0x040fe40003fc6270 */
[----:B------:R-:W-:Y:S01]  /*c880*/  ISETP.LT.OR P1, PT, R2, R246, P1 ;  /* 0x000000f60200720c */ /* 0x000fe20000f21670 */
[----:B------:R2:W-:Y:S01]  /*c890*/  I2F R6, R4 ;  /* 0x0000000400067306 */ /* 0x0005e20000201400 */
[----:B------:R-:W-:-:S02]  /*c8a0*/  IABS R3, R3 ;  /* 0x0000000300037213 */ /* 0x000fc40000000000 */
[C---:B------:R-:W-:Y:S02]  /*c8b0*/  ISETP.LT.OR P0, PT, R2.reuse, R245, P0 ;  /* 0x000000f50200720c */ /* 0x040fe40000701670 */
[C---:B------:R-:W-:Y:S02]  /*c8c0*/  ISETP.LT.OR P6, PT, R2.reuse, R244, P6 ;  /* 0x000000f40200720c */ /* 0x040fe400037c1670 */
[----:B------:R-:W-:Y:S01]  /*c8d0*/  ISETP.LT.OR P5, PT, R2, R243, P5 ;  /* 0x000000f30200720c */ /* 0x000fe20002fa1670 */
[----:B-1----:R-:W-:-:S06]  /*c8e0*/  FMUL.FTZ R12, R140, c[0x0][0x2ec] ;  /* 0x0000bb008c0c7a20 */ /* 0x002fcc0000410000 */
[----:B------:R-:W-:Y:S01]  /*c8f0*/  MUFU.TANH R12, R12 ;  /* 0x0000000c000c7308 */ /* 0x000fe20000002400 */
[----:B--2---:R-:W-:Y:S02]  /*c900*/  IMAD.MOV.U32 R4, RZ, RZ, R3 ;  /* 0x000000ffff047224 */ /* 0x004fe400078e0003 */
[----:B------:R-:W-:-:S05]  /*c910*/  IMAD.IADD R3, R241, 0x1, -R2 ;  /* 0x00000001f1037824 */ /* 0x000fca00078e0a02 */
[----:B------:R1:W-:Y:S01]  /*c920*/  I2F R10, R4 ;  /* 0x00000004000a7306 */ /* 0x0003e20000201400 */
[----:B------:R-:W-:-:S07]  /*c930*/  IABS R3, R3 ;  /* 0x0000000300037213 */ /* 0x000fce0000000000 */
[----:B------:R2:W-:Y:S01]  /*c940*/  I2F R9, R3 ;  /* 0x0000000300097306 */ /* 0x0005e20000201400 */
[----:B-1----:R-:W-:Y:S01]  /*c950*/  IMAD.IADD R4, R248, 0x1, -R2 ;  /* 0x00000001f8047824 */ /* 0x002fe200078e0a02 */
[----:B------:R-:W-:-:S04]  /*c960*/  IADD3 R2, R0, 0x9, RZ ;  /* 0x0000000900027810 */ /* 0x000fc80007ffe0ff */
[----:B------:R-:W-:Y:S01]  /*c970*/  IABS R4, R4 ;  /* 0x0000000400047213 */ /* 0x000fe20000000000 */
[----:B------:R-:W-:Y:S01]  /*c980*/  IMAD.IADD R5, R241, 0x1, -R2 ;  /* 0x00000001f1057824 */ /* 0x000fe200078e0a02 */
[----:B--2---:R-:W-:Y:S02]  /*c990*/  IADD3 R3, R247, -R2, RZ ;  /* 0x80000002f7037210 */ /* 0x004fe40007ffe0ff */
[----:B------:R1:W2:Y:S02]  /*c9a0*/  I2F R11, R4 ;  /* 0x00000004000b7306 */ /* 0x0002a40000201400 */
[----:B------:R-:W-:-:S05]  /*c9b0*/  IABS R3, R3 ;  /* 0x0000000300037213 */ /* 0x000fca0000000000 */
[----:B-1----:R-:W-:Y:S02]  /*c9c0*/  IMAD.MOV.U32 R4, RZ, RZ, R3 ;  /* 0x000000ffff047224 */ /* 0x002fe400078e0003 */
[----:B------:R-:W-:Y:S02]  /*c9d0*/  IMAD.IADD R3, R242, 0x1, -R2 ;  /* 0x00000001f2037824 */ /* 0x000fe400078e0a02 */
[----:B------:R1:W-:Y:S01]  /*c9e0*/  I2F R8, R4 ;  /* 0x0000000400087306 */ /* 0x0003e20000201400 */
[----:B--2---:R-:W-:Y:S02]  /*c9f0*/  FFMA.FTZ R14, R11, -UR21, R14 ;  /* 0x800000150b0e7c23 */ /* 0x004fe4000801000e */
[----:B------:R-:W-:-:S03]  /*ca00*/  IABS R3, R3 ;  /* 0x0000000300037213 */ /* 0x000fc60000000000 */
[----:B------:R-:W-:Y:S02]  /*ca10*/  FSEL R22, R14, -INF , !P5 ;  /* 0xff8000000e167808 */ /* 0x000fe40006800000 */
[----:B------:R2:W-:Y:S01]  /*ca20*/  MUFU.TANH R14, R19 ;  /* 0x00000013000e7308 */ /* 0x0005e20000002400 */
[----:B-1----:R-:W-:Y:S01]  /*ca30*/  IMAD.MOV.U32 R4, RZ, RZ, R3 ;  /* 0x000000ffff047224 */ /* 0x002fe200078e0003 */
[----:B------:R-:W-:Y:S01]  /*ca40*/  IABS R3, R5 ;  /* 0x0000000500037213 */ /* 0x000fe20000000000 */
[----:B------:R-:W-:-:S05]  /*ca50*/  FMUL.FTZ R5, R217, c[0x0][0x2ec] ;  /* 0x0000bb00d9057a20 */ /* 0x000fca0000410000 */
[----:B------:R1:W-:Y:S01]  /*ca60*/  I2F R7, R4 ;  /* 0x0000000400077306 */ /* 0x0003e20000201400 */
[----:B--2---:R-:W-:-:S07]  /*ca70*/  FMUL.FTZ R19, R36, c[0x0][0x2ec] ;  /* 0x0000bb0024137a20 */ /* 0x004fce0000410000 */
[----:B------:R2:W3:Y:S01]  /*ca80*/  MUFU.TANH R13, R5 ;  /* 0x00000005000d7308 */ /* 0x0004e20000002400 */
[----:B-1----:R-:W-:-:S07]  /*ca90*/  FMUL.FTZ R4, R216, c[0x0][0x2ec] ;  /* 0x0000bb00d8047a20 */ /* 0x002fce0000410000 */
[----:B------:R-:W1:Y:S01]  /*caa0*/  I2F R3, R3 ;  /* 0x0000000300037306 */ /* 0x000e620000201400 */
[----:B--2---:R-:W-:-:S07]  /*cab0*/  FMUL.FTZ R5, R218, c[0x0][0x2ec] ;  /* 0x0000bb00da057a20 */ /* 0x004fce0000410000 */
[----:B------:R-:W2:Y:S01]  /*cac0*/  MUFU.TANH R4, R4 ;  /* 0x0000000400047308 */ /* 0x000ea20000002400 */
[----:B---3--:R-:W-:-:S07]  /*cad0*/  FFMA.FTZ R13, R8, -UR21, R13 ;  /* 0x80000015080d7c23 */ /* 0x008fce000801000d */
[----:B------:R-:W3:Y:S01]  /*cae0*/  MUFU.TANH R5, R5 ;  /* 0x0000000500057308 */ /* 0x000ee20000002400 */
[----:B-1----:R-:W-:Y:S01]  /*caf0*/  FFMA.FTZ R11, R3, -UR21, R17 ;  /* 0x80000015030b7c23 */ /* 0x002fe20008010011 */
[----:B------:R-:W-:Y:S01]  /*cb00*/  FSEL R3, R15, -INF , !P4 ;  /* 0xff8000000f037808 */ /* 0x000fe20006000000 */
[----:B------:R-:W-:Y:S01]  /*cb10*/  FMUL.FTZ R15, R214, c[0x0][0x2ec] ;  /* 0x0000bb00d60f7a20 */ /* 0x000fe20000410000 */
[----:B------:R-:W-:-:S03]  /*cb20*/  ISETP.GE.AND P4, PT, R2, R252, PT ;  /* 0x000000fc0200720c */ /* 0x000fc60003f86270 */
[----:B------:R1:W-:Y:S01]  /*cb30*/  STL [R1+0x2c], R3 ;  /* 0x00002c0301007387 */ /* 0x0003e20000100800 */
[----:B--2---:R-:W-:Y:S01]  /*cb40*/  FFMA.FTZ R6, R6, -UR21, R4 ;  /* 0x8000001506067c23 */ /* 0x004fe20008010004 */
[----:B------:R-:W-:Y:S01]  /*cb50*/  ISETP.LT.OR P4, PT, R2, R246, P4 ;  /* 0x000000f60200720c */ /* 0x000fe20002781670 */
[----:B------:R-:W-:Y:S01]  /*cb60*/  FFMA.FTZ R4, R9, -UR21, R12 ;  /* 0x8000001509047c23 */ /* 0x000fe2000801000c */
[----:B------:R-:W-:Y:S01]  /*cb70*/  MUFU.TANH R15, R15 ;  /* 0x0000000f000f7308 */ /* 0x000fe20000002400 */
[----:B------:R-:W-:Y:S01]  /*cb80*/  FFMA.FTZ R12, R7, -UR21, R16 ;  /* 0x80000015070c7c23 */ /* 0x000fe20008010010 */
[----:B------:R-:W-:Y:S01]  /*cb90*/  FSEL R20, R6, -INF , !P1 ;  /* 0xff80000006147808 */ /* 0x000fe20004800000 */
[----:B------:R-:W-:Y:S01]  /*cba0*/  FMUL.FTZ R16, R56, c[0x0][0x2ec] ;  /* 0x0000bb0038107a20 */ /* 0x000fe20000410000 */
[----:B------:R-:W-:Y:S01]  /*cbb0*/  FSEL R35, R4, -INF , !P6 ;  /* 0xff80000004237808 */ /* 0x000fe20007000000 */
[----:B---3--:R-:W-:Y:S01]  /*cbc0*/  FFMA.FTZ R5, R10, -UR21, R5 ;  /* 0x800000150a057c23 */ /* 0x008fe20008010005 */
[C---:B------:R-:W-:Y:S01]  /*cbd0*/  ISETP.GE.AND P1, PT, R2.reuse, R251, PT ;  /* 0x000000fb0200720c */ /* 0x040fe20003f26270 */
[----:B------:R2:W-:Y:S01]  /*cbe0*/  STL [R1+0x14], R22 ;  /* 0x0000141601007387 */ /* 0x0005e20000100800 */
[----:B------:R-:W-:Y:S01]  /*cbf0*/  ISETP.GE.AND P6, PT, R2, R249, PT ;  /* 0x000000f90200720c */ /* 0x000fe20003fc6270 */
[----:B------:R-:W-:Y:S01]  /*cc00*/  MUFU.TANH R16, R16 ;  /* 0x0000001000107308 */ /* 0x000fe20000002400 */
[----:B------:R-:W-:-:S02]  /*cc10*/  FSEL R25, R5, -INF , !P0 ;  /* 0xff80000005197808 */ /* 0x000fc40004000000 */
[C---:B------:R-:W-:Y:S02]  /*cc20*/  ISETP.GE.AND P0, PT, R2.reuse, R250, PT ;  /* 0x000000fa0200720c */ /* 0x040fe40003f06270 */
[C---:B------:R-:W-:Y:S02]  /*cc30*/  ISETP.LT.OR P1, PT, R2.reuse, R245, P1 ;  /* 0x000000f50200720c */ /* 0x040fe40000f21670 */
[C---:B------:R-:W-:Y:S02]  /*cc40*/  ISETP.LT.OR P0, PT, R2.reuse, R244, P0 ;  /* 0x000000f40200720c */ /* 0x040fe40000701670 */
[----:B------:R-:W-:Y:S01]  /*cc50*/  ISETP.LT.OR P6, PT, R2, R243, P6 ;  /* 0x000000f30200720c */ /* 0x000fe200037c1670 */
[----:B------:R-:W-:Y:S01]  /*cc60*/  IMAD.IADD R2, R248, 0x1, -R2 ;  /* 0x00000001f8027824 */ /* 0x000fe200078e0a02 */
[----:B------:R-:W-:Y:S02]  /*cc70*/  FSEL R24, R12, -INF , !P1 ;  /* 0xff8000000c187808 */ /* 0x000fe40004800000 */
[----:B-1----:R-:W-:-:S02]  /*cc80*/  IADD3 R3, R0, 0x10, RZ ;  /* 0x0000001000037810 */ /* 0x002fc40007ffe0ff */
[----:B------:R-:W-:Y:S02]  /*cc90*/  IABS R4, R2 ;  /* 0x0000000200047213 */ /* 0x000fe40000000000 */
[----:B------:R-:W-:Y:S01]  /*cca0*/  FSEL R133, R11, -INF , !P0 ;  /* 0xff8000000b857808 */ /* 0x000fe20004000000 */
[--C-:B------:R-:W-:Y:S01]  /*ccb0*/  IMAD.IADD R2, R247, 0x1, -R3.reuse ;  /* 0x00000001f7027824 */ /* 0x100fe200078e0a03 */
[----:B------:R1:W-:Y:S01]  /*ccc0*/  I2F R17, R4 ;  /* 0x0000000400117306 */ /* 0x0003e20000201400 */
[----:B------:R-:W-:Y:S01]  /*ccd0*/  IMAD.IADD R5, R241, 0x1, -R3 ;  /* 0x00000001f1057824 */ /* 0x000fe200078e0a03 */
[----:B------:R-:W-:Y:S02]  /*cce0*/  ISETP.GE.AND P5, PT, R3, R252, PT ;  /* 0x000000fc0300720c */ /* 0x000fe40003fa6270 */
[----:B------:R-:W-:Y:S02]  /*ccf0*/  IABS R2, R2 ;  /* 0x0000000200027213 */ /* 0x000fe40000000000 */
[----:B--2---:R-:W-:Y:S01]  /*cd00*/  FSEL R22, R13, -INF , !P4 ;  /* 0xff8000000d167808 */ /* 0x004fe20006000000 */
[----:B------:R-:W-:Y:S01]  /*cd10*/  FMUL.FTZ R13, R59, c[0x0][0x2ec] ;  /* 0x0000bb003b0d7a20 */ /* 0x000fe20000410000 */
[----:B------:R-:W-:-:S02]  /*cd20*/  ISETP.GE.AND P4, PT, R3, R251, PT ;  /* 0x000000fb0300720c */ /* 0x000fc40003f86270 */
[C---:B------:R-:W-:Y:S02]  /*cd30*/  ISETP.GE.AND P1, PT, R3.reuse, R250, PT ;  /* 0x000000fa0300720c */ /* 0x040fe40003f26270 */
[C---:B------:R-:W-:Y:S01]  /*cd40*/  ISETP.GE.AND P0, PT, R3.reuse, R249, PT ;  /* 0x000000f90300720c */ /* 0x040fe20003f06270 */
[----:B------:R-:W-:Y:S01]  /*cd50*/  MUFU.TANH R13, R13 ;  /* 0x0000000d000d7308 */ /* 0x000fe20000002400 */
[C---:B------:R-:W-:Y:S02]  /*cd60*/  ISETP.LT.OR P5, PT, R3.reuse, R246, P5 ;  /* 0x000000f60300720c */ /* 0x040fe40002fa1670 */
[----:B-1----:R-:W-:Y:S01]  /*cd70*/  MOV R4, R2 ;  /* 0x0000000200047202 */ /* 0x002fe20000000f00 */
[----:B------:R-:W-:Y:S01]  /*cd80*/  IMAD.IADD R2, R242, 0x1, -R3 ;  /* 0x00000001f2027824 */ /* 0x000fe200078e0a03 */
[C---:B------:R-:W-:Y:S02]  /*cd90*/  ISETP.LT.OR P4, PT, R3.reuse, R245, P4 ;  /* 0x000000f50300720c */ /* 0x040fe40002781670 */
[----:B------:R-:W-:Y:S01]  /*cda0*/  ISETP.LT.OR P1, PT, R3, R244, P1 ;  /* 0x000000f40300720c */ /* 0x000fe20000f21670 */
[----:B------:R1:W-:Y:S01]  /*cdb0*/  I2F R10, R4 ;  /* 0x00000004000a7306 */ /* 0x0003e20000201400 */
[----:B------:R-:W-:-:S02]  /*cdc0*/  IABS R2, R2 ;  /* 0x0000000200027213 */ /* 0x000fc40000000000 */
[----:B------:R-:W-:-:S03]  /*cdd0*/  ISETP.LT.OR P0, PT, R3, R243, P0 ;  /* 0x000000f30300720c */ /* 0x000fc60000701670 */
[----:B-1----:R-:W-:Y:S01]  /*cde0*/  IMAD.MOV.U32 R4, RZ, RZ, R2 ;  /* 0x000000ffff047224 */ /* 0x002fe200078e0002 */
[----:B------:R-:W-:-:S03]  /*cdf0*/  IABS R2, R5 ;  /* 0x0000000500027213 */ /* 0x000fc60000000000 */
[----:B------:R1:W-:Y:S02]  /*ce00*/  I2F R9, R4 ;  /* 0x0000000400097306 */ /* 0x0003e40000201400 */
[----:B------:R-:W-:Y:S01]  /*ce10*/  IMAD.MOV.U32 R5, RZ, RZ, R2 ;  /* 0x000000ffff057224 */ /* 0x000fe200078e0002 */
[----:B------:R-:W-:-:S04]  /*ce20*/  IADD3 R2, R0, 0x11, RZ ;  /* 0x0000001100027810 */ /* 0x000fc80007ffe0ff */
[----:B------:R-:W-:Y:S01]  /*ce30*/  IADD3 R6, R247, -R2, RZ ;  /* 0x80000002f7067210 */ /* 0x000fe20007ffe0ff */
[----:B------:R-:W2:Y:S01]  /*ce40*/  I2F R8, R5 ;  /* 0x0000000500087306 */ /* 0x000ea20000201400 */
[----:B-1----:R-:W-:-:S05]  /*ce50*/  IMAD.IADD R4, R248, 0x1, -R3 ;  /* 0x00000001f8047824 */ /* 0x002fca00078e0a03 */
[----:B------:R-:W-:Y:S01]  /*ce60*/  IABS R4, R4 ;  /* 0x0000000400047213 */ /* 0x000fe20000000000 */
[----:B--2---:R-:W-:-:S04]  /*ce70*/  FFMA.FTZ R8, R8, -UR21, R16 ;  /* 0x8000001508087c23 */ /* 0x004fc80008010010 */
[----:B------:R-:W-:Y:S01]  /*ce80*/  IMAD.MOV.U32 R5, RZ, RZ, R4 ;  /* 0x000000ffff057224 */ /* 0x000fe200078e0004 */
[----:B------:R-:W-:Y:S01]  /*ce90*/  IABS R4, R6 ;  /* 0x0000000600047213 */ /* 0x000fe20000000000 */
[----:B------:R-:W-:Y:S01]  /*cea0*/  FMUL.FTZ R6, R212, c[0x0][0x2ec] ;  /* 0x0000bb00d4067a20 */ /* 0x000fe20000410000 */
[----:B------:R-:W-:Y:S01]  /*ceb0*/  FSEL R65, R8, -INF , !P1 ;  /* 0xff80000008417808 */ /* 0x000fe20004800000 */
[----:B------:R1:W2:Y:S01]  /*cec0*/  I2F R7, R5 ;  /* 0x0000000500077306 */ /* 0x0002a20000201400 */
[----:B------:R-:W-:Y:S01]  /*ced0*/  ISETP.GE.AND P1, PT, R2, R249, PT ;  /* 0x000000f90200720c */ /* 0x000fe20003f26270 */
[----:B------:R-:W-:-:S03]  /*cee0*/  FMUL.FTZ R16, R30, c[0x0][0x2ec] ;  /* 0x0000bb001e107a20 */ /* 0x000fc60000410000 */
[----:B------:R-:W-:-:S03]  /*cef0*/  ISETP.LT.OR P1, PT, R2, R243, P1 ;  /* 0x000000f30200720c */ /* 0x000fc60000f21670 */
[----:B------:R-:W3:Y:S01]  /*cf00*/  I2F R4, R4 ;  /* 0x0000000400047306 */ /* 0x000ee20000201400 */
[----:B-1----:R-:W-:-:S07]  /*cf10*/  FMUL.FTZ R5, R143, c[0x0][0x2ec] ;  /* 0x0000bb008f057a20 */ /* 0x002fce0000410000 */
[----:B------:R-:W1:Y:S01]  /*cf20*/  MUFU.TANH R6, R6 ;  /* 0x0000000600067308 */ /* 0x000e620000002400 */
[----:B--2---:R-:W-:Y:S02]  /*cf30*/  FFMA.FTZ R12, R7, -UR21, R18 ;  /* 0x80000015070c7c23 */ /* 0x004fe40008010012 */
[----:B------:R-:W-:Y:S02]  /*cf40*/  FMUL.FTZ R18, R43, c[0x0][0x2ec] ;  /* 0x0000bb002b127a20 */ /* 0x000fe40000410000 */
[----:B---3--:R-:W-:-:S03]  /*cf50*/  FFMA.FTZ R11, R4, -UR21, R14 ;  /* 0x80000015040b7c23 */ /* 0x008fc6000801000e */
[----:B------:R-:W2:Y:S01]  /*cf60*/  MUFU.TANH R5, R5 ;  /* 0x0000000500057308 */ /* 0x000ea20000002400 */
[----:B------:R-:W-:Y:S02]  /*cf70*/  IMAD.IADD R4, R242, 0x1, -R2 ;  /* 0x00000001f2047824 */ /* 0x000fe400078e0a02 */
[----:B-1----:R-:W-:-:S05]  /*cf80*/  FFMA.FTZ R6, R10, -UR21, R6 ;  /* 0x800000150a067c23 */ /* 0x002fca0008010006 */
[----:B------:R-:W-:Y:S01]  /*cf90*/  MUFU.TANH R16, R16 ;  /* 0x0000001000107308 */ /* 0x000fe20000002400 */
[----:B------:R-:W-:Y:S02]  /*cfa0*/  FSEL R62, R6, -INF , !P5 ;  /* 0xff800000063e7808 */ /* 0x000fe40006800000 */
[----:B------:R-:W-:Y:S01]  /*cfb0*/  ISETP.GE.AND P5, PT, R2, R251, PT ;  /* 0x000000fb0200720c */ /* 0x000fe20003fa6270 */
[----:B--2---:R-:W-:-:S04]  /*cfc0*/  FFMA.FTZ R3, R17, -UR21, R5 ;  /* 0x8000001511037c23 */ /* 0x004fc80008010005 */
[----:B------:R-:W-:Y:S01]  /*cfd0*/  MUFU.TANH R18, R18 ;  /* 0x0000001200127308 */ /* 0x000fe20000002400 */
[----:B------:R-:W-:Y:S01]  /*cfe0*/  FFMA.FTZ R5, R9, -UR21, R15 ;  /* 0x8000001509057c23 */ /* 0x000fe2000801000f */
[----:B------:R-:W-:Y:S01]  /*cff0*/  ISETP.LT.OR P5, PT, R2, R245, P5 ;  /* 0x000000f50200720c */ /* 0x000fe20002fa1670 */
[----:B------:R-:W-:Y:S01]  /*d000*/  FMUL.FTZ R15, R28, c[0x0][0x2ec] ;  /* 0x0000bb001c0f7a20 */ /* 0x000fe20000410000 */
[----:B------:R-:W-:Y:S01]  /*d010*/  FSEL R132, R3, -INF , !P6 ;  /* 0xff80000003847808 */ /* 0x000fe20007000000 */
[----:B------:R-:W-:Y:S01]  /*d020*/  FMUL.FTZ R17, R52, c[0x0][0x2ec] ;  /* 0x0000bb0034117a20 */ /* 0x000fe20000410000 */
[----:B------:R-:W-:Y:S02]  /*d030*/  IABS R3, R4 ;  /* 0x0000000400037213 */ /* 0x000fe40000000000 */
[----:B------:R-:W-:Y:S01]  /*d040*/  FSEL R60, R5, -INF , !P4 ;  /* 0xff800000053c7808 */ /* 0x000fe20006000000 */
[----:B------:R-:W-:Y:S01]  /*d050*/  MUFU.TANH R15, R15 ;  /* 0x0000000f000f7308 */ /* 0x000fe20000002400 */
[C---:B------:R-:W-:Y:S01]  /*d060*/  ISETP.GE.AND P6, PT, R2.reuse, R252, PT ;  /* 0x000000fc0200720c */ /* 0x040fe20003fc6270 */
[----:B------:R-:W-:Y:S01]  /*d070*/  IMAD.MOV.U32 R4, RZ, RZ, R3 ;  /* 0x000000ffff047224 */ /* 0x000fe200078e0003 */
[C---:B------:R-:W-:Y:S01]  /*d080*/  ISETP.GE.AND P4, PT, R2.reuse, R250, PT ;  /* 0x000000fa0200720c */ /* 0x040fe20003f86270 */
[----:B------:R-:W-:Y:S01]  /*d090*/  IMAD.IADD R3, R241, 0x1, -R2 ;  /* 0x00000001f1037824 */ /* 0x000fe200078e0a02 */
[----:B------:R-:W-:-:S02]  /*d0a0*/  ISETP.LT.OR P6, PT, R2, R246, P6 ;  /* 0x000000f60200720c */ /* 0x000fc400037c1670 */
[----:B------:R-:W-:Y:S01]  /*d0b0*/  ISETP.LT.OR P4, PT, R2, R244, P4 ;  /* 0x000000f40200720c */ /* 0x000fe20002781670 */
[----:B------:R1:W-:Y:S01]  /*d0c0*/  I2F R10, R4 ;  /* 0x00000004000a7306 */ /* 0x0003e20000201400 */
[----:B------:R-:W-:Y:S02]  /*d0d0*/  IABS R3, R3 ;  /* 0x0000000300037213 */ /* 0x000fe40000000000 */
[----:B------:R-:W-:-:S05]  /*d0e0*/  FSEL R66, R11, -INF , !P6 ;  /* 0xff8000000b427808 */ /* 0x000fca0007000000 */
[----:B------:R2:W-:Y:S01]  /*d0f0*/  I2F R9, R3 ;  /* 0x0000000300097306 */ /* 0x0005e20000201400 */
[----:B-1----:R-:W-:Y:S01]  /*d100*/  IMAD.IADD R4, R248, 0x1, -R2 ;  /* 0x00000001f8047824 */ /* 0x002fe200078e0a02 */
[----:B------:R-:W-:-:S06]  /*d110*/  IADD3 R2, R0, 0x18, RZ ;  /* 0x0000001800027810 */ /* 0x000fcc0007ffe0ff */
[----:B------:R-:W-:Y:S01]  /*d120*/  MUFU.TANH R17, R17 ;  /* 0x0000001100117308 */ /* 0x000fe20000002400 */
[----:B------:R-:W-:Y:S01]  /*d130*/  IABS R4, R4 ;  /* 0x0000000400047213 */ /* 0x000fe20000000000 */
[----:B------:R-:W-:Y:S01]  /*d140*/  IMAD.IADD R5, R242, 0x1, -R2 ;  /* 0x00000001f2057824 */ /* 0x000fe200078e0a02 */
[----:B------:R-:W-:Y:S02]  /*d150*/  ISETP.GE.AND P6, PT, R2, R251, PT ;  /* 0x000000fb0200720c */ /* 0x000fe40003fc6270 */
[----:B--2---:R-:W-:-:S03]  /*d160*/  IADD3 R3, R247, -R2, RZ ;  /* 0x80000002f7037210 */ /* 0x004fc60007ffe0ff */
[----:B------:R1:W-:Y:S01]  /*d170*/  I2F R14, R4 ;  /* 0x00000004000e7306 */ /* 0x0003e20000201400 */
        /* <DEDUP_REMOVED lines=8> */
[----:B------:R1:W2:Y:S01]  /*d200*/  I2F R7, R4 ;  /* 0x0000000400077306 */ /* 0x0002a20000201400 */
[----:B------:R-:W-:-:S04]  /*d210*/  IABS R3, R3 ;  /* 0x0000000300037213 */ /* 0x000fc80000000000 */
[----:B-1----:R-:W-:Y:S01]  /*d220*/  MOV R4, R3 ;  /* 0x0000000300047202 */ /* 0x002fe20000000f00 */
[----:B--2---:R-:W-:Y:S01]  /*d230*/  FFMA.FTZ R7, R7, -UR21, R16 ;  /* 0x8000001507077c23 */ /* 0x004fe20008010010 */
[----:B------:R-:W-:Y:S01]  /*d240*/  IABS R3, R5 ;  /* 0x0000000500037213 */ /* 0x000fe20000000000 */
[----:B------:R-:W-:Y:S01]  /*d250*/  FMUL.FTZ R5, R215, c[0x0][0x2ec] ;  /* 0x0000bb00d7057a20 */ /* 0x000fe20000410000 */
[----:B------:R1:W2:Y:S01]  /*d260*/  I2F R6, R4 ;  /* 0x0000000400067306 */ /* 0x0002a20000201400 */
[----:B------:R-:W-:Y:S01]  /*d270*/  FMUL.FTZ R16, R50, c[0x0][0x2ec] ;  /* 0x0000bb0032107a20 */ /* 0x000fe20000410000 */
[----:B------:R-:W-:-:S06]  /*d280*/  FSEL R64, R7, -INF , !P6 ;  /* 0xff80000007407808 */ /* 0x000fcc0007000000 */
[----:B------:R-:W3:Y:S01]  /*d290*/  MUFU.TANH R5, R5 ;  /* 0x0000000500057308 */ /* 0x000ee20000002400 */
[----:B-1----:R-:W-:-:S07]  /*d2a0*/  FMUL.FTZ R4, R57, c[0x0][0x2ec] ;  /* 0x0000bb0039047a20 */ /* 0x002fce0000410000 */
[----:B------:R-:W-:Y:S01]  /*d2b0*/  I2F R3, R3 ;  /* 0x0000000300037306 */ /* 0x000fe20000201400 */
[----:B--2---:R-:W-:Y:S02]  /*d2c0*/  FFMA.FTZ R6, R6, -UR21, R17 ;  /* 0x8000001506067c23 */ /* 0x004fe40008010011 */
[----:B------:R-:W-:Y:S02]  /*d2d0*/  FMUL.FTZ R17, R40, c[0x0][0x2ec] ;  /* 0x0000bb0028117a20 */ /* 0x000fe40000410000 */
[----:B---3--:R-:W-:-:S03]  /*d2e0*/  FFMA.FTZ R5, R10, -UR21, R5 ;  /* 0x800000150a057c23 */ /* 0x008fc60008010005 */
[----:B------:R-:W1:Y:S01]  /*d2f0*/  MUFU.TANH R4, R4 ;  /* 0x0000000400047308 */ /* 0x000e620000002400 */
[----:B------:R-:W-:Y:S01]  /*d300*/  FMUL.FTZ R10, R54, c[0x0][0x2ec] ;  /* 0x0000bb00360a7a20 */ /* 0x000fe20000410000 */
[----:B------:R-:W-:Y:S02]  /*d310*/  FSEL R5, R5, -INF , !P5 ;  /* 0xff80000005057808 */ /* 0x000fe40006800000 */
[----:B------:R-:W-:-:S04]  /*d320*/  ISETP.GE.AND P5, PT, R2, R250, PT ;  /* 0x000000fa0200720c */ /* 0x000fc80003fa6270 */
[----:B------:R-:W-:Y:S01]  /*d330*/  MUFU.TANH R17, R17 ;  /* 0x0000001100117308 */ /* 0x000fe20000002400 */
[----:B------:R-:W-:-:S04]  /*d340*/  ISETP.LT.OR P5, PT, R2, R244, P5 ;  /* 0x000000f40200720c */ /* 0x000fc80002fa1670 */
[----:B------:R-:W-:Y:S01]  /*d350*/  FSEL R30, R6, -INF , !P5 ;  /* 0xff800000061e7808 */ /* 0x000fe20006800000 */
[----:B------:R-:W-:Y:S02]  /*d360*/  FMUL.FTZ R6, R29, c[0x0][0x2ec] ;  /* 0x0000bb001d067a20 */ /* 0x000fe40000410000 */
[----:B------:R-:W-:Y:S01]  /*d370*/  MUFU.TANH R16, R16 ;  /* 0x0000001000107308 */ /* 0x000fe20000002400 */
[----:B-1----:R-:W-:-:S05]  /*d380*/  FFMA.FTZ R4, R9, -UR21, R4 ;  /* 0x8000001509047c23 */ /* 0x002fca0008010004 */
[----:B------:R-:W-:Y:S02]  /*d390*/  FSEL R4, R4, -INF , !P4 ;  /* 0xff80000004047808 */ /* 0x000fe40006000000 */
[----:B------:R1:W2:Y:S01]  /*d3a0*/  MUFU.TANH R9, R10 ;  /* 0x0000000a00097308 */ /* 0x0002a20000002400 */
[----:B------:R-:W-:-:S04]  /*d3b0*/  ISETP.GE.AND P4, PT, R2, R249, PT ;  /* 0x000000f90200720c */ /* 0x000fc80003f86270 */
[----:B------:R-:W-:-:S03]  /*d3c0*/  ISETP.LT.OR P4, PT, R2, R243, P4 ;  /* 0x000000f30200720c */ /* 0x000fc60002781670 */
[----:B------:R-:W-:Y:S01]  /*d3d0*/  MUFU.TANH R6, R6 ;  /* 0x0000000600067308 */ /* 0x000fe20000002400 */
[----:B-1----:R-:W-:Y:S01]  /*d3e0*/  FSEL R10, R12, -INF , !P0 ;  /* 0xff8000000c0a7808 */ /* 0x002fe20004000000 */
[----:B------:R-:W-:Y:S01]  /*d3f0*/  FMUL.FTZ R12, R55, c[0x0][0x2ec] ;  /* 0x0000bb00370c7a20 */ /* 0x000fe20000410000 */
[----:B------:R-:W-:-:S03]  /*d400*/  ISETP.GE.AND P0, PT, R2, R252, PT ;  /* 0x000000fc0200720c */ /* 0x000fc60003f06270 */
[----:B------:R-:W-:Y:S01]  /*d410*/  STL [R1+0x44], R10 ;  /* 0x0000440a01007387 */ /* 0x000fe20000100800 */
[----:B------:R-:W-:Y:S01]  /*d420*/  ISETP.LT.OR P0, PT, R2, R246, P0 ;  /* 0x000000f60200720c */ /* 0x000fe20000701670 */
[----:B------:R-:W-:Y:S01]  /*d430*/  MUFU.TANH R12, R12 ;  /* 0x0000000c000c7308 */ /* 0x000fe20000002400 */
[----:B------:R-:W-:Y:S01]  /*d440*/  IADD3 R2, R0, 0x19, RZ ;  /* 0x0000001900027810 */ /* 0x000fe20007ffe0ff */
[----:B------:R1:W-:Y:S03]  /*d450*/  STL [R1+0x38], R5 ;  /* 0x0000380501007387 */ /* 0x0003e60000100800 */
[C---:B------:R-:W-:Y:S01]  /*d460*/  ISETP.GE.AND P6, PT, R2.reuse, R250, PT ;  /* 0x000000fa0200720c */ /* 0x040fe20003fc6270 */
[----:B------:R3:W-:Y:S01]  /*d470*/  STL [R1+0x3c], R4 ;  /* 0x00003c0401007387 */ /* 0x0007e20000100800 */
[C---:B------:R-:W-:Y:S02]  /*d480*/  ISETP.GE.AND P5, PT, R2.reuse, R249, PT ;  /* 0x000000f90200720c */ /* 0x040fe40003fa6270 */
[----:B------:R-:W-:-:S02]  /*d490*/  ISETP.LT.OR P6, PT, R2, R244, P6 ;  /* 0x000000f40200720c */ /* 0x000fc400037c1670 */
[----:B------:R-:W-:Y:S01]  /*d4a0*/  ISETP.LT.OR P5, PT, R2, R243, P5 ;  /* 0x000000f30200720c */ /* 0x000fe20002fa1670 */
[----:B-1----:R-:W-:Y:S02]  /*d4b0*/  FFMA.FTZ R5, R8, -UR21, R15 ;  /* 0x8000001508057c23 */ /* 0x002fe4000801000f */
[----:B--2---:R-:W-:Y:S02]  /*d4c0*/  FFMA.FTZ R15, R3, -UR21, R9 ;  /* 0x80000015030f7c23 */ /* 0x004fe40008010009 */
[----:B---3--:R-:W-:Y:S01]  /*d4d0*/  FFMA.FTZ R4, R14, -UR21, R13 ;  /* 0x800000150e047c23 */ /* 0x008fe2000801000d */
[----:B------:R-:W-:Y:S01]  /*d4e0*/  FSEL R63, R5, -INF , !P0 ;  /* 0xff800000053f7808 */ /* 0x000fe20004000000 */
[----:B------:R-:W-:Y:S01]  /*d4f0*/  IMAD.IADD R3, R247, 0x1, -R2 ;  /* 0x00000001f7037824 */ /* 0x000fe200078e0a02 */
[----:B------:R-:W-:Y:S01]  /*d500*/  ISETP.GE.AND P0, PT, R2, R251, PT ;  /* 0x000000fb0200720c */ /* 0x000fe20003f06270 */
[----:B------:R-:W-:Y:S01]  /*d510*/  FMUL.FTZ R13, R48, c[0x0][0x2ec] ;  /* 0x0000bb00300d7a20 */ /* 0x000fe20000410000 */
[----:B------:R-:W-:-:S02]  /*d520*/  FSEL R4, R4, -INF , !P1 ;  /* 0xff80000004047808 */ /* 0x000fc40004800000 */
[----:B------:R-:W-:Y:S02]  /*d530*/  IABS R3, R3 ;  /* 0x0000000300037213 */ /* 0x000fe40000000000 */
[C---:B------:R-:W-:Y:S01]  /*d540*/  ISETP.GE.AND P1, PT, R2.reuse, R252, PT ;  /* 0x000000fc0200720c */ /* 0x040fe20003f26270 */
[----:B------:R1:W-:Y:S01]  /*d550*/  STL [R1+0x40], R4 ;  /* 0x0000400401007387 */ /* 0x0003e20000100800 */
[C---:B------:R-:W-:Y:S01]  /*d560*/  ISETP.LT.OR P0, PT, R2.reuse, R245, P0 ;  /* 0x000000f50200720c */ /* 0x040fe20000701670 */
[----:B------:R-:W-:Y:S01]  /*d570*/  MUFU.TANH R13, R13 ;  /* 0x0000000d000d7308 */ /* 0x000fe20000002400 */
[----:B------:R-:W-:Y:S02]  /*d580*/  ISETP.LT.OR P1, PT, R2, R246, P1 ;  /* 0x000000f60200720c */ /* 0x000fe40000f21670 */
[----:B------:R-:W-:Y:S01]  /*d590*/  FSEL R28, R15, -INF , !P4 ;  /* 0xff8000000f1c7808 */ /* 0x000fe20006000000 */
[----:B-1----:R-:W-:Y:S02]  /*d5a0*/  IMAD.MOV.U32 R4, RZ, RZ, R3 ;  /* 0x000000ffff047224 */ /* 0x002fe400078e0003 */
[----:B------:R-:W-:-:S02]  /*d5b0*/  IMAD.IADD R3, R242, 0x1, -R2 ;  /* 0x00000001f2037824 */ /* 0x000fc400078e0a02 */
        /* <DEDUP_REMOVED lines=9> */
[----:B-1----:R-:W-:Y:S02]  /*d650*/  IADD3 R4, R248, -R2, RZ ;  /* 0x80000002f8047210 */ /* 0x002fe40007ffe0ff */
[----:B------:R-:W-:Y:S02]  /*d660*/  IADD3 R2, R0, 0x20, RZ ;  /* 0x0000002000027810 */ /* 0x000fe40007ffe0ff */
[----:B------:R-:W-:Y:S02]  /*d670*/  IABS R4, R4 ;  /* 0x0000000400047213 */ /* 0x000fe40000000000 */
[C---:B------:R-:W-:Y:S01]  /*d680*/  ISETP.GE.AND P4, PT, R2.reuse, R252, PT ;  /* 0x000000fc0200720c */ /* 0x040fe20003f86270 */
[--C-:B------:R-:W-:Y:S01]  /*d690*/  IMAD.IADD R5, R241, 0x1, -R2.reuse ;  /* 0x00000001f1057824 */ /* 0x100fe200078e0a02 */
[----:B------:R1:W3:Y:S01]  /*d6a0*/  I2F R14, R4 ;  /* 0x00000004000e7306 */ /* 0x0002e20000201400 */
[----:B--2---:R-:W-:Y:S01]  /*d6b0*/  IMAD.IADD R3, R247, 0x1, -R2 ;  /* 0x00000001f7037824 */ /* 0x004fe200078e0a02 */
[----:B------:R-:W-:-:S02]  /*d6c0*/  ISETP.GE.AND P1, PT, R2, R251, PT ;  /* 0x000000fb0200720c */ /* 0x000fc40003f26270 */
[C---:B------:R-:W-:Y:S02]  /*d6d0*/  ISETP.LT.OR P4, PT, R2.reuse, R246, P4 ;  /* 0x000000f60200720c */ /* 0x040fe40002781670 */
[----:B------:R-:W-:Y:S02]  /*d6e0*/  IABS R3, R3 ;  /* 0x0000000300037213 */ /* 0x000fe40000000000 */
[----:B------:R-:W-:-:S03]  /*d6f0*/  ISETP.LT.OR P1, PT, R2, R245, P1 ;  /* 0x000000f50200720c */ /* 0x000fc60000f21670 */
[----:B-1----:R-:W-:Y:S02]  /*d700*/  IMAD.MOV.U32 R4, RZ, RZ, R3 ;  /* 0x000000ffff047224 */ /* 0x002fe400078e0003 */
[----:B------:R-:W-:Y:S02]  /*d710*/  IMAD.IADD R3, R242, 0x1, -R2 ;  /* 0x00000001f2037824 */ /* 0x000fe400078e0a02 */
[----:B------:R1:W2:Y:S01]  /*d720*/  I2F R8, R4 ;  /* 0x0000000400087306 */ /* 0x0002a20000201400 */
[----:B---3--:R-:W-:Y:S02]  /*d730*/  FFMA.FTZ R14, R14, -UR21, R12 ;  /* 0x800000150e0e7c23 */ /* 0x008fe4000801000c */
[----:B------:R-:W-:-:S03]  /*d740*/  IABS R3, R3 ;  /* 0x0000000300037213 */ /* 0x000fc60000000000 */
[----:B------:R-:W-:Y:S02]  /*d750*/  FSEL R52, R14, -INF , !P5 ;  /* 0xff8000000e347808 */ /* 0x000fe40006800000 */
[----:B------:R-:W-:Y:S01]  /*d760*/  MUFU.TANH R14, R19 ;  /* 0x00000013000e7308 */ /* 0x000fe20000002400 */
[----:B-1----:R-:W-:Y:S01]  /*d770*/  IMAD.MOV.U32 R4, RZ, RZ, R3 ;  /* 0x000000ffff047224 */ /* 0x002fe200078e0003 */
[----:B------:R-:W-:Y:S01]  /*d780*/  IABS R3, R5 ;  /* 0x0000000500037213 */ /* 0x000fe20000000000 */
[----:B------:R-:W-:-:S05]  /*d790*/  FMUL.FTZ R5, R31, c[0x0][0x2ec] ;  /* 0x0000bb001f057a20 */ /* 0x000fca0000410000 */
[----:B------:R1:W3:Y:S01]  /*d7a0*/  I2F R7, R4 ;  /* 0x0000000400077306 */ /* 0x0002e20000201400 */
[----:B--2---:R-:W-:-:S05]  /*d7b0*/  FFMA.FTZ R13, R8, -UR21, R13 ;  /* 0x80000015080d7c23 */ /* 0x004fca000801000d */
[----:B------:R-:W-:Y:S01]  /*d7c0*/  FSEL R40, R13, -INF , !P4 ;  /* 0xff8000000d287808 */ /* 0x000fe20006000000 */
[----:B------:R-:W-:Y:S01]  /*d7d0*/  FMUL.FTZ R13, R209, c[0x0][0x2ec] ;  /* 0x0000bb00d10d7a20 */ /* 0x000fe20000410000 */
[----:B------:R-:W2:Y:S01]  /*d7e0*/  MUFU.TANH R5, R5 ;  /* 0x0000000500057308 */ /* 0x000ea20000002400 */
[----:B-1----:R-:W-:-:S07]  /*d7f0*/  FMUL.FTZ R4, R53, c[0x0][0x2ec] ;  /* 0x0000bb0035047a20 */ /* 0x002fce0000410000 */
[----:B------:R-:W1:Y:S01]  /*d800*/  I2F R3, R3 ;  /* 0x0000000300037306 */ /* 0x000e620000201400 */
[----:B---3--:R-:W-:-:S05]  /*d810*/  FFMA.FTZ R12, R7, -UR21, R16 ;  /* 0x80000015070c7c23 */ /* 0x008fca0008010010 */
[----:B------:R-:W-:Y:S01]  /*d820*/  FSEL R53, R12, -INF , !P1 ;  /* 0xff8000000c357808 */ /* 0x000fe20004800000 */
[----:B--2---:R-:W-:Y:S01]  /*d830*/  FFMA.FTZ R5, R10, -UR21, R5 ;  /* 0x800000150a057c23 */ /* 0x004fe20008010005 */
[----:B------:R-:W2:Y:S04]  /*d840*/  MUFU.TANH R4, R4 ;  /* 0x0000000400047308 */ /* 0x000ea80000002400 */
[----:B------:R-:W-:Y:S02]  /*d850*/  FSEL R61, R5, -INF , !P0 ;  /* 0xff800000053d7808 */ /* 0x000fe40004000000 */
[----:B------:R-:W-:Y:S01]  /*d860*/  ISETP.GE.AND P0, PT, R2, R250, PT ;  /* 0x000000fa0200720c */ /* 0x000fe20003f06270 */
[----:B-1----:R-:W-:Y:S01]  /*d870*/  FFMA.FTZ R11, R3, -UR21, R17 ;  /* 0x80000015030b7c23 */ /* 0x002fe20008010011 */
[----:B------:R-:W-:-:S02]  /*d880*/  IADD3 R3, R0, 0x21, RZ ;  /* 0x0000002100037810 */ /* 0x000fc40007ffe0ff */
[----:B------:R-:W-:Y:S02]  /*d890*/  ISETP.LT.OR P0, PT, R2, R244, P0 ;  /* 0x000000f40200720c */ /* 0x000fe40000701670 */
[----:B------:R-:W-:Y:S01]  /*d8a0*/  ISETP.GE.AND P5, PT, R3, R252, PT ;  /* 0x000000fc0300720c */ /* 0x000fe20003fa6270 */
[----:B------:R-:W-:Y:S01]  /*d8b0*/  IMAD.IADD R5, R241, 0x1, -R3 ;  /* 0x00000001f1057824 */ /* 0x000fe200078e0a03 */
[----:B------:R-:W-:Y:S01]  /*d8c0*/  FSEL R59, R11, -INF , !P0 ;  /* 0xff8000000b3b7808 */ /* 0x000fe20004000000 */
[----:B--2---:R-:W-:Y:S01]  /*d8d0*/  FFMA.FTZ R4, R9, -UR21, R4 ;  /* 0x8000001509047c23 */ /* 0x004fe20008010004 */
[C---:B------:R-:W-:Y:S02]  /*d8e0*/  ISETP.GE.AND P4, PT, R3.reuse, R251, PT ;  /* 0x000000fb0300720c */ /* 0x040fe40003f86270 */
[----:B------:R-:W-:Y:S02]  /*d8f0*/  ISETP.GE.AND P1, PT, R3, R250, PT ;  /* 0x000000fa0300720c */ /* 0x000fe40003f26270 */
[----:B------:R-:W-:-:S02]  /*d900*/  FSEL R29, R4, -INF , !P6 ;  /* 0xff800000041d7808 */ /* 0x000fc40007000000 */
[CC--:B------:R-:W-:Y:S02]  /*d910*/  ISETP.GE.AND P6, PT, R2.reuse, R249.reuse, PT ;  /* 0x000000f90200720c */ /* 0x0c0fe40003fc6270 */
[C---:B------:R-:W-:Y:S02]  /*d920*/  ISETP.GE.AND P0, PT, R3.reuse, R249, PT ;  /* 0x000000f90300720c */ /* 0x040fe40003f06270 */
[----:B------:R-:W-:Y:S02]  /*d930*/  ISETP.LT.OR P6, PT, R2, R243, P6 ;  /* 0x000000f30200720c */ /* 0x000fe400037c1670 */
[----:B------:R-:W-:Y:S02]  /*d940*/  IADD3 R2, R248, -R2, RZ ;  /* 0x80000002f8027210 */ /* 0x000fe40007ffe0ff */
[----:B------:R-:W-:Y:S02]  /*d950*/  ISETP.LT.OR P5, PT, R3, R246, P5 ;  /* 0x000000f60300720c */ /* 0x000fe40002fa1670 */
[----:B------:R-:W-:Y:S01]  /*d960*/  IABS R4, R2 ;  /* 0x0000000200047213 */ /* 0x000fe20000000000 */
[----:B------:R-:W-:Y:S01]  /*d970*/  IMAD.IADD R2, R247, 0x1, -R3 ;  /* 0x00000001f7027824 */ /* 0x000fe200078e0a03 */
[----:B------:R-:W-:-:S02]  /*d980*/  ISETP.LT.OR P4, PT, R3, R245, P4 ;  /* 0x000000f50300720c */ /* 0x000fc40002781670 */
[----:B------:R1:W-:Y:S01]  /*d990*/  I2F R17, R4 ;  /* 0x0000000400117306 */ /* 0x0003e20000201400 */
[C---:B------:R-:W-:Y:S02]  /*d9a0*/  ISETP.LT.OR P1, PT, R3.reuse, R244, P1 ;  /* 0x000000f40300720c */ /* 0x040fe40000f21670 */
[----:B------:R-:W-:Y:S02]  /*d9b0*/  IABS R2, R2 ;  /* 0x0000000200027213 */ /* 0x000fe40000000000 */
[----:B------:R-:W-:-:S03]  /*d9c0*/  ISETP.LT.OR P0, PT, R3, R243, P0 ;  /* 0x000000f30300720c */ /* 0x000fc60000701670 */
[----:B-1----:R-:W-:Y:S02]  /*d9d0*/  IMAD.MOV.U32 R4, RZ, RZ, R2 ;  /* 0x000000ffff047224 */ /* 0x002fe400078e0002 */
[----:B------:R-:W-:Y:S02]  /*d9e0*/  IMAD.IADD R2, R242, 0x1, -R3 ;  /* 0x00000001f2027824 */ /* 0x000fe400078e0a03 */
[----:B------:R1:W-:Y:S03]  /*d9f0*/  I2F R10, R4 ;  /* 0x00000004000a7306 */ /* 0x0003e60000201400 */
[----:B------:R-:W-:-:S05]  /*da00*/  IABS R2, R2 ;  /* 0x0000000200027213 */ /* 0x000fca0000000000 */
[----:B-1----:R-:W-:Y:S01]  /*da10*/  IMAD.MOV.U32 R4, RZ, RZ, R2 ;  /* 0x000000ffff047224 */ /* 0x002fe200078e0002 */
[----:B------:R-:W-:-:S03]  /*da20*/  IABS R2, R5 ;  /* 0x0000000500027213 */ /* 0x000fc60000000000 */
[----:B------:R1:W-:Y:S01]  /*da30*/  I2F R9, R4 ;  /* 0x0000000400097306 */ /* 0x0003e20000201400 */
[----:B------:R-:W-:Y:S02]  /*da40*/  MOV R5, R2 ;  /* 0x0000000200057202 */ /* 0x000fe40000000f00 */
[----:B------:R-:W-:-:S05]  /*da50*/  IADD3 R2, R0, 0x28, RZ ;  /* 0x0000002800027810 */ /* 0x000fca0007ffe0ff */
[----:B------:R2:W-:Y:S01]  /*da60*/  I2F R8, R5 ;  /* 0x0000000500087306 */ /* 0x0005e20000201400 */
[----:B------:R-:W-:Y:S02]  /*da70*/  IMAD.IADD R6, R247, 0x1, -R2 ;  /* 0x00000001f7067824 */ /* 0x000fe400078e0a02 */
[----:B-1----:R-:W-:-:S05]  /*da80*/  IMAD.IADD R4, R248, 0x1, -R3 ;  /* 0x00000001f8047824 */ /* 0x002fca00078e0a03 */
[----:B------:R-:W-:-:S05]  /*da90*/  IABS R4, R4 ;  /* 0x0000000400047213 */ /* 0x000fca0000000000 */
[----:B--2---:R-:W-:Y:S01]  /*daa0*/  IMAD.MOV.U32 R5, RZ, RZ, R4 ;  /* 0x000000ffff057224 */ /* 0x004fe200078e0004 */
[----:B------:R-:W-:Y:S01]  /*dab0*/  IABS R4, R6 ;  /* 0x0000000600047213 */ /* 0x000fe20000000000 */
[----:B------:R-:W-:Y:S02]  /*dac0*/  FMUL.FTZ R6, R49, c[0x0][0x2ec] ;  /* 0x0000bb0031067a20 */ /* 0x000fe40000410000 */
[----:B------:R1:W2:Y:S08]  /*dad0*/  I2F R7, R5 ;  /* 0x0000000500077306 */ /* 0x0002b00000201400 */
[----:B------:R-:W3:Y:S01]  /*dae0*/  I2F R4, R4 ;  /* 0x0000000400047306 */ /* 0x000ee20000201400 */
[----:B-1----:R-:W-:-:S07]  /*daf0*/  FMUL.FTZ R5, R51, c[0x0][0x2ec] ;  /* 0x0000bb0033057a20 */ /* 0x002fce0000410000 */
[----:B------:R-:W1:Y:S01]  /*db00*/  MUFU.TANH R6, R6 ;  /* 0x0000000600067308 */ /* 0x000e620000002400 */
[----:B--2---:R-:W-:-:S05]  /*db10*/  FFMA.FTZ R12, R7, -UR21, R18 ;  /* 0x80000015070c7c23 */ /* 0x004fca0008010012 */
[----:B------:R-:W-:Y:S01]  /*db20*/  FSEL R56, R12, -INF , !P0 ;  /* 0xff8000000c387808 */ /* 0x000fe20004000000 */
[----:B---3--:R-:W-:Y:S01]  /*db30*/  FFMA.FTZ R11, R4, -UR21, R14 ;  /* 0x80000015040b7c23 */ /* 0x008fe2000801000e */
[----:B------:R2:W-:Y:S01]  /*db40*/  MUFU.TANH R15, R5 ;  /* 0x00000005000f7308 */ /* 0x0005e20000002400 */
[----:B------:R-:W-:Y:S02]  /*db50*/  IMAD.IADD R4, R242, 0x1, -R2 ;  /* 0x00000001f2047824 */ /* 0x000fe400078e0a02 */
[----:B-1----:R-:W-:Y:S02]  /*db60*/  FFMA.FTZ R6, R10, -UR21, R6 ;  /* 0x800000150a067c23 */ /* 0x002fe40008010006 */
[----:B--2---:R-:W-:-:S03]  /*db70*/  FMUL.FTZ R5, R41, c[0x0][0x2ec] ;  /* 0x0000bb0029057a20 */ /* 0x004fc60000410000 */
[----:B------:R-:W-:Y:S02]  /*db80*/  FSEL R41, R6, -INF , !P5 ;  /* 0xff80000006297808 */ /* 0x000fe40006800000 */
[C---:B------:R-:W-:Y:S01]  /*db90*/  ISETP.GE.AND P5, PT, R2.reuse, R251, PT ;  /* 0x000000fb0200720c */ /* 0x040fe20003fa6270 */
[----:B------:R1:W2:Y:S03]  /*dba0*/  MUFU.TANH R16, R5 ;  /* 0x0000000500107308 */ /* 0x0002a60000002400 */
[----:B------:R-:W-:Y:S01]  /*dbb0*/  ISETP.LT.OR P5, PT, R2, R245, P5 ;  /* 0x000000f50200720c */ /* 0x000fe20002fa1670 */
[----:B-1----:R-:W-:Y:S02]  /*dbc0*/  FMUL.FTZ R5, R42, c[0x0][0x2ec] ;  /* 0x0000bb002a057a20 */ /* 0x002fe40000410000 */
[----:B--2---:R-:W-:-:S04]  /*dbd0*/  FFMA.FTZ R8, R8, -UR21, R16 ;  /* 0x8000001508087c23 */ /* 0x004fc80008010010 */
[----:B------:R-:W1:Y:S01]  /*dbe0*/  MUFU.TANH R5, R5 ;  /* 0x0000000500057308 */ /* 0x000e620000002400 */
[----:B------:R-:W-:Y:S02]  /*dbf0*/  FSEL R54, R8, -INF , !P1 ;  /* 0xff80000008367808 */ /* 0x000fe40004800000 */
[----:B------:R-:W-:-:S04]  /*dc00*/  ISETP.GE.AND P1, PT, R2, R249, PT ;  /* 0x000000f90200720c */ /* 0x000fc80003f26270 */
[----:B------:R-:W-:Y:S01]  /*dc10*/  ISETP.LT.OR P1, PT, R2, R243, P1 ;  /* 0x000000f30200720c */ /* 0x000fe20000f21670 */
[----:B-1----:R-:W-:Y:S02]  /*dc20*/  FFMA.FTZ R3, R17, -UR21, R5 ;  /* 0x8000001511037c23 */ /* 0x002fe40008010005 */
[----:B------:R-:W-:Y:S01]  /*dc30*/  FFMA.FTZ R5, R9, -UR21, R15 ;  /* 0x8000001509057c23 */ /* 0x000fe2000801000f */
[----:B------:R1:W-:Y:S02]  /*dc40*/  MUFU.TANH R17, R13 ;  /* 0x0000000d00117308 */ /* 0x0003e40000002400 */
[----:B------:R-:W-:Y:S02]  /*dc50*/  FSEL R57, R3, -INF , !P6 ;  /* 0xff80000003397808 */ /* 0x000fe40007000000 */
[----:B------:R-:W-:Y:S02]  /*dc60*/  IABS R3, R4 ;  /* 0x0000000400037213 */ /* 0x000fe40000000000 */
[----:B------:R-:W-:-:S02]  /*dc70*/  FSEL R19, R5, -INF , !P4 ;  /* 0xff80000005137808 */ /* 0x000fc40006000000 */
[C---:B------:R-:W-:Y:S01]  /*dc80*/  ISETP.GE.AND P6, PT, R2.reuse, R252, PT ;  /* 0x000000fc0200720c */ /* 0x040fe20003fc6270 */
[----:B------:R-:W-:Y:S01]  /*dc90*/  IMAD.MOV.U32 R4, RZ, RZ, R3 ;  /* 0x000000ffff047224 */ /* 0x000fe200078e0003 */
[C---:B------:R-:W-:Y:S02]  /*dca0*/  ISETP.GE.AND P4, PT, R2.reuse, R250, PT ;  /* 0x000000fa0200720c */ /* 0x040fe40003f86270 */
[----:B------:R-:W-:Y:S01]  /*dcb0*/  IADD3 R3, R241, -R2, RZ ;  /* 0x80000002f1037210 */ /* 0x000fe20007ffe0ff */
[----:B------:R2:W-:Y:S01]  /*dcc0*/  I2F R10, R4 ;  /* 0x00000004000a7306 */ /* 0x0005e20000201400 */
[C---:B------:R-:W-:Y:S02]  /*dcd0*/  ISETP.LT.OR P6, PT, R2.reuse, R246, P6 ;  /* 0x000000f60200720c */ /* 0x040fe400037c1670 */
[----:B------:R-:W-:Y:S01]  /*dce0*/  ISETP.LT.OR P4, PT, R2, R244, P4 ;  /* 0x000000f40200720c */ /* 0x000fe20002781670 */
[----:B-1----:R-:W-:Y:S01]  /*dcf0*/  FMUL.FTZ R13, R210, c[0x0][0x2ec] ;  /* 0x0000bb00d20d7a20 */ /* 0x002fe20000410000 */
[----:B------:R-:W-:-:S02]  /*dd00*/  IABS R3, R3 ;  /* 0x0000000300037213 */ /* 0x000fc40000000000 */
[----:B------:R-:W-:Y:S02]  /*dd10*/  FSEL R239, R11, -INF , !P6 ;  /* 0xff8000000bef7808 */ /* 0x000fe40007000000 */
[----:B------:R1:W-:Y:S01]  /*dd20*/  I2F R9, R3 ;  /* 0x0000000300097306 */ /* 0x0003e20000201400 */
[----:B--2---:R-:W-:Y:S01]  /*dd30*/  IMAD.IADD R4, R248, 0x1, -R2 ;  /* 0x00000001f8047824 */ /* 0x004fe200078e0a02 */
[----:B------:R-:W-:-:S06]  /*dd40*/  IADD3 R2, R0, 0x29, RZ ;  /* 0x0000002900027810 */ /* 0x000fcc0007ffe0ff */
[----:B------:R-:W-:Y:S01]  /*dd50*/  MUFU.TANH R13, R13 ;  /* 0x0000000d000d7308 */ /* 0x000fe20000002400 */
[----:B------:R-:W-:Y:S01]  /*dd60*/  IABS R4, R4 ;  /* 0x0000000400047213 */ /* 0x000fe20000000000 */
[--C-:B------:R-:W-:Y:S01]  /*dd70*/  IMAD.IADD R5, R242, 0x1, -R2.reuse ;  /* 0x00000001f2057824 */ /* 0x100fe200078e0a02 */
[----:B------:R-:W-:Y:S01]  /*dd80*/  ISETP.GE.AND P0, PT, R2, R252, PT ;  /* 0x000000fc0200720c */ /* 0x000fe20003f06270 */
[----:B-1----:R-:W-:-:S04]  /*dd90*/  IMAD.IADD R3, R247, 0x1, -R2 ;  /* 0x00000001f7037824 */ /* 0x002fc800078e0a02 */
[----:B------:R1:W-:Y:S01]  /*dda0*/  I2F R14, R4 ;  /* 0x00000004000e7306 */ /* 0x0003e20000201400 */
[C---:B------:R-:W-:Y:S02]  /*ddb0*/  ISETP.GE.AND P6, PT, R2.reuse, R251, PT ;  /* 0x000000fb0200720c */ /* 0x040fe40003fc6270 */
[C---:B------:R-:W-:Y:S02]  /*ddc0*/  ISETP.LT.OR P0, PT, R2.reuse, R246, P0 ;  /* 0x000000f60200720c */ /* 0x040fe40000701670 */
[----:B------:R-:W-:Y:S02]  /*ddd0*/  IABS R3, R3 ;  /* 0x0000000300037213 */ /* 0x000fe40000000000 */
[----:B------:R-:W-:-:S03]  /*dde0*/  ISETP.LT.OR P6, PT, R2, R245, P6 ;  /* 0x000000f50200720c */ /* 0x000fc600037c1670 */
[----:B-1----:R-:W-:Y:S01]  /*ddf0*/  IMAD.MOV.U32 R4, RZ, RZ, R3 ;  /* 0x000000ffff047224 */ /* 0x002fe200078e0003 */
[----:B------:R-:W-:Y:S01]  /*de00*/  IABS R3, R5 ;  /* 0x0000000500037213 */ /* 0x000fe20000000000 */
[----:B------:R-:W-:Y:S02]  /*de10*/  IMAD.IADD R5, R248, 0x1, -R2 ;  /* 0x00000001f8057824 */ /* 0x000fe400078e0a02 */
[----:B------:R1:W-:Y:S02]  /*de20*/  I2F R8, R4 ;  /* 0x0000000400087306 */ /* 0x0003e40000201400 */
[----:B-1----:R-:W-:Y:S01]  /*de30*/  IMAD.MOV.U32 R4, RZ, RZ, R3 ;  /* 0x000000ffff047224 */ /* 0x002fe200078e0003 */
[----:B------:R-:W-:-:S05]  /*de40*/  IADD3 R3, R241, -R2, RZ ;  /* 0x80000002f1037210 */ /* 0x000fca0007ffe0ff */
[----:B------:R1:W-:Y:S01]  /*de50*/  I2F R7, R4 ;  /* 0x0000000400077306 */ /* 0x0003e20000201400 */
[----:B------:R-:W-:-:S05]  /*de60*/  IABS R3, R3 ;  /* 0x0000000300037213 */ /* 0x000fca0000000000 */
[----:B-1----:R-:W-:Y:S01]  /*de70*/  IMAD.MOV.U32 R4, RZ, RZ, R3 ;  /* 0x000000ffff047224 */ /* 0x002fe200078e0003 */
[----:B------:R-:W-:Y:S01]  /*de80*/  IABS R3, R5 ;  /* 0x0000000500037213 */ /* 0x000fe20000000000 */
[----:B------:R-:W-:Y:S02]  /*de90*/  FMUL.FTZ R5, R38, c[0x0][0x2ec] ;  /* 0x0000bb0026057a20 */ /* 0x000fe40000410000 */
[----:B------:R1:W2:Y:S08]  /*dea0*/  I2F R6, R4 ;  /* 0x0000000400067306 */ /* 0x0002b00000201400 */
[----:B------:R-:W3:Y:S01]  /*deb0*/  MUFU.TANH R5, R5 ;  /* 0x0000000500057308 */ /* 0x000ee20000002400 */
[----:B-1----:R-:W-:-:S07]  /*dec0*/  FMUL.FTZ R4, R37, c[0x0][0x2ec] ;  /* 0x0000bb0025047a20 */ /* 0x002fce0000410000 */
[----:B------:R-:W-:Y:S01]  /*ded0*/  I2F R3, R3 ;  /* 0x0000000300037306 */ /* 0x000fe20000201400 */
[----:B--2---:R-:W-:Y:S02]  /*dee0*/  FFMA.FTZ R6, R6, -UR21, R17 ;  /* 0x8000001506067c23 */ /* 0x004fe40008010011 */
[----:B---3--:R-:W-:-:S05]  /*def0*/  FFMA.FTZ R5, R10, -UR21, R5 ;  /* 0x800000150a057c23 */ /* 0x008fca0008010005 */
[----:B------:R1:W2:Y:S01]  /*df00*/  MUFU.TANH R15, R4 ;  /* 0x00000004000f7308 */ /* 0x0002a20000002400 */
[----:B------:R-:W-:Y:S01]  /*df10*/  FMUL.FTZ R10, R211, c[0x0][0x2ec] ;  /* 0x0000bb00d30a7a20 */ /* 0x000fe20000410000 */
[----:B------:R-:W-:Y:S02]  /*df20*/  FSEL R31, R5, -INF , !P5 ;  /* 0xff800000051f7808 */ /* 0x000fe40006800000 */
[----:B------:R-:W-:-:S04]  /*df30*/  ISETP.GE.AND P5, PT, R2, R250, PT ;  /* 0x000000fa0200720c */ /* 0x000fc80003fa6270 */
[----:B------:R-:W-:-:S04]  /*df40*/  ISETP.LT.OR P5, PT, R2, R244, P5 ;  /* 0x000000f40200720c */ /* 0x000fc80002fa1670 */
[----:B------:R-:W-:Y:S01]  /*df50*/  FSEL R219, R6, -INF , !P5 ;  /* 0xff80000006db7808 */ /* 0x000fe20006800000 */
[----:B------:R-:W-:Y:S02]  /*df60*/  FMUL.FTZ R6, R44, c[0x0][0x2ec] ;  /* 0x0000bb002c067a20 */ /* 0x000fe40000410000 */
[----:B-1----:R-:W-:Y:S02]  /*df70*/  FMUL.FTZ R4, R39, c[0x0][0x2ec] ;  /* 0x0000bb0027047a20 */ /* 0x002fe40000410000 */
[----:B--2---:R-:W-:Y:S02]  /*df80*/  FFMA.FTZ R5, R8, -UR21, R15 ;  /* 0x8000001508057c23 */ /* 0x004fe4000801000f */
[----:B------:R1:W2:Y:S03]  /*df90*/  MUFU.TANH R16, R4 ;  /* 0x0000000400107308 */ /* 0x0002a60000002400 */
[----:B------:R-:W-:Y:S01]  /*dfa0*/  FSEL R217, R5, -INF , !P0 ;  /* 0xff80000005d97808 */ /* 0x000fe20004000000 */
[----:B------:R-:W-:-:S04]  /*dfb0*/  FMUL.FTZ R17, R75, c[0x0][0x2ec] ;  /* 0x0000bb004b117a20 */ /* 0x000fc80000410000 */
[----:B------:R-:W-:Y:S01]  /*dfc0*/  MUFU.TANH R6, R6 ;  /* 0x0000000600067308 */ /* 0x000fe20000002400 */
[----:B-1----:R-:W-:Y:S02]  /*dfd0*/  FMUL.FTZ R4, R208, c[0x0][0x2ec] ;  /* 0x0000bb00d0047a20 */ /* 0x002fe40000410000 */
[----:B--2---:R-:W-:-:S05]  /*dfe0*/  FFMA.FTZ R7, R7, -UR21, R16 ;  /* 0x8000001507077c23 */ /* 0x004fca0008010010 */
[----:B------:R-:W1:Y:S01]  /*dff0*/  MUFU.TANH R4, R4 ;  /* 0x0000000400047308 */ /* 0x000e620000002400 */
[----:B------:R-:W-:Y:S01]  /*e000*/  FSEL R218, R7, -INF , !P6 ;  /* 0xff80000007da7808 */ /* 0x000fe20007000000 */
[----:B-1----:R-:W-:-:S06]  /*e010*/  FFMA.FTZ R4, R9, -UR21, R4 ;  /* 0x8000001509047c23 */ /* 0x002fcc0008010004 */
[----:B------:R-:W1:Y:S01]  /*e020*/  MUFU.TANH R9, R10 ;  /* 0x0000000a00097308 */ /* 0x000e620000002400 */
[----:B------:R-:W-:Y:S01]  /*e030*/  FSEL R58, R4, -INF , !P4 ;  /* 0xff800000043a7808 */ /* 0x000fe20006000000 */
[----:B------:R-:W-:Y:S01]  /*e040*/  FFMA.FTZ R4, R14, -UR21, R13 ;  /* 0x800000150e047c23 */ /* 0x000fe2000801000d */
[----:B------:R-:W-:-:S04]  /*e050*/  ISETP.GE.AND P4, PT, R2, R249, PT ;  /* 0x000000f90200720c */ /* 0x000fc80003f86270 */
[----:B------:R-:W-:Y:S02]  /*e060*/  ISETP.LT.OR P4, PT, R2, R243, P4 ;  /* 0x000000f30200720c */ /* 0x000fe40002781670 */
[----:B------:R-:W-:Y:S02]  /*e070*/  IADD3 R2, R0, 0x30, RZ ;  /* 0x0000003000027810 */ /* 0x000fe40007ffe0ff */
[----:B------:R-:W-:Y:S02]  /*e080*/  FSEL R43, R4, -INF , !P1 ;  /* 0xff800000042b7808 */ /* 0x000fe40004800000 */
[C---:B------:R-:W-:Y:S01]  /*e090*/  ISETP.GE.AND P1, PT, R2.reuse, R252, PT ;  /* 0x000000fc0200720c */ /* 0x040fe20003f26270 */
[----:B-1----:R-:W-:Y:S01]  /*e0a0*/  FFMA.FTZ R13, R3, -UR21, R9 ;  /* 0x80000015030d7c23 */ /* 0x002fe20008010009 */
[C---:B------:R-:W-:Y:S01]  /*e0b0*/  ISETP.GE.AND P0, PT, R2.reuse, R251, PT ;  /* 0x000000fb0200720c */ /* 0x040fe20003f06270 */
[----:B------:R-:W-:Y:S01]  /*e0c0*/  IMAD.IADD R3, R247, 0x1, -R2 ;  /* 0x00000001f7037824 */ /* 0x000fe200078e0a02 */
[----:B------:R-:W-:-:S02]  /*e0d0*/  ISETP.GE.AND P6, PT, R2, R250, PT ;  /* 0x000000fa0200720c */ /* 0x000fc40003fc6270 */
[C---:B------:R-:W-:Y:S02]  /*e0e0*/  ISETP.GE.AND P5, PT, R2.reuse, R249, PT ;  /* 0x000000f90200720c */ /* 0x040fe40003fa6270 */
[----:B------:R-:W-:Y:S02]  /*e0f0*/  IABS R3, R3 ;  /* 0x0000000300037213 */ /* 0x000fe40000000000 */
[C---:B------:R-:W-:Y:S02]  /*e100*/  ISETP.LT.OR P1, PT, R2.reuse, R246, P1 ;  /* 0x000000f60200720c */ /* 0x040fe40000f21670 */
[C---:B------:R-:W-:Y:S01]  /*e110*/  ISETP.LT.OR P0, PT, R2.reuse, R245, P0 ;  /* 0x000000f50200720c */ /* 0x040fe20000701670 */
[----:B------:R-:W-:Y:S01]  /*e120*/  IMAD.MOV.U32 R4, RZ, RZ, R3 ;  /* 0x000000ffff047224 */ /* 0x000fe200078e0003 */
[----:B------:R-:W-:Y:S01]  /*e130*/  ISETP.LT.OR P6, PT, R2, R244, P6 ;  /* 0x000000f40200720c */ /* 0x000fe200037c1670 */
[----:B------:R-:W-:Y:S01]  /*e140*/  IMAD.IADD R3, R242, 0x1, -R2 ;  /* 0x00000001f2037824 */ /* 0x000fe200078e0a02 */
[----:B------:R-:W-:Y:S01]  /*e150*/  ISETP.LT.OR P5, PT, R2, R243, P5 ;  /* 0x000000f30200720c */ /* 0x000fe20002fa1670 */
[----:B------:R1:W2:Y:S03]  /*e160*/  I2F R11, R4 ;  /* 0x00000004000b7306 */ /* 0x0002a60000201400 */
[----:B------:R-:W-:-:S04]  /*e170*/  IABS R3, R3 ;  /* 0x0000000300037213 */ /* 0x000fc80000000000 */
[----:B-1----:R-:W-:Y:S01]  /*e180*/  MOV R4, R3 ;  /* 0x0000000300047202 */ /* 0x002fe20000000f00 */
[----:B------:R-:W-:-:S03]  /*e190*/  IMAD.IADD R3, R241, 0x1, -R2 ;  /* 0x00000001f1037824 */ /* 0x000fc600078e0a02 */
[----:B------:R1:W-:Y:S02]  /*e1a0*/  I2F R10, R4 ;  /* 0x00000004000a7306 */ /* 0x0003e40000201400 */
[----:B------:R-:W-:-:S06]  /*e1b0*/  IABS R3, R3 ;  /* 0x0000000300037213 */ /* 0x000fcc0000000000 */
[----:B------:R3:W-:Y:S01]  /*e1c0*/  I2F R9, R3 ;  /* 0x0000000300097306 */ /* 0x0007e20000201400 */
[----:B-1----:R-:W-:Y:S01]  /*e1d0*/  IMAD.IADD R4, R248, 0x1, -R2 ;  /* 0x00000001f8047824 */ /* 0x002fe200078e0a02 */
[----:B------:R-:W-:-:S04]  /*e1e0*/  IADD3 R2, R0, 0x31, RZ ;  /* 0x0000003100027810 */ /* 0x000fc80007ffe0ff */
[----:B------:R-:W-:Y:S02]  /*e1f0*/  IABS R4, R4 ;  /* 0x0000000400047213 */ /* 0x000fe40000000000 */
[----:B------:R-:W-:Y:S01]  /*e200*/  IADD3 R5, R241, -R2, RZ ;  /* 0x80000002f1057210 */ /* 0x000fe20007ffe0ff */
[----:B---3--:R-:W-:Y:S01]  /*e210*/  IMAD.IADD R3, R247, 0x1, -R2 ;  /* 0x00000001f7037824 */ /* 0x008fe200078e0a02 */
[----:B------:R1:W-:Y:S04]  /*e220*/  I2F R12, R4 ;  /* 0x00000004000c7306 */ /* 0x0003e80000201400 */
[----:B------:R-:W-:-:S05]  /*e230*/  IABS R3, R3 ;  /* 0x0000000300037213 */ /* 0x000fca0000000000 */
[----:B-1----:R-:W-:Y:S02]  /*e240*/  IMAD.MOV.U32 R4, RZ, RZ, R3 ;  /* 0x000000ffff047224 */ /* 0x002fe400078e0003 */
[----:B------:R-:W-:Y:S02]  /*e250*/  IMAD.IADD R3, R242, 0x1, -R2 ;  /* 0x00000001f2037824 */ /* 0x000fe400078e0a02 */
[----:B------:R1:W-:Y:S03]  /*e260*/  I2F R8, R4 ;  /* 0x0000000400087306 */ /* 0x0003e60000201400 */
[----:B------:R-:W-:-:S05]  /*e270*/  IABS R3, R3 ;  /* 0x0000000300037213 */ /* 0x000fca0000000000 */
[----:B-1----:R-:W-:Y:S01]  /*e280*/  IMAD.MOV.U32 R4, RZ, RZ, R3 ;  /* 0x000000ffff047224 */ /* 0x002fe200078e0003 */
[----:B------:R-:W-:Y:S01]  /*e290*/  IABS R3, R5 ;  /* 0x0000000500037213 */ /* 0x000fe20000000000 */
[----:B------:R-:W-:Y:S02]  /*e2a0*/  FMUL.FTZ R5, R46, c[0x0][0x2ec] ;  /* 0x0000bb002e057a20 */ /* 0x000fe40000410000 */
[----:B------:R1:W-:Y:S01]  /*e2b0*/  I2F R7, R4 ;  /* 0x0000000400077306 */ /* 0x0003e20000201400 */
[----:B------:R-:W-:-:S07]  /*e2c0*/  FMUL.FTZ R14, R76, c[0x0][0x2ec] ;  /* 0x0000bb004c0e7a20 */ /* 0x000fce0000410000 */
[----:B------:R-:W3:Y:S01]  /*e2d0*/  MUFU.TANH R5, R5 ;  /* 0x0000000500057308 */ /* 0x000ee20000002400 */
[----:B-1----:R-:W-:-:S07]  /*e2e0*/  FMUL.FTZ R4, R45, c[0x0][0x2ec] ;  /* 0x0000bb002d047a20 */ /* 0x002fce0000410000 */
[----:B------:R-:W-:Y:S08]  /*e2f0*/  I2F R3, R3 ;  /* 0x0000000300037306 */ /* 0x000ff00000201400 */
[----:B------:R1:W4:Y:S02]  /*e300*/  MUFU.TANH R15, R4 ;  /* 0x00000004000f7308 */ /* 0x0003240000002400 */
[----:B-1----:R-:W-:-:S06]  /*e310*/  FMUL.FTZ R4, R47, c[0x0][0x2ec] ;  /* 0x0000bb002f047a20 */ /* 0x002fcc0000410000 */
[----:B------:R1:W1:Y:S02]  /*e320*/  MUFU.TANH R16, R4 ;  /* 0x0000000400107308 */ /* 0x0002640000002400 */
[----:B-1----:R-:W-:-:S06]  /*e330*/  FMUL.FTZ R4, R77, c[0x0][0x2ec] ;  /* 0x0000bb004d047a20 */ /* 0x002fcc0000410000 */
[----:B------:R-:W-:Y:S08]  /*e340*/  MUFU.TANH R14, R14 ;  /* 0x0000000e000e7308 */ /* 0x000ff00000002400 */
[----:B------:R-:W-:Y:S01]  /*e350*/  MUFU.TANH R17, R17 ;  /* 0x0000001100117308 */ /* 0x000fe20000002400 */
[----:B--2---:R-:W-:Y:S01]  /*e360*/  FFMA.FTZ R6, R11, -UR21, R6 ;  /* 0x800000150b067c23 */ /* 0x004fe20008010006 */
[----:B------:R-:W-:Y:S01]  /*e370*/  FSEL R216, R13, -INF , !P4 ;  /* 0xff8000000dd87808 */ /* 0x000fe20006000000 */
[----:B---3--:R-:W-:Y:S01]  /*e380*/  FFMA.FTZ R5, R10, -UR21, R5 ;  /* 0x800000150a057c23 */ /* 0x008fe20008010005 */
[----:B------:R1:W5:Y:S04]  /*e390*/  LDL.LU R77, [R1+0xcc] ;  /* 0x0000cc00014d7983 */ /* 0x0003680000300800 */
[----:B------:R-:W2:Y:S01]  /*e3a0*/  MUFU.TANH R4, R4 ;  /* 0x0000000400047308 */ /* 0x000ea20000002400 */
[----:B------:R-:W-:Y:S01]  /*e3b0*/  FSEL R212, R6, -INF , !P1 ;  /* 0xff80000006d47808 */ /* 0x000fe20004800000 */
[----:B----4-:R-:W-:Y:S01]  /*e3c0*/  FFMA.FTZ R8, R8, -UR21, R15 ;  /* 0x8000001508087c23 */ /* 0x010fe2000801000f */
[----:B------:R-:W-:Y:S01]  /*e3d0*/  FSEL R214, R5, -INF , !P0 ;  /* 0xff80000005d67808 */ /* 0x000fe20004000000 */
[----:B------:R-:W-:Y:S01]  /*e3e0*/  FFMA.FTZ R7, R7, -UR21, R16 ;  /* 0x8000001507077c23 */ /* 0x000fe20008010010 */
[C---:B------:R-:W-:Y:S01]  /*e3f0*/  ISETP.GE.AND P4, PT, R2.reuse, R252, PT ;  /* 0x000000fc0200720c */ /* 0x040fe20003f86270 */
[----:B------:R1:W5:Y:S01]  /*e400*/  LDL.LU R76, [R1+0xc8] ;  /* 0x0000c800014c7983 */ /* 0x0003620000300800 */
[----:B------:R-:W-:-:S02]  /*e410*/  ISETP.GE.AND P1, PT, R2, R251, PT ;  /* 0x000000fb0200720c */ /* 0x000fc40003f26270 */
[C---:B------:R-:W-:Y:S01]  /*e420*/  ISETP.GE.AND P0, PT, R2.reuse, R250, PT ;  /* 0x000000fa0200720c */ /* 0x040fe20003f06270 */
[----:B------:R1:W5:Y:S01]  /*e430*/  LDL.LU R75, [R1+0xc4] ;  /* 0x0000c400014b7983 */ /* 0x0003620000300800 */
[C---:B------:R-:W-:Y:S02]  /*e440*/  ISETP.LT.OR P4, PT, R2.reuse, R246, P4 ;  /* 0x000000f60200720c */ /* 0x040fe40002781670 */
[C---:B------:R-:W-:Y:S02]  /*e450*/  ISETP.LT.OR P1, PT, R2.reuse, R245, P1 ;  /* 0x000000f50200720c */ /* 0x040fe40000f21670 */
[----:B------:R-:W-:Y:S01]  /*e460*/  ISETP.LT.OR P0, PT, R2, R244, P0 ;  /* 0x000000f40200720c */ /* 0x000fe20000701670 */
[----:B--2---:R-:W-:Y:S01]  /*e470*/  FFMA.FTZ R4, R9, -UR21, R4 ;  /* 0x8000001509047c23 */ /* 0x004fe20008010004 */
[----:B------:R-:W-:Y:S01]  /*e480*/  FSEL R209, R8, -INF , !P4 ;  /* 0xff80000008d17808 */ /* 0x000fe20006000000 */
[----:B------:R-:W-:Y:S01]  /*e490*/  FFMA.FTZ R9, R12, -UR21, R14 ;  /* 0x800000150c097c23 */ /* 0x000fe2000801000e */
[----:B------:R-:W-:Y:S01]  /*e4a0*/  FSEL R210, R7, -INF , !P1 ;  /* 0xff80000007d27808 */ /* 0x000fe20004800000 */
[----:B------:R-:W-:Y:S01]  /*e4b0*/  FFMA.FTZ R12, R3, -UR21, R17 ;  /* 0x80000015030c7c23 */ /* 0x000fe20008010011 */
[----:B------:R-:W-:Y:S01]  /*e4c0*/  FSEL R215, R4, -INF , !P6 ;  /* 0xff80000004d77808 */ /* 0x000fe20007000000 */
[----:B------:R-:W-:Y:S01]  /*e4d0*/  IMAD.IADD R3, R248, 0x1, -R2 ;  /* 0x00000001f8037824 */ /* 0x000fe200078e0a02 */
[----:B------:R-:W-:-:S02]  /*e4e0*/  ISETP.GE.AND P6, PT, R2, R249, PT ;  /* 0x000000f90200720c */ /* 0x000fc40003fc6270 */
[----:B------:R-:W-:Y:S02]  /*e4f0*/  FSEL R213, R9, -INF , !P5 ;  /* 0xff80000009d57808 */ /* 0x000fe40006800000 */
[----:B------:R-:W-:Y:S02]  /*e500*/  ISETP.LT.OR P6, PT, R2, R243, P6 ;  /* 0x000000f30200720c */ /* 0x000fe400037c1670 */
[----:B------:R-:W-:Y:S02]  /*e510*/  IABS R3, R3 ;  /* 0x0000000300037213 */ /* 0x000fe40000000000 */
[C---:B------:R-:W-:Y:S02]  /*e520*/  IADD3 R2, R0.reuse, 0x38, RZ ;  /* 0x0000003800027810 */ /* 0x040fe40007ffe0ff */
[----:B------:R-:W-:Y:S01]  /*e530*/  IADD3 R0, R0, 0x39, RZ ;  /* 0x0000003900007810 */ /* 0x000fe20007ffe0ff */
[----:B------:R-:W-:Y:S01]  /*e540*/  IMAD.MOV.U32 R4, RZ, RZ, R3 ;  /* 0x000000ffff047224 */ /* 0x000fe200078e0003 */
[----:B------:R-:W-:Y:S01]  /*e550*/  FSEL R211, R12, -INF , !P0 ;  /* 0xff8000000cd37808 */ /* 0x000fe20004000000 */
[--C-:B------:R-:W-:Y:S01]  /*e560*/  IMAD.IADD R3, R247, 0x1, -R2.reuse ;  /* 0x00000001f7037824 */ /* 0x100fe200078e0a02 */
[----:B------:R-:W-:Y:S01]  /*e570*/  ISETP.GE.AND P5, PT, R2, R252, PT ;  /* 0x000000fc0200720c */ /* 0x000fe20003fa6270 */
[----:B------:R-:W-:Y:S01]  /*e580*/  IMAD.IADD R5, R242, 0x1, -R2 ;  /* 0x00000001f2057824 */ /* 0x000fe200078e0a02 */
[----:B------:R2:W-:Y:S01]  /*e590*/  I2F R6, R4 ;  /* 0x0000000400067306 */ /* 0x0005e20000201400 */
[----:B------:R-:W-:-:S02]  /*e5a0*/  ISETP.GE.AND P4, PT, R2, R251, PT ;  /* 0x000000fb0200720c */ /* 0x000fc40003f86270 */
[----:B------:R-:W-:Y:S02]  /*e5b0*/  IABS R3, R3 ;  /* 0x0000000300037213 */ /* 0x000fe40000000000 */
[C---:B------:R-:W-:Y:S02]  /*e5c0*/  ISETP.GE.AND P1, PT, R2.reuse, R250, PT ;  /* 0x000000fa0200720c */ /* 0x040fe40003f26270 */
[C---:B------:R-:W-:Y:S02]  /*e5d0*/  ISETP.GE.AND P0, PT, R2.reuse, R249, PT ;  /* 0x000000f90200720c */ /* 0x040fe40003f06270 */
[C---:B------:R-:W-:Y:S02]  /*e5e0*/  ISETP.LT.OR P5, PT, R2.reuse, R246, P5 ;  /* 0x000000f60200720c */ /* 0x040fe40002fa1670 */
[C---:B------:R-:W-:Y:S02]  /*e5f0*/  ISETP.LT.OR P4, PT, R2.reuse, R245, P4 ;  /* 0x000000f50200720c */ /* 0x040fe40002781670 */
[----:B------:R-:W-:-:S02]  /*e600*/  ISETP.LT.OR P1, PT, R2, R244, P1 ;  /* 0x000000f40200720c */ /* 0x000fc40000f21670 */
[----:B------:R-:W-:Y:S02]  /*e610*/  ISETP.LT.OR P0, PT, R2, R243, P0 ;  /* 0x000000f30200720c */ /* 0x000fe40000701670 */
[----:B--2---:R-:W-:Y:S02]  /*e620*/  MOV R4, R3 ;  /* 0x0000000300047202 */ /* 0x004fe40000000f00 */
[----:B------:R-:W-:Y:S02]  /*e630*/  IABS R3, R5 ;  /* 0x0000000500037213 */ /* 0x000fe40000000000 */
[----:B------:R2:W-:Y:S03]  /*e640*/  I2F R14, R4 ;  /* 0x00000004000e7306 */ /* 0x0005e60000201400 */
[----:B--2---:R-:W-:Y:S02]  /*e650*/  IMAD.MOV.U32 R4, RZ, RZ, R3 ;  /* 0x000000ffff047224 */ /* 0x004fe400078e0003 */
[----:B------:R-:W-:-:S03]  /*e660*/  IMAD.IADD R3, R241, 0x1, -R2 ;  /* 0x00000001f1037824 */ /* 0x000fc600078e0a02 */
[----:B------:R2:W-:Y:S02]  /*e670*/  I2F R13, R4 ;  /* 0x00000004000d7306 */ /* 0x0005e40000201400 */
[----:B------:R-:W-:-:S05]  /*e680*/  IABS R3, R3 ;  /* 0x0000000300037213 */ /* 0x000fca0000000000 */
[----:B------:R-:W-:-:S04]  /*e690*/  IMAD.MOV.U32 R5, RZ, RZ, R3 ;  /* 0x000000ffff057224 */ /* 0x000fc800078e0003 */
[----:B------:R-:W-:Y:S01]  /*e6a0*/  I2F R11, R5 ;  /* 0x00000005000b7306 */ /* 0x000fe20000201400 */
[----:B--2---:R-:W-:-:S05]  /*e6b0*/  IMAD.IADD R4, R248, 0x1, -R2 ;  /* 0x00000001f8047824 */ /* 0x004fca00078e0a02 */
[----:B------:R-:W-:-:S05]  /*e6c0*/  IABS R3, R4 ;  /* 0x0000000400037213 */ /* 0x000fca0000000000 */
[----:B------:R-:W-:Y:S01]  /*e6d0*/  IMAD.MOV.U32 R4, RZ, RZ, R3 ;  /* 0x000000ffff047224 */ /* 0x000fe200078e0003 */
[----:B------:R-:W-:-:S03]  /*e6e0*/  IADD3 R3, R247, -R0, RZ ;  /* 0x80000000f7037210 */ /* 0x000fc60007ffe0ff */
[----:B------:R2:W-:Y:S01]  /*e6f0*/  I2F R10, R4 ;  /* 0x00000004000a7306 */ /* 0x0005e20000201400 */
[----:B------:R-:W-:-:S05]  /*e700*/  IABS R3, R3 ;  /* 0x0000000300037213 */ /* 0x000fca0000000000 */
[----:B--2---:R-:W-:Y:S02]  /*e710*/  IMAD.MOV.U32 R4, RZ, RZ, R3 ;  /* 0x000000ffff047224 */ /* 0x004fe400078e0003 */
[--C-:B------:R-:W-:Y:S02]  /*e720*/  IMAD.IADD R3, R242, 0x1, -R0.reuse ;  /* 0x00000001f2037824 */ /* 0x100fe400078e0a00 */
[----:B------:R-:W-:Y:S01]  /*e730*/  IMAD.IADD R2, R241, 0x1, -R0 ;  /* 0x00000001f1027824 */ /* 0x000fe200078e0a00 */
[----:B------:R-:W-:Y:S02]  /*e740*/  I2F R9, R4 ;  /* 0x0000000400097306 */ /* 0x000fe40000201400 */
[----:B------:R-:W-:-:S06]  /*e750*/  IABS R3, R3 ;  /* 0x0000000300037213 */ /* 0x000fcc0000000000 */
[----:B------:R2:W-:Y:S01]  /*e760*/  I2F R8, R3 ;  /* 0x0000000300087306 */ /* 0x0005e20000201400 */
[----:B------:R-:W-:Y:S01]  /*e770*/  IABS R2, R2 ;  /* 0x0000000200027213 */ /* 0x000fe20000000000 */
[----:B--2---:R-:W-:-:S06]  /*e780*/  FMUL.FTZ R3, R74, c[0x0][0x2ec] ;  /* 0x0000bb004a037a20 */ /* 0x004fcc0000410000 */
[----:B------:R2:W-:Y:S01]  /*e790*/  I2F R7, R2 ;  /* 0x0000000200077306 */ /* 0x0005e20000201400 */
[----:B------:R1:W5:Y:S07]  /*e7a0*/  LDL.LU R74, [R1+0xc0] ;  /* 0x0000c000014a7983 */ /* 0x00036e0000300800 */
[----:B------:R-:W3:Y:S01]  /*e7b0*/  MUFU.TANH R3, R3 ;  /* 0x0000000300037308 */ /* 0x000ee20000002400 */
[----:B--2---:R-:W-:Y:S02]  /*e7c0*/  FMUL.FTZ R2, R73, c[0x0][0x2ec] ;  /* 0x0000bb0049027a20 */ /* 0x004fe40000410000 */
[----:B------:R1:W5:Y:S05]  /*e7d0*/  LDL.LU R73, [R1+0xbc] ;  /* 0x0000bc0001497983 */ /* 0x00036a0000300800 */
[----:B------:R2:W-:Y:S01]  /*e7e0*/  MUFU.TANH R4, R2 ;  /* 0x0000000200047308 */ /* 0x0005e20000002400 */
[----:B---3--:R-:W-:-:S02]  /*e7f0*/  FFMA.FTZ R5, R6, -UR21, R3 ;  /* 0x8000001506057c23 */ /* 0x008fc40008010003 */
[----:B--2---:R-:W-:Y:S02]  /*e800*/  FMUL.FTZ R2, R72, c[0x0][0x2ec] ;  /* 0x0000bb0048027a20 */ /* 0x004fe40000410000 */
[----:B------:R1:W5:Y:S01]  /*e810*/  LDL.LU R72, [R1+0xb8] ;  /* 0x0000b80001487983 */ /* 0x0003620000300800 */
[----:B------:R-:W-:Y:S02]  /*e820*/  FMUL.FTZ R12, R71, c[0x0][0x2ec] ;  /* 0x0000bb00470c7a20 */ /* 0x000fe40000410000 */
[----:B------:R2:W3:Y:S01]  /*e830*/  MUFU.TANH R3, R2 ;  /* 0x0000000200037308 */ /* 0x0004e20000002400 */
[----:B------:R1:W5:Y:S01]  /*e840*/  LDL.LU R71, [R1+0xb4] ;  /* 0x0000b40001477983 */ /* 0x0003620000300800 */
[----:B--2---:R-:W-:-:S05]  /*e850*/  IMAD.IADD R2, R248, 0x1, -R0 ;  /* 0x00000001f8027824 */ /* 0x004fca00078e0a00 */
[----:B------:R-:W-:Y:S01]  /*e860*/  IABS R2, R2 ;  /* 0x0000000200027213 */ /* 0x000fe20000000000 */
[----:B---3--:R-:W-:-:S03]  /*e870*/  FFMA.FTZ R3, R13, -UR21, R3 ;  /* 0x800000150d037c23 */ /* 0x008fc60008010003 */
[----:B------:R2:W-:Y:S02]  /*e880*/  I2F R6, R2 ;  /* 0x0000000200067306 */ /* 0x0005e40000201400 */
[----:B------:R-:W-:Y:S01]  /*e890*/  FSEL R141, R3, -INF , !P4 ;  /* 0xff800000038d7808 */ /* 0x000fe20006000000 */
[----:B------:R-:W-:Y:S02]  /*e8a0*/  FMUL.FTZ R3, R68, c[0x0][0x2ec] ;  /* 0x0000bb0044037a20 */ /* 0x000fe40000410000 */
[----:B--2---:R-:W-:Y:S02]  /*e8b0*/  FMUL.FTZ R2, R70, c[0x0][0x2ec] ;  /* 0x0000bb0046027a20 */ /* 0x004fe40000410000 */
[----:B------:R1:W5:Y:S02]  /*e8c0*/  LDL.LU R70, [R1+0xb0] ;  /* 0x0000b00001467983 */ /* 0x0003640000300800 */
[----:B------:R2:W-:Y:S02]  /*e8d0*/  MUFU.TANH R15, R2 ;  /* 0x00000002000f7308 */ /* 0x0005e40000002400 */
[----:B--2---:R-:W-:-:S02]  /*e8e0*/  FMUL.FTZ R2, R69, c[0x0][0x2ec] ;  /* 0x0000bb0045027a20 */ /* 0x004fc40000410000 */
[----:B------:R1:W5:Y:S04]  /*e8f0*/  LDL.LU R69, [R1+0xac] ;  /* 0x0000ac0001457983 */ /* 0x0003680000300800 */
[----:B------:R1:W5:Y:S01]  /*e900*/  LDL.LU R68, [R1+0xa8] ;  /* 0x0000a80001447983 */ /* 0x0003620000300800 */
[----:B------:R-:W2:Y:S01]  /*e910*/  MUFU.TANH R12, R12 ;  /* 0x0000000c000c7308 */ /* 0x000ea20000002400 */
[----:B------:R-:W-:Y:S01]  /*e920*/  FFMA.FTZ R4, R14, -UR21, R4 ;  /* 0x800000150e047c23 */ /* 0x000fe20008010004 */
[----:B------:R-:W-:-:S06]  /*e930*/  FSEL R208, R5, -INF , !P6 ;  /* 0xff80000005d07808 */ /* 0x000fcc0007000000 */
[----:B------:R2:W-:Y:S01]  /*e940*/  MUFU.TANH R13, R2 ;  /* 0x00000002000d7308 */ /* 0x0005e20000002400 */
[C---:B------:R-:W-:Y:S02]  /*e950*/  ISETP.GE.AND P6, PT, R0.reuse, R252, PT ;  /* 0x000000fc0000720c */ /* 0x040fe40003fc6270 */
[----:B------:R-:W-:Y:S01]  /*e960*/  ISETP.GE.AND P4, PT, R0, R250, PT ;  /* 0x000000fa0000720c */ /* 0x000fe20003f86270 */
[----:B--2---:R-:W-:Y:S02]  /*e970*/  FFMA.FTZ R2, R11, -UR21, R12 ;  /* 0x800000150b027c23 */ /* 0x004fe4000801000c */
[----:B------:R-:W-:-:S04]  /*e980*/  FMUL.FTZ R11, R139, c[0x0][0x2ec] ;  /* 0x0000bb008b0b7a20 */ /* 0x000fc80000410000 */
[----:B------:R-:W2:Y:S01]  /*e990*/  MUFU.TANH R5, R11 ;  /* 0x0000000b00057308 */ /* 0x000ea20000002400 */
[----:B------:R-:W-:Y:S02]  /*e9a0*/  FSEL R139, R4, -INF , !P5 ;  /* 0xff800000048b7808 */ /* 0x000fe40006800000 */
[----:B------:R-:W-:Y:S02]  /*e9b0*/  FSEL R143, R2, -INF , !P1 ;  /* 0xff800000028f7808 */ /* 0x000fe40004800000 */
[C---:B------:R-:W-:Y:S02]  /*e9c0*/  ISETP.GE.AND P5, PT, R0.reuse, R251, PT ;  /* 0x000000fb0000720c */ /* 0x040fe40003fa6270 */
[C---:B------:R-:W-:Y:S02]  /*e9d0*/  ISETP.GE.AND P1, PT, R0.reuse, R249, PT ;  /* 0x000000f90000720c */ /* 0x040fe40003f26270 */
[C---:B------:R-:W-:Y:S02]  /*e9e0*/  ISETP.LT.OR P6, PT, R0.reuse, R246, P6 ;  /* 0x000000f60000720c */ /* 0x040fe400037c1670 */
[----:B------:R-:W-:-:S02]  /*e9f0*/  ISETP.LT.OR P5, PT, R0, R245, P5 ;  /* 0x000000f50000720c */ /* 0x000fc40002fa1670 */
[C---:B------:R-:W-:Y:S02]  /*ea00*/  ISETP.LT.OR P4, PT, R0.reuse, R244, P4 ;  /* 0x000000f40000720c */ /* 0x040fe40002781670 */
[----:B------:R-:W-:Y:S01]  /*ea10*/  ISETP.LT.OR P1, PT, R0, R243, P1 ;  /* 0x000000f30000720c */ /* 0x000fe20000f21670 */
[----:B------:R-:W-:Y:S01]  /*ea20*/  FMUL.FTZ R0, R138, c[0x0][0x2ec] ;  /* 0x0000bb008a007a20 */ /* 0x000fe20000410000 */
[----:B------:R-:W3:Y:S01]  /*ea30*/  MUFU.TANH R3, R3 ;  /* 0x0000000300037308 */ /* 0x000ee20000002400 */
[----:B--2---:R-:W-:-:S07]  /*ea40*/  FFMA.FTZ R2, R10, -UR21, R5 ;  /* 0x800000150a027c23 */ /* 0x004fce0008010005 */
[----:B------:R-:W2:Y:S01]  /*ea50*/  MUFU.TANH R0, R0 ;  /* 0x0000000000007308 */ /* 0x000ea20000002400 */
[----:B------:R-:W-:Y:S02]  /*ea60*/  FSEL R142, R2, -INF , !P0 ;  /* 0xff800000028e7808 */ /* 0x000fe40004000000 */
[----:B------:R-:W-:Y:S01]  /*ea70*/  PLOP3.LUT P0, PT, PT, PT, UP0, 0x80, 0x0 ;  /* 0x000000000000781c */ /* 0x000fe20003f0f008 */
[----:B------:R-:W-:Y:S02]  /*ea80*/  FFMA.FTZ R5, R9, -UR21, R15 ;  /* 0x8000001509057c23 */ /* 0x000fe4000801000f */
[----:B------:R-:W-:Y:S02]  /*ea90*/  FFMA.FTZ R4, R8, -UR21, R13 ;  /* 0x8000001508047c23 */ /* 0x000fe4000801000d */
[----:B---3--:R-:W-:Y:S01]  /*eaa0*/  FFMA.FTZ R3, R7, -UR21, R3 ;  /* 0x8000001507037c23 */ /* 0x008fe20008010003 */
[----:B------:R-:W-:Y:S02]  /*eab0*/  FSEL R13, R5, -INF , !P6 ;  /* 0xff800000050d7808 */ /* 0x000fe40007000000 */
[----:B------:R-:W-:Y:S01]  /*eac0*/  FSEL R14, R4, -INF , !P5 ;  /* 0xff800000040e7808 */ /* 0x000fe20006800000 */
[----:B--2---:R-:W-:Y:S01]  /*ead0*/  FFMA.FTZ R0, R6, -UR21, R0 ;  /* 0x8000001506007c23 */ /* 0x004fe20008010000 */
[----:B------:R-:W-:-:S04]  /*eae0*/  FSEL R138, R3, -INF , !P4 ;  /* 0xff800000038a7808 */ /* 0x000fc80006000000 */
[----:B------:R-:W-:Y:S01]  /*eaf0*/  FSEL R140, R0, -INF , !P1 ;  /* 0xff800000008c7808 */ /* 0x000fe20004800000 */
[----:B------:R-:W-:Y:S05]  /*eb00*/  @!P0 BRA `(.L_x_811) ;  /* 0x0000050000008947 */ /* 0x000fea0003800000 */
[----:B-1----:R-:W2:Y:S04]  /*eb10*/  LDL.64 R50, [R1+0xa0] ;  /* 0x0000a00001327983 */ /* 0x002ea80000100a00 */
        /* <DEDUP_REMOVED lines=77> */
.L_x_813:
[----:B------:R-:W-:Y:S05]  /*eff0*/  BSYNC B0 ;  /* 0x0000000000007941 */ /* 0x000fea0003800000 */
.L_x_812:
[----:B------:R-:W0:Y:S02]  /*f000*/  LDGDEPBAR ;  /* 0x00000000000079af */ /* 0x000e240000000000 */
.L_x_811:
[----:B-1----:R-:W2:Y:S01]  /*f010*/  LDL.LU R18, [R1+0x38] ;  /* 0x0000380001127983 */ /* 0x002ea20000300800 */
[----:B------:R-:W-:-:S03]  /*f020*/  MOV R37, R53 ;  /* 0x0000003500257202 */ /* 0x000fc60000000f00 */
[----:B------:R-:W3:Y:S04]  /*f030*/  LDL.LU R16, [R1+0x40] ;  /* 0x0000400001107983 */ /* 0x000ee80000300800 */
[----:B------:R-:W4:Y:S04]  /*f040*/  LDL.LU R38, [R1+0x2c] ;  /* 0x00002c0001267983 */ /* 0x000f280000300800 */
[----:B------:R-:W3:Y:S04]  /*f050*/  LDL.LU R39, [R1+0x44] ;  /* 0x0000440001277983 */ /* 0x000ee80000300800 */
[----:B------:R-:W3:Y:S04]  /*f060*/  LDL.LU R42, [R1+0x14] ;  /* 0x00001400012a7983 */ /* 0x000ee80000300800 */
[----:B------:R-:W3:Y:S01]  /*f070*/  LDL.LU R36, [R1+0x3c] ;  /* 0x00003c0001247983 */ /* 0x000ee20000300800 */
        /* <DEDUP_REMOVED lines=20> */
[----:B------:R-:W-:Y:S01]  /*f1c0*/  MOV R7, R65 ;  /* 0x0000004100077202 */ /* 0x000fe20000000f00 */
[----:B------:R-:W-:Y:S04]  /*f1d0*/  STL [R1+0xb4], R227 ;  /* 0x0000b4e301007387 */ /* 0x000fe80000100800 */
[----:B------:R1:W-:Y:S01]  /*f1e0*/  STL [R1+0xb0], R226 ;  /* 0x0000b0e201007387 */ /* 0x0003e20000100800 */
[----:B------:R-:W-:Y:S01]  /*f1f0*/  IMAD.MOV.U32 R15, RZ, RZ, R52 ;  /* 0x000000ffff0f7224 */ /* 0x000fe200078e0034 */
[----:B------:R-:W-:Y:S02]  /*f200*/  MOV R17, R29 ;  /* 0x0000001d00117202 */ /* 0x000fe40000000f00 */
[----:B------:R1:W-:Y:S04]  /*f210*/  STL [R1+0xac], R225 ;  /* 0x0000ace101007387 */ /* 0x0003e80000100800 */
[----:B------:R1:W-:Y:S04]  /*f220*/  STL [R1+0xa8], R220 ;  /* 0x0000a8dc01007387 */ /* 0x0003e80000100800 */
[----:B------:R-:W3:Y:S01]  /*f230*/  LDL.LU R9, [R1+0x70] ;  /* 0x0000700001097983 */ /* 0x000ee20000300800 */
[----:B-1----:R-:W-:-:S02]  /*f240*/  MOV R226, R28 ;  /* 0x0000001c00e27202 */ /* 0x002fc40000000f00 */
[----:B------:R-:W-:Y:S01]  /*f250*/  MOV R225, R57 ;  /* 0x0000003900e17202 */ /* 0x000fe20000000f00 */
        /* <DEDUP_REMOVED lines=24> */
[----:B----4-:R-:W-:Y:S02]  /*f3e0*/  FMNMX.FTZ R0, R38, R0, !PT ;  /* 0x0000000026007209 */ /* 0x010fe40007810000 */
[----:B------:R-:W-:Y:S02]  /*f3f0*/  FMNMX.FTZ R2, R35, R2, !PT ;  /* 0x0000000223027209 */ /* 0x000fe40007810000 */
[----:B---3--:R-:W-:Y:S02]  /*f400*/  FMNMX.FTZ R0, R42, R0, !PT ;  /* 0x000000002a007209 */ /* 0x008fe40007810000 */
        /* <DEDUP_REMOVED lines=31> */
[----:B------:R-:W-:Y:S04]  /*f600*/  STL [R1+0x4c], R11 ;  /* 0x00004c0b01007387 */ /* 0x000fe80000100800 */
[----:B------:R-:W-:Y:S01]  /*f610*/  STL [R1+0x50], R10 ;  /* 0x0000500a01007387 */ /* 0x000fe20000100800 */
[-C--:B-1----:R-:W-:Y:S02]  /*f620*/  FMUL.FTZ R64, R164, R0.reuse ;  /* 0x00000000a4407220 */ /* 0x082fe40000410000 */
[----:B------:R-:W-:Y:S02]  /*f630*/  FMUL.FTZ R164, R116, R0 ;  /* 0x0000000074a47220 */ /* 0x000fe40000410000 */
[----:B------:R-:W2:Y:S01]  /*f640*/  LDL.LU R116, [R1+0x74] ;  /* 0x0000740001747983 */ /* 0x000ea20000300800 */
[----:B------:R-:W-:-:S02]  /*f650*/  FMNMX.FTZ R3, R215, R3, !PT ;  /* 0x00000003d7037209 */ /* 0x000fc40007810000 */
[----:B------:R-:W-:Y:S02]  /*f660*/  FMNMX.FTZ R2, R213, R2, !PT ;  /* 0x00000002d5027209 */ /* 0x000fe40007810000 */
[----:B------:R-:W-:Y:S02]  /*f670*/  FMNMX.FTZ R3, R211, R3, !PT ;  /* 0x00000003d3037209 */ /* 0x000fe40007810000 */
[----:B------:R-:W-:Y:S02]  /*f680*/  FMNMX.FTZ R2, R208, R2, !PT ;  /* 0x00000002d0027209 */ /* 0x000fe40007810000 */
[----:B------:R-:W-:Y:S02]  /*f690*/  FMNMX.FTZ R3, R143, R3, !PT ;  /* 0x000000038f037209 */ /* 0x000fe40007810000 */
[----:B------:R-:W-:Y:S02]  /*f6a0*/  FMNMX.FTZ R5, R142, R2, !PT ;  /* 0x000000028e057209 */ /* 0x000fe40007810000 */
[----:B------:R-:W-:Y:S01]  /*f6b0*/  FMNMX.FTZ R2, R138, R3, !PT ;  /* 0x000000038a027209 */ /* 0x000fe20007810000 */
[----:B------:R-:W-:-:S04]  /*f6c0*/  FMUL.FTZ R3, R6, c[0x0][0x23c] ;  /* 0x00008f0006037a20 */ /* 0x000fc80000410000 */
[----:B------:R-:W1:Y:S01]  /*f6d0*/  SHFL.BFLY PT, R6, R2, 0x2, 0x1f ;  /* 0x0c401f0002067f89 */ /* 0x000e6200000e0000 */
[----:B------:R-:W-:Y:S02]  /*f6e0*/  FFMA.FTZ R4, R23, c[0x0][0x23c], -R12 ;  /* 0x00008f0017047a23 */ /* 0x000fe4000001080c */
[----:B-----5:R-:W-:Y:S01]  /*f6f0*/  FMUL.FTZ R21, R69, R0 ;  /* 0x0000000045157220 */ /* 0x020fe20000410000 */
[----:B------:R-:W-:Y:S01]  /*f700*/  MOV R69, R60 ;  /* 0x0000003c00457202 */ /* 0x000fe20000000f00 */
[----:B------:R3:W-:Y:S01]  /*f710*/  MUFU.EX2 R29, R4 ;  /* 0x00000004001d7308 */ /* 0x0007e20000000800 */
[-C--:B------:R-:W-:Y:S01]  /*f720*/  FMUL.FTZ R60, R84, R0.reuse ;  /* 0x00000000543c7220 */ /* 0x080fe20000410000 */
[----:B------:R-:W-:Y:S01]  /*f730*/  MOV R84, R61 ;  /* 0x0000003d00547202 */ /* 0x000fe20000000f00 */
[-C--:B------:R-:W-:Y:S01]  /*f740*/  FMUL.FTZ R56, R152, R0.reuse ;  /* 0x0000000098387220 */ /* 0x080fe20000410000 */
[----:B------:R-:W-:Y:S01]  /*f750*/  FMNMX.FTZ R5, R140, R5, !PT ;  /* 0x000000058c057209 */ /* 0x000fe20007810000 */
[----:B------:R-:W-:-:S02]  /*f760*/  FMUL.FTZ R57, R153, R0 ;  /* 0x0000000099397220 */ /* 0x000fc40000410000 */
[-C--:B------:R-:W-:Y:S02]  /*f770*/  FMUL.FTZ R65, R165, R0.reuse ;  /* 0x00000000a5417220 */ /* 0x080fe40000410000 */
[-C--:B------:R-:W-:Y:S02]  /*f780*/  FMUL.FTZ R52, R168, R0.reuse ;  /* 0x00000000a8347220 */ /* 0x080fe40000410000 */
[-C--:B------:R-:W-:Y:S02]  /*f790*/  FMUL.FTZ R53, R169, R0.reuse ;  /* 0x00000000a9357220 */ /* 0x080fe40000410000 */
[-C--:B------:R-:W-:Y:S02]  /*f7a0*/  FMUL.FTZ R48, R180, R0.reuse ;  /* 0x00000000b4307220 */ /* 0x080fe40000410000 */
[----:B------:R-:W-:Y:S02]  /*f7b0*/  FMUL.FTZ R49, R181, R0 ;  /* 0x00000000b5317220 */ /* 0x000fe40000410000 */
[----:B---3--:R-:W-:-:S02]  /*f7c0*/  FFMA.FTZ R4, R20, c[0x0][0x23c], -R12 ;  /* 0x00008f0014047a23 */ /* 0x008fc4000001080c */
[-C--:B------:R-:W-:Y:S02]  /*f7d0*/  FMUL.FTZ R44, R184, R0.reuse ;  /* 0x00000000b82c7220 */ /* 0x080fe40000410000 */
[-C--:B------:R-:W-:Y:S02]  /*f7e0*/  FMUL.FTZ R45, R185, R0.reuse ;  /* 0x00000000b92d7220 */ /* 0x080fe40000410000 */
        /* <DEDUP_REMOVED lines=20> */
[----:B------:R3:W4:Y:S01]  /*f930*/  MUFU.EX2 R0, R3 ;  /* 0x0000000300007308 */ /* 0x0007220000000800 */
[----:B------:R-:W-:Y:S02]  /*f940*/  IMAD.MOV.U32 R68, RZ, RZ, R7 ;  /* 0x000000ffff447224 */ /* 0x000fe400078e0007 */
[----:B------:R-:W1:Y:S05]  /*f950*/  SHFL.BFLY PT, R7, R5, 0x2, 0x1f ;  /* 0x0c401f0005077f89 */ /* 0x000e6a00000e0000 */
[----:B------:R4:W-:Y:S01]  /*f960*/  MUFU.EX2 R28, R4 ;  /* 0x00000004001c7308 */ /* 0x0009e20000000800 */
[----:B---3--:R-:W-:-:S05]  /*f970*/  FMUL.FTZ R3, R10, c[0x0][0x23c] ;  /* 0x00008f000a037a20 */ /* 0x008fca0000410000 */
[----:B------:R-:W-:Y:S01]  /*f980*/  FSEL R3, R3, RZ, P1 ;  /* 0x000000ff03037208 */ /* 0x000fe20000800000 */
[----:B----4-:R-:W-:-:S04]  /*f990*/  FFMA.FTZ R4, R22, c[0x0][0x23c], -R12 ;  /* 0x00008f0016047a23 */ /* 0x010fc8000001080c */
[----:B------:R1:W-:Y:S02]  /*f9a0*/  MUFU.EX2 R227, R4 ;  /* 0x0000000400e37308 */ /* 0x0003e40000000800 */
[----:B-1----:R-:W-:Y:S01]  /*f9b0*/  FMNMX.FTZ R4, R2, R6, !PT ;  /* 0x0000000602047209 */ /* 0x002fe20007810000 */
[----:B------:R-:W-:-:S05]  /*f9c0*/  FFMA.FTZ R6, R26, c[0x0][0x23c], -R3 ;  /* 0x00008f001a067a23 */ /* 0x000fca0000010803 */
[----:B------:R1:W2:Y:S01]  /*f9d0*/  MUFU.EX2 R9, R6 ;  /* 0x0000000600097308 */ /* 0x0002a20000000800 */
[----:B------:R-:W-:Y:S01]  /*f9e0*/  FMNMX.FTZ R2, R5, R7, !PT ;  /* 0x0000000705027209 */ /* 0x000fe20007810000 */
[----:B-1----:R-:W1:Y:S01]  /*f9f0*/  SHFL.BFLY PT, R6, R4, 0x1, 0x1f ;  /* 0x0c201f0004067f89 */ /* 0x002e6200000e0000 */
[----:B------:R-:W-:-:S03]  /*fa00*/  IMAD.MOV.U32 R85, RZ, RZ, R54 ;  /* 0x000000ffff557224 */ /* 0x000fc600078e0036 */
[----:B------:R-:W3:Y:S01]  /*fa10*/  SHFL.BFLY PT, R5, R2, 0x1, 0x1f ;  /* 0x0c201f0002057f89 */ /* 0x000ee200000e0000 */
[----:B------:R-:W-:Y:S01]  /*fa20*/  MOV R96, R59 ;  /* 0x0000003b00607202 */ /* 0x000fe20000000f00 */
[----:B------:R-:W-:Y:S01]  /*fa30*/  IMAD.MOV.U32 R101, RZ, RZ, R67 ;  /* 0x000000ffff657224 */ /* 0x000fe200078e0043 */
[----:B------:R-:W-:Y:S01]  /*fa40*/  MOV R97, R58 ;  /* 0x0000003a00617202 */ /* 0x000fe20000000f00 */
[----:B------:R-:W-:Y:S01]  /*fa50*/  IMAD.MOV.U32 R100, RZ, RZ, R62 ;  /* 0x000000ffff647224 */ /* 0x000fe200078e003e */
[----:B------:R-:W-:Y:S01]  /*fa60*/  MOV R112, R63 ;  /* 0x0000003f00707202 */ /* 0x000fe20000000f00 */
[----:B------:R-:W-:Y:S01]  /*fa70*/  FMUL.FTZ R58, R154, R0 ;  /* 0x000000009a3a7220 */ /* 0x000fe20000410000 */
[----:B------:R-:W-:Y:S01]  /*fa80*/  MOV R113, R66 ;  /* 0x0000004200717202 */ /* 0x000fe20000000f00 */
        /* <DEDUP_REMOVED lines=35> */
[----:B-1----:R-:W-:Y:S02]  /*fcc0*/  FMNMX.FTZ R15, R4, R6, !PT ;  /* 0x00000006040f7209 */ /* 0x002fe40007810000 */
[----:B------:R-:W-:Y:S01]  /*fcd0*/  MOV R96, R220 ;  /* 0x000000dc00607202 */ /* 0x000fe20000000f00 */
[----:B------:R-:W-:Y:S01]  /*fce0*/  FFMA.FTZ R7, R27, c[0x0][0x23c], -R3 ;  /* 0x00008f001b077a23 */ /* 0x000fe20000010803 */
[----:B------:R-:W-:Y:S02]  /*fcf0*/  FSETP.NEU.FTZ.AND P1, PT, R15, -INF , PT ;  /* 0xff8000000f00780b */ /* 0x000fe40003f3d000 */
[----:B------:R-:W-:Y:S01]  /*fd00*/  MOV R27, R84 ;  /* 0x00000054001b7202 */ /* 0x000fe20000000f00 */
[----:B------:R-:W-:Y:S02]  /*fd10*/  IMAD.MOV.U32 R84, RZ, RZ, R225 ;  /* 0x000000ffff547224 */ /* 0x000fe400078e00e1 */
[----:B------:R-:W-:Y:S01]  /*fd20*/  IMAD.MOV.U32 R129, RZ, RZ, R97 ;  /* 0x000000ffff817224 */ /* 0x000fe200078e0061 */
[----:B---3--:R-:W-:-:S02]  /*fd30*/  FMNMX.FTZ R97, R2, R5, !PT ;  /* 0x0000000502617209 */ /* 0x008fc40007810000 */
[----:B------:R-:W-:Y:S02]  /*fd40*/  MOV R128, R113 ;  /* 0x0000007100807202 */ /* 0x000fe40000000f00 */
[----:B------:R-:W-:Y:S02]  /*fd50*/  MOV R102, R29 ;  /* 0x0000001d00667202 */ /* 0x000fe40000000f00 */
[----:B------:R-:W-:Y:S01]  /*fd60*/  MOV R99, R128 ;  /* 0x0000008000637202 */ /* 0x000fe20000000f00 */
[----:B------:R-:W-:Y:S01]  /*fd70*/  IMAD.MOV.U32 R128, RZ, RZ, R41 ;  /* 0x000000ffff807224 */ /* 0x000fe200078e0029 */
[----:B------:R-:W-:Y:S02]  /*fd80*/  MOV R70, R85 ;  /* 0x0000005500467202 */ /* 0x000fe40000000f00 */
[----:B------:R-:W3:Y:S04]  /*fd90*/  LDL.LU R85, [R1+0x78] ;  /* 0x0000780001557983 */ /* 0x000ee80000300800 */
[----:B------:R-:W-:Y:S01]  /*fda0*/  STL [R1+0x5c], R15 ;  /* 0x00005c0f01007387 */ /* 0x000fe20000100800 */
[----:B--2---:R-:W-:-:S02]  /*fdb0*/  FFMA.FTZ R86, R116, R0, R9 ;  /* 0x0000000074567223 */ /* 0x004fc40000010009 */
[----:B------:R-:W-:-:S04]  /*fdc0*/  FFMA.FTZ R0, R25, c[0x0][0x23c], -R3 ;  /* 0x00008f0019007a23 */ /* 0x000fc80000010803 */
[----:B------:R1:W-:Y:S02]  /*fdd0*/  MUFU.EX2 R220, R0 ;  /* 0x0000000000dc7308 */ /* 0x0003e40000000800 */
[----:B-1----:R-:W-:-:S06]  /*fde0*/  FFMA.FTZ R0, R24, c[0x0][0x23c], -R3 ;  /* 0x00008f0018007a23 */ /* 0x002fcc0000010803 */
[----:B------:R1:W-:Y:S02]  /*fdf0*/  MUFU.EX2 R225, R0 ;  /* 0x0000000000e17308 */ /* 0x0003e40000000800 */
[----:B-1----:R-:W-:-:S05]  /*fe00*/  FSEL R0, R15, RZ, P1 ;  /* 0x000000ff0f007208 */ /* 0x002fca0000800000 */
[----:B------:R-:W-:-:S04]  /*fe10*/  FADD.FTZ R0, R135, -R0 ;  /* 0x8000000087007221 */ /* 0x000fc80000010000 */
[----:B------:R-:W-:-:S06]  /*fe20*/  FMUL.FTZ R5, R0, c[0x0][0x23c] ;  /* 0x00008f0000057a20 */ /* 0x000fcc0000410000 */
[----:B------:R-:W1:Y:S01]  /*fe30*/  MUFU.EX2 R5, R5 ;  /* 0x0000000500057308 */ /* 0x000e620000000800 */
[----:B------:R-:W-:Y:S01]  /*fe40*/  STL [R1+0x58], R97 ;  /* 0x0000586101007387 */ /* 0x000fe20000100800 */
[----:B-1----:R-:W-:Y:S01]  /*fe50*/  FMUL.FTZ R41, R121, R5 ;  /* 0x0000000579297220 */ /* 0x002fe20000410000 */
[----:B------:R-:W-:Y:S02]  /*fe60*/  MOV R121, R102 ;  /* 0x0000006600797202 */ /* 0x000fe40000000f00 */
[----:B------:R-:W-:Y:S02]  /*fe70*/  MOV R102, R84 ;  /* 0x0000005400667202 */ /* 0x000fe40000000f00 */
[----:B------:R-:W2:Y:S01]  /*fe80*/  LDL.LU R84, [R1+0x7c] ;  /* 0x00007c0001547983 */ /* 0x000ea20000300800 */
[----:B------:R-:W-:-:S05]  /*fe90*/  FMUL.FTZ R2, R15, c[0x0][0x23c] ;  /* 0x00008f000f027a20 */ /* 0x000fca0000410000 */
[----:B------:R-:W-:Y:S02]  /*fea0*/  FSEL R2, R2, RZ, P1 ;  /* 0x000000ff02027208 */ /* 0x000fe40000800000 */
[----:B------:R-:W-:-:S04]  /*feb0*/  FSETP.NEU.FTZ.AND P1, PT, R97, -INF , PT ;  /* 0xff8000006100780b */ /* 0x000fc80003f3d000 */
[----:B------:R-:W-:Y:S01]  /*fec0*/  FSEL R0, R97, RZ, P1 ;  /* 0x000000ff61007208 */ /* 0x000fe20000800000 */
[----:B------:R-:W-:Y:S01]  /*fed0*/  FFMA.FTZ R4, R32, c[0x0][0x23c], -R2 ;  /* 0x00008f0020047a23 */ /* 0x000fe20000010802 */
[----:B------:R-:W-:-:S03]  /*fee0*/  MOV R113, R68 ;  /* 0x0000004400717202 */ /* 0x000fc60000000f00 */
[----:B------:R-:W-:Y:S01]  /*fef0*/  FADD.FTZ R6, R134, -R0 ;  /* 0x8000000086067221 */ /* 0x000fe20000010000 */
[----:B------:R-:W-:Y:S01]  /*ff00*/  MOV R68, R226 ;  /* 0x000000e200447202 */ /* 0x000fe20000000f00 */
[----:B------:R-:W-:Y:S01]  /*ff10*/  FMUL.FTZ R0, R97, c[0x0][0x23c] ;  /* 0x00008f0061007a20 */ /* 0x000fe20000410000 */
[----:B------:R-:W-:Y:S01]  /*ff20*/  MUFU.EX2 R226, R7 ;  /* 0x0000000700e27308 */ /* 0x000fe20000000800 */
[----:B------:R-:W-:-:S03]  /*ff30*/  MOV R116, R101 ;  /* 0x0000006500747202 */ /* 0x000fc60000000f00 */
[----:B------:R-:W-:-:S04]  /*ff40*/  FSEL R0, R0, RZ, P1 ;  /* 0x000000ff00007208 */ /* 0x000fc80000800000 */
[----:B------:R1:W-:Y:S01]  /*ff50*/  MUFU.EX2 R7, R4 ;  /* 0x0000000400077308 */ /* 0x0003e20000000800 */
[----:B------:R-:W-:Y:S01]  /*ff60*/  MOV R101, R137 ;  /* 0x0000008900657202 */ /* 0x000fe20000000f00 */
[----:B-1----:R-:W-:-:S06]  /*ff70*/  FFMA.FTZ R4, R34, c[0x0][0x23c], -R2 ;  /* 0x00008f0022047a23 */ /* 0x002fcc0000010802 */
[----:B------:R1:W-:Y:S01]  /*ff80*/  MUFU.EX2 R137, R4 ;  /* 0x0000000400897308 */ /* 0x0003e20000000800 */
[----:B------:R-:W-:Y:S01]  /*ff90*/  MOV R87, R70 ;  /* 0x0000004600577202 */ /* 0x000fe20000000f00 */
[----:B-1----:R-:W-:Y:S02]  /*ffa0*/  FMUL.FTZ R4, R6, c[0x0][0x23c] ;  /* 0x00008f0006047a20 */ /* 0x002fe40000410000 */
[----:B------:R-:W-:-:S04]  /*ffb0*/  FFMA.FTZ R6, R33, c[0x0][0x23c], -R0 ;  /* 0x00008f0021067a23 */ /* 0x000fc80000010800 */
[----:B------:R-:W1:Y:S08]  /*ffc0*/  MUFU.EX2 R4, R4 ;  /* 0x0000000400047308 */ /* 0x000e700000000800 */
[----:B------:R-:W2:Y:S01]  /*ffd0*/  MUFU.EX2 R6, R6 ;  /* 0x0000000600067308 */ /* 0x000ea20000000800 */
        /* <DEDUP_REMOVED lines=14> */
[-C--:B-1----:R-:W-:Y:S01]  /*100c0*/  FMUL.FTZ R146, R146, R4.reuse ;  /* 0x0000000492927220 */ /* 0x082fe20000410000 */
        /* <DEDUP_REMOVED lines=49> */
[----:B------:R-:W-:-:S02]  /*103e0*/  FMUL.FTZ R33, R105, R5 ;  /* 0x0000000569217220 */ /* 0x000fc40000410000 */
[----:B------:R-:W-:Y:S02]  /*103f0*/  IMAD.MOV.U32 R105, RZ, RZ, R28 ;  /* 0x000000ffff697224 */ /* 0x000fe400078e001c */
[----:B------:R-:W-:Y:S02]  /*10400*/  FMUL.FTZ R28, R108, R5 ;  /* 0x000000056c1c7220 */ /* 0x000fe40000410000 */
[----:B------:R-:W-:Y:S01]  /*10410*/  IMAD.MOV.U32 R108, RZ, RZ, R135 ;  /* 0x000000ffff6c7224 */ /* 0x000fe200078e0087 */
[----:B------:R-:W-:Y:S01]  /*10420*/  MOV R135, R131 ;  /* 0x0000008300877202 */ /* 0x000fe20000000f00 */
[-C--:B---3--:R-:W-:Y:S01]  /*10430*/  FFMA.FTZ R85, R85, R5.reuse, R7 ;  /* 0x0000000555557223 */ /* 0x088fe20000010007 */
        /* <DEDUP_REMOVED lines=27> */
[----:B------:R-:W-:Y:S01]  /*105f0*/  FFMA.FTZ R5, R133, c[0x0][0x23c], -R2 ;  /* 0x00008f0085057a23 */ /* 0x000fe20000010802 */
[----:B------:R-:W-:-:S03]  /*10600*/  MOV R79, R104 ;  /* 0x00000068004f7202 */ /* 0x000fc60000000f00 */
[----:B------:R-:W-:Y:S01]  /*10610*/  MUFU.EX2 R106, R5 ;  /* 0x00000005006a7308 */ /* 0x000fe20000000800 */
[----:B------:R-:W-:Y:S02]  /*10620*/  MOV R109, R11 ;  /* 0x0000000b006d7202 */ /* 0x000fe40000000f00 */
[----:B------:R-:W-:Y:S02]  /*10630*/  F2FP.PACK_AB R8, R121, R8 ;  /* 0x000000087908723e */ /* 0x000fe400000000ff */
[----:B------:R-:W-:Y:S02]  /*10640*/  F2FP.PACK_AB R9, R226, R9 ;  /* 0x00000009e209723e */ /* 0x000fe400000000ff */
[----:B------:R-:W-:Y:S01]  /*10650*/  F2FP.PACK_AB R11, R225, R220 ;  /* 0x000000dce10b723e */ /* 0x000fe200000000ff */
[----:B------:R-:W-:Y:S01]  /*10660*/  IMAD.MOV.U32 R120, RZ, RZ, R114 ;  /* 0x000000ffff787224 */ /* 0x000fe200078e0072 */
[----:B------:R-:W-:Y:S02]  /*10670*/  MOV R78, R77 ;  /* 0x0000004d004e7202 */ /* 0x000fe40000000f00 */
[----:B------:R-:W-:Y:S01]  /*10680*/  MOV R125, R100 ;  /* 0x00000064007d7202 */ /* 0x000fe20000000f00 */
[----:B------:R-:W-:Y:S01]  /*10690*/  IMAD.MOV.U32 R100, RZ, RZ, R96 ;  /* 0x000000ffff647224 */ /* 0x000fe200078e0060 */
[----:B------:R-:W-:-:S02]  /*106a0*/  MOV R77, R115 ;  /* 0x00000073004d7202 */ /* 0x000fc40000000f00 */
[----:B------:R-:W-:Y:S02]  /*106b0*/  MOV R124, R70 ;  /* 0x00000046007c7202 */ /* 0x000fe40000000f00 */
[----:B------:R-:W-:Y:S01]  /*106c0*/  MOV R114, R69 ;  /* 0x0000004500727202 */ /* 0x000fe20000000f00 */
[----:B--2---:R-:W-:Y:S02]  /*106d0*/  FFMA.FTZ R84, R84, R4, R6 ;  /* 0x0000000454547223 */ /* 0x004fe40000010006 */
[----:B------:R-:W-:Y:S01]  /*106e0*/  FFMA.FTZ R4, R134, c[0x0][0x23c], -R2 ;  /* 0x00008f0086047a23 */ /* 0x000fe20000010802 */
[----:B------:R-:W-:Y:S02]  /*106f0*/  MOV R134, R119 ;  /* 0x0000007700867202 */ /* 0x000fe40000000f00 */
[----:B------:R-:W-:Y:S02]  /*10700*/  MOV R119, R71 ;  /* 0x0000004700777202 */ /* 0x000fe40000000f00 */
[----:B------:R-:W-:-:S02]  /*10710*/  MOV R71, R19 ;  /* 0x0000001300477202 */ /* 0x000fc40000000f00 */
[----:B------:R-:W1:Y:S01]  /*10720*/  LDSM.16.MT88.4 R16, [R221+0xc000] ;  /* 0x00c00000dd10783b */ /* 0x000e620000004200 */
[----:B------:R2:W-:Y:S02]  /*10730*/  MUFU.EX2 R131, R4 ;  /* 0x0000000400837308 */ /* 0x0005e40000000800 */
[----:B--2---:R-:W-:-:S06]  /*10740*/  FFMA.FTZ R4, R87, c[0x0][0x23c], -R0 ;  /* 0x00008f0057047a23 */ /* 0x004fcc0000010800 */
[----:B------:R2:W3:Y:S02]  /*10750*/  MUFU.EX2 R87, R4 ;  /* 0x0000000400577308 */ /* 0x0004e40000000800 */
[----:B--2---:R-:W-:-:S06]  /*10760*/  FFMA.FTZ R4, R108, c[0x0][0x23c], -R0 ;  /* 0x00008f006c047a23 */ /* 0x004fcc0000010800 */
[----:B------:R2:W-:Y:S01]  /*10770*/  MUFU.EX2 R104, R4 ;  /* 0x0000000400687308 */ /* 0x0005e20000000800 */
[----:B------:R-:W-:Y:S01]  /*10780*/  IMAD.MOV.U32 R108, RZ, RZ, R10 ;  /* 0x000000ffff6c7224 */ /* 0x000fe200078e000a */
[----:B------:R-:W-:Y:S01]  /*10790*/  F2FP.PACK_AB R10, R227, R105 ;  /* 0x00000069e30a723e */ /* 0x000fe200000000ff */
[----:B--2---:R-:W-:-:S05]  /*107a0*/  FFMA.FTZ R4, R132, c[0x0][0x23c], -R0 ;  /* 0x00008f0084047a23 */ /* 0x004fca0000010800 */
[----:B------:R2:W4:Y:S01]  /*107b0*/  MUFU.EX2 R107, R4 ;  /* 0x00000004006b7308 */ /* 0x0005220000000800 */
[----:B------:R-:W-:Y:S02]  /*107c0*/  MOV R115, R71 ;  /* 0x0000004700737202 */ /* 0x000fe40000000f00 */
[----:B------:R-:W-:Y:S02]  /*107d0*/  MOV R96, R68 ;  /* 0x0000004400607202 */ /* 0x000fe40000000f00 */
[----:B-1----:R-:W-:Y:S01]  /*107e0*/  HMMA.16816.F32 R68, R8, R16, R148 ;  /* 0x000000100844723c */ /* 0x002fe20000001894 */
[----:B---3--:R-:W-:-:S06]  /*107f0*/  F2FP.PACK_AB R5, R87, R6 ;  /* 0x000000065705723e */ /* 0x008fcc00000000ff */
[----:B------:R-:W-:Y:S02]  /*10800*/  MOV R148, R106 ;  /* 0x0000006a00947202 */ /* 0x000fe40000000f00 */
[----:B--2---:R-:W-:Y:S02]  /*10810*/  F2FP.PACK_AB R4, R137, R7 ;  /* 0x000000078904723e */ /* 0x004fe400000000ff */
[----:B------:R-:W-:Y:S02]  /*10820*/  F2FP.PACK_AB R6, R148, R131 ;  /* 0x000000839406723e */ /* 0x000fe400000000ff */
[----:B----4-:R-:W-:Y:S01]  /*10830*/  F2FP.PACK_AB R7, R107, R104 ;  /* 0x000000686b07723e */ /* 0x010fe200000000ff */
        /* <DEDUP_REMOVED lines=13> */
[----:B------:R-:W-:Y:S01]  /*10910*/  HMMA.16816.F32 R44, R8, R18, R44 ;  /* 0x00000012082c723c */ /* 0x000fe2000000182c */
[----:B------:R-:W1:Y:S01]  /*10920*/  LDSM.16.MT88.4 R16, [R223+0xc000] ;  /* 0x00c00000df10783b */ /* 0x000e620000004200 */
        /* <DEDUP_REMOVED lines=11> */
[----:B------:R-:W-:Y:S02]  /*109e0*/  MOV R125, R102 ;  /* 0x00000066007d7202 */ /* 0x000fe40000000f00 */
[----:B------:R-:W-:Y:S02]  /*109f0*/  MOV R130, R101 ;  /* 0x0000006500827202 */ /* 0x000fe40000000f00 */
[----:B------:R-:W-:Y:S01]  /*10a00*/  MOV R150, R121 ;  /* 0x0000007900967202 */ /* 0x000fe20000000f00 */
[----:B-1----:R-:W-:Y:S07]  /*10a10*/  HMMA.16816.F32 R132, R8, R16, R196 ;  /* 0x000000100884723c */ /* 0x002fee00000018c4 */
[----:B------:R-:W-:-:S02]  /*10a20*/  MOV R198, R96 ;  /* 0x0000006000c67202 */ /* 0x000fc40000000f00 */
[----:B------:R-:W-:Y:S01]  /*10a30*/  HMMA.16816.F32 R96, R4, R18, R204 ;  /* 0x000000120460723c */ /* 0x000fe200000018cc */
[----:B------:R-:W-:-:S06]  /*10a40*/  MOV R199, R100 ;  /* 0x0000006400c77202 */ /* 0x000fcc0000000f00 */
[----:B------:R-:W-:Y:S01]  /*10a50*/  MOV R204, R123 ;  /* 0x0000007b00cc7202 */ /* 0x000fe20000000f00 */
[----:B------:R-:W-:Y:S01]  /*10a60*/  IMAD.MOV.U32 R206, RZ, RZ, R122 ;  /* 0x000000ffffce7224 */ /* 0x000fe200078e007a */
[----:B------:R-:W-:Y:S01]  /*10a70*/  MOV R207, R120 ;  /* 0x0000007800cf7202 */ /* 0x000fe20000000f00 */
[----:B------:R-:W-:Y:S08]  /*10a80*/  HMMA.16816.F32 R100, R4, R16, R192 ;  /* 0x000000100464723c */ /* 0x000ff000000018c0 */
[----:B------:R-:W-:Y:S01]  /*10a90*/  HMMA.16816.F32 R120, R8, R18, R200 ;  /* 0x000000120878723c */ /* 0x000fe200000018c8 */
[----:B------:R-:W1:Y:S06]  /*10aa0*/  LDSM.16.MT88.4 R16, [R221+0xe000] ;  /* 0x00e00000dd10783b */ /* 0x000e6c0000004200 */
[----:B------:R-:W-:Y:S01]  /*10ab0*/  MOV R200, R119 ;  /* 0x0000007700c87202 */ /* 0x000fe20000000f00 */
[----:B------:R-:W-:Y:S01]  /*10ac0*/  IMAD.MOV.U32 R203, RZ, RZ, R116 ;  /* 0x000000ffffcb7224 */ /* 0x000fe200078e0074 */
[----:B------:R-:W-:-:S02]  /*10ad0*/  MOV R201, R118 ;  /* 0x0000007600c97202 */ /* 0x000fc40000000f00 */
        /* <DEDUP_REMOVED lines=27> */
[----:B-1----:R-:W-:Y:S01]  /*10c90*/  FFMA.FTZ R4, R201, c[0x0][0x23c], -R12 ;  /* 0x00008f00c9047a23 */ /* 0x002fe2000001080c */
[----:B------:R-:W-:-:S05]  /*10ca0*/  MOV R201, R202 ;  /* 0x000000ca00c97202 */ /* 0x000fca0000000f00 */
[----:B------:R1:W-:Y:S01]  /*10cb0*/  MUFU.EX2 R88, R4 ;  /* 0x0000000400587308 */ /* 0x0003e20000000800 */
[----:B------:R-:W-:Y:S01]  /*10cc0*/  MOV R202, R204 ;  /* 0x000000cc00ca7202 */ /* 0x000fe20000000f00 */
[----:B-1----:R-:W-:-:S06]  /*10cd0*/  FFMA.FTZ R4, R201, c[0x0][0x23c], -R12 ;  /* 0x00008f00c9047a23 */ /* 0x002fcc000001080c */
[----:B------:R1:W-:Y:S01]  /*10ce0*/  MUFU.EX2 R5, R4 ;  /* 0x0000000400057308 */ /* 0x0003e20000000800 */
[----:B------:R-:W-:Y:S01]  /*10cf0*/  MOV R204, R205 ;  /* 0x000000cd00cc7202 */ /* 0x000fe20000000f00 */
[----:B-1----:R-:W-:Y:S01]  /*10d00*/  FFMA.FTZ R4, R203, c[0x0][0x23c], -R12 ;  /* 0x00008f00cb047a23 */ /* 0x002fe2000001080c */
[----:B------:R-:W-:-:S05]  /*10d10*/  MOV R203, R207 ;  /* 0x000000cf00cb7202 */ /* 0x000fca0000000f00 */
[----:B------:R1:W-:Y:S02]  /*10d20*/  MUFU.EX2 R207, R4 ;  /* 0x0000000400cf7308 */ /* 0x0003e40000000800 */
[----:B-1----:R-:W-:-:S06]  /*10d30*/  FFMA.FTZ R4, R202, c[0x0][0x23c], -R3 ;  /* 0x00008f00ca047a23 */ /* 0x002fcc0000010803 */
[----:B------:R1:W-:Y:S01]  /*10d40*/  MUFU.EX2 R92, R4 ;  /* 0x00000004005c7308 */ /* 0x0003e20000000800 */
[----:B------:R-:W-:Y:S01]  /*10d50*/  IMAD.MOV.U32 R205, RZ, RZ, R198 ;  /* 0x000000ffffcd7224 */ /* 0x000fe200078e00c6 */
[----:B------:R-:W-:Y:S01]  /*10d60*/  MOV R198, R199 ;  /* 0x000000c700c67202 */ /* 0x000fe20000000f00 */
[----:B-1----:R-:W-:-:S05]  /*10d70*/  FFMA.FTZ R4, R203, c[0x0][0x23c], -R3 ;  /* 0x00008f00cb047a23 */ /* 0x002fca0000010803 */
[----:B------:R1:W-:Y:S01]  /*10d80*/  MUFU.EX2 R91, R4 ;  /* 0x00000004005b7308 */ /* 0x0003e20000000800 */
[----:B------:R-:W-:Y:S02]  /*10d90*/  MOV R199, R148 ;  /* 0x0000009400c77202 */ /* 0x000fe40000000f00 */
[----:B------:R-:W-:Y:S01]  /*10da0*/  MOV R148, R149 ;  /* 0x0000009500947202 */ /* 0x000fe20000000f00 */
[----:B------:R-:W-:Y:S02]  /*10db0*/  IMAD.MOV.U32 R149, RZ, RZ, R151 ;  /* 0x000000ffff957224 */ /* 0x000fe400078e0097 */
[----:B-1----:R-:W-:-:S04]  /*10dc0*/  FFMA.FTZ R4, R109, c[0x0][0x23c], -R3 ;  /* 0x00008f006d047a23 */ /* 0x002fc80000010803 */
[----:B------:R1:W-:Y:S01]  /*10dd0*/  MUFU.EX2 R109, R4 ;  /* 0x00000004006d7308 */ /* 0x0003e20000000800 */
[----:B------:R-:W-:Y:S01]  /*10de0*/  MOV R201, R198 ;  /* 0x000000c600c97202 */ /* 0x000fe20000000f00 */
[----:B------:R-:W-:Y:S01]  /*10df0*/  IMAD.MOV.U32 R198, RZ, RZ, R199 ;  /* 0x000000ffffc67224 */ /* 0x000fe200078e00c7 */
[----:B------:R-:W-:Y:S01]  /*10e00*/  MOV R199, R149 ;  /* 0x0000009500c77202 */ /* 0x000fe20000000f00 */
[----:B-1----:R-:W-:-:S04]  /*10e10*/  FFMA.FTZ R4, R204, c[0x0][0x23c], -R3 ;  /* 0x00008f00cc047a23 */ /* 0x002fc80000010803 */
[----:B------:R1:W2:Y:S01]  /*10e20*/  MUFU.EX2 R6, R4 ;  /* 0x0000000400067308 */ /* 0x0002a20000000800 */
[----:B------:R-:W-:Y:S02]  /*10e30*/  MOV R204, R205 ;  /* 0x000000cd00cc7202 */ /* 0x000fe40000000f00 */
[----:B------:R-:W-:Y:S01]  /*10e40*/  MOV R203, R148 ;  /* 0x0000009400cb7202 */ /* 0x000fe20000000f00 */
[----:B------:R-:W-:Y:S01]  /*10e50*/  IMAD.MOV.U32 R149, RZ, RZ, R226 ;  /* 0x000000ffff957224 */ /* 0x000fe200078e00e2 */
[----:B------:R-:W-:Y:S01]  /*10e60*/  MOV R148, R150 ;  /* 0x0000009600947202 */ /* 0x000fe20000000f00 */
[----:B-1----:R-:W-:-:S04]  /*10e70*/  FFMA.FTZ R4, R206, c[0x0][0x23c], -R2 ;  /* 0x00008f00ce047a23 */ /* 0x002fc80000010802 */
[----:B------:R1:W-:Y:S01]  /*10e80*/  MUFU.EX2 R89, R4 ;  /* 0x0000000400597308 */ /* 0x0003e20000000800 */
[----:B------:R-:W-:Y:S01]  /*10e90*/  IMAD.MOV.U32 R205, RZ, RZ, R197 ;  /* 0x000000ffffcd7224 */ /* 0x000fe200078e00c5 */
[----:B------:R-:W-:Y:S01]  /*10ea0*/  MOV R150, R225 ;  /* 0x000000e100967202 */ /* 0x000fe20000000f00 */
[--C-:B------:R-:W-:Y:S01]  /*10eb0*/  FFMA.FTZ R62, R199, c[0x0][0x23c], -R2.reuse ;  /* 0x00008f00c73e7a23 */ /* 0x100fe20000010802 */
[----:B------:R-:W-:Y:S02]  /*10ec0*/  MOV R197, R126 ;  /* 0x0000007e00c57202 */ /* 0x000fe40000000f00 */
[----:B------:R-:W-:Y:S01]  /*10ed0*/  MOV R199, R148 ;  /* 0x0000009400c77202 */ /* 0x000fe20000000f00 */
[----:B------:R-:W-:Y:S02]  /*10ee0*/  IMAD.MOV.U32 R148, RZ, RZ, R149 ;  /* 0x000000ffff947224 */ /* 0x000fe400078e0095 */
[----:B-1----:R-:W-:-:S04]  /*10ef0*/  FFMA.FTZ R4, R196, c[0x0][0x23c], -R2 ;  /* 0x00008f00c4047a23 */ /* 0x002fc80000010802 */
[----:B------:R1:W3:Y:S01]  /*10f00*/  MUFU.EX2 R95, R4 ;  /* 0x00000004005f7308 */ /* 0x0002e20000000800 */
        /* <DEDUP_REMOVED lines=9> */
[--C-:B------:R-:W-:Y:S02]  /*10fa0*/  FFMA.FTZ R239, R209, c[0x0][0x23c], -R12.reuse ;  /* 0x00008f00d1ef7a23 */ /* 0x100fe4000001080c */
[----:B------:R1:W-:Y:S01]  /*10fb0*/  MUFU.EX2 R225, R4 ;  /* 0x0000000400e17308 */ /* 0x0003e20000000800 */
[--C-:B------:R-:W-:Y:S02]  /*10fc0*/  FFMA.FTZ R217, R139, c[0x0][0x23c], -R12.reuse ;  /* 0x00008f008bd97a23 */ /* 0x100fe4000001080c */
[----:B------:R-:W-:Y:S02]  /*10fd0*/  FFMA.FTZ R226, R13, c[0x0][0x23c], -R12 ;  /* 0x00008f000de27a23 */ /* 0x000fe4000001080c */
[--C-:B------:R-:W-:Y:S02]  /*10fe0*/  FFMA.FTZ R200, R14, c[0x0][0x23c], -R3.reuse ;  /* 0x00008f000ec87a23 */ /* 0x100fe40000010803 */
[----:B------:R-:W4:Y:S01]  /*10ff0*/  LDSM.16.MT88.4 R12, [R221+0xc800] ;  /* 0x00c80000dd0c783b */ /* 0x000f220000004200 */
[--C-:B------:R-:W-:Y:S01]  /*11000*/  FFMA.FTZ R124, R124, c[0x0][0x23c], -R3.reuse ;  /* 0x00008f007c7c7a23 */ /* 0x100fe20000010803 */
[----:B------:R-:W-:Y:S01]  /*11010*/  MOV R204, R196 ;  /* 0x000000c400cc7202 */ /* 0x000fe20000000f00 */
[----:B------:R-:W-:-:S02]  /*11020*/  FFMA.FTZ R115, R115, c[0x0][0x23c], -R3 ;  /* 0x00008f0073737a23 */ /* 0x000fc40000010803 */
[--C-:B------:R-:W-:Y:S02]  /*11030*/  FFMA.FTZ R114, R114, c[0x0][0x23c], -R3.reuse ;  /* 0x00008f0072727a23 */ /* 0x100fe40000010803 */
[----:B-1----:R-:W-:Y:S01]  /*11040*/  FFMA.FTZ R4, R205, c[0x0][0x23c], -R2 ;  /* 0x00008f00cd047a23 */ /* 0x002fe20000010802 */
[----:B------:R-:W-:Y:S02]  /*11050*/  MOV R205, R197 ;  /* 0x000000c500cd7202 */ /* 0x000fe40000000f00 */
[----:B------:R-:W-:Y:S01]  /*11060*/  MOV R197, R125 ;  /* 0x0000007d00c57202 */ /* 0x000fe20000000f00 */
[--C-:B------:R-:W-:Y:S01]  /*11070*/  FFMA.FTZ R214, R214, c[0x0][0x23c], -R3.reuse ;  /* 0x00008f00d6d67a23 */ /* 0x100fe20000010803 */
[----:B------:R-:W-:Y:S01]  /*11080*/  MOV R125, R113 ;  /* 0x00000071007d7202 */ /* 0x000fe20000000f00 */
[--C-:B------:R-:W-:Y:S02]  /*11090*/  FFMA.FTZ R113, R218, c[0x0][0x23c], -R3.reuse ;  /* 0x00008f00da717a23 */ /* 0x100fe40000010803 */
[----:B------:R-:W-:-:S02]  /*110a0*/  FFMA.FTZ R210, R210, c[0x0][0x23c], -R3 ;  /* 0x00008f00d2d27a23 */ /* 0x000fc40000010803 */
[----:B------:R-:W-:Y:S02]  /*110b0*/  FFMA.FTZ R202, R141, c[0x0][0x23c], -R3 ;  /* 0x00008f008dca7a23 */ /* 0x000fe40000010803 */
[----:B------:R-:W-:Y:S02]  /*110c0*/  FFMA.FTZ R3, R201, c[0x0][0x23c], -R0 ;  /* 0x00008f00c9037a23 */ /* 0x000fe40000010800 */
[----:B------:R-:W-:Y:S02]  /*110d0*/  IMAD.MOV.U32 R196, RZ, RZ, R106 ;  /* 0x000000ffffc47224 */ /* 0x000fe400078e006a */
[----:B------:R1:W-:Y:S01]  /*110e0*/  MUFU.EX2 R90, R3 ;  /* 0x00000003005a7308 */ /* 0x0003e20000000800 */
[--C-:B------:R-:W-:Y:S02]  /*110f0*/  FFMA.FTZ R212, R211, c[0x0][0x23c], -R2.reuse ;  /* 0x00008f00d3d47a23 */ /* 0x100fe40000010802 */
[--C-:B------:R-:W-:Y:S02]  /*11100*/  FFMA.FTZ R112, R112, c[0x0][0x23c], -R2.reuse ;  /* 0x00008f0070707a23 */ /* 0x100fe40000010802 */
[----:B------:R-:W-:-:S02]  /*11110*/  FFMA.FTZ R63, R203, c[0x0][0x23c], -R2 ;  /* 0x00008f00cb3f7a23 */ /* 0x000fc40000010802 */
[--C-:B------:R-:W-:Y:S02]  /*11120*/  FFMA.FTZ R61, R219, c[0x0][0x23c], -R2.reuse ;  /* 0x00008f00db3d7a23 */ /* 0x100fe40000010802 */
[--C-:B------:R-:W-:Y:S02]  /*11130*/  FFMA.FTZ R215, R215, c[0x0][0x23c], -R2.reuse ;  /* 0x00008f00d7d77a23 */ /* 0x100fe40000010802 */
[----:B------:R-:W-:Y:S02]  /*11140*/  FFMA.FTZ R211, R143, c[0x0][0x23c], -R2 ;  /* 0x00008f008fd37a23 */ /* 0x000fe40000010802 */
[----:B-1----:R-:W-:Y:S02]  /*11150*/  FFMA.FTZ R3, R204, c[0x0][0x23c], -R0 ;  /* 0x00008f00cc037a23 */ /* 0x002fe40000010800 */
[----:B------:R-:W-:Y:S02]  /*11160*/  FFMA.FTZ R209, R138, c[0x0][0x23c], -R2 ;  /* 0x00008f008ad17a23 */ /* 0x000fe40000010802 */
[----:B------:R1:W-:Y:S01]  /*11170*/  MUFU.EX2 R94, R3 ;  /* 0x00000003005e7308 */ /* 0x0003e20000000800 */
[----:B------:R-:W-:-:S02]  /*11180*/  FFMA.FTZ R2, R196, c[0x0][0x23c], -R0 ;  /* 0x00008f00c4027a23 */ /* 0x000fc40000010800 */
[----:B------:R-:W-:Y:S02]  /*11190*/  FFMA.FTZ R60, R197, c[0x0][0x23c], -R0 ;  /* 0x00008f00c53c7a23 */ /* 0x000fe40000010800 */
[----:B------:R-:W-:-:S03]  /*111a0*/  IMAD.MOV.U32 R197, RZ, RZ, R220 ;  /* 0x000000ffffc57224 */ /* 0x000fc600078e00dc */
[----:B------:R3:W2:Y:S01]  /*111b0*/  MUFU.EX2 R106, R4 ;  /* 0x00000004006a7308 */ /* 0x0006a20000000800 */
[----:B-1----:R-:W-:Y:S02]  /*111c0*/  FFMA.FTZ R3, R205, c[0x0][0x23c], -R0 ;  /* 0x00008f00cd037a23 */ /* 0x002fe40000010800 */
[----:B------:R-:W-:-:S05]  /*111d0*/  FADD.FTZ R205, R148, R86 ;  /* 0x0000005694cd7221 */ /* 0x000fca0000010000 */
[----:B------:R-:W-:Y:S08]  /*111e0*/  MUFU.EX2 R220, R3 ;  /* 0x0000000300dc7308 */ /* 0x000ff00000000800 */
[----:B------:R1:W1:Y:S01]  /*111f0*/  MUFU.EX2 R86, R2 ;  /* 0x0000000200567308 */ /* 0x0002620000000800 */
[----:B--2---:R-:W-:Y:S01]  /*11200*/  MOV R219, R6 ;  /* 0x0000000600db7202 */ /* 0x004fe20000000f00 */
[----:B------:R-:W-:Y:S01]  /*11210*/  HMMA.16816.F32 R164, R8, R16, R164 ;  /* 0x0000001008a4723c */ /* 0x000fe200000018a4 */
[----:B---3--:R-:W-:-:S02]  /*11220*/  F2FP.PACK_AB R4, R95, R89 ;  /* 0x000000595f04723e */ /* 0x008fc400000000ff */
[----:B------:R-:W-:Y:S02]  /*11230*/  F2FP.PACK_AB R6, R106, R225 ;  /* 0x000000e16a06723e */ /* 0x000fe400000000ff */
[----:B------:R-:W-:-:S03]  /*11240*/  MOV R151, R227 ;  /* 0x000000e300977202 */ /* 0x000fc60000000f00 */
[----:B------:R-:W-:Y:S01]  /*11250*/  HMMA.16816.F32 R152, R8, R18, R152 ;  /* 0x000000120898723c */ /* 0x000fe20000001898 */
[----:B------:R-:W2:Y:S01]  /*11260*/  LDSM.16.MT88.4 R16, [R222+0xc800] ;  /* 0x00c80000de10783b */ /* 0x000ea20000004200 */
[----:B------:R-:W-:Y:S01]  /*11270*/  MOV R196, R131 ;  /* 0x0000008300c47202 */ /* 0x000fe20000000f00 */
[----:B-1----:R-:W-:-:S04]  /*11280*/  IMAD.MOV.U32 R2, RZ, RZ, R5 ;  /* 0x000000ffff027224 */ /* 0x002fc800078e0005 */
[----:B------:R-:W-:Y:S01]  /*11290*/  F2FP.PACK_AB R8, R88, R93 ;  /* 0x0000005d5808723e */ /* 0x000fe200000000ff */
[--C-:B------:R-:W-:Y:S01]  /*112a0*/  FFMA.FTZ R125, R125, c[0x0][0x23c], -R0.reuse ;  /* 0x00008f007d7d7a23 */ /* 0x100fe20000010800 */
[----:B------:R-:W-:Y:S01]  /*112b0*/  F2FP.PACK_AB R9, R91, R92 ;  /* 0x0000005c5b09723e */ /* 0x000fe200000000ff */
[--C-:B------:R-:W-:Y:S01]  /*112c0*/  FFMA.FTZ R130, R130, c[0x0][0x23c], -R0.reuse ;  /* 0x00008f0082827a23 */ /* 0x100fe20000010800 */
[----:B------:R-:W-:Y:S01]  /*112d0*/  F2FP.PACK_AB R10, R207, R2 ;  /* 0x00000002cf0a723e */ /* 0x000fe200000000ff */
[--C-:B------:R-:W-:Y:S01]  /*112e0*/  FFMA.FTZ R213, R213, c[0x0][0x23c], -R0.reuse ;  /* 0x00008f00d5d57a23 */ /* 0x100fe20000010800 */
[----:B------:R-:W-:Y:S01]  /*112f0*/  F2FP.PACK_AB R11, R219, R109 ;  /* 0x0000006ddb0b723e */ /* 0x000fe200000000ff */
[--C-:B------:R-:W-:Y:S01]  /*11300*/  FFMA.FTZ R208, R208, c[0x0][0x23c], -R0.reuse ;  /* 0x00008f00d0d07a23 */ /* 0x100fe20000010800 */
[----:B------:R-:W-:Y:S02]  /*11310*/  F2FP.PACK_AB R5, R94, R90 ;  /* 0x0000005a5e05723e */ /* 0x000fe400000000ff */
[----:B------:R-:W-:Y:S01]  /*11320*/  F2FP.PACK_AB R7, R86, R220 ;  /* 0x000000dc5607723e */ /* 0x000fe200000000ff */
[--C-:B------:R-:W-:Y:S01]  /*11330*/  FFMA.FTZ R131, R216, c[0x0][0x23c], -R0.reuse ;  /* 0x00008f00d8837a23 */ /* 0x100fe20000010800 */
[----:B------:R-:W-:Y:S01]  /*11340*/  MOV R216, R198 ;  /* 0x000000c600d87202 */ /* 0x000fe20000000f00 */
[----:B------:R-:W-:-:S02]  /*11350*/  FFMA.FTZ R201, R142, c[0x0][0x23c], -R0 ;  /* 0x00008f008ec97a23 */ /* 0x000fc40000010800 */
[----:B------:R-:W-:Y:S01]  /*11360*/  FFMA.FTZ R203, R140, c[0x0][0x23c], -R0 ;  /* 0x00008f008ccb7a23 */ /* 0x000fe20000010800 */
[----:B------:R-:W-:Y:S01]  /*11370*/  MOV R218, R149 ;  /* 0x0000009500da7202 */ /* 0x000fe20000000f00 */
[----:B------:R-:W-:Y:S01]  /*11380*/  FADD.FTZ R0, R199, R136 ;  /* 0x00000088c7007221 */ /* 0x000fe20000010000 */
[----:B------:R-:W-:Y:S01]  /*11390*/  MOV R199, R150 ;  /* 0x0000009600c77202 */ /* 0x000fe20000000f00 */
[-C--:B----4-:R-:W-:Y:S01]  /*113a0*/  HMMA.16816.F32 R144, R4, R12.reuse, R144 ;  /* 0x0000000c0490723c */ /* 0x090fe20000001890 */
[----:B------:R-:W-:Y:S01]  /*113b0*/  MOV R198, R151 ;  /* 0x0000009700c67202 */ /* 0x000fe20000000f00 */
[----:B------:R-:W-:Y:S01]  /*113c0*/  FADD.FTZ R204, R137, R85 ;  /* 0x0000005589cc7221 */ /* 0x000fe20000010000 */
[----:B------:R-:W-:Y:S01]  /*113d0*/  MUFU.EX2 R127, R127 ;  /* 0x0000007f007f7308 */ /* 0x000fe20000000800 */
[----:B------:R-:W-:Y:S01]  /*113e0*/  FADD.FTZ R3, R87, R84 ;  /* 0x0000005457037221 */ /* 0x000fe20000010000 */
[----:B------:R1:W5:Y:S03]  /*113f0*/  LDL.LU R227, [R1+0xb4] ;  /* 0x0000b40001e37983 */ /* 0x0003660000300800 */
[----:B------:R-:W-:Y:S08]  /*11400*/  HMMA.16816.F32 R148, R8, R12, R68 ;  /* 0x0000000c0894723c */ /* 0x000ff00000001844 */
[-C--:B------:R-:W-:Y:S08]  /*11410*/  HMMA.16816.F32 R156, R4, R14.reuse, R156 ;  /* 0x0000000e049c723c */ /* 0x080ff0000000189c */
[----:B------:R-:W-:Y:S01]  /*11420*/  HMMA.16816.F32 R140, R8, R14, R56 ;  /* 0x0000000e088c723c */ /* 0x000fe20000001838 */
[----:B------:R-:W3:Y:S01]  /*11430*/  LDSM.16.MT88.4 R12, [R224+0xc800] ;  /* 0x00c80000e00c783b */ /* 0x000ee20000004200 */
[----:B------:R-:W-:Y:S01]  /*11440*/  MOV R71, R111 ;  /* 0x0000006f00477202 */ /* 0x000fe20000000f00 */
[----:B------:R-:W-:Y:S01]  /*11450*/  IMAD.MOV.U32 R70, RZ, RZ, R110 ;  /* 0x000000ffff467224 */ /* 0x000fe200078e006e */
[----:B------:R-:W-:-:S04]  /*11460*/  MOV R69, R109 ;  /* 0x0000006d00457202 */ /* 0x000fc80000000f00 */
[----:B--2---:R-:W-:Y:S01]  /*11470*/  HMMA.16816.F32 R136, R8, R16, R64 ;  /* 0x000000100888723c */ /* 0x004fe20000001840 */
[----:B------:R-:W-:-:S06]  /*11480*/  MOV R68, R107 ;  /* 0x0000006b00447202 */ /* 0x000fcc0000000f00 */
[----:B------:R-:W-:Y:S01]  /*11490*/  IMAD.MOV.U32 R66, RZ, RZ, R207 ;  /* 0x000000ffff427224 */ /* 0x000fe200078e00cf */
[----:B------:R-:W-:Y:S01]  /*114a0*/  MOV R207, R108 ;  /* 0x0000006c00cf7202 */ /* 0x000fe20000000f00 */
[----:B------:R-:W-:Y:S01]  /*114b0*/  HMMA.16816.F32 R160, R4, R16, R160 ;  /* 0x0000001004a0723c */ /* 0x000fe200000018a0 */
[----:B------:R-:W-:Y:S01]  /*114c0*/  MOV R67, R216 ;  /* 0x000000d800437202 */ /* 0x000fe20000000f00 */
[----:B------:R-:W-:Y:S01]  /*114d0*/  IMAD.MOV.U32 R57, RZ, RZ, R106 ;  /* 0x000000ffff397224 */ /* 0x000fe200078e006a */
[----:B------:R-:W-:Y:S01]  /*114e0*/  MOV R56, R86 ;  /* 0x0000005600387202 */ /* 0x000fe20000000f00 */
[----:B------:R-:W-:-:S04]  /*114f0*/  IMAD.MOV.U32 R216, RZ, RZ, R105 ;  /* 0x000000ffffd87224 */ /* 0x000fc800078e0069 */
[-C--:B------:R-:W-:Y:S08]  /*11500*/  HMMA.16816.F32 R172, R4, R18.reuse, R172 ;  /* 0x0000001204ac723c */ /* 0x080ff000000018ac */
[----:B------:R-:W-:Y:S01]  /*11510*/  HMMA.16816.F32 R108, R8, R18, R52 ;  /* 0x00000012086c723c */ /* 0x000fe20000001834 */
[----:B------:R-:W2:Y:S06]  /*11520*/  LDSM.16.MT88.4 R16, [R223+0xc800] ;  /* 0x00c80000df10783b */ /* 0x000eac0000004200 */
[----:B------:R-:W-:Y:S01]  /*11530*/  MOV R52, R104 ;  /* 0x0000006800347202 */ /* 0x000fe20000000f00 */
[-C--:B---3--:R-:W-:Y:S08]  /*11540*/  HMMA.16816.F32 R176, R4, R12.reuse, R176 ;  /* 0x0000000c04b0723c */ /* 0x088ff000000018b0 */
[----:B------:R-:W-:Y:S08]  /*11550*/  HMMA.16816.F32 R104, R8, R12, R48 ;  /* 0x0000000c0868723c */ /* 0x000ff00000001830 */
[-C--:B------:R-:W-:Y:S08]  /*11560*/  HMMA.16816.F32 R188, R4, R14.reuse, R188 ;  /* 0x0000000e04bc723c */ /* 0x080ff000000018bc */
[----:B------:R-:W-:Y:S01]  /*11570*/  HMMA.16816.F32 R84, R8, R14, R44 ;  /* 0x0000000e0854723c */ /* 0x000fe2000000182c */
[----:B------:R-:W3:Y:S01]  /*11580*/  LDSM.16.MT88.4 R12, [R221+0xe800] ;  /* 0x00e80000dd0c783b */ /* 0x000ee20000004200 */
[----:B------:R-:W-:Y:S01]  /*11590*/  MOV R65, R196 ;  /* 0x000000c400417202 */ /* 0x000fe20000000f00 */
[----:B------:R-:W-:Y:S01]  /*115a0*/  IMAD.MOV.U32 R50, RZ, RZ, R199 ;  /* 0x000000ffff327224 */ /* 0x000fe200078e00c7 */
[----:B------:R-:W-:-:S02]  /*115b0*/  MOV R64, R197 ;  /* 0x000000c500407202 */ /* 0x000fc40000000f00 */
[----:B------:R-:W-:Y:S02]  /*115c0*/  MOV R51, R198 ;  /* 0x000000c600337202 */ /* 0x000fe40000000f00 */
[----:B--2---:R-:W-:Y:S01]  /*115d0*/  HMMA.16816.F32 R196, R8, R16, R132 ;  /* 0x0000001008c4723c */ /* 0x004fe20000001884 */
[----:B------:R-:W-:Y:S01]  /*115e0*/  MOV R58, R95 ;  /* 0x0000005f003a7202 */ /* 0x000fe20000000f00 */
[----:B------:R-:W-:Y:S01]  /*115f0*/  IMAD.MOV.U32 R55, RZ, RZ, R91 ;  /* 0x000000ffff377224 */ /* 0x000fe200078e005b */
[----:B------:R-:W-:Y:S02]  /*11600*/  MOV R59, R94 ;  /* 0x0000005e003b7202 */ /* 0x000fe40000000f00 */
[----:B------:R-:W-:-:S03]  /*11610*/  MOV R53, R93 ;  /* 0x0000005d00357202 */ /* 0x000fc60000000f00 */
        /* <DEDUP_REMOVED lines=8> */
[-C--:B---3--:R-:W-:Y:S08]  /*116a0*/  HMMA.16816.F32 R116, R8, R12.reuse, R116 ;  /* 0x0000000c0874723c */ /* 0x088ff00000001874 */
[C---:B------:R-:W-:Y:S08]  /*116b0*/  HMMA.16816.F32 R92, R4.reuse, R12, R72 ;  /* 0x0000000c045c723c */ /* 0x040ff00000001848 */
[-C--:B------:R-:W-:Y:S08]  /*116c0*/  HMMA.16816.F32 R88, R4, R14.reuse, R36 ;  /* 0x0000000e0458723c */ /* 0x080ff00000001824 */
[----:B------:R-:W-:Y:S01]  /*116d0*/  HMMA.16816.F32 R120, R8, R14, R20 ;  /* 0x0000000e0878723c */ /* 0x000fe20000001814 */
[----:B------:R-:W3:Y:S04]  /*116e0*/  LDSM.16.MT88.4 R12, [R223+0xe800] ;  /* 0x00e80000df0c783b */ /* 0x000ee80000004200 */
[----:B------:R-:W4:Y:S03]  /*116f0*/  LDSM.16.MT88.4 R20, [R222+0xe800] ;  /* 0x00e80000de14783b */ /* 0x000f260000004200 */
[----:B--2---:R-:W-:Y:S07]  /*11700*/  HMMA.16816.F32 R72, R4, R16, R32 ;  /* 0x000000100448723c */ /* 0x004fee0000001820 */
[----:B------:R-:W-:Y:S01]  /*11710*/  MOV R32, R68 ;  /* 0x0000004400207202 */ /* 0x000fe20000000f00 */
[----:B------:R-:W-:Y:S01]  /*11720*/  IMAD.MOV.U32 R34, RZ, RZ, R70 ;  /* 0x000000ffff227224 */ /* 0x000fe200078e0046 */
[----:B------:R-:W-:-:S02]  /*11730*/  MOV R33, R69 ;  /* 0x0000004500217202 */ /* 0x000fc40000000f00 */
[----:B------:R-:W-:Y:S02]  /*11740*/  MOV R35, R71 ;  /* 0x0000004700237202 */ /* 0x000fe40000000f00 */
[----:B------:R-:W-:Y:S07]  /*11750*/  HMMA.16816.F32 R68, R4, R18, R28 ;  /* 0x000000120444723c */ /* 0x000fee000000181c */
[----:B------:R-:W-:Y:S01]  /*11760*/  MOV R28, R64 ;  /* 0x00000040001c7202 */ /* 0x000fe20000000f00 */
[----:B------:R-:W-:Y:S01]  /*11770*/  IMAD.MOV.U32 R30, RZ, RZ, R66 ;  /* 0x000000ffff1e7224 */ /* 0x000fe200078e0042 */
[----:B------:R-:W-:-:S02]  /*11780*/  MOV R29, R65 ;  /* 0x00000041001d7202 */ /* 0x000fc40000000f00 */
[----:B------:R-:W-:Y:S01]  /*11790*/  MOV R31, R67 ;  /* 0x00000043001f7202 */ /* 0x000fe20000000f00 */
[----:B------:R-:W-:Y:S01]  /*117a0*/  IMAD.MOV.U32 R37, RZ, RZ, R49 ;  /* 0x000000ffff257224 */ /* 0x000fe200078e0031 */
[----:B------:R-:W-:Y:S01]  /*117b0*/  MOV R39, R47 ;  /* 0x0000002f00277202 */ /* 0x000fe20000000f00 */
[----:B---3--:R-:W-:Y:S01]  /*117c0*/  HMMA.16816.F32 R64, R4, R12, R40 ;  /* 0x0000000c0440723c */ /* 0x008fe20000001828 */
[----:B------:R-:W-:-:S06]  /*117d0*/  MOV R38, R48 ;  /* 0x0000003000267202 */ /* 0x000fcc0000000f00 */
[----:B------:R-:W-:Y:S01]  /*117e0*/  MOV R40, R56 ;  /* 0x0000003800287202 */ /* 0x000fe20000000f00 */
[----:B------:R-:W-:Y:S01]  /*117f0*/  IMAD.MOV.U32 R42, RZ, RZ, R58 ;  /* 0x000000ffff2a7224 */ /* 0x000fe200078e003a */
[----:B------:R-:W-:Y:S02]  /*11800*/  MOV R41, R57 ;  /* 0x0000003900297202 */ /* 0x000fe40000000f00 */
[----:B------:R-:W-:Y:S01]  /*11810*/  MOV R43, R59 ;  /* 0x0000003b002b7202 */ /* 0x000fe20000000f00 */
[----:B----4-:R-:W-:Y:S01]  /*11820*/  HMMA.16816.F32 R80, R4, R20, R80 ;  /* 0x000000140450723c */ /* 0x010fe20000001850 */
[----:B------:R-:W-:-:S07]  /*11830*/  MOV R36, R50 ;  /* 0x0000003200247202 */ /* 0x000fce0000000f00 */
[C---:B------:R-:W-:Y:S07]  /*11840*/  HMMA.16816.F32 R56, R4.reuse, R14, R24 ;  /* 0x0000000e0438723c */ /* 0x040fee0000001818 */
[----:B------:R-:W-:Y:S01]  /*11850*/  MOV R24, R52 ;  /* 0x0000003400187202 */ /* 0x000fe20000000f00 */
[----:B------:R-:W-:Y:S01]  /*11860*/  HMMA.16816.F32 R76, R4, R22, R76 ;  /* 0x00000016044c723c */ /* 0x000fe2000000184c */
[----:B------:R-:W-:-:S06]  /*11870*/  MOV R27, R55 ;  /* 0x00000037001b7202 */ /* 0x000fcc0000000f00 */
[----:B------:R-:W-:Y:S01]  /*11880*/  MOV R7, R51 ;  /* 0x0000003300077202 */ /* 0x000fe20000000f00 */
[----:B------:R-:W-:Y:S01]  /*11890*/  HMMA.16816.F32 R44, R8, R16, R184 ;  /* 0x00000010082c723c */ /* 0x000fe200000018b8 */
[----:B------:R-:W-:Y:S01]  /*118a0*/  IMAD.MOV.U32 R25, RZ, RZ, R53 ;  /* 0x000000ffff197224 */ /* 0x000fe200078e0035 */
[----:B------:R-:W-:Y:S01]  /*118b0*/  MOV R26, R54 ;  /* 0x00000036001a7202 */ /* 0x000fe20000000f00 */
[----:B------:R2:W-:Y:S01]  /*118c0*/  MUFU.EX2 R184, R114 ;  /* 0x0000007200b87308 */ /* 0x0005e20000000800 */
[----:B------:R-:W-:-:S03]  /*118d0*/  MOV R5, R27 ;  /* 0x0000001b00057202 */ /* 0x000fc60000000f00 */
[----:B------:R-:W-:Y:S01]  /*118e0*/  MOV R17, R7 ;  /* 0x0000000700117202 */ /* 0x000fe20000000f00 */
[----:B------:R-:W-:Y:S01]  /*118f0*/  HMMA.16816.F32 R48, R8, R22, R180 ;  /* 0x000000160830723c */ /* 0x000fe200000018b4 */
[----:B------:R-:W-:Y:S01]  /*11900*/  IMAD.MOV.U32 R16, RZ, RZ, R24 ;  /* 0x000000ffff107224 */ /* 0x000fe200078e0018 */
[----:B------:R-:W-:Y:S01]  /*11910*/  MOV R4, R29 ;  /* 0x0000001d00047202 */ /* 0x000fe20000000f00 */
[----:B------:R-:W-:Y:S01]  /*11920*/  IMAD.MOV.U32 R186, RZ, RZ, R28 ;  /* 0x000000ffffba7224 */ /* 0x000fe200078e001c */
[----:B------:R-:W-:-:S03]  /*11930*/  MOV R24, R30 ;  /* 0x0000001e00187202 */ /* 0x000fc60000000f00 */
[----:B------:R-:W-:Y:S02]  /*11940*/  IMAD.MOV.U32 R183, RZ, RZ, R2 ;  /* 0x000000ffffb77224 */ /* 0x000fe400078e0002 */
[----:B------:R-:W-:Y:S01]  /*11950*/  FADD.FTZ R2, R216, R0 ;  /* 0x00000000d8027221 */ /* 0x000fe20000010000 */
[----:B------:R-:W-:Y:S01]  /*11960*/  HMMA.16816.F32 R52, R8, R20, R192 ;  /* 0x000000140834723c */ /* 0x000fe200000018c0 */
[----:B------:R-:W-:Y:S01]  /*11970*/  MOV R187, R31 ;  /* 0x0000001f00bb7202 */ /* 0x000fe20000000f00 */
[----:B------:R-:W-:Y:S01]  /*11980*/  IMAD.MOV.U32 R180, RZ, RZ, R32 ;  /* 0x000000ffffb47224 */ /* 0x000fe200078e0020 */
[----:B------:R-:W-:Y:S01]  /*11990*/  MOV R181, R33 ;  /* 0x0000002100b57202 */ /* 0x000fe20000000f00 */
[----:B------:R-:W-:Y:S01]  /*119a0*/  IMAD.MOV.U32 R182, RZ, RZ, R36 ;  /* 0x000000ffffb67224 */ /* 0x000fe200078e0024 */
[----:B------:R-:W-:Y:S01]  /*119b0*/  MOV R27, R34 ;  /* 0x00000022001b7202 */ /* 0x000fe20000000f00 */
[----:B------:R-:W-:Y:S01]  /*119c0*/  LDSM.16.MT88.4 R20, [R221+0xd000] ;  /* 0x00d00000dd14783b */ /* 0x000fe20000004200 */
[----:B------:R-:W-:Y:S01]  /*119d0*/  IMAD.MOV.U32 R195, RZ, RZ, R40 ;  /* 0x000000ffffc37224 */ /* 0x000fe200078e0028 */
[----:B------:R-:W-:Y:S01]  /*119e0*/  MOV R194, R41 ;  /* 0x0000002900c27202 */ /* 0x000fe20000000f00 */
[----:B------:R-:W-:Y:S01]  /*119f0*/  FADD.FTZ R3, R16, R3 ;  /* 0x0000000310037221 */ /* 0x000fe20000010000 */
[----:B------:R-:W-:Y:S01]  /*11a00*/  MOV R193, R42 ;  /* 0x0000002a00c17202 */ /* 0x000fe20000000f00 */
[----:B--2---:R-:W-:Y:S01]  /*11a10*/  FADD.FTZ R114, R17, R2 ;  /* 0x0000000211727221 */ /* 0x004fe20000010000 */
[----:B------:R-:W-:-:S02]  /*11a20*/  MOV R192, R43 ;  /* 0x0000002b00c07202 */ /* 0x000fc40000000f00 */
[----:B------:R-:W-:Y:S01]  /*11a30*/  MOV R28, R35 ;  /* 0x00000023001c7202 */ /* 0x000fe20000000f00 */
[----:B------:R-:W-:Y:S01]  /*11a40*/  HMMA.16816.F32 R40, R8, R12, R164 ;  /* 0x0000000c0828723c */ /* 0x000fe200000018a4 */
[----:B------:R-:W-:Y:S02]  /*11a50*/  MOV R29, R37 ;  /* 0x00000025001d7202 */ /* 0x000fe40000000f00 */
[----:B------:R-:W-:Y:S02]  /*11a60*/  MOV R30, R38 ;  /* 0x00000026001e7202 */ /* 0x000fe40000000f00 */
[----:B------:R-:W-:-:S03]  /*11a70*/  MOV R31, R39 ;  /* 0x00000027001f7202 */ /* 0x000fc60000000f00 */
[C---:B------:R-:W-:Y:S01]  /*11a80*/  HMMA.16816.F32 R36, R8.reuse, R18, R168 ;  /* 0x000000120824723c */ /* 0x040fe200000018a8 */
[----:B------:R-:W-:Y:S07]  /*11a90*/  LDSM.16.MT88.4 R16, [R222+0xd000] ;  /* 0x00d00000de10783b */ /* 0x000fee0000004200 */
[----:B------:R-:W-:Y:S01]  /*11aa0*/  HMMA.16816.F32 R32, R8, R14, R152 ;  /* 0x0000000e0820723c */ /* 0x000fe20000001898 */
[----:B------:R-:W2:Y:S01]  /*11ab0*/  LDSM.16.MT88.4 R12, [R224+0xd000] ;  /* 0x00d00000e00c783b */ /* 0x000ea20000004200 */
[----:B------:R-:W-:Y:S01]  /*11ac0*/  MOV R6, R26 ;  /* 0x0000001a00067202 */ /* 0x000fe20000000f00 */
[----:B------:R-:W-:Y:S01]  /*11ad0*/  MUFU.EX2 R185, R129 ;  /* 0x0000008100b97308 */ /* 0x000fe20000000800 */
[----:B------:R-:W-:-:S07]  /*11ae0*/  FADD.FTZ R0, R186, R205 ;  /* 0x000000cdba007221 */ /* 0x000fce0000010000 */
[----:B------:R-:W3:Y:S01]  /*11af0*/  MUFU.EX2 R26, R128 ;  /* 0x00000080001a7308 */ /* 0x000ee20000000800 */
[----:B------:R-:W-:-:S07]  /*11b00*/  MOV R186, R187 ;  /* 0x000000bb00ba7202 */ /* 0x000fce0000000f00 */
[----:B------:R-:W-:Y:S08]  /*11b10*/  MUFU.EX2 R126, R126 ;  /* 0x0000007e007e7308 */ /* 0x000ff00000000800 */
[----:B------:R-:W-:Y:S08]  /*11b20*/  MUFU.EX2 R124, R124 ;  /* 0x0000007c007c7308 */ /* 0x000ff00000000800 */
[----:B------:R-:W4:Y:S08]  /*11b30*/  MUFU.EX2 R153, R115 ;  /* 0x0000007300997308 */ /* 0x000f300000000800 */
        /* <DEDUP_REMOVED lines=11> */
[----:B---3--:R-:W-:Y:S02]  /*11bf0*/  F2FP.PACK_AB R8, R26, R185 ;  /* 0x000000b91a08723e */ /* 0x008fe400000000ff */
[----:B----4-:R-:W-:Y:S02]  /*11c00*/  F2FP.PACK_AB R9, R153, R124 ;  /* 0x0000007c9909723e */ /* 0x010fe400000000ff */
[----:B------:R-:W-:Y:S02]  /*11c10*/  F2FP.PACK_AB R10, R126, R127 ;  /* 0x0000007f7e0a723e */ /* 0x000fe400000000ff */
[----:B-1----:R-:W-:Y:S02]  /*11c20*/  F2FP.PACK_AB R11, R170, R184 ;  /* 0x000000b8aa0b723e */ /* 0x002fe400000000ff */
[----:B------:R-:W-:Y:S01]  /*11c30*/  MOV R5, R6 ;  /* 0x0000000600057202 */ /* 0x000fe20000000f00 */
[----:B------:R-:W-:Y:S01]  /*11c40*/  IMAD.MOV.U32 R6, RZ, RZ, R7 ;  /* 0x000000ffff067224 */ /* 0x000fe200078e0007 */
[----:B------:R-:W-:Y:S01]  /*11c50*/  MOV R7, R219 ;  /* 0x000000db00077202 */ /* 0x000fe20000000f00 */
[----:B------:R-:W-:Y:S01]  /*11c60*/  FADD.FTZ R113, R218, R0 ;  /* 0x00000000da717221 */ /* 0x000fe20000010000 */
[----:B------:R-:W-:Y:S01]  /*11c70*/  MUFU.EX2 R219, R125 ;  /* 0x0000007d00db7308 */ /* 0x000fe20000000800 */
[----:B------:R-:W-:Y:S01]  /*11c80*/  MOV R155, R180 ;  /* 0x000000b4009b7202 */ /* 0x000fe20000000f00 */
[----:B------:R-:W-:Y:S01]  /*11c90*/  IMAD.MOV.U32 R129, RZ, RZ, R182 ;  /* 0x000000ffff817224 */ /* 0x000fe200078e00b6 */
[----:B------:R-:W-:-:S02]  /*11ca0*/  MOV R152, R181 ;  /* 0x000000b500987202 */ /* 0x000fc40000000f00 */
[----:B------:R-:W-:-:S03]  /*11cb0*/  MOV R128, R183 ;  /* 0x000000b700807202 */ /* 0x000fc60000000f00 */
[----:B------:R-:W-:Y:S01]  /*11cc0*/  MUFU.EX2 R25, R112 ;  /* 0x0000007000197308 */ /* 0x000fe20000000800 */
[----:B--2---:R-:W-:Y:S07]  /*11cd0*/  HMMA.16816.F32 R180, R8, R12, R104 ;  /* 0x0000000c08b4723c */ /* 0x004fee0000001868 */
[----:B------:R-:W1:Y:S01]  /*11ce0*/  MUFU.EX2 R154, R63 ;  /* 0x0000003f009a7308 */ /* 0x000e620000000800 */
[----:B------:R-:W-:Y:S01]  /*11cf0*/  MOV R104, R29 ;  /* 0x0000001d00687202 */ /* 0x000fe20000000f00 */
[----:B------:R-:W-:Y:S01]  /*11d00*/  IMAD.MOV.U32 R106, RZ, RZ, R31 ;  /* 0x000000ffff6a7224 */ /* 0x000fe200078e001f */
[----:B------:R-:W-:-:S05]  /*11d10*/  MOV R105, R30 ;  /* 0x0000001e00697202 */ /* 0x000fca0000000f00 */
[----:B------:R-:W-:Y:S08]  /*11d20*/  MUFU.EX2 R171, R62 ;  /* 0x0000003e00ab7308 */ /* 0x000ff00000000800 */
[----:B------:R-:W-:Y:S08]  /*11d30*/  MUFU.EX2 R169, R61 ;  /* 0x0000003d00a97308 */ /* 0x000ff00000000800 */
[----:B------:R2:W3:Y:S08]  /*11d40*/  MUFU.EX2 R216, R60 ;  /* 0x0000003c00d87308 */ /* 0x0004f00000000800 */
[----:B------:R-:W-:Y:S08]  /*11d50*/  MUFU.EX2 R218, R130 ;  /* 0x0000008200da7308 */ /* 0x000ff00000000800 */
[----:B------:R-:W4:Y:S01]  /*11d60*/  MUFU.EX2 R125, R131 ;  /* 0x00000083007d7308 */ /* 0x000f220000000800 */
[C---:B--2---:R-:W-:Y:S08]  /*11d70*/  HMMA.16816.F32 R60, R8.reuse, R22, R140 ;  /* 0x00000016083c723c */ /* 0x044ff0000000188c */
[----:B------:R-:W-:Y:S07]  /*11d80*/  HMMA.16816.F32 R140, R8, R18, R108 ;  /* 0x00000012088c723c */ /* 0x000fee000000186c */
[----:B------:R-:W-:-:S02]  /*11d90*/  MOV R108, R28 ;  /* 0x0000001c006c7202 */ /* 0x000fc40000000f00 */
[----:B------:R-:W2:Y:S01]  /*11da0*/  LDSM.16.MT88.4 R28, [R223+0xd000] ;  /* 0x00d00000df1c783b */ /* 0x000ea20000004200 */
[----:B------:R-:W-:Y:S01]  /*11db0*/  FADD.FTZ R4, R4, R204 ;  /* 0x000000cc04047221 */ /* 0x000fe20000010000 */
[----:B------:R-:W-:Y:S01]  /*11dc0*/  MOV R0, R6 ;  /* 0x0000000600007202 */ /* 0x000fe20000000f00 */
[----:B------:R-:W-:Y:S01]  /*11dd0*/  FADD.FTZ R112, R187, R3 ;  /* 0x00000003bb707221 */ /* 0x000fe20000010000 */
[----:B------:R-:W-:Y:S01]  /*11de0*/  MOV R3, R5 ;  /* 0x0000000500037202 */ /* 0x000fe20000000f00 */
[----:B------:R-:W-:Y:S01]  /*11df0*/  FADD.FTZ R2, R186, R4 ;  /* 0x00000004ba027221 */ /* 0x000fe20000010000 */
[----:B-1----:R-:W-:Y:S01]  /*11e00*/  F2FP.PACK_AB R4, R154, R25 ;  /* 0x000000199a04723e */ /* 0x002fe200000000ff */
[----:B------:R-:W-:Y:S01]  /*11e10*/  IMAD.MOV.U32 R115, RZ, RZ, R7 ;  /* 0x000000ffff737224 */ /* 0x000fe200078e0007 */
[----:B---3--:R-:W-:Y:S02]  /*11e20*/  F2FP.PACK_AB R5, R219, R216 ;  /* 0x000000d8db05723e */ /* 0x008fe400000000ff */
[----:B------:R-:W-:-:S02]  /*11e30*/  F2FP.PACK_AB R6, R169, R171 ;  /* 0x000000aba906723e */ /* 0x000fc400000000ff */
[----:B----4-:R-:W-:Y:S01]  /*11e40*/  F2FP.PACK_AB R7, R125, R218 ;  /* 0x000000da7d07723e */ /* 0x010fe200000000ff */
[----:B------:R-:W-:Y:S01]  /*11e50*/  IMAD.MOV.U32 R109, RZ, RZ, R27 ;  /* 0x000000ffff6d7224 */ /* 0x000fe200078e001b */
[----:B------:R-:W-:Y:S01]  /*11e60*/  MOV R168, R24 ;  /* 0x0000001800a87202 */ /* 0x000fe20000000f00 */
[-C--:B------:R-:W-:Y:S01]  /*11e70*/  HMMA.16816.F32 R148, R8, R20.reuse, R148 ;  /* 0x000000140894723c */ /* 0x080fe20000001894 */
[----:B------:R-:W-:Y:S02]  /*11e80*/  MOV R111, R25 ;  /* 0x00000019006f7202 */ /* 0x000fe40000000f00 */
        /* <DEDUP_REMOVED lines=10> */
[----:B------:R-:W-:Y:S01]  /*11f30*/  MOV R99, R13 ;  /* 0x0000000d00637202 */ /* 0x000fe20000000f00 */
[C---:B------:R-:W-:Y:S08]  /*11f40*/  HMMA.16816.F32 R160, R4.reuse, R16, R160 ;  /* 0x0000001004a0723c */ /* 0x040ff000000018a0 */
[C---:B------:R-:W-:Y:S01]  /*11f50*/  HMMA.16816.F32 R172, R4.reuse, R18, R172 ;  /* 0x0000001204ac723c */ /* 0x040fe200000018ac */
[----:B------:R-:W2:Y:S07]  /*11f60*/  LDSM.16.MT88.4 R16, [R224+0xf000] ;  /* 0x00f00000e010783b */ /* 0x000eae0000004200 */
[-C--:B------:R-:W-:Y:S08]  /*11f70*/  HMMA.16816.F32 R188, R4, R14.reuse, R188 ;  /* 0x0000000e04bc723c */ /* 0x080ff000000018bc */
[----:B------:R-:W-:Y:S01]  /*11f80*/  HMMA.16816.F32 R136, R8, R14, R84 ;  /* 0x0000000e0888723c */ /* 0x000fe20000001854 */
[----:B------:R-:W4:Y:S01]  /*11f90*/  LDSM.16.MT88.4 R12, [R223+0xf000] ;  /* 0x00f00000df0c783b */ /* 0x000f220000004200 */
[----:B------:R-:W-:Y:S01]  /*11fa0*/  IMAD.MOV.U32 R96, RZ, RZ, R104 ;  /* 0x000000ffff607224 */ /* 0x000fe200078e0068 */
[----:B------:R-:W-:-:S02]  /*11fb0*/  MOV R97, R105 ;  /* 0x0000006900617202 */ /* 0x000fc40000000f00 */
[----:B------:R-:W-:-:S03]  /*11fc0*/  MOV R98, R106 ;  /* 0x0000006a00627202 */ /* 0x000fc60000000f00 */
[C---:B-1----:R-:W-:Y:S08]  /*11fd0*/  HMMA.16816.F32 R84, R4.reuse, R26, R88 ;  /* 0x0000001a0454723c */ /* 0x042ff00000001858 */
[-C--:B---3--:R-:W-:Y:S07]  /*11fe0*/  HMMA.16816.F32 R88, R4, R20.reuse, R80 ;  /* 0x000000140458723c */ /* 0x088fee0000001850 */
[----:B------:R-:W-:Y:S01]  /*11ff0*/  MOV R83, R107 ;  /* 0x0000006b00537202 */ /* 0x000fe20000000f00 */
[----:B------:R-:W-:Y:S01]  /*12000*/  HMMA.16816.F32 R52, R8, R20, R52 ;  /* 0x000000140834723c */ /* 0x000fe20000001834 */
[----:B------:R-:W-:Y:S01]  /*12010*/  IMAD.MOV.U32 R80, RZ, RZ, R96 ;  /* 0x000000ffff507224 */ /* 0x000fe200078e0060 */
[----:B------:R-:W-:Y:S01]  /*12020*/  MOV R81, R97 ;  /* 0x0000006100517202 */ /* 0x000fe20000000f00 */
[----:B------:R1:W-:Y:S01]  /*12030*/  MUFU.EX2 R20, R83 ;  /* 0x0000005300147308 */ /* 0x0003e20000000800 */
[----:B------:R-:W-:Y:S01]  /*12040*/  MOV R82, R98 ;  /* 0x0000006200527202 */ /* 0x000fe20000000f00 */
[----:B------:R-:W-:Y:S01]  /*12050*/  IMAD.MOV.U32 R97, RZ, RZ, R153 ;  /* 0x000000ffff617224 */ /* 0x000fe200078e0099 */
[----:B------:R-:W-:-:S02]  /*12060*/  MOV R98, R152 ;  /* 0x0000009800627202 */ /* 0x000fc40000000f00 */
[----:B------:R-:W-:Y:S02]  /*12070*/  MOV R96, R154 ;  /* 0x0000009a00607202 */ /* 0x000fe40000000f00 */
[----:B-1----:R-:W-:Y:S02]  /*12080*/  MOV R83, R155 ;  /* 0x0000009b00537202 */ /* 0x002fe40000000f00 */
[----:B------:R-:W1:Y:S01]  /*12090*/  LDSM.16.MT88.4 R152, [R221+0xd800] ;  /* 0x00d80000dd98783b */ /* 0x000e620000004200 */
[----:B------:R-:W-:Y:S01]  /*120a0*/  MOV R130, R192 ;  /* 0x000000c000827202 */ /* 0x000fe20000000f00 */
[----:B------:R-:W-:Y:S01]  /*120b0*/  IMAD.MOV.U32 R186, RZ, RZ, R194 ;  /* 0x000000ffffba7224 */ /* 0x000fe200078e00c2 */
[----:B------:R-:W-:Y:S02]  /*120c0*/  MOV R187, R193 ;  /* 0x000000c100bb7202 */ /* 0x000fe40000000f00 */
[----:B------:R-:W-:Y:S01]  /*120d0*/  MOV R131, R195 ;  /* 0x000000c300837202 */ /* 0x000fe20000000f00 */
[-C--:B------:R-:W-:Y:S01]  /*120e0*/  HMMA.16816.F32 R196, R8, R28.reuse, R196 ;  /* 0x0000001c08c4723c */ /* 0x080fe200000018c4 */
[----:B------:R-:W-:Y:S07]  /*120f0*/  MUFU.EX2 R239, R239 ;  /* 0x000000ef00ef7308 */ /* 0x000fee0000000800 */
[C---:B------:R-:W-:Y:S01]  /*12100*/  HMMA.16816.F32 R192, R4.reuse, R28, R100 ;  /* 0x0000001c04c0723c */ /* 0x040fe20000001864 */
[----:B------:R-:W-:Y:S07]  /*12110*/  MUFU.EX2 R217, R217 ;  /* 0x000000d900d97308 */ /* 0x000fee0000000800 */
[-C--:B------:R-:W-:Y:S01]  /*12120*/  HMMA.16816.F32 R100, R4, R24.reuse, R92 ;  /* 0x000000180464723c */ /* 0x080fe2000000185c */
[----:B------:R3:W-:Y:S07]  /*12130*/  MUFU.EX2 R21, R226 ;  /* 0x000000e200157308 */ /* 0x0007ee0000000800 */
[----:B------:R-:W-:Y:S01]  /*12140*/  HMMA.16816.F32 R116, R8, R24, R116 ;  /* 0x000000180874723c */ /* 0x000fe20000001874 */
[----:B------:R-:W-:Y:S07]  /*12150*/  MUFU.EX2 R214, R214 ;  /* 0x000000d600d67308 */ /* 0x000fee0000000800 */
[C---:B--2---:R-:W-:Y:S01]  /*12160*/  HMMA.16816.F32 R104, R4.reuse, R16, R72 ;  /* 0x000000100468723c */ /* 0x044fe20000001848 */
[----:B------:R-:W2:Y:S07]  /*12170*/  MUFU.EX2 R210, R210 ;  /* 0x000000d200d27308 */ /* 0x000eae0000000800 */
[----:B----4-:R-:W-:Y:S01]  /*12180*/  HMMA.16816.F32 R64, R4, R12, R64 ;  /* 0x0000000c0440723c */ /* 0x010fe20000001840 */
[----:B------:R-:W-:Y:S07]  /*12190*/  MUFU.EX2 R215, R215 ;  /* 0x000000d700d77308 */ /* 0x000fee0000000800 */
[C---:B------:R-:W-:Y:S01]  /*121a0*/  HMMA.16816.F32 R48, R8.reuse, R22, R48 ;  /* 0x000000160830723c */ /* 0x040fe20000001830 */
[----:B------:R-:W-:Y:S07]  /*121b0*/  MUFU.EX2 R212, R212 ;  /* 0x000000d400d47308 */ /* 0x000fee0000000800 */
[C---:B------:R-:W-:Y:S01]  /*121c0*/  HMMA.16816.F32 R44, R8.reuse, R16, R44 ;  /* 0x00000010082c723c */ /* 0x040fe2000000182c */
[----:B------:R-:W-:Y:S07]  /*121d0*/  MUFU.EX2 R16, R202 ;  /* 0x000000ca00107308 */ /* 0x000fee0000000800 */
[C---:B------:R-:W-:Y:S01]  /*121e0*/  HMMA.16816.F32 R36, R8.reuse, R18, R36 ;  /* 0x000000120824723c */ /* 0x040fe20000001824 */
[----:B------:R-:W4:Y:S07]  /*121f0*/  MUFU.EX2 R17, R200 ;  /* 0x000000c800117308 */ /* 0x000f2e0000000800 */
[C---:B------:R-:W-:Y:S01]  /*12200*/  HMMA.16816.F32 R40, R8.reuse, R12, R40 ;  /* 0x0000000c0828723c */ /* 0x040fe20000001828 */
[----:B------:R-:W-:Y:S07]  /*12210*/  MUFU.EX2 R211, R211 ;  /* 0x000000d300d37308 */ /* 0x000fee0000000800 */
[C---:B------:R-:W-:Y:S01]  /*12220*/  HMMA.16816.F32 R32, R8.reuse, R14, R32 ;  /* 0x0000000e0820723c */ /* 0x040fe20000001820 */
[----:B------:R-:W-:Y:S01]  /*12230*/  MUFU.EX2 R209, R209 ;  /* 0x000000d100d17308 */ /* 0x000fe20000000800 */
[----:B------:R-:W-:Y:S01]  /*12240*/  FADD.FTZ R0, R0, R114 ;  /* 0x0000007200007221 */ /* 0x000fe20000010000 */
[----:B---3--:R3:W5:Y:S05]  /*12250*/  LDL.LU R226, [R1+0xb0] ;  /* 0x0000b00001e27983 */ /* 0x00876a0000300800 */
[C---:B------:R-:W-:Y:S01]  /*12260*/  HMMA.16816.F32 R28, R8.reuse, R30, R132 ;  /* 0x0000001e081c723c */ /* 0x040fe20000001884 */
[----:B------:R-:W-:Y:S07]  /*12270*/  MUFU.EX2 R213, R213 ;  /* 0x000000d500d57308 */ /* 0x000fee0000000800 */
[----:B------:R-:W-:Y:S01]  /*12280*/  HMMA.16816.F32 R24, R8, R26, R120 ;  /* 0x0000001a0818723c */ /* 0x000fe20000001878 */
[----:B------:R-:W1:Y:S08]  /*12290*/  MUFU.EX2 R208, R208 ;  /* 0x000000d000d07308 */ /* 0x000e700000000800 */
[----:B------:R-:W-:Y:S08]  /*122a0*/  MUFU.EX2 R12, R201 ;  /* 0x000000c9000c7308 */ /* 0x000ff00000000800 */
[----:B------:R1:W1:Y:S01]  /*122b0*/  MUFU.EX2 R11, R203 ;  /* 0x000000cb000b7308 */ /* 0x0002620000000800 */
[----:B------:R-:W-:Y:S01]  /*122c0*/  FADD.FTZ R3, R3, R113 ;  /* 0x0000007103037221 */ /* 0x000fe20000010000 */
[----:B------:R-:W-:Y:S01]  /*122d0*/  HMMA.16816.F32 R92, R4, R22, R76 ;  /* 0x00000016045c723c */ /* 0x000fe2000000184c */
[----:B------:R-:W-:-:S02]  /*122e0*/  FADD.FTZ R2, R80, R2 ;  /* 0x0000000250027221 */ /* 0x000fc40000010000 */
[----:B------:R-:W-:-:S05]  /*122f0*/  FADD.FTZ R0, R82, R0 ;  /* 0x0000000052007221 */ /* 0x000fca0000010000 */
[----:B------:R-:W-:Y:S01]  /*12300*/  HMMA.16816.F32 R68, R4, R18, R68 ;  /* 0x000000120444723c */ /* 0x000fe20000001844 */
[----:B------:R-:W-:Y:S01]  /*12310*/  FADD.FTZ R10, R129, R0 ;  /* 0x00000000810a7221 */ /* 0x000fe20000010000 */
[----:B------:R-:W-:-:S06]  /*12320*/  MOV R23, R125 ;  /* 0x0000007d00177202 */ /* 0x000fcc0000000f00 */
[----:B------:R-:W-:Y:S01]  /*12330*/  HMMA.16816.F32 R56, R4, R14, R56 ;  /* 0x0000000e0438723c */ /* 0x000fe20000001838 */
[----:B------:R-:W-:Y:S01]  /*12340*/  IMAD.MOV.U32 R18, RZ, RZ, R126 ;  /* 0x000000ffff127224 */ /* 0x000fe200078e007e */
[----:B--2---:R-:W-:Y:S01]  /*12350*/  F2FP.PACK_AB R129, R210, R214 ;  /* 0x000000d6d281723e */ /* 0x004fe200000000ff */
[----:B-1----:R-:W-:Y:S04]  /*12360*/  LDSM.16.MT88.4 R200, [R223+0xd800] ;  /* 0x00d80000dfc8783b */ /* 0x002fe80000004200 */
        /* <DEDUP_REMOVED lines=8> */
[----:B------:R-:W-:Y:S01]  /*123f0*/  IMAD.MOV.U32 R111, RZ, RZ, R124 ;  /* 0x000000ffff6f7224 */ /* 0x000fe200078e007c */
[----:B------:R-:W-:-:S02]  /*12400*/  F2FP.PACK_AB R130, R21, R217 ;  /* 0x000000d91582723e */ /* 0x000fc400000000ff */
[----:B----4-:R-:W-:Y:S02]  /*12410*/  F2FP.PACK_AB R131, R17, R16 ;  /* 0x000000101183723e */ /* 0x010fe400000000ff */
[----:B------:R-:W-:Y:S02]  /*12420*/  F2FP.PACK_AB R124, R212, R215 ;  /* 0x000000d7d47c723e */ /* 0x000fe400000000ff */
[----:B------:R-:W-:Y:S02]  /*12430*/  F2FP.PACK_AB R125, R208, R213 ;  /* 0x000000d5d07d723e */ /* 0x000fe400000000ff */
[----:B------:R-:W-:Y:S02]  /*12440*/  F2FP.PACK_AB R126, R209, R211 ;  /* 0x000000d3d17e723e */ /* 0x000fe400000000ff */
[----:B------:R-:W-:Y:S01]  /*12450*/  F2FP.PACK_AB R127, R11, R12 ;  /* 0x0000000c0b7f723e */ /* 0x000fe200000000ff */
[----:B------:R-:W-:Y:S01]  /*12460*/  FADD.FTZ R9, R83, R4 ;  /* 0x0000000453097221 */ /* 0x000fe20000010000 */
[----:B------:R-:W-:Y:S01]  /*12470*/  MOV R82, R99 ;  /* 0x0000006300527202 */ /* 0x000fe20000000f00 */
[----:B------:R-:W-:Y:S01]  /*12480*/  IMAD.MOV.U32 R80, RZ, RZ, R97 ;  /* 0x000000ffff507224 */ /* 0x000fe200078e0061 */
[----:B------:R-:W-:Y:S01]  /*12490*/  MOV R83, R108 ;  /* 0x0000006c00537202 */ /* 0x000fe20000000f00 */
[----:B------:R-:W-:Y:S01]  /*124a0*/  HMMA.16816.F32 R148, R128, R152, R148 ;  /* 0x000000988094723c */ /* 0x000fe20000001894 */
[----:B------:R-:W-:Y:S01]  /*124b0*/  MOV R135, R81 ;  /* 0x0000005100877202 */ /* 0x000fe20000000f00 */
[----:B------:R-:W1:Y:S01]  /*124c0*/  LDSM.16.MT88.4 R4, [R223+0xf800] ;  /* 0x00f80000df04783b */ /* 0x000e620000004200 */
[----:B------:R-:W-:Y:S01]  /*124d0*/  MOV R134, R82 ;  /* 0x0000005200867202 */ /* 0x000fe20000000f00 */
[----:B------:R-:W-:-:S04]  /*124e0*/  IMAD.MOV.U32 R133, RZ, RZ, R83 ;  /* 0x000000ffff857224 */ /* 0x000fc800078e0053 */
[----:B------:R-:W-:Y:S01]  /*124f0*/  HMMA.16816.F32 R144, R124, R152, R144 ;  /* 0x000000987c90723c */ /* 0x000fe20000001890 */
[----:B------:R-:W-:Y:S01]  /*12500*/  MOV R99, R115 ;  /* 0x0000007300637202 */ /* 0x000fe20000000f00 */
[----:B------:R-:W-:-:S06]  /*12510*/  IMAD.MOV.U32 R115, RZ, RZ, R168 ;  /* 0x000000ffff737224 */ /* 0x000fcc00078e00a8 */
[-C--:B------:R-:W-:Y:S08]  /*12520*/  HMMA.16816.F32 R156, R124, R154.reuse, R156 ;  /* 0x0000009a7c9c723c */ /* 0x080ff0000000189c */
[----:B------:R-:W-:Y:S07]  /*12530*/  HMMA.16816.F32 R152, R128, R154, R60 ;  /* 0x0000009a8098723c */ /* 0x000fee000000183c */
[----:B------:R-:W-:-:S02]  /*12540*/  MOV R62, R80 ;  /* 0x00000050003e7202 */ /* 0x000fc40000000f00 */
[----:B------:R-:W2:Y:S01]  /*12550*/  LDSM.16.MT88.4 R80, [R221+0xf800] ;  /* 0x00f80000dd50783b */ /* 0x000ea20000004200 */
[----:B------:R-:W-:Y:S01]  /*12560*/  FADD.FTZ R0, R225, R3 ;  /* 0x00000003e1007221 */ /* 0x000fe20000010000 */
[----:B------:R-:W-:Y:S02]  /*12570*/  MOV R3, R115 ;  /* 0x0000007300037202 */ /* 0x000fe40000000f00 */
[----:B------:R-:W4:Y:S01]  /*12580*/  LDSM.16.MT88.4 R112, [R224+0xf800] ;  /* 0x00f80000e070783b */ /* 0x000f220000004200 */
[----:B------:R-:W-:Y:S01]  /*12590*/  MOV R79, R96 ;  /* 0x00000060004f7202 */ /* 0x000fe20000000f00 */
[----:B------:R-:W-:Y:S01]  /*125a0*/  IMAD.MOV.U32 R96, RZ, RZ, R109 ;  /* 0x000000ffff607224 */ /* 0x000fe200078e006d */
[----:B------:R-:W-:Y:S01]  /*125b0*/  MOV R108, R187 ;  /* 0x000000bb006c7202 */ /* 0x000fe20000000f00 */
[----:B------:R-:W-:Y:S01]  /*125c0*/  FADD.FTZ R8, R220, R2 ;  /* 0x00000002dc087221 */ /* 0x000fe20000010000 */
[----:B------:R-:W-:Y:S01]  /*125d0*/  MOV R97, R110 ;  /* 0x0000006e00617202 */ /* 0x000fe20000000f00 */
[----:B-1----:R-:W-:Y:S01]  /*125e0*/  HMMA.16816.F32 R120, R124, R4, R64 ;  /* 0x000000047c78723c */ /* 0x002fe20000001840 */
[----:B------:R-:W-:Y:S01]  /*125f0*/  MOV R109, R186 ;  /* 0x000000ba006d7202 */ /* 0x000fe20000000f00 */
[----:B------:R3:W5:Y:S01]  /*12600*/  LDL.LU R225, [R1+0xac] ;  /* 0x0000ac0001e17983 */ /* 0x0007620000300800 */
[----:B------:R-:W-:Y:S01]  /*12610*/  MOV R110, R185 ;  /* 0x000000b9006e7202 */ /* 0x000fe20000000f00 */
[----:B------:R-:W-:Y:S01]  /*12620*/  IMAD.MOV.U32 R2, RZ, RZ, R99 ;  /* 0x000000ffff027224 */ /* 0x000fe200078e0063 */
[----:B------:R-:W-:Y:S01]  /*12630*/  MOV R60, R98 ;  /* 0x00000062003c7202 */ /* 0x000fe20000000f00 */
[----:B------:R-:W-:Y:S01]  /*12640*/  FADD.FTZ R3, R3, R10 ;  /* 0x0000000a03037221 */ /* 0x000fe20000010000 */
[----:B------:R-:W-:Y:S01]  /*12650*/  MOV R61, R97 ;  /* 0x00000061003d7202 */ /* 0x000fe20000000f00 */
[----:B------:R-:W-:-:S02]  /*12660*/  FADD.FTZ R2, R2, R9 ;  /* 0x0000000902027221 */ /* 0x000fc40000010000 */
[----:B------:R-:W-:Y:S01]  /*12670*/  IMAD.MOV.U32 R63, RZ, RZ, R79 ;  /* 0x000000ffff3f7224 */ /* 0x000fe200078e004f */
[----:B------:R-:W-:Y:S01]  /*12680*/  MOV R15, R184 ;  /* 0x000000b8000f7202 */ /* 0x000fe20000000f00 */
[----:B------:R3:W5:Y:S01]  /*12690*/  LDL.LU R220, [R1+0xa8] ;  /* 0x0000a80001dc7983 */ /* 0x0007620000300800 */
[----:B------:R-:W-:Y:S01]  /*126a0*/  MOV R13, R171 ;  /* 0x000000ab000d7202 */ /* 0x000fe20000000f00 */
[----:B--2---:R-:W-:Y:S01]  /*126b0*/  HMMA.16816.F32 R72, R124, R80, R100 ;  /* 0x000000507c48723c */ /* 0x004fe20000001864 */
[----:B------:R-:W-:Y:S01]  /*126c0*/  MOV R19, R170 ;  /* 0x000000aa00137202 */ /* 0x000fe20000000f00 */
[----:B------:R-:W-:Y:S05]  /*126d0*/  LDSM.16.MT88.4 R184, [R224+0xd800] ;  /* 0x00d80000e0b8783b */ /* 0x000fea0000004200 */
[----:B------:R-:W-:-:S02]  /*126e0*/  MOV R100, R108 ;  /* 0x0000006c00647202 */ /* 0x000fc40000000f00 */
[----:B------:R-:W-:Y:S01]  /*126f0*/  MOV R101, R109 ;  /* 0x0000006d00657202 */ /* 0x000fe20000000f00 */
[----:B------:R-:W-:Y:S01]  /*12700*/  IMAD.MOV.U32 R102, RZ, RZ, R110 ;  /* 0x000000ffff667224 */ /* 0x000fe200078e006e */
[----:B------:R-:W-:Y:S02]  /*12710*/  MOV R103, R111 ;  /* 0x0000006f00677202 */ /* 0x000fe40000000f00 */
[----:B------:R-:W-:Y:S02]  /*12720*/  MOV R64, R100 ;  /* 0x0000006400407202 */ /* 0x000fe40000000f00 */
[----:B------:R-:W-:Y:S01]  /*12730*/  MOV R65, R101 ;  /* 0x0000006500417202 */ /* 0x000fe20000000f00 */
[----:B----4-:R-:W-:Y:S01]  /*12740*/  HMMA.16816.F32 R108, R124, R114, R68 ;  /* 0x000000727c6c723c */ /* 0x010fe20000001844 */
[----:B------:R-:W-:Y:S01]  /*12750*/  IMAD.MOV.U32 R66, RZ, RZ, R102 ;  /* 0x000000ffff427224 */ /* 0x000fe200078e0066 */
[----:B------:R-:W-:Y:S01]  /*12760*/  MOV R67, R103 ;  /* 0x0000006700437202 */ /* 0x000fe20000000f00 */
[----:B------:R-:W-:-:S05]  /*12770*/  FADD.FTZ R0, R64, R0 ;  /* 0x0000000040007221 */ /* 0x000fca0000010000 */
        /* <DEDUP_REMOVED lines=46> */
[C---:B------:R-:W-:Y:S08]  /*12a60*/  HMMA.16816.F32 R176, R124.reuse, R184, R176 ;  /* 0x000000b87cb0723c */ /* 0x040ff000000018b0 */
[C---:B------:R-:W-:Y:S08]  /*12a70*/  HMMA.16816.F32 R188, R124.reuse, R186, R188 ;  /* 0x000000ba7cbc723c */ /* 0x040ff000000018bc */
[C---:B------:R-:W-:Y:S08]  /*12a80*/  HMMA.16816.F32 R192, R124.reuse, R200, R192 ;  /* 0x000000c87cc0723c */ /* 0x040ff000000018c0 */
[C---:B------:R-:W-:Y:S08]  /*12a90*/  HMMA.16816.F32 R204, R124.reuse, R202, R204 ;  /* 0x000000ca7ccc723c */ /* 0x040ff000000018cc */
[C---:B--2---:R-:W-:Y:S08]  /*12aa0*/  HMMA.16816.F32 R88, R124.reuse, R96, R88 ;  /* 0x000000607c58723c */ /* 0x044ff00000001858 */
        /* <DEDUP_REMOVED lines=40> */
[----:B------:R-:W-:Y:S04]  /*12d30*/  STL [R1+0xac], R69 ;  /* 0x0000ac4501007387 */ /* 0x000fe80000100800 */
[----:B------:R-:W-:Y:S04]  /*12d40*/  STL [R1+0xa8], R68 ;  /* 0x0000a84401007387 */ /* 0x000fe80000100800 */
[----:B------:R-:W1:Y:S02]  /*12d50*/  S2R R239, SR_TID.X ;  /* 0x0000000000ef7919 */ /* 0x000e640000002100 */
[----:B-1----:R-:W-:-:S05]  /*12d60*/  IMAD.SHL.U32 R239, R239, 0x2, RZ ;  /* 0x00000002efef7824 */ /* 0x002fca00078e00ff */
[----:B------:R-:W-:Y:S02]  /*12d70*/  LOP3.LUT R239, R239, 0x6, RZ, 0xc0, !PT ;  /* 0x00000006efef7812 */ /* 0x000fe400078ec0ff */
        /* <DEDUP_REMOVED lines=236> */
[----:B------:R-:W-:Y:S01]  /*13c40*/  IMAD.MOV.U32 R56, RZ, RZ, R72 ;  /* 0x000000ffff387224 */ /* 0x000fe200078e0048 */
[----:B------:R-:W-:Y:S01]  /*13c50*/  MOV R2, R74 ;  /* 0x0000004a00027202 */ /* 0x000fe20000000f00 */
[----:B------:R-:W-:Y:S01]  /*13c60*/  IMAD.MOV.U32 R3, RZ, RZ, R73 ;  /* 0x000000ffff037224 */ /* 0x000fe200078e0049 */
[----:B------:R-:W2:Y:S01]  /*13c70*/  LDSM.16.M88.4 R8, [R230+0x4000] ;  /* 0x00400000e608783b */ /* 0x000ea20000000200 */
[----:B------:R-:W-:-:S02]  /*13c80*/  IMAD.MOV.U32 R0, RZ, RZ, R75 ;  /* 0x000000ffff007224 */ /* 0x000fc400078e004b */
[----:B------:R-:W-:Y:S02]  /*13c90*/  IMAD.MOV.U32 R45, RZ, RZ, R3 ;  /* 0x000000ffff2d7224 */ /* 0x000fe400078e0003 */
[----:B------:R-:W-:Y:S02]  /*13ca0*/  IMAD.MOV.U32 R46, RZ, RZ, R2 ;  /* 0x000000ffff2e7224 */ /* 0x000fe400078e0002 */
[----:B------:R-:W-:Y:S02]  /*13cb0*/  IMAD.MOV.U32 R47, RZ, RZ, R0 ;  /* 0x000000ffff2f7224 */ /* 0x000fe400078e0000 */
        /* <DEDUP_REMOVED lines=21> */
[----:B------:R-:W-:Y:S01]  /*13e10*/  IMAD.U32 R0, RZ, RZ, UR22 ;  /* 0x00000016ff007e24 */ /* 0x000fe2000f8e00ff */
[----:B------:R-:W-:Y:S03]  /*13e20*/  HMMA.16816.F32 R36, R4, R14, R136 ;  /* 0x0000000e0424723c */ /* 0x000fe60000001888 */
[----:B------:R-:W-:-:S04]  /*13e30*/  IMAD R0, R0, 0x40, R239 ;  /* 0x0000004000007824 */ /* 0x000fc800078e02ef */
[----:B------:R-:W-:Y:S01]  /*13e40*/  IMAD.IADD R2, R247, 0x1, -R0 ;  /* 0x00000001f7027824 */ /* 0x000fe200078e0a00 */
[----:B------:R-:W-:Y:S01]  /*13e50*/  HMMA.16816.F32 R24, R8, R14, R64 ;  /* 0x0000000e0818723c */ /* 0x000fe20000001840 */
[----:B------:R-:W1:Y:S01]  /*13e60*/  LDSM.16.M88.4 R12, [R226+0xb800] ;  /* 0x00b80000e20c783b */ /* 0x000e620000000200 */
[C---:B------:R-:W-:Y:S02]  /*13e70*/  ISETP.GE.AND P1, PT, R0.reuse, R252, PT ;  /* 0x000000fc0000720c */ /* 0x040fe40003f26270 */
        /* <DEDUP_REMOVED lines=40> */
[----:B------:R-:W-:Y:S07]  /*14100*/  HMMA.16816.F32 R4, R8, R14, R16 ;  /* 0x0000000e0804723c */ /* 0x000fee0000001810 */
[----:B------:R-:W-:Y:S02]  /*14110*/  FMUL.FTZ R17, R133, c[0x0][0x2ec] ;  /* 0x0000bb0085117a20 */ /* 0x000fe40000410000 */
[----:B------:R-:W-:-:S02]  /*14120*/  FMUL.FTZ R19, R141, c[0x0][0x2ec] ;  /* 0x0000bb008d137a20 */ /* 0x000fc40000410000 */
[----:B------:R-:W-:Y:S02]  /*14130*/  FMUL.FTZ R18, R58, c[0x0][0x2ec] ;  /* 0x0000bb003a127a20 */ /* 0x000fe40000410000 */
        /* <DEDUP_REMOVED lines=52> */
[----:B-1----:R-:W-:Y:S02]  /*14480*/  IMAD.IADD R3, R248, 0x1, -R2 ;  /* 0x00000001f8037824 */ /* 0x002fe400078e0a02 */
        /* <DEDUP_REMOVED lines=16> */
[----:B------:R-:W-:Y:S01]  /*14590*/  ISETP.GE.AND P1, PT, R0, R250, PT ;  /* 0x000000fa0000720c */ /* 0x000fe20003f26270 */
[----:B------:R-:W1:Y:S01]  /*145a0*/  MUFU.TANH R12, R12 ;  /* 0x0000000c000c7308 */ /* 0x000e620000002400 */
[----:B------:R-:W-:Y:S01]  /*145b0*/  FSEL R60, R15, -INF , !P4 ;  /* 0xff8000000f3c7808 */ /* 0x000fe20006000000 */
[----:B------:R-:W-:Y:S01]  /*145c0*/  FMUL.FTZ R15, R142, c[0x0][0x2ec] ;  /* 0x0000bb008e0f7a20 */ /* 0x000fe20000410000 */
[----:B------:R-:W-:-:S02]  /*145d0*/  ISETP.LT.OR P1, PT, R0, R244, P1 ;  /* 0x000000f40000720c */ /* 0x000fc40000f21670 */
[----:B------:R-:W-:Y:S02]  /*145e0*/  FSEL R23, R6, -INF , !P0 ;  /* 0xff80000006177808 */ /* 0x000fe40004000000 */
[----:B------:R-:W-:Y:S01]  /*145f0*/  FSEL R32, R2, -INF , !P1 ;  /* 0xff80000002207808 */ /* 0x000fe20004800000 */
[----:B------:R-:W-:Y:S01]  /*14600*/  MUFU.TANH R15, R15 ;  /* 0x0000000f000f7308 */ /* 0x000fe20000002400 */
        /* <DEDUP_REMOVED lines=32> */
[--C-:B------:R-:W-:Y:S01]  /*14810*/  IMAD.IADD R5, R241, 0x1, -R2.reuse ;  /* 0x00000001f1057824 */ /* 0x100fe200078e0a02 */
[C---:B------:R-:W-:Y:S01]  /*14820*/  ISETP.GE.AND P4, PT, R2.reuse, R252, PT ;  /* 0x000000fc0200720c */ /* 0x040fe20003f86270 */
[----:B--2---:R-:W-:Y:S01]  /*14830*/  IMAD.IADD R3, R247, 0x1, -R2 ;  /* 0x00000001f7037824 */ /* 0x004fe200078e0a02 */
[----:B------:R1:W2:Y:S02]  /*14840*/  I2F R11, R4 ;  /* 0x00000004000b7306 */ /* 0x0002a40000201400 */
[----:B------:R-:W-:Y:S02]  /*14850*/  ISETP.LT.OR P4, PT, R2, R246, P4 ;  /* 0x000000f60200720c */ /* 0x000fe40002781670 */
        /* <DEDUP_REMOVED lines=18> */
[----:B---3--:R-:W-:-:S05]  /*14980*/  FFMA.FTZ R13, R8, -UR21, R13 ;  /* 0x80000015080d7c23 */ /* 0x008fca000801000d */
[----:B------:R-:W-:Y:S01]  /*14990*/  FSEL R22, R13, -INF , !P4 ;  /* 0xff8000000d167808 */ /* 0x000fe20006000000 */
[----:B------:R-:W-:Y:S01]  /*149a0*/  FMUL.FTZ R13, R59, c[0x0][0x2ec] ;  /* 0x0000bb003b0d7a20 */ /* 0x000fe20000410000 */
[----:B------:R-:W3:Y:S01]  /*149b0*/  MUFU.TANH R5, R5 ;  /* 0x0000000500057308 */ /* 0x000ee20000002400 */
[----:B-1----:R-:W-:Y:S02]  /*149c0*/  FFMA.FTZ R11, R3, -UR21, R17 ;  /* 0x80000015030b7c23 */ /* 0x002fe40008010011 */
[----:B--2---:R-:W-:-:S05]  /*149d0*/  FFMA.FTZ R6, R6, -UR21, R4 ;  /* 0x8000001506067c23 */ /* 0x004fca0008010004 */
[----:B------:R-:W-:Y:S01]  /*149e0*/  MUFU.TANH R13, R13 ;  /* 0x0000000d000d7308 */ /* 0x000fe20000002400 */
[----:B------:R-:W-:Y:S02]  /*149f0*/  FFMA.FTZ R4, R9, -UR21, R12 ;  /* 0x8000001509047c23 */ /* 0x000fe4000801000c */
[----:B------:R-:W-:Y:S01]  /*14a00*/  FFMA.FTZ R12, R7, -UR21, R16 ;  /* 0x80000015070c7c23 */ /* 0x000fe20008010010 */
[----:B------:R-:W-:Y:S01]  /*14a10*/  FSEL R20, R6, -INF , !P1 ;  /* 0xff80000006147808 */ /* 0x000fe20004800000 */
[----:B------:R-:W-:Y:S01]  /*14a20*/  FMUL.FTZ R16, R56, c[0x0][0x2ec] ;  /* 0x0000bb0038107a20 */ /* 0x000fe20000410000 */
[----:B------:R-:W-:Y:S01]  /*14a30*/  FSEL R3, R4, -INF , !P6 ;  /* 0xff80000004037808 */ /* 0x000fe20007000000 */
[----:B---3--:R-:W-:Y:S01]  /*14a40*/  FFMA.FTZ R5, R10, -UR21, R5 ;  /* 0x800000150a057c23 */ /* 0x008fe20008010005 */
[C---:B------:R-:W-:Y:S02]  /*14a50*/  ISETP.GE.AND P1, PT, R2.reuse, R251, PT ;  /* 0x000000fb0200720c */ /* 0x040fe40003f26270 */
[C---:B------:R-:W-:Y:S01]  /*14a60*/  ISETP.GE.AND P6, PT, R2.reuse, R249, PT ;  /* 0x000000f90200720c */ /* 0x040fe20003fc6270 */
[----:B------:R1:W-:Y:S01]  /*14a70*/  STL [R1+0x30], R3 ;  /* 0x0000300301007387 */ /* 0x0003e20000100800 */
[----:B------:R-:W-:Y:S01]  /*14a80*/  FSEL R25, R5, -INF , !P0 ;  /* 0xff80000005197808 */ /* 0x000fe20004000000 */
[----:B------:R-:W-:Y:S01]  /*14a90*/  MUFU.TANH R16, R16 ;  /* 0x0000001000107308 */ /* 0x000fe20000002400 */
[----:B------:R-:W-:-:S02]  /*14aa0*/  ISETP.GE.AND P0, PT, R2, R250, PT ;  /* 0x000000fa0200720c */ /* 0x000fc40003f06270 */
[C---:B------:R-:W-:Y:S02]  /*14ab0*/  ISETP.LT.OR P1, PT, R2.reuse, R245, P1 ;  /* 0x000000f50200720c */ /* 0x040fe40000f21670 */
[C---:B------:R-:W-:Y:S02]  /*14ac0*/  ISETP.LT.OR P0, PT, R2.reuse, R244, P0 ;  /* 0x000000f40200720c */ /* 0x040fe40000701670 */
[----:B------:R-:W-:Y:S01]  /*14ad0*/  ISETP.LT.OR P6, PT, R2, R243, P6 ;  /* 0x000000f30200720c */ /* 0x000fe200037c1670 */
[----:B------:R-:W-:Y:S01]  /*14ae0*/  IMAD.IADD R2, R248, 0x1, -R2 ;  /* 0x00000001f8027824 */ /* 0x000fe200078e0a02 */
[----:B------:R-:W-:Y:S02]  /*14af0*/  FSEL R24, R12, -INF , !P1 ;  /* 0xff8000000c187808 */ /* 0x000fe40004800000 */
[----:B------:R-:W-:Y:S02]  /*14b00*/  FSEL R11, R11, -INF , !P0 ;  /* 0xff8000000b0b7808 */ /* 0x000fe40004000000 */
[----:B------:R-:W-:-:S03]  /*14b10*/  IABS R4, R2 ;  /* 0x0000000200047213 */ /* 0x000fc60000000000 */
[----:B------:R2:W-:Y:S01]  /*14b20*/  STL [R1+0x1c], R11 ;  /* 0x00001c0b01007387 */ /* 0x0005e20000100800 */
[----:B------:R3:W-:Y:S01]  /*14b30*/  I2F R17, R4 ;  /* 0x0000000400117306 */ /* 0x0007e20000201400 */
[----:B-1----:R-:W-:-:S04]  /*14b40*/  IADD3 R3, R0, 0x10, RZ ;  /* 0x0000001000037810 */ /* 0x002fc80007ffe0ff */
[----:B------:R-:W-:Y:S01]  /*14b50*/  ISETP.GE.AND P5, PT, R3, R252, PT ;  /* 0x000000fc0300720c */ /* 0x000fe20003fa6270 */
[--C-:B------:R-:W-:Y:S01]  /*14b60*/  IMAD.IADD R2, R247, 0x1, -R3.reuse ;  /* 0x00000001f7027824 */ /* 0x100fe200078e0a03 */
[----:B------:R-:W-:Y:S01]  /*14b70*/  ISETP.GE.AND P4, PT, R3, R251, PT ;  /* 0x000000fb0300720c */ /* 0x000fe20003f86270 */
[--C-:B------:R-:W-:Y:S01]  /*14b80*/  IMAD.IADD R5, R241, 0x1, -R3.reuse ;  /* 0x00000001f1057824 */ /* 0x100fe200078e0a03 */
[C---:B------:R-:W-:Y:S02]  /*14b90*/  ISETP.GE.AND P1, PT, R3.reuse, R250, PT ;  /* 0x000000fa0300720c */ /* 0x040fe40003f26270 */
[----:B------:R-:W-:Y:S02]  /*14ba0*/  IABS R2, R2 ;  /* 0x0000000200027213 */ /* 0x000fe40000000000 */
[C---:B------:R-:W-:Y:S02]  /*14bb0*/  ISETP.GE.AND P0, PT, R3.reuse, R249, PT ;  /* 0x000000f90300720c */ /* 0x040fe40003f06270 */
[C---:B------:R-:W-:Y:S01]  /*14bc0*/  ISETP.LT.OR P5, PT, R3.reuse, R246, P5 ;  /* 0x000000f60300720c */ /* 0x040fe20002fa1670 */
[----:B---3--:R-:W-:Y:S01]  /*14bd0*/  IMAD.MOV.U32 R4, RZ, RZ, R2 ;  /* 0x000000ffff047224 */ /* 0x008fe200078e0002 */
[C---:B------:R-:W-:Y:S01]  /*14be0*/  ISETP.LT.OR P4, PT, R3.reuse, R245, P4 ;  /* 0x000000f50300720c */ /* 0x040fe20002781670 */
[----:B------:R-:W-:Y:S01]  /*14bf0*/  IMAD.IADD R2, R242, 0x1, -R3 ;  /* 0x00000001f2027824 */ /* 0x000fe200078e0a03 */
[C---:B------:R-:W-:Y:S01]  /*14c00*/  ISETP.LT.OR P1, PT, R3.reuse, R244, P1 ;  /* 0x000000f40300720c */ /* 0x040fe20000f21670 */
[----:B------:R1:W-:Y:S01]  /*14c10*/  I2F R10, R4 ;  /* 0x00000004000a7306 */ /* 0x0003e20000201400 */
[----:B------:R-:W-:-:S02]  /*14c20*/  ISETP.LT.OR P0, PT, R3, R243, P0 ;  /* 0x000000f30300720c */ /* 0x000fc40000701670 */
[----:B------:R-:W-:-:S05]  /*14c30*/  IABS R2, R2 ;  /* 0x0000000200027213 */ /* 0x000fca0000000000 */
[----:B-1----:R-:W-:Y:S01]  /*14c40*/  IMAD.MOV.U32 R4, RZ, RZ, R2 ;  /* 0x000000ffff047224 */ /* 0x002fe200078e0002 */
[----:B------:R-:W-:-:S03]  /*14c50*/  IABS R2, R5 ;  /* 0x0000000500027213 */ /* 0x000fc60000000000 */
[----:B------:R1:W-:Y:S02]  /*14c60*/  I2F R9, R4 ;  /* 0x0000000400097306 */ /* 0x0003e40000201400 */
[----:B------:R-:W-:Y:S01]  /*14c70*/  IMAD.MOV.U32 R5, RZ, RZ, R2 ;  /* 0x000000ffff057224 */ /* 0x000fe200078e0002 */
[----:B------:R-:W-:-:S05]  /*14c80*/  IADD3 R2, R0, 0x11, RZ ;  /* 0x0000001100027810 */ /* 0x000fca0007ffe0ff */
[----:B------:R-:W3:Y:S01]  /*14c90*/  I2F R8, R5 ;  /* 0x0000000500087306 */ /* 0x000ee20000201400 */
[----:B------:R-:W-:Y:S02]  /*14ca0*/  IMAD.IADD R6, R247, 0x1, -R2 ;  /* 0x00000001f7067824 */ /* 0x000fe400078e0a02 */
[----:B-1----:R-:W-:-:S05]  /*14cb0*/  IMAD.IADD R4, R248, 0x1, -R3 ;  /* 0x00000001f8047824 */ /* 0x002fca00078e0a03 */
[----:B------:R-:W-:Y:S01]  /*14cc0*/  IABS R4, R4 ;  /* 0x0000000400047213 */ /* 0x000fe20000000000 */
[----:B---3--:R-:W-:-:S04]  /*14cd0*/  FFMA.FTZ R8, R8, -UR21, R16 ;  /* 0x8000001508087c23 */ /* 0x008fc80008010010 */
[----:B------:R-:W-:Y:S01]  /*14ce0*/  IMAD.MOV.U32 R5, RZ, RZ, R4 ;  /* 0x000000ffff057224 */ /* 0x000fe200078e0004 */
[----:B------:R-:W-:Y:S01]  /*14cf0*/  IABS R4, R6 ;  /* 0x0000000600047213 */ /* 0x000fe20000000000 */
[----:B------:R-:W-:Y:S01]  /*14d00*/  FMUL.FTZ R6, R140, c[0x0][0x2ec] ;  /* 0x0000bb008c067a20 */ /* 0x000fe20000410000 */
[----:B------:R-:W-:Y:S01]  /*14d10*/  FSEL R61, R8, -INF , !P1 ;  /* 0xff800000083d7808 */ /* 0x000fe20004800000 */
[----:B------:R1:W3:Y:S01]  /*14d20*/  I2F R7, R5 ;  /* 0x0000000500077306 */ /* 0x0002e20000201400 */
[----:B------:R-:W-:Y:S01]  /*14d30*/  ISETP.GE.AND P1, PT, R2, R249, PT ;  /* 0x000000f90200720c */ /* 0x000fe20003f26270 */
[----:B------:R-:W-:-:S03]  /*14d40*/  FMUL.FTZ R16, R30, c[0x0][0x2ec] ;  /* 0x0000bb001e107a20 */ /* 0x000fc60000410000 */
[----:B------:R-:W-:-:S03]  /*14d50*/  ISETP.LT.OR P1, PT, R2, R243, P1 ;  /* 0x000000f30200720c */ /* 0x000fc60000f21670 */
[----:B------:R-:W2:Y:S01]  /*14d60*/  I2F R4, R4 ;  /* 0x0000000400047306 */ /* 0x000ea20000201400 */
[----:B-1----:R-:W-:-:S07]  /*14d70*/  FMUL.FTZ R5, R135, c[0x0][0x2ec] ;  /* 0x0000bb0087057a20 */ /* 0x002fce0000410000 */
[----:B------:R-:W1:Y:S01]  /*14d80*/  MUFU.TANH R6, R6 ;  /* 0x0000000600067308 */ /* 0x000e620000002400 */
[----:B---3--:R-:W-:Y:S02]  /*14d90*/  FFMA.FTZ R12, R7, -UR21, R18 ;  /* 0x80000015070c7c23 */ /* 0x008fe40008010012 */
[----:B------:R-:W-:-:S03]  /*14da0*/  FMUL.FTZ R18, R43, c[0x0][0x2ec] ;  /* 0x0000bb002b127a20 */ /* 0x000fc60000410000 */
[----:B------:R-:W-:Y:S01]  /*14db0*/  FSEL R135, R12, -INF , !P0 ;  /* 0xff8000000c877808 */ /* 0x000fe20004000000 */
[----:B--2---:R-:W-:Y:S01]  /*14dc0*/  FFMA.FTZ R11, R4, -UR21, R14 ;  /* 0x80000015040b7c23 */ /* 0x004fe2000801000e */
[----:B------:R-:W2:Y:S01]  /*14dd0*/  MUFU.TANH R5, R5 ;  /* 0x0000000500057308 */ /* 0x000ea20000002400 */
[----:B------:R-:W-:Y:S02]  /*14de0*/  IMAD.IADD R4, R242, 0x1, -R2 ;  /* 0x00000001f2047824 */ /* 0x000fe400078e0a02 */
[----:B------:R-:W-:Y:S02]  /*14df0*/  FMUL.FTZ R12, R55, c[0x0][0x2ec] ;  /* 0x0000bb00370c7a20 */ /* 0x000fe40000410000 */
[----:B-1----:R-:W-:-:S03]  /*14e00*/  FFMA.FTZ R6, R10, -UR21, R6 ;  /* 0x800000150a067c23 */ /* 0x002fc60008010006 */
[----:B------:R-:W-:Y:S02]  /*14e10*/  MUFU.TANH R16, R16 ;  /* 0x0000001000107308 */ /* 0x000fe40000002400 */
[----:B------:R-:W-:Y:S02]  /*14e20*/  FSEL R140, R6, -INF , !P5 ;  /* 0xff800000068c7808 */ /* 0x000fe40006800000 */
[----:B------:R-:W-:Y:S01]  /*14e30*/  ISETP.GE.AND P5, PT, R2, R251, PT ;  /* 0x000000fb0200720c */ /* 0x000fe20003fa6270 */
[----:B--2---:R-:W-:-:S03]  /*14e40*/  FFMA.FTZ R3, R17, -UR21, R5 ;  /* 0x8000001511037c23 */ /* 0x004fc60008010005 */
        /* <DEDUP_REMOVED lines=27> */
[C---:B------:R-:W-:Y:S02]  /*15000*/  ISETP.GE.AND P6, PT, R2.reuse, R251, PT ;  /* 0x000000fb0200720c */ /* 0x040fe40003fc6270 */
[----:B------:R-:W-:Y:S02]  /*15010*/  IABS R3, R3 ;  /* 0x0000000300037213 */ /* 0x000fe40000000000 */
[C---:B------:R-:W-:Y:S02]  /*15020*/  ISETP.LT.OR P0, PT, R2.reuse, R246, P0 ;  /* 0x000000f60200720c */ /* 0x040fe40000701670 */
[----:B------:R-:W-:Y:S01]  /*15030*/  ISETP.LT.OR P6, PT, R2, R245, P6 ;  /* 0x000000f50200720c */ /* 0x000fe200037c1670 */
[----:B------:R-:W-:Y:S01]  /*15040*/  MUFU.TANH R18, R18 ;  /* 0x0000001200127308 */ /* 0x000fe20000002400 */
[----:B-1----:R-:W-:Y:S01]  /*15050*/  IMAD.MOV.U32 R4, RZ, RZ, R3 ;  /* 0x000000ffff047224 */ /* 0x002fe200078e0003 */
[----:B------:R-:W-:Y:S01]  /*15060*/  IABS R3, R5 ;  /* 0x0000000500037213 */ /* 0x000fe20000000000 */
[----:B------:R-:W-:-:S05]  /*15070*/  IMAD.IADD R5, R248, 0x1, -R2 ;  /* 0x00000001f8057824 */ /* 0x000fca00078e0a02 */
[----:B------:R1:W-:Y:S02]  /*15080*/  I2F R8, R4 ;  /* 0x0000000400087306 */ /* 0x0003e40000201400 */
[----:B-1----:R-:W-:Y:S02]  /*15090*/  IMAD.MOV.U32 R4, RZ, RZ, R3 ;  /* 0x000000ffff047224 */ /* 0x002fe400078e0003 */
[----:B------:R-:W-:-:S04]  /*150a0*/  IMAD.IADD R3, R241, 0x1, -R2 ;  /* 0x00000001f1037824 */ /* 0x000fc800078e0a02 */
[----:B------:R1:W2:Y:S01]  /*150b0*/  I2F R7, R4 ;  /* 0x0000000400077306 */ /* 0x0002a20000201400 */
[----:B------:R-:W-:-:S05]  /*150c0*/  IABS R3, R3 ;  /* 0x0000000300037213 */ /* 0x000fca0000000000 */
[----:B-1----:R-:W-:Y:S01]  /*150d0*/  IMAD.MOV.U32 R4, RZ, RZ, R3 ;  /* 0x000000ffff047224 */ /* 0x002fe200078e0003 */
[----:B------:R-:W-:Y:S01]  /*150e0*/  IABS R3, R5 ;  /* 0x0000000500037213 */ /* 0x000fe20000000000 */
[----:B------:R-:W-:Y:S02]  /*150f0*/  FMUL.FTZ R5, R143, c[0x0][0x2ec] ;  /* 0x0000bb008f057a20 */ /* 0x000fe40000410000 */
[----:B------:R1:W3:Y:S01]  /*15100*/  I2F R6, R4 ;  /* 0x0000000400067306 */ /* 0x0002e20000201400 */
[----:B--2---:R-:W-:Y:S02]  /*15110*/  FFMA.FTZ R7, R7, -UR21, R16 ;  /* 0x8000001507077c23 */ /* 0x004fe40008010010 */
[----:B------:R-:W-:-:S03]  /*15120*/  FMUL.FTZ R16, R50, c[0x0][0x2ec] ;  /* 0x0000bb0032107a20 */ /* 0x000fc60000410000 */
[----:B------:R-:W-:Y:S02]  /*15130*/  FSEL R64, R7, -INF , !P6 ;  /* 0xff80000007407808 */ /* 0x000fe40007000000 */
[----:B------:R-:W2:Y:S01]  /*15140*/  MUFU.TANH R5, R5 ;  /* 0x0000000500057308 */ /* 0x000ea20000002400 */
[----:B-1----:R-:W-:-:S07]  /*15150*/  FMUL.FTZ R4, R57, c[0x0][0x2ec] ;  /* 0x0000bb0039047a20 */ /* 0x002fce0000410000 */
[----:B------:R-:W-:Y:S01]  /*15160*/  I2F R3, R3 ;  /* 0x0000000300037306 */ /* 0x000fe20000201400 */
[----:B---3--:R-:W-:Y:S02]  /*15170*/  FFMA.FTZ R6, R6, -UR21, R17 ;  /* 0x8000001506067c23 */ /* 0x008fe40008010011 */
[----:B------:R-:W-:Y:S02]  /*15180*/  FMUL.FTZ R17, R40, c[0x0][0x2ec] ;  /* 0x0000bb0028117a20 */ /* 0x000fe40000410000 */
[----:B--2---:R-:W-:-:S03]  /*15190*/  FFMA.FTZ R5, R10, -UR21, R5 ;  /* 0x800000150a057c23 */ /* 0x004fc60008010005 */
[----:B------:R-:W1:Y:S01]  /*151a0*/  MUFU.TANH R4, R4 ;  /* 0x0000000400047308 */ /* 0x000e620000002400 */
[----:B------:R-:W-:Y:S01]  /*151b0*/  FMUL.FTZ R10, R54, c[0x0][0x2ec] ;  /* 0x0000bb00360a7a20 */ /* 0x000fe20000410000 */
[----:B------:R-:W-:Y:S02]  /*151c0*/  FSEL R5, R5, -INF , !P5 ;  /* 0xff80000005057808 */ /* 0x000fe40006800000 */
[----:B------:R-:W-:-:S04]  /*151d0*/  ISETP.GE.AND P5, PT, R2, R250, PT ;  /* 0x000000fa0200720c */ /* 0x000fc80003fa6270 */
[----:B------:R-:W-:Y:S01]  /*151e0*/  MUFU.TANH R17, R17 ;  /* 0x0000001100117308 */ /* 0x000fe20000002400 */
[----:B------:R2:W-:Y:S01]  /*151f0*/  STL [R1+0x48], R5 ;  /* 0x0000480501007387 */ /* 0x0005e20000100800 */
[----:B------:R-:W-:-:S04]  /*15200*/  ISETP.LT.OR P5, PT, R2, R244, P5 ;  /* 0x000000f40200720c */ /* 0x000fc80002fa1670 */
[----:B------:R-:W-:Y:S01]  /*15210*/  FSEL R56, R6, -INF , !P5 ;  /* 0xff80000006387808 */ /* 0x000fe20006800000 */
[----:B------:R-:W-:Y:S01]  /*15220*/  FMUL.FTZ R6, R29, c[0x0][0x2ec] ;  /* 0x0000bb001d067a20 */ /* 0x000fe20000410000 */
[----:B------:R-:W-:Y:S01]  /*15230*/  MUFU.TANH R16, R16 ;  /* 0x0000001000107308 */ /* 0x000fe20000002400 */
[----:B-1----:R-:W-:-:S05]  /*15240*/  FFMA.FTZ R4, R9, -UR21, R4 ;  /* 0x8000001509047c23 */ /* 0x002fca0008010004 */
[----:B------:R-:W-:Y:S01]  /*15250*/  FSEL R52, R4, -INF , !P4 ;  /* 0xff80000004347808 */ /* 0x000fe20006000000 */
[----:B------:R-:W-:Y:S01]  /*15260*/  FFMA.FTZ R4, R14, -UR21, R13 ;  /* 0x800000150e047c23 */ /* 0x000fe2000801000d */
[----:B------:R-:W1:Y:S01]  /*15270*/  MUFU.TANH R9, R10 ;  /* 0x0000000a00097308 */ /* 0x000e620000002400 */
[----:B------:R-:W-:Y:S01]  /*15280*/  ISETP.GE.AND P4, PT, R2, R249, PT ;  /* 0x000000f90200720c */ /* 0x000fe20003f86270 */
[----:B------:R-:W-:Y:S02]  /*15290*/  FMUL.FTZ R13, R48, c[0x0][0x2ec] ;  /* 0x0000bb00300d7a20 */ /* 0x000fe40000410000 */
[----:B------:R-:W-:Y:S02]  /*152a0*/  FSEL R4, R4, -INF , !P1 ;  /* 0xff80000004047808 */ /* 0x000fe40004800000 */
[----:B------:R-:W-:Y:S02]  /*152b0*/  ISETP.LT.OR P4, PT, R2, R243, P4 ;  /* 0x000000f30200720c */ /* 0x000fe40002781670 */
[----:B------:R-:W-:Y:S01]  /*152c0*/  IADD3 R2, R0, 0x19, RZ ;  /* 0x0000001900027810 */ /* 0x000fe20007ffe0ff */
[----:B------:R3:W-:Y:S01]  /*152d0*/  STL [R1+0x54], R4 ;  /* 0x0000540401007387 */ /* 0x0007e20000100800 */
[----:B--2---:R-:W-:Y:S01]  /*152e0*/  FFMA.FTZ R5, R8, -UR21, R15 ;  /* 0x8000001508057c23 */ /* 0x004fe2000801000f */
[----:B------:R-:W-:Y:S01]  /*152f0*/  MUFU.TANH R6, R6 ;  /* 0x0000000600067308 */ /* 0x000fe20000002400 */
[----:B------:R-:W-:-:S02]  /*15300*/  ISETP.GE.AND P1, PT, R2, R252, PT ;  /* 0x000000fc0200720c */ /* 0x000fc40003f26270 */
[C---:B------:R-:W-:Y:S01]  /*15310*/  ISETP.GE.AND P6, PT, R2.reuse, R250, PT ;  /* 0x000000fa0200720c */ /* 0x040fe20003fc6270 */
[----:B-1----:R-:W-:Y:S01]  /*15320*/  FFMA.FTZ R15, R3, -UR21, R9 ;  /* 0x80000015030f7c23 */ /* 0x002fe20008010009 */
[----:B------:R-:W-:Y:S01]  /*15330*/  FSEL R65, R5, -INF , !P0 ;  /* 0xff80000005417808 */ /* 0x000fe20004000000 */
[----:B------:R-:W-:Y:S01]  /*15340*/  IMAD.IADD R3, R247, 0x1, -R2 ;  /* 0x00000001f7037824 */ /* 0x000fe200078e0a02 */
[C---:B------:R-:W-:Y:S01]  /*15350*/  ISETP.GE.AND P0, PT, R2.reuse, R251, PT ;  /* 0x000000fb0200720c */ /* 0x040fe20003f06270 */
[----:B------:R-:W-:Y:S01]  /*15360*/  MUFU.TANH R13, R13 ;  /* 0x0000000d000d7308 */ /* 0x000fe20000002400 */
[C---:B------:R-:W-:Y:S02]  /*15370*/  ISETP.GE.AND P5, PT, R2.reuse, R249, PT ;  /* 0x000000f90200720c */ /* 0x040fe40003fa6270 */
[----:B------:R-:W-:Y:S02]  /*15380*/  IABS R3, R3 ;  /* 0x0000000300037213 */ /* 0x000fe40000000000 */
[----:B------:R-:W-:-:S02]  /*15390*/  ISETP.LT.OR P1, PT, R2, R246, P1 ;  /* 0x000000f60200720c */ /* 0x000fc40000f21670 */
[C---:B------:R-:W-:Y:S02]  /*153a0*/  ISETP.LT.OR P0, PT, R2.reuse, R245, P0 ;  /* 0x000000f50200720c */ /* 0x040fe40000701670 */
[C---:B------:R-:W-:Y:S02]  /*153b0*/  ISETP.LT.OR P6, PT, R2.reuse, R244, P6 ;  /* 0x000000f40200720c */ /* 0x040fe400037c1670 */
[----:B------:R-:W-:Y:S02]  /*153c0*/  ISETP.LT.OR P5, PT, R2, R243, P5 ;  /* 0x000000f30200720c */ /* 0x000fe40002fa1670 */
[----:B------:R-:W-:Y:S01]  /*153d0*/  FSEL R63, R15, -INF , !P4 ;  /* 0xff8000000f3f7808 */ /* 0x000fe20006000000 */
[----:B---3--:R-:W-:Y:S02]  /*153e0*/  IMAD.MOV.U32 R4, RZ, RZ, R3 ;  /* 0x000000ffff047224 */ /* 0x008fe400078e0003 */
        /* <DEDUP_REMOVED lines=14> */
[C---:B------:R-:W-:Y:S01]  /*154d0*/  ISETP.GE.AND P4, PT, R2.reuse, R252, PT ;  /* 0x000000fc0200720c */ /* 0x040fe20003f86270 */
        /* <DEDUP_REMOVED lines=12> */
[----:B------:R-:W-:Y:S01]  /*155a0*/  MUFU.TANH R14, R19 ;  /* 0x00000013000e7308 */ /* 0x000fe20000002400 */
[----:B-1----:R-:W-:Y:S01]  /*155b0*/  IMAD.MOV.U32 R4, RZ, RZ, R3 ;  /* 0x000000ffff047224 */ /* 0x002fe200078e0003 */
[----:B------:R-:W-:Y:S01]  /*155c0*/  IABS R3, R5 ;  /* 0x0000000500037213 */ /* 0x000fe20000000000 */
[----:B------:R-:W-:-:S05]  /*155d0*/  FMUL.FTZ R5, R31, c[0x0][0x2ec] ;  /* 0x0000bb001f057a20 */ /* 0x000fca0000410000 */
[----:B------:R1:W2:Y:S01]  /*155e0*/  I2F R7, R4 ;  /* 0x0000000400077306 */ /* 0x0002a20000201400 */
[----:B---3--:R-:W-:-:S05]  /*155f0*/  FFMA.FTZ R13, R8, -UR21, R13 ;  /* 0x80000015080d7c23 */ /* 0x008fca000801000d */
[----:B------:R-:W-:Y:S01]  /*15600*/  FSEL R30, R13, -INF , !P4 ;  /* 0xff8000000d1e7808 */ /* 0x000fe20006000000 */
[----:B------:R-:W-:Y:S01]  /*15610*/  FMUL.FTZ R13, R137, c[0x0][0x2ec] ;  /* 0x0000bb00890d7a20 */ /* 0x000fe20000410000 */
[----:B------:R-:W3:Y:S01]  /*15620*/  MUFU.TANH R5, R5 ;  /* 0x0000000500057308 */ /* 0x000ee20000002400 */
[----:B-1----:R-:W-:-:S07]  /*15630*/  FMUL.FTZ R4, R53, c[0x0][0x2ec] ;  /* 0x0000bb0035047a20 */ /* 0x002fce0000410000 */
[----:B------:R-:W1:Y:S01]  /*15640*/  I2F R3, R3 ;  /* 0x0000000300037306 */ /* 0x000e620000201400 */
[----:B--2---:R-:W-:-:S05]  /*15650*/  FFMA.FTZ R12, R7, -UR21, R16 ;  /* 0x80000015070c7c23 */ /* 0x004fca0008010010 */
[----:B------:R-:W-:Y:S01]  /*15660*/  FSEL R36, R12, -INF , !P1 ;  /* 0xff8000000c247808 */ /* 0x000fe20004800000 */
[----:B---3--:R-:W-:Y:S01]  /*15670*/  FFMA.FTZ R5, R10, -UR21, R5 ;  /* 0x800000150a057c23 */ /* 0x008fe20008010005 */
        /* <DEDUP_REMOVED lines=15> */
[----:B------:R-:W-:Y:S01]  /*15770*/  ISETP.LT.OR P6, PT, R2, R243, P6 ;  /* 0x000000f30200720c */ /* 0x000fe200037c1670 */
[----:B------:R-:W-:Y:S01]  /*15780*/  IMAD.IADD R2, R248, 0x1, -R2 ;  /* 0x00000001f8027824 */ /* 0x000fe200078e0a02 */
[C---:B------:R-:W-:Y:S02]  /*15790*/  ISETP.LT.OR P5, PT, R3.reuse, R246, P5 ;  /* 0x000000f60300720c */ /* 0x040fe40002fa1670 */
[----:B------:R-:W-:Y:S02]  /*157a0*/  ISETP.LT.OR P4, PT, R3, R245, P4 ;  /* 0x000000f50300720c */ /* 0x000fe40002781670 */
[----:B------:R-:W-:Y:S01]  /*157b0*/  IABS R4, R2 ;  /* 0x0000000200047213 */ /* 0x000fe20000000000 */
[----:B------:R-:W-:Y:S01]  /*157c0*/  IMAD.IADD R2, R247, 0x1, -R3 ;  /* 0x00000001f7027824 */ /* 0x000fe200078e0a03 */
[----:B------:R-:W-:-:S02]  /*157d0*/  ISETP.LT.OR P1, PT, R3, R244, P1 ;  /* 0x000000f40300720c */ /* 0x000fc40000f21670 */
[----:B------:R1:W-:Y:S01]  /*157e0*/  I2F R17, R4 ;  /* 0x0000000400117306 */ /* 0x0003e20000201400 */
[----:B------:R-:W-:Y:S02]  /*157f0*/  ISETP.LT.OR P0, PT, R3, R243, P0 ;  /* 0x000000f30300720c */ /* 0x000fe40000701670 */
[----:B------:R-:W-:-:S05]  /*15800*/  IABS R2, R2 ;  /* 0x0000000200027213 */ /* 0x000fca0000000000 */
        /* <DEDUP_REMOVED lines=26> */
[----:B--2---:R-:W-:-:S04]  /*159b0*/  FMUL.FTZ R5, R41, c[0x0][0x2ec] ;  /* 0x0000bb0029057a20 */ /* 0x004fc80000410000 */
[----:B------:R1:W2:Y:S02]  /*159c0*/  MUFU.TANH R16, R5 ;  /* 0x0000000500107308 */ /* 0x0002a40000002400 */
        /* <DEDUP_REMOVED lines=12> */
[----:B------:R-:W-:Y:S02]  /*15a90*/  FSEL R18, R5, -INF , !P4 ;  /* 0xff80000005127808 */ /* 0x000fe40006000000 */
[C---:B------:R-:W-:Y:S01]  /*15aa0*/  ISETP.GE.AND P6, PT, R2.reuse, R252, PT ;  /* 0x000000fc0200720c */ /* 0x040fe20003fc6270 */
[----:B------:R2:W-:Y:S01]  /*15ab0*/  STL [R1+0x20], R4 ;  /* 0x0000200401007387 */ /* 0x0005e20000100800 */
[C---:B------:R-:W-:Y:S02]  /*15ac0*/  ISETP.GE.AND P5, PT, R2.reuse, R251, PT ;  /* 0x000000fb0200720c */ /* 0x040fe40003fa6270 */
[C---:B------:R-:W-:Y:S02]  /*15ad0*/  ISETP.GE.AND P4, PT, R2.reuse, R250, PT ;  /* 0x000000fa0200720c */ /* 0x040fe40003f86270 */
[----:B------:R-:W-:Y:S01]  /*15ae0*/  ISETP.LT.OR P6, PT, R2, R246, P6 ;  /* 0x000000f60200720c */ /* 0x000fe200037c1670 */
[----:B-1----:R-:W-:Y:S01]  /*15af0*/  FMUL.FTZ R13, R138, c[0x0][0x2ec] ;  /* 0x0000bb008a0d7a20 */ /* 0x002fe20000410000 */
[----:B------:R-:W-:-:S02]  /*15b00*/  ISETP.LT.OR P5, PT, R2, R245, P5 ;  /* 0x000000f50200720c */ /* 0x000fc40002fa1670 */
[----:B------:R-:W-:Y:S02]  /*15b10*/  ISETP.LT.OR P4, PT, R2, R244, P4 ;  /* 0x000000f40200720c */ /* 0x000fe40002781670 */
[----:B------:R-:W-:Y:S01]  /*15b20*/  FSEL R41, R11, -INF , !P6 ;  /* 0xff8000000b297808 */ /* 0x000fe20007000000 */
        /* <DEDUP_REMOVED lines=8> */
[----:B------:R-:W-:Y:S02]  /*15bb0*/  IABS R4, R4 ;  /* 0x0000000400047213 */ /* 0x000fe40000000000 */
[----:B------:R-:W-:Y:S01]  /*15bc0*/  IADD3 R5, R242, -R2, RZ ;  /* 0x80000002f2057210 */ /* 0x000fe20007ffe0ff */
[----:B--2---:R-:W-:Y:S01]  /*15bd0*/  IMAD.IADD R3, R247, 0x1, -R2 ;  /* 0x00000001f7037824 */ /* 0x004fe200078e0a02 */
[----:B------:R1:W-:Y:S01]  /*15be0*/  I2F R14, R4 ;  /* 0x00000004000e7306 */ /* 0x0003e20000201400 */
[C---:B------:R-:W-:Y:S02]  /*15bf0*/  ISETP.GE.AND P0, PT, R2.reuse, R252, PT ;  /* 0x000000fc0200720c */ /* 0x040fe40003f06270 */
[C---:B------:R-:W-:Y:S02]  /*15c00*/  ISETP.GE.AND P6, PT, R2.reuse, R251, PT ;  /* 0x000000fb0200720c */ /* 0x040fe40003fc6270 */
[----:B------:R-:W-:Y:S02]  /*15c10*/  IABS R3, R3 ;  /* 0x0000000300037213 */ /* 0x000fe40000000000 */
[----:B------:R-:W-:-:S02]  /*15c20*/  ISETP.LT.OR P0, PT, R2, R246, P0 ;  /* 0x000000f60200720c */ /* 0x000fc40000701670 */
[----:B------:R-:W-:Y:S01]  /*15c30*/  ISETP.LT.OR P6, PT, R2, R245, P6 ;  /* 0x000000f50200720c */ /* 0x000fe200037c1670 */
[----:B-1----:R-:W-:Y:S01]  /*15c40*/  IMAD.MOV.U32 R4, RZ, RZ, R3 ;  /* 0x000000ffff047224 */ /* 0x002fe200078e0003 */
[----:B------:R-:W-:Y:S01]  /*15c50*/  IABS R3, R5 ;  /* 0x0000000500037213 */ /* 0x000fe20000000000 */
[--C-:B------:R-:W-:Y:S02]  /*15c60*/  IMAD.IADD R5, R248, 0x1, -R2.reuse ;  /* 0x00000001f8057824 */ /* 0x100fe400078e0a02 */
[----:B------:R1:W-:Y:S02]  /*15c70*/  I2F R8, R4 ;  /* 0x0000000400087306 */ /* 0x0003e40000201400 */
[----:B-1----:R-:W-:Y:S02]  /*15c80*/  IMAD.MOV.U32 R4, RZ, RZ, R3 ;  /* 0x000000ffff047224 */ /* 0x002fe400078e0003 */
[----:B------:R-:W-:-:S04]  /*15c90*/  IMAD.IADD R3, R241, 0x1, -R2 ;  /* 0x00000001f1037824 */ /* 0x000fc800078e0a02 */
        /* <DEDUP_REMOVED lines=10> */
[----:B------:R-:W-:Y:S02]  /*15d40*/  FMUL.FTZ R17, R212, c[0x0][0x2ec] ;  /* 0x0000bb00d4117a20 */ /* 0x000fe40000410000 */
[----:B---3--:R-:W-:-:S03]  /*15d50*/  FFMA.FTZ R5, R10, -UR21, R5 ;  /* 0x800000150a057c23 */ /* 0x008fc60008010005 */
[----:B------:R1:W2:Y:S01]  /*15d60*/  MUFU.TANH R15, R4 ;  /* 0x00000004000f7308 */ /* 0x0002a20000002400 */
[----:B------:R-:W-:Y:S01]  /*15d70*/  FMUL.FTZ R10, R139, c[0x0][0x2ec] ;  /* 0x0000bb008b0a7a20 */ /* 0x000fe20000410000 */
[----:B------:R-:W-:Y:S02]  /*15d80*/  FSEL R50, R5, -INF , !P5 ;  /* 0xff80000005327808 */ /* 0x000fe40006800000 */
[----:B------:R-:W-:-:S04]  /*15d90*/  ISETP.GE.AND P5, PT, R2, R250, PT ;  /* 0x000000fa0200720c */ /* 0x000fc80003fa6270 */
[----:B------:R-:W-:Y:S01]  /*15da0*/  MUFU.TANH R17, R17 ;  /* 0x0000001100117308 */ /* 0x000fe20000002400 */
[----:B------:R-:W-:-:S04]  /*15db0*/  ISETP.LT.OR P5, PT, R2, R244, P5 ;  /* 0x000000f40200720c */ /* 0x000fc80002fa1670 */
[----:B------:R-:W-:Y:S01]  /*15dc0*/  FSEL R42, R6, -INF , !P5 ;  /* 0xff800000062a7808 */ /* 0x000fe20006800000 */
[----:B------:R-:W-:Y:S02]  /*15dd0*/  FMUL.FTZ R6, R44, c[0x0][0x2ec] ;  /* 0x0000bb002c067a20 */ /* 0x000fe40000410000 */
[----:B-1----:R-:W-:Y:S02]  /*15de0*/  FMUL.FTZ R4, R39, c[0x0][0x2ec] ;  /* 0x0000bb0027047a20 */ /* 0x002fe40000410000 */
[----:B--2---:R-:W-:Y:S02]  /*15df0*/  FFMA.FTZ R5, R8, -UR21, R15 ;  /* 0x8000001508057c23 */ /* 0x004fe4000801000f */
[----:B------:R1:W2:Y:S03]  /*15e00*/  MUFU.TANH R16, R4 ;  /* 0x0000000400107308 */ /* 0x0002a60000002400 */
[----:B------:R-:W-:-:S05]  /*15e10*/  FSEL R219, R5, -INF , !P0 ;  /* 0xff80000005db7808 */ /* 0x000fca0004000000 */
[----:B------:R-:W-:Y:S01]  /*15e20*/  MUFU.TANH R6, R6 ;  /* 0x0000000600067308 */ /* 0x000fe20000002400 */
[----:B-1----:R-:W-:Y:S02]  /*15e30*/  FMUL.FTZ R4, R136, c[0x0][0x2ec] ;  /* 0x0000bb0088047a20 */ /* 0x002fe40000410000 */
[----:B--2---:R-:W-:-:S05]  /*15e40*/  FFMA.FTZ R7, R7, -UR21, R16 ;  /* 0x8000001507077c23 */ /* 0x004fca0008010010 */
[----:B------:R-:W1:Y:S01]  /*15e50*/  MUFU.TANH R4, R4 ;  /* 0x0000000400047308 */ /* 0x000e620000002400 */
[----:B------:R-:W-:Y:S01]  /*15e60*/  FSEL R239, R7, -INF , !P6 ;  /* 0xff80000007ef7808 */ /* 0x000fe20007000000 */
[----:B-1----:R-:W-:-:S06]  /*15e70*/  FFMA.FTZ R4, R9, -UR21, R4 ;  /* 0x8000001509047c23 */ /* 0x002fcc0008010004 */
[----:B------:R-:W1:Y:S01]  /*15e80*/  MUFU.TANH R9, R10 ;  /* 0x0000000a00097308 */ /* 0x000e620000002400 */
[----:B------:R-:W-:Y:S02]  /*15e90*/  FSEL R4, R4, -INF , !P4 ;  /* 0xff80000004047808 */ /* 0x000fe40006000000 */
[----:B------:R-:W-:-:S03]  /*15ea0*/  ISETP.GE.AND P4, PT, R2, R249, PT ;  /* 0x000000f90200720c */ /* 0x000fc60003f86270 */
[----:B------:R2:W-:Y:S01]  /*15eb0*/  STL [R1+0x10], R4 ;  /* 0x0000100401007387 */ /* 0x0005e20000100800 */
[----:B------:R-:W-:Y:S02]  /*15ec0*/  ISETP.LT.OR P4, PT, R2, R243, P4 ;  /* 0x000000f30200720c */ /* 0x000fe40002781670 */
[----:B------:R-:W-:-:S04]  /*15ed0*/  IADD3 R2, R0, 0x30, RZ ;  /* 0x0000003000027810 */ /* 0x000fc80007ffe0ff */
[C---:B------:R-:W-:Y:S02]  /*15ee0*/  ISETP.GE.AND P0, PT, R2.reuse, R251, PT ;  /* 0x000000fb0200720c */ /* 0x040fe40003f06270 */
[C---:B------:R-:W-:Y:S02]  /*15ef0*/  ISETP.GE.AND P6, PT, R2.reuse, R250, PT ;  /* 0x000000fa0200720c */ /* 0x040fe40003fc6270 */
[C---:B------:R-:W-:Y:S02]  /*15f00*/  ISETP.GE.AND P5, PT, R2.reuse, R249, PT ;  /* 0x000000f90200720c */ /* 0x040fe40003fa6270 */
[C---:B------:R-:W-:Y:S02]  /*15f10*/  ISETP.LT.OR P0, PT, R2.reuse, R245, P0 ;  /* 0x000000f50200720c */ /* 0x040fe40000701670 */
[C---:B------:R-:W-:Y:S02]  /*15f20*/  ISETP.LT.OR P6, PT, R2.reuse, R244, P6 ;  /* 0x000000f40200720c */ /* 0x040fe400037c1670 */
[----:B------:R-:W-:Y:S01]  /*15f30*/  ISETP.LT.OR P5, PT, R2, R243, P5 ;  /* 0x000000f30200720c */ /* 0x000fe20002fa1670 */
[----:B--2---:R-:W-:-:S02]  /*15f40*/  FFMA.FTZ R4, R14, -UR21, R13 ;  /* 0x800000150e047c23 */ /* 0x004fc4000801000d */
[----:B-1----:R-:W-:Y:S02]  /*15f50*/  FFMA.FTZ R13, R3, -UR21, R9 ;  /* 0x80000015030d7c23 */ /* 0x002fe40008010009 */
[----:B------:R-:W-:Y:S01]  /*15f60*/  IMAD.IADD R3, R247, 0x1, -R2 ;  /* 0x00000001f7037824 */ /* 0x000fe200078e0a02 */
[----:B------:R-:W-:Y:S01]  /*15f70*/  FSEL R4, R4, -INF , !P1 ;  /* 0xff80000004047808 */ /* 0x000fe20004800000 */
[----:B------:R-:W-:Y:S01]  /*15f80*/  FMUL.FTZ R14, R213, c[0x0][0x2ec] ;  /* 0x0000bb00d50e7a20 */ /* 0x000fe20000410000 */
[C---:B------:R-:W-:Y:S02]  /*15f90*/  ISETP.GE.AND P1, PT, R2.reuse, R252, PT ;  /* 0x000000fc0200720c */ /* 0x040fe40003f26270 */
[----:B------:R-:W-:Y:S01]  /*15fa0*/  IABS R3, R3 ;  /* 0x0000000300037213 */ /* 0x000fe20000000000 */
[----:B------:R1:W-:Y:S01]  /*15fb0*/  STL [R1+0xc], R4 ;  /* 0x00000c0401007387 */ /* 0x0003e20000100800 */
[----:B------:R-:W-:Y:S01]  /*15fc0*/  ISETP.LT.OR P1, PT, R2, R246, P1 ;  /* 0x000000f60200720c */ /* 0x000fe20000f21670 */
[----:B------:R-:W-:Y:S01]  /*15fd0*/  MUFU.TANH R14, R14 ;  /* 0x0000000e000e7308 */ /* 0x000fe20000002400 */
[----:B------:R-:W-:Y:S01]  /*15fe0*/  FSEL R218, R13, -INF , !P4 ;  /* 0xff8000000dda7808 */ /* 0x000fe20006000000 */
[----:B-1----:R-:W-:-:S02]  /*15ff0*/  IMAD.MOV.U32 R4, RZ, RZ, R3 ;  /* 0x000000ffff047224 */ /* 0x002fc400078e0003 */
[----:B------:R-:W-:-:S04]  /*16000*/  IMAD.IADD R3, R242, 0x1, -R2 ;  /* 0x00000001f2037824 */ /* 0x000fc800078e0a02 */
[----:B------:R1:W2:Y:S01]  /*16010*/  I2F R11, R4 ;  /* 0x00000004000b7306 */ /* 0x0002a20000201400 */
[----:B------:R-:W-:-:S05]  /*16020*/  IABS R3, R3 ;  /* 0x0000000300037213 */ /* 0x000fca0000000000 */
[----:B-1----:R-:W-:Y:S02]  /*16030*/  IMAD.MOV.U32 R4, RZ, RZ, R3 ;  /* 0x000000ffff047224 */ /* 0x002fe400078e0003 */
[----:B------:R-:W-:Y:S02]  /*16040*/  IMAD.IADD R3, R241, 0x1, -R2 ;  /* 0x00000001f1037824 */ /* 0x000fe400078e0a02 */
[----:B------:R1:W-:Y:S01]  /*16050*/  I2F R10, R4 ;  /* 0x00000004000a7306 */ /* 0x0003e20000201400 */
[----:B--2---:R-:W-:Y:S02]  /*16060*/  FFMA.FTZ R6, R11, -UR21, R6 ;  /* 0x800000150b067c23 */ /* 0x004fe40008010006 */
[----:B------:R-:W-:-:S05]  /*16070*/  IABS R3, R3 ;  /* 0x0000000300037213 */ /* 0x000fca0000000000 */
[----:B------:R2:W-:Y:S01]  /*16080*/  I2F R9, R3 ;  /* 0x0000000300097306 */ /* 0x0005e20000201400 */
[----:B-1----:R-:W-:Y:S01]  /*16090*/  IMAD.IADD R4, R248, 0x1, -R2 ;  /* 0x00000001f8047824 */ /* 0x002fe200078e0a02 */
[----:B------:R-:W-:-:S04]  /*160a0*/  IADD3 R2, R0, 0x31, RZ ;  /* 0x0000003100027810 */ /* 0x000fc80007ffe0ff */
[----:B------:R-:W-:Y:S01]  /*160b0*/  IABS R4, R4 ;  /* 0x0000000400047213 */ /* 0x000fe20000000000 */
[--C-:B------:R-:W-:Y:S01]  /*160c0*/  IMAD.IADD R5, R241, 0x1, -R2.reuse ;  /* 0x00000001f1057824 */ /* 0x100fe200078e0a02 */
[C---:B------:R-:W-:Y:S01]  /*160d0*/  ISETP.GE.AND P4, PT, R2.reuse, R252, PT ;  /* 0x000000fc0200720c */ /* 0x040fe20003f86270 */
[----:B--2---:R-:W-:Y:S01]  /*160e0*/  IMAD.IADD R3, R247, 0x1, -R2 ;  /* 0x00000001f7037824 */ /* 0x004fe200078e0a02 */
[----:B------:R1:W-:Y:S02]  /*160f0*/  I2F R12, R4 ;  /* 0x00000004000c7306 */ /* 0x0003e40000201400 */
[----:B------:R-:W-:Y:S02]  /*16100*/  ISETP.LT.OR P4, PT, R2, R246, P4 ;  /* 0x000000f60200720c */ /* 0x000fe40002781670 */
        /* <DEDUP_REMOVED lines=8> */
[----:B------:R1:W-:Y:S08]  /*16190*/  I2F R7, R4 ;  /* 0x0000000400077306 */ /* 0x0003f00000201400 */
[----:B------:R-:W2:Y:S01]  /*161a0*/  MUFU.TANH R5, R5 ;  /* 0x0000000500057308 */ /* 0x000ea20000002400 */
[----:B-1----:R-:W-:-:S07]  /*161b0*/  FMUL.FTZ R4, R45, c[0x0][0x2ec] ;  /* 0x0000bb002d047a20 */ /* 0x002fce0000410000 */
[----:B------:R-:W-:Y:S01]  /*161c0*/  I2F R3, R3 ;  /* 0x0000000300037306 */ /* 0x000fe20000201400 */
[----:B--2---:R-:W-:-:S07]  /*161d0*/  FFMA.FTZ R5, R10, -UR21, R5 ;  /* 0x800000150a057c23 */ /* 0x004fce0008010005 */
[----:B------:R1:W2:Y:S01]  /*161e0*/  MUFU.TANH R15, R4 ;  /* 0x00000004000f7308 */ /* 0x0002a20000002400 */
[----:B------:R-:W-:Y:S02]  /*161f0*/  FSEL R216, R5, -INF , !P0 ;  /* 0xff80000005d87808 */ /* 0x000fe40004000000 */
[----:B------:R-:W-:-:S04]  /*16200*/  ISETP.GE.AND P0, PT, R2, R250, PT ;  /* 0x000000fa0200720c */ /* 0x000fc80003f06270 */
[----:B------:R-:W-:Y:S01]  /*16210*/  ISETP.LT.OR P0, PT, R2, R244, P0 ;  /* 0x000000f40200720c */ /* 0x000fe20000701670 */
[----:B-1----:R-:W-:Y:S02]  /*16220*/  FMUL.FTZ R4, R47, c[0x0][0x2ec] ;  /* 0x0000bb002f047a20 */ /* 0x002fe40000410000 */
[----:B--2---:R-:W-:Y:S02]  /*16230*/  FFMA.FTZ R8, R8, -UR21, R15 ;  /* 0x8000001508087c23 */ /* 0x004fe4000801000f */
[----:B------:R1:W2:Y:S03]  /*16240*/  MUFU.TANH R16, R4 ;  /* 0x0000000400107308 */ /* 0x0002a60000002400 */
[----:B------:R-:W-:Y:S01]  /*16250*/  FSEL R211, R8, -INF , !P4 ;  /* 0xff80000008d37808 */ /* 0x000fe20006000000 */
[----:B-1----:R-:W-:Y:S01]  /*16260*/  FMUL.FTZ R4, R214, c[0x0][0x2ec] ;  /* 0x0000bb00d6047a20 */ /* 0x002fe20000410000 */
[----:B------:R-:W-:Y:S01]  /*16270*/  FSEL R214, R6, -INF , !P1 ;  /* 0xff80000006d67808 */ /* 0x000fe20004800000 */
[----:B--2---:R-:W-:Y:S01]  /*16280*/  FFMA.FTZ R7, R7, -UR21, R16 ;  /* 0x8000001507077c23 */ /* 0x004fe20008010010 */
[----:B------:R-:W-:-:S03]  /*16290*/  ISETP.GE.AND P1, PT, R2, R251, PT ;  /* 0x000000fb0200720c */ /* 0x000fc60003f26270 */
[----:B------:R-:W1:Y:S01]  /*162a0*/  MUFU.TANH R4, R4 ;  /* 0x0000000400047308 */ /* 0x000e620000002400 */
[----:B------:R-:W-:-:S04]  /*162b0*/  ISETP.LT.OR P1, PT, R2, R245, P1 ;  /* 0x000000f50200720c */ /* 0x000fc80000f21670 */
[----:B------:R-:W-:Y:S01]  /*162c0*/  FSEL R212, R7, -INF , !P1 ;  /* 0xff80000007d47808 */ /* 0x000fe20004800000 */
[----:B-1----:R-:W-:Y:S02]  /*162d0*/  FFMA.FTZ R4, R9, -UR21, R4 ;  /* 0x8000001509047c23 */ /* 0x002fe40008010004 */
[----:B------:R-:W-:Y:S02]  /*162e0*/  FFMA.FTZ R9, R12, -UR21, R14 ;  /* 0x800000150c097c23 */ /* 0x000fe4000801000e */
[----:B------:R-:W-:Y:S01]  /*162f0*/  FFMA.FTZ R12, R3, -UR21, R17 ;  /* 0x80000015030c7c23 */ /* 0x000fe20008010011 */
[----:B------:R-:W-:Y:S01]  /*16300*/  FSEL R217, R4, -INF , !P6 ;  /* 0xff80000004d97808 */ /* 0x000fe20007000000 */
[----:B------:R-:W-:Y:S01]  /*16310*/  IMAD.IADD R3, R248, 0x1, -R2 ;  /* 0x00000001f8037824 */ /* 0x000fe200078e0a02 */
[----:B------:R-:W-:Y:S02]  /*16320*/  ISETP.GE.AND P6, PT, R2, R249, PT ;  /* 0x000000f90200720c */ /* 0x000fe40003fc6270 */
[----:B------:R-:W-:-:S02]  /*16330*/  FSEL R215, R9, -INF , !P5 ;  /* 0xff80000009d77808 */ /* 0x000fc40006800000 */
        /* <DEDUP_REMOVED lines=18> */
[----:B-1----:R-:W-:Y:S01]  /*16460*/  IMAD.MOV.U32 R4, RZ, RZ, R3 ;  /* 0x000000ffff047224 */ /* 0x002fe200078e0003 */
[----:B------:R-:W-:-:S03]  /*16470*/  IABS R3, R5 ;  /* 0x0000000500037213 */ /* 0x000fc60000000000 */
[----:B------:R1:W-:Y:S02]  /*16480*/  I2F R14, R4 ;  /* 0x00000004000e7306 */ /* 0x0003e40000201400 */
[----:B-1----:R-:W-:Y:S02]  /*16490*/  IMAD.MOV.U32 R4, RZ, RZ, R3 ;  /* 0x000000ffff047224 */ /* 0x002fe400078e0003 */
[----:B------:R-:W-:-:S04]  /*164a0*/  IMAD.IADD R3, R241, 0x1, -R2 ;  /* 0x00000001f1037824 */ /* 0x000fc800078e0a02 */
[----:B------:R1:W-:Y:S01]  /*164b0*/  I2F R13, R4 ;  /* 0x00000004000d7306 */ /* 0x0003e20000201400 */
[----:B------:R-:W-:-:S05]  /*164c0*/  IABS R3, R3 ;  /* 0x0000000300037213 */ /* 0x000fca0000000000 */
[----:B------:R-:W-:Y:S02]  /*164d0*/  IMAD.MOV.U32 R5, RZ, RZ, R3 ;  /* 0x000000ffff057224 */ /* 0x000fe400078e0003 */
[----:B------:R-:W-:Y:S02]  /*164e0*/  FMUL.FTZ R12, R73, c[0x0][0x2ec] ;  /* 0x0000bb00490c7a20 */ /* 0x000fe40000410000 */
[----:B------:R-:W-:Y:S01]  /*164f0*/  I2F R11, R5 ;  /* 0x00000005000b7306 */ /* 0x000fe20000201400 */
[----:B-1----:R-:W-:-:S05]  /*16500*/  IMAD.IADD R4, R248, 0x1, -R2 ;  /* 0x00000001f8047824 */ /* 0x002fca00078e0a02 */
[----:B------:R-:W-:-:S05]  /*16510*/  IABS R3, R4 ;  /* 0x0000000400037213 */ /* 0x000fca0000000000 */
[----:B------:R-:W-:Y:S02]  /*16520*/  IMAD.MOV.U32 R4, RZ, RZ, R3 ;  /* 0x000000ffff047224 */ /* 0x000fe400078e0003 */
[----:B------:R-:W-:Y:S02]  /*16530*/  IMAD.IADD R3, R247, 0x1, -R0 ;  /* 0x00000001f7037824 */ /* 0x000fe400078e0a00 */
[----:B------:R1:W-:Y:S03]  /*16540*/  I2F R10, R4 ;  /* 0x00000004000a7306 */ /* 0x0003e60000201400 */
[----:B------:R-:W-:-:S05]  /*16550*/  IABS R3, R3 ;  /* 0x0000000300037213 */ /* 0x000fca0000000000 */
[----:B-1----:R-:W-:Y:S02]  /*16560*/  IMAD.MOV.U32 R4, RZ, RZ, R3 ;  /* 0x000000ffff047224 */ /* 0x002fe400078e0003 */
[--C-:B------:R-:W-:Y:S02]  /*16570*/  IMAD.IADD R3, R242, 0x1, -R0.reuse ;  /* 0x00000001f2037824 */ /* 0x100fe400078e0a00 */
[----:B------:R-:W-:Y:S01]  /*16580*/  IMAD.IADD R2, R241, 0x1, -R0 ;  /* 0x00000001f1027824 */ /* 0x000fe200078e0a00 */
[----:B------:R-:W-:Y:S02]  /*16590*/  I2F R9, R4 ;  /* 0x0000000400097306 */ /* 0x000fe40000201400 */
[----:B------:R-:W-:-:S06]  /*165a0*/  IABS R3, R3 ;  /* 0x0000000300037213 */ /* 0x000fcc0000000000 */
[----:B------:R1:W-:Y:S01]  /*165b0*/  I2F R8, R3 ;  /* 0x0000000300087306 */ /* 0x0003e20000201400 */
[----:B------:R-:W-:Y:S01]  /*165c0*/  IABS R2, R2 ;  /* 0x0000000200027213 */ /* 0x000fe20000000000 */
[----:B-1----:R-:W-:-:S06]  /*165d0*/  FMUL.FTZ R3, R76, c[0x0][0x2ec] ;  /* 0x0000bb004c037a20 */ /* 0x002fcc0000410000 */
[----:B------:R1:W-:Y:S01]  /*165e0*/  I2F R7, R2 ;  /* 0x0000000200077306 */ /* 0x0003e20000201400 */
[----:B------:R2:W5:Y:S07]  /*165f0*/  LDL.LU R76, [R1+0xc8] ;  /* 0x0000c800014c7983 */ /* 0x00056e0000300800 */
[----:B------:R-:W3:Y:S01]  /*16600*/  MUFU.TANH R3, R3 ;  /* 0x0000000300037308 */ /* 0x000ee20000002400 */
[----:B-1----:R-:W-:-:S07]  /*16610*/  FMUL.FTZ R2, R75, c[0x0][0x2ec] ;  /* 0x0000bb004b027a20 */ /* 0x002fce0000410000 */
[----:B------:R-:W-:Y:S01]  /*16620*/  MUFU.TANH R12, R12 ;  /* 0x0000000c000c7308 */ /* 0x000fe20000002400 */
[----:B------:R2:W5:Y:S07]  /*16630*/  LDL.LU R75, [R1+0xc4] ;  /* 0x0000c400014b7983 */ /* 0x00056e0000300800 */
[----:B------:R1:W4:Y:S01]  /*16640*/  MUFU.TANH R4, R2 ;  /* 0x0000000200047308 */ /* 0x0003220000002400 */
[----:B---3--:R-:W-:Y:S02]  /*16650*/  FFMA.FTZ R5, R6, -UR21, R3 ;  /* 0x8000001506057c23 */ /* 0x008fe40008010003 */
[----:B-1----:R-:W-:-:S02]  /*16660*/  FMUL.FTZ R2, R74, c[0x0][0x2ec] ;  /* 0x0000bb004a027a20 */ /* 0x002fc40000410000 */
[----:B----4-:R-:W-:Y:S01]  /*16670*/  FFMA.FTZ R4, R14, -UR21, R4 ;  /* 0x800000150e047c23 */ /* 0x010fe20008010004 */
[----:B------:R-:W-:Y:S02]  /*16680*/  FSEL R210, R5, -INF , !P6 ;  /* 0xff80000005d27808 */ /* 0x000fe40007000000 */
[----:B------:R1:W3:Y:S01]  /*16690*/  MUFU.TANH R3, R2 ;  /* 0x0000000200037308 */ /* 0x0002e20000002400 */
[----:B------:R2:W5:Y:S01]  /*166a0*/  LDL.LU R74, [R1+0xc0] ;  /* 0x0000c000014a7983 */ /* 0x0005620000300800 */
[----:B------:R-:W-:Y:S02]  /*166b0*/  ISETP.GE.AND P6, PT, R0, R252, PT ;  /* 0x000000fc0000720c */ /* 0x000fe40003fc6270 */
[----:B------:R-:W-:Y:S01]  /*166c0*/  FSEL R133, R4, -INF , !P5 ;  /* 0xff80000004857808 */ /* 0x000fe20006800000 */
[----:B------:R2:W5:Y:S01]  /*166d0*/  LDL.LU R73, [R1+0xbc] ;  /* 0x0000bc0001497983 */ /* 0x0005620000300800 */
[----:B-1----:R-:W-:-:S05]  /*166e0*/  IMAD.IADD R2, R248, 0x1, -R0 ;  /* 0x00000001f8027824 */ /* 0x002fca00078e0a00 */
[----:B------:R-:W-:-:S04]  /*166f0*/  IABS R2, R2 ;  /* 0x0000000200027213 */ /* 0x000fc80000000000 */
[----:B------:R1:W-:Y:S01]  /*16700*/  I2F R6, R2 ;  /* 0x0000000200067306 */ /* 0x0003e20000201400 */
[----:B---3--:R-:W-:Y:S02]  /*16710*/  FFMA.FTZ R3, R13, -UR21, R3 ;  /* 0x800000150d037c23 */ /* 0x008fe40008010003 */
[----:B-1----:R-:W-:-:S03]  /*16720*/  FMUL.FTZ R2, R72, c[0x0][0x2ec] ;  /* 0x0000bb0048027a20 */ /* 0x002fc60000410000 */
[----:B------:R-:W-:Y:S01]  /*16730*/  FSEL R139, R3, -INF , !P4 ;  /* 0xff800000038b7808 */ /* 0x000fe20006000000 */
[----:B------:R2:W5:Y:S01]  /*16740*/  LDL.LU R72, [R1+0xb8] ;  /* 0x0000b80001487983 */ /* 0x0005620000300800 */
[----:B------:R1:W-:Y:S01]  /*16750*/  MUFU.TANH R15, R2 ;  /* 0x00000002000f7308 */ /* 0x0003e20000002400 */
[C---:B------:R-:W-:Y:S02]  /*16760*/  ISETP.GE.AND P5, PT, R0.reuse, R251, PT ;  /* 0x000000fb0000720c */ /* 0x040fe40003fa6270 */
[C---:B------:R-:W-:Y:S01]  /*16770*/  ISETP.GE.AND P4, PT, R0.reuse, R250, PT ;  /* 0x000000fa0000720c */ /* 0x040fe20003f86270 */
[----:B-1----:R-:W-:Y:S01]  /*16780*/  FMUL.FTZ R2, R71, c[0x0][0x2ec] ;  /* 0x0000bb0047027a20 */ /* 0x002fe20000410000 */
[C---:B------:R-:W-:Y:S01]  /*16790*/  ISETP.LT.OR P6, PT, R0.reuse, R246, P6 ;  /* 0x000000f60000720c */ /* 0x040fe200037c1670 */
[----:B------:R2:W5:Y:S02]  /*167a0*/  LDL.LU R71, [R1+0xb4] ;  /* 0x0000b40001477983 */ /* 0x0005640000300800 */
[----:B------:R1:W-:Y:S01]  /*167b0*/  MUFU.TANH R13, R2 ;  /* 0x00000002000d7308 */ /* 0x0003e20000002400 */
[----:B------:R-:W-:Y:S01]  /*167c0*/  FMUL.FTZ R3, R69, c[0x0][0x2ec] ;  /* 0x0000bb0045037a20 */ /* 0x000fe20000410000 */
[----:B------:R-:W-:-:S02]  /*167d0*/  ISETP.LT.OR P5, PT, R0, R245, P5 ;  /* 0x000000f50000720c */ /* 0x000fc40002fa1670 */
[----:B------:R-:W-:Y:S01]  /*167e0*/  ISETP.LT.OR P4, PT, R0, R244, P4 ;  /* 0x000000f40000720c */ /* 0x000fe20002781670 */
[----:B-1----:R-:W-:-:S05]  /*167f0*/  FFMA.FTZ R2, R11, -UR21, R12 ;  /* 0x800000150b027c23 */ /* 0x002fca000801000c */
[----:B------:R-:W-:Y:S02]  /*16800*/  FSEL R209, R2, -INF , !P1 ;  /* 0xff80000002d17808 */ /* 0x000fe40004800000 */
[----:B------:R-:W-:Y:S01]  /*16810*/  ISETP.GE.AND P1, PT, R0, R249, PT ;  /* 0x000000f90000720c */ /* 0x000fe20003f26270 */
[----:B------:R-:W-:Y:S02]  /*16820*/  FMUL.FTZ R11, R70, c[0x0][0x2ec] ;  /* 0x0000bb00460b7a20 */ /* 0x000fe40000410000 */
[----:B------:R2:W5:Y:S01]  /*16830*/  LDL.LU R70, [R1+0xb0] ;  /* 0x0000b00001467983 */ /* 0x0005620000300800 */
[----:B------:R-:W-:Y:S01]  /*16840*/  ISETP.LT.OR P1, PT, R0, R243, P1 ;  /* 0x000000f30000720c */ /* 0x000fe20000f21670 */
[----:B------:R-:W-:Y:S02]  /*16850*/  FMUL.FTZ R0, R68, c[0x0][0x2ec] ;  /* 0x0000bb0044007a20 */ /* 0x000fe40000410000 */
[----:B------:R2:W5:Y:S04]  /*16860*/  LDL.LU R69, [R1+0xac] ;  /* 0x0000ac0001457983 */ /* 0x0005680000300800 */
[----:B------:R2:W5:Y:S01]  /*16870*/  LDL.LU R68, [R1+0xa8] ;  /* 0x0000a80001447983 */ /* 0x0005620000300800 */
[----:B------:R-:W1:Y:S08]  /*16880*/  MUFU.TANH R5, R11 ;  /* 0x0000000b00057308 */ /* 0x000e700000002400 */
[----:B------:R-:W3:Y:S01]  /*16890*/  MUFU.TANH R3, R3 ;  /* 0x0000000300037308 */ /* 0x000ee20000002400 */
[----:B-1----:R-:W-:-:S07]  /*168a0*/  FFMA.FTZ R2, R10, -UR21, R5 ;  /* 0x800000150a027c23 */ /* 0x002fce0008010005 */
[----:B------:R-:W1:Y:S01]  /*168b0*/  MUFU.TANH R0, R0 ;  /* 0x0000000000007308 */ /* 0x000e620000002400 */
[----:B------:R-:W-:Y:S02]  /*168c0*/  FSEL R208, R2, -INF , !P0 ;  /* 0xff80000002d07808 */ /* 0x000fe40004000000 */
[----:B------:R-:W-:Y:S01]  /*168d0*/  PLOP3.LUT P0, PT, PT, PT, UP0, 0x80, 0x0 ;  /* 0x000000000000781c */ /* 0x000fe20003f0f008 */
[----:B------:R-:W-:Y:S02]  /*168e0*/  FFMA.FTZ R5, R9, -UR21, R15 ;  /* 0x8000001509057c23 */ /* 0x000fe4000801000f */
[----:B------:R-:W-:Y:S02]  /*168f0*/  FFMA.FTZ R4, R8, -UR21, R13 ;  /* 0x8000001508047c23 */ /* 0x000fe4000801000d */
[----:B---3--:R-:W-:Y:S02]  /*16900*/  FFMA.FTZ R3, R7, -UR21, R3 ;  /* 0x8000001507037c23 */ /* 0x008fe40008010003 */
[----:B-1----:R-:W-:Y:S01]  /*16910*/  FFMA.FTZ R0, R6, -UR21, R0 ;  /* 0x8000001506007c23 */ /* 0x002fe20008010000 */
[----:B------:R-:W-:-:S02]  /*16920*/  FSEL R13, R5, -INF , !P6 ;  /* 0xff800000050d7808 */ /* 0x000fc40007000000 */
[----:B------:R-:W-:Y:S02]  /*16930*/  FSEL R14, R4, -INF , !P5 ;  /* 0xff800000040e7808 */ /* 0x000fe40006800000 */
[----:B------:R-:W-:Y:S02]  /*16940*/  FSEL R132, R3, -INF , !P4 ;  /* 0xff80000003847808 */ /* 0x000fe40006000000 */
[----:B------:R-:W-:Y:S01]  /*16950*/  FSEL R138, R0, -INF , !P1 ;  /* 0xff800000008a7808 */ /* 0x000fe20004800000 */
[----:B------:R-:W-:Y:S05]  /*16960*/  @!P0 BRA `(.L_x_814) ;  /* 0x0000050000008947 */ /* 0x000fea0003800000 */
[----:B--2---:R-:W2:Y:S04]  /*16970*/  LDL.64 R48, [R1+0xa0] ;  /* 0x0000a00001307983 */ /* 0x004ea80000100a00 */
        /* <DEDUP_REMOVED lines=77> */
.L_x_816:
[----:B------:R-:W-:Y:S05]  /*16e50*/  BSYNC B0 ;  /* 0x0000000000007941 */ /* 0x000fea0003800000 */
.L_x_815:
[----:B------:R-:W0:Y:S02]  /*16e60*/  LDGDEPBAR ;  /* 0x00000000000079af */ /* 0x000e240000000000 */
.L_x_814:
[----:B-12---:R-:W2:Y:S04]  /*16e70*/  LDL.LU R2, [R1+0x5c] ;  /* 0x00005c0001027983 */ /* 0x006ea80000300800 */
[----:B------:R-:W3:Y:S04]  /*16e80*/  LDL.LU R0, [R1+0x58] ;  /* 0x0000580001007983 */ /* 0x000ee80000300800 */
[----:B------:R-:W4:Y:S01]  /*16e90*/  LDL.LU R4, [R1+0x4c] ;  /* 0x00004c0001047983 */ /* 0x000f220000300800 */
[----:B------:R-:W-:-:S03]  /*16ea0*/  MOV R29, R140 ;  /* 0x0000008c001d7202 */ /* 0x000fc60000000f00 */
[----:B------:R-:W2:Y:S01]  /*16eb0*/  LDL.LU R5, [R1+0x50] ;  /* 0x0000500001057983 */ /* 0x000ea20000300800 */
[----:B------:R-:W-:Y:S01]  /*16ec0*/  MOV R38, R66 ;  /* 0x0000004200267202 */ /* 0x000fe20000000f00 */
[----:B------:R-:W-:Y:S01]  /*16ed0*/  IMAD.MOV.U32 R37, RZ, RZ, R64 ;  /* 0x000000ffff257224 */ /* 0x000fe200078e0040 */
[----:B------:R-:W-:Y:S01]  /*16ee0*/  MOV R11, R67 ;  /* 0x00000043000b7202 */ /* 0x000fe20000000f00 */
[----:B------:R-:W2:Y:S01]  /*16ef0*/  LDL.LU R15, [R1+0x10] ;  /* 0x00001000010f7983 */ /* 0x000ea20000300800 */
[----:B------:R-:W-:-:S03]  /*16f00*/  MOV R31, R65 ;  /* 0x00000041001f7202 */ /* 0x000fc60000000f00 */
[----:B------:R-:W-:Y:S04]  /*16f10*/  STL [R1+0xc4], R231 ;  /* 0x0000c4e701007387 */ /* 0x000fe80000100800 */
[----:B------:R1:W-:Y:S04]  /*16f20*/  STL [R1+0xc0], R230 ;  /* 0x0000c0e601007387 */ /* 0x0003e80000100800 */
[----:B-1----:R-:W2:Y:S04]  /*16f30*/  LDL.LU R230, [R1+0x48] ;  /* 0x0000480001e67983 */ /* 0x002ea80000300800 */
[----:B------:R1:W-:Y:S04]  /*16f40*/  STL [R1+0xbc], R229 ;  /* 0x0000bce501007387 */ /* 0x0003e80000100800 */
[----:B-1----:R-:W2:Y:S04]  /*16f50*/  LDL.LU R229, [R1+0x20] ;  /* 0x0000200001e57983 */ /* 0x002ea80000300800 */
[----:B------:R1:W-:Y:S04]  /*16f60*/  STL [R1+0xb8], R228 ;  /* 0x0000b8e401007387 */ /* 0x0003e80000100800 */
[----:B-1----:R-:W2:Y:S04]  /*16f70*/  LDL.LU R228, [R1+0x54] ;  /* 0x0000540001e47983 */ /* 0x002ea80000300800 */
[----:B------:R-:W-:Y:S04]  /*16f80*/  STL [R1+0xb4], R227 ;  /* 0x0000b4e301007387 */ /* 0x000fe80000100800 */
[----:B------:R-:W-:Y:S04]  /*16f90*/  STL [R1+0xb0], R226 ;  /* 0x0000b0e201007387 */ /* 0x000fe80000100800 */
[----:B------:R-:W-:Y:S04]  /*16fa0*/  STL [R1+0xac], R225 ;  /* 0x0000ace101007387 */ /* 0x000fe80000100800 */
[----:B------:R-:W2:Y:S04]  /*16fb0*/  LDL.LU R17, [R1+0x30] ;  /* 0x0000300001117983 */ /* 0x000ea80000300800 */
[----:B------:R-:W2:Y:S04]  /*16fc0*/  LDL.LU R16, [R1+0x1c] ;  /* 0x00001c0001107983 */ /* 0x000ea80000300800 */
[----:B------:R1:W-:Y:S04]  /*16fd0*/  STL [R1+0xa8], R220 ;  /* 0x0000a8dc01007387 */ /* 0x0003e80000100800 */
[----:B-1----:R-:W2:Y:S04]  /*16fe0*/  LDL.LU R220, [R1+0xc] ;  /* 0x00000c0001dc7983 */ /* 0x002ea80000300800 */
[----:B------:R-:W2:Y:S01]  /*16ff0*/  LDL.LU R44, [R1+0x70] ;  /* 0x00007000012c7983 */ /* 0x000ea20000300800 */
[----:B------:R-:W-:-:S02]  /*17000*/  MOV R227, R41 ;  /* 0x0000002900e37202 */ /* 0x000fc40000000f00 */
[----:B------:R-:W-:Y:S02]  /*17010*/  MOV R39, R60 ;  /* 0x0000003c00277202 */ /* 0x000fe40000000f00 */
[----:B------:R-:W-:Y:S02]  /*17020*/  MOV R10, R61 ;  /* 0x0000003d000a7202 */ /* 0x000fe40000000f00 */
[----:B---3--:R-:W-:Y:S02]  /*17030*/  MOV R7, R0 ;  /* 0x0000000000077202 */ /* 0x008fe40000000f00 */
[----:B----4-:R-:W-:-:S04]  /*17040*/  FMNMX.FTZ R0, R4, R21, !PT ;  /* 0x0000001504007209 */ /* 0x010fc80007810000 */
[----:B------:R-:W-:Y:S02]  /*17050*/  FMNMX.FTZ R137, R23, R0, !PT ;  /* 0x0000000017897209 */ /* 0x000fe40007810000 */
[----:B--2---:R-:W-:-:S04]  /*17060*/  FMNMX.FTZ R0, R5, R26, !PT ;  /* 0x0000001a05007209 */ /* 0x004fc80007810000 */
        /* <DEDUP_REMOVED lines=9> */
[----:B------:R-:W-:Y:S02]  /*17100*/  FMNMX.FTZ R137, R54, R137, !PT ;  /* 0x0000008936897209 */ /* 0x000fe40007810000 */
[----:B------:R-:W-:-:S04]  /*17110*/  FMNMX.FTZ R0, R230, R0, !PT ;  /* 0x00000000e6007209 */ /* 0x000fc80007810000 */
[----:B------:R-:W-:-:S04]  /*17120*/  FMNMX.FTZ R0, R37, R0, !PT ;  /* 0x0000000025007209 */ /* 0x000fc80007810000 */
[----:B------:R-:W-:Y:S02]  /*17130*/  FMNMX.FTZ R0, R28, R0, !PT ;  /* 0x000000001c007209 */ /* 0x000fe40007810000 */
[----:B------:R-:W-:Y:S02]  /*17140*/  FMNMX.FTZ R137, R30, R137, !PT ;  /* 0x000000891e897209 */ /* 0x000fe40007810000 */
[----:B------:R-:W-:-:S04]  /*17150*/  FMNMX.FTZ R0, R36, R0, !PT ;  /* 0x0000000024007209 */ /* 0x000fc80007810000 */
        /* <DEDUP_REMOVED lines=14> */
[----:B------:R-:W-:-:S02]  /*17240*/  MOV R47, R2 ;  /* 0x00000002002f7202 */ /* 0x000fc40000000f00 */
[----:B------:R-:W1:Y:S04]  /*17250*/  SHFL.BFLY PT, R2, R136, 0x2, 0x1f ;  /* 0x0c401f0088027f89 */ /* 0x000e6800000e0000 */
[----:B------:R-:W2:Y:S01]  /*17260*/  SHFL.BFLY PT, R0, R137, 0x2, 0x1f ;  /* 0x0c401f0089007f89 */ /* 0x000ea200000e0000 */
[----:B-1----:R-:W-:Y:S02]  /*17270*/  FMNMX.FTZ R136, R136, R2, !PT ;  /* 0x0000000288887209 */ /* 0x002fe40007810000 */
[----:B--2---:R-:W-:-:S03]  /*17280*/  FMNMX.FTZ R137, R137, R0, !PT ;  /* 0x0000000089897209 */ /* 0x004fc60007810000 */
[----:B------:R-:W1:Y:S04]  /*17290*/  SHFL.BFLY PT, R2, R136, 0x1, 0x1f ;  /* 0x0c201f0088027f89 */ /* 0x000e6800000e0000 */
[----:B------:R-:W2:Y:S01]  /*172a0*/  SHFL.BFLY PT, R0, R137, 0x1, 0x1f ;  /* 0x0c201f0089007f89 */ /* 0x000ea200000e0000 */
[----:B------:R-:W-:Y:S02]  /*172b0*/  MOV R41, R52 ;  /* 0x0000003400297202 */ /* 0x000fe40000000f00 */
[----:B-1----:R-:W-:Y:S02]  /*172c0*/  FMNMX.FTZ R136, R136, R2, !PT ;  /* 0x0000000288887209 */ /* 0x002fe40007810000 */
[----:B------:R-:W-:Y:S02]  /*172d0*/  FMNMX.FTZ R2, R47, R32, !PT ;  /* 0x000000202f027209 */ /* 0x000fe40007810000 */
[----:B--2---:R-:W-:-:S02]  /*172e0*/  FMNMX.FTZ R137, R137, R0, !PT ;  /* 0x0000000089897209 */ /* 0x004fc40007810000 */
        /* <DEDUP_REMOVED lines=8> */
[----:B------:R-:W-:Y:S01]  /*17370*/  FMNMX.FTZ R0, R135, R0, !PT ;  /* 0x0000000087007209 */ /* 0x000fe20007810000 */
[----:B------:R-:W-:Y:S01]  /*17380*/  IMAD.MOV.U32 R43, RZ, RZ, R56 ;  /* 0x000000ffff2b7224 */ /* 0x000fe200078e0038 */
[----:B------:R-:W-:Y:S02]  /*17390*/  MOV R225, R63 ;  /* 0x0000003f00e17202 */ /* 0x000fe40000000f00 */
[----:B------:R-:W-:Y:S02]  /*173a0*/  FMNMX.FTZ R2, R41, R2, !PT ;  /* 0x0000000229027209 */ /* 0x000fe40007810000 */
[----:B------:R-:W-:-:S02]  /*173b0*/  FMNMX.FTZ R0, R228, R0, !PT ;  /* 0x00000000e4007209 */ /* 0x000fc40007810000 */
[----:B------:R-:W-:Y:S02]  /*173c0*/  FSETP.NEU.FTZ.AND P1, PT, R137, -INF , PT ;  /* 0xff8000008900780b */ /* 0x000fe40003f3d000 */
[----:B------:R-:W-:Y:S02]  /*173d0*/  FMNMX.FTZ R2, R43, R2, !PT ;  /* 0x000000022b027209 */ /* 0x000fe40007810000 */
[----:B------:R-:W-:Y:S02]  /*173e0*/  FMNMX.FTZ R0, R225, R0, !PT ;  /* 0x00000000e1007209 */ /* 0x000fe40007810000 */
[C---:B------:R-:W-:Y:S01]  /*173f0*/  FSEL R3, R137.reuse, RZ, P1 ;  /* 0x000000ff89037208 */ /* 0x040fe20000800000 */
[----:B------:R-:W-:Y:S01]  /*17400*/  FMUL.FTZ R12, R137, c[0x0][0x23c] ;  /* 0x00008f00890c7a20 */ /* 0x000fe20000410000 */
[----:B------:R-:W-:Y:S02]  /*17410*/  MOV R231, R57 ;  /* 0x0000003900e77202 */ /* 0x000fe40000000f00 */
[----:B------:R-:W-:-:S02]  /*17420*/  FMNMX.FTZ R2, R59, R2, !PT ;  /* 0x000000023b027209 */ /* 0x000fc40007810000 */
[----:B------:R-:W-:Y:S02]  /*17430*/  FMNMX.FTZ R0, R58, R0, !PT ;  /* 0x000000003a007209 */ /* 0x000fe40007810000 */
[----:B------:R-:W-:Y:S01]  /*17440*/  FSETP.NEU.FTZ.AND P0, PT, R136, -INF , PT ;  /* 0xff8000008800780b */ /* 0x000fe20003f1d000 */
[----:B------:R-:W-:Y:S01]  /*17450*/  FADD.FTZ R4, R4, -R3 ;  /* 0x8000000304047221 */ /* 0x000fe20000010000 */
[----:B------:R-:W-:Y:S02]  /*17460*/  FMNMX.FTZ R2, R35, R2, !PT ;  /* 0x0000000223027209 */ /* 0x000fe40007810000 */
[----:B------:R-:W-:Y:S02]  /*17470*/  FMNMX.FTZ R0, R231, R0, !PT ;  /* 0x00000000e7007209 */ /* 0x000fe40007810000 */
[----:B------:R-:W-:Y:S02]  /*17480*/  FSEL R3, R136, RZ, P0 ;  /* 0x000000ff88037208 */ /* 0x000fe40000000000 */
[----:B------:R-:W-:-:S02]  /*17490*/  FSEL R12, R12, RZ, P1 ;  /* 0x000000ff0c0c7208 */ /* 0x000fc40000800000 */
[----:B------:R-:W-:Y:S02]  /*174a0*/  FMNMX.FTZ R2, R40, R2, !PT ;  /* 0x0000000228027209 */ /* 0x000fe40007810000 */
[----:B------:R-:W-:Y:S01]  /*174b0*/  FMNMX.FTZ R0, R19, R0, !PT ;  /* 0x0000000013007209 */ /* 0x000fe20007810000 */
[----:B------:R-:W-:Y:S01]  /*174c0*/  FADD.FTZ R6, R5, -R3 ;  /* 0x8000000305067221 */ /* 0x000fe20000010000 */
[----:B------:R-:W-:Y:S01]  /*174d0*/  FMNMX.FTZ R2, R15, R2, !PT ;  /* 0x000000020f027209 */ /* 0x000fe20007810000 */
[----:B------:R-:W-:Y:S01]  /*174e0*/  FFMA.FTZ R3, R21, c[0x0][0x23c], -R12 ;  /* 0x00008f0015037a23 */ /* 0x000fe2000001080c */
[----:B------:R-:W-:Y:S01]  /*174f0*/  FMNMX.FTZ R0, R220, R0, !PT ;  /* 0x00000000dc007209 */ /* 0x000fe20007810000 */
[----:B------:R-:W-:Y:S02]  /*17500*/  FMUL.FTZ R4, R4, c[0x0][0x23c] ;  /* 0x00008f0004047a20 */ /* 0x000fe40000410000 */
[----:B------:R1:W-:Y:S02]  /*17510*/  MUFU.EX2 R8, R3 ;  /* 0x0000000300087308 */ /* 0x0003e40000000800 */
[----:B-1----:R-:W-:-:S02]  /*17520*/  FMNMX.FTZ R3, R42, R2, !PT ;  /* 0x000000022a037209 */ /* 0x002fc40007810000 */
        /* <DEDUP_REMOVED lines=8> */
[--C-:B------:R-:W-:Y:S01]  /*175b0*/  FFMA.FTZ R4, R23, c[0x0][0x23c], -R12.reuse ;  /* 0x00008f0017047a23 */ /* 0x100fe2000001080c */
[----:B------:R-:W-:Y:S01]  /*175c0*/  FMNMX.FTZ R2, R210, R2, !PT ;  /* 0x00000002d2027209 */ /* 0x000fe20007810000 */
[----:B------:R-:W-:Y:S01]  /*175d0*/  FFMA.FTZ R5, R20, c[0x0][0x23c], -R12 ;  /* 0x00008f0014057a23 */ /* 0x000fe2000001080c */
[----:B------:R-:W-:Y:S01]  /*175e0*/  FMNMX.FTZ R3, R209, R3, !PT ;  /* 0x00000003d1037209 */ /* 0x000fe20007810000 */
[----:B------:R1:W-:Y:S01]  /*175f0*/  MUFU.EX2 R9, R4 ;  /* 0x0000000400097308 */ /* 0x0003e20000000800 */
[----:B------:R-:W-:-:S02]  /*17600*/  FFMA.FTZ R226, R44, R0, R8 ;  /* 0x000000002ce27223 */ /* 0x000fc40000010008 */
[-C--:B------:R-:W-:Y:S02]  /*17610*/  FMUL.FTZ R64, R164, R0.reuse ;  /* 0x00000000a4407220 */ /* 0x080fe40000410000 */
[----:B------:R-:W-:-:S03]  /*17620*/  FMUL.FTZ R65, R165, R0 ;  /* 0x00000000a5417220 */ /* 0x000fc60000410000 */
[----:B------:R3:W-:Y:S01]  /*17630*/  MUFU.EX2 R46, R5 ;  /* 0x00000005002e7308 */ /* 0x0007e20000000800 */
[-C--:B------:R-:W-:Y:S02]  /*17640*/  FMUL.FTZ R52, R168, R0.reuse ;  /* 0x00000000a8347220 */ /* 0x080fe40000410000 */
[----:B------:R-:W-:Y:S01]  /*17650*/  FMUL.FTZ R53, R169, R0 ;  /* 0x00000000a9357220 */ /* 0x000fe20000410000 */
[----:B-1----:R-:W-:Y:S02]  /*17660*/  FMNMX.FTZ R4, R208, R2, !PT ;  /* 0x00000002d0047209 */ /* 0x002fe40007810000 */
[----:B------:R-:W-:Y:S01]  /*17670*/  FMNMX.FTZ R2, R132, R3, !PT ;  /* 0x0000000384027209 */ /* 0x000fe20007810000 */
[----:B------:R-:W-:Y:S02]  /*17680*/  FMUL.FTZ R3, R6, c[0x0][0x23c] ;  /* 0x00008f0006037a20 */ /* 0x000fe40000410000 */
[-C--:B------:R-:W-:Y:S02]  /*17690*/  FMUL.FTZ R48, R180, R0.reuse ;  /* 0x00000000b4307220 */ /* 0x080fe40000410000 */
[----:B------:R-:W-:-:S02]  /*176a0*/  FMUL.FTZ R49, R181, R0 ;  /* 0x00000000b5317220 */ /* 0x000fc40000410000 */
[----:B---3--:R-:W-:Y:S02]  /*176b0*/  FFMA.FTZ R5, R22, c[0x0][0x23c], -R12 ;  /* 0x00008f0016057a23 */ /* 0x008fe4000001080c */
        /* <DEDUP_REMOVED lines=13> */
[----:B------:R-:W-:Y:S01]  /*17790*/  FMUL.FTZ R140, R84, R0 ;  /* 0x00000000548c7220 */ /* 0x000fe20000410000 */
        /* <DEDUP_REMOVED lines=11> */
[----:B------:R-:W-:Y:S08]  /*17850*/  MUFU.EX2 R18, R5 ;  /* 0x0000000500127308 */ /* 0x000ff00000000800 */
[----:B------:R-:W1:Y:S01]  /*17860*/  MUFU.EX2 R0, R3 ;  /* 0x0000000300007308 */ /* 0x000e620000000800 */
[----:B------:R-:W-:Y:S01]  /*17870*/  MOV R96, R54 ;  /* 0x0000003600607202 */ /* 0x000fe20000000f00 */
[----:B------:R-:W-:-:S04]  /*17880*/  IMAD.MOV.U32 R81, RZ, RZ, R59 ;  /* 0x000000ffff517224 */ /* 0x000fc800078e003b */
[----:B------:R-:W-:Y:S01]  /*17890*/  IMAD.MOV.U32 R112, RZ, RZ, R96 ;  /* 0x000000ffff707224 */ /* 0x000fe200078e0060 */
[----:B------:R-:W-:Y:S02]  /*178a0*/  MOV R96, R81 ;  /* 0x0000005100607202 */ /* 0x000fe40000000f00 */
[----:B------:R-:W3:Y:S01]  /*178b0*/  LDL.LU R81, [R1+0x78] ;  /* 0x0000780001517983 */ /* 0x000ee20000300800 */
[----:B-1----:R-:W-:Y:S02]  /*178c0*/  FMUL.FTZ R63, R83, R0 ;  /* 0x00000000533f7220 */ /* 0x002fe40000410000 */
[----:B------:R-:W-:Y:S02]  /*178d0*/  IMAD.MOV.U32 R83, RZ, RZ, R18 ;  /* 0x000000ffff537224 */ /* 0x000fe400078e0012 */
[----:B------:R-:W4:Y:S04]  /*178e0*/  LDL.LU R18, [R1+0x7c] ;  /* 0x00007c0001127983 */ /* 0x000f280000300800 */
[----:B------:R-:W1:Y:S01]  /*178f0*/  SHFL.BFLY PT, R6, R2, 0x2, 0x1f ;  /* 0x0c401f0002067f89 */ /* 0x000e6200000e0000 */
[----:B------:R-:W-:Y:S01]  /*17900*/  FMNMX.FTZ R4, R138, R4, !PT ;  /* 0x000000048a047209 */ /* 0x000fe20007810000 */
[----:B------:R-:W-:-:S04]  /*17910*/  IMAD.MOV.U32 R152, RZ, RZ, R7 ;  /* 0x000000ffff987224 */ /* 0x000fc800078e0007 */
[----:B------:R-:W1:Y:S01]  /*17920*/  SHFL.BFLY PT, R7, R4, 0x2, 0x1f ;  /* 0x0c401f0004077f89 */ /* 0x000e6200000e0000 */
[----:B------:R-:W-:-:S05]  /*17930*/  FMUL.FTZ R3, R136, c[0x0][0x23c] ;  /* 0x00008f0088037a20 */ /* 0x000fca0000410000 */
[----:B------:R-:W-:-:S05]  /*17940*/  FSEL R3, R3, RZ, P0 ;  /* 0x000000ff03037208 */ /* 0x000fca0000000000 */
[----:B------:R-:W-:Y:S01]  /*17950*/  FFMA.FTZ R5, R26, c[0x0][0x23c], -R3 ;  /* 0x00008f001a057a23 */ /* 0x000fe20000010803 */
[----:B------:R-:W-:Y:S02]  /*17960*/  MOV R85, R9 ;  /* 0x0000000900557202 */ /* 0x000fe40000000f00 */
[----:B-1----:R-:W-:Y:S01]  /*17970*/  FMNMX.FTZ R2, R2, R6, !PT ;  /* 0x0000000602027209 */ /* 0x002fe20007810000 */
[----:B------:R1:W2:Y:S01]  /*17980*/  MUFU.EX2 R9, R5 ;  /* 0x0000000500097308 */ /* 0x0002a20000000800 */
[----:B------:R-:W-:-:S03]  /*17990*/  FMNMX.FTZ R4, R4, R7, !PT ;  /* 0x0000000704047209 */ /* 0x000fc60007810000 */
[----:B-1----:R-:W1:Y:S04]  /*179a0*/  SHFL.BFLY PT, R5, R2, 0x1, 0x1f ;  /* 0x0c201f0002057f89 */ /* 0x002e6800000e0000 */
[----:B------:R-:W1:Y:S01]  /*179b0*/  SHFL.BFLY PT, R6, R4, 0x1, 0x1f ;  /* 0x0c201f0004067f89 */ /* 0x000e6200000e0000 */
        /* <DEDUP_REMOVED lines=14> */
[-C--:B------:R-:W-:Y:S01]  /*17aa0*/  FMUL.FTZ R62, R82, R0.reuse ;  /* 0x00000000523e7220 */ /* 0x080fe20000410000 */
        /* <DEDUP_REMOVED lines=23> */
[----:B------:R-:W-:Y:S02]  /*17c20*/  MOV R69, R135 ;  /* 0x0000008700457202 */ /* 0x000fe40000000f00 */
[----:B-1----:R-:W-:-:S04]  /*17c30*/  FMNMX.FTZ R135, R2, R5, !PT ;  /* 0x0000000502877209 */ /* 0x002fc80007810000 */
[C---:B------:R-:W-:Y:S01]  /*17c40*/  FSETP.NEU.FTZ.AND P0, PT, R135.reuse, -INF , PT ;  /* 0xff8000008700780b */ /* 0x040fe20003f1d000 */
[----:B------:R-:W-:-:S05]  /*17c50*/  FMUL.FTZ R2, R135, c[0x0][0x23c] ;  /* 0x00008f0087027a20 */ /* 0x000fca0000410000 */
[----:B------:R-:W-:Y:S01]  /*17c60*/  FSEL R2, R2, RZ, P0 ;  /* 0x000000ff02027208 */ /* 0x000fe20000000000 */
[----:B------:R-:W-:Y:S02]  /*17c70*/  FFMA.FTZ R7, R27, c[0x0][0x23c], -R3 ;  /* 0x00008f001b077a23 */ /* 0x000fe40000010803 */
[----:B------:R-:W-:Y:S01]  /*17c80*/  IMAD.MOV.U32 R116, RZ, RZ, R68 ;  /* 0x000000ffff747224 */ /* 0x000fe200078e0044 */
[----:B------:R-:W-:Y:S02]  /*17c90*/  MOV R68, R153 ;  /* 0x0000009900447202 */ /* 0x000fe40000000f00 */
[----:B------:R-:W-:Y:S01]  /*17ca0*/  MUFU.EX2 R153, R7 ;  /* 0x0000000700997308 */ /* 0x000fe20000000800 */
[----:B------:R-:W-:Y:S01]  /*17cb0*/  IMAD.MOV.U32 R71, RZ, RZ, R39 ;  /* 0x000000ffff477224 */ /* 0x000fe200078e0027 */
[----:B------:R-:W-:Y:S01]  /*17cc0*/  MOV R154, R116 ;  /* 0x00000074009a7202 */ /* 0x000fe20000000f00 */
[----:B------:R-:W-:Y:S01]  /*17cd0*/  IMAD.MOV.U32 R116, RZ, RZ, R37 ;  /* 0x000000ffff747224 */ /* 0x000fe200078e0025 */
[----:B------:R-:W-:Y:S01]  /*17ce0*/  MOV R129, R96 ;  /* 0x0000006000817202 */ /* 0x000fe20000000f00 */
[----:B--2---:R-:W-:-:S02]  /*17cf0*/  FFMA.FTZ R82, R97, R0, R9 ;  /* 0x0000000061527223 */ /* 0x004fc40000010009 */
[----:B------:R-:W-:-:S04]  /*17d00*/  FFMA.FTZ R0, R25, c[0x0][0x23c], -R3 ;  /* 0x00008f0019007a23 */ /* 0x000fc80000010803 */
[----:B------:R1:W-:Y:S01]  /*17d10*/  MUFU.EX2 R155, R0 ;  /* 0x00000000009b7308 */ /* 0x0003e20000000800 */
[----:B------:R-:W-:Y:S02]  /*17d20*/  MOV R97, R84 ;  /* 0x0000005400617202 */ /* 0x000fe40000000f00 */
[----:B------:R-:W-:Y:S02]  /*17d30*/  MOV R84, R134 ;  /* 0x0000008600547202 */ /* 0x000fe40000000f00 */
[----:B------:R-:W-:Y:S01]  /*17d40*/  FMNMX.FTZ R134, R4, R6, !PT ;  /* 0x0000000604867209 */ /* 0x000fe20007810000 */
[----:B-1----:R-:W-:-:S04]  /*17d50*/  FFMA.FTZ R0, R24, c[0x0][0x23c], -R3 ;  /* 0x00008f0018007a23 */ /* 0x002fc80000010803 */
[----:B------:R1:W-:Y:S01]  /*17d60*/  MUFU.EX2 R26, R0 ;  /* 0x00000000001a7308 */ /* 0x0003e20000000800 */
[----:B------:R-:W-:Y:S01]  /*17d70*/  FFMA.FTZ R4, R32, c[0x0][0x23c], -R2 ;  /* 0x00008f0020047a23 */ /* 0x000fe20000010802 */
[----:B-1----:R-:W-:Y:S02]  /*17d80*/  FSEL R0, R135, RZ, P0 ;  /* 0x000000ff87007208 */ /* 0x002fe40000000000 */
[----:B------:R-:W-:-:S03]  /*17d90*/  FSETP.NEU.FTZ.AND P0, PT, R134, -INF , PT ;  /* 0xff8000008600780b */ /* 0x000fc60003f1d000 */
[----:B------:R-:W-:-:S04]  /*17da0*/  FADD.FTZ R0, R117, -R0 ;  /* 0x8000000075007221 */ /* 0x000fc80000010000 */
[----:B------:R-:W-:Y:S01]  /*17db0*/  FMUL.FTZ R5, R0, c[0x0][0x23c] ;  /* 0x00008f0000057a20 */ /* 0x000fe20000410000 */
[----:B------:R-:W-:Y:S01]  /*17dc0*/  FSEL R0, R134, RZ, P0 ;  /* 0x000000ff86007208 */ /* 0x000fe20000000000 */
[----:B------:R1:W-:Y:S04]  /*17dd0*/  MUFU.EX2 R7, R4 ;  /* 0x0000000400077308 */ /* 0x0003e80000000800 */
[----:B------:R-:W-:Y:S02]  /*17de0*/  FADD.FTZ R6, R152, -R0 ;  /* 0x8000000098067221 */ /* 0x000fe40000010000 */
[----:B------:R-:W-:-:S05]  /*17df0*/  FMUL.FTZ R0, R134, c[0x0][0x23c] ;  /* 0x00008f0086007a20 */ /* 0x000fca0000410000 */
[----:B------:R-:W-:Y:S01]  /*17e00*/  FSEL R0, R0, RZ, P0 ;  /* 0x000000ff00007208 */ /* 0x000fe20000000000 */
[----:B-1----:R-:W-:-:S04]  /*17e10*/  FFMA.FTZ R4, R34, c[0x0][0x23c], -R2 ;  /* 0x00008f0022047a23 */ /* 0x002fc80000010802 */
[----:B------:R1:W-:Y:S08]  /*17e20*/  MUFU.EX2 R152, R4 ;  /* 0x0000000400987308 */ /* 0x0003f00000000800 */
[----:B------:R-:W2:Y:S01]  /*17e30*/  MUFU.EX2 R5, R5 ;  /* 0x0000000500057308 */ /* 0x000ea20000000800 */
[----:B-1----:R-:W-:Y:S02]  /*17e40*/  FMUL.FTZ R4, R6, c[0x0][0x23c] ;  /* 0x00008f0006047a20 */ /* 0x002fe40000410000 */
[----:B------:R-:W-:-:S05]  /*17e50*/  FFMA.FTZ R6, R33, c[0x0][0x23c], -R0 ;  /* 0x00008f0021067a23 */ /* 0x000fca0000010800 */
[----:B------:R-:W1:Y:S08]  /*17e60*/  MUFU.EX2 R4, R4 ;  /* 0x0000000400047308 */ /* 0x000e700000000800 */
[----:B------:R-:W4:Y:S01]  /*17e70*/  MUFU.EX2 R6, R6 ;  /* 0x0000000600067308 */ /* 0x000f220000000800 */
[----:B--2---:R-:W-:Y:S01]  /*17e80*/  FMUL.FTZ R32, R104, R5 ;  /* 0x0000000568207220 */ /* 0x004fe20000410000 */
[----:B------:R-:W-:Y:S01]  /*17e90*/  MOV R104, R26 ;  /* 0x0000001a00687202 */ /* 0x000fe20000000f00 */
[----:B------:R-:W-:Y:S01]  /*17ea0*/  IMAD.MOV.U32 R26, RZ, RZ, R85 ;  /* 0x000000ffff1a7224 */ /* 0x000fe200078e0055 */
[----:B------:R-:W-:-:S02]  /*17eb0*/  MOV R128, R97 ;  /* 0x0000006100807202 */ /* 0x000fc40000000f00 */
[----:B------:R-:W-:Y:S02]  /*17ec0*/  MOV R70, R68 ;  /* 0x0000004400467202 */ /* 0x000fe40000000f00 */
[----:B------:R-:W-:Y:S01]  /*17ed0*/  MOV R27, R84 ;  /* 0x00000054001b7202 */ /* 0x000fe20000000f00 */
[----:B-1----:R-:W-:Y:S01]  /*17ee0*/  FMUL.FTZ R34, R106, R4 ;  /* 0x000000046a227220 */ /* 0x002fe20000410000 */
        /* <DEDUP_REMOVED lines=10> */
[----:B---3--:R-:W-:Y:S01]  /*17f90*/  FFMA.FTZ R81, R81, R5, R7 ;  /* 0x0000000551517223 */ /* 0x008fe20000010007 */
        /* <DEDUP_REMOVED lines=75> */
[----:B----4-:R-:W-:Y:S02]  /*18450*/  FFMA.FTZ R80, R18, R4, R6 ;  /* 0x0000000412507223 */ /* 0x010fe40000010006 */
[----:B------:R-:W-:Y:S02]  /*18460*/  IMAD.MOV.U32 R117, RZ, RZ, R19 ;  /* 0x000000ffff757224 */ /* 0x000fe400078e0013 */
[--C-:B------:R-:W-:Y:S02]  /*18470*/  FFMA.FTZ R4, R17, c[0x0][0x23c], -R2.reuse ;  /* 0x00008f0011047a23 */ /* 0x100fe40000010802 */
[----:B------:R-:W-:Y:S02]  /*18480*/  FFMA.FTZ R5, R16, c[0x0][0x23c], -R2 ;  /* 0x00008f0010057a23 */ /* 0x000fe40000010802 */
[----:B------:R-:W1:Y:S01]  /*18490*/  LDSM.16.MT88.4 R16, [R221+0xc000] ;  /* 0x00c00000dd10783b */ /* 0x000e620000004200 */
[----:B------:R2:W-:Y:S01]  /*184a0*/  MUFU.EX2 R107, R4 ;  /* 0x00000004006b7308 */ /* 0x0005e20000000800 */
[----:B------:R-:W-:Y:S01]  /*184b0*/  MOV R108, R115 ;  /* 0x00000073006c7202 */ /* 0x000fe20000000f00 */
[----:B------:R-:W-:-:S02]  /*184c0*/  IMAD.MOV.U32 R77, RZ, RZ, R98 ;  /* 0x000000ffff4d7224 */ /* 0x000fc400078e0062 */
[----:B--2---:R-:W-:-:S04]  /*184d0*/  FFMA.FTZ R4, R83, c[0x0][0x23c], -R0 ;  /* 0x00008f0053047a23 */ /* 0x004fc80000010800 */
[----:B------:R2:W3:Y:S01]  /*184e0*/  MUFU.EX2 R83, R4 ;  /* 0x0000000400537308 */ /* 0x0004e20000000800 */
[----:B------:R-:W-:Y:S02]  /*184f0*/  MOV R115, R99 ;  /* 0x0000006300737202 */ /* 0x000fe40000000f00 */
[----:B------:R-:W-:-:S05]  /*18500*/  MOV R99, R128 ;  /* 0x0000008000637202 */ /* 0x000fca0000000f00 */
[----:B------:R-:W4:Y:S01]  /*18510*/  MUFU.EX2 R78, R5 ;  /* 0x00000005004e7308 */ /* 0x000f220000000800 */
[----:B--2---:R-:W-:-:S07]  /*18520*/  FFMA.FTZ R4, R119, c[0x0][0x23c], -R0 ;  /* 0x00008f0077047a23 */ /* 0x004fce0000010800 */
[----:B------:R2:W-:Y:S01]  /*18530*/  MUFU.EX2 R105, R4 ;  /* 0x0000000400697308 */ /* 0x0005e20000000800 */
[----:B------:R-:W-:Y:S02]  /*18540*/  MOV R98, R117 ;  /* 0x0000007500627202 */ /* 0x000fe40000000f00 */
[----:B------:R-:W-:Y:S02]  /*18550*/  MOV R128, R85 ;  /* 0x0000005500807202 */ /* 0x000fe40000000f00 */
[----:B------:R-:W-:Y:S02]  /*18560*/  MOV R117, R84 ;  /* 0x0000005400757202 */ /* 0x000fe40000000f00 */
[----:B------:R-:W-:Y:S02]  /*18570*/  MOV R85, R11 ;  /* 0x0000000b00557202 */ /* 0x000fe40000000f00 */
[----:B------:R-:W-:Y:S01]  /*18580*/  MOV R84, R10 ;  /* 0x0000000a00547202 */ /* 0x000fe20000000f00 */
[----:B--2---:R-:W-:-:S02]  /*18590*/  FFMA.FTZ R4, R118, c[0x0][0x23c], -R0 ;  /* 0x00008f0076047a23 */ /* 0x004fc40000010800 */
[----:B------:R-:W-:Y:S02]  /*185a0*/  IMAD.MOV.U32 R118, RZ, RZ, R129 ;  /* 0x000000ffff767224 */ /* 0x000fe400078e0081 */
[----:B------:R-:W-:Y:S02]  /*185b0*/  IMAD.MOV.U32 R129, RZ, RZ, R96 ;  /* 0x000000ffff817224 */ /* 0x000fe400078e0060 */
[----:B------:R-:W-:Y:S02]  /*185c0*/  IMAD.MOV.U32 R96, RZ, RZ, R231 ;  /* 0x000000ffff607224 */ /* 0x000fe400078e00e7 */
[----:B------:R2:W1:Y:S01]  /*185d0*/  MUFU.EX2 R231, R4 ;  /* 0x0000000400e77308 */ /* 0x0004620000000800 */
[----:B------:R-:W-:Y:S02]  /*185e0*/  F2FP.PACK_AB R8, R113, R8 ;  /* 0x000000087108723e */ /* 0x000fe400000000ff */
[----:B------:R-:W-:Y:S02]  /*185f0*/  F2FP.PACK_AB R9, R153, R9 ;  /* 0x000000099909723e */ /* 0x000fe400000000ff */
[----:B------:R-:W-:-:S02]  /*18600*/  F2FP.PACK_AB R10, R106, R154 ;  /* 0x0000009a6a0a723e */ /* 0x000fc400000000ff */
[----:B------:R-:W-:Y:S02]  /*18610*/  F2FP.PACK_AB R11, R104, R155 ;  /* 0x0000009b680b723e */ /* 0x000fe400000000ff */
        /* <DEDUP_REMOVED lines=8> */
[----:B-1----:R-:W-:Y:S01]  /*186a0*/  HMMA.16816.F32 R68, R8, R16, R148 ;  /* 0x000000100844723c */ /* 0x002fe20000001894 */
[----:B--2---:R-:W-:Y:S02]  /*186b0*/  F2FP.PACK_AB R4, R152, R7 ;  /* 0x000000079804723e */ /* 0x004fe400000000ff */
[----:B---3--:R-:W-:-:S04]  /*186c0*/  F2FP.PACK_AB R5, R83, R6 ;  /* 0x000000065305723e */ /* 0x008fc800000000ff */
[----:B----4-:R-:W-:Y:S02]  /*186d0*/  MOV R151, R78 ;  /* 0x0000004e00977202 */ /* 0x010fe40000000f00 */
        /* <DEDUP_REMOVED lines=50> */
[----:B------:R-:W-:Y:S02]  /*18a00*/  MOV R62, R148 ;  /* 0x00000094003e7202 */ /* 0x000fe40000000f00 */
        /* <DEDUP_REMOVED lines=23> */
[----:B-1----:R-:W-:Y:S01]  /*18b80*/  FFMA.FTZ R4, R123, c[0x0][0x23c], -R12 ;  /* 0x00008f007b047a23 */ /* 0x002fe2000001080c */
[----:B------:R-:W-:-:S05]  /*18b90*/  MOV R123, R227 ;  /* 0x000000e3007b7202 */ /* 0x000fca0000000f00 */
[----:B------:R1:W-:Y:S02]  /*18ba0*/  MUFU.EX2 R227, R4 ;  /* 0x0000000400e37308 */ /* 0x0003e40000000800 */
[----:B-1----:R-:W-:-:S06]  /*18bb0*/  FFMA.FTZ R4, R202, c[0x0][0x23c], -R12 ;  /* 0x00008f00ca047a23 */ /* 0x002fcc000001080c */
[----:B------:R1:W-:Y:S02]  /*18bc0*/  MUFU.EX2 R202, R4 ;  /* 0x0000000400ca7308 */ /* 0x0003e40000000800 */
[----:B-1----:R-:W-:-:S06]  /*18bd0*/  FFMA.FTZ R4, R62, c[0x0][0x23c], -R3 ;  /* 0x00008f003e047a23 */ /* 0x002fcc0000010803 */
[----:B------:R1:W-:Y:S02]  /*18be0*/  MUFU.EX2 R94, R4 ;  /* 0x00000004005e7308 */ /* 0x0003e40000000800 */
[----:B-1----:R-:W-:-:S06]  /*18bf0*/  FFMA.FTZ R4, R230, c[0x0][0x23c], -R3 ;  /* 0x00008f00e6047a23 */ /* 0x002fcc0000010803 */
[----:B------:R1:W-:Y:S02]  /*18c00*/  MUFU.EX2 R230, R4 ;  /* 0x0000000400e67308 */ /* 0x0003e40000000800 */
[--C-:B-1----:R-:W-:Y:S01]  /*18c10*/  FFMA.FTZ R4, R149, c[0x0][0x23c], -R3.reuse ;  /* 0x00008f0095047a23 */ /* 0x102fe20000010803 */
[----:B------:R-:W-:Y:S02]  /*18c20*/  MOV R149, R150 ;  /* 0x0000009600957202 */ /* 0x000fe40000000f00 */
[----:B------:R-:W-:Y:S02]  /*18c30*/  MOV R150, R113 ;  /* 0x0000007100967202 */ /* 0x000fe40000000f00 */
[----:B------:R-:W-:Y:S02]  /*18c40*/  MOV R113, R226 ;  /* 0x000000e200717202 */ /* 0x000fe40000000f00 */
[----:B------:R1:W-:Y:S02]  /*18c50*/  MUFU.EX2 R226, R4 ;  /* 0x0000000400e27308 */ /* 0x0003e40000000800 */
[----:B-1----:R-:W-:-:S06]  /*18c60*/  FFMA.FTZ R4, R63, c[0x0][0x23c], -R3 ;  /* 0x00008f003f047a23 */ /* 0x002fcc0000010803 */
[----:B------:R1:W2:Y:S01]  /*18c70*/  MUFU.EX2 R7, R4 ;  /* 0x0000000400077308 */ /* 0x0002a20000000800 */
[----:B------:R-:W-:Y:S01]  /*18c80*/  MOV R63, R124 ;  /* 0x0000007c003f7202 */ /* 0x000fe20000000f00 */
[----:B------:R-:W-:Y:S02]  /*18c90*/  FFMA.FTZ R124, R229, c[0x0][0x23c], -R12 ;  /* 0x00008f00e57c7a23 */ /* 0x000fe4000001080c */
[----:B-1----:R-:W-:-:S04]  /*18ca0*/  FFMA.FTZ R4, R200, c[0x0][0x23c], -R2 ;  /* 0x00008f00c8047a23 */ /* 0x002fc80000010802 */
[----:B------:R1:W-:Y:S01]  /*18cb0*/  MUFU.EX2 R5, R4 ;  /* 0x0000000400057308 */ /* 0x0003e20000000800 */
[----:B------:R-:W-:Y:S01]  /*18cc0*/  IMAD.MOV.U32 R62, RZ, RZ, R203 ;  /* 0x000000ffff3e7224 */ /* 0x000fe200078e00cb */
[----:B------:R-:W-:Y:S01]  /*18cd0*/  MOV R203, R122 ;  /* 0x0000007a00cb7202 */ /* 0x000fe20000000f00 */
[----:B------:R-:W-:Y:S02]  /*18ce0*/  FFMA.FTZ R122, R219, c[0x0][0x23c], -R12 ;  /* 0x00008f00db7a7a23 */ /* 0x000fe4000001080c */
[----:B-1----:R-:W-:-:S04]  /*18cf0*/  FFMA.FTZ R4, R201, c[0x0][0x23c], -R2 ;  /* 0x00008f00c9047a23 */ /* 0x002fc80000010802 */
[----:B------:R1:W-:Y:S01]  /*18d00*/  MUFU.EX2 R229, R4 ;  /* 0x0000000400e57308 */ /* 0x0003e20000000800 */
[--C-:B------:R-:W-:Y:S02]  /*18d10*/  FFMA.FTZ R219, R139, c[0x0][0x23c], -R3.reuse ;  /* 0x00008f008bdb7a23 */ /* 0x100fe40000010803 */
[--C-:B------:R-:W-:Y:S02]  /*18d20*/  FFMA.FTZ R120, R120, c[0x0][0x23c], -R3.reuse ;  /* 0x00008f0078787a23 */ /* 0x100fe40000010803 */
[--C-:B------:R-:W-:Y:S02]  /*18d30*/  FFMA.FTZ R115, R115, c[0x0][0x23c], -R3.reuse ;  /* 0x00008f0073737a23 */ /* 0x100fe40000010803 */
[----:B------:R-:W-:Y:S02]  /*18d40*/  FFMA.FTZ R114, R114, c[0x0][0x23c], -R3 ;  /* 0x00008f0072727a23 */ /* 0x000fe40000010803 */
[----:B-1----:R-:W-:Y:S01]  /*18d50*/  FFMA.FTZ R4, R148, c[0x0][0x23c], -R2 ;  /* 0x00008f0094047a23 */ /* 0x002fe20000010802 */
[----:B------:R-:W-:-:S03]  /*18d60*/  MOV R148, R225 ;  /* 0x000000e100947202 */ /* 0x000fc60000000f00 */
[----:B------:R1:W-:Y:S01]  /*18d70*/  MUFU.EX2 R225, R4 ;  /* 0x0000000400e17308 */ /* 0x0003e20000000800 */
[--C-:B------:R-:W-:Y:S02]  /*18d80*/  FFMA.FTZ R201, R216, c[0x0][0x23c], -R3.reuse ;  /* 0x00008f00d8c97a23 */ /* 0x100fe40000010803 */
[----:B------:R-:W-:Y:S02]  /*18d90*/  FFMA.FTZ R139, R14, c[0x0][0x23c], -R3 ;  /* 0x00008f000e8b7a23 */ /* 0x000fe40000010803 */
[--C-:B------:R-:W-:Y:S02]  /*18da0*/  FFMA.FTZ R91, R214, c[0x0][0x23c], -R12.reuse ;  /* 0x00008f00d65b7a23 */ /* 0x100fe4000001080c */
[--C-:B------:R-:W-:Y:S02]  /*18db0*/  FFMA.FTZ R125, R125, c[0x0][0x23c], -R12.reuse ;  /* 0x00008f007d7d7a23 */ /* 0x100fe4000001080c */
[--C-:B------:R-:W-:Y:S02]  /*18dc0*/  FFMA.FTZ R123, R123, c[0x0][0x23c], -R12.reuse ;  /* 0x00008f007b7b7a23 */ /* 0x100fe4000001080c */
[----:B------:R-:W-:-:S02]  /*18dd0*/  FFMA.FTZ R95, R211, c[0x0][0x23c], -R12 ;  /* 0x00008f00d35f7a23 */ /* 0x000fc4000001080c */
[----:B-1----:R-:W-:Y:S01]  /*18de0*/  FFMA.FTZ R4, R149, c[0x0][0x23c], -R2 ;  /* 0x00008f0095047a23 */ /* 0x002fe20000010802 */
[----:B------:R-:W-:Y:S01]  /*18df0*/  MOV R149, R113 ;  /* 0x0000007100957202 */ /* 0x000fe20000000f00 */
[--C-:B------:R-:W-:Y:S02]  /*18e00*/  FFMA.FTZ R113, R239, c[0x0][0x23c], -R3.reuse ;  /* 0x00008f00ef717a23 */ /* 0x100fe40000010803 */
[----:B------:R-:W-:Y:S02]  /*18e10*/  FFMA.FTZ R239, R212, c[0x0][0x23c], -R3 ;  /* 0x00008f00d4ef7a23 */ /* 0x000fe40000010803 */
[----:B------:R-:W-:Y:S02]  /*18e20*/  FFMA.FTZ R3, R62, c[0x0][0x23c], -R0 ;  /* 0x00008f003e037a23 */ /* 0x000fe40000010800 */
[--C-:B------:R-:W-:Y:S02]  /*18e30*/  FFMA.FTZ R200, R133, c[0x0][0x23c], -R12.reuse ;  /* 0x00008f0085c87a23 */ /* 0x100fe4000001080c */
[----:B------:R-:W-:-:S02]  /*18e40*/  FFMA.FTZ R214, R13, c[0x0][0x23c], -R12 ;  /* 0x00008f000dd67a23 */ /* 0x000fc4000001080c */
[--C-:B------:R-:W-:Y:S02]  /*18e50*/  FFMA.FTZ R62, R15, c[0x0][0x23c], -R2.reuse ;  /* 0x00008f000f3e7a23 */ /* 0x100fe40000010802 */
[----:B------:R-:W1:Y:S01]  /*18e60*/  LDSM.16.MT88.4 R12, [R221+0xc800] ;  /* 0x00c80000dd0c783b */ /* 0x000e620000004200 */
[----:B------:R-:W3:Y:S01]  /*18e70*/  MUFU.EX2 R88, R4 ;  /* 0x0000000400587308 */ /* 0x000ee20000000800 */
[--C-:B------:R-:W-:Y:S02]  /*18e80*/  FFMA.FTZ R112, R112, c[0x0][0x23c], -R2.reuse ;  /* 0x00008f0070707a23 */ /* 0x100fe40000010802 */
[----:B------:R-:W-:-:S05]  /*18e90*/  FFMA.FTZ R63, R63, c[0x0][0x23c], -R2 ;  /* 0x00008f003f3f7a23 */ /* 0x000fca0000010802 */
[----:B------:R4:W1:Y:S01]  /*18ea0*/  MUFU.EX2 R4, R3 ;  /* 0x0000000300047308 */ /* 0x0008620000000800 */
[--C-:B------:R-:W-:Y:S02]  /*18eb0*/  FFMA.FTZ R61, R203, c[0x0][0x23c], -R2.reuse ;  /* 0x00008f00cb3d7a23 */ /* 0x100fe40000010802 */
[--C-:B------:R-:W-:Y:S02]  /*18ec0*/  FFMA.FTZ R217, R217, c[0x0][0x23c], -R2.reuse ;  /* 0x00008f00d9d97a23 */ /* 0x100fe40000010802 */
[--C-:B------:R-:W-:Y:S02]  /*18ed0*/  FFMA.FTZ R90, R213, c[0x0][0x23c], -R2.reuse ;  /* 0x00008f00d55a7a23 */ /* 0x100fe40000010802 */
[--C-:B------:R-:W-:Y:S02]  /*18ee0*/  FFMA.FTZ R209, R209, c[0x0][0x23c], -R2.reuse ;  /* 0x00008f00d1d17a23 */ /* 0x100fe40000010802 */
[----:B------:R-:W-:Y:S02]  /*18ef0*/  FFMA.FTZ R92, R132, c[0x0][0x23c], -R2 ;  /* 0x00008f00845c7a23 */ /* 0x000fe40000010802 */
[----:B------:R-:W-:-:S02]  /*18f00*/  FFMA.FTZ R2, R127, c[0x0][0x23c], -R0 ;  /* 0x00008f007f027a23 */ /* 0x000fc40000010800 */
[----:B----4-:R-:W-:-:S04]  /*18f10*/  FFMA.FTZ R3, R228, c[0x0][0x23c], -R0 ;  /* 0x00008f00e4037a23 */ /* 0x010fc80000010800 */
[----:B------:R4:W-:Y:S01]  /*18f20*/  MUFU.EX2 R228, R3 ;  /* 0x0000000300e47308 */ /* 0x0009e20000000800 */
[--C-:B------:R-:W-:Y:S02]  /*18f30*/  FFMA.FTZ R60, R126, c[0x0][0x23c], -R0.reuse ;  /* 0x00008f007e3c7a23 */ /* 0x100fe40000010800 */
[----:B--2---:R-:W-:Y:S02]  /*18f40*/  IMAD.MOV.U32 R211, RZ, RZ, R7 ;  /* 0x000000ffffd37224 */ /* 0x004fe400078e0007 */
[--C-:B------:R-:W-:Y:S02]  /*18f50*/  FFMA.FTZ R126, R220, c[0x0][0x23c], -R0.reuse ;  /* 0x00008f00dc7e7a23 */ /* 0x100fe40000010800 */
[--C-:B------:R-:W-:Y:S01]  /*18f60*/  FFMA.FTZ R127, R218, c[0x0][0x23c], -R0.reuse ;  /* 0x00008f00da7f7a23 */ /* 0x100fe20000010800 */
[----:B------:R-:W-:Y:S01]  /*18f70*/  MOV R218, R6 ;  /* 0x0000000600da7202 */ /* 0x000fe20000000f00 */
[----:B------:R-:W-:Y:S01]  /*18f80*/  MUFU.EX2 R89, R2 ;  /* 0x0000000200597308 */ /* 0x000fe20000000800 */
[--C-:B----4-:R-:W-:Y:S01]  /*18f90*/  FFMA.FTZ R3, R148, c[0x0][0x23c], -R0.reuse ;  /* 0x00008f0094037a23 */ /* 0x110fe20000010800 */
[C---:B------:R-:W-:Y:S06]  /*18fa0*/  HMMA.16816.F32 R168, R8.reuse, R16, R168 ;  /* 0x0000001008a8723c */ /* 0x040fec00000018a8 */
[----:B------:R2:W4:Y:S02]  /*18fb0*/  MUFU.EX2 R220, R3 ;  /* 0x0000000300dc7308 */ /* 0x0005240000000800 */
[----:B------:R-:W-:Y:S01]  /*18fc0*/  HMMA.16816.F32 R164, R8, R18, R164 ;  /* 0x0000001208a4723c */ /* 0x000fe200000018a4 */
[----:B------:R-:W-:-:S02]  /*18fd0*/  FFMA.FTZ R121, R121, c[0x0][0x23c], -R0 ;  /* 0x00008f0079797a23 */ /* 0x000fc40000010800 */
[----:B------:R-:W-:-:S04]  /*18fe0*/  FFMA.FTZ R133, R215, c[0x0][0x23c], -R0 ;  /* 0x00008f00d7857a23 */ /* 0x000fc80000010800 */
[----:B------:R-:W-:Y:S01]  /*18ff0*/  F2FP.PACK_AB R8, R218, R93 ;  /* 0x0000005dda08723e */ /* 0x000fe200000000ff */
[--C-:B------:R-:W-:Y:S01]  /*19000*/  FFMA.FTZ R132, R210, c[0x0][0x23c], -R0.reuse ;  /* 0x00008f00d2847a23 */ /* 0x100fe20000010800 */
[----:B------:R-:W-:Y:S01]  /*19010*/  F2FP.PACK_AB R9, R230, R94 ;  /* 0x0000005ee609723e */ /* 0x000fe200000000ff */
[--C-:B------:R-:W-:Y:S01]  /*19020*/  FFMA.FTZ R216, R208, c[0x0][0x23c], -R0.reuse ;  /* 0x00008f00d0d87a23 */ /* 0x100fe20000010800 */
[----:B------:R-:W-:Y:S01]  /*19030*/  F2FP.PACK_AB R10, R202, R227 ;  /* 0x000000e3ca0a723e */ /* 0x000fe200000000ff */
[----:B------:R-:W-:Y:S01]  /*19040*/  FFMA.FTZ R138, R138, c[0x0][0x23c], -R0 ;  /* 0x00008f008a8a7a23 */ /* 0x000fe20000010800 */
[----:B------:R-:W-:Y:S01]  /*19050*/  F2FP.PACK_AB R11, R211, R226 ;  /* 0x000000e2d30b723e */ /* 0x000fe200000000ff */
[----:B------:R-:W-:Y:S01]  /*19060*/  FADD.FTZ R0, R150, R149 ;  /* 0x0000009596007221 */ /* 0x000fe20000010000 */
[----:B------:R-:W-:Y:S02]  /*19070*/  MOV R208, R151 ;  /* 0x0000009700d07202 */ /* 0x000fe40000000f00 */
[----:B---3--:R-:W-:Y:S01]  /*19080*/  F2FP.PACK_AB R6, R88, R225 ;  /* 0x000000e15806723e */ /* 0x008fe200000000ff */
[----:B--2---:R-:W-:Y:S01]  /*19090*/  FADD.FTZ R3, R83, R80 ;  /* 0x0000005053037221 */ /* 0x004fe20000010000 */
[----:B-1----:R-:W-:Y:S01]  /*190a0*/  MOV R215, R4 ;  /* 0x0000000400d77202 */ /* 0x002fe20000000f00 */
[----:B------:R-:W-:Y:S01]  /*190b0*/  HMMA.16816.F32 R148, R8, R12, R68 ;  /* 0x0000000c0894723c */ /* 0x000fe20000001844 */
[----:B----4-:R-:W-:Y:S01]  /*190c0*/  F2FP.PACK_AB R7, R89, R220 ;  /* 0x000000dc5907723e */ /* 0x010fe200000000ff */
[----:B------:R-:W-:Y:S01]  /*190d0*/  FADD.FTZ R213, R153, R82 ;  /* 0x0000005299d57221 */ /* 0x000fe20000010000 */
[----:B------:R-:W1:Y:S04]  /*190e0*/  LDSM.16.MT88.4 R16, [R222+0xc800] ;  /* 0x00c80000de10783b */ /* 0x000e680000004200 */
[----:B------:R-:W-:-:S02]  /*190f0*/  MOV R71, R5 ;  /* 0x0000000500477202 */ /* 0x000fc40000000f00 */
[----:B------:R-:W-:Y:S02]  /*19100*/  F2FP.PACK_AB R5, R228, R215 ;  /* 0x000000d7e405723e */ /* 0x000fe400000000ff */
[----:B------:R-:W-:Y:S01]  /*19110*/  F2FP.PACK_AB R4, R229, R71 ;  /* 0x00000047e504723e */ /* 0x000fe200000000ff */
[----:B------:R-:W-:Y:S01]  /*19120*/  FADD.FTZ R212, R152, R81 ;  /* 0x0000005198d47221 */ /* 0x000fe20000010000 */
[----:B------:R-:W-:Y:S01]  /*19130*/  MOV R80, R155 ;  /* 0x0000009b00507202 */ /* 0x000fe20000000f00 */
[----:B------:R-:W-:Y:S02]  /*19140*/  IMAD.MOV.U32 R203, RZ, RZ, R154 ;  /* 0x000000ffffcb7224 */ /* 0x000fe400078e009a */
[----:B------:R-:W-:Y:S08]  /*19150*/  HMMA.16816.F32 R152, R8, R14, R56 ;  /* 0x0000000e0898723c */ /* 0x000ff00000001838 */
[C---:B------:R-:W-:Y:S08]  /*19160*/  HMMA.16816.F32 R144, R4.reuse, R12, R144 ;  /* 0x0000000c0490723c */ /* 0x040ff00000001890 */
[----:B------:R-:W-:Y:S01]  /*19170*/  HMMA.16816.F32 R156, R4, R14, R156 ;  /* 0x0000000e049c723c */ /* 0x000fe2000000189c */
[----:B------:R-:W2:Y:S01]  /*19180*/  LDSM.16.MT88.4 R12, [R224+0xc800] ;  /* 0x00c80000e00c783b */ /* 0x000ea20000004200 */
[----:B------:R-:W-:Y:S01]  /*19190*/  IMAD.MOV.U32 R82, RZ, RZ, R106 ;  /* 0x000000ffff527224 */ /* 0x000fe200078e006a */
[----:B------:R-:W-:-:S02]  /*191a0*/  MOV R81, R104 ;  /* 0x0000006800517202 */ /* 0x000fc40000000f00 */
[----:B------:R-:W-:Y:S02]  /*191b0*/  MOV R210, R107 ;  /* 0x0000006b00d27202 */ /* 0x000fe40000000f00 */
        /* <DEDUP_REMOVED lines=9> */
[----:B------:R-:W-:Y:S01]  /*19250*/  HMMA.16816.F32 R176, R4, R12, R176 ;  /* 0x0000000c04b0723c */ /* 0x000fe200000018b0 */
[----:B------:R-:W-:-:S07]  /*19260*/  MOV R50, R81 ;  /* 0x0000005100327202 */ /* 0x000fce0000000f00 */
[-C--:B------:R-:W-:Y:S08]  /*19270*/  HMMA.16816.F32 R188, R4, R14.reuse, R188 ;  /* 0x0000000e04bc723c */ /* 0x080ff000000018bc */
        /* <DEDUP_REMOVED lines=12> */
[----:B-1----:R-:W-:Y:S01]  /*19340*/  HMMA.16816.F32 R200, R8, R18, R116 ;  /* 0x0000001208c8723c */ /* 0x002fe20000001874 */
[----:B------:R-:W-:Y:S02]  /*19350*/  MOV R46, R92 ;  /* 0x0000005c002e7202 */ /* 0x000fe40000000f00 */
[----:B------:R-:W-:Y:S02]  /*19360*/  MOV R69, R208 ;  /* 0x000000d000457202 */ /* 0x000fe40000000f00 */
[----:B------:R-:W-:-:S02]  /*19370*/  MOV R215, R209 ;  /* 0x000000d100d77202 */ /* 0x000fc40000000f00 */
[----:B------:R-:W-:Y:S01]  /*19380*/  MOV R55, R211 ;  /* 0x000000d300377202 */ /* 0x000fe20000000f00 */
[----:B------:R-:W-:Y:S07]  /*19390*/  HMMA.16816.F32 R92, R4, R18, R204 ;  /* 0x00000012045c723c */ /* 0x000fee00000018cc */
[----:B------:R-:W-:Y:S01]  /*193a0*/  MOV R207, R91 ;  /* 0x0000005b00cf7202 */ /* 0x000fe20000000f00 */
[----:B------:R-:W-:Y:S01]  /*193b0*/  HMMA.16816.F32 R208, R8, R16, R128 ;  /* 0x0000001008d0723c */ /* 0x000fe20000001880 */
[----:B------:R-:W-:Y:S01]  /*193c0*/  MOV R206, R90 ;  /* 0x0000005a00ce7202 */ /* 0x000fe20000000f00 */
[----:B------:R-:W-:Y:S01]  /*193d0*/  IMAD.MOV.U32 R204, RZ, RZ, R89 ;  /* 0x000000ffffcc7224 */ /* 0x000fe200078e0059 */
[----:B------:R-:W-:-:S05]  /*193e0*/  MOV R205, R88 ;  /* 0x0000005800cd7202 */ /* 0x000fca0000000f00 */
[----:B------:R-:W-:Y:S01]  /*193f0*/  HMMA.16816.F32 R96, R4, R16, R96 ;  /* 0x000000100460723c */ /* 0x000fe20000001860 */
[----:B------:R-:W1:Y:S07]  /*19400*/  LDSM.16.MT88.4 R16, [R224+0xe800] ;  /* 0x00e80000e010783b */ /* 0x000e6e0000004200 */
[-C--:B--2---:R-:W-:Y:S08]  /*19410*/  HMMA.16816.F32 R116, R8, R12.reuse, R84 ;  /* 0x0000000c0874723c */ /* 0x084ff00000001854 */
[C---:B------:R-:W-:Y:S08]  /*19420*/  HMMA.16816.F32 R88, R4.reuse, R12, R72 ;  /* 0x0000000c0458723c */ /* 0x040ff00000001848 */
[-C--:B------:R-:W-:Y:S08]  /*19430*/  HMMA.16816.F32 R84, R4, R14.reuse, R36 ;  /* 0x0000000e0454723c */ /* 0x080ff00000001824 */
[----:B------:R-:W-:Y:S01]  /*19440*/  HMMA.16816.F32 R128, R8, R14, R20 ;  /* 0x0000000e0880723c */ /* 0x000fe20000001814 */
[----:B------:R-:W2:Y:S04]  /*19450*/  LDSM.16.MT88.4 R20, [R222+0xe800] ;  /* 0x00e80000de14783b */ /* 0x000ea80000004200 */
[----:B------:R-:W3:Y:S01]  /*19460*/  LDSM.16.MT88.4 R12, [R223+0xe800] ;  /* 0x00e80000df0c783b */ /* 0x000ee20000004200 */
[----:B------:R-:W-:Y:S01]  /*19470*/  MOV R36, R68 ;  /* 0x0000004400247202 */ /* 0x000fe20000000f00 */
[----:B------:R-:W-:Y:S01]  /*19480*/  IMAD.MOV.U32 R39, RZ, RZ, R71 ;  /* 0x000000ffff277224 */ /* 0x000fe200078e0047 */
[----:B------:R-:W-:Y:S01]  /*19490*/  MOV R37, R69 ;  /* 0x0000004500257202 */ /* 0x000fe20000000f00 */
[----:B-1----:R-:W-:Y:S01]  /*194a0*/  HMMA.16816.F32 R28, R4, R18, R28 ;  /* 0x00000012041c723c */ /* 0x002fe2000000181c */
[----:B------:R-:W-:-:S07]  /*194b0*/  MOV R38, R70 ;  /* 0x0000004600267202 */ /* 0x000fce0000000f00 */
[C---:B------:R-:W-:Y:S08]  /*194c0*/  HMMA.16816.F32 R68, R4.reuse, R16, R32 ;  /* 0x000000100444723c */ /* 0x040ff00000001820 */
[C---:B--2---:R-:W-:Y:S08]  /*194d0*/  HMMA.16816.F32 R76, R4.reuse, R20, R76 ;  /* 0x00000014044c723c */ /* 0x044ff0000000184c */
[C---:B------:R-:W-:Y:S08]  /*194e0*/  HMMA.16816.F32 R72, R4.reuse, R22, R108 ;  /* 0x000000160448723c */ /* 0x040ff0000000186c */
[----:B---3--:R-:W-:Y:S01]  /*194f0*/  HMMA.16816.F32 R64, R4, R12, R40 ;  /* 0x0000000c0440723c */ /* 0x008fe20000001828 */
[----:B------:R-:W-:-:S02]  /*19500*/  MOV R110, R52 ;  /* 0x00000034006e7202 */ /* 0x000fc40000000f00 */
[----:B------:R-:W-:-:S05]  /*19510*/  MOV R111, R54 ;  /* 0x00000036006f7202 */ /* 0x000fca0000000f00 */
[----:B------:R-:W-:Y:S07]  /*19520*/  HMMA.16816.F32 R56, R4, R14, R24 ;  /* 0x0000000e0438723c */ /* 0x000fee0000001818 */
[----:B------:R-:W-:Y:S01]  /*19530*/  IMAD.MOV.U32 R7, RZ, RZ, R204 ;  /* 0x000000ffff077224 */ /* 0x000fe200078e00cc */
[----:B------:R-:W-:Y:S02]  /*19540*/  MOV R25, R205 ;  /* 0x000000cd00197202 */ /* 0x000fe40000000f00 */
[----:B------:R-:W-:-:S02]  /*19550*/  MOV R205, R53 ;  /* 0x0000003500cd7202 */ /* 0x000fc40000000f00 */
[----:B------:R-:W-:Y:S02]  /*19560*/  MOV R204, R55 ;  /* 0x0000003700cc7202 */ /* 0x000fe40000000f00 */
[----:B------:R-:W-:Y:S01]  /*19570*/  HMMA.16816.F32 R52, R8, R20, R196 ;  /* 0x000000140834723c */ /* 0x000fe200000018c4 */
[----:B------:R-:W1:Y:S01]  /*19580*/  MUFU.EX2 R20, R125 ;  /* 0x0000007d00147308 */ /* 0x000e620000000800 */
[----:B------:R-:W-:Y:S01]  /*19590*/  MOV R24, R36 ;  /* 0x0000002400187202 */ /* 0x000fe20000000f00 */
[----:B------:R-:W-:Y:S01]  /*195a0*/  IMAD.MOV.U32 R109, RZ, RZ, R47 ;  /* 0x000000ffff6d7224 */ /* 0x000fe200078e002f */
[----:B------:R-:W-:Y:S02]  /*195b0*/  MOV R5, R37 ;  /* 0x0000002500057202 */ /* 0x000fe40000000f00 */
[----:B------:R-:W-:Y:S02]  /*195c0*/  MOV R4, R38 ;  /* 0x0000002600047202 */ /* 0x000fe40000000f00 */
[----:B------:R-:W-:-:S02]  /*195d0*/  MOV R6, R39 ;  /* 0x0000002700067202 */ /* 0x000fc40000000f00 */
[----:B------:R-:W-:Y:S01]  /*195e0*/  MOV R26, R44 ;  /* 0x0000002c001a7202 */ /* 0x000fe20000000f00 */
[C---:B------:R-:W-:Y:S01]  /*195f0*/  HMMA.16816.F32 R36, R8.reuse, R18, R180 ;  /* 0x000000120824723c */ /* 0x040fe200000018b4 */
[----:B------:R-:W-:Y:S02]  /*19600*/  MOV R27, R45 ;  /* 0x0000002d001b7202 */ /* 0x000fe40000000f00 */
[----:B------:R-:W-:Y:S01]  /*19610*/  MOV R108, R46 ;  /* 0x0000002e006c7202 */ /* 0x000fe20000000f00 */
[----:B------:R-:W-:Y:S01]  /*19620*/  IMAD.MOV.U32 R199, RZ, RZ, R48 ;  /* 0x000000ffffc77224 */ /* 0x000fe200078e0030 */
[----:B------:R-:W-:Y:S02]  /*19630*/  MOV R198, R49 ;  /* 0x0000003100c67202 */ /* 0x000fe40000000f00 */
[----:B------:R-:W-:Y:S01]  /*19640*/  MOV R197, R50 ;  /* 0x0000003200c57202 */ /* 0x000fe20000000f00 */
[C---:B------:R-:W-:Y:S01]  /*19650*/  HMMA.16816.F32 R44, R8.reuse, R16, R192 ;  /* 0x00000010082c723c */ /* 0x040fe200000018c0 */
[----:B------:R-:W-:Y:S01]  /*19660*/  MOV R196, R51 ;  /* 0x0000003300c47202 */ /* 0x000fe20000000f00 */
[----:B------:R-:W2:Y:S06]  /*19670*/  LDSM.16.MT88.4 R16, [R222+0xd000] ;  /* 0x00d00000de10783b */ /* 0x000eac0000004200 */
[C---:B------:R-:W-:Y:S08]  /*19680*/  HMMA.16816.F32 R40, R8.reuse, R12, R168 ;  /* 0x0000000c0828723c */ /* 0x040ff000000018a8 */
[C---:B------:R-:W-:Y:S01]  /*19690*/  HMMA.16816.F32 R32, R8.reuse, R14, R164 ;  /* 0x0000000e0820723c */ /* 0x040fe200000018a4 */
[----:B------:R-:W3:Y:S07]  /*196a0*/  LDSM.16.MT88.4 R12, [R224+0xd000] ;  /* 0x00d00000e00c783b */ /* 0x000eee0000004200 */
[----:B------:R-:W-:Y:S01]  /*196b0*/  HMMA.16816.F32 R48, R8, R22, R184 ;  /* 0x000000160830723c */ /* 0x000fe200000018b8 */
[----:B------:R1:W-:Y:S02]  /*196c0*/  MUFU.EX2 R185, R123 ;  /* 0x0000007b00b97308 */ /* 0x0003e40000000800 */
[----:B-1----:R-:W-:-:S02]  /*196d0*/  MOV R123, R20 ;  /* 0x00000014007b7202 */ /* 0x002fc40000000f00 */
[----:B------:R-:W1:Y:S04]  /*196e0*/  LDSM.16.MT88.4 R20, [R221+0xd000] ;  /* 0x00d00000dd14783b */ /* 0x000e680000004200 */
[----:B------:R-:W-:Y:S01]  /*196f0*/  MUFU.EX2 R8, R63 ;  /* 0x0000003f00087308 */ /* 0x000fe20000000800 */
[----:B------:R-:W-:Y:S01]  /*19700*/  IMAD.MOV.U32 R186, RZ, RZ, R196 ;  /* 0x000000ffffba7224 */ /* 0x000fe200078e00c4 */
[----:B------:R-:W-:Y:S01]  /*19710*/  MOV R187, R2 ;  /* 0x0000000200bb7202 */ /* 0x000fe20000000f00 */
[----:B------:R-:W-:Y:S01]  /*19720*/  FADD.FTZ R2, R218, R0 ;  /* 0x00000000da027221 */ /* 0x000fe20000010000 */
[----:B------:R-:W-:-:S04]  /*19730*/  MOV R196, R24 ;  /* 0x0000001800c47202 */ /* 0x000fc80000000f00 */
[----:B------:R-:W-:Y:S08]  /*19740*/  MUFU.EX2 R184, R124 ;  /* 0x0000007c00b87308 */ /* 0x000ff00000000800 */
[----:B------:R-:W-:Y:S08]  /*19750*/  MUFU.EX2 R122, R122 ;  /* 0x0000007a007a7308 */ /* 0x000ff00000000800 */
[----:B------:R-:W-:Y:S08]  /*19760*/  MUFU.EX2 R120, R120 ;  /* 0x0000007800787308 */ /* 0x000ff00000000800 */
[----:B------:R-:W4:Y:S08]  /*19770*/  MUFU.EX2 R171, R115 ;  /* 0x0000007300ab7308 */ /* 0x000f300000000800 */
[----:B------:R1:W-:Y:S08]  /*19780*/  MUFU.EX2 R125, R114 ;  /* 0x00000072007d7308 */ /* 0x0003f00000000800 */
[----:B------:R-:W1:Y:S08]  /*19790*/  MUFU.EX2 R169, R113 ;  /* 0x0000007100a97308 */ /* 0x000e700000000800 */
[----:B------:R-:W-:Y:S08]  /*197a0*/  MUFU.EX2 R124, R121 ;  /* 0x00000079007c7308 */ /* 0x000ff00000000800 */
[----:B------:R-:W1:Y:S08]  /*197b0*/  MUFU.EX2 R24, R112 ;  /* 0x0000007000187308 */ /* 0x000e700000000800 */
[----:B------:R-:W-:Y:S08]  /*197c0*/  MUFU.EX2 R168, R62 ;  /* 0x0000003e00a87308 */ /* 0x000ff00000000800 */
[----:B------:R-:W-:Y:S08]  /*197d0*/  MUFU.EX2 R170, R61 ;  /* 0x0000003d00aa7308 */ /* 0x000ff00000000800 */
[----:B------:R-:W1:Y:S08]  /*197e0*/  MUFU.EX2 R218, R60 ;  /* 0x0000003c00da7308 */ /* 0x000e700000000800 */
[----:B------:R2:W-:Y:S08]  /*197f0*/  MUFU.EX2 R121, R126 ;  /* 0x0000007e00797308 */ /* 0x0005f00000000800 */
[----:B------:R-:W3:Y:S01]  /*19800*/  MUFU.EX2 R127, R127 ;  /* 0x0000007f007f7308 */ /* 0x000ee20000000800 */
[----:B------:R-:W-:-:S02]  /*19810*/  FADD.FTZ R0, R186, R213 ;  /* 0x000000d5ba007221 */ /* 0x000fc40000010000 */
[----:B------:R-:W-:Y:S01]  /*19820*/  FADD.FTZ R4, R4, R212 ;  /* 0x000000d404047221 */ /* 0x000fe20000010000 */
[----:B----4-:R-:W-:Y:S01]  /*19830*/  F2FP.PACK_AB R9, R171, R120 ;  /* 0x00000078ab09723e */ /* 0x010fe200000000ff */
[----:B-1----:R-:W-:Y:S01]  /*19840*/  FADD.FTZ R114, R196, R2 ;  /* 0x00000002c4727221 */ /* 0x002fe20000010000 */
[----:B--2---:R-:W-:Y:S01]  /*19850*/  MOV R126, R8 ;  /* 0x00000008007e7202 */ /* 0x004fe20000000f00 */
[----:B------:R-:W-:Y:S01]  /*19860*/  FADD.FTZ R113, R197, R0 ;  /* 0x00000000c5717221 */ /* 0x000fe20000010000 */
[----:B------:R-:W-:Y:S01]  /*19870*/  F2FP.PACK_AB R8, R184, R123 ;  /* 0x0000007bb808723e */ /* 0x000fe200000000ff */
[----:B------:R-:W-:Y:S01]  /*19880*/  FADD.FTZ R2, R5, R4 ;  /* 0x0000000405027221 */ /* 0x000fe20000010000 */
[----:B------:R-:W-:Y:S02]  /*19890*/  F2FP.PACK_AB R10, R122, R185 ;  /* 0x000000b97a0a723e */ /* 0x000fe400000000ff */
[----:B------:R-:W-:Y:S02]  /*198a0*/  F2FP.PACK_AB R11, R169, R125 ;  /* 0x0000007da90b723e */ /* 0x000fe400000000ff */
[----:B------:R-:W-:-:S02]  /*198b0*/  MOV R196, R6 ;  /* 0x0000000600c47202 */ /* 0x000fc40000000f00 */
[----:B------:R-:W-:Y:S02]  /*198c0*/  MOV R197, R7 ;  /* 0x0000000700c57202 */ /* 0x000fe40000000f00 */
[----:B------:R-:W-:Y:S02]  /*198d0*/  F2FP.PACK_AB R4, R126, R24 ;  /* 0x000000187e04723e */ /* 0x000fe400000000ff */
[----:B------:R-:W-:Y:S02]  /*198e0*/  F2FP.PACK_AB R5, R124, R218 ;  /* 0x000000da7c05723e */ /* 0x000fe400000000ff */
[----:B------:R-:W-:Y:S02]  /*198f0*/  F2FP.PACK_AB R6, R170, R168 ;  /* 0x000000a8aa06723e */ /* 0x000fe400000000ff */
[----:B---3--:R-:W-:Y:S01]  /*19900*/  F2FP.PACK_AB R7, R127, R121 ;  /* 0x000000797f07723e */ /* 0x008fe200000000ff */
[----:B------:R-:W-:Y:S01]  /*19910*/  FADD.FTZ R3, R187, R3 ;  /* 0x00000003bb037221 */ /* 0x000fe20000010000 */
[----:B------:R-:W-:Y:S01]  /*19920*/  MOV R187, R198 ;  /* 0x000000c600bb7202 */ /* 0x000fe20000000f00 */
[----:B------:R-:W-:Y:S01]  /*19930*/  IMAD.MOV.U32 R186, RZ, RZ, R199 ;  /* 0x000000ffffba7224 */ /* 0x000fe200078e00c7 */
[----:B------:R-:W-:Y:S01]  /*19940*/  MOV R198, R25 ;  /* 0x0000001900c67202 */ /* 0x000fe20000000f00 */
[----:B------:R-:W-:Y:S01]  /*19950*/  IMAD.MOV.U32 R25, RZ, RZ, R27 ;  /* 0x000000ffff197224 */ /* 0x000fe200078e001b */
[----:B------:R-:W-:Y:S01]  /*19960*/  MOV R199, R26 ;  /* 0x0000001a00c77202 */ /* 0x000fe20000000f00 */
[----:B------:R-:W-:Y:S01]  /*19970*/  HMMA.16816.F32 R164, R8, R16, R140 ;  /* 0x0000001008a4723c */ /* 0x000fe2000000188c */
[----:B------:R-:W-:-:S02]  /*19980*/  MOV R26, R108 ;  /* 0x0000006c001a7202 */ /* 0x000fc40000000f00 */
[----:B------:R-:W-:Y:S02]  /*19990*/  MOV R27, R109 ;  /* 0x0000006d001b7202 */ /* 0x000fe40000000f00 */
[----:B------:R-:W-:Y:S01]  /*199a0*/  MOV R108, R110 ;  /* 0x0000006e006c7202 */ /* 0x000fe20000000f00 */
[----:B------:R-:W-:Y:S01]  /*199b0*/  IMAD.MOV.U32 R110, RZ, RZ, R204 ;  /* 0x000000ffff6e7224 */ /* 0x000fe200078e00cc */
[----:B------:R-:W-:Y:S01]  /*199c0*/  MOV R109, R111 ;  /* 0x0000006f006d7202 */ /* 0x000fe20000000f00 */
[----:B------:R-:W-:Y:S01]  /*199d0*/  HMMA.16816.F32 R180, R8, R12, R100 ;  /* 0x0000000c08b4723c */ /* 0x000fe20000001864 */
[----:B------:R-:W-:Y:S02]  /*199e0*/  MOV R111, R215 ;  /* 0x000000d7006f7202 */ /* 0x000fe40000000f00 */
[----:B------:R-:W-:-:S05]  /*199f0*/  MOV R204, R214 ;  /* 0x000000d600cc7202 */ /* 0x000fca0000000f00 */
[----:B------:R-:W-:Y:S01]  /*19a00*/  HMMA.16816.F32 R176, R4, R12, R176 ;  /* 0x0000000c04b0723c */ /* 0x000fe200000018b0 */
[----:B------:R-:W-:-:S07]  /*19a10*/  MOV R0, R25 ;  /* 0x0000001900007202 */ /* 0x000fce0000000f00 */
[-C--:B------:R-:W-:Y:S08]  /*19a20*/  HMMA.16816.F32 R188, R4, R14.reuse, R188 ;  /* 0x0000000e04bc723c */ /* 0x080ff000000018bc */
[C---:B------:R-:W-:Y:S01]  /*19a30*/  HMMA.16816.F32 R140, R8.reuse, R14, R80 ;  /* 0x0000000e088c723c */ /* 0x040fe20000001850 */
[----:B------:R-:W1:Y:S06]  /*19a40*/  LDSM.16.MT88.4 R12, [R224+0xf000] ;  /* 0x00f00000e00c783b */ /* 0x000e6c0000004200 */
[----:B------:R-:W-:Y:S01]  /*19a50*/  IMAD.MOV.U32 R82, RZ, RZ, R26 ;  /* 0x000000ffff527224 */ /* 0x000fe200078e001a */
[C---:B------:R-:W-:Y:S07]  /*19a60*/  HMMA.16816.F32 R60, R8.reuse, R22, R152 ;  /* 0x00000016083c723c */ /* 0x040fee0000001898 */
[----:B------:R-:W-:Y:S01]  /*19a70*/  MOV R152, R24 ;  /* 0x0000001800987202 */ /* 0x000fe20000000f00 */
[----:B------:R-:W-:Y:S07]  /*19a80*/  HMMA.16816.F32 R212, R8, R18, R104 ;  /* 0x0000001208d4723c */ /* 0x000fee0000001868 */
[----:B------:R-:W-:-:S02]  /*19a90*/  MOV R106, R27 ;  /* 0x0000001b006a7202 */ /* 0x000fc40000000f00 */
[----:B------:R-:W2:Y:S01]  /*19aa0*/  LDSM.16.MT88.4 R24, [R223+0xd000] ;  /* 0x00d00000df18783b */ /* 0x000ea20000004200 */
[-C--:B------:R-:W-:Y:S08]  /*19ab0*/  HMMA.16816.F32 R148, R8, R20.reuse, R148 ;  /* 0x000000140894723c */ /* 0x080ff00000001894 */
[C---:B------:R-:W-:Y:S08]  /*19ac0*/  HMMA.16816.F32 R144, R4.reuse, R20, R144 ;  /* 0x000000140490723c */ /* 0x040ff00000001890 */
[C---:B------:R-:W-:Y:S01]  /*19ad0*/  HMMA.16816.F32 R156, R4.reuse, R22, R156 ;  /* 0x00000016049c723c */ /* 0x040fe2000000189c */
[----:B------:R-:W3:Y:S07]  /*19ae0*/  LDSM.16.MT88.4 R20, [R221+0xf000] ;  /* 0x00f00000dd14783b */ /* 0x000eee0000004200 */
[C---:B------:R-:W-:Y:S08]  /*19af0*/  HMMA.16816.F32 R160, R4.reuse, R16, R160 ;  /* 0x0000001004a0723c */ /* 0x040ff000000018a0 */
[----:B------:R-:W-:Y:S01]  /*19b00*/  HMMA.16816.F32 R172, R4, R18, R172 ;  /* 0x0000001204ac723c */ /* 0x000fe200000018ac */
[----:B------:R-:W4:Y:S01]  /*19b10*/  LDSM.16.MT88.4 R16, [R222+0xf000] ;  /* 0x00f00000de10783b */ /* 0x000f220000004200 */
[----:B------:R-:W-:Y:S01]  /*19b20*/  MOV R107, R108 ;  /* 0x0000006c006b7202 */ /* 0x000fe20000000f00 */
[----:B------:R-:W-:Y:S01]  /*19b30*/  IMAD.MOV.U32 R153, RZ, RZ, R110 ;  /* 0x000000ffff997224 */ /* 0x000fe200078e006e */
[----:B------:R-:W-:-:S02]  /*19b40*/  MOV R115, R109 ;  /* 0x0000006d00737202 */ /* 0x000fc40000000f00 */
[----:B------:R-:W-:Y:S02]  /*19b50*/  MOV R81, R111 ;  /* 0x0000006f00517202 */ /* 0x000fe40000000f00 */
[C---:B-1----:R-:W-:Y:S01]  /*19b60*/  HMMA.16816.F32 R108, R4.reuse, R14, R28 ;  /* 0x0000000e046c723c */ /* 0x042fe2000000181c */
[----:B------:R-:W1:Y:S01]  /*19b70*/  LDSM.16.MT88.4 R28, [R223+0xf000] ;  /* 0x00f00000df1c783b */ /* 0x000e620000004200 */
[----:B------:R-:W-:Y:S01]  /*19b80*/  MOV R154, R204 ;  /* 0x000000cc009a7202 */ /* 0x000fe20000000f00 */
[----:B------:R-:W-:Y:S01]  /*19b90*/  FADD.FTZ R112, R231, R3 ;  /* 0x00000003e7707221 */ /* 0x000fe20000010000 */
[----:B------:R-:W-:Y:S01]  /*19ba0*/  MOV R155, R205 ;  /* 0x000000cd009b7202 */ /* 0x000fe20000000f00 */
[----:B------:R-:W-:Y:S01]  /*19bb0*/  IMAD.MOV.U32 R83, RZ, RZ, R196 ;  /* 0x000000ffff537224 */ /* 0x000fe200078e00c4 */
[----:B------:R-:W-:Y:S01]  /*19bc0*/  MOV R105, R186 ;  /* 0x000000ba00697202 */ /* 0x000fe20000000f00 */
[----:B------:R-:W-:Y:S01]  /*19bd0*/  MUFU.EX2 R239, R239 ;  /* 0x000000ef00ef7308 */ /* 0x000fe20000000800 */
[----:B--2---:R-:W-:Y:S01]  /*19be0*/  HMMA.16816.F32 R192, R4, R24, R96 ;  /* 0x0000001804c0723c */ /* 0x004fe20000001860 */
[----:B------:R-:W-:-:S06]  /*19bf0*/  MOV R104, R187 ;  /* 0x000000bb00687202 */ /* 0x000fcc0000000f00 */
[----:B------:R-:W-:Y:S01]  /*19c00*/  MUFU.EX2 R219, R219 ;  /* 0x000000db00db7308 */ /* 0x000fe20000000800 */
[----:B------:R-:W-:Y:S01]  /*19c10*/  MOV R80, R206 ;  /* 0x000000ce00507202 */ /* 0x000fe20000000f00 */
[----:B------:R-:W-:Y:S01]  /*19c20*/  IMAD.MOV.U32 R99, RZ, RZ, R207 ;  /* 0x000000ffff637224 */ /* 0x000fe200078e00cf */
[----:B------:R-:W-:Y:S01]  /*19c30*/  MOV R187, R197 ;  /* 0x000000c500bb7202 */ /* 0x000fe20000000f00 */
[----:B------:R-:W-:Y:S01]  /*19c40*/  HMMA.16816.F32 R204, R4, R26, R92 ;  /* 0x0000001a04cc723c */ /* 0x000fe2000000185c */
[----:B------:R-:W-:-:S03]  /*19c50*/  MOV R186, R198 ;  /* 0x000000c600ba7202 */ /* 0x000fc60000000f00 */
[----:B------:R-:W-:Y:S01]  /*19c60*/  MUFU.EX2 R139, R139 ;  /* 0x0000008b008b7308 */ /* 0x000fe20000000800 */
[----:B------:R-:W-:-:S07]  /*19c70*/  MOV R3, R199 ;  /* 0x000000c700037202 */ /* 0x000fce0000000f00 */
[----:B------:R-:W-:Y:S01]  /*19c80*/  MUFU.EX2 R217, R217 ;  /* 0x000000d900d97308 */ /* 0x000fe20000000800 */
[C---:B---3--:R-:W-:Y:S07]  /*19c90*/  HMMA.16816.F32 R100, R4.reuse, R20, R88 ;  /* 0x000000140464723c */ /* 0x048fee0000001858 */
[----:B------:R-:W-:Y:S01]  /*19ca0*/  MUFU.EX2 R133, R133 ;  /* 0x0000008500857308 */ /* 0x000fe20000000800 */
[----:B----4-:R-:W-:Y:S07]  /*19cb0*/  HMMA.16816.F32 R92, R4, R18, R72 ;  /* 0x00000012045c723c */ /* 0x010fee0000001848 */
[----:B------:R-:W-:Y:S01]  /*19cc0*/  MUFU.EX2 R132, R132 ;  /* 0x0000008400847308 */ /* 0x000fe20000000800 */
[C---:B------:R-:W-:Y:S07]  /*19cd0*/  HMMA.16816.F32 R196, R8.reuse, R24, R208 ;  /* 0x0000001808c4723c */ /* 0x040fee00000018d0 */
[----:B------:R-:W-:Y:S01]  /*19ce0*/  MUFU.EX2 R216, R216 ;  /* 0x000000d800d87308 */ /* 0x000fe20000000800 */
[----:B------:R-:W-:Y:S07]  /*19cf0*/  HMMA.16816.F32 R48, R8, R18, R48 ;  /* 0x000000120830723c */ /* 0x000fee0000001830 */
[----:B------:R-:W2:Y:S01]  /*19d00*/  MUFU.EX2 R138, R138 ;  /* 0x0000008a008a7308 */ /* 0x000ea20000000800 */
[-C--:B------:R-:W-:Y:S01]  /*19d10*/  HMMA.16816.F32 R88, R4, R16.reuse, R76 ;  /* 0x000000100458723c */ /* 0x080fe2000000184c */
[----:B------:R-:W-:Y:S01]  /*19d20*/  FADD.FTZ R0, R0, R114 ;  /* 0x0000007200007221 */ /* 0x000fe20000010000 */
[----:B------:R3:W5:Y:S05]  /*19d30*/  LDL.LU R231, [R1+0xc4] ;  /* 0x0000c40001e77983 */ /* 0x00076a0000300800 */
[----:B------:R4:W-:Y:S01]  /*19d40*/  MUFU.EX2 R19, R106 ;  /* 0x0000006a00137308 */ /* 0x0009e20000000800 */
[----:B------:R-:W-:Y:S07]  /*19d50*/  HMMA.16816.F32 R52, R8, R16, R52 ;  /* 0x000000100834723c */ /* 0x000fee0000001834 */
[----:B------:R1:W-:Y:S01]  /*19d60*/  MUFU.EX2 R208, R107 ;  /* 0x0000006b00d07308 */ /* 0x0003e20000000800 */
[----:B----4-:R-:W-:-:S07]  /*19d70*/  MOV R106, R152 ;  /* 0x00000098006a7202 */ /* 0x010fce0000000f00 */
[----:B------:R-:W-:Y:S01]  /*19d80*/  MUFU.EX2 R18, R154 ;  /* 0x0000009a00127308 */ /* 0x000fe20000000800 */
[----:B-1----:R-:W-:-:S07]  /*19d90*/  MOV R107, R153 ;  /* 0x00000099006b7202 */ /* 0x002fce0000000f00 */
[----:B------:R1:W-:Y:S02]  /*19da0*/  MUFU.EX2 R16, R155 ;  /* 0x0000009b00107308 */ /* 0x0003e40000000800 */
[----:B-1----:R-:W1:Y:S01]  /*19db0*/  LDSM.16.MT88.4 R152, [R221+0xd800] ;  /* 0x00d80000dd98783b */ /* 0x002e620000004200 */
[-C--:B------:R-:W-:Y:S05]  /*19dc0*/  HMMA.16816.F32 R68, R4, R12.reuse, R68 ;  /* 0x0000000c0444723c */ /* 0x080fea0000001844 */
[----:B------:R-:W-:Y:S03]  /*19dd0*/  MUFU.EX2 R17, R99 ;  /* 0x0000006300117308 */ /* 0x000fe60000000800 */
[C---:B------:R-:W-:Y:S05]  /*19de0*/  HMMA.16816.F32 R44, R8.reuse, R12, R44 ;  /* 0x0000000c082c723c */ /* 0x040fea000000182c */
[----:B------:R-:W-:Y:S03]  /*19df0*/  MUFU.EX2 R12, R80 ;  /* 0x00000050000c7308 */ /* 0x000fe60000000800 */
[----:B------:R-:W-:Y:S05]  /*19e00*/  HMMA.16816.F32 R36, R8, R14, R36 ;  /* 0x0000000e0824723c */ /* 0x000fea0000001824 */
[----:B------:R-:W-:Y:S01]  /*19e10*/  MUFU.EX2 R13, R81 ;  /* 0x00000051000d7308 */ /* 0x000fe20000000800 */
[----:B------:R-:W-:Y:S01]  /*19e20*/  FADD.FTZ R2, R83, R2 ;  /* 0x0000000253027221 */ /* 0x000fe20000010000 */
[----:B------:R-:W-:Y:S01]  /*19e30*/  MOV R211, R127 ;  /* 0x0000007f00d37202 */ /* 0x000fe20000000f00 */
[----:B------:R-:W-:Y:S05]  /*19e40*/  HMMA.16816.F32 R84, R4, R22, R84 ;  /* 0x000000160454723c */ /* 0x000fea0000001854 */
[----:B------:R-:W4:Y:S01]  /*19e50*/  MUFU.EX2 R14, R82 ;  /* 0x00000052000e7308 */ /* 0x000f220000000800 */
[----:B------:R-:W-:-:S02]  /*19e60*/  MOV R83, R126 ;  /* 0x0000007e00537202 */ /* 0x000fc40000000f00 */
[----:B------:R-:W-:Y:S01]  /*19e70*/  HMMA.16816.F32 R116, R8, R20, R116 ;  /* 0x000000140874723c */ /* 0x000fe20000001874 */
[----:B--2---:R-:W-:Y:S01]  /*19e80*/  F2FP.PACK_AB R127, R138, R216 ;  /* 0x000000d88a7f723e */ /* 0x004fe200000000ff */
[----:B------:R-:W-:-:S06]  /*19e90*/  FADD.FTZ R3, R3, R113 ;  /* 0x0000007103037221 */ /* 0x000fcc0000010000 */
[----:B------:R-:W-:Y:S01]  /*19ea0*/  HMMA.16816.F32 R56, R4, R30, R56 ;  /* 0x0000001e0438723c */ /* 0x000fe20000001838 */
[----:B----4-:R-:W-:-:S07]  /*19eb0*/  F2FP.PACK_AB R126, R14, R13 ;  /* 0x0000000d0e7e723e */ /* 0x010fce00000000ff */
[C---:B------:R-:W-:Y:S08]  /*19ec0*/  HMMA.16816.F32 R24, R8.reuse, R26, R200 ;  /* 0x0000001a0818723c */ /* 0x040ff000000018c8 */
[C---:B------:R-:W-:Y:S08]  /*19ed0*/  HMMA.16816.F32 R40, R8.reuse, R28, R40 ;  /* 0x0000001c0828723c */ /* 0x040ff00000001828 */
[----:B------:R-:W-:Y:S01]  /*19ee0*/  HMMA.16816.F32 R32, R8, R30, R32 ;  /* 0x0000001e0820723c */ /* 0x000fe20000001820 */
[----:B------:R-:W-:-:S07]  /*19ef0*/  FADD.FTZ R0, R105, R0 ;  /* 0x0000000069007221 */ /* 0x000fce0000010000 */
[----:B------:R-:W-:Y:S01]  /*19f00*/  HMMA.16816.F32 R64, R4, R28, R64 ;  /* 0x0000001c0440723c */ /* 0x000fe20000001840 */
[----:B------:R-:W-:Y:S01]  /*19f10*/  MOV R31, R125 ;  /* 0x0000007d001f7202 */ /* 0x000fe20000000f00 */
[----:B------:R-:W-:Y:S01]  /*19f20*/  LDSM.16.MT88.4 R200, [R223+0xd800] ;  /* 0x00d80000dfc8783b */ /* 0x000fe20000004200 */
[----:B------:R-:W-:Y:S02]  /*19f30*/  F2FP.PACK_AB R125, R132, R133 ;  /* 0x00000085847d723e */ /* 0x000fe400000000ff */
[----:B------:R-:W-:Y:S01]  /*19f40*/  MOV R210, R170 ;  /* 0x000000aa00d27202 */ /* 0x000fe20000000f00 */
[----:B------:R-:W-:Y:S02]  /*19f50*/  LDSM.16.MT88.4 R96, [R222+0xf800] ;  /* 0x00f80000de60783b */ /* 0x000fe40000004200 */
[----:B------:R-:W-:Y:S07]  /*19f60*/  HMMA.16816.F32 R20, R8, R22, R128 ;  /* 0x000000160814723c */ /* 0x000fee0000001880 */
[----:B------:R-:W-:-:S02]  /*19f70*/  MOV R11, R124 ;  /* 0x0000007c000b7202 */ /* 0x000fc40000000f00 */
[----:B------:R-:W-:Y:S02]  /*19f80*/  F2FP.PACK_AB R128, R19, R17 ;  /* 0x000000111380723e */ /* 0x000fe400000000ff */
[----:B------:R-:W-:Y:S02]  /*19f90*/  F2FP.PACK_AB R129, R239, R16 ;  /* 0x00000010ef81723e */ /* 0x000fe400000000ff */
[----:B------:R-:W-:Y:S02]  /*19fa0*/  F2FP.PACK_AB R130, R18, R208 ;  /* 0x000000d01282723e */ /* 0x000fe400000000ff */
[----:B------:R-:W-:Y:S02]  /*19fb0*/  F2FP.PACK_AB R131, R139, R219 ;  /* 0x000000db8b83723e */ /* 0x000fe400000000ff */
[----:B------:R-:W-:Y:S01]  /*19fc0*/  F2FP.PACK_AB R124, R12, R217 ;  /* 0x000000d90c7c723e */ /* 0x000fe200000000ff */
[----:B------:R-:W-:Y:S02]  /*19fd0*/  FADD.FTZ R5, R104, R112 ;  /* 0x0000007068057221 */ /* 0x000fe40000010000 */
[----:B------:R-:W-:-:S02]  /*19fe0*/  FADD.FTZ R4, R230, R3 ;  /* 0x00000003e6047221 */ /* 0x000fc40000010000 */
[----:B-1----:R-:W-:Y:S01]  /*19ff0*/  HMMA.16816.F32 R148, R128, R152, R148 ;  /* 0x000000988094723c */ /* 0x002fe20000001894 */
[----:B------:R-:W-:-:S07]  /*1a000*/  FADD.FTZ R3, R229, R2 ;  /* 0x00000002e5037221 */ /* 0x000fce0000010000 */
[----:B------:R-:W-:Y:S01]  /*1a010*/  HMMA.16816.F32 R144, R124, R152, R144 ;  /* 0x000000987c90723c */ /* 0x000fe20000001890 */
[----:B------:R-:W-:-:S07]  /*1a020*/  FADD.FTZ R2, R228, R5 ;  /* 0x00000005e4027221 */ /* 0x000fce0000010000 */
[-C--:B------:R-:W-:Y:S01]  /*1a030*/  HMMA.16816.F32 R156, R124, R154.reuse, R156 ;  /* 0x0000009a7c9c723c */ /* 0x080fe2000000189c */
[----:B------:R-:W-:Y:S02]  /*1a040*/  FADD.FTZ R9, R226, R4 ;  /* 0x00000004e2097221 */ /* 0x000fe40000010000 */
[----:B------:R-:W-:Y:S01]  /*1a050*/  FADD.FTZ R10, R227, R0 ;  /* 0x00000000e30a7221 */ /* 0x000fe20000010000 */
[----:B------:R-:W-:Y:S04]  /*1a060*/  LDSM.16.MT88.4 R4, [R223+0xf800] ;  /* 0x00f80000df04783b */ /* 0x000fe80000004200 */
[----:B------:R-:W-:Y:S01]  /*1a070*/  HMMA.16816.F32 R152, R128, R154, R60 ;  /* 0x0000009a8098723c */ /* 0x000fe2000000183c */
[----:B------:R-:W-:Y:S01]  /*1a080*/  MOV R15, R122 ;  /* 0x0000007a000f7202 */ /* 0x000fe20000000f00 */
[----:B------:R-:W-:Y:S01]  /*1a090*/  IMAD.MOV.U32 R29, RZ, RZ, R121 ;  /* 0x000000ffff1d7224 */ /* 0x000fe200078e0079 */
[----:B------:R-:W-:Y:S01]  /*1a0a0*/  MOV R104, R171 ;  /* 0x000000ab00687202 */ /* 0x000fe20000000f00 */
[----:B------:R-:W-:Y:S01]  /*1a0b0*/  IMAD.MOV.U32 R105, RZ, RZ, R184 ;  /* 0x000000ffff697224 */ /* 0x000fe200078e00b8 */
[----:B------:R-:W-:Y:S01]  /*1a0c0*/  MOV R209, R169 ;  /* 0x000000a900d17202 */ /* 0x000fe20000000f00 */
[----:B------:R3:W5:Y:S01]  /*1a0d0*/  LDL.LU R230, [R1+0xc0] ;  /* 0x0000c00001e67983 */ /* 0x0007620000300800 */
[----:B------:R-:W-:-:S03]  /*1a0e0*/  MOV R63, R83 ;  /* 0x00000053003f7202 */ /* 0x000fc60000000f00 */
[----:B------:R-:W1:Y:S01]  /*1a0f0*/  LDSM.16.MT88.4 R80, [R221+0xf800] ;  /* 0x00f80000dd50783b */ /* 0x000e620000004200 */
[----:B------:R-:W-:Y:S01]  /*1a100*/  FADD.FTZ R0, R225, R3 ;  /* 0x00000003e1007221 */ /* 0x000fe20000010000 */
[----:B------:R-:W-:Y:S02]  /*1a110*/  MOV R3, R115 ;  /* 0x0000007300037202 */ /* 0x000fe40000000f00 */
[----:B------:R-:W2:Y:S01]  /*1a120*/  LDSM.16.MT88.4 R112, [R224+0xf800] ;  /* 0x00f80000e070783b */ /* 0x000ea20000004200 */
[----:B------:R-:W-:Y:S01]  /*1a130*/  MOV R121, R186 ;  /* 0x000000ba00797202 */ /* 0x000fe20000000f00 */
[----:B------:R-:W-:Y:S02]  /*1a140*/  IMAD.MOV.U32 R122, RZ, RZ, R187 ;  /* 0x000000ffff7a7224 */ /* 0x000fe400078e00bb */
[----:B------:R-:W-:Y:S01]  /*1a150*/  FADD.FTZ R8, R220, R2 ;  /* 0x00000002dc087221 */ /* 0x000fe20000010000 */
[----:B------:R-:W-:Y:S01]  /*1a160*/  MOV R2, R107 ;  /* 0x0000006b00027202 */ /* 0x000fe20000000f00 */
[----:B------:R-:W-:Y:S01]  /*1a170*/  IMAD.MOV.U32 R60, RZ, RZ, R106 ;  /* 0x000000ffff3c7224 */ /* 0x000fe200078e006a */
[----:B------:R-:W-:Y:S01]  /*1a180*/  MOV R28, R168 ;  /* 0x000000a8001c7202 */ /* 0x000fe20000000f00 */
[----:B------:R-:W-:Y:S01]  /*1a190*/  FADD.FTZ R3, R3, R10 ;  /* 0x0000000a03037221 */ /* 0x000fe20000010000 */
[----:B------:R-:W-:Y:S01]  /*1a1a0*/  MOV R30, R185 ;  /* 0x000000b9001e7202 */ /* 0x000fe20000000f00 */
[----:B------:R-:W4:Y:S01]  /*1a1b0*/  LDSM.16.MT88.4 R168, [R222+0xd800] ;  /* 0x00d80000dea8783b */ /* 0x000f220000004200 */
[----:B------:R-:W-:-:S02]  /*1a1c0*/  MOV R62, R104 ;  /* 0x00000068003e7202 */ /* 0x000fc40000000f00 */
[----:B------:R-:W-:Y:S01]  /*1a1d0*/  MOV R61, R105 ;  /* 0x00000069003d7202 */ /* 0x000fe20000000f00 */
[----:B------:R-:W2:Y:S01]  /*1a1e0*/  LDSM.16.MT88.4 R184, [R224+0xd800] ;  /* 0x00d80000e0b8783b */ /* 0x000ea20000004200 */
[----:B------:R-:W-:-:S03]  /*1a1f0*/  FADD.FTZ R2, R2, R9 ;  /* 0x0000000902027221 */ /* 0x000fc60000010000 */
[----:B------:R3:W5:Y:S04]  /*1a200*/  LDL.LU R229, [R1+0xbc] ;  /* 0x0000bc0001e57983 */ /* 0x0007680000300800 */
[----:B------:R3:W5:Y:S04]  /*1a210*/  LDL.LU R228, [R1+0xb8] ;  /* 0x0000b80001e47983 */ /* 0x0007680000300800 */
[----:B------:R3:W5:Y:S04]  /*1a220*/  LDL.LU R227, [R1+0xb4] ;  /* 0x0000b40001e37983 */ /* 0x0007680000300800 */
[----:B------:R3:W5:Y:S04]  /*1a230*/  LDL.LU R226, [R1+0xb0] ;  /* 0x0000b00001e27983 */ /* 0x0007680000300800 */
[----:B------:R3:W5:Y:S01]  /*1a240*/  LDL.LU R225, [R1+0xac] ;  /* 0x0000ac0001e17983 */ /* 0x0007620000300800 */
[----:B-1----:R-:W-:Y:S03]  /*1a250*/  HMMA.16816.F32 R72, R124, R80, R100 ;  /* 0x000000507c48723c */ /* 0x002fe60000001864 */
[----:B------:R3:W5:Y:S04]  /*1a260*/  LDL.LU R220, [R1+0xa8] ;  /* 0x0000a80001dc7983 */ /* 0x0007680000300800 */
[----:B------:R-:W-:Y:S01]  /*1a270*/  MOV R100, R121 ;  /* 0x0000007900647202 */ /* 0x000fe20000000f00 */
[----:B------:R-:W-:Y:S01]  /*1a280*/  IMAD.MOV.U32 R102, RZ, RZ, R123 ;  /* 0x000000ffff667224 */ /* 0x000fe200078e007b */
[----:B------:R-:W-:-:S02]  /*1a290*/  MOV R101, R122 ;  /* 0x0000007a00657202 */ /* 0x000fc40000000f00 */
[----:B------:R-:W-:Y:S02]  /*1a2a0*/  MOV R103, R120 ;  /* 0x0000007800677202 */ /* 0x000fe40000000f00 */
[C---:B------:R-:W-:Y:S07]  /*1a2b0*/  HMMA.16816.F32 R120, R124.reuse, R4, R64 ;  /* 0x000000047c78723c */ /* 0x040fee0000001840 */
[----:B------:R-:W-:Y:S02]  /*1a2c0*/  MOV R64, R100 ;  /* 0x0000006400407202 */ /* 0x000fe40000000f00 */
[----:B------:R-:W-:Y:S01]  /*1a2d0*/  MOV R65, R101 ;  /* 0x0000006500417202 */ /* 0x000fe20000000f00 */
[----:B--2---:R-:W-:Y:S01]  /*1a2e0*/  HMMA.16816.F32 R104, R124, R112, R68 ;  /* 0x000000707c68723c */ /* 0x004fe20000001844 */
        /* <DEDUP_REMOVED lines=42> */
[C---:B----4-:R-:W-:Y:S03]  /*1a590*/  HMMA.16816.F32 R160, R124.reuse, R168, R160 ;  /* 0x000000a87ca0723c */ /* 0x050fe600000018a0 */
        /* <DEDUP_REMOVED lines=22> */
.L_x_810:
        /* <DEDUP_REMOVED lines=16> */
.L_x_820:
        /* <DEDUP_REMOVED lines=78> */
.L_x_818:
        /* <DEDUP_REMOVED lines=39> */
[C---:B------:R-:W-:Y:S01]  /*1af50*/  @!P4 LEA R8, P2, R2.reuse, c[0x0][0x170], 0x1 ;  /* 0x00005c000208ca11 */ /* 0x040fe200078408ff */
[----:B------:R-:W-:Y:S01]  /*1af60*/  @!PT LDS RZ, [RZ] ;  /* 0x00000000fffff984 */ /* 0x000fe20000000800 */
[----:B------:R-:W-:Y:S01]  /*1af70*/  @!PT LDS RZ, [RZ] ;  /* 0x00000000fffff984 */ /* 0x000fe20000000800 */
[----:B------:R-:W-:Y:S01]  /*1af80*/  @!PT LDS RZ, [RZ] ;  /* 0x00000000fffff984 */ /* 0x000fe20000000800 */
[----:B------:R3:W-:Y:S01]  /*1af90*/  @!P4 LDGSTS.E.BYPASS.LTC128B.128 [R240+0xc800], [R14.64] ;  /* 0x0c8000000ef0cfae */ /* 0x0007e2000b901d50 */
[----:B-1----:R-:W-:Y:S02]  /*1afa0*/  IADD3.X R5, R3, UR10, RZ, P0, !PT ;  /* 0x0000000a03057c10 */ /* 0x002fe400087fe4ff */
[C---:B------:R-:W-:Y:S02]  /*1afb0*/  @!P3 LEA R4, P0, R2.reuse, c[0x0][0x170], 0x1 ;  /* 0x00005c000204ba11 */ /* 0x040fe400078008ff */
        /* <DEDUP_REMOVED lines=30> */
[----:B------:R-:W1:Y:S08]  /*1b1a0*/  LDSM.16.M88.4 R60, [R227+0x2000] ;  /* 0x00200000e33c783b */ /* 0x000e700000000200 */
[----:B------:R-:W2:Y:S08]  /*1b1b0*/  LDSM.16.M88.4 R32, [R220+0x8800] ;  /* 0x00880000dc20783b */ /* 0x000eb00000000200 */
[----:B------:R-:W0:Y:S08]  /*1b1c0*/  LDGDEPBAR ;  /* 0x00000000000079af */ /* 0x000e300000000000 */
[----:B------:R-:W2:Y:S01]  /*1b1d0*/  LDSM.16.M88.4 R48, [R220+0x9000] ;  /* 0x00900000dc30783b */ /* 0x000ea20000000200 */
[-C--:B----4-:R-:W-:Y:S07]  /*1b1e0*/  HMMA.16816.F32 R4, R64, R16.reuse, RZ ;  /* 0x000000104004723c */ /* 0x090fee00000018ff */
[----:B------:R-:W4:Y:S01]  /*1b1f0*/  LDSM.16.M88.4 R208, [R220+0x9800] ;  /* 0x00980000dcd0783b */ /* 0x000f220000000200 */
[C---:B-1----:R-:W-:Y:S07]  /*1b200*/  HMMA.16816.F32 R8, R60.reuse, R16, RZ ;  /* 0x000000103c08723c */ /* 0x042fee00000018ff */
[----:B------:R-:W-:Y:S01]  /*1b210*/  LDSM.16.M88.4 R212, [R228] ;  /* 0x00000000e4d4783b */ /* 0x000fe20000000200 */
[-C--:B---3--:R-:W-:Y:S07]  /*1b220*/  HMMA.16816.F32 R12, R60, R18.reuse, RZ ;  /* 0x000000123c0c723c */ /* 0x088fee00000018ff */
[----:B------:R-:W-:Y:S01]  /*1b230*/  LDSM.16.M88.4 R216, [R228+0x2000] ;  /* 0x00200000e4d8783b */ /* 0x000fe20000000200 */
        /* <DEDUP_REMOVED lines=167> */
[----:B------:R-:W-:Y:S01]  /*1bcb0*/  MUFU.TANH R134, R15 ;  /* 0x0000000f00867308 */ /* 0x000fe20000002400 */
[----:B------:R-:W-:Y:S02]  /*1bcc0*/  FMUL.FTZ R19, R19, c[0x0][0x2ec] ;  /* 0x0000bb0013137a20 */ /* 0x000fe40000410000 */
[----:B------:R-:W-:Y:S01]  /*1bcd0*/  FMUL.FTZ R11, R11, c[0x0][0x2ec] ;  /* 0x0000bb000b0b7a20 */ /* 0x000fe20000410000 */
[----:B--2---:R2:W-:Y:S06]  /*1bce0*/  STL [R1+0x18], R2 ;  /* 0x0000180201007387 */ /* 0x0045ec0000100800 */
[----:B------:R-:W-:Y:S10]  /*1bcf0*/  MUFU.TANH R214, R18 ;  /* 0x0000001200d67308 */ /* 0x000ff40000002400 */
[----:B-1----:R-:W1:Y:S10]  /*1bd00*/  MUFU.TANH R0, R6 ;  /* 0x0000000600007308 */ /* 0x002e740000002400 */
[----:B--2---:R2:W3:Y:S10]  /*1bd10*/  MUFU.TANH R2, R7 ;  /* 0x0000000700027308 */ /* 0x0044f40000002400 */
[----:B------:R-:W-:Y:S01]  /*1bd20*/  MUFU.TANH R213, R19 ;  /* 0x0000001300d57308 */ /* 0x000fe20000002400 */
[----:B-1----:R1:W-:Y:S09]  /*1bd30*/  STL [R1+0x10], R0 ;  /* 0x0000100001007387 */ /* 0x0023f20000100800 */
[----:B------:R-:W-:Y:S01]  /*1bd40*/  MUFU.TANH R135, R11 ;  /* 0x0000000b00877308 */ /* 0x000fe20000002400 */
        /* <DEDUP_REMOVED lines=20> */
[----:B--2---:R-:W-:Y:S01]  /*1be90*/  MUFU.TANH R2, R13 ;  /* 0x0000000d00027308 */ /* 0x004fe20000002400 */
[----:B------:R-:W-:Y:S02]  /*1bea0*/  FMUL.FTZ R24, R24, c[0x0][0x2ec] ;  /* 0x0000bb0018187a20 */ /* 0x000fe40000410000 */
[----:B------:R-:W-:Y:S01]  /*1beb0*/  FMUL.FTZ R27, R27, c[0x0][0x2ec] ;  /* 0x0000bb001b1b7a20 */ /* 0x000fe20000410000 */
[----:B-1----:R1:W-:Y:S01]  /*1bec0*/  STL [R1+0x4], R0 ;  /* 0x0000040001007387 */ /* 0x0023e20000100800 */
[----:B------:R-:W-:Y:S02]  /*1bed0*/  FMUL.FTZ R19, R32, c[0x0][0x2ec] ;  /* 0x0000bb0020137a20 */ /* 0x000fe40000410000 */
[----:B------:R-:W-:Y:S02]  /*1bee0*/  FMUL.FTZ R18, R34, c[0x0][0x2ec] ;  /* 0x0000bb0022127a20 */ /* 0x000fe40000410000 */
[----:B------:R-:W-:Y:S01]  /*1bef0*/  FMUL.FTZ R28, R28, c[0x0][0x2ec] ;  /* 0x0000bb001c1c7a20 */ /* 0x000fe20000410000 */
[----:B------:R2:W-:Y:S01]  /*1bf00*/  MUFU.TANH R212, R20 ;  /* 0x0000001400d47308 */ /* 0x0005e20000002400 */
[----:B------:R-:W-:Y:S09]  /*1bf10*/  FMUL.FTZ R30, R30, c[0x0][0x2ec] ;  /* 0x0000bb001e1e7a20 */ /* 0x000ff20000410000 */
[----:B------:R-:W-:Y:S01]  /*1bf20*/  MUFU.TANH R21, R31 ;  /* 0x0000001f00157308 */ /* 0x000fe20000002400 */
[-C--:B---3--:R-:W-:Y:S09]  /*1bf30*/  HMMA.16816.F32 R36, R208, R4.reuse, R36 ;  /* 0x00000004d024723c */ /* 0x088ff20000001824 */
[----:B-1----:R-:W1:Y:S01]  /*1bf40*/  MUFU.TANH R0, R12 ;  /* 0x0000000c00007308 */ /* 0x002e620000002400 */
[C---:B------:R-:W-:Y:S04]  /*1bf50*/  HMMA.16816.F32 R40, R216.reuse, R4, R40 ;  /* 0x00000004d828723c */ /* 0x040fe80000001828 */
[----:B--2---:R-:W-:Y:S04]  /*1bf60*/  FMUL.FTZ R20, R23, c[0x0][0x2ec] ;  /* 0x0000bb0017147a20 */ /* 0x004fe80000410000 */
[-C--:B------:R-:W-:Y:S01]  /*1bf70*/  HMMA.16816.F32 R44, R216, R6.reuse, R44 ;  /* 0x00000006d82c723c */ /* 0x080fe2000000182c */
[----:B------:R-:W-:Y:S05]  /*1bf80*/  MUFU.TANH R141, R22 ;  /* 0x00000016008d7308 */ /* 0x000fea0000002400 */
[----:B------:R-:W-:Y:S02]  /*1bf90*/  FMUL.FTZ R15, R36, c[0x0][0x2ec] ;  /* 0x0000bb00240f7a20 */ /* 0x000fe40000410000 */
[C---:B------:R-:W-:Y:S01]  /*1bfa0*/  HMMA.16816.F32 R48, R208.reuse, R6, R48 ;  /* 0x00000006d030723c */ /* 0x040fe20000001830 */
[----:B------:R-:W2:Y:S01]  /*1bfb0*/  LDSM.16.M88.4 R4, [R225+0x3800] ;  /* 0x00380000e104783b */ /* 0x000ea20000000200 */
[----:B------:R-:W-:Y:S04]  /*1bfc0*/  DEPBAR.LE SB0, 0x0 ;  /* 0x000080000000791a */ /* 0x000fe80000000000 */
[----:B------:R-:W-:Y:S01]  /*1bfd0*/  MUFU.TANH R20, R20 ;  /* 0x0000001400147308 */ /* 0x000fe20000002400 */
[----:B------:R-:W-:Y:S02]  /*1bfe0*/  FMUL.FTZ R13, R37, c[0x0][0x2ec] ;  /* 0x0000bb00250d7a20 */ /* 0x000fe40000410000 */
[----:B-1----:R1:W-:Y:S03]  /*1bff0*/  STL [R1+0x20], R0 ;  /* 0x0000200001007387 */ /* 0x0023e60000100800 */
[----:B------:R-:W-:Y:S01]  /*1c000*/  FMUL.FTZ R12, R39, c[0x0][0x2ec] ;  /* 0x0000bb00270c7a20 */ /* 0x000fe20000410000 */
[----:B------:R3:W-:Y:S01]  /*1c010*/  STL [R1+0x28], R2 ;  /* 0x0000280201007387 */ /* 0x0007e20000100800 */
[----:B------:R-:W-:Y:S02]  /*1c020*/  FMUL.FTZ R40, R40, c[0x0][0x2ec] ;  /* 0x0000bb0028287a20 */ /* 0x000fe40000410000 */
[----:B------:R-:W-:Y:S01]  /*1c030*/  MUFU.TANH R143, R24 ;  /* 0x00000018008f7308 */ /* 0x000fe20000002400 */
[----:B------:R-:W-:Y:S01]  /*1c040*/  BAR.SYNC.DEFER_BLOCKING 0x0 ;  /* 0x0000000000007b1d */ /* 0x000fe20000010000 */
[----:B------:R-:W-:Y:S02]  /*1c050*/  FMUL.FTZ R46, R46, c[0x0][0x2ec] ;  /* 0x0000bb002e2e7a20 */ /* 0x000fe40000410000 */
[----:B------:R-:W-:Y:S02]  /*1c060*/  FMUL.FTZ R41, R41, c[0x0][0x2ec] ;  /* 0x0000bb0029297a20 */ /* 0x000fe40000410000 */
[----:B------:R-:W-:Y:S02]  /*1c070*/  FMUL.FTZ R34, R42, c[0x0][0x2ec] ;  /* 0x0000bb002a227a20 */ /* 0x000fe40000410000 */
[----:B------:R-:W-:Y:S02]  /*1c080*/  FMUL.FTZ R32, R43, c[0x0][0x2ec] ;  /* 0x0000bb002b207a20 */ /* 0x000fe40000410000 */
        /* <DEDUP_REMOVED lines=8> */
[----:B------:R-:W-:Y:S01]  /*1c110*/  FMUL.FTZ R45, R45, c[0x0][0x2ec] ;  /* 0x0000bb002d2d7a20 */ /* 0x000fe20000410000 */
[-C--:B--2---:R-:W-:Y:S06]  /*1c120*/  HMMA.16816.F32 R52, R208, R4.reuse, R52 ;  /* 0x00000004d034723c */ /* 0x084fec0000001834 */
[----:B---3--:R-:W2:Y:S02]  /*1c130*/  MUFU.TANH R2, R16 ;  /* 0x0000001000027308 */ /* 0x008ea40000002400 */
[C---:B------:R-:W-:Y:S08]  /*1c140*/  HMMA.16816.F32 R56, R216.reuse, R4, R56 ;  /* 0x00000004d838723c */ /* 0x040ff00000001838 */
[----:B------:R-:W-:Y:S01]  /*1c150*/  MUFU.TANH R25, R26 ;  /* 0x0000001a00197308 */ /* 0x000fe20000002400 */
[-C--:B------:R-:W-:Y:S01]  /*1c160*/  HMMA.16816.F32 R60, R216, R6.reuse, R60 ;  /* 0x00000006d83c723c */ /* 0x080fe2000000183c */
[----:B-1----:R1:W-:Y:S02]  /*1c170*/  STL [R1+0x34], R0 ;  /* 0x0000340001007387 */ /* 0x0023e40000100800 */
[----:B------:R-:W-:Y:S05]  /*1c180*/  FMUL.FTZ R14, R38, c[0x0][0x2ec] ;  /* 0x0000bb00260e7a20 */ /* 0x000fea0000410000 */
[----:B------:R-:W-:Y:S01]  /*1c190*/  HMMA.16816.F32 R64, R208, R6, R64 ;  /* 0x00000006d040723c */ /* 0x000fe20000001840 */
[----:B------:R-:W-:Y:S03]  /*1c1a0*/  MUFU.TANH R22, R27 ;  /* 0x0000001b00167308 */ /* 0x000fe60000002400 */
[----:B------:R-:W-:Y:S01]  /*1c1b0*/  FMUL.FTZ R52, R52, c[0x0][0x2ec] ;  /* 0x0000bb0034347a20 */ /* 0x000fe20000410000 */
[----:B--2---:R-:W-:Y:S01]  /*1c1c0*/  STL [R1], R2 ;  /* 0x0000000201007387 */ /* 0x004fe20000100800 */
[----:B------:R-:W-:Y:S02]  /*1c1d0*/  FMUL.FTZ R16, R35, c[0x0][0x2ec] ;  /* 0x0000bb0023107a20 */ /* 0x000fe40000410000 */
[----:B------:R-:W-:Y:S03]  /*1c1e0*/  FMUL.FTZ R53, R53, c[0x0][0x2ec] ;  /* 0x0000bb0035357a20 */ /* 0x000fe60000410000 */
        /* <DEDUP_REMOVED lines=15> */
[----:B------:R-:W-:Y:S05]  /*1c2e0*/  FMUL.FTZ R67, R67, c[0x0][0x2ec] ;  /* 0x0000bb0043437a20 */ /* 0x000fea0000410000 */
[----:B------:R-:W-:Y:S01]  /*1c2f0*/  MUFU.TANH R26, R30 ;  /* 0x0000001e001a7308 */ /* 0x000fe20000002400 */
[----:B-1----:R1:W-:Y:S01]  /*1c300*/  STL [R1+0x14], R0 ;  /* 0x0000140001007387 */ /* 0x0023e20000100800 */
[----:B------:R-:W-:Y:S02]  /*1c310*/  FMUL.FTZ R17, R33, c[0x0][0x2ec] ;  /* 0x0000bb0021117a20 */ /* 0x000fe40000410000 */
[----:B------:R-:W-:Y:S06]  /*1c320*/  FMUL.FTZ R33, R60, c[0x0][0x2ec] ;  /* 0x0000bb003c217a20 */ /* 0x000fec0000410000 */
[----:B------:R-:W-:Y:S10]  /*1c330*/  MUFU.TANH R19, R19 ;  /* 0x0000001300137308 */ /* 0x000ff40000002400 */
[----:B------:R-:W-:Y:S10]  /*1c340*/  MUFU.TANH R17, R17 ;  /* 0x0000001100117308 */ /* 0x000ff40000002400 */
[----:B-1----:R-:W1:Y:S10]  /*1c350*/  MUFU.TANH R0, R46 ;  /* 0x0000002e00007308 */ /* 0x002e740000002400 */
[----:B------:R-:W2:Y:S10]  /*1c360*/  MUFU.TANH R18, R18 ;  /* 0x0000001200127308 */ /* 0x000eb40000002400 */
[----:B------:R-:W3:Y:S01]  /*1c370*/  MUFU.TANH R16, R16 ;  /* 0x0000001000107308 */ /* 0x000ee20000002400 */
[----:B-1----:R1:W-:Y:S09]  /*1c380*/  STL [R1+0x3c], R0 ;  /* 0x00003c0001007387 */ /* 0x0023f20000100800 */
[----:B------:R-:W4:Y:S10]  /*1c390*/  MUFU.TANH R15, R15 ;  /* 0x0000000f000f7308 */ /* 0x000f340000002400 */
        /* <DEDUP_REMOVED lines=8> */
[----:B------:R1:W1:Y:S10]  /*1c420*/  MUFU.TANH R29, R45 ;  /* 0x0000002d001d7308 */ /* 0x0002740000002400 */
        /* <DEDUP_REMOVED lines=22> */
.L_x_819:
[----:B------:R2:W-:Y:S01]  /*1c590*/  STL [R1+0xf4], R129 ;  /* 0x0000f48101007387 */ /* 0x0005e20000100800 */
[----:B------:R-:W-:Y:S01]  /*1c5a0*/  IMAD.U32 R0, RZ, RZ, UR8 ;  /* 0x00000008ff007e24 */ /* 0x000fe2000f8e00ff */
[----:B-1----:R-:W-:Y:S01]  /*1c5b0*/  MOV R11, R22 ;  /* 0x00000016000b7202 */ /* 0x002fe20000000f00 */
[----:B------:R-:W-:Y:S01]  /*1c5c0*/  IMAD.MOV.U32 R35, RZ, RZ, R21 ;  /* 0x000000ffff237224 */ /* 0x000fe200078e0015 */
[----:B------:R1:W-:Y:S01]  /*1c5d0*/  STL [R1+0xf0], R130 ;  /* 0x0000f08201007387 */ /* 0x0003e20000100800 */
[----:B------:R-:W-:Y:S01]  /*1c5e0*/  IMAD.MOV.U32 R47, RZ, RZ, R29 ;  /* 0x000000ffff2f7224 */ /* 0x000fe200078e001d */
[----:B------:R-:W-:Y:S01]  /*1c5f0*/  MOV R58, R46 ;  /* 0x0000002e003a7202 */ /* 0x000fe20000000f00 */
[----:B------:R-:W-:Y:S01]  /*1c600*/  IMAD.MOV.U32 R43, RZ, RZ, R11 ;  /* 0x000000ffff2b7224 */ /* 0x000fe200078e000b */
[----:B------:R3:W-:Y:S01]  /*1c610*/  STL [R1+0xec], R131 ;  /* 0x0000ec8301007387 */ /* 0x0007e20000100800 */
[----:B------:R-:W-:Y:S01]  /*1c620*/  MOV R45, R35 ;  /* 0x00000023002d7202 */ /* 0x000fe20000000f00 */
[----:B------:R-:W-:Y:S01]  /*1c630*/  IMAD.MOV.U32 R56, RZ, RZ, R44 ;  /* 0x000000ffff387224 */ /* 0x000fe200078e002c */
[----:B------:R-:W-:Y:S01]  /*1c640*/  MOV R46, R26 ;  /* 0x0000001a002e7202 */ /* 0x000fe20000000f00 */
[----:B------:R4:W-:Y:S01]  /*1c650*/  STL [R1+0xe4], R240 ;  /* 0x0000e4f001007387 */ /* 0x0009e20000100800 */
[----:B------:R-:W-:Y:S01]  /*1c660*/  IMAD.MOV.U32 R44, RZ, RZ, R25 ;  /* 0x000000ffff2c7224 */ /* 0x000fe200078e0019 */
[----:B------:R-:W-:Y:S01]  /*1c670*/  LOP3.LUT R239, R239, 0xfffffdff, RZ, 0xc0, !PT ;  /* 0xfffffdffefef7812 */ /* 0x000fe200078ec0ff */
[----:B------:R-:W-:Y:S01]  /*1c680*/  IMAD.MOV.U32 R57, RZ, RZ, R45 ;  /* 0x000000ffff397224 */ /* 0x000fe200078e002d */
[----:B------:R4:W-:Y:S01]  /*1c690*/  STL [R1+0xe0], R238 ;  /* 0x0000e0ee01007387 */ /* 0x0009e20000100800 */
[----:B------:R-:W-:Y:S01]  /*1c6a0*/  IMAD.MOV.U32 R45, RZ, RZ, R23 ;  /* 0x000000ffff2d7224 */ /* 0x000fe200078e0017 */
[----:B------:R-:W-:Y:S01]  /*1c6b0*/  @P4 LOP3.LUT R239, R239, 0x200, RZ, 0xfc, !PT ;  /* 0x00000200efef4812 */ /* 0x000fe200078efcff */
[----:B------:R-:W-:Y:S01]  /*1c6c0*/  UISETP.GT.AND UP0, UPT, UR8, UR9, UPT ;  /* 0x000000090800728c */ /* 0x000fe2000bf04270 */
[----:B------:R4:W-:Y:S01]  /*1c6d0*/  STL [R1+0xdc], R237 ;  /* 0x0000dced01007387 */ /* 0x0009e20000100800 */
[----:B------:R-:W-:Y:S01]  /*1c6e0*/  UMOV UR22, UR8 ;  /* 0x0000000800167c82 */ /* 0x000fe20008000000 */
[----:B------:R-:W-:Y:S02]  /*1c6f0*/  LOP3.LUT R239, R239, 0xfffffeff, RZ, 0xc0, !PT ;  /* 0xfffffeffefef7812 */ /* 0x000fe400078ec0ff */
[----:B------:R4:W-:Y:S01]  /*1c700*/  STL [R1+0xd8], R236 ;  /* 0x0000d8ec01007387 */ /* 0x0009e20000100800 */
[----:B--2---:R-:W-:Y:S01]  /*1c710*/  IMAD.MOV.U32 R129, RZ, RZ, R52 ;  /* 0x000000ffff817224 */ /* 0x004fe200078e0034 */
[----:B------:R-:W-:Y:S02]  /*1c720*/  @P3 LOP3.LUT R239, R239, 0x100, RZ, 0xfc, !PT ;  /* 0x00000100efef3812 */ /* 0x000fe400078efcff */
[----:B------:R2:W-:Y:S01]  /*1c730*/  STL [R1+0xd4], R235 ;  /* 0x0000d4eb01007387 */ /* 0x0005e20000100800 */
[----:B-1----:R-:W-:Y:S01]  /*1c740*/  IMAD.MOV.U32 R130, RZ, RZ, R54 ;  /* 0x000000ffff827224 */ /* 0x002fe200078e0036 */
[----:B------:R-:W-:Y:S02]  /*1c750*/  LOP3.LUT R239, R239, 0xfffff7ff, RZ, 0xc0, !PT ;  /* 0xfffff7ffefef7812 */ /* 0x000fe400078ec0ff */
[----:B------:R-:W-:Y:S01]  /*1c760*/  STL [R1+0xd0], R234 ;  /* 0x0000d0ea01007387 */ /* 0x000fe20000100800 */
[----:B---3--:R-:W-:Y:S02]  /*1c770*/  MOV R131, R53 ;  /* 0x0000003500837202 */ /* 0x008fe40000000f00 */
[----:B------:R-:W-:Y:S01]  /*1c780*/  LOP3.LUT R239, R239, 0xffffff7f, RZ, 0xc0, !PT ;  /* 0xffffff7fefef7812 */ /* 0x000fe200078ec0ff */
[----:B------:R1:W-:Y:S01]  /*1c790*/  STL [R1+0xcc], R233 ;  /* 0x0000cce901007387 */ /* 0x0003e20000100800 */
[----:B----4-:R-:W-:Y:S03]  /*1c7a0*/  IMAD.MOV.U32 R240, RZ, RZ, R50 ;  /* 0x000000fffff07224 */ /* 0x010fe600078e0032 */
[----:B------:R3:W-:Y:S01]  /*1c7b0*/  STL [R1+0xc8], R232 ;  /* 0x0000c8e801007387 */ /* 0x0007e20000100800 */
[----:B------:R-:W-:Y:S03]  /*1c7c0*/  IMAD.MOV.U32 R238, RZ, RZ, R55 ;  /* 0x000000ffffee7224 */ /* 0x000fe600078e0037 */
[----:B------:R4:W-:Y:S01]  /*1c7d0*/  STL [R1+0xc4], R231 ;  /* 0x0000c4e701007387 */ /* 0x0009e20000100800 */
[----:B------:R-:W-:Y:S03]  /*1c7e0*/  MOV R237, R49 ;  /* 0x0000003100ed7202 */ /* 0x000fe60000000f00 */
[----:B------:R4:W-:Y:S01]  /*1c7f0*/  STL [R1+0xc0], R230 ;  /* 0x0000c0e601007387 */ /* 0x0009e20000100800 */
[----:B------:R-:W-:Y:S03]  /*1c800*/  MOV R236, R57 ;  /* 0x0000003900ec7202 */ /* 0x000fe60000000f00 */
[----:B------:R-:W-:Y:S01]  /*1c810*/  STL [R1+0xbc], R229 ;  /* 0x0000bce501007387 */ /* 0x000fe20000100800 */
[----:B--2---:R-:W-:Y:S03]  /*1c820*/  IMAD.MOV.U32 R235, RZ, RZ, R51 ;  /* 0x000000ffffeb7224 */ /* 0x004fe600078e0033 */
[----:B------:R-:W-:Y:S04]  /*1c830*/  STL [R1+0xb8], R228 ;  /* 0x0000b8e401007387 */ /* 0x000fe80000100800 */
[----:B------:R-:W-:Y:S01]  /*1c840*/  STL [R1+0xb4], R227 ;  /* 0x0000b4e301007387 */ /* 0x000fe20000100800 */
[----:B-1----:R-:W-:Y:S03]  /*1c850*/  IMAD.MOV.U32 R233, RZ, RZ, R46 ;  /* 0x000000ffffe97224 */ /* 0x002fe600078e002e */
[----:B------:R-:W-:Y:S01]  /*1c860*/  STL [R1+0xb0], R226 ;  /* 0x0000b0e201007387 */ /* 0x000fe20000100800 */
[----:B---3--:R-:W-:Y:S03]  /*1c870*/  IMAD.MOV.U32 R232, RZ, RZ, R47 ;  /* 0x000000ffffe87224 */ /* 0x008fe600078e002f */
[----:B------:R-:W-:Y:S01]  /*1c880*/  STL [R1+0xac], R225 ;  /* 0x0000ace101007387 */ /* 0x000fe20000100800 */
[----:B----4-:R-:W-:Y:S03]  /*1c890*/  IMAD.MOV.U32 R231, RZ, RZ, R56 ;  /* 0x000000ffffe77224 */ /* 0x010fe600078e0038 */
[----:B------:R-:W-:Y:S01]  /*1c8a0*/  STL [R1+0xa8], R220 ;  /* 0x0000a8dc01007387 */ /* 0x000fe20000100800 */
[----:B------:R-:W-:Y:S03]  /*1c8b0*/  MOV R230, R45 ;  /* 0x0000002d00e67202 */ /* 0x000fe60000000f00 */
[----:B------:R-:W2:Y:S04]  /*1c8c0*/  LDL.LU R36, [R1+0x8] ;  /* 0x0000080001247983 */ /* 0x000ea80000300800 */
[----:B------:R-:W3:Y:S04]  /*1c8d0*/  LDL.LU R30, [R1+0x10] ;  /* 0x00001000011e7983 */ /* 0x000ee80000300800 */
[----:B------:R-:W4:Y:S04]  /*1c8e0*/  LDL.LU R28, [R1+0xc] ;  /* 0x00000c00011c7983 */ /* 0x000f280000300800 */
[----:B------:R-:W4:Y:S04]  /*1c8f0*/  LDL.LU R27, [R1+0x4] ;  /* 0x00000400011b7983 */ /* 0x000f280000300800 */
[----:B------:R-:W4:Y:S04]  /*1c900*/  LDL.LU R24, [R1+0x18] ;  /* 0x0000180001187983 */ /* 0x000f280000300800 */
[----:B------:R-:W1:Y:S08]  /*1c910*/  S2R R2, SR_TID.X ;  /* 0x0000000000027919 */ /* 0x000e700000002100 */
[----:B------:R-:W4:Y:S04]  /*1c920*/  LDL.LU R22, [R1+0x1c] ;  /* 0x00001c0001167983 */ /* 0x000f280000300800 */
[----:B------:R-:W4:Y:S04]  /*1c930*/  LDL.LU R21, [R1] ;  /* 0x0000000001157983 */ /* 0x000f280000300800 */
[----:B------:R-:W4:Y:S04]  /*1c940*/  LDL.LU R35, [R1+0x14] ;  /* 0x0000140001237983 */ /* 0x000f280000300800 */
[----:B------:R-:W4:Y:S04]  /*1c950*/  LDL.LU R61, [R1+0x24] ;  /* 0x00002400013d7983 */ /* 0x000f280000300800 */
[----:B------:R-:W4:Y:S04]  /*1c960*/  LDL.LU R60, [R1+0x20] ;  /* 0x00002000013c7983 */ /* 0x000f280000300800 */
[----:B------:R-:W4:Y:S01]  /*1c970*/  LDL.LU R59, [R1+0x28] ;  /* 0x00002800013b7983 */ /* 0x000f220000300800 */
[----:B-1----:R-:W-:Y:S05]  /*1c980*/  IMAD.SHL.U32 R2, R2, 0x2, RZ ;  /* 0x0000000202027824 */ /* 0x002fea00078e00ff */
[----:B------:R-:W-:Y:S05]  /*1c990*/  LOP3.LUT R2, R2, 0x6, RZ, 0xc0, !PT ;  /* 0x0000000602027812 */ /* 0x000fea00078ec0ff */
[----:B------:R-:W-:Y:S04]  /*1c9a0*/  IMAD R0, R0, 0x40, R2 ;  /* 0x0000004000007824 */ /* 0x000fe800078e0202 */
[--C-:B------:R-:W-:Y:S01]  /*1c9b0*/  IMAD.IADD R2, R247, 0x1, -R0.reuse ;  /* 0x00000001f7027824 */ /* 0x100fe200078e0a00 */
[----:B------:R-:W-:Y:S01]  /*1c9c0*/  IADD3 R5, R0, 0x1, RZ ;  /* 0x0000000100057810 */ /* 0x000fe20007ffe0ff */
[--C-:B------:R-:W-:Y:S01]  /*1c9d0*/  IMAD.IADD R3, R242, 0x1, -R0.reuse ;  /* 0x00000001f2037824 */ /* 0x100fe200078e0a00 */
[C---:B------:R-:W-:Y:S02]  /*1c9e0*/  IADD3 R4, R0.reuse, 0x8, RZ ;  /* 0x0000000800047810 */ /* 0x040fe40007ffe0ff */
[----:B------:R-:W-:Y:S02]  /*1c9f0*/  IABS R2, R2 ;  /* 0x0000000200027213 */ /* 0x000fe40000000000 */
[C---:B------:R-:W-:Y:S02]  /*1ca00*/  ISETP.GE.AND P2, PT, R5.reuse, R245, PT ;  /* 0x000000f50500720c */ /* 0x040fe40003f46270 */
[----:B------:R1:W2:Y:S01]  /*1ca10*/  I2F R9, R2 ;  /* 0x0000000200097306 */ /* 0x0002a20000201400 */
[C---:B------:R-:W-:Y:S02]  /*1ca20*/  ISETP.GE.AND P5, PT, R5.reuse, R244, PT ;  /* 0x000000f40500720c */ /* 0x040fe40003fa6270 */
[C---:B------:R-:W-:Y:S02]  /*1ca30*/  ISETP.GE.AND P0, PT, R5.reuse, R246, PT ;  /* 0x000000f60500720c */ /* 0x040fe40003f06270 */
[C---:B------:R-:W-:Y:S02]  /*1ca40*/  ISETP.GE.AND P1, PT, R5.reuse, R243, PT ;  /* 0x000000f30500720c */ /* 0x040fe40003f26270 */
[C---:B------:R-:W-:Y:S02]  /*1ca50*/  ISETP.GE.OR P2, PT, R5.reuse, R251, !P2 ;  /* 0x000000fb0500720c */ /* 0x040fe40005746670 */
[C---:B------:R-:W-:Y:S02]  /*1ca60*/  ISETP.GE.OR P0, PT, R5.reuse, R252, !P0 ;  /* 0x000000fc0500720c */ /* 0x040fe40004706670 */
[C---:B------:R-:W-:Y:S02]  /*1ca70*/  ISETP.GE.OR P3, PT, R5.reuse, R250, !P5 ;  /* 0x000000fa0500720c */ /* 0x040fe40006f66670 */
[----:B------:R-:W-:Y:S02]  /*1ca80*/  ISETP.GE.OR P4, PT, R5, R249, !P1 ;  /* 0x000000f90500720c */ /* 0x000fe40004f86670 */
[C---:B------:R-:W-:Y:S04]  /*1ca90*/  ISETP.GE.AND P1, PT, R0.reuse, R246, PT ;  /* 0x000000f60000720c */ /* 0x040fe80003f26270 */
[----:B------:R-:W-:Y:S02]  /*1caa0*/  ISETP.GE.OR P1, PT, R0, R252, !P1 ;  /* 0x000000fc0000720c */ /* 0x000fe40004f26670 */
[----:B-1----:R-:W-:Y:S02]  /*1cab0*/  IABS R2, R3 ;  /* 0x0000000300027213 */ /* 0x002fe40000000000 */
[----:B------:R-:W-:Y:S02]  /*1cac0*/  IADD3 R3, R241, -R0, RZ ;  /* 0x80000000f1037210 */ /* 0x000fe40007ffe0ff */
[----:B------:R1:W3:Y:S01]  /*1cad0*/  I2F R10, R2 ;  /* 0x00000002000a7306 */ /* 0x0002e20000201400 */
[----:B------:R-:W-:Y:S04]  /*1cae0*/  @P3 LOP3.LUT R239, R239, 0x80, RZ, 0xfc, !PT ;  /* 0x00000080efef3812 */ /* 0x000fe800078efcff */
[----:B------:R-:W-:Y:S04]  /*1caf0*/  @P4 LOP3.LUT R239, R239, 0x800, RZ, 0xfc, !PT ;  /* 0x00000800efef4812 */ /* 0x000fe800078efcff */
[----:B------:R-:W-:Y:S04]  /*1cb00*/  LOP3.LUT R239, R239, 0xffffefff, RZ, 0xc0, !PT ;  /* 0xffffefffefef7812 */ /* 0x000fe800078ec0ff */
[----:B------:R-:W-:Y:S02]  /*1cb10*/  LOP3.LUT R239, R239, 0xffffffbf, RZ, 0xc0, !PT ;  /* 0xffffffbfefef7812 */ /* 0x000fe400078ec0ff */
[----:B-1----:R-:W-:Y:S01]  /*1cb20*/  IABS R2, R3 ;  /* 0x0000000300027213 */ /* 0x002fe20000000000 */
[----:B------:R-:W-:Y:S03]  /*1cb30*/  IMAD.IADD R3, R248, 0x1, -R0 ;  /* 0x00000001f8037824 */ /* 0x000fe600078e0a00 */
[----:B------:R1:W4:Y:S02]  /*1cb40*/  I2F R7, R2 ;  /* 0x0000000200077306 */ /* 0x0003240000201400 */
[----:B-1----:R-:W-:Y:S01]  /*1cb50*/  IABS R2, R3 ;  /* 0x0000000300027213 */ /* 0x002fe20000000000 */
[C-C-:B------:R-:W-:Y:S07]  /*1cb60*/  IMAD.IADD R3, R247.reuse, 0x1, -R5.reuse ;  /* 0x00000001f7037824 */ /* 0x140fee00078e0a05 */
[----:B------:R1:W1:Y:S02]  /*1cb70*/  I2F R6, R2 ;  /* 0x0000000200067306 */ /* 0x0002640000201400 */
[----:B-1----:R-:W-:Y:S01]  /*1cb80*/  IABS R2, R3 ;  /* 0x0000000300027213 */ /* 0x002fe20000000000 */
[C---:B------:R-:W-:Y:S07]  /*1cb90*/  IMAD.IADD R3, R242.reuse, 0x1, -R5 ;  /* 0x00000001f2037824 */ /* 0x040fee00078e0a05 */
[----:B------:R1:W1:Y:S02]  /*1cba0*/  I2F R8, R2 ;  /* 0x0000000200087306 */ /* 0x0002640000201400 */
[----:B-1----:R-:W-:Y:S01]  /*1cbb0*/  IABS R2, R3 ;  /* 0x0000000300027213 */ /* 0x002fe20000000000 */
[--C-:B------:R-:W-:Y:S07]  /*1cbc0*/  IMAD.IADD R3, R247, 0x1, -R4.reuse ;  /* 0x00000001f7037824 */ /* 0x100fee00078e0a04 */
[----:B------:R1:W1:Y:S02]  /*1cbd0*/  I2F R11, R2 ;  /* 0x00000002000b7306 */ /* 0x0002640000201400 */
[----:B-1----:R-:W-:Y:S01]  /*1cbe0*/  IABS R2, R3 ;  /* 0x0000000300027213 */ /* 0x002fe20000000000 */
[----:B------:R-:W-:Y:S02]  /*1cbf0*/  IMAD.IADD R3, R242, 0x1, -R4 ;  /* 0x00000001f2037824 */ /* 0x000fe400078e0a04 */
[----:B--2---:R-:W-:Y:S02]  /*1cc00*/  FFMA.FTZ R37, R9, -UR21, R36 ;  /* 0x8000001509257c23 */ /* 0x004fe40008010024 */
[----:B---3--:R-:W-:Y:S03]  /*1cc10*/  FFMA.FTZ R30, R10, -UR21, R30 ;  /* 0x800000150a1e7c23 */ /* 0x008fe6000801001e */
[----:B------:R-:W-:Y:S01]  /*1cc20*/  FSEL R62, R37, -INF , !P1 ;  /* 0xff800000253e7808 */ /* 0x000fe20004800000 */
[----:B------:R1:W2:Y:S01]  /*1cc30*/  I2F R10, R2 ;  /* 0x00000002000a7306 */ /* 0x0002a20000201400 */
[C---:B------:R-:W-:Y:S01]  /*1cc40*/  ISETP.GE.AND P1, PT, R0.reuse, R245, PT ;  /* 0x000000f50000720c */ /* 0x040fe20003f26270 */
[----:B----4-:R-:W-:Y:S03]  /*1cc50*/  FFMA.FTZ R28, R7, -UR21, R28 ;  /* 0x80000015071c7c23 */ /* 0x010fe6000801001c */
[----:B------:R-:W-:Y:S01]  /*1cc60*/  ISETP.GE.OR P1, PT, R0, R251, !P1 ;  /* 0x000000fb0000720c */ /* 0x000fe20004f26670 */
[----:B------:R-:W-:Y:S03]  /*1cc70*/  FFMA.FTZ R27, R6, -UR21, R27 ;  /* 0x80000015061b7c23 */ /* 0x000fe6000801001b */
[----:B------:R-:W-:Y:S01]  /*1cc80*/  FSEL R66, R30, -INF , !P1 ;  /* 0xff8000001e427808 */ /* 0x000fe20004800000 */
[----:B------:R-:W-:Y:S01]  /*1cc90*/  FFMA.FTZ R24, R8, -UR21, R24 ;  /* 0x8000001508187c23 */ /* 0x000fe20008010018 */
[C---:B------:R-:W-:Y:S04]  /*1cca0*/  ISETP.GE.AND P1, PT, R0.reuse, R244, PT ;  /* 0x000000f40000720c */ /* 0x040fe80003f26270 */
[----:B------:R-:W-:Y:S04]  /*1ccb0*/  ISETP.GE.OR P1, PT, R0, R250, !P1 ;  /* 0x000000fa0000720c */ /* 0x000fe80004f26670 */
[----:B------:R-:W-:Y:S02]  /*1ccc0*/  FSEL R67, R28, -INF , !P1 ;  /* 0xff8000001c437808 */ /* 0x000fe40004800000 */
[----:B------:R-:W-:Y:S01]  /*1ccd0*/  ISETP.GE.AND P1, PT, R0, R243, PT ;  /* 0x000000f30000720c */ /* 0x000fe20003f26270 */
[----:B------:R-:W-:Y:S01]  /*1cce0*/  FFMA.FTZ R22, R11, -UR21, R22 ;  /* 0x800000150b167c23 */ /* 0x000fe20008010016 */
[----:B-1----:R-:W-:Y:S01]  /*1ccf0*/  IABS R2, R3 ;  /* 0x0000000300027213 */ /* 0x002fe20000000000 */
[----:B--2---:R-:W-:Y:S03]  /*1cd00*/  FFMA.FTZ R21, R10, -UR21, R21 ;  /* 0x800000150a157c23 */ /* 0x004fe60008010015 */
[----:B------:R-:W-:Y:S01]  /*1cd10*/  FSEL R63, R22, -INF , !P2 ;  /* 0xff800000163f7808 */ /* 0x000fe20005000000 */
[----:B------:R1:W2:Y:S01]  /*1cd20*/  I2F R7, R2 ;  /* 0x0000000200077306 */ /* 0x0002a20000201400 */
[C---:B------:R-:W-:Y:S02]  /*1cd30*/  IADD3 R3, R0.reuse, 0x9, RZ ;  /* 0x0000000900037810 */ /* 0x040fe40007ffe0ff */
[----:B------:R-:W-:Y:S02]  /*1cd40*/  ISETP.GE.OR P1, PT, R0, R249, !P1 ;  /* 0x000000f90000720c */ /* 0x000fe40004f26670 */
[----:B------:R-:W-:Y:S02]  /*1cd50*/  IADD3 R6, R247, -R3, RZ ;  /* 0x80000003f7067210 */ /* 0x000fe40007ffe0ff */
[C---:B------:R-:W-:Y:S02]  /*1cd60*/  ISETP.GE.AND P2, PT, R4.reuse, R244, PT ;  /* 0x000000f40400720c */ /* 0x040fe40003f46270 */
[C---:B------:R-:W-:Y:S02]  /*1cd70*/  ISETP.GE.AND P6, PT, R3.reuse, R243, PT ;  /* 0x000000f30300720c */ /* 0x040fe40003fc6270 */
[----:B------:R-:W-:Y:S02]  /*1cd80*/  ISETP.GE.OR P2, PT, R4, R250, !P2 ;  /* 0x000000fa0400720c */ /* 0x000fe40005746670 */
[----:B------:R-:W-:Y:S02]  /*1cd90*/  ISETP.GE.OR P6, PT, R3, R249, !P6 ;  /* 0x000000f90300720c */ /* 0x000fe400077c6670 */
[----:B-1----:R-:W-:Y:S01]  /*1cda0*/  IABS R2, R6 ;  /* 0x0000000600027213 */ /* 0x002fe20000000000 */
[----:B--2---:R-:W-:Y:S08]  /*1cdb0*/  FFMA.FTZ R36, R7, -UR21, R214 ;  /* 0x8000001507247c23 */ /* 0x004ff000080100d6 */
[----:B------:R-:W-:Y:S01]  /*1cdc0*/  @P2 LOP3.LUT R239, R239, 0x40, RZ, 0xfc, !PT ;  /* 0x00000040efef2812 */ /* 0x000fe200078efcff */
[----:B------:R-:W-:Y:S01]  /*1cdd0*/  IMAD.IADD R6, R242, 0x1, -R3 ;  /* 0x00000001f2067824 */ /* 0x000fe200078e0a03 */
[----:B------:R1:W2:Y:S04]  /*1cde0*/  I2F R9, R2 ;  /* 0x0000000200097306 */ /* 0x0002a80000201400 */
[----:B-1----:R-:W-:Y:S01]  /*1cdf0*/  IABS R2, R6 ;  /* 0x0000000600027213 */ /* 0x002fe20000000000 */
[----:B--2---:R-:W-:Y:S05]  /*1ce00*/  FFMA.FTZ R35, R9, -UR21, R35 ;  /* 0x8000001509237c23 */ /* 0x004fea0008010023 */
[----:B------:R1:W2:Y:S02]  /*1ce10*/  I2F R8, R2 ;  /* 0x0000000200087306 */ /* 0x0002a40000201400 */
[----:B-1----:R-:W-:Y:S01]  /*1ce20*/  IADD3 R2, R0, 0x10, RZ ;  /* 0x0000001000027810 */ /* 0x002fe20007ffe0ff */
[----:B--2---:R-:W-:Y:S03]  /*1ce30*/  FFMA.FTZ R29, R8, -UR21, R213 ;  /* 0x80000015081d7c23 */ /* 0x004fe600080100d5 */
[----:B------:R-:W-:Y:S01]  /*1ce40*/  ISETP.GE.AND P5, PT, R2, R243, PT ;  /* 0x000000f30200720c */ /* 0x000fe20003fa6270 */
[--C-:B------:R-:W-:Y:S02]  /*1ce50*/  IMAD.IADD R6, R247, 0x1, -R2.reuse ;  /* 0x00000001f7067824 */ /* 0x100fe400078e0a02 */
[----:B------:R-:W-:Y:S01]  /*1ce60*/  IMAD.IADD R7, R242, 0x1, -R2 ;  /* 0x00000001f2077824 */ /* 0x000fe200078e0a02 */
[----:B------:R-:W-:Y:S02]  /*1ce70*/  ISETP.GE.OR P5, PT, R2, R249, !P5 ;  /* 0x000000f90200720c */ /* 0x000fe40006fa6670 */
[----:B------:R-:W-:Y:S02]  /*1ce80*/  IABS R6, R6 ;  /* 0x0000000600067213 */ /* 0x000fe40000000000 */
[----:B------:R-:W-:Y:S02]  /*1ce90*/  IABS R7, R7 ;  /* 0x0000000700077213 */ /* 0x000fe40000000000 */
[----:B------:R1:W2:Y:S10]  /*1cea0*/  I2F R11, R6 ;  /* 0x00000006000b7306 */ /* 0x0002b40000201400 */
[----:B------:R3:W4:Y:S01]  /*1ceb0*/  I2F R9, R7 ;  /* 0x0000000700097306 */ /* 0x0007220000201400 */
[----:B-1----:R-:W-:Y:S01]  /*1cec0*/  IADD3 R6, R0, 0x11, RZ ;  /* 0x0000001100067810 */ /* 0x002fe20007ffe0ff */
[----:B--2---:R-:W-:Y:S03]  /*1ced0*/  FFMA.FTZ R26, R11, -UR21, R212 ;  /* 0x800000150b1a7c23 */ /* 0x004fe600080100d4 */
[C---:B------:R-:W-:Y:S01]  /*1cee0*/  ISETP.GE.AND P2, PT, R6.reuse, R243, PT ;  /* 0x000000f30600720c */ /* 0x040fe20003f46270 */
[--C-:B------:R-:W-:Y:S03]  /*1cef0*/  IMAD.IADD R8, R247, 0x1, -R6.reuse ;  /* 0x00000001f7087824 */ /* 0x100fe600078e0a06 */
[----:B------:R-:W-:Y:S02]  /*1cf00*/  ISETP.GE.OR P2, PT, R6, R249, !P2 ;  /* 0x000000f90600720c */ /* 0x000fe40005746670 */
[----:B---3--:R-:W-:Y:S01]  /*1cf10*/  IABS R7, R8 ;  /* 0x0000000800077213 */ /* 0x008fe20000000000 */
[----:B------:R-:W-:Y:S02]  /*1cf20*/  IMAD.IADD R8, R242, 0x1, -R6 ;  /* 0x00000001f2087824 */ /* 0x000fe400078e0a06 */
[----:B----4-:R-:W-:Y:S01]  /*1cf30*/  FFMA.FTZ R25, R9, -UR21, R141 ;  /* 0x8000001509197c23 */ /* 0x010fe2000801008d */
[----:B------:R1:W2:Y:S01]  /*1cf40*/  I2F R10, R7 ;  /* 0x00000007000a7306 */ /* 0x0002a20000201400 */
[----:B------:R-:W-:Y:S02]  /*1cf50*/  FSEL R141, R27, -INF , !P1 ;  /* 0xff8000001b8d7808 */ /* 0x000fe40004800000 */
[C---:B------:R-:W-:Y:S04]  /*1cf60*/  ISETP.GE.AND P1, PT, R4.reuse, R246, PT ;  /* 0x000000f60400720c */ /* 0x040fe80003f26270 */
[C---:B------:R-:W-:Y:S04]  /*1cf70*/  ISETP.GE.OR P1, PT, R4.reuse, R252, !P1 ;  /* 0x000000fc0400720c */ /* 0x040fe80004f26670 */
[----:B------:R-:W-:Y:S02]  /*1cf80*/  FSEL R64, R21, -INF , !P1 ;  /* 0xff80000015407808 */ /* 0x000fe40004800000 */
[C---:B------:R-:W-:Y:S04]  /*1cf90*/  ISETP.GE.AND P1, PT, R4.reuse, R243, PT ;  /* 0x000000f30400720c */ /* 0x040fe80003f26270 */
[----:B------:R-:W-:Y:S02]  /*1cfa0*/  ISETP.GE.OR P3, PT, R4, R249, !P1 ;  /* 0x000000f90400720c */ /* 0x000fe40004f66670 */
[-C--:B-1----:R-:W-:Y:S01]  /*1cfb0*/  IADD3 R7, R241, -R5.reuse, RZ ;  /* 0x80000005f1077210 */ /* 0x082fe20007ffe0ff */
[----:B--2---:R-:W-:Y:S01]  /*1cfc0*/  FFMA.FTZ R23, R10, -UR21, R215 ;  /* 0x800000150a177c23 */ /* 0x004fe200080100d7 */
[----:B------:R-:W-:Y:S02]  /*1cfd0*/  IADD3 R5, R248, -R5, RZ ;  /* 0x80000005f8057210 */ /* 0x000fe40007ffe0ff */
[----:B------:R-:W-:Y:S02]  /*1cfe0*/  IABS R7, R7 ;  /* 0x0000000700077213 */ /* 0x000fe40000000000 */
[----:B------:R-:W-:Y:S02]  /*1cff0*/  IABS R5, R5 ;  /* 0x0000000500057213 */ /* 0x000fe40000000000 */
[----:B------:R1:W2:Y:S03]  /*1d000*/  I2F R11, R7 ;  /* 0x00000007000b7306 */ /* 0x0002a60000201400 */
[----:B------:R-:W-:Y:S04]  /*1d010*/  @P3 LOP3.LUT R239, R239, 0x1000, RZ, 0xfc, !PT ;  /* 0x00001000efef3812 */ /* 0x000fe800078efcff */
[----:B------:R-:W-:Y:S02]  /*1d020*/  LOP3.LUT R239, R239, 0xffffdfff, RZ, 0xc0, !PT ;  /* 0xffffdfffefef7812 */ /* 0x000fe400078ec0ff */
[----:B-1----:R-:W-:Y:S01]  /*1d030*/  IABS R7, R8 ;  /* 0x0000000800077213 */ /* 0x002fe20000000000 */
[----:B------:R-:W-:Y:S02]  /*1d040*/  IMAD.IADD R8, R241, 0x1, -R4 ;  /* 0x00000001f1087824 */ /* 0x000fe400078e0a04 */
[----:B--2---:R-:W-:Y:S01]  /*1d050*/  FFMA.FTZ R210, R11, -UR21, R61 ;  /* 0x800000150bd27c23 */ /* 0x004fe2000801003d */
[----:B------:R1:W2:Y:S01]  /*1d060*/  I2F R9, R7 ;  /* 0x0000000700097306 */ /* 0x0002a20000201400 */
[C---:B------:R-:W-:Y:S02]  /*1d070*/  IADD3 R11, R0.reuse, 0x19, RZ ;  /* 0x00000019000b7810 */ /* 0x040fe40007ffe0ff */
[----:B-1----:R-:W-:Y:S01]  /*1d080*/  IABS R7, R8 ;  /* 0x0000000800077213 */ /* 0x002fe20000000000 */
[----:B--2---:R-:W-:Y:S01]  /*1d090*/  FFMA.FTZ R20, R9, -UR21, R20 ;  /* 0x8000001509147c23 */ /* 0x004fe20008010014 */
[----:B------:R-:W-:Y:S05]  /*1d0a0*/  IADD3 R9, R0, 0x18, RZ ;  /* 0x0000001800097810 */ /* 0x000fea0007ffe0ff */
[----:B------:R1:W2:Y:S01]  /*1d0b0*/  I2F R8, R7 ;  /* 0x0000000700087306 */ /* 0x0002a20000201400 */
[C---:B------:R-:W-:Y:S04]  /*1d0c0*/  ISETP.GE.AND P1, PT, R9.reuse, R243, PT ;  /* 0x000000f30900720c */ /* 0x040fe80003f26270 */
[----:B------:R-:W-:Y:S01]  /*1d0d0*/  ISETP.GE.OR P1, PT, R9, R249, !P1 ;  /* 0x000000f90900720c */ /* 0x000fe20004f26670 */
[----:B-1----:R-:W-:Y:S02]  /*1d0e0*/  IMAD.IADD R7, R241, 0x1, -R3 ;  /* 0x00000001f1077824 */ /* 0x002fe400078e0a03 */
[----:B--2---:R-:W-:Y:S01]  /*1d0f0*/  FFMA.FTZ R209, R8, -UR21, R60 ;  /* 0x8000001508d17c23 */ /* 0x004fe2000801003c */
[----:B------:R-:W-:Y:S01]  /*1d100*/  IADD3 R8, R247, -R9, RZ ;  /* 0x80000009f7087210 */ /* 0x000fe20007ffe0ff */
[----:B------:R-:W2:Y:S01]  /*1d110*/  LDL.LU R60, [R1+0x34] ;  /* 0x00003400013c7983 */ /* 0x000ea20000300800 */
[----:B------:R-:W-:Y:S03]  /*1d120*/  IABS R7, R7 ;  /* 0x0000000700077213 */ /* 0x000fe60000000000 */
[----:B------:R-:W-:Y:S01]  /*1d130*/  STL [R1+0xe8], R247 ;  /* 0x0000e8f701007387 */ /* 0x000fe20000100800 */
[----:B------:R1:W3:Y:S02]  /*1d140*/  I2F R10, R7 ;  /* 0x00000007000a7306 */ /* 0x0002e40000201400 */
[----:B-1----:R-:W-:Y:S01]  /*1d150*/  IABS R7, R8 ;  /* 0x0000000800077213 */ /* 0x002fe20000000000 */
[----:B---3--:R-:W-:Y:S02]  /*1d160*/  FFMA.FTZ R208, R10, -UR21, R59 ;  /* 0x800000150ad07c23 */ /* 0x008fe4000801003b */
[----:B------:R-:W-:Y:S05]  /*1d170*/  IMAD.MOV.U32 R59, RZ, RZ, R58 ;  /* 0x000000ffff3b7224 */ /* 0x000fea00078e003a */
[----:B------:R1:W3:Y:S01]  /*1d180*/  I2F R8, R7 ;  /* 0x0000000700087306 */ /* 0x0002e20000201400 */
[----:B------:R-:W-:Y:S02]  /*1d190*/  FSEL R58, R24, -INF , !P0 ;  /* 0xff800000183a7808 */ /* 0x000fe40004000000 */
[C---:B------:R-:W-:Y:S01]  /*1d1a0*/  ISETP.GE.AND P0, PT, R4.reuse, R245, PT ;  /* 0x000000f50400720c */ /* 0x040fe20003f06270 */
[----:B------:R-:W-:Y:S03]  /*1d1b0*/  IMAD.MOV.U32 R234, RZ, RZ, R59 ;  /* 0x000000ffffea7224 */ /* 0x000fe600078e003b */
[----:B------:R-:W-:Y:S04]  /*1d1c0*/  ISETP.GE.OR P0, PT, R4, R251, !P0 ;  /* 0x000000fb0400720c */ /* 0x000fe80004706670 */
[----:B------:R-:W-:Y:S02]  /*1d1d0*/  FSEL R50, R36, -INF , !P0 ;  /* 0xff80000024327808 */ /* 0x000fe40004000000 */
[C---:B------:R-:W-:Y:S04]  /*1d1e0*/  ISETP.GE.AND P0, PT, R3.reuse, R246, PT ;  /* 0x000000f60300720c */ /* 0x040fe80003f06270 */
[----:B------:R-:W-:Y:S04]  /*1d1f0*/  ISETP.GE.OR P0, PT, R3, R252, !P0 ;  /* 0x000000fc0300720c */ /* 0x000fe80004706670 */
[----:B------:R-:W-:Y:S02]  /*1d200*/  FSEL R47, R35, -INF , !P0 ;  /* 0xff800000232f7808 */ /* 0x000fe40004000000 */
[----:B------:R-:W-:Y:S01]  /*1d210*/  ISETP.GE.AND P0, PT, R3, R245, PT ;  /* 0x000000f50300720c */ /* 0x000fe20003f06270 */
[----:B-1----:R-:W-:Y:S02]  /*1d220*/  IMAD.IADD R7, R241, 0x1, -R2 ;  /* 0x00000001f1077824 */ /* 0x002fe400078e0a02 */
[----:B---3--:R-:W-:Y:S01]  /*1d230*/  FFMA.FTZ R19, R8, -UR21, R19 ;  /* 0x8000001508137c23 */ /* 0x008fe20008010013 */
[----:B------:R-:W-:Y:S01]  /*1d240*/  ISETP.GE.OR P0, PT, R3, R251, !P0 ;  /* 0x000000fb0300720c */ /* 0x000fe20004706670 */
[----:B------:R-:W-:Y:S01]  /*1d250*/  IMAD.IADD R8, R242, 0x1, -R9 ;  /* 0x00000001f2087824 */ /* 0x000fe200078e0a09 */
[----:B------:R-:W-:Y:S02]  /*1d260*/  IABS R7, R7 ;  /* 0x0000000700077213 */ /* 0x000fe40000000000 */
[----:B------:R-:W-:Y:S02]  /*1d270*/  FSEL R52, R29, -INF , !P0 ;  /* 0xff8000001d347808 */ /* 0x000fe40004000000 */
[----:B------:R1:W3:Y:S01]  /*1d280*/  I2F R10, R7 ;  /* 0x00000007000a7306 */ /* 0x0002e20000201400 */
[C---:B------:R-:W-:Y:S04]  /*1d290*/  ISETP.GE.AND P0, PT, R2.reuse, R246, PT ;  /* 0x000000f60200720c */ /* 0x040fe80003f06270 */
[----:B------:R-:W-:Y:S04]  /*1d2a0*/  ISETP.GE.OR P0, PT, R2, R252, !P0 ;  /* 0x000000fc0200720c */ /* 0x000fe80004706670 */
[----:B------:R-:W-:Y:S02]  /*1d2b0*/  FSEL R65, R26, -INF , !P0 ;  /* 0xff8000001a417808 */ /* 0x000fe40004000000 */
[C---:B------:R-:W-:Y:S04]  /*1d2c0*/  ISETP.GE.AND P0, PT, R2.reuse, R245, PT ;  /* 0x000000f50200720c */ /* 0x040fe80003f06270 */
[----:B------:R-:W-:Y:S04]  /*1d2d0*/  ISETP.GE.OR P0, PT, R2, R251, !P0 ;  /* 0x000000fb0200720c */ /* 0x000fe80004706670 */
[----:B------:R-:W-:Y:S02]  /*1d2e0*/  FSEL R61, R25, -INF , !P0 ;  /* 0xff800000193d7808 */ /* 0x000fe40004000000 */
[----:B------:R-:W-:Y:S02]  /*1d2f0*/  ISETP.GE.AND P0, PT, R6, R246, PT ;  /* 0x000000f60600720c */ /* 0x000fe40003f06270 */
[----:B-1----:R-:W-:Y:S01]  /*1d300*/  IABS R7, R8 ;  /* 0x0000000800077213 */ /* 0x002fe20000000000 */
[----:B---3--:R-:W-:Y:S01]  /*1d310*/  FFMA.FTZ R143, R10, -UR21, R143 ;  /* 0x800000150a8f7c23 */ /* 0x008fe2000801008f */
[----:B------:R-:W-:Y:S02]  /*1d320*/  ISETP.GE.OR P0, PT, R6, R252, !P0 ;  /* 0x000000fc0600720c */ /* 0x000fe40004706670 */
[----:B------:R1:W3:Y:S02]  /*1d330*/  I2F R8, R7 ;  /* 0x0000000700087306 */ /* 0x0002e40000201400 */
[C---:B-1----:R-:W-:Y:S01]  /*1d340*/  IADD3 R7, R241.reuse, -R6, RZ ;  /* 0x80000006f1077210 */ /* 0x042fe20007ffe0ff */
[----:B---3--:R-:W-:Y:S02]  /*1d350*/  FFMA.FTZ R18, R8, -UR21, R18 ;  /* 0x8000001508127c23 */ /* 0x008fe40008010012 */
[----:B------:R-:W-:Y:S01]  /*1d360*/  IMAD.IADD R8, R241, 0x1, -R9 ;  /* 0x00000001f1087824 */ /* 0x000fe200078e0a09 */
[----:B------:R-:W-:Y:S04]  /*1d370*/  IABS R7, R7 ;  /* 0x0000000700077213 */ /* 0x000fe80000000000 */
[----:B------:R1:W3:Y:S02]  /*1d380*/  I2F R10, R7 ;  /* 0x00000007000a7306 */ /* 0x0002e40000201400 */
[----:B-1----:R-:W-:Y:S01]  /*1d390*/  IABS R7, R8 ;  /* 0x0000000800077213 */ /* 0x002fe20000000000 */
[----:B---3--:R-:W-:Y:S01]  /*1d3a0*/  FFMA.FTZ R142, R10, -UR21, R142 ;  /* 0x800000150a8e7c23 */ /* 0x008fe2000801008e */
[C---:B------:R-:W-:Y:S02]  /*1d3b0*/  IADD3 R10, R0.reuse, 0x20, RZ ;  /* 0x00000020000a7810 */ /* 0x040fe40007ffe0ff */
[----:B------:R-:W-:Y:S04]  /*1d3c0*/  IADD3 R8, R0, 0x21, RZ ;  /* 0x0000002100087810 */ /* 0x000fe80007ffe0ff */
[----:B------:R-:W1:Y:S02]  /*1d3d0*/  I2F R7, R7 ;  /* 0x0000000700077306 */ /* 0x000e640000201400 */
[----:B-1----:R-:W-:Y:S02]  /*1d3e0*/  FFMA.FTZ R137, R7, -UR21, R137 ;  /* 0x8000001507897c23 */ /* 0x002fe40008010089 */
[----:B------:R-:W-:Y:S05]  /*1d3f0*/  IMAD.IADD R7, R247, 0x1, -R11 ;  /* 0x00000001f7077824 */ /* 0x000fea00078e0a0b */
[----:B------:R-:W-:Y:S06]  /*1d400*/  IABS R7, R7 ;  /* 0x0000000700077213 */ /* 0x000fec0000000000 */
[----:B------:R-:W1:Y:S02]  /*1d410*/  I2F R7, R7 ;  /* 0x0000000700077306 */ /* 0x000e640000201400 */
[----:B-1----:R-:W-:Y:S02]  /*1d420*/  FFMA.FTZ R17, R7, -UR21, R17 ;  /* 0x8000001507117c23 */ /* 0x002fe40008010011 */
[----:B------:R-:W-:Y:S05]  /*1d430*/  IMAD.IADD R7, R242, 0x1, -R11 ;  /* 0x00000001f2077824 */ /* 0x000fea00078e0a0b */
[----:B------:R-:W-:Y:S06]  /*1d440*/  IABS R7, R7 ;  /* 0x0000000700077213 */ /* 0x000fec0000000000 */
[----:B------:R-:W1:Y:S02]  /*1d450*/  I2F R7, R7 ;  /* 0x0000000700077306 */ /* 0x000e640000201400 */
[----:B-1----:R-:W-:Y:S02]  /*1d460*/  FFMA.FTZ R16, R7, -UR21, R16 ;  /* 0x8000001507107c23 */ /* 0x002fe40008010010 */
[----:B------:R-:W-:Y:S02]  /*1d470*/  IMAD.MOV.U32 R7, RZ, RZ, R5 ;  /* 0x000000ffff077224 */ /* 0x000fe400078e0005 */
[----:B------:R-:W-:Y:S04]  /*1d480*/  IMAD.IADD R5, R241, 0x1, -R11 ;  /* 0x00000001f1057824 */ /* 0x000fe800078e0a0b */
[----:B------:R-:W1:Y:S01]  /*1d490*/  I2F R7, R7 ;  /* 0x0000000700077306 */ /* 0x000e620000201400 */
[----:B------:R-:W-:Y:S09]  /*1d4a0*/  IABS R5, R5 ;  /* 0x0000000500057213 */ /* 0x000ff20000000000 */
[----:B------:R-:W3:Y:S01]  /*1d4b0*/  I2F R5, R5 ;  /* 0x0000000500057306 */ /* 0x000ee20000201400 */
[----:B-1----:R-:W-:Y:S02]  /*1d4c0*/  FFMA.FTZ R135, R7, -UR21, R135 ;  /* 0x8000001507877c23 */ /* 0x002fe40008010087 */
[----:B------:R-:W-:Y:S02]  /*1d4d0*/  IMAD.IADD R7, R248, 0x1, -R4 ;  /* 0x00000001f8077824 */ /* 0x000fe400078e0a04 */
[----:B---3--:R-:W-:Y:S02]  /*1d4e0*/  FFMA.FTZ R136, R5, -UR21, R136 ;  /* 0x8000001505887c23 */ /* 0x008fe40008010088 */
[----:B------:R-:W-:Y:S05]  /*1d4f0*/  IMAD.IADD R5, R247, 0x1, -R10 ;  /* 0x00000001f7057824 */ /* 0x000fea00078e0a0a */
[----:B------:R-:W-:Y:S06]  /*1d500*/  IABS R5, R5 ;  /* 0x0000000500057213 */ /* 0x000fec0000000000 */
[----:B------:R-:W1:Y:S02]  /*1d510*/  I2F R5, R5 ;  /* 0x0000000500057306 */ /* 0x000e640000201400 */
[----:B-1----:R-:W-:Y:S01]  /*1d520*/  FFMA.FTZ R15, R5, -UR21, R15 ;  /* 0x80000015050f7c23 */ /* 0x002fe2000801000f */
[----:B------:R-:W-:Y:S04]  /*1d530*/  IADD3 R5, R242, -R10, RZ ;  /* 0x8000000af2057210 */ /* 0x000fe80007ffe0ff */
[----:B------:R-:W-:Y:S04]  /*1d540*/  IABS R5, R5 ;  /* 0x0000000500057213 */ /* 0x000fe80000000000 */
[----:B------:R1:W3:Y:S02]  /*1d550*/  I2F R4, R5 ;  /* 0x0000000500047306 */ /* 0x0002e40000201400 */
[----:B-1----:R-:W-:Y:S01]  /*1d560*/  IABS R5, R7 ;  /* 0x0000000700057213 */ /* 0x002fe20000000000 */
[----:B---3--:R-:W-:Y:S02]  /*1d570*/  FFMA.FTZ R14, R4, -UR21, R14 ;  /* 0x80000015040e7c23 */ /* 0x008fe4000801000e */
[----:B------:R-:W-:Y:S05]  /*1d580*/  IMAD.IADD R4, R241, 0x1, -R10 ;  /* 0x00000001f1047824 */ /* 0x000fea00078e0a0a */
[----:B------:R-:W2:Y:S01]  /*1d590*/  I2F R5, R5 ;  /* 0x0000000500057306 */ /* 0x000ea20000201400 */
[----:B------:R-:W-:Y:S09]  /*1d5a0*/  IABS R4, R4 ;  /* 0x0000000400047213 */ /* 0x000ff20000000000 */
[----:B------:R1:W3:Y:S01]  /*1d5b0*/  I2F R7, R4 ;  /* 0x0000000400077306 */ /* 0x0002e20000201400 */
[----:B--2---:R-:W-:Y:S01]  /*1d5c0*/  FFMA.FTZ R28, R5, -UR21, R60 ;  /* 0x80000015051c7c23 */ /* 0x004fe2000801003c */
[----:B------:R-:W-:Y:S01]  /*1d5d0*/  FSEL R60, R23, -INF , !P0 ;  /* 0xff800000173c7808 */ /* 0x000fe20004000000 */
[----:B------:R-:W-:Y:S01]  /*1d5e0*/  IMAD.IADD R5, R248, 0x1, -R3 ;  /* 0x00000001f8057824 */ /* 0x000fe200078e0a03 */
[C---:B------:R-:W-:Y:S04]  /*1d5f0*/  ISETP.GE.AND P0, PT, R6.reuse, R245, PT ;  /* 0x000000f50600720c */ /* 0x040fe80003f06270 */
[----:B------:R-:W-:Y:S02]  /*1d600*/  ISETP.GE.OR P0, PT, R6, R251, !P0 ;  /* 0x000000fb0600720c */ /* 0x000fe40004706670 */
[----:B-1----:R-:W-:Y:S01]  /*1d610*/  IABS R4, R5 ;  /* 0x0000000500047213 */ /* 0x002fe20000000000 */
[----:B---3--:R-:W-:Y:S01]  /*1d620*/  FFMA.FTZ R27, R7, -UR21, R40 ;  /* 0x80000015071b7c23 */ /* 0x008fe20008010028 */
[----:B------:R-:W-:Y:S02]  /*1d630*/  FSEL R59, R20, -INF , !P0 ;  /* 0xff800000143b7808 */ /* 0x000fe40004000000 */
[----:B------:R-:W-:Y:S02]  /*1d640*/  IADD3 R7, R0, 0x28, RZ ;  /* 0x0000002800077810 */ /* 0x000fe40007ffe0ff */
        /* <DEDUP_REMOVED lines=17> */
[C---:B------:R-:W-:Y:S04]  /*1d760*/  ISETP.GE.AND P0, PT, R10.reuse, R246, PT ;  /* 0x000000f60a00720c */ /* 0x040fe80003f06270 */
[C---:B------:R-:W-:Y:S04]  /*1d770*/  ISETP.GE.OR P0, PT, R10.reuse, R252, !P0 ;  /* 0x000000fc0a00720c */ /* 0x040fe80004706670 */
[----:B------:R-:W-:Y:S02]  /*1d780*/  FSEL R53, R15, -INF , !P0 ;  /* 0xff8000000f357808 */ /* 0x000fe40004000000 */
[C---:B------:R-:W-:Y:S04]  /*1d790*/  ISETP.GE.AND P0, PT, R10.reuse, R245, PT ;  /* 0x000000f50a00720c */ /* 0x040fe80003f06270 */
[----:B------:R-:W-:Y:S01]  /*1d7a0*/  ISETP.GE.OR P0, PT, R10, R251, !P0 ;  /* 0x000000fb0a00720c */ /* 0x000fe20004706670 */
[----:B-1----:R-:W-:Y:S01]  /*1d7b0*/  FFMA.FTZ R13, R4, -UR21, R13 ;  /* 0x80000015040d7c23 */ /* 0x002fe2000801000d */
[----:B------:R-:W-:Y:S02]  /*1d7c0*/  IADD3 R4, R242, -R8, RZ ;  /* 0x80000008f2047210 */ /* 0x000fe40007ffe0ff */
[----:B------:R-:W-:Y:S02]  /*1d7d0*/  FSEL R51, R14, -INF , !P0 ;  /* 0xff8000000e337808 */ /* 0x000fe40004000000 */
[----:B------:R-:W-:Y:S02]  /*1d7e0*/  IABS R4, R4 ;  /* 0x0000000400047213 */ /* 0x000fe40000000000 */
[C---:B------:R-:W-:Y:S04]  /*1d7f0*/  ISETP.GE.AND P0, PT, R8.reuse, R246, PT ;  /* 0x000000f60800720c */ /* 0x040fe80003f06270 */
[----:B------:R-:W1:Y:S01]  /*1d800*/  I2F R4, R4 ;  /* 0x0000000400047306 */ /* 0x000e620000201400 */
[C---:B------:R-:W-:Y:S04]  /*1d810*/  ISETP.GE.OR P0, PT, R8.reuse, R252, !P0 ;  /* 0x000000fc0800720c */ /* 0x040fe80004706670 */
[----:B------:R-:W-:Y:S02]  /*1d820*/  FSEL R49, R13, -INF , !P0 ;  /* 0xff8000000d317808 */ /* 0x000fe40004000000 */
[C---:B------:R-:W-:Y:S04]  /*1d830*/  ISETP.GE.AND P0, PT, R8.reuse, R245, PT ;  /* 0x000000f50800720c */ /* 0x040fe80003f06270 */
[----:B------:R-:W-:Y:S01]  /*1d840*/  ISETP.GE.OR P0, PT, R8, R251, !P0 ;  /* 0x000000fb0800720c */ /* 0x000fe20004706670 */
[----:B-1----:R-:W-:Y:S02]  /*1d850*/  FFMA.FTZ R12, R4, -UR21, R12 ;  /* 0x80000015040c7c23 */ /* 0x002fe4000801000c */
[--C-:B------:R-:W-:Y:S05]  /*1d860*/  IMAD.IADD R4, R247, 0x1, -R7.reuse ;  /* 0x00000001f7047824 */ /* 0x100fea00078e0a07 */
[----:B------:R-:W-:Y:S06]  /*1d870*/  IABS R4, R4 ;  /* 0x0000000400047213 */ /* 0x000fec0000000000 */
[----:B------:R-:W1:Y:S02]  /*1d880*/  I2F R4, R4 ;  /* 0x0000000400047306 */ /* 0x000e640000201400 */
[----:B-1----:R-:W-:Y:S01]  /*1d890*/  FFMA.FTZ R5, R4, -UR21, R48 ;  /* 0x8000001504057c23 */ /* 0x002fe20008010030 */
[----:B------:R-:W-:Y:S01]  /*1d8a0*/  FSEL R48, R12, -INF , !P0 ;  /* 0xff8000000c307808 */ /* 0x000fe20004000000 */
[----:B------:R-:W-:Y:S01]  /*1d8b0*/  IMAD.IADD R4, R242, 0x1, -R7 ;  /* 0x00000001f2047824 */ /* 0x000fe200078e0a07 */
[C---:B------:R-:W-:Y:S04]  /*1d8c0*/  ISETP.GE.AND P0, PT, R7.reuse, R246, PT ;  /* 0x000000f60700720c */ /* 0x040fe80003f06270 */
[----:B------:R-:W-:Y:S02]  /*1d8d0*/  IABS R4, R4 ;  /* 0x0000000400047213 */ /* 0x000fe40000000000 */
[----:B------:R-:W-:Y:S04]  /*1d8e0*/  ISETP.GE.OR P0, PT, R7, R252, !P0 ;  /* 0x000000fc0700720c */ /* 0x000fe80004706670 */
[----:B------:R-:W1:Y:S01]  /*1d8f0*/  I2F R4, R4 ;  /* 0x0000000400047306 */ /* 0x000e620000201400 */
[----:B------:R-:W-:Y:S02]  /*1d900*/  FSEL R45, R5, -INF , !P0 ;  /* 0xff800000052d7808 */ /* 0x000fe40004000000 */
[C---:B------:R-:W-:Y:S02]  /*1d910*/  ISETP.GE.AND P0, PT, R7.reuse, R245, PT ;  /* 0x000000f50700720c */ /* 0x040fe40003f06270 */
[----:B------:R-:W-:Y:S02]  /*1d920*/  IADD3 R5, R0, 0x29, RZ ;  /* 0x0000002900057810 */ /* 0x000fe40007ffe0ff */
[----:B------:R-:W-:Y:S01]  /*1d930*/  ISETP.GE.OR P0, PT, R7, R251, !P0 ;  /* 0x000000fb0700720c */ /* 0x000fe20004706670 */
[----:B-1----:R-:W-:Y:S05]  /*1d940*/  FFMA.FTZ R4, R4, -UR21, R38 ;  /* 0x8000001504047c23 */ /* 0x002fea0008010026 */
[----:B------:R-:W-:Y:S02]  /*1d950*/  FSEL R46, R4, -INF , !P0 ;  /* 0xff800000042e7808 */ /* 0x000fe40004000000 */
[C---:B------:R-:W-:Y:S02]  /*1d960*/  ISETP.GE.AND P0, PT, R3.reuse, R244, PT ;  /* 0x000000f40300720c */ /* 0x040fe40003f06270 */
[----:B------:R-:W-:Y:S02]  /*1d970*/  IADD3 R4, R0, 0x30, RZ ;  /* 0x0000003000047810 */ /* 0x000fe40007ffe0ff */
[----:B------:R-:W-:Y:S02]  /*1d980*/  ISETP.GE.OR P3, PT, R3, R250, !P0 ;  /* 0x000000fa0300720c */ /* 0x000fe40004766670 */
[----:B------:R-:W-:Y:S02]  /*1d990*/  IADD3 R3, R241, -R8, RZ ;  /* 0x80000008f1037210 */ /* 0x000fe40007ffe0ff */
[C---:B------:R-:W-:Y:S02]  /*1d9a0*/  ISETP.GE.AND P0, PT, R5.reuse, R246, PT ;  /* 0x000000f60500720c */ /* 0x040fe40003f06270 */
[----:B------:R-:W-:Y:S02]  /*1d9b0*/  IABS R3, R3 ;  /* 0x0000000300037213 */ /* 0x000fe40000000000 */
[----:B------:R-:W-:Y:S04]  /*1d9c0*/  ISETP.GE.OR P0, PT, R5, R252, !P0 ;  /* 0x000000fc0500720c */ /* 0x000fe80004706670 */
[----:B------:R-:W1:Y:S01]  /*1d9d0*/  I2F R3, R3 ;  /* 0x0000000300037306 */ /* 0x000e620000201400 */
[----:B------:R-:W-:Y:S04]  /*1d9e0*/  @P3 LOP3.LUT R239, R239, 0x2000, RZ, 0xfc, !PT ;  /* 0x00002000efef3812 */ /* 0x000fe800078efcff */
[----:B------:R-:W-:Y:S04]  /*1d9f0*/  LOP3.LUT R239, R239, 0xfffffbff, RZ, 0xc0, !PT ;  /* 0xfffffbffefef7812 */ /* 0x000fe800078ec0ff */
[----:B------:R-:W-:Y:S04]  /*1da00*/  @P6 LOP3.LUT R239, R239, 0x400, RZ, 0xfc, !PT ;  /* 0x00000400efef6812 */ /* 0x000fe800078efcff */
[----:B------:R-:W-:Y:S01]  /*1da10*/  LOP3.LUT R239, R239, 0xffffbfff, RZ, 0xc0, !PT ;  /* 0xffffbfffefef7812 */ /* 0x000fe200078ec0ff */
[----:B-1----:R-:W-:Y:S02]  /*1da20*/  FFMA.FTZ R19, R3, -UR21, R230 ;  /* 0x8000001503137c23 */ /* 0x002fe400080100e6 */
[----:B------:R-:W-:Y:S02]  /*1da30*/  IMAD.IADD R3, R248, 0x1, -R2 ;  /* 0x00000001f8037824 */ /* 0x000fe400078e0a02 */
[----:B------:R-:W-:Y:S01]  /*1da40*/  IMAD.MOV.U32 R230, RZ, RZ, R231 ;  /* 0x000000ffffe67224 */ /* 0x000fe200078e00e7 */
[----:B------:R-:W-:Y:S02]  /*1da50*/  MOV R231, R43 ;  /* 0x0000002b00e77202 */ /* 0x000fe40000000f00 */
        /* <DEDUP_REMOVED lines=9> */
[----:B-1----:R-:W-:Y:S05]  /*1daf0*/  FFMA.FTZ R3, R3, -UR21, R41 ;  /* 0x8000001503037c23 */ /* 0x002fea0008010029 */
[----:B------:R-:W-:Y:S01]  /*1db00*/  FSEL R43, R3, -INF , !P0 ;  /* 0xff800000032b7808 */ /* 0x000fe20004000000 */
[----:B------:R-:W-:Y:S01]  /*1db10*/  IMAD.IADD R3, R242, 0x1, -R5 ;  /* 0x00000001f2037824 */ /* 0x000fe200078e0a05 */
[C---:B------:R-:W-:Y:S04]  /*1db20*/  ISETP.GE.AND P0, PT, R5.reuse, R245, PT ;  /* 0x000000f50500720c */ /* 0x040fe80003f06270 */
[----:B------:R-:W-:Y:S02]  /*1db30*/  IABS R3, R3 ;  /* 0x0000000300037213 */ /* 0x000fe40000000000 */
[----:B------:R-:W-:Y:S04]  /*1db40*/  ISETP.GE.OR P0, PT, R5, R251, !P0 ;  /* 0x000000fb0500720c */ /* 0x000fe80004706670 */
[----:B------:R-:W1:Y:S02]  /*1db50*/  I2F R3, R3 ;  /* 0x0000000300037306 */ /* 0x000e640000201400 */
[----:B-1----:R-:W-:Y:S05]  /*1db60*/  FFMA.FTZ R3, R3, -UR21, R39 ;  /* 0x8000001503037c23 */ /* 0x002fea0008010027 */
[----:B------:R-:W-:Y:S02]  /*1db70*/  FSEL R41, R3, -INF , !P0 ;  /* 0xff80000003297808 */ /* 0x000fe40004000000 */
[----:B------:R-:W-:Y:S02]  /*1db80*/  ISETP.GE.AND P0, PT, R2, R244, PT ;  /* 0x000000f40200720c */ /* 0x000fe40003f06270 */
        /* <DEDUP_REMOVED lines=8> */
[C---:B------:R-:W-:Y:S02]  /*1dc10*/  LOP3.LUT P4, RZ, R239.reuse, 0x80, RZ, 0xc0, !PT ;  /* 0x00000080efff7812 */ /* 0x040fe4000788c0ff */
[C---:B------:R-:W-:Y:S02]  /*1dc20*/  LOP3.LUT P3, RZ, R239.reuse, 0x40, RZ, 0xc0, !PT ;  /* 0x00000040efff7812 */ /* 0x040fe4000786c0ff */
[----:B------:R-:W-:Y:S02]  /*1dc30*/  LOP3.LUT R239, R239, 0xfffffff7, RZ, 0xc0, !PT ;  /* 0xfffffff7efef7812 */ /* 0x000fe400078ec0ff */
[----:B------:R-:W-:Y:S02]  /*1dc40*/  FSEL R12, R210, -INF , !P4 ;  /* 0xff800000d20c7808 */ /* 0x000fe40006000000 */
[----:B------:R-:W-:Y:S01]  /*1dc50*/  FSEL R15, R209, -INF , !P3 ;  /* 0xff800000d10f7808 */ /* 0x000fe20005800000 */
        /* <DEDUP_REMOVED lines=15> */
[----:B------:R-:W-:Y:S02]  /*1dd50*/  FSEL R38, R2, -INF , !P0 ;  /* 0xff80000002267808 */ /* 0x000fe40004000000 */
[----:B------:R-:W-:Y:S02]  /*1dd60*/  IADD3 R2, R242, -R4, RZ ;  /* 0x80000004f2027210 */ /* 0x000fe40007ffe0ff */
[C---:B------:R-:W-:Y:S02]  /*1dd70*/  ISETP.GE.AND P0, PT, R4.reuse, R245, PT ;  /* 0x000000f50400720c */ /* 0x040fe40003f06270 */
[----:B------:R-:W-:Y:S02]  /*1dd80*/  IABS R2, R2 ;  /* 0x0000000200027213 */ /* 0x000fe40000000000 */
[----:B------:R-:W-:Y:S04]  /*1dd90*/  ISETP.GE.OR P0, PT, R4, R251, !P0 ;  /* 0x000000fb0400720c */ /* 0x000fe80004706670 */
[----:B------:R-:W1:Y:S02]  /*1dda0*/  I2F R2, R2 ;  /* 0x0000000200027306 */ /* 0x000e640000201400 */
[----:B-1----:R-:W-:Y:S05]  /*1ddb0*/  FFMA.FTZ R2, R2, -UR21, R216 ;  /* 0x8000001502027c23 */ /* 0x002fea00080100d8 */
[----:B------:R-:W-:Y:S01]  /*1ddc0*/  FSEL R37, R2, -INF , !P0 ;  /* 0xff80000002257808 */ /* 0x000fe20004000000 */
[----:B------:R-:W-:Y:S01]  /*1ddd0*/  IMAD.IADD R2, R241, 0x1, -R5 ;  /* 0x00000001f1027824 */ /* 0x000fe200078e0a05 */
[C---:B------:R-:W-:Y:S04]  /*1dde0*/  ISETP.GE.AND P0, PT, R6.reuse, R244, PT ;  /* 0x000000f40600720c */ /* 0x040fe80003f06270 */
[----:B------:R-:W-:Y:S02]  /*1ddf0*/  IABS R2, R2 ;  /* 0x0000000200027213 */ /* 0x000fe40000000000 */
[----:B------:R-:W-:Y:S04]  /*1de00*/  ISETP.GE.OR P0, PT, R6, R250, !P0 ;  /* 0x000000fa0600720c */ /* 0x000fe80004706670 */
[----:B------:R-:W1:Y:S09]  /*1de10*/  I2F R2, R2 ;  /* 0x0000000200027306 */ /* 0x000e720000201400 */
[----:B------:R-:W-:Y:S02]  /*1de20*/  @P0 LOP3.LUT R239, R239, 0x8, RZ, 0xfc, !PT ;  /* 0x00000008efef0812 */ /* 0x000fe400078efcff */
[----:B------:R-:W-:Y:S02]  /*1de30*/  ISETP.GE.AND P0, PT, R3, R246, PT ;  /* 0x000000f60300720c */ /* 0x000fe40003f06270 */
[----:B------:R-:W-:Y:S02]  /*1de40*/  LOP3.LUT P3, RZ, R239, 0x2000, RZ, 0xc0, !PT ;  /* 0x00002000efff7812 */ /* 0x000fe4000786c0ff */
[----:B------:R-:W-:Y:S02]  /*1de50*/  ISETP.GE.OR P0, PT, R3, R252, !P0 ;  /* 0x000000fc0300720c */ /* 0x000fe40004706670 */
[----:B------:R-:W-:Y:S02]  /*1de60*/  LOP3.LUT P4, RZ, R239, 0x4000, RZ, 0xc0, !PT ;  /* 0x00004000efff7812 */ /* 0x000fe4000788c0ff */
[----:B------:R-:W-:Y:S02]  /*1de70*/  FSEL R16, R208, -INF , !P3 ;  /* 0xff800000d0107808 */ /* 0x000fe40005800000 */
[----:B------:R-:W-:Y:S02]  /*1de80*/  FSEL R21, R143, -INF , !P4 ;  /* 0xff8000008f157808 */ /* 0x000fe40006000000 */
[C---:B------:R-:W-:Y:S01]  /*1de90*/  LOP3.LUT P4, RZ, R239.reuse, 0x800, RZ, 0xc0, !PT ;  /* 0x00000800efff7812 */ /* 0x040fe2000788c0ff */
[----:B-1----:R-:W-:Y:S01]  /*1dea0*/  FFMA.FTZ R14, R2, -UR21, R232 ;  /* 0x80000015020e7c23 */ /* 0x002fe200080100e8 */
[----:B------:R-:W-:Y:S01]  /*1deb0*/  LOP3.LUT P3, RZ, R239, 0x1000, RZ, 0xc0, !PT ;  /* 0x00001000efff7812 */ /* 0x000fe2000786c0ff */
[----:B------:R-:W-:Y:S01]  /*1dec0*/  IMAD.IADD R2, R248, 0x1, -R9 ;  /* 0x00000001f8027824 */ /* 0x000fe200078e0a09 */
[----:B------:R-:W-:Y:S02]  /*1ded0*/  FSEL R18, R135, -INF , !P4 ;  /* 0xff80000087127808 */ /* 0x000fe40006000000 */
[----:B------:R-:W-:Y:S02]  /*1dee0*/  FSEL R14, R14, -INF , !P2 ;  /* 0xff8000000e0e7808 */ /* 0x000fe40005000000 */
[----:B------:R-:W-:Y:S02]  /*1def0*/  IABS R2, R2 ;  /* 0x0000000200027213 */ /* 0x000fe40000000000 */
[C---:B------:R-:W-:Y:S02]  /*1df00*/  ISETP.GE.AND P2, PT, R7.reuse, R243, PT ;  /* 0x000000f30700720c */ /* 0x040fe40003f46270 */
[----:B------:R-:W-:Y:S02]  /*1df10*/  FSEL R28, R28, -INF , !P3 ;  /* 0xff8000001c1c7808 */ /* 0x000fe40005800000 */
[----:B------:R-:W1:Y:S01]  /*1df20*/  I2F R2, R2 ;  /* 0x0000000200027306 */ /* 0x000e620000201400 */
[----:B------:R-:W-:Y:S02]  /*1df30*/  ISETP.GE.OR P2, PT, R7, R249, !P2 ;  /* 0x000000f90700720c */ /* 0x000fe40005746670 */
[----:B------:R-:W-:Y:S01]  /*1df40*/  LOP3.LUT P4, RZ, R239, 0x200, RZ, 0xc0, !PT ;  /* 0x00000200efff7812 */ /* 0x000fe2000788c0ff */
        /* <DEDUP_REMOVED lines=20> */
[----:B------:R-:W1:Y:S01]  /*1e090*/  I2F R2, R2 ;  /* 0x0000000200027306 */ /* 0x000e620000201400 */
[----:B------:R-:W-:Y:S02]  /*1e0a0*/  FSEL R25, R137, -INF , !P6 ;  /* 0xff80000089197808 */ /* 0x000fe40007000000 */
        /* <DEDUP_REMOVED lines=8> */
[----:B-1----:R-:W-:Y:S01]  /*1e130*/  FFMA.FTZ R42, R2, -UR21, R236 ;  /* 0x80000015022a7c23 */ /* 0x002fe200080100ec */
[C---:B------:R-:W-:Y:S02]  /*1e140*/  IADD3 R2, R0.reuse, 0x38, RZ ;  /* 0x0000003800027810 */ /* 0x040fe40007ffe0ff */
[----:B------:R-:W-:Y:S02]  /*1e150*/  IADD3 R0, R0, 0x39, RZ ;  /* 0x0000003900007810 */ /* 0x000fe40007ffe0ff */
[C---:B------:R-:W-:Y:S01]  /*1e160*/  ISETP.GE.AND P0, PT, R2.reuse, R246, PT ;  /* 0x000000f60200720c */ /* 0x040fe20003f06270 */
[C-C-:B------:R-:W-:Y:S03]  /*1e170*/  IMAD.IADD R6, R247.reuse, 0x1, -R2.reuse ;  /* 0x00000001f7067824 */ /* 0x140fe600078e0a02 */
[----:B------:R-:W-:Y:S02]  /*1e180*/  ISETP.GE.OR P0, PT, R2, R252, !P0 ;  /* 0x000000fc0200720c */ /* 0x000fe40004706670 */
[----:B------:R-:W-:Y:S06]  /*1e190*/  IABS R6, R6 ;  /* 0x0000000600067213 */ /* 0x000fec0000000000 */
[----:B------:R-:W1:Y:S02]  /*1e1a0*/  I2F R6, R6 ;  /* 0x0000000600067306 */ /* 0x000e640000201400 */
        /* <DEDUP_REMOVED lines=24> */
[----:B------:R-:W-:Y:S04]  /*1e330*/  LOP3.LUT P0, RZ, R239, 0x8, RZ, 0xc0, !PT ;  /* 0x00000008efff7812 */ /* 0x000fe8000780c0ff */
        /* <DEDUP_REMOVED lines=9> */
[C---:B------:R-:W-:Y:S02]  /*1e3d0*/  ISETP.GE.AND P0, PT, R11.reuse, R243, PT ;  /* 0x000000f30b00720c */ /* 0x040fe40003f06270 */
[----:B------:R-:W-:Y:S02]  /*1e3e0*/  FSEL R27, R134, -INF , !P6 ;  /* 0xff800000861b7808 */ /* 0x000fe40007000000 */
[----:B------:R-:W-:Y:S01]  /*1e3f0*/  ISETP.GE.OR P0, PT, R11, R249, !P0 ;  /* 0x000000f90b00720c */ /* 0x000fe20004706670 */
[----:B-1----:R-:W-:Y:S01]  /*1e400*/  FFMA.FTZ R11, R6, -UR21, R238 ;  /* 0x80000015060b7c23 */ /* 0x002fe200080100ee */
[----:B------:R-:W-:Y:S02]  /*1e410*/  MOV R238, R240 ;  /* 0x000000f000ee7202 */ /* 0x000fe40000000f00 */
[----:B------:R-:W2:Y:S01]  /*1e420*/  LDL.LU R240, [R1+0x3c] ;  /* 0x00003c0001f07983 */ /* 0x000ea20000300800 */
[----:B------:R-:W-:Y:S02]  /*1e430*/  ISETP.GE.AND P6, PT, R8, R244, PT ;  /* 0x000000f40800720c */ /* 0x000fe40003fc6270 */
[----:B------:R-:W-:Y:S02]  /*1e440*/  FSEL R211, R42, -INF , !P0 ;  /* 0xff8000002ad37808 */ /* 0x000fe40004000000 */
[----:B------:R-:W-:Y:S02]  /*1e450*/  ISETP.GE.OR P6, PT, R8, R250, !P6 ;  /* 0x000000fa0800720c */ /* 0x000fe400077c6670 */
[----:B------:R-:W-:Y:S02]  /*1e460*/  IADD3 R8, R248, -R8, RZ ;  /* 0x80000008f8087210 */ /* 0x000fe40007ffe0ff */
[----:B------:R-:W-:Y:S02]  /*1e470*/  FSEL R19, R19, -INF , !P6 ;  /* 0xff80000013137808 */ /* 0x000fe40007000000 */
[C---:B------:R-:W-:Y:S02]  /*1e480*/  ISETP.GE.AND P6, PT, R10.reuse, R243, PT ;  /* 0x000000f30a00720c */ /* 0x040fe40003fc6270 */
[----:B------:R-:W-:Y:S02]  /*1e490*/  IABS R9, R8 ;  /* 0x0000000800097213 */ /* 0x000fe40000000000 */
[----:B------:R-:W-:Y:S01]  /*1e4a0*/  ISETP.GE.OR P6, PT, R10, R249, !P6 ;  /* 0x000000f90a00720c */ /* 0x000fe200077c6670 */
[----:B------:R-:W-:Y:S01]  /*1e4b0*/  IMAD.IADD R10, R248, 0x1, -R10 ;  /* 0x00000001f80a7824 */ /* 0x000fe200078e0a0a */
[----:B------:R-:W-:Y:S02]  /*1e4c0*/  FMNMX.FTZ R8, R62, R132, !PT ;  /* 0x000000843e087209 */ /* 0x000fe40007810000 */
[----:B------:R-:W1:Y:S01]  /*1e4d0*/  I2F R9, R9 ;  /* 0x0000000900097306 */ /* 0x000e620000201400 */
[----:B------:R-:W-:Y:S02]  /*1e4e0*/  ISETP.GE.AND P0, PT, R3, R244, PT ;  /* 0x000000f40300720c */ /* 0x000fe40003f06270 */
[----:B------:R-:W-:Y:S01]  /*1e4f0*/  IABS R6, R10 ;  /* 0x0000000a00067213 */ /* 0x000fe20000000000 */
[----:B------:R-:W-:Y:S01]  /*1e500*/  IMAD.IADD R10, R241, 0x1, -R0 ;  /* 0x00000001f10a7824 */ /* 0x000fe200078e0a00 */
[----:B------:R-:W-:Y:S02]  /*1e510*/  FMNMX.FTZ R8, R58, R8, !PT ;  /* 0x000000083a087209 */ /* 0x000fe40007810000 */
[----:B------:R-:W-:Y:S02]  /*1e520*/  ISETP.GE.OR P0, PT, R3, R250, !P0 ;  /* 0x000000fa0300720c */ /* 0x000fe40004706670 */
[----:B------:R-:W-:Y:S01]  /*1e530*/  FMNMX.FTZ R8, R64, R8, !PT ;  /* 0x0000000840087209 */ /* 0x000fe20007810000 */
[----:B------:R-:W3:Y:S01]  /*1e540*/  I2F R6, R6 ;  /* 0x0000000600067306 */ /* 0x000ee20000201400 */
[----:B------:R-:W-:Y:S02]  /*1e550*/  FSEL R11, R11, -INF , !P0 ;  /* 0xff8000000b0b7808 */ /* 0x000fe40004000000 */
[----:B------:R-:W-:Y:S02]  /*1e560*/  FMNMX.FTZ R8, R47, R8, !PT ;  /* 0x000000082f087209 */ /* 0x000fe40007810000 */
[C---:B------:R-:W-:Y:S04]  /*1e570*/  ISETP.GE.AND P0, PT, R2.reuse, R244, PT ;  /* 0x000000f40200720c */ /* 0x040fe80003f06270 */
[----:B------:R-:W-:Y:S01]  /*1e580*/  ISETP.GE.OR P0, PT, R2, R250, !P0 ;  /* 0x000000fa0200720c */ /* 0x000fe20004706670 */
[----:B-1----:R-:W-:Y:S01]  /*1e590*/  FFMA.FTZ R32, R9, -UR21, R32 ;  /* 0x8000001509207c23 */ /* 0x002fe20008010020 */
[----:B------:R-:W-:Y:S04]  /*1e5a0*/  FMNMX.FTZ R9, R65, R8, !PT ;  /* 0x0000000841097209 */ /* 0x000fe80007810000 */
[----:B------:R-:W-:Y:S02]  /*1e5b0*/  FMNMX.FTZ R9, R60, R9, !PT ;  /* 0x000000093c097209 */ /* 0x000fe40007810000 */
[----:B------:R-:W-:Y:S02]  /*1e5c0*/  FSEL R44, R32, -INF , !P5 ;  /* 0xff800000202c7808 */ /* 0x000fe40006800000 */
[----:B------:R-:W-:Y:S01]  /*1e5d0*/  ISETP.GE.AND P5, PT, R3, R243, PT ;  /* 0x000000f30300720c */ /* 0x000fe20003fa6270 */
[----:B---3--:R-:W-:Y:S02]  /*1e5e0*/  FFMA.FTZ R34, R6, -UR21, R34 ;  /* 0x8000001506227c23 */ /* 0x008fe40008010022 */
[----:B------:R-:W-:Y:S01]  /*1e5f0*/  IMAD.IADD R6, R241, 0x1, -R2 ;  /* 0x00000001f1067824 */ /* 0x000fe200078e0a02 */
[----:B------:R-:W-:Y:S04]  /*1e600*/  ISETP.GE.OR P5, PT, R3, R249, !P5 ;  /* 0x000000f90300720c */ /* 0x000fe80006fa6670 */
[----:B------:R-:W-:Y:S06]  /*1e610*/  IABS R6, R6 ;  /* 0x0000000600067213 */ /* 0x000fec0000000000 */
[----:B------:R-:W1:Y:S02]  /*1e620*/  I2F R6, R6 ;  /* 0x0000000600067306 */ /* 0x000e640000201400 */
[----:B-1----:R-:W-:Y:S01]  /*1e630*/  FFMA.FTZ R33, R6, -UR21, R33 ;  /* 0x8000001506217c23 */ /* 0x002fe20008010021 */
[----:B------:R-:W-:Y:S04]  /*1e640*/  FMNMX.FTZ R6, R66, R133, !PT ;  /* 0x0000008542067209 */ /* 0x000fe80007810000 */
[----:B------:R-:W-:Y:S04]  /*1e650*/  FMNMX.FTZ R6, R63, R6, !PT ;  /* 0x000000063f067209 */ /* 0x000fe80007810000 */
[----:B------:R-:W-:Y:S04]  /*1e660*/  FMNMX.FTZ R6, R50, R6, !PT ;  /* 0x0000000632067209 */ /* 0x000fe80007810000 */
[----:B------:R-:W-:Y:S04]  /*1e670*/  FMNMX.FTZ R6, R52, R6, !PT ;  /* 0x0000000634067209 */ /* 0x000fe80007810000 */
[----:B------:R-:W-:Y:S02]  /*1e680*/  FMNMX.FTZ R8, R61, R6, !PT ;  /* 0x000000063d087209 */ /* 0x000fe40007810000 */
[----:B------:R-:W-:Y:S01]  /*1e690*/  IABS R6, R10 ;  /* 0x0000000a00067213 */ /* 0x000fe20000000000 */
[----:B------:R-:W-:Y:S01]  /*1e6a0*/  IMAD.IADD R10, R248, 0x1, -R7 ;  /* 0x00000001f80a7824 */ /* 0x000fe200078e0a07 */
[----:B------:R-:W-:Y:S02]  /*1e6b0*/  FMNMX.FTZ R7, R57, R9, !PT ;  /* 0x0000000939077209 */ /* 0x000fe40007810000 */
[----:B------:R-:W1:Y:S01]  /*1e6c0*/  I2F R9, R6 ;  /* 0x0000000600097306 */ /* 0x000e620000201400 */
[----:B------:R-:W-:Y:S02]  /*1e6d0*/  FMNMX.FTZ R8, R59, R8, !PT ;  /* 0x000000083b087209 */ /* 0x000fe40007810000 */
[----:B------:R-:W-:Y:S02]  /*1e6e0*/  FMNMX.FTZ R7, R55, R7, !PT ;  /* 0x0000000737077209 */ /* 0x000fe40007810000 */
[----:B------:R-:W-:Y:S02]  /*1e6f0*/  FMNMX.FTZ R8, R56, R8, !PT ;  /* 0x0000000838087209 */ /* 0x000fe40007810000 */
[----:B------:R-:W-:Y:S02]  /*1e700*/  FMNMX.FTZ R7, R53, R7, !PT ;  /* 0x0000000735077209 */ /* 0x000fe40007810000 */
[----:B------:R-:W-:Y:S02]  /*1e710*/  IABS R10, R10 ;  /* 0x0000000a000a7213 */ /* 0x000fe40000000000 */
[----:B------:R-:W-:Y:S01]  /*1e720*/  FMNMX.FTZ R137, R49, R7, !PT ;  /* 0x0000000731897209 */ /* 0x000fe20007810000 */
[----:B------:R-:W-:Y:S03]  /*1e730*/  IMAD.IADD R7, R248, 0x1, -R5 ;  /* 0x00000001f8077824 */ /* 0x000fe600078e0a05 */
[----:B------:R-:W-:Y:S04]  /*1e740*/  FMNMX.FTZ R137, R45, R137, !PT ;  /* 0x000000892d897209 */ /* 0x000fe80007810000 */
[----:B------:R-:W-:Y:S04]  /*1e750*/  FMNMX.FTZ R137, R43, R137, !PT ;  /* 0x000000892b897209 */ /* 0x000fe80007810000 */
[----:B------:R-:W-:Y:S01]  /*1e760*/  FMNMX.FTZ R137, R38, R137, !PT ;  /* 0x0000008926897209 */ /* 0x000fe20007810000 */
[----:B-1----:R-:W-:Y:S01]  /*1e770*/  FFMA.FTZ R9, R9, -UR21, R238 ;  /* 0x8000001509097c23 */ /* 0x002fe200080100ee */
[----:B------:R-:W-:Y:S02]  /*1e780*/  FMNMX.FTZ R6, R54, R8, !PT ;  /* 0x0000000836067209 */ /* 0x000fe40007810000 */
[----:B------:R-:W-:Y:S02]  /*1e790*/  FMNMX.FTZ R137, R36, R137, !PT ;  /* 0x0000008924897209 */ /* 0x000fe40007810000 */
[----:B------:R-:W-:Y:S02]  /*1e7a0*/  FMNMX.FTZ R6, R51, R6, !PT ;  /* 0x0000000633067209 */ /* 0x000fe40007810000 */
[----:B------:R-:W-:Y:S02]  /*1e7b0*/  FMNMX.FTZ R137, R30, R137, !PT ;  /* 0x000000891e897209 */ /* 0x000fe40007810000 */
[----:B------:R-:W-:Y:S02]  /*1e7c0*/  FMNMX.FTZ R6, R48, R6, !PT ;  /* 0x0000000630067209 */ /* 0x000fe40007810000 */
[----:B------:R-:W-:Y:S02]  /*1e7d0*/  FMNMX.FTZ R137, R26, R137, !PT ;  /* 0x000000891a897209 */ /* 0x000fe40007810000 */
[----:B------:R-:W-:Y:S02]  /*1e7e0*/  FMNMX.FTZ R6, R46, R6, !PT ;  /* 0x000000062e067209 */ /* 0x000fe40007810000 */
[----:B------:R-:W-:Y:S02]  /*1e7f0*/  MOV R8, R10 ;  /* 0x0000000a00087202 */ /* 0x000fe40000000f00 */
[----:B------:R-:W-:Y:S02]  /*1e800*/  FMNMX.FTZ R6, R41, R6, !PT ;  /* 0x0000000629067209 */ /* 0x000fe40007810000 */
[----:B------:R-:W-:Y:S02]  /*1e810*/  IABS R10, R7 ;  /* 0x00000007000a7213 */ /* 0x000fe40000000000 */
[----:B------:R-:W-:Y:S01]  /*1e820*/  FMNMX.FTZ R5, R37, R6, !PT ;  /* 0x0000000625057209 */ /* 0x000fe20007810000 */
[----:B------:R-:W-:Y:S01]  /*1e830*/  I2F R8, R8 ;  /* 0x0000000800087306 */ /* 0x000fe20000201400 */
[----:B------:R-:W1:Y:S02]  /*1e840*/  SHFL.BFLY PT, R6, R137, 0x2, 0x1f ;  /* 0x0c401f0089067f89 */ /* 0x000e6400000e0000 */
[----:B------:R-:W-:Y:S04]  /*1e850*/  FMNMX.FTZ R5, R35, R5, !PT ;  /* 0x0000000523057209 */ /* 0x000fe80007810000 */
[----:B------:R-:W-:Y:S03]  /*1e860*/  FMNMX.FTZ R5, R29, R5, !PT ;  /* 0x000000051d057209 */ /* 0x000fe60007810000 */
[----:B------:R-:W3:Y:S01]  /*1e870*/  I2F R10, R10 ;  /* 0x0000000a000a7306 */ /* 0x000ee20000201400 */
[----:B------:R-:W-:Y:S05]  /*1e880*/  FMNMX.FTZ R5, R22, R5, !PT ;  /* 0x0000000516057209 */ /* 0x000fea0007810000 */
[----:B------:R-:W4:Y:S01]  /*1e890*/  SHFL.BFLY PT, R7, R5, 0x2, 0x1f ;  /* 0x0c401f0005077f89 */ /* 0x000f2200000e0000 */
[----:B-1----:R-:W-:Y:S02]  /*1e8a0*/  FMNMX.FTZ R137, R137, R6, !PT ;  /* 0x0000000689897209 */ /* 0x002fe40007810000 */
[----:B------:R-:W-:Y:S01]  /*1e8b0*/  IADD3 R6, R248, -R4, RZ ;  /* 0x80000004f8067210 */ /* 0x000fe20007ffe0ff */
[----:B---3--:R-:W-:Y:S01]  /*1e8c0*/  FFMA.FTZ R31, R10, -UR21, R31 ;  /* 0x800000150a1f7c23 */ /* 0x008fe2000801001f */
[----:B------:R-:W-:Y:S02]  /*1e8d0*/  FSEL R10, R33, -INF , !P0 ;  /* 0xff800000210a7808 */ /* 0x000fe40004000000 */
[----:B------:R-:W-:Y:S02]  /*1e8e0*/  ISETP.GE.AND P0, PT, R0, R244, PT ;  /* 0x000000f40000720c */ /* 0x000fe40003f06270 */
[----:B------:R-:W-:Y:S02]  /*1e8f0*/  FSEL R143, R31, -INF , !P1 ;  /* 0xff8000001f8f7808 */ /* 0x000fe40004800000 */
[----:B----4-:R-:W-:Y:S02]  /*1e900*/  FMNMX.FTZ R5, R5, R7, !PT ;  /* 0x0000000705057209 */ /* 0x010fe40007810000 */
[----:B------:R-:W-:Y:S01]  /*1e910*/  IABS R7, R6 ;  /* 0x0000000600077213 */ /* 0x000fe20000000000 */
[----:B------:R-:W-:Y:S01]  /*1e920*/  IMAD.IADD R6, R248, 0x1, -R3 ;  /* 0x00000001f8067824 */ /* 0x000fe200078e0a03 */
[----:B------:R-:W-:Y:S01]  /*1e930*/  ISETP.GE.OR P0, PT, R0, R250, !P0 ;  /* 0x000000fa0000720c */ /* 0x000fe20004706670 */
[----:B------:R-:W1:Y:S01]  /*1e940*/  SHFL.BFLY PT, R136, R5, 0x1, 0x1f ;  /* 0x0c201f0005887f89 */ /* 0x000e6200000e0000 */
[----:B------:R-:W-:Y:S02]  /*1e950*/  I2F R33, R7 ;  /* 0x0000000700217306 */ /* 0x000fe40000201400 */
[----:B------:R-:W-:Y:S02]  /*1e960*/  IABS R6, R6 ;  /* 0x0000000600067213 */ /* 0x000fe40000000000 */
[----:B------:R-:W-:Y:S02]  /*1e970*/  FSEL R9, R9, -INF , !P0 ;  /* 0xff80000009097808 */ /* 0x000fe40004000000 */
[C---:B------:R-:W-:Y:S04]  /*1e980*/  ISETP.GE.AND P0, PT, R2.reuse, R243, PT ;  /* 0x000000f30200720c */ /* 0x040fe80003f06270 */
[----:B------:R-:W-:Y:S02]  /*1e990*/  ISETP.GE.OR P0, PT, R2, R249, !P0 ;  /* 0x000000f90200720c */ /* 0x000fe40004706670 */
[----:B-1----:R-:W-:Y:S04]  /*1e9a0*/  FMNMX.FTZ R136, R5, R136, !PT ;  /* 0x0000008805887209 */ /* 0x002fe80007810000 */
[----:B------:R-:W-:Y:S01]  /*1e9b0*/  FSETP.NEU.FTZ.AND P1, PT, R136, -INF , PT ;  /* 0xff8000008800780b */ /* 0x000fe20003f3d000 */
[----:B--2---:R-:W-:Y:S02]  /*1e9c0*/  FFMA.FTZ R8, R8, -UR21, R240 ;  /* 0x8000001508087c23 */ /* 0x004fe400080100f0 */
[----:B------:R-:W-:Y:S01]  /*1e9d0*/  IMAD.MOV.U32 R240, RZ, RZ, R130 ;  /* 0x000000fffff07224 */ /* 0x000fe200078e0082 */
[----:B------:R-:W-:Y:S02]  /*1e9e0*/  FSEL R130, R34, -INF , !P6 ;  /* 0xff80000022827808 */ /* 0x000fe40007000000 */
[----:B------:R-:W-:Y:S02]  /*1e9f0*/  ISETP.GE.AND P6, PT, R4, R243, PT ;  /* 0x000000f30400720c */ /* 0x000fe40003fc6270 */
[----:B------:R-:W-:Y:S02]  /*1ea00*/  FSEL R40, R8, -INF , !P2 ;  /* 0xff80000008287808 */ /* 0x000fe40005000000 */
[----:B------:R-:W-:Y:S01]  /*1ea10*/  ISETP.GE.OR P6, PT, R4, R249, !P6 ;  /* 0x000000f90400720c */ /* 0x000fe200077c6670 */
[----:B------:R1:W-:Y:S01]  /*1ea20*/  I2F R8, R6 ;  /* 0x0000000600087306 */ /* 0x0003e20000201400 */
[----:B------:R-:W-:Y:S02]  /*1ea30*/  FMNMX.FTZ R4, R67, R139, !PT ;  /* 0x0000008b43047209 */ /* 0x000fe40007810000 */
[----:B------:R-:W-:Y:S02]  /*1ea40*/  ISETP.GE.AND P2, PT, R0, R243, PT ;  /* 0x000000f30000720c */ /* 0x000fe40003f46270 */
[----:B------:R-:W-:Y:S02]  /*1ea50*/  FMNMX.FTZ R4, R12, R4, !PT ;  /* 0x000000040c047209 */ /* 0x000fe40007810000 */
[----:B------:R-:W-:Y:S02]  /*1ea60*/  ISETP.GE.OR P3, PT, R0, R249, !P2 ;  /* 0x000000f90000720c */ /* 0x000fe40005766670 */
[----:B------:R-:W-:Y:S04]  /*1ea70*/  FMNMX.FTZ R4, R15, R4, !PT ;  /* 0x000000040f047209 */ /* 0x000fe80007810000 */
[----:B------:R-:W-:Y:S01]  /*1ea80*/  FMNMX.FTZ R3, R16, R4, !PT ;  /* 0x0000000410037209 */ /* 0x000fe20007810000 */
[----:B------:R-:W-:Y:S01]  /*1ea90*/  IMAD.IADD R4, R248, 0x1, -R2 ;  /* 0x00000001f8047824 */ /* 0x000fe200078e0a02 */
[----:B------:R-:W-:Y:S02]  /*1eaa0*/  FMNMX.FTZ R2, R141, R140, !PT ;  /* 0x0000008c8d027209 */ /* 0x000fe40007810000 */
[----:B------:R-:W-:Y:S02]  /*1eab0*/  FMNMX.FTZ R3, R21, R3, !PT ;  /* 0x0000000315037209 */ /* 0x000fe40007810000 */
[----:B------:R-:W-:Y:S02]  /*1eac0*/  FMNMX.FTZ R2, R18, R2, !PT ;  /* 0x0000000212027209 */ /* 0x000fe40007810000 */
[----:B------:R-:W-:Y:S02]  /*1ead0*/  FMNMX.FTZ R3, R20, R3, !PT ;  /* 0x0000000314037209 */ /* 0x000fe40007810000 */
[----:B------:R-:W-:Y:S01]  /*1eae0*/  FMNMX.FTZ R2, R28, R2, !PT ;  /* 0x000000021c027209 */ /* 0x000fe20007810000 */
[----:B-1----:R-:W1:Y:S01]  /*1eaf0*/  SHFL.BFLY PT, R6, R137, 0x1, 0x1f ;  /* 0x0c201f0089067f89 */ /* 0x002e6200000e0000 */
[----:B------:R-:W-:Y:S02]  /*1eb00*/  FMNMX.FTZ R3, R25, R3, !PT ;  /* 0x0000000319037209 */ /* 0x000fe40007810000 */
[----:B------:R-:W-:Y:S02]  /*1eb10*/  IABS R4, R4 ;  /* 0x0000000400047213 */ /* 0x000fe40000000000 */
[----:B------:R-:W-:Y:S02]  /*1eb20*/  FMNMX.FTZ R135, R24, R3, !PT ;  /* 0x0000000318877209 */ /* 0x000fe40007810000 */
[----:B------:R-:W-:Y:S01]  /*1eb30*/  IADD3 R3, R248, -R0, RZ ;  /* 0x80000000f8037210 */ /* 0x000fe20007ffe0ff */
[----:B------:R-:W2:Y:S01]  /*1eb40*/  I2F R32, R4 ;  /* 0x0000000400207306 */ /* 0x000ea20000201400 */
[----:B------:R-:W-:Y:S02]  /*1eb50*/  FMNMX.FTZ R0, R27, R2, !PT ;  /* 0x000000021b007209 */ /* 0x000fe40007810000 */
[----:B------:R-:W-:Y:S02]  /*1eb60*/  IABS R2, R3 ;  /* 0x0000000300027213 */ /* 0x000fe40000000000 */
[----:B------:R-:W-:Y:S02]  /*1eb70*/  FMNMX.FTZ R0, R214, R0, !PT ;  /* 0x00000000d6007209 */ /* 0x000fe40007810000 */
[----:B------:R-:W-:Y:S02]  /*1eb80*/  FMNMX.FTZ R135, R23, R135, !PT ;  /* 0x0000008717877209 */ /* 0x000fe40007810000 */
[----:B------:R-:W-:Y:S01]  /*1eb90*/  FMNMX.FTZ R0, R213, R0, !PT ;  /* 0x00000000d5007209 */ /* 0x000fe20007810000 */
[----:B------:R3:W4:Y:S01]  /*1eba0*/  I2F R7, R2 ;  /* 0x0000000200077306 */ /* 0x0007220000201400 */
[----:B------:R-:W-:Y:S02]  /*1ebb0*/  FMNMX.FTZ R135, R19, R135, !PT ;  /* 0x0000008713877209 */ /* 0x000fe40007810000 */
[----:B------:R-:W-:Y:S02]  /*1ebc0*/  FMNMX.FTZ R0, R212, R0, !PT ;  /* 0x00000000d4007209 */ /* 0x000fe40007810000 */
[----:B------:R-:W-:Y:S02]  /*1ebd0*/  FMNMX.FTZ R135, R17, R135, !PT ;  /* 0x0000008711877209 */ /* 0x000fe40007810000 */
[----:B-1----:R-:W-:Y:S02]  /*1ebe0*/  FMNMX.FTZ R137, R137, R6, !PT ;  /* 0x0000000689897209 */ /* 0x002fe40007810000 */
[----:B------:R-:W-:Y:S02]  /*1ebf0*/  FMNMX.FTZ R0, R211, R0, !PT ;  /* 0x00000000d3007209 */ /* 0x000fe40007810000 */
[C---:B------:R-:W-:Y:S01]  /*1ec00*/  FSETP.NEU.FTZ.AND P2, PT, R137.reuse, -INF , PT ;  /* 0xff8000008900780b */ /* 0x040fe20003f5d000 */
[----:B------:R-:W-:Y:S01]  /*1ec10*/  FMUL.FTZ R6, R137, c[0x0][0x23c] ;  /* 0x00008f0089067a20 */ /* 0x000fe20000410000 */
[----:B------:R-:W-:Y:S01]  /*1ec20*/  FMNMX.FTZ R0, R130, R0, !PT ;  /* 0x0000000082007209 */ /* 0x000fe20007810000 */
[----:B--2---:R-:W-:Y:S01]  /*1ec30*/  FFMA.FTZ R3, R32, -UR21, R129 ;  /* 0x8000001520037c23 */ /* 0x004fe20008010081 */
[----:B------:R-:W-:Y:S01]  /*1ec40*/  FMNMX.FTZ R135, R14, R135, !PT ;  /* 0x000000870e877209 */ /* 0x000fe20007810000 */
[----:B------:R-:W-:Y:S01]  /*1ec50*/  FFMA.FTZ R4, R33, -UR21, R240 ;  /* 0x8000001521047c23 */ /* 0x000fe200080100f0 */
[----:B------:R-:W-:Y:S02]  /*1ec60*/  FSEL R6, R6, RZ, P2 ;  /* 0x000000ff06067208 */ /* 0x000fe40001000000 */
[----:B------:R-:W-:Y:S02]  /*1ec70*/  FSEL R39, R3, -INF , !P0 ;  /* 0xff80000003277808 */ /* 0x000fe40004000000 */
[----:B------:R-:W-:Y:S01]  /*1ec80*/  FMNMX.FTZ R0, R44, R0, !PT ;  /* 0x000000002c007209 */ /* 0x000fe20007810000 */
[----:B------:R-:W-:Y:S01]  /*1ec90*/  FFMA.FTZ R129, R60, c[0x0][0x23c], -R6 ;  /* 0x00008f003c817a23 */ /* 0x000fe20000010806 */
[----:B------:R-:W-:Y:S01]  /*1eca0*/  FSEL R142, R4, -INF , !P6 ;  /* 0xff800000048e7808 */ /* 0x000fe20007000000 */
[----:B---3--:R-:W-:Y:S01]  /*1ecb0*/  FFMA.FTZ R2, R8, -UR21, R131 ;  /* 0x8000001508027c23 */ /* 0x008fe20008010083 */
[----:B------:R-:W-:Y:S01]  /*1ecc0*/  FMNMX.FTZ R0, R40, R0, !PT ;  /* 0x0000000028007209 */ /* 0x000fe20007810000 */
[----:B----4-:R-:W-:Y:S01]  /*1ecd0*/  FFMA.FTZ R138, R7, -UR21, R138 ;  /* 0x80000015078a7c23 */ /* 0x010fe2000801008a */
[----:B------:R-:W-:Y:S01]  /*1ece0*/  FMNMX.FTZ R135, R13, R135, !PT ;  /* 0x000000870d877209 */ /* 0x000fe20007810000 */
[----:B------:R-:W-:Y:S01]  /*1ecf0*/  FMUL.FTZ R7, R136, c[0x0][0x23c] ;  /* 0x00008f0088077a20 */ /* 0x000fe20000410000 */
[----:B------:R-:W-:Y:S01]  /*1ed00*/  FSEL R131, R2, -INF , !P5 ;  /* 0xff80000002837808 */ /* 0x000fe20006800000 */
[--C-:B------:R-:W-:Y:S01]  /*1ed10*/  FFMA.FTZ R2, R62, c[0x0][0x23c], -R6.reuse ;  /* 0x00008f003e027a23 */ /* 0x100fe20000010806 */
[----:B------:R-:W-:Y:S01]  /*1ed20*/  FMNMX.FTZ R0, R143, R0, !PT ;  /* 0x000000008f007209 */ /* 0x000fe20007810000 */
[--C-:B------:R-:W-:Y:S01]  /*1ed30*/  FFMA.FTZ R55, R55, c[0x0][0x23c], -R6.reuse ;  /* 0x00008f0037377a23 */ /* 0x100fe20000010806 */
[----:B------:R-:W-:Y:S01]  /*1ed40*/  FSEL R7, R7, RZ, P1 ;  /* 0x000000ff07077208 */ /* 0x000fe20000800000 */
[----:B------:R1:W-:Y:S01]  /*1ed50*/  MUFU.EX2 R210, R2 ;  /* 0x0000000200d27308 */ /* 0x0003e20000000800 */
[----:B------:R-:W-:Y:S01]  /*1ed60*/  FMNMX.FTZ R0, R142, R0, !PT ;  /* 0x000000008e007209 */ /* 0x000fe20007810000 */
[--C-:B------:R-:W-:Y:S01]  /*1ed70*/  FFMA.FTZ R247, R38, c[0x0][0x23c], -R6.reuse ;  /* 0x00008f0026f77a23 */ /* 0x100fe20000010806 */
[----:B------:R-:W-:Y:S01]  /*1ed80*/  FSEL R138, R138, -INF , !P3 ;  /* 0xff8000008a8a7808 */ /* 0x000fe20005800000 */
[--C-:B------:R-:W-:Y:S01]  /*1ed90*/  FFMA.FTZ R3, R66, c[0x0][0x23c], -R7.reuse ;  /* 0x00008f0042037a23 */ /* 0x100fe20000010807 */
[----:B------:R-:W-:Y:S01]  /*1eda0*/  FMNMX.FTZ R0, R131, R0, !PT ;  /* 0x0000000083007209 */ /* 0x000fe20007810000 */
[--C-:B------:R-:W-:Y:S01]  /*1edb0*/  FFMA.FTZ R233, R22, c[0x0][0x23c], -R7.reuse ;  /* 0x00008f0016e97a23 */ /* 0x100fe20000010807 */
[----:B------:R-:W-:Y:S01]  /*1edc0*/  FMNMX.FTZ R135, R11, R135, !PT ;  /* 0x000000870b877209 */ /* 0x000fe20007810000 */
[--C-:B------:R-:W-:Y:S01]  /*1edd0*/  FFMA.FTZ R240, R36, c[0x0][0x23c], -R6.reuse ;  /* 0x00008f0024f07a23 */ /* 0x100fe20000010806 */
[----:B------:R-:W-:Y:S01]  /*1ede0*/  FMNMX.FTZ R0, R39, R0, !PT ;  /* 0x0000000027007209 */ /* 0x000fe20007810000 */
[----:B------:R2:W-:Y:S01]  /*1edf0*/  MUFU.EX2 R209, R3 ;  /* 0x0000000300d17308 */ /* 0x0005e20000000800 */
[----:B------:R-:W-:Y:S01]  /*1ee00*/  FMNMX.FTZ R135, R10, R135, !PT ;  /* 0x000000870a877209 */ /* 0x000fe20007810000 */
[--C-:B------:R-:W-:Y:S01]  /*1ee10*/  FFMA.FTZ R236, R30, c[0x0][0x23c], -R6.reuse ;  /* 0x00008f001eec7a23 */ /* 0x100fe20000010806 */
[----:B------:R-:W-:Y:S01]  /*1ee20*/  FMNMX.FTZ R0, R138, R0, !PT ;  /* 0x000000008a007209 */ /* 0x000fe20007810000 */
[--C-:B------:R-:W-:Y:S01]  /*1ee30*/  FFMA.FTZ R235, R26, c[0x0][0x23c], -R6.reuse ;  /* 0x00008f001aeb7a23 */ /* 0x100fe20000010806 */
[----:B------:R-:W-:Y:S01]  /*1ee40*/  FMNMX.FTZ R135, R9, R135, !PT ;  /* 0x0000008709877209 */ /* 0x000fe20007810000 */
[--C-:B------:R-:W-:Y:S01]  /*1ee50*/  FFMA.FTZ R54, R54, c[0x0][0x23c], -R7.reuse ;  /* 0x00008f0036367a23 */ /* 0x100fe20000010807 */
[----:B------:R-:W-:Y:S01]  /*1ee60*/  LOP3.LUT P3, RZ, R239, 0x100, RZ, 0xc0, !PT ;  /* 0x00000100efff7812 */ /* 0x000fe2000786c0ff */
[--C-:B------:R-:W-:Y:S02]  /*1ee70*/  FFMA.FTZ R238, R37, c[0x0][0x23c], -R7.reuse ;  /* 0x00008f0025ee7a23 */ /* 0x100fe40000010807 */
[----:B------:R-:W3:Y:S01]  /*1ee80*/  SHFL.BFLY PT, R8, R135, 0x2, 0x1f ;  /* 0x0c401f0087087f89 */ /* 0x000ee200000e0000 */
[--C-:B------:R-:W-:Y:S02]  /*1ee90*/  FFMA.FTZ R237, R35, c[0x0][0x23c], -R7.reuse ;  /* 0x00008f0023ed7a23 */ /* 0x100fe40000010807 */
[--C-:B------:R-:W-:Y:S02]  /*1eea0*/  FFMA.FTZ R234, R29, c[0x0][0x23c], -R7.reuse ;  /* 0x00008f001dea7a23 */ /* 0x100fe40000010807 */
[--C-:B-1----:R-:W-:Y:S02]  /*1eeb0*/  FFMA.FTZ R2, R58, c[0x0][0x23c], -R6.reuse ;  /* 0x00008f003a027a23 */ /* 0x102fe40000010806 */
[----:B------:R-:W-:Y:S02]  /*1eec0*/  FFMA.FTZ R42, R65, c[0x0][0x23c], -R6 ;  /* 0x00008f00412a7a23 */ /* 0x000fe40000010806 */
[----:B------:R1:W-:Y:S01]  /*1eed0*/  MUFU.EX2 R33, R2 ;  /* 0x0000000200217308 */ /* 0x0003e20000000800 */
[----:B------:R-:W-:Y:S02]  /*1eee0*/  IMAD.MOV.U32 R60, RZ, RZ, R44 ;  /* 0x000000ffff3c7224 */ /* 0x000fe400078e002c */
[--C-:B------:R-:W-:Y:S01]  /*1eef0*/  FFMA.FTZ R44, R57, c[0x0][0x23c], -R6.reuse ;  /* 0x00008f00392c7a23 */ /* 0x100fe20000010806 */
[----:B------:R-:W-:Y:S01]  /*1ef00*/  MOV R57, R40 ;  /* 0x0000002800397202 */ /* 0x000fe20000000f00 */
[----:B--2---:R-:W-:Y:S02]  /*1ef10*/  FFMA.FTZ R3, R63, c[0x0][0x23c], -R7 ;  /* 0x00008f003f037a23 */ /* 0x004fe40000010807 */
[--C-:B------:R-:W-:Y:S02]  /*1ef20*/  FFMA.FTZ R40, R53, c[0x0][0x23c], -R6.reuse ;  /* 0x00008f0035287a23 */ /* 0x100fe40000010806 */
[----:B------:R-:W-:Y:S01]  /*1ef30*/  IMAD.MOV.U32 R53, RZ, RZ, R143 ;  /* 0x000000ffff357224 */ /* 0x000fe200078e008f */
[----:B------:R2:W-:Y:S01]  /*1ef40*/  MUFU.EX2 R34, R3 ;  /* 0x0000000300227308 */ /* 0x0005e20000000800 */
[----:B------:R-:W-:Y:S02]  /*1ef50*/  FFMA.FTZ R49, R49, c[0x0][0x23c], -R6 ;  /* 0x00008f0031317a23 */ /* 0x000fe40000010806 */
[----:B------:R-:W-:Y:S01]  /*1ef60*/  IMAD.MOV.U32 R58, RZ, RZ, R130 ;  /* 0x000000ffff3a7224 */ /* 0x000fe200078e0082 */
[----:B---3--:R-:W-:Y:S01]  /*1ef70*/  FMNMX.FTZ R135, R135, R8, !PT ;  /* 0x0000000887877209 */ /* 0x008fe20007810000 */
[--C-:B------:R-:W-:Y:S02]  /*1ef80*/  FFMA.FTZ R130, R61, c[0x0][0x23c], -R7.reuse ;  /* 0x00008f003d827a23 */ /* 0x100fe40000010807 */
[--C-:B------:R-:W-:Y:S02]  /*1ef90*/  FFMA.FTZ R56, R56, c[0x0][0x23c], -R7.reuse ;  /* 0x00008f0038387a23 */ /* 0x100fe40000010807 */
[----:B------:R-:W3:Y:S01]  /*1efa0*/  SHFL.BFLY PT, R4, R135, 0x1, 0x1f ;  /* 0x0c201f0087047f89 */ /* 0x000ee200000e0000 */
[--C-:B------:R-:W-:Y:S02]  /*1efb0*/  FFMA.FTZ R51, R51, c[0x0][0x23c], -R7.reuse ;  /* 0x00008f0033337a23 */ /* 0x100fe40000010807 */
[--C-:B------:R-:W-:Y:S02]  /*1efc0*/  FFMA.FTZ R48, R48, c[0x0][0x23c], -R7.reuse ;  /* 0x00008f0030307a23 */ /* 0x100fe40000010807 */
[--C-:B------:R-:W-:Y:S02]  /*1efd0*/  FFMA.FTZ R46, R46, c[0x0][0x23c], -R7.reuse ;  /* 0x00008f002e2e7a23 */ /* 0x100fe40000010807 */
[----:B------:R-:W-:Y:S01]  /*1efe0*/  FFMA.FTZ R65, R41, c[0x0][0x23c], -R7 ;  /* 0x00008f0029417a23 */ /* 0x000fe20000010807 */
[----:B-1----:R-:W1:Y:S01]  /*1eff0*/  SHFL.BFLY PT, R2, R0, 0x2, 0x1f ;  /* 0x0c401f0000027f89 */ /* 0x002e6200000e0000 */
[----:B------:R-:W-:Y:S02]  /*1f000*/  IMAD.MOV.U32 R61, RZ, RZ, R39 ;  /* 0x000000ffff3d7224 */ /* 0x000fe400078e0027 */
[----:B--2---:R-:W-:Y:S05]  /*1f010*/  FFMA.FTZ R3, R64, c[0x0][0x23c], -R6 ;  /* 0x00008f0040037a23 */ /* 0x004fea0000010806 */
[----:B------:R-:W-:Y:S01]  /*1f020*/  LDSM.16.MT88.4 R36, [R222+0xc000] ;  /* 0x00c00000de24783b */ /* 0x000fe20000004200 */
[----:B------:R2:W4:Y:S01]  /*1f030*/  MUFU.EX2 R31, R3 ;  /* 0x00000003001f7308 */ /* 0x0005220000000800 */
[----:B---3--:R-:W-:Y:S04]  /*1f040*/  FMNMX.FTZ R135, R135, R4, !PT ;  /* 0x0000000487877209 */ /* 0x008fe80007810000 */
[C---:B------:R-:W-:Y:S01]  /*1f050*/  FSETP.NEU.FTZ.AND P0, PT, R135.reuse, -INF , PT ;  /* 0xff8000008700780b */ /* 0x040fe20003f1d000 */
[----:B------:R-:W-:Y:S01]  /*1f060*/  FMUL.FTZ R8, R135, c[0x0][0x23c] ;  /* 0x00008f0087087a20 */ /* 0x000fe20000410000 */
[----:B-1----:R-:W-:Y:S01]  /*1f070*/  FMNMX.FTZ R0, R0, R2, !PT ;  /* 0x0000000200007209 */ /* 0x002fe20007810000 */
[----:B------:R-:W-:Y:S03]  /*1f080*/  FFMA.FTZ R2, R50, c[0x0][0x23c], -R7 ;  /* 0x00008f0032027a23 */ /* 0x000fe60000010807 */
[----:B------:R-:W-:Y:S01]  /*1f090*/  FSEL R8, R8, RZ, P0 ;  /* 0x000000ff08087208 */ /* 0x000fe20000000000 */
[----:B------:R1:W-:Y:S01]  /*1f0a0*/  MUFU.EX2 R64, R2 ;  /* 0x0000000200407308 */ /* 0x0003e20000000800 */
[----:B------:R-:W3:Y:S03]  /*1f0b0*/  SHFL.BFLY PT, R4, R0, 0x1, 0x1f ;  /* 0x0c201f0000047f89 */ /* 0x000ee600000e0000 */
[--C-:B------:R-:W-:Y:S02]  /*1f0c0*/  FFMA.FTZ R5, R15, c[0x0][0x23c], -R8.reuse ;  /* 0x00008f000f057a23 */ /* 0x100fe40000010808 */
[----:B------:R-:W-:Y:S02]  /*1f0d0*/  FFMA.FTZ R219, R21, c[0x0][0x23c], -R8 ;  /* 0x00008f0015db7a23 */ /* 0x000fe40000010808 */
[----:B--2---:R-:W-:Y:S02]  /*1f0e0*/  FFMA.FTZ R3, R47, c[0x0][0x23c], -R6 ;  /* 0x00008f002f037a23 */ /* 0x004fe40000010806 */
[----:B----4-:R-:W-:Y:S02]  /*1f0f0*/  IMAD.MOV.U32 R47, RZ, RZ, R31 ;  /* 0x000000ffff2f7224 */ /* 0x010fe400078e001f */
[----:B------:R2:W4:Y:S01]  /*1f100*/  MUFU.EX2 R227, R3 ;  /* 0x0000000300e37308 */ /* 0x0005220000000800 */
[----:B------:R-:W-:Y:S02]  /*1f110*/  FFMA.FTZ R218, R20, c[0x0][0x23c], -R8 ;  /* 0x00008f0014da7a23 */ /* 0x000fe40000010808 */
[----:B------:R-:W-:Y:S02]  /*1f120*/  FFMA.FTZ R15, R45, c[0x0][0x23c], -R6 ;  /* 0x00008f002d0f7a23 */ /* 0x000fe40000010806 */
[----:B------:R-:W-:Y:S02]  /*1f130*/  IMAD.MOV.U32 R45, RZ, RZ, R142 ;  /* 0x000000ffff2d7224 */ /* 0x000fe400078e008e */
[--C-:B------:R-:W-:Y:S02]  /*1f140*/  FFMA.FTZ R232, R13, c[0x0][0x23c], -R8.reuse ;  /* 0x00008f000de87a23 */ /* 0x100fe40000010808 */
[--C-:B------:R-:W-:Y:S01]  /*1f150*/  FFMA.FTZ R231, R11, c[0x0][0x23c], -R8.reuse ;  /* 0x00008f000be77a23 */ /* 0x100fe20000010808 */
[----:B------:R4:W-:Y:S01]  /*1f160*/  MUFU.EX2 R63, R5 ;  /* 0x00000005003f7308 */ /* 0x0009e20000000800 */
[--C-:B------:R-:W-:Y:S02]  /*1f170*/  FFMA.FTZ R230, R10, c[0x0][0x23c], -R8.reuse ;  /* 0x00008f000ae67a23 */ /* 0x100fe40000010808 */
[--C-:B------:R-:W-:Y:S02]  /*1f180*/  FFMA.FTZ R229, R9, c[0x0][0x23c], -R8.reuse ;  /* 0x00008f0009e57a23 */ /* 0x100fe40000010808 */
[----:B-1----:R-:W-:Y:S01]  /*1f190*/  FFMA.FTZ R2, R52, c[0x0][0x23c], -R7 ;  /* 0x00008f0034027a23 */ /* 0x002fe20000010807 */
[----:B---3--:R-:W-:Y:S01]  /*1f1a0*/  FMNMX.FTZ R134, R0, R4, !PT ;  /* 0x0000000400867209 */ /* 0x008fe20007810000 */
[--C-:B------:R-:W-:Y:S01]  /*1f1b0*/  FFMA.FTZ R52, R19, c[0x0][0x23c], -R8.reuse ;  /* 0x00008f0013347a23 */ /* 0x100fe20000010808 */
[----:B------:R-:W-:Y:S01]  /*1f1c0*/  FSEL R0, R135, RZ, P0 ;  /* 0x000000ff87007208 */ /* 0x000fe20000000000 */
[--C-:B------:R-:W-:Y:S01]  /*1f1d0*/  FFMA.FTZ R217, R25, c[0x0][0x23c], -R8.reuse ;  /* 0x00008f0019d97a23 */ /* 0x100fe20000010808 */
[----:B------:R1:W3:Y:S01]  /*1f1e0*/  MUFU.EX2 R226, R2 ;  /* 0x0000000200e27308 */ /* 0x0002e20000000800 */
[----:B------:R-:W-:Y:S01]  /*1f1f0*/  FSETP.NEU.FTZ.AND P0, PT, R134, -INF , PT ;  /* 0xff8000008600780b */ /* 0x000fe20003f1d000 */
[--C-:B------:R-:W-:Y:S01]  /*1f200*/  FFMA.FTZ R216, R24, c[0x0][0x23c], -R8.reuse ;  /* 0x00008f0018d87a23 */ /* 0x100fe20000010808 */
[----:B--2---:R-:W-:Y:S01]  /*1f210*/  FSEL R3, R137, RZ, P2 ;  /* 0x000000ff89037208 */ /* 0x004fe20001000000 */
[--C-:B------:R-:W-:Y:S01]  /*1f220*/  FFMA.FTZ R50, R17, c[0x0][0x23c], -R8.reuse ;  /* 0x00008f0011327a23 */ /* 0x100fe20000010808 */
[----:B----4-:R-:W-:Y:S01]  /*1f230*/  F2FP.PACK_AB R142, R227, R47 ;  /* 0x0000002fe38e723e */ /* 0x010fe200000000ff */
[----:B------:R-:W-:Y:S02]  /*1f240*/  FFMA.FTZ R66, R14, c[0x0][0x23c], -R8 ;  /* 0x00008f000e427a23 */ /* 0x000fe40000010808 */
[----:B------:R-:W-:Y:S02]  /*1f250*/  FADD.FTZ R5, -R3, R132 ;  /* 0x0000008403057221 */ /* 0x000fe40000010100 */
[----:B------:R-:W-:Y:S01]  /*1f260*/  FADD.FTZ R3, -R0, R139 ;  /* 0x0000008b00037221 */ /* 0x000fe20000010100 */
[----:B------:R-:W-:Y:S01]  /*1f270*/  FSEL R0, R134, RZ, P0 ;  /* 0x000000ff86007208 */ /* 0x000fe20000000000 */
[--C-:B-1----:R-:W-:Y:S01]  /*1f280*/  FFMA.FTZ R2, R67, c[0x0][0x23c], -R8.reuse ;  /* 0x00008f0043027a23 */ /* 0x102fe20000010808 */
[----:B---3--:R-:W-:Y:S01]  /*1f290*/  F2FP.PACK_AB R143, R226, R64 ;  /* 0x00000040e28f723e */ /* 0x008fe200000000ff */
[--C-:B------:R-:W-:Y:S02]  /*1f2a0*/  FFMA.FTZ R67, R23, c[0x0][0x23c], -R8.reuse ;  /* 0x00008f0017437a23 */ /* 0x100fe40000010808 */
[----:B------:R1:W-:Y:S01]  /*1f2b0*/  MUFU.EX2 R208, R2 ;  /* 0x0000000200d07308 */ /* 0x0003e20000000800 */
[----:B------:R-:W2:Y:S01]  /*1f2c0*/  LDSM.16.MT88.4 R20, [R221+0xc000] ;  /* 0x00c00000dd14783b */ /* 0x000ea20000004200 */
[--C-:B-1----:R-:W-:Y:S02]  /*1f2d0*/  FFMA.FTZ R2, R12, c[0x0][0x23c], -R8.reuse ;  /* 0x00008f000c027a23 */ /* 0x102fe40000010808 */
[----:B------:R-:W-:Y:S06]  /*1f2e0*/  FFMA.FTZ R12, R16, c[0x0][0x23c], -R8 ;  /* 0x00008f00100c7a23 */ /* 0x000fec0000010808 */
[----:B------:R1:W3:Y:S10]  /*1f2f0*/  MUFU.EX2 R31, R2 ;  /* 0x00000002001f7308 */ /* 0x0002f40000000800 */
[----:B------:R4:W-:Y:S01]  /*1f300*/  MUFU.EX2 R225, R12 ;  /* 0x0000000c00e17308 */ /* 0x0009e20000000800 */
[----:B-1----:R-:W-:Y:S01]  /*1f310*/  FSEL R2, R136, RZ, P1 ;  /* 0x000000ff88027208 */ /* 0x002fe20000800000 */
[----:B---3--:R-:W-:Y:S04]  /*1f320*/  IMAD.MOV.U32 R41, RZ, RZ, R31 ;  /* 0x000000ffff297224 */ /* 0x008fe800078e001f */
[----:B------:R-:W-:Y:S02]  /*1f330*/  FADD.FTZ R4, -R2, R133 ;  /* 0x0000008502047221 */ /* 0x000fe40000010100 */
[----:B------:R-:W-:Y:S05]  /*1f340*/  FMUL.FTZ R2, R134, c[0x0][0x23c] ;  /* 0x00008f0086027a20 */ /* 0x000fea0000410000 */
[----:B------:R-:W-:Y:S01]  /*1f350*/  FSEL R139, R2, RZ, P0 ;  /* 0x000000ff028b7208 */ /* 0x000fe20000000000 */
[----:B------:R-:W-:Y:S01]  /*1f360*/  FADD.FTZ R2, -R0, R140 ;  /* 0x0000008c00027221 */ /* 0x000fe20000010100 */
[----:B------:R-:W-:Y:S02]  /*1f370*/  F2FP.PACK_AB R140, R33, R210 ;  /* 0x000000d2218c723e */ /* 0x000fe400000000ff */
[----:B------:R-:W-:Y:S01]  /*1f380*/  PLOP3.LUT P0, PT, PT, PT, UP0, 0x80, 0x0 ;  /* 0x000000000000781c */ /* 0x000fe20003f0f008 */
[--C-:B------:R-:W-:Y:S02]  /*1f390*/  FFMA.FTZ R0, R18, c[0x0][0x23c], -R139.reuse ;  /* 0x00008f0012007a23 */ /* 0x100fe4000001088b */
[----:B----4-:R-:W-:Y:S01]  /*1f3a0*/  FFMA.FTZ R12, R141, c[0x0][0x23c], -R139 ;  /* 0x00008f008d0c7a23 */ /* 0x010fe2000001088b */
[----:B------:R-:W-:Y:S01]  /*1f3b0*/  F2FP.PACK_AB R141, R34, R209 ;  /* 0x000000d1228d723e */ /* 0x000fe200000000ff */
[----:B------:R1:W-:Y:S10]  /*1f3c0*/  MUFU.EX2 R62, R0 ;  /* 0x00000000003e7308 */ /* 0x0003f40000000800 */
[----:B------:R3:W-:Y:S01]  /*1f3d0*/  MUFU.EX2 R215, R12 ;  /* 0x0000000c00d77308 */ /* 0x0007e20000000800 */
[----:B-1----:R-:W-:Y:S09]  /*1f3e0*/  FMUL.FTZ R0, R5, c[0x0][0x23c] ;  /* 0x00008f0005007a20 */ /* 0x002ff20000410000 */
[----:B------:R1:W4:Y:S01]  /*1f3f0*/  MUFU.EX2 R133, R0 ;  /* 0x0000000000857308 */ /* 0x0003220000000800 */
[----:B---3--:R-:W-:Y:S01]  /*1f400*/  FFMA.FTZ R12, R43, c[0x0][0x23c], -R6 ;  /* 0x00008f002b0c7a23 */ /* 0x008fe20000010806 */
[----:B------:R-:W-:Y:S01]  /*1f410*/  MOV R43, R131 ;  /* 0x00000083002b7202 */ /* 0x000fe20000000f00 */
[----:B------:R-:W-:Y:S01]  /*1f420*/  FFMA.FTZ R131, R59, c[0x0][0x23c], -R7 ;  /* 0x00008f003b837a23 */ /* 0x000fe20000010807 */
[----:B------:R-:W-:Y:S01]  /*1f430*/  MOV R59, R15 ;  /* 0x0000000f003b7202 */ /* 0x000fe20000000f00 */
[----:B------:R-:W-:Y:S02]  /*1f440*/  IMAD.MOV.U32 R35, RZ, RZ, R12 ;  /* 0x000000ffff237224 */ /* 0x000fe400078e000c */
[----:B-1----:R-:W-:Y:S02]  /*1f450*/  FMUL.FTZ R0, R4, c[0x0][0x23c] ;  /* 0x00008f0004007a20 */ /* 0x002fe40000410000 */
[C---:B----4-:R-:W-:Y:S02]  /*1f460*/  FMUL.FTZ R4, R133.reuse, R148 ;  /* 0x0000009485047220 */ /* 0x050fe40000410000 */
[----:B------:R1:W3:Y:S01]  /*1f470*/  MUFU.EX2 R132, R0 ;  /* 0x0000000000847308 */ /* 0x0002e20000000800 */
[C---:B------:R-:W-:Y:S02]  /*1f480*/  FMUL.FTZ R5, R133.reuse, R149 ;  /* 0x0000009585057220 */ /* 0x040fe40000410000 */
[C---:B------:R-:W-:Y:S02]  /*1f490*/  FMUL.FTZ R16, R133.reuse, R152 ;  /* 0x0000009885107220 */ /* 0x040fe40000410000 */
[C---:B------:R-:W-:Y:S02]  /*1f4a0*/  FMUL.FTZ R17, R133.reuse, R153 ;  /* 0x0000009985117220 */ /* 0x040fe40000410000 */
        /* <DEDUP_REMOVED lines=17> */
[-C--:B--2---:R-:W-:Y:S01]  /*1f5c0*/  HMMA.16816.F32 R4, R140, R20.reuse, R4 ;  /* 0x000000148c04723c */ /* 0x084fe20000001804 */
[C---:B------:R-:W-:Y:S02]  /*1f5d0*/  FMUL.FTZ R19, R132.reuse, R155 ;  /* 0x0000009b84137220 */ /* 0x040fe40000410000 */
[----:B------:R-:W-:Y:S02]  /*1f5e0*/  IMAD.MOV.U32 R155, RZ, RZ, R34 ;  /* 0x000000ffff9b7224 */ /* 0x000fe400078e0022 */
[C---:B------:R-:W-:Y:S02]  /*1f5f0*/  FMUL.FTZ R34, R132.reuse, R170 ;  /* 0x000000aa84227220 */ /* 0x040fe40000410000 */
[----:B------:R-:W-:Y:S02]  /*1f600*/  FMUL.FTZ R35, R132, R171 ;  /* 0x000000ab84237220 */ /* 0x000fe40000410000 */
[----:B------:R-:W-:Y:S03]  /*1f610*/  IMAD.MOV.U32 R171, RZ, RZ, R48 ;  /* 0x000000ffffab7224 */ /* 0x000fe600078e0030 */
[----:B------:R-:W-:Y:S02]  /*1f620*/  FMUL.FTZ R48, R133, R184 ;  /* 0x000000b885307220 */ /* 0x000fe40000410000 */
[----:B------:R-:W-:Y:S02]  /*1f630*/  IMAD.MOV.U32 R170, RZ, RZ, R59 ;  /* 0x000000ffffaa7224 */ /* 0x000fe400078e003b */
[----:B-1----:R-:W-:Y:S02]  /*1f640*/  FMUL.FTZ R0, R2, c[0x0][0x23c] ;  /* 0x00008f0002007a20 */ /* 0x002fe40000410000 */
[----:B------:R-:W-:Y:S02]  /*1f650*/  FFMA.FTZ R2, R28, c[0x0][0x23c], -R139 ;  /* 0x00008f001c027a23 */ /* 0x000fe4000001088b */
[----:B---3--:R-:W-:Y:S01]  /*1f660*/  FMUL.FTZ R8, R3, R144 ;  /* 0x0000009003087220 */ /* 0x008fe20000410000 */
[----:B------:R-:W-:Y:S01]  /*1f670*/  F2FP.PACK_AB R144, R41, R208 ;  /* 0x000000d02990723e */ /* 0x000fe200000000ff */
[----:B------:R1:W-:Y:S01]  /*1f680*/  MUFU.EX2 R228, R2 ;  /* 0x0000000200e47308 */ /* 0x0003e20000000800 */
[C---:B------:R-:W-:Y:S01]  /*1f690*/  FMUL.FTZ R9, R3.reuse, R145 ;  /* 0x0000009103097220 */ /* 0x040fe20000410000 */
[----:B------:R-:W-:Y:S01]  /*1f6a0*/  F2FP.PACK_AB R145, R62, R215 ;  /* 0x000000d73e91723e */ /* 0x000fe200000000ff */
[C---:B------:R-:W-:Y:S02]  /*1f6b0*/  FMUL.FTZ R12, R3.reuse, R156 ;  /* 0x0000009c030c7220 */ /* 0x040fe40000410000 */
[C---:B------:R-:W-:Y:S01]  /*1f6c0*/  FMUL.FTZ R13, R3.reuse, R157 ;  /* 0x0000009d030d7220 */ /* 0x040fe20000410000 */
[----:B------:R-:W-:Y:S01]  /*1f6d0*/  MOV R157, R64 ;  /* 0x00000040009d7202 */ /* 0x000fe20000000f00 */
[C---:B------:R-:W-:Y:S01]  /*1f6e0*/  FMUL.FTZ R24, R3.reuse, R160 ;  /* 0x000000a003187220 */ /* 0x040fe20000410000 */
[----:B------:R-:W-:Y:S01]  /*1f6f0*/  MOV R160, R43 ;  /* 0x0000002b00a07202 */ /* 0x000fe20000000f00 */
[C---:B------:R-:W-:Y:S01]  /*1f700*/  FMUL.FTZ R25, R3.reuse, R161 ;  /* 0x000000a103197220 */ /* 0x040fe20000410000 */
[----:B------:R-:W2:Y:S01]  /*1f710*/  MUFU.EX2 R0, R0 ;  /* 0x0000000000007308 */ /* 0x000ea20000000800 */
[C---:B------:R-:W-:Y:S02]  /*1f720*/  FMUL.FTZ R28, R3.reuse, R172 ;  /* 0x000000ac031c7220 */ /* 0x040fe40000410000 */
[C---:B------:R-:W-:Y:S02]  /*1f730*/  FMUL.FTZ R29, R3.reuse, R173 ;  /* 0x000000ad031d7220 */ /* 0x040fe40000410000 */
[C---:B------:R-:W-:Y:S02]  /*1f740*/  FMUL.FTZ R41, R3.reuse, R177 ;  /* 0x000000b103297220 */ /* 0x040fe40000410000 */
[----:B------:R-:W-:Y:S02]  /*1f750*/  IMAD.MOV.U32 R177, RZ, RZ, R55 ;  /* 0x000000ffffb17224 */ /* 0x000fe400078e0037 */
[----:B------:R-:W-:Y:S02]  /*1f760*/  IMAD.MOV.U32 R161, RZ, RZ, R45 ;  /* 0x000000ffffa17224 */ /* 0x000fe400078e002d */
[----:B------:R-:W-:Y:S02]  /*1f770*/  FMUL.FTZ R45, R3, R189 ;  /* 0x000000bd032d7220 */ /* 0x000fe40000410000 */
[----:B------:R-:W-:Y:S01]  /*1f780*/  IMAD.MOV.U32 R173, RZ, RZ, R44 ;  /* 0x000000ffffad7224 */ /* 0x000fe200078e002c */
[----:B------:R-:W-:Y:S01]  /*1f790*/  MUFU.EX2 R189, R216 ;  /* 0x000000d800bd7308 */ /* 0x000fe20000000800 */
[----:B-1----:R-:W-:Y:S02]  /*1f7a0*/  FFMA.FTZ R2, R27, c[0x0][0x23c], -R139 ;  /* 0x00008f001b027a23 */ /* 0x002fe4000001088b */
[----:B------:R-:W-:Y:S02]  /*1f7b0*/  FMUL.FTZ R44, R3, R188 ;  /* 0x000000bc032c7220 */ /* 0x000fe40000410000 */
[----:B------:R-:W-:Y:S02]  /*1f7c0*/  IMAD.MOV.U32 R172, RZ, RZ, R50 ;  /* 0x000000ffffac7224 */ /* 0x000fe400078e0032 */
[----:B------:R-:W-:Y:S02]  /*1f7d0*/  FMUL.FTZ R50, R132, R186 ;  /* 0x000000ba84327220 */ /* 0x000fe40000410000 */
[----:B------:R-:W-:Y:S01]  /*1f7e0*/  IMAD.MOV.U32 R156, RZ, RZ, R63 ;  /* 0x000000ffff9c7224 */ /* 0x000fe200078e003f */
[----:B------:R-:W1:Y:S01]  /*1f7f0*/  MUFU.EX2 R220, R2 ;  /* 0x0000000200dc7308 */ /* 0x000e620000000800 */
[C---:B--2---:R-:W-:Y:S01]  /*1f800*/  FMUL.FTZ R10, R0.reuse, R146 ;  /* 0x00000092000a7220 */ /* 0x044fe20000410000 */
[----:B------:R-:W-:Y:S01]  /*1f810*/  F2FP.PACK_AB R146, R225, R63 ;  /* 0x0000003fe192723e */ /* 0x000fe200000000ff */
[C---:B------:R-:W-:Y:S02]  /*1f820*/  FMUL.FTZ R11, R0.reuse, R147 ;  /* 0x00000093000b7220 */ /* 0x040fe40000410000 */
[C---:B------:R-:W-:Y:S02]  /*1f830*/  FMUL.FTZ R14, R0.reuse, R158 ;  /* 0x0000009e000e7220 */ /* 0x040fe40000410000 */
[C---:B------:R-:W-:Y:S02]  /*1f840*/  FMUL.FTZ R15, R0.reuse, R159 ;  /* 0x0000009f000f7220 */ /* 0x040fe40000410000 */
[C---:B------:R-:W-:Y:S01]  /*1f850*/  FMUL.FTZ R26, R0.reuse, R162 ;  /* 0x000000a2001a7220 */ /* 0x040fe20000410000 */
[----:B------:R-:W-:Y:S01]  /*1f860*/  MOV R162, R53 ;  /* 0x0000003500a27202 */ /* 0x000fe20000000f00 */
[C---:B------:R-:W-:Y:S01]  /*1f870*/  FMUL.FTZ R27, R0.reuse, R163 ;  /* 0x000000a3001b7220 */ /* 0x040fe20000410000 */
[----:B------:R-:W-:Y:S01]  /*1f880*/  MUFU.EX2 R173, R173 ;  /* 0x000000ad00ad7308 */ /* 0x000fe20000000800 */
[C---:B------:R-:W-:Y:S02]  /*1f890*/  FMUL.FTZ R30, R0.reuse, R174 ;  /* 0x000000ae001e7220 */ /* 0x040fe40000410000 */
[C---:B------:R-:W-:Y:S02]  /*1f8a0*/  FMUL.FTZ R31, R0.reuse, R175 ;  /* 0x000000af001f7220 */ /* 0x040fe40000410000 */
[C---:B------:R-:W-:Y:S02]  /*1f8b0*/  FMUL.FTZ R43, R0.reuse, R179 ;  /* 0x000000b3002b7220 */ /* 0x040fe40000410000 */
[----:B------:R-:W-:Y:S02]  /*1f8c0*/  IMAD.MOV.U32 R158, RZ, RZ, R47 ;  /* 0x000000ffff9e7224 */ /* 0x000fe400078e002f */
[----:B------:R-:W-:Y:S02]  /*1f8d0*/  FMUL.FTZ R47, R0, R191 ;  /* 0x000000bf002f7220 */ /* 0x000fe40000410000 */
[----:B------:R-:W-:Y:S01]  /*1f8e0*/  IMAD.MOV.U32 R163, RZ, RZ, R57 ;  /* 0x000000ffffa37224 */ /* 0x000fe200078e0039 */
[----:B-1----:R-:W-:Y:S01]  /*1f8f0*/  F2FP.PACK_AB R147, R220, R228 ;  /* 0x000000e4dc93723e */ /* 0x002fe200000000ff */
[C---:B------:R-:W-:Y:S01]  /*1f900*/  FMUL.FTZ R57, R3.reuse, R193 ;  /* 0x000000c103397220 */ /* 0x040fe20000410000 */
[----:B------:R-:W-:Y:S01]  /*1f910*/  MOV R2, R46 ;  /* 0x0000002e00027202 */ /* 0x000fe20000000f00 */
[----:B------:R-:W-:Y:S02]  /*1f920*/  IMAD.MOV.U32 R159, RZ, RZ, R62 ;  /* 0x000000ffff9f7224 */ /* 0x000fe400078e003e */
[C---:B------:R-:W-:Y:S02]  /*1f930*/  FMUL.FTZ R72, R3.reuse, R72 ;  /* 0x0000004803487220 */ /* 0x040fe40000410000 */
[C---:B------:R-:W-:Y:S01]  /*1f940*/  HMMA.16816.F32 R8, R144.reuse, R20, R8 ;  /* 0x000000149008723c */ /* 0x040fe20000001808 */
[C---:B------:R-:W-:Y:S02]  /*1f950*/  FMUL.FTZ R73, R3.reuse, R73 ;  /* 0x0000004903497220 */ /* 0x040fe40000410000 */
[C---:B------:R-:W-:Y:S02]  /*1f960*/  FMUL.FTZ R76, R3.reuse, R76 ;  /* 0x0000004c034c7220 */ /* 0x040fe40000410000 */
[C---:B------:R-:W-:Y:S02]  /*1f970*/  FMUL.FTZ R77, R3.reuse, R77 ;  /* 0x0000004d034d7220 */ /* 0x040fe40000410000 */
[C---:B------:R-:W-:Y:S01]  /*1f980*/  FMUL.FTZ R88, R3.reuse, R88 ;  /* 0x0000005803587220 */ /* 0x040fe20000410000 */
[-C--:B------:R-:W-:Y:S01]  /*1f990*/  HMMA.16816.F32 R12, R144, R22.reuse, R12 ;  /* 0x00000016900c723c */ /* 0x080fe2000000180c */
[C---:B------:R-:W-:Y:S03]  /*1f9a0*/  FMUL.FTZ R89, R3.reuse, R89 ;  /* 0x0000005903597220 */ /* 0x040fe60000410000 */
        /* <DEDUP_REMOVED lines=15> */
[-C--:B------:R-:W-:Y:S01]  /*1faa0*/  HMMA.16816.F32 R20, R140, R36.reuse, R20 ;  /* 0x000000248c14723c */ /* 0x080fe20000001814 */
[C---:B------:R-:W-:Y:S01]  /*1fab0*/  FMUL.FTZ R109, R3.reuse, R109 ;  /* 0x0000006d036d7220 */ /* 0x040fe20000410000 */
[----:B------:R-:W-:Y:S01]  /*1fac0*/  MUFU.EX2 R167, R167 ;  /* 0x000000a700a77308 */ /* 0x000fe20000000800 */
[C---:B------:R-:W-:Y:S02]  /*1fad0*/  FMUL.FTZ R120, R3.reuse, R120 ;  /* 0x0000007803787220 */ /* 0x040fe40000410000 */
[C---:B------:R-:W-:Y:S02]  /*1fae0*/  FMUL.FTZ R121, R3.reuse, R121 ;  /* 0x0000007903797220 */ /* 0x040fe40000410000 */
[C---:B------:R-:W-:Y:S01]  /*1faf0*/  FMUL.FTZ R124, R3.reuse, R124 ;  /* 0x0000007c037c7220 */ /* 0x040fe20000410000 */
[C---:B------:R-:W-:Y:S01]  /*1fb00*/  HMMA.16816.F32 R24, R144.reuse, R36, R24 ;  /* 0x000000249018723c */ /* 0x040fe20000001818 */
[----:B------:R-:W-:Y:S03]  /*1fb10*/  FMUL.FTZ R125, R3, R125 ;  /* 0x0000007d037d7220 */ /* 0x000fe60000410000 */
[----:B------:R-:W-:Y:S02]  /*1fb20*/  FFMA.FTZ R216, R160, c[0x0][0x23c], -R139 ;  /* 0x00008f00a0d87a23 */ /* 0x000fe4000001088b */
[C---:B------:R-:W-:Y:S02]  /*1fb30*/  FMUL.FTZ R42, R0.reuse, R178 ;  /* 0x000000b2002a7220 */ /* 0x040fe40000410000 */
[-C--:B------:R-:W-:Y:S01]  /*1fb40*/  HMMA.16816.F32 R28, R144, R38.reuse, R28 ;  /* 0x00000026901c723c */ /* 0x080fe2000000181c */
[C---:B------:R-:W-:Y:S01]  /*1fb50*/  FMUL.FTZ R36, R133.reuse, R180 ;  /* 0x000000b485247220 */ /* 0x040fe20000410000 */
[----:B------:R-:W-:Y:S02]  /*1fb60*/  MUFU.EX2 R216, R216 ;  /* 0x000000d800d87308 */ /* 0x000fe40000000800 */
[----:B------:R-:W-:Y:S02]  /*1fb70*/  FMUL.FTZ R37, R133, R181 ;  /* 0x000000b585257220 */ /* 0x000fe40000410000 */
[----:B------:R-:W-:Y:S02]  /*1fb80*/  FMUL.FTZ R46, R0, R190 ;  /* 0x000000be002e7220 */ /* 0x000fe40000410000 */
[C---:B------:R-:W-:Y:S01]  /*1fb90*/  HMMA.16816.F32 R32, R140.reuse, R38, R32 ;  /* 0x000000268c20723c */ /* 0x040fe20000001820 */
[----:B------:R-:W-:Y:S03]  /*1fba0*/  IMAD.MOV.U32 R181, RZ, RZ, R51 ;  /* 0x000000ffffb57224 */ /* 0x000fe600078e0033 */
[C---:B------:R-:W-:Y:S02]  /*1fbb0*/  FMUL.FTZ R51, R132.reuse, R187 ;  /* 0x000000bb84337220 */ /* 0x040fe40000410000 */
[----:B------:R-:W-:Y:S02]  /*1fbc0*/  IMAD.MOV.U32 R174, RZ, RZ, R56 ;  /* 0x000000ffffae7224 */ /* 0x000fe400078e0038 */
[C---:B------:R-:W-:Y:S04]  /*1fbd0*/  FMUL.FTZ R38, R132.reuse, R182 ;  /* 0x000000b684267220 */ /* 0x040fe80000410000 */
[----:B------:R-:W-:Y:S01]  /*1fbe0*/  IMAD.MOV.U32 R182, RZ, RZ, R40 ;  /* 0x000000ffffb67224 */ /* 0x000fe200078e0028 */
[----:B------:R-:W-:Y:S01]  /*1fbf0*/  MUFU.EX2 R174, R174 ;  /* 0x000000ae00ae7308 */ /* 0x000fe20000000800 */
[C---:B------:R-:W-:Y:S01]  /*1fc00*/  FMUL.FTZ R40, R3.reuse, R176 ;  /* 0x000000b003287220 */ /* 0x040fe20000410000 */
[----:B------:R-:W-:Y:S01]  /*1fc10*/  MOV R176, R54 ;  /* 0x0000003600b07202 */ /* 0x000fe20000000f00 */
[----:B------:R-:W-:Y:S01]  /*1fc20*/  FMUL.FTZ R39, R132, R183 ;  /* 0x000000b784277220 */ /* 0x000fe20000410000 */
[----:B------:R-:W1:Y:S01]  /*1fc30*/  LDSM.16.MT88.4 R52, [R224+0xc000] ;  /* 0x00c00000e034783b */ /* 0x000e620000004200 */
[----:B------:R-:W-:Y:S01]  /*1fc40*/  FMUL.FTZ R56, R3, R192 ;  /* 0x000000c003387220 */ /* 0x000fe20000410000 */
[----:B------:R-:W-:Y:S01]  /*1fc50*/  MOV R183, R49 ;  /* 0x0000003100b77202 */ /* 0x000fe20000000f00 */
[----:B------:R-:W-:Y:S01]  /*1fc60*/  FMUL.FTZ R49, R133, R185 ;  /* 0x000000b985317220 */ /* 0x000fe20000410000 */
[----:B------:R-:W-:Y:S01]  /*1fc70*/  MOV R185, R153 ;  /* 0x0000009900b97202 */ /* 0x000fe20000000f00 */
[C---:B------:R-:W-:Y:S01]  /*1fc80*/  FMUL.FTZ R58, R0.reuse, R194 ;  /* 0x000000c2003a7220 */ /* 0x040fe20000410000 */
[----:B------:R-:W-:Y:S01]  /*1fc90*/  MUFU.EX2 R182, R182 ;  /* 0x000000b600b67308 */ /* 0x000fe20000000800 */
[C---:B------:R-:W-:Y:S02]  /*1fca0*/  FMUL.FTZ R59, R0.reuse, R195 ;  /* 0x000000c3003b7220 */ /* 0x040fe40000410000 */
[----:B------:R-:W-:Y:S02]  /*1fcb0*/  IMAD.MOV.U32 R165, RZ, RZ, R61 ;  /* 0x000000ffffa57224 */ /* 0x000fe400078e003d */
[C---:B------:R-:W-:Y:S02]  /*1fcc0*/  FMUL.FTZ R61, R3.reuse, R205 ;  /* 0x000000cd033d7220 */ /* 0x040fe40000410000 */
[----:B------:R-:W-:Y:S02]  /*1fcd0*/  IMAD.MOV.U32 R180, RZ, RZ, R60 ;  /* 0x000000ffffb47224 */ /* 0x000fe400078e003c */
[----:B------:R-:W-:Y:S01]  /*1fce0*/  FMUL.FTZ R60, R3, R204 ;  /* 0x000000cc033c7220 */ /* 0x000fe20000410000 */
[----:B------:R-:W-:Y:S01]  /*1fcf0*/  MUFU.EX2 R205, R185 ;  /* 0x000000b900cd7308 */ /* 0x000fe20000000800 */
[C---:B------:R-:W-:Y:S02]  /*1fd00*/  FMUL.FTZ R62, R0.reuse, R206 ;  /* 0x000000ce003e7220 */ /* 0x040fe40000410000 */
[----:B------:R-:W-:Y:S02]  /*1fd10*/  FMUL.FTZ R63, R0, R207 ;  /* 0x000000cf003f7220 */ /* 0x000fe40000410000 */
[C---:B------:R-:W-:Y:S02]  /*1fd20*/  FMUL.FTZ R64, R133.reuse, R200 ;  /* 0x000000c885407220 */ /* 0x040fe40000410000 */
[C---:B------:R-:W-:Y:S02]  /*1fd30*/  FMUL.FTZ R67, R132.reuse, R203 ;  /* 0x000000cb84437220 */ /* 0x040fe40000410000 */
[C---:B------:R-:W-:Y:S01]  /*1fd40*/  FMUL.FTZ R70, R132.reuse, R70 ;  /* 0x0000004684467220 */ /* 0x040fe20000410000 */
[----:B------:R-:W-:Y:S01]  /*1fd50*/  MUFU.EX2 R207, R236 ;  /* 0x000000ec00cf7308 */ /* 0x000fe20000000800 */
[----:B------:R-:W-:Y:S02]  /*1fd60*/  FMUL.FTZ R71, R132, R71 ;  /* 0x0000004784477220 */ /* 0x000fe40000410000 */
[C---:B------:R-:W-:Y:S02]  /*1fd70*/  FMUL.FTZ R74, R0.reuse, R74 ;  /* 0x0000004a004a7220 */ /* 0x040fe40000410000 */
[C---:B------:R-:W-:Y:S02]  /*1fd80*/  FMUL.FTZ R75, R0.reuse, R75 ;  /* 0x0000004b004b7220 */ /* 0x040fe40000410000 */
[C---:B------:R-:W-:Y:S02]  /*1fd90*/  FMUL.FTZ R78, R0.reuse, R78 ;  /* 0x0000004e004e7220 */ /* 0x040fe40000410000 */
[----:B------:R-:W-:Y:S01]  /*1fda0*/  FMUL.FTZ R79, R0, R79 ;  /* 0x0000004f004f7220 */ /* 0x000fe20000410000 */
[----:B------:R-:W-:Y:S01]  /*1fdb0*/  MUFU.EX2 R206, R234 ;  /* 0x000000ea00ce7308 */ /* 0x000fe20000000800 */
[C---:B------:R-:W-:Y:S02]  /*1fdc0*/  FMUL.FTZ R82, R132.reuse, R82 ;  /* 0x0000005284527220 */ /* 0x040fe40000410000 */
[C---:B------:R-:W-:Y:S01]  /*1fdd0*/  FMUL.FTZ R83, R132.reuse, R83 ;  /* 0x0000005384537220 */ /* 0x040fe20000410000 */
[-C--:B-1----:R-:W-:Y:S01]  /*1fde0*/  HMMA.16816.F32 R36, R140, R52.reuse, R36 ;  /* 0x000000348c24723c */ /* 0x082fe20000001824 */
[C---:B------:R-:W-:Y:S02]  /*1fdf0*/  FMUL.FTZ R85, R133.reuse, R85 ;  /* 0x0000005585557220 */ /* 0x040fe40000410000 */
[C---:B------:R-:W-:Y:S02]  /*1fe00*/  FMUL.FTZ R86, R132.reuse, R86 ;  /* 0x0000005684567220 */ /* 0x040fe40000410000 */
[----:B------:R-:W-:Y:S01]  /*1fe10*/  FMUL.FTZ R87, R132, R87 ;  /* 0x0000005784577220 */ /* 0x000fe20000410000 */
[----:B------:R-:W-:Y:S01]  /*1fe20*/  MUFU.EX2 R203, R231 ;  /* 0x000000e700cb7308 */ /* 0x000fe20000000800 */
[C---:B------:R-:W-:Y:S01]  /*1fe30*/  FMUL.FTZ R90, R0.reuse, R90 ;  /* 0x0000005a005a7220 */ /* 0x040fe20000410000 */
[C---:B------:R-:W-:Y:S01]  /*1fe40*/  HMMA.16816.F32 R40, R144.reuse, R52, R40 ;  /* 0x000000349028723c */ /* 0x040fe20000001828 */
[C---:B------:R-:W-:Y:S03]  /*1fe50*/  FMUL.FTZ R91, R0.reuse, R91 ;  /* 0x0000005b005b7220 */ /* 0x040fe60000410000 */
[C---:B------:R-:W-:Y:S02]  /*1fe60*/  FMUL.FTZ R94, R0.reuse, R94 ;  /* 0x0000005e005e7220 */ /* 0x040fe40000410000 */
[----:B------:R-:W-:Y:S02]  /*1fe70*/  FMUL.FTZ R95, R0, R95 ;  /* 0x0000005f005f7220 */ /* 0x000fe40000410000 */
[-C--:B------:R-:W-:Y:S01]  /*1fe80*/  HMMA.16816.F32 R44, R144, R54.reuse, R44 ;  /* 0x00000036902c723c */ /* 0x080fe2000000182c */
[----:B------:R-:W-:Y:S03]  /*1fe90*/  MUFU.EX2 R204, R230 ;  /* 0x000000e600cc7308 */ /* 0x000fe60000000800 */
[C---:B------:R-:W-:Y:S02]  /*1fea0*/  FMUL.FTZ R52, R133.reuse, R196 ;  /* 0x000000c485347220 */ /* 0x040fe40000410000 */
[C---:B------:R-:W-:Y:S02]  /*1feb0*/  FMUL.FTZ R53, R133.reuse, R197 ;  /* 0x000000c585357220 */ /* 0x040fe40000410000 */
[C---:B------:R-:W-:Y:S01]  /*1fec0*/  HMMA.16816.F32 R48, R140.reuse, R54, R48 ;  /* 0x000000368c30723c */ /* 0x040fe20000001830 */
[----:B------:R-:W-:Y:S03]  /*1fed0*/  IMAD.MOV.U32 R175, RZ, RZ, R66 ;  /* 0x000000ffffaf7224 */ /* 0x000fe600078e0042 */
[C---:B------:R-:W-:Y:S02]  /*1fee0*/  FMUL.FTZ R66, R132.reuse, R202 ;  /* 0x000000ca84427220 */ /* 0x040fe40000410000 */
[C---:B------:R-:W-:Y:S02]  /*1fef0*/  FMUL.FTZ R96, R133.reuse, R96 ;  /* 0x0000006085607220 */ /* 0x040fe40000410000 */
[C---:B------:R-:W-:Y:S04]  /*1ff00*/  FMUL.FTZ R54, R132.reuse, R198 ;  /* 0x000000c684367220 */ /* 0x040fe80000410000 */
[C---:B------:R-:W-:Y:S02]  /*1ff10*/  FMUL.FTZ R55, R132.reuse, R199 ;  /* 0x000000c784377220 */ /* 0x040fe40000410000 */
[C---:B------:R-:W-:Y:S02]  /*1ff20*/  FMUL.FTZ R97, R133.reuse, R97 ;  /* 0x0000006185617220 */ /* 0x040fe40000410000 */
[C---:B------:R-:W-:Y:S02]  /*1ff30*/  FMUL.FTZ R98, R132.reuse, R98 ;  /* 0x0000006284627220 */ /* 0x040fe40000410000 */
[C---:B------:R-:W-:Y:S01]  /*1ff40*/  FMUL.FTZ R99, R132.reuse, R99 ;  /* 0x0000006384637220 */ /* 0x040fe20000410000 */
[-C--:B------:R-:W-:Y:S01]  /*1ff50*/  HMMA.16816.F32 R52, R140, R148.reuse, R52 ;  /* 0x000000948c34723c */ /* 0x080fe20000001834 */
[C---:B------:R-:W-:Y:S02]  /*1ff60*/  FMUL.FTZ R100, R133.reuse, R100 ;  /* 0x0000006485647220 */ /* 0x040fe40000410000 */
[C---:B------:R-:W-:Y:S02]  /*1ff70*/  FMUL.FTZ R101, R133.reuse, R101 ;  /* 0x0000006585657220 */ /* 0x040fe40000410000 */
[C---:B------:R-:W-:Y:S02]  /*1ff80*/  FMUL.FTZ R102, R132.reuse, R102 ;  /* 0x0000006684667220 */ /* 0x040fe40000410000 */
[----:B------:R-:W-:Y:S01]  /*1ff90*/  FMUL.FTZ R103, R132, R103 ;  /* 0x0000006784677220 */ /* 0x000fe20000410000 */
[C---:B------:R-:W-:Y:S01]  /*1ffa0*/  HMMA.16816.F32 R56, R144.reuse, R148, R56 ;  /* 0x000000949038723c */ /* 0x040fe20000001838 */
[C---:B------:R-:W-:Y:S03]  /*1ffb0*/  FMUL.FTZ R106, R0.reuse, R106 ;  /* 0x0000006a006a7220 */ /* 0x040fe60000410000 */
[C---:B------:R-:W-:Y:S02]  /*1ffc0*/  FMUL.FTZ R107, R0.reuse, R107 ;  /* 0x0000006b006b7220 */ /* 0x040fe40000410000 */
[C---:B------:R-:W-:Y:S02]  /*1ffd0*/  FMUL.FTZ R110, R0.reuse, R110 ;  /* 0x0000006e006e7220 */ /* 0x040fe40000410000 */
[-C--:B------:R-:W-:Y:S01]  /*1ffe0*/  HMMA.16816.F32 R60, R144, R150.reuse, R60 ;  /* 0x00000096903c723c */ /* 0x080fe2000000183c */
[----:B------:R-:W-:Y:S03]  /*1fff0*/  FMUL.FTZ R111, R0, R111 ;  /* 0x0000006f006f7220 */ /* 0x000fe60000410000 */
[C---:B------:R-:W-:Y:S02]  /*20000*/  FMUL.FTZ R112, R133.reuse, R112 ;  /* 0x0000007085707220 */ /* 0x040fe40000410000 */
[C---:B------:R-:W-:Y:S02]  /*20010*/  FMUL.FTZ R113, R133.reuse, R113 ;  /* 0x0000007185717220 */ /* 0x040fe40000410000 */
[C---:B------:R-:W-:Y:S01]  /*20020*/  HMMA.16816.F32 R64, R140.reuse, R150, R64 ;  /* 0x000000968c40723c */ /* 0x040fe20000001840 */
[----:B------:R-:W1:Y:S03]  /*20030*/  LDSM.16.MT88.4 R148, [R221+0xe000] ;  /* 0x00e00000dd94783b */ /* 0x000e660000004200 */
[C---:B------:R-:W-:Y:S02]  /*20040*/  FMUL.FTZ R114, R132.reuse, R114 ;  /* 0x0000007284727220 */ /* 0x040fe40000410000 */
[C---:B------:R-:W-:Y:S02]  /*20050*/  FMUL.FTZ R115, R132.reuse, R115 ;  /* 0x0000007384737220 */ /* 0x040fe40000410000 */
[C---:B------:R-:W-:Y:S04]  /*20060*/  FMUL.FTZ R116, R133.reuse, R116 ;  /* 0x0000007485747220 */ /* 0x040fe80000410000 */
[C---:B------:R-:W-:Y:S02]  /*20070*/  FMUL.FTZ R117, R133.reuse, R117 ;  /* 0x0000007585757220 */ /* 0x040fe40000410000 */
[C---:B------:R-:W-:Y:S02]  /*20080*/  FMUL.FTZ R118, R132.reuse, R118 ;  /* 0x0000007684767220 */ /* 0x040fe40000410000 */
[----:B------:R-:W-:Y:S02]  /*20090*/  FMUL.FTZ R119, R132, R119 ;  /* 0x0000007784777220 */ /* 0x000fe40000410000 */
[C---:B------:R-:W-:Y:S02]  /*200a0*/  FMUL.FTZ R122, R0.reuse, R122 ;  /* 0x0000007a007a7220 */ /* 0x040fe40000410000 */
[----:B------:R-:W-:Y:S02]  /*200b0*/  FMUL.FTZ R123, R0, R123 ;  /* 0x0000007b007b7220 */ /* 0x000fe40000410000 */
[----:B------:R-:W-:Y:S02]  /*200c0*/  IMAD.MOV.U32 R186, RZ, RZ, R2 ;  /* 0x000000ffffba7224 */ /* 0x000fe400078e0002 */
[--C-:B------:R-:W-:Y:S02]  /*200d0*/  FFMA.FTZ R2, R214, c[0x0][0x23c], -R139.reuse ;  /* 0x00008f00d6027a23 */ /* 0x100fe4000001088b */
[----:B------:R-:W-:Y:S02]  /*200e0*/  IMAD.MOV.U32 R191, RZ, RZ, R166 ;  /* 0x000000ffffbf7224 */ /* 0x000fe400078e00a6 */
[----:B------:R-:W-:Y:S01]  /*200f0*/  MUFU.EX2 R186, R186 ;  /* 0x000000ba00ba7308 */ /* 0x000fe20000000800 */
[C---:B------:R-:W-:Y:S02]  /*20100*/  FMUL.FTZ R126, R0.reuse, R126 ;  /* 0x0000007e007e7220 */ /* 0x040fe40000410000 */
[----:B------:R-:W-:Y:S02]  /*20110*/  FMUL.FTZ R127, R0, R127 ;  /* 0x0000007f007f7220 */ /* 0x000fe40000410000 */
[----:B------:R-:W-:Y:S02]  /*20120*/  FMUL.FTZ R128, R133, R128 ;  /* 0x0000008085807220 */ /* 0x000fe40000410000 */
[----:B------:R-:W-:Y:S02]  /*20130*/  FFMA.FTZ R165, R165, c[0x0][0x23c], -R139 ;  /* 0x00008f00a5a57a23 */ /* 0x000fe4000001088b */
[----:B------:R-:W-:Y:S01]  /*20140*/  IMAD.MOV.U32 R178, RZ, RZ, R177 ;  /* 0x000000ffffb27224 */ /* 0x000fe200078e00b1 */
[----:B------:R-:W-:Y:S01]  /*20150*/  MUFU.EX2 R193, R191 ;  /* 0x000000bf00c17308 */ /* 0x000fe20000000800 */
[----:B------:R-:W-:Y:S01]  /*20160*/  IMAD.MOV.U32 R177, RZ, RZ, R176 ;  /* 0x000000ffffb17224 */ /* 0x000fe200078e00b0 */
[----:B------:R-:W-:Y:S01]  /*20170*/  MOV R176, R183 ;  /* 0x000000b700b07202 */ /* 0x000fe20000000f00 */
[-C--:B-1----:R-:W-:Y:S01]  /*20180*/  HMMA.16816.F32 R68, R140, R148.reuse, R68 ;  /* 0x000000948c44723c */ /* 0x082fe20000001844 */
[----:B------:R-:W-:Y:S02]  /*20190*/  IMAD.MOV.U32 R179, RZ, RZ, R178 ;  /* 0x000000ffffb37224 */ /* 0x000fe400078e00b2 */
[----:B------:R-:W-:Y:S02]  /*201a0*/  IMAD.MOV.U32 R183, RZ, RZ, R181 ;  /* 0x000000ffffb77224 */ /* 0x000fe400078e00b5 */
[----:B------:R-:W-:Y:S02]  /*201b0*/  IMAD.MOV.U32 R188, RZ, RZ, R179 ;  /* 0x000000ffffbc7224 */ /* 0x000fe400078e00b3 */
[----:B------:R-:W-:Y:S01]  /*201c0*/  MUFU.EX2 R191, R232 ;  /* 0x000000e800bf7308 */ /* 0x000fe20000000800 */
[C---:B------:R-:W-:Y:S01]  /*201d0*/  HMMA.16816.F32 R72, R144.reuse, R148, R72 ;  /* 0x000000949048723c */ /* 0x040fe20000001848 */
[----:B------:R-:W-:Y:S03]  /*201e0*/  IMAD.MOV.U32 R181, RZ, RZ, R171 ;  /* 0x000000ffffb57224 */ /* 0x000fe600078e00ab */
[----:B------:R-:W-:Y:S01]  /*201f0*/  MOV R171, R170 ;  /* 0x000000aa00ab7202 */ /* 0x000fe20000000f00 */
[----:B------:R-:W-:Y:S01]  /*20200*/  IMAD.MOV.U32 R178, RZ, RZ, R177 ;  /* 0x000000ffffb27224 */ /* 0x000fe200078e00b1 */
[----:B------:R-:W-:Y:S01]  /*20210*/  MOV R177, R176 ;  /* 0x000000b000b17202 */ /* 0x000fe20000000f00 */
[----:B------:R-:W-:Y:S01]  /*20220*/  IMAD.MOV.U32 R176, RZ, RZ, R183 ;  /* 0x000000ffffb07224 */ /* 0x000fe200078e00b7 */
[-C--:B------:R-:W-:Y:S01]  /*20230*/  HMMA.16816.F32 R76, R144, R150.reuse, R76 ;  /* 0x00000096904c723c */ /* 0x080fe2000000184c */
[----:B------:R1:W2:Y:S03]  /*20240*/  MUFU.EX2 R170, R129 ;  /* 0x0000008100aa7308 */ /* 0x0002a60000000800 */
[----:B------:R-:W-:Y:S01]  /*20250*/  IMAD.MOV.U32 R183, RZ, RZ, R181 ;  /* 0x000000ffffb77224 */ /* 0x000fe200078e00b5 */
[----:B------:R-:W-:Y:S01]  /*20260*/  MOV R181, R171 ;  /* 0x000000ab00b57202 */ /* 0x000fe20000000f00 */
[----:B------:R-:W-:Y:S01]  /*20270*/  IMAD.MOV.U32 R171, RZ, RZ, R168 ;  /* 0x000000ffffab7224 */ /* 0x000fe200078e00a8 */
[----:B------:R-:W-:Y:S01]  /*20280*/  MOV R179, R178 ;  /* 0x000000b200b37202 */ /* 0x000fe20000000f00 */
[C---:B------:R-:W-:Y:S01]  /*20290*/  HMMA.16816.F32 R80, R140.reuse, R150, R80 ;  /* 0x000000968c50723c */ /* 0x040fe20000001850 */
[----:B------:R-:W2:Y:S02]  /*202a0*/  LDSM.16.MT88.4 R148, [R222+0xe000] ;  /* 0x00e00000de94783b */ /* 0x000ea40000004200 */
[----:B------:R4:W-:Y:S01]  /*202b0*/  MUFU.EX2 R168, R130 ;  /* 0x0000008200a87308 */ /* 0x0009e20000000800 */
[----:B------:R-:W-:Y:S02]  /*202c0*/  IMAD.MOV.U32 R178, RZ, RZ, R177 ;  /* 0x000000ffffb27224 */ /* 0x000fe400078e00b1 */
[----:B------:R-:W-:Y:S01]  /*202d0*/  IMAD.MOV.U32 R177, RZ, RZ, R176 ;  /* 0x000000ffffb17224 */ /* 0x000fe200078e00b0 */
[----:B------:R-:W-:Y:S01]  /*202e0*/  MOV R176, R183 ;  /* 0x000000b700b07202 */ /* 0x000fe20000000f00 */
[----:B------:R-:W-:Y:S01]  /*202f0*/  IMAD.MOV.U32 R183, RZ, RZ, R181 ;  /* 0x000000ffffb77224 */ /* 0x000fe200078e00b5 */
[----:B------:R-:W-:Y:S03]  /*20300*/  MOV R198, R178 ;  /* 0x000000b200c67202 */ /* 0x000fe60000000f00 */
[----:B------:R-:W-:Y:S01]  /*20310*/  IMAD.MOV.U32 R181, RZ, RZ, R171 ;  /* 0x000000ffffb57224 */ /* 0x000fe200078e00ab */
[----:B------:R2:W-:Y:S01]  /*20320*/  MUFU.EX2 R184, R188 ;  /* 0x000000bc00b87308 */ /* 0x0005e20000000800 */
[----:B------:R-:W-:Y:S01]  /*20330*/  MOV R187, R183 ;  /* 0x000000b700bb7202 */ /* 0x000fe20000000f00 */
[----:B------:R-:W-:Y:S01]  /*20340*/  IMAD.MOV.U32 R183, RZ, RZ, R169 ;  /* 0x000000ffffb77224 */ /* 0x000fe200078e00a9 */
[----:B-1----:R-:W3:Y:S01]  /*20350*/  LDL.LU R129, [R1+0xf4] ;  /* 0x0000f40001817983 */ /* 0x002ee20000300800 */
[----:B------:R-:W-:Y:S02]  /*20360*/  IMAD.MOV.U32 R197, RZ, RZ, R177 ;  /* 0x000000ffffc57224 */ /* 0x000fe400078e00b1 */
[----:B------:R-:W-:Y:S02]  /*20370*/  IMAD.MOV.U32 R196, RZ, RZ, R176 ;  /* 0x000000ffffc47224 */ /* 0x000fe400078e00b0 */
[----:B------:R-:W-:Y:S02]  /*20380*/  IMAD.MOV.U32 R178, RZ, RZ, R152 ;  /* 0x000000ffffb27224 */ /* 0x000fe400078e0098 */
[----:B------:R1:W1:Y:S01]  /*20390*/  MUFU.EX2 R171, R131 ;  /* 0x0000008300ab7308 */ /* 0x0002620000000800 */
[----:B------:R-:W-:Y:S01]  /*203a0*/  IMAD.MOV.U32 R177, RZ, RZ, R181 ;  /* 0x000000ffffb17224 */ /* 0x000fe200078e00b5 */
[----:B------:R-:W-:Y:S01]  /*203b0*/  MOV R181, R175 ;  /* 0x000000af00b57202 */ /* 0x000fe20000000f00 */
[----:B----4-:R-:W4:Y:S07]  /*203c0*/  LDL.LU R130, [R1+0xf0] ;  /* 0x0000f00001827983 */ /* 0x010f2e0000300800 */
[----:B------:R1:W-:Y:S01]  /*203d0*/  MUFU.EX2 R169, R2 ;  /* 0x0000000200a97308 */ /* 0x0003e20000000800 */
[----:B--2---:R-:W-:Y:S01]  /*203e0*/  IMAD.MOV.U32 R188, RZ, RZ, R172 ;  /* 0x000000ffffbc7224 */ /* 0x004fe200078e00ac */
[-C--:B------:R-:W-:Y:S08]  /*203f0*/  HMMA.16816.F32 R84, R140, R148.reuse, R84 ;  /* 0x000000948c54723c */ /* 0x080ff00000001854 */
[----:B------:R-:W-:Y:S01]  /*20400*/  MUFU.EX2 R200, R187 ;  /* 0x000000bb00c87308 */ /* 0x000fe20000000800 */
[----:B-1----:R-:W4:Y:S01]  /*20410*/  LDL.LU R131, [R1+0xec] ;  /* 0x0000ec0001837983 */ /* 0x002f220000300800 */
[C---:B------:R-:W-:Y:S08]  /*20420*/  HMMA.16816.F32 R88, R144.reuse, R148, R88 ;  /* 0x000000949058723c */ /* 0x040ff00000001858 */
[----:B------:R-:W-:Y:S01]  /*20430*/  MUFU.EX2 R187, R188 ;  /* 0x000000bc00bb7308 */ /* 0x000fe20000000800 */
[-C--:B------:R-:W-:Y:S03]  /*20440*/  HMMA.16816.F32 R92, R144, R150.reuse, R92 ;  /* 0x00000096905c723c */ /* 0x080fe6000000185c */
[--C-:B------:R-:W-:Y:S06]  /*20450*/  FFMA.FTZ R2, R213, c[0x0][0x23c], -R139.reuse ;  /* 0x00008f00d5027a23 */ /* 0x100fec000001088b */
[----:B------:R-:W-:Y:S01]  /*20460*/  MUFU.EX2 R202, R197 ;  /* 0x000000c500ca7308 */ /* 0x000fe20000000800 */
[C---:B------:R-:W-:Y:S01]  /*20470*/  HMMA.16816.F32 R96, R140.reuse, R150, R96 ;  /* 0x000000968c60723c */ /* 0x040fe20000001860 */
[----:B------:R-:W1:Y:S08]  /*20480*/  LDSM.16.MT88.4 R148, [R224+0xe000] ;  /* 0x00e00000e094783b */ /* 0x000e700000004200 */
[----:B------:R-:W-:Y:S10]  /*20490*/  MUFU.EX2 R197, R233 ;  /* 0x000000e900c57308 */ /* 0x000ff40000000800 */
[----:B------:R1:W-:Y:S10]  /*204a0*/  MUFU.EX2 R166, R2 ;  /* 0x0000000200a67308 */ /* 0x0003f40000000800 */
[----:B------:R-:W-:Y:S10]  /*204b0*/  MUFU.EX2 R175, R219 ;  /* 0x000000db00af7308 */ /* 0x000ff40000000800 */
[----:B------:R-:W-:Y:S01]  /*204c0*/  MUFU.EX2 R219, R238 ;  /* 0x000000ee00db7308 */ /* 0x000fe20000000800 */
[-C--:B-1----:R-:W-:Y:S01]  /*204d0*/  HMMA.16816.F32 R100, R140, R148.reuse, R100 ;  /* 0x000000948c64723c */ /* 0x082fe20000001864 */
[--C-:B------:R-:W-:Y:S08]  /*204e0*/  FFMA.FTZ R2, R212, c[0x0][0x23c], -R139.reuse ;  /* 0x00008f00d4027a23 */ /* 0x100ff0000001088b */
[----:B------:R1:W-:Y:S01]  /*204f0*/  MUFU.EX2 R201, R2 ;  /* 0x0000000200c97308 */ /* 0x0003e20000000800 */
[C---:B------:R-:W-:Y:S08]  /*20500*/  HMMA.16816.F32 R104, R144.reuse, R148, R104 ;  /* 0x000000949068723c */ /* 0x040ff00000001868 */
[-C--:B------:R-:W-:Y:S01]  /*20510*/  HMMA.16816.F32 R108, R144, R150.reuse, R108 ;  /* 0x00000096906c723c */ /* 0x080fe2000000186c */
[----:B------:R-:W-:Y:S07]  /*20520*/  MUFU.EX2 R172, R218 ;  /* 0x000000da00ac7308 */ /* 0x000fee0000000800 */
[C---:B------:R-:W-:Y:S01]  /*20530*/  HMMA.16816.F32 R112, R140.reuse, R150, R112 ;  /* 0x000000968c70723c */ /* 0x040fe20000001870 */
[----:B------:R-:W1:Y:S02]  /*20540*/  LDSM.16.MT88.4 R148, [R223+0xe000] ;  /* 0x00e00000df94783b */ /* 0x000e640000004200 */
[----:B------:R-:W-:Y:S01]  /*20550*/  MUFU.EX2 R218, R247 ;  /* 0x000000f700da7308 */ /* 0x000fe20000000800 */
[--C-:B-1----:R-:W-:Y:S09]  /*20560*/  FFMA.FTZ R2, R211, c[0x0][0x23c], -R139.reuse ;  /* 0x00008f00d3027a23 */ /* 0x102ff2000001088b */
[----:B------:R-:W-:Y:S10]  /*20570*/  MUFU.EX2 R190, R2 ;  /* 0x0000000200be7308 */ /* 0x000ff40000000800 */
[----:B------:R1:W-:Y:S10]  /*20580*/  MUFU.EX2 R176, R217 ;  /* 0x000000d900b07308 */ /* 0x0003f40000000800 */
[----:B------:R-:W-:Y:S01]  /*20590*/  MUFU.EX2 R195, R198 ;  /* 0x000000c600c37308 */ /* 0x000fe20000000800 */
[-C--:B------:R-:W-:Y:S09]  /*205a0*/  HMMA.16816.F32 R116, R140, R148.reuse, R116 ;  /* 0x000000948c74723c */ /* 0x080ff20000001874 */
[----:B------:R-:W-:Y:S03]  /*205b0*/  MUFU.EX2 R198, R235 ;  /* 0x000000eb00c67308 */ /* 0x000fe60000000800 */
[----:B-1----:R-:W-:Y:S01]  /*205c0*/  FFMA.FTZ R217, R161, c[0x0][0x23c], -R139 ;  /* 0x00008f00a1d97a23 */ /* 0x002fe2000001088b */
[C---:B------:R-:W-:Y:S01]  /*205d0*/  HMMA.16816.F32 R120, R144.reuse, R148, R120 ;  /* 0x000000949078723c */ /* 0x040fe20000001878 */
[----:B------:R-:W2:Y:S05]  /*205e0*/  LDL.LU R149, [R1+0x70] ;  /* 0x0000700001957983 */ /* 0x000eaa0000300800 */
[----:B------:R-:W-:Y:S01]  /*205f0*/  MUFU.EX2 R194, R196 ;  /* 0x000000c400c27308 */ /* 0x000fe20000000800 */
[----:B------:R-:W2:Y:S01]  /*20600*/  LDL.LU R148, [R1+0x74] ;  /* 0x0000740001947983 */ /* 0x000ea20000300800 */
[-C--:B------:R-:W-:Y:S03]  /*20610*/  HMMA.16816.F32 R124, R144, R150.reuse, R124 ;  /* 0x00000096907c723c */ /* 0x080fe6000000187c */
[----:B------:R-:W2:Y:S04]  /*20620*/  LDL.LU R2, [R1+0x78] ;  /* 0x0000780001027983 */ /* 0x000ea80000300800 */
[----:B------:R-:W1:Y:S01]  /*20630*/  LDSM.16.MT88.4 R144, [R221+0xc800] ;  /* 0x00c80000dd90783b */ /* 0x000e620000004200 */
[----:B------:R-:W1:Y:S10]  /*20640*/  MUFU.EX2 R179, R179 ;  /* 0x000000b300b37308 */ /* 0x000e740000000800 */
[----:B------:R-:W1:Y:S10]  /*20650*/  MUFU.EX2 R196, R229 ;  /* 0x000000e500c47308 */ /* 0x000e740000000800 */
[----:B------:R-:W-:Y:S10]  /*20660*/  MUFU.EX2 R177, R177 ;  /* 0x000000b100b17308 */ /* 0x000ff40000000800 */
[----:B------:R-:W-:Y:S10]  /*20670*/  MUFU.EX2 R178, R178 ;  /* 0x000000b200b27308 */ /* 0x000ff40000000800 */
[----:B------:R-:W-:Y:S10]  /*20680*/  MUFU.EX2 R181, R181 ;  /* 0x000000b500b57308 */ /* 0x000ff40000000800 */
[----:B------:R-:W1:Y:S01]  /*20690*/  MUFU.EX2 R217, R217 ;  /* 0x000000d900d97308 */ /* 0x000e620000000800 */
[----:B---3--:R-:W-:Y:S02]  /*206a0*/  FMUL.FTZ R129, R133, R129 ;  /* 0x0000008185817220 */ /* 0x008fe40000410000 */
[C---:B----4-:R-:W-:Y:S02]  /*206b0*/  FMUL.FTZ R130, R132.reuse, R130 ;  /* 0x0000008284827220 */ /* 0x050fe40000410000 */
[----:B------:R-:W-:Y:S07]  /*206c0*/  FMUL.FTZ R131, R132, R131 ;  /* 0x0000008384837220 */ /* 0x000fee0000410000 */
[----:B------:R-:W-:Y:S07]  /*206d0*/  HMMA.16816.F32 R128, R140, R150, R128 ;  /* 0x000000968c80723c */ /* 0x000fee0000001880 */
[----:B------:R-:W-:Y:S02]  /*206e0*/  F2FP.PACK_AB R140, R170, R167 ;  /* 0x000000a7aa8c723e */ /* 0x000fe400000000ff */
[----:B------:R-:W-:Y:S03]  /*206f0*/  F2FP.PACK_AB R141, R171, R168 ;  /* 0x000000a8ab8d723e */ /* 0x000fe600000000ff */
[----:B------:R-:W-:Y:S02]  /*20700*/  F2FP.PACK_AB R142, R184, R173 ;  /* 0x000000adb88e723e */ /* 0x000fe400000000ff */
[----:B-1----:R-:W-:Y:S02]  /*20710*/  F2FP.PACK_AB R143, R179, R174 ;  /* 0x000000aeb38f723e */ /* 0x002fe400000000ff */
[----:B------:R-:W-:Y:S02]  /*20720*/  F2FP.PACK_AB R150, R189, R176 ;  /* 0x000000b0bd96723e */ /* 0x000fe400000000ff */
[----:B------:R-:W-:Y:S03]  /*20730*/  F2FP.PACK_AB R151, R190, R201 ;  /* 0x000000c9be97723e */ /* 0x000fe600000000ff */
[-C--:B------:R-:W-:Y:S01]  /*20740*/  HMMA.16816.F32 R4, R140, R144.reuse, R4 ;  /* 0x000000908c04723c */ /* 0x080fe20000001804 */
[----:B--2---:R-:W-:Y:S01]  /*20750*/  FFMA.FTZ R153, R133, R149, R210 ;  /* 0x0000009585997223 */ /* 0x004fe200000100d2 */
[----:B------:R-:W-:Y:S02]  /*20760*/  F2FP.PACK_AB R149, R166, R169 ;  /* 0x000000a9a695723e */ /* 0x000fe400000000ff */
[----:B------:R-:W-:Y:S01]  /*20770*/  F2FP.PACK_AB R210, R196, R204 ;  /* 0x000000ccc4d2723e */ /* 0x000fe200000000ff */
[----:B------:R-:W-:Y:S01]  /*20780*/  FFMA.FTZ R152, R132, R148, R209 ;  /* 0x0000009484987223 */ /* 0x000fe200000100d1 */
[----:B------:R-:W-:Y:S01]  /*20790*/  F2FP.PACK_AB R148, R172, R175 ;  /* 0x000000afac94723e */ /* 0x000fe200000000ff */
[----:B------:R-:W-:Y:S01]  /*207a0*/  FADD.FTZ R132, R164, R153 ;  /* 0x00000099a4847221 */ /* 0x000fe20000010000 */
[----:B------:R-:W-:Y:S01]  /*207b0*/  F2FP.PACK_AB R209, R216, R217 ;  /* 0x000000d9d8d1723e */ /* 0x000fe200000000ff */
[----:B------:R-:W-:Y:S02]  /*207c0*/  FFMA.FTZ R133, R3, R2, R208 ;  /* 0x0000000203857223 */ /* 0x000fe400000100d0 */
[----:B------:R-:W2:Y:S01]  /*207d0*/  LDL.LU R3, [R1+0x7c] ;  /* 0x00007c0001037983 */ /* 0x000ea20000300800 */
[----:B------:R-:W-:Y:S01]  /*207e0*/  FADD.FTZ R132, R158, R132 ;  /* 0x000000849e847221 */ /* 0x000fe20000010000 */
[C---:B------:R-:W-:Y:S01]  /*207f0*/  HMMA.16816.F32 R8, R148.reuse, R144, R8 ;  /* 0x000000909408723c */ /* 0x040fe20000001808 */
[--C-:B------:R-:W-:Y:S01]  /*20800*/  FFMA.FTZ R2, R183, c[0x0][0x23c], -R139.reuse ;  /* 0x00008f00b7027a23 */ /* 0x100fe2000001088b */
[----:B------:R1:W5:Y:S01]  /*20810*/  LDL.LU R247, [R1+0xe8] ;  /* 0x0000e80001f77983 */ /* 0x0003620000300800 */
[----:B------:R-:W-:Y:S05]  /*20820*/  MUFU.EX2 R183, R237 ;  /* 0x000000ed00b77308 */ /* 0x000fea0000000800 */
[-C--:B------:R-:W-:Y:S05]  /*20830*/  HMMA.16816.F32 R12, R148, R146.reuse, R12 ;  /* 0x00000092940c723c */ /* 0x080fea000000180c */
[----:B------:R3:W-:Y:S03]  /*20840*/  MUFU.EX2 R199, R2 ;  /* 0x0000000200c77308 */ /* 0x0007e60000000800 */
[C---:B------:R-:W-:Y:S01]  /*20850*/  HMMA.16816.F32 R16, R140.reuse, R146, R16 ;  /* 0x000000928c10723c */ /* 0x040fe20000001810 */
[----:B------:R-:W4:Y:S03]  /*20860*/  LDSM.16.MT88.4 R144, [R222+0xc800] ;  /* 0x00c80000de90783b */ /* 0x000f260000004200 */
[--C-:B---3--:R-:W-:Y:S03]  /*20870*/  FFMA.FTZ R2, R180, c[0x0][0x23c], -R139.reuse ;  /* 0x00008f00b4027a23 */ /* 0x108fe6000001088b */
[----:B------:R3:W-:Y:S10]  /*20880*/  MUFU.EX2 R180, R240 ;  /* 0x000000f000b47308 */ /* 0x0007f40000000800 */
[----:B------:R1:W-:Y:S01]  /*20890*/  MUFU.EX2 R192, R2 ;  /* 0x0000000200c07308 */ /* 0x0003e20000000800 */
[-C--:B----4-:R-:W-:Y:S01]  /*208a0*/  HMMA.16816.F32 R20, R140, R144.reuse, R20 ;  /* 0x000000908c14723c */ /* 0x090fe20000001814 */
[----:B---3--:R3:W5:Y:S07]  /*208b0*/  LDL.LU R240, [R1+0xe4] ;  /* 0x0000e40001f07983 */ /* 0x00876e0000300800 */
[C---:B------:R-:W-:Y:S01]  /*208c0*/  HMMA.16816.F32 R24, R148.reuse, R144, R24 ;  /* 0x000000909418723c */ /* 0x040fe20000001818 */
[----:B------:R3:W5:Y:S04]  /*208d0*/  LDL.LU R238, [R1+0xe0] ;  /* 0x0000e00001ee7983 */ /* 0x0007680000300800 */
[----:B------:R3:W5:Y:S03]  /*208e0*/  LDL.LU R237, [R1+0xdc] ;  /* 0x0000dc0001ed7983 */ /* 0x0007660000300800 */
[-C--:B------:R-:W-:Y:S01]  /*208f0*/  HMMA.16816.F32 R28, R148, R146.reuse, R28 ;  /* 0x00000092941c723c */ /* 0x080fe2000000181c */
[--C-:B-1----:R-:W-:Y:S01]  /*20900*/  FFMA.FTZ R2, R163, c[0x0][0x23c], -R139.reuse ;  /* 0x00008f00a3027a23 */ /* 0x102fe2000001088b */
[----:B------:R3:W5:Y:S03]  /*20910*/  LDL.LU R236, [R1+0xd8] ;  /* 0x0000d80001ec7983 */ /* 0x0007660000300800 */
[----:B------:R1:W-:Y:S01]  /*20920*/  MUFU.EX2 R185, R2 ;  /* 0x0000000200b97308 */ /* 0x0003e20000000800 */
[----:B------:R3:W5:Y:S02]  /*20930*/  LDL.LU R235, [R1+0xd4] ;  /* 0x0000d40001eb7983 */ /* 0x0007640000300800 */
[C---:B------:R-:W-:Y:S02]  /*20940*/  HMMA.16816.F32 R32, R140.reuse, R146, R32 ;  /* 0x000000928c20723c */ /* 0x040fe40000001820 */
[----:B------:R-:W4:Y:S08]  /*20950*/  LDSM.16.MT88.4 R144, [R224+0xc800] ;  /* 0x00c80000e090783b */ /* 0x000f300000004200 */
[----:B------:R3:W5:Y:S04]  /*20960*/  LDL.LU R234, [R1+0xd0] ;  /* 0x0000d00001ea7983 */ /* 0x0007680000300800 */
[----:B------:R3:W5:Y:S04]  /*20970*/  LDL.LU R233, [R1+0xcc] ;  /* 0x0000cc0001e97983 */ /* 0x0007680000300800 */
[----:B------:R3:W5:Y:S01]  /*20980*/  LDL.LU R232, [R1+0xc8] ;  /* 0x0000c80001e87983 */ /* 0x0007620000300800 */
[--C-:B-1----:R-:W-:Y:S03]  /*20990*/  FFMA.FTZ R2, R162, c[0x0][0x23c], -R139.reuse ;  /* 0x00008f00a2027a23 */ /* 0x102fe6000001088b */
[----:B------:R3:W5:Y:S01]  /*209a0*/  LDL.LU R231, [R1+0xc4] ;  /* 0x0000c40001e77983 */ /* 0x0007620000300800 */
[----:B------:R-:W-:Y:S01]  /*209b0*/  FFMA.FTZ R139, R138, c[0x0][0x23c], -R139 ;  /* 0x00008f008a8b7a23 */ /* 0x000fe2000001088b */
[----:B------:R1:W-:Y:S02]  /*209c0*/  MUFU.EX2 R188, R2 ;  /* 0x0000000200bc7308 */ /* 0x0003e40000000800 */
[----:B------:R-:W-:Y:S08]  /*209d0*/  LDSM.16.MT88.4 R160, [R221+0xd800] ;  /* 0x00d80000dda0783b */ /* 0x000ff00000004200 */
[----:B------:R3:W5:Y:S01]  /*209e0*/  LDL.LU R230, [R1+0xc0] ;  /* 0x0000c00001e67983 */ /* 0x0007620000300800 */
[----:B------:R3:W-:Y:S03]  /*209f0*/  MUFU.EX2 R138, R165 ;  /* 0x000000a5008a7308 */ /* 0x0007e60000000800 */
[----:B------:R2:W5:Y:S01]  /*20a00*/  LDL.LU R229, [R1+0xbc] ;  /* 0x0000bc0001e57983 */ /* 0x0005620000300800 */
[-C--:B----4-:R-:W-:Y:S06]  /*20a10*/  HMMA.16816.F32 R36, R140, R144.reuse, R36 ;  /* 0x000000908c24723c */ /* 0x090fec0000001824 */
[----:B------:R-:W4:Y:S01]  /*20a20*/  MUFU.EX2 R139, R139 ;  /* 0x0000008b008b7308 */ /* 0x000f220000000800 */
[----:B-1----:R-:W-:Y:S01]  /*20a30*/  FADD.FTZ R2, R154, R133 ;  /* 0x000000859a027221 */ /* 0x002fe20000010000 */
[C---:B------:R-:W-:Y:S08]  /*20a40*/  HMMA.16816.F32 R40, R148.reuse, R144, R40 ;  /* 0x000000909428723c */ /* 0x040ff00000001828 */
[-C--:B------:R-:W-:Y:S01]  /*20a50*/  HMMA.16816.F32 R44, R148, R146.reuse, R44 ;  /* 0x00000092942c723c */ /* 0x080fe2000000182c */
[----:B---3--:R-:W-:Y:S07]  /*20a60*/  IMAD.MOV.U32 R165, RZ, RZ, R202 ;  /* 0x000000ffffa57224 */ /* 0x008fee00078e00ca */
[C---:B------:R-:W-:Y:S01]  /*20a70*/  HMMA.16816.F32 R48, R140.reuse, R146, R48 ;  /* 0x000000928c30723c */ /* 0x040fe20000001830 */
[----:B------:R-:W1:Y:S03]  /*20a80*/  LDSM.16.MT88.4 R144, [R223+0xc800] ;  /* 0x00c80000df90783b */ /* 0x000e660000004200 */
[----:B----4-:R-:W-:Y:S04]  /*20a90*/  F2FP.PACK_AB R211, R139, R138 ;  /* 0x0000008a8bd3723e */ /* 0x010fe800000000ff */
        /* <DEDUP_REMOVED lines=10> */
[----:B--2---:R-:W-:Y:S05]  /*20b40*/  FFMA.FTZ R0, R0, R3, R215 ;  /* 0x0000000300007223 */ /* 0x004fea00000100d7 */
[----:B------:R-:W-:Y:S03]  /*20b50*/  LDSM.16.MT88.4 R212, [R221+0xf800] ;  /* 0x00f80000ddd4783b */ /* 0x000fe60000004200 */
[----:B------:R-:W-:Y:S02]  /*20b60*/  FADD.FTZ R3, R155, R152 ;  /* 0x000000989b037221 */ /* 0x000fe40000010000 */
[----:B------:R-:W-:Y:S02]  /*20b70*/  FADD.FTZ R133, R159, R0 ;  /* 0x000000009f857221 */ /* 0x000fe40000010000 */
[----:B------:R-:W-:Y:S02]  /*20b80*/  FADD.FTZ R164, R157, R3 ;  /* 0x000000039da47221 */ /* 0x000fe40000010000 */
[----:B------:R-:W-:Y:S01]  /*20b90*/  FADD.FTZ R0, R156, R2 ;  /* 0x000000029c007221 */ /* 0x000fe20000010000 */
[----:B------:R-:W-:Y:S01]  /*20ba0*/  LDSM.16.MT88.4 R152, [R222+0xd000] ;  /* 0x00d00000de98783b */ /* 0x000fe20000004200 */
[----:B------:R-:W-:Y:S02]  /*20bb0*/  FADD.FTZ R3, R228, R133 ;  /* 0x00000085e4037221 */ /* 0x000fe40000010000 */
[----:B------:R-:W-:Y:S02]  /*20bc0*/  FADD.FTZ R133, R227, R132 ;  /* 0x00000084e3857221 */ /* 0x000fe40000010000 */
[----:B------:R-:W-:Y:S02]  /*20bd0*/  FADD.FTZ R2, R226, R164 ;  /* 0x000000a4e2027221 */ /* 0x000fe40000010000 */
[----:B------:R-:W-:Y:S01]  /*20be0*/  FADD.FTZ R0, R225, R0 ;  /* 0x00000000e1007221 */ /* 0x000fe20000010000 */
[----:B------:R-:W-:Y:S01]  /*20bf0*/  LDSM.16.MT88.4 R156, [R224+0xd000] ;  /* 0x00d00000e09c783b */ /* 0x000fe20000004200 */
[----:B------:R-:W-:Y:S01]  /*20c00*/  FADD.FTZ R3, R220, R3 ;  /* 0x00000003dc037221 */ /* 0x000fe20000010000 */
[-C--:B-1----:R-:W-:Y:S01]  /*20c10*/  HMMA.16816.F32 R84, R140, R144.reuse, R84 ;  /* 0x000000908c54723c */ /* 0x082fe20000001854 */
[----:B------:R-:W-:Y:S02]  /*20c20*/  FADD.FTZ R2, R168, R2 ;  /* 0x00000002a8027221 */ /* 0x000fe40000010000 */
[----:B------:R-:W-:Y:S02]  /*20c30*/  IMAD.MOV.U32 R164, RZ, RZ, R201 ;  /* 0x000000ffffa47224 */ /* 0x000fe400078e00c9 */
[----:B------:R-:W-:Y:S01]  /*20c40*/  FADD.FTZ R2, R171, R2 ;  /* 0x00000002ab027221 */ /* 0x000fe20000010000 */
[----:B------:R1:W5:Y:S01]  /*20c50*/  LDL.LU R228, [R1+0xb8] ;  /* 0x0000b80001e47983 */ /* 0x0003620000300800 */
[----:B------:R-:W-:Y:S01]  /*20c60*/  FADD.FTZ R133, R167, R133 ;  /* 0x00000085a7857221 */ /* 0x000fe20000010000 */
[C---:B------:R-:W-:Y:S01]  /*20c70*/  HMMA.16816.F32 R88, R148.reuse, R144, R88 ;  /* 0x000000909458723c */ /* 0x040fe20000001858 */
[----:B------:R-:W-:Y:S01]  /*20c80*/  MOV R167, R200 ;  /* 0x000000c800a77202 */ /* 0x000fe20000000f00 */
[----:B------:R1:W5:Y:S02]  /*20c90*/  LDL.LU R227, [R1+0xb4] ;  /* 0x0000b40001e37983 */ /* 0x0003640000300800 */
[----:B------:R-:W-:Y:S01]  /*20ca0*/  FADD.FTZ R132, R175, R0 ;  /* 0x00000000af847221 */ /* 0x000fe20000010000 */
[----:B------:R-:W-:Y:S01]  /*20cb0*/  MOV R175, R203 ;  /* 0x000000cb00af7202 */ /* 0x000fe20000000f00 */
[----:B------:R1:W5:Y:S01]  /*20cc0*/  LDL.LU R226, [R1+0xb0] ;  /* 0x0000b00001e27983 */ /* 0x0003620000300800 */
[----:B------:R-:W-:Y:S01]  /*20cd0*/  FADD.FTZ R0, R169, R3 ;  /* 0x00000003a9007221 */ /* 0x000fe20000010000 */
[-C--:B------:R-:W-:Y:S01]  /*20ce0*/  HMMA.16816.F32 R92, R148, R146.reuse, R92 ;  /* 0x00000092945c723c */ /* 0x080fe2000000185c */
[----:B------:R-:W-:Y:S01]  /*20cf0*/  FADD.FTZ R3, R170, R133 ;  /* 0x00000085aa037221 */ /* 0x000fe20000010000 */
[----:B------:R1:W5:Y:S02]  /*20d00*/  LDL.LU R225, [R1+0xac] ;  /* 0x0000ac0001e17983 */ /* 0x0003640000300800 */
[----:B------:R-:W-:Y:S01]  /*20d10*/  F2FP.PACK_AB R208, R175, R191 ;  /* 0x000000bfafd0723e */ /* 0x000fe200000000ff */
[----:B------:R-:W-:Y:S01]  /*20d20*/  FADD.FTZ R132, R172, R132 ;  /* 0x00000084ac847221 */ /* 0x000fe20000010000 */
[----:B------:R-:W-:Y:S01]  /*20d30*/  LDSM.16.MT88.4 R168, [R222+0xd800] ;  /* 0x00d80000dea8783b */ /* 0x000fe20000004200 */
[----:B------:R-:W-:Y:S01]  /*20d40*/  IMAD.MOV.U32 R172, RZ, RZ, R187 ;  /* 0x000000ffffac7224 */ /* 0x000fe200078e00bb */
[C---:B------:R-:W-:Y:S01]  /*20d50*/  HMMA.16816.F32 R96, R140.reuse, R146, R96 ;  /* 0x000000928c60723c */ /* 0x040fe20000001860 */
[----:B------:R-:W-:Y:S03]  /*20d60*/  FADD.FTZ R0, R166, R0 ;  /* 0x00000000a6007221 */ /* 0x000fe60000010000 */
[----:B------:R-:W-:Y:S02]  /*20d70*/  IMAD.MOV.U32 R166, RZ, RZ, R186 ;  /* 0x000000ffffa67224 */ /* 0x000fe400078e00ba */
[----:B------:R-:W2:Y:S01]  /*20d80*/  LDSM.16.MT88.4 R144, [R224+0xe800] ;  /* 0x00e80000e090783b */ /* 0x000ea20000004200 */
[----:B------:R-:W-:Y:S01]  /*20d90*/  FADD.FTZ R133, R173, R3 ;  /* 0x00000003ad857221 */ /* 0x000fe20000010000 */
[----:B------:R-:W-:Y:S01]  /*20da0*/  MOV R173, R185 ;  /* 0x000000b900ad7202 */ /* 0x000fe20000000f00 */
[----:B------:R-:W-:Y:S03]  /*20db0*/  FADD.FTZ R3, R174, R2 ;  /* 0x00000002ae037221 */ /* 0x000fe60000010000 */
[----:B------:R-:W-:Y:S02]  /*20dc0*/  IMAD.MOV.U32 R2, RZ, RZ, R184 ;  /* 0x000000ffff027224 */ /* 0x000fe400078e00b8 */
[----:B------:R1:W5:Y:S01]  /*20dd0*/  LDL.LU R220, [R1+0xa8] ;  /* 0x0000a80001dc7983 */ /* 0x0003620000300800 */
        /* <DEDUP_REMOVED lines=181> */
.L_x_817:
        /* <DEDUP_REMOVED lines=447> */
.L_x_822:
[----:B---34-:R-:W-:Y:S05]  /*23520*/  BSYNC B0 ;  /* 0x0000000000007941 */ /* 0x018fea0003800000 */
.L_x_821:
        /* <DEDUP_REMOVED lines=36> */
.L_x_824:
[----:B----4-:R-:W-:Y:S05]  /*23770*/  BSYNC B0 ;  /* 0x0000000000007941 */ /* 0x010fea0003800000 */
.L_x_823:
        /* <DEDUP_REMOVED lines=18> */
.L_x_826:
[----:B------:R-:W-:Y:S05]  /*238a0*/  BSYNC B0 ;  /* 0x0000000000007941 */ /* 0x000fea0003800000 */
.L_x_825:
        /* <DEDUP_REMOVED lines=18> */
.L_x_828:
[----:B------:R-:W-:Y:S05]  /*239d0*/  BSYNC B0 ;  /* 0x0000000000007941 */ /* 0x000fea0003800000 */
.L_x_827:
        /* <DEDUP_REMOVED lines=18> */
.L_x_830:
[----:B------:R-:W-:Y:S05]  /*23b00*/  BSYNC B0 ;  /* 0x0000000000007941 */ /* 0x000fea0003800000 */
.L_x_829:
        /* <DEDUP_REMOVED lines=18> */
.L_x_832:
[----:B------:R-:W-:Y:S05]  /*23c30*/  BSYNC B0 ;  /* 0x0000000000007941 */ /* 0x000fea0003800000 */
.L_x_831:
        /* <DEDUP_REMOVED lines=18> */
.L_x_834:
[----:B------:R-:W-:Y:S05]  /*23d60*/  BSYNC B0 ;  /* 0x0000000000007941 */ /* 0x000fea0003800000 */
.L_x_833:
        /* <DEDUP_REMOVED lines=18> */
.L_x_836:
[----:B------:R-:W-:Y:S05]  /*23e90*/  BSYNC B0 ;  /* 0x0000000000007941 */ /* 0x000fea0003800000 */
.L_x_835:
        /* <DEDUP_REMOVED lines=19> */
.L_x_837:
        /* <DEDUP_REMOVED lines=11> */
.L_x_2385:


//--------------------- .text._ZN5flash16flash_fwd_kernelI23Flash_fwd_kernel_traitsILi128ELi128ELi32ELi4ELb0ELb0EN7cutlass6half_tE19Flash_kernel_traitsILi128ELi128ELi32ELi4ES3_EELb0ELb0ELb0ELb0ELb0ELb1ELb0ELb0EEEvNS_16Flash_fwd_paramsE --------------------------
	.section	.text._ZN5flash16flash_fwd_kernelI23Flash_fwd_kernel_traitsILi128ELi128ELi32ELi4ELb0ELb0EN7cutlass6half_tE19Flash_kernel_traitsILi128ELi128ELi32ELi4ES3_EELb0ELb0ELb0ELb0ELb0ELb1ELb0ELb0EEEvNS_16Flash_fwd_paramsE,"ax",@progbits
	.sectioninfo	@"SHI_REGISTERS=255"
	.align	128
        .global         _ZN5flash16flash_fwd_kernelI23Flash_fwd_kernel_traitsILi128ELi128ELi32ELi4ELb0ELb0EN7cutlass6half_tE19Flash_kernel_traitsILi128ELi128ELi32ELi4ES3_EELb0ELb0ELb0ELb0ELb0ELb1ELb0ELb0EEEvNS_16Flash_fwd_paramsE
        .type           _ZN5flash16flash_fwd_kernelI23Flash_fwd_kernel_traitsILi128ELi128ELi32ELi4ELb0ELb0EN7cutlass6half_tE19Flash_kernel_traitsILi128ELi128ELi32ELi4ES3_EELb0ELb0ELb0ELb0ELb0ELb1ELb0ELb0EEEvNS_16Flash_fwd_paramsE,@function
        .size           _ZN5flash16flash_fwd_kernelI23Flash_fwd_kernel_traitsILi128ELi128ELi32ELi4ELb0ELb0EN7cutlass6half_tE19Flash_kernel_traitsILi128ELi128ELi32ELi4ES3_EELb0ELb0ELb0ELb0ELb0ELb1ELb0ELb0EEEvNS_16Flash_fwd_paramsE,(.L_x_2386 - _ZN5flash16flash_fwd_kernelI23Flash_fwd_kernel_traitsILi128ELi128ELi32ELi4ELb0ELb0EN7cutlass6half_tE19Flash_kernel_traitsILi128ELi128ELi32ELi4ES3_EELb0ELb0ELb0ELb0ELb0ELb1ELb0ELb0EEEvNS_16Flash_fwd_paramsE)
        .other          _ZN5flash16flash_fwd_kernelI23Flash_fwd_kernel_traitsILi128ELi128ELi32ELi4ELb0ELb0EN7cutlass6half_tE19Flash_kernel_traitsILi128ELi128ELi32ELi4ES3_EELb0ELb0ELb0ELb0ELb0ELb1ELb0ELb0EEEvNS_16Flash_fwd_paramsE,@"STO_CUDA_ENTRY STV_DEFAULT"
_ZN5flash16flash_fwd_kernelI23Flash_fwd_kernel_traitsILi128ELi128ELi32ELi4ELb0ELb0EN7cutlass6half_tE19Flash_kernel_traitsILi128ELi128ELi32ELi4ES3_EELb0ELb0ELb0ELb0ELb0ELb1ELb0ELb0EEEvNS_16Flash_fwd_paramsE:
.text._ZN5flash16flash_fwd_kernelI23Flash_fwd_kernel_traitsILi128ELi128ELi32ELi4ELb0ELb0EN7cutlass6half_tE19Flash_kernel_traitsILi128ELi128ELi32ELi4ES3_EELb0ELb0ELb0ELb0ELb0ELb1ELb0ELb0EEEvNS_16Flash_fwd_paramsE:
[----:B------:R-:W-:Y:S02]  /*0000*/  MOV R1, c[0x0][0x28] ;  /* 0x00000a0000017a02 */ /* 0x000fe40000000f00 */
[----:B------:R-:W1:Y:S01]  /*0010*/  S2R R11, SR_CTAID.Y ;  /* 0x00000000000b7919 */ /* 0x000e620000002600 */
[----:B------:R-:W2:Y:S01]  /*0020*/  LDC.U8 R0, c[0x0][0x312] ;  /* 0x0000c480ff007b82 */ /* 0x000ea20000000000 */
[----:B------:R-:W-:Y:S01]  /*0030*/  ISETP.NE.U32.AND P2, PT, RZ, c[0x0][0x240], PT ;  /* 0x00009000ff007a0c */ /* 0x000fe20003f45070 */
[----:B------:R-:W-:Y:S01]  /*0040*/  IMAD.MOV.U32 R30, RZ, RZ, 0x4 ;  /* 0x00000004ff1e7424 */ /* 0x000fe200078e00ff */
[----:B------:R-:W-:Y:S01]  /*0050*/  ULDC.64 UR6, c[0x0][0x118] ;  /* 0x0000460000067ab9 */ /* 0x000fe20000000a00 */
[----:B------:R-:W-:Y:S01]  /*0060*/  IMAD.MOV.U32 R9, RZ, RZ, -0x1 ;  /* 0xffffffffff097424 */ /* 0x000fe200078e00ff */
[----:B------:R-:W-:Y:S02]  /*0070*/  ISETP.NE.AND.EX P2, PT, RZ, c[0x0][0x244], PT, P2 ;  /* 0x00009100ff007a0c */ /* 0x000fe40003f45320 */
[----:B------:R-:W-:Y:S02]  /*0080*/  ISETP.EQ.U32.AND P1, PT, RZ, c[0x0][0x248], PT ;  /* 0x00009200ff007a0c */ /* 0x000fe40003f22070 */
[----:B------:R-:W-:Y:S01]  /*0090*/  ISETP.NE.U32.AND P0, PT, RZ, c[0x0][0x250], PT ;  /* 0x00009400ff007a0c */ /* 0x000fe20003f05070 */
[----:B------:R-:W-:Y:S01]  /*00a0*/  IMAD.MOV.U32 R8, RZ, RZ, -0x1 ;  /* 0xffffffffff087424 */ /* 0x000fe200078e00ff */
[----:B------:R-:W-:-:S02]  /*00b0*/  IADD3 R1, R1, -0x30, RZ ;  /* 0xffffffd001017810 */ /* 0x000fc40007ffe0ff */
[----:B------:R-:W-:Y:S01]  /*00c0*/  ISETP.NE.AND.EX P0, PT, RZ, c[0x0][0x254], PT, P0 ;  /* 0x00009500ff007a0c */ /* 0x000fe20003f05300 */
[----:B-1----:R-:W-:Y:S01]  /*00d0*/  IMAD.WIDE R2, R11, R30, c[0x0][0x240] ;  /* 0x000090000b027625 */ /* 0x002fe200078e021e */
[----:B--2---:R-:W-:-:S04]  /*00e0*/  ISETP.NE.AND P3, PT, R0, RZ, PT ;  /* 0x000000ff0000720c */ /* 0x004fc80003f65270 */
[----:B------:R1:W2:Y:S01]  /*00f0*/  @P2 LDG.E R9, [R2.64] ;  /* 0x0000000602092981 */ /* 0x0002a2000c1e1900 */
[----:B------:R-:W-:Y:S01]  /*0100*/  ISETP.EQ.OR.EX P1, PT, RZ, c[0x0][0x24c], !P3, P1 ;  /* 0x00009300ff007a0c */ /* 0x000fe20005f22710 */
[----:B------:R-:W-:Y:S02]  /*0110*/  IMAD.WIDE R4, R11, R30, c[0x0][0x248] ;  /* 0x000092000b047625 */ /* 0x000fe400078e021e */
[----:B------:R1:W3:Y:S10]  /*0120*/  @P2 LDG.E R0, [R2.64+0x4] ;  /* 0x0000040602002981 */ /* 0x0002f4000c1e1900 */
[----:B------:R4:W5:Y:S01]  /*0130*/  @!P1 LDG.E R8, [R4.64] ;  /* 0x0000000604089981 */ /* 0x000962000c1e1900 */
[----:B------:R-:W-:-:S03]  /*0140*/  IMAD.MOV.U32 R6, RZ, RZ, RZ ;  /* 0x000000ffff067224 */ /* 0x000fc600078e00ff */
[----:B------:R-:W2:Y:S04]  /*0150*/  S2R R246, SR_CTAID.X ;  /* 0x0000000000f67919 */ /* 0x000ea80000002500 */
[----:B------:R-:W2:Y:S01]  /*0160*/  S2R R16, SR_CTAID.Z ;  /* 0x0000000000107919 */ /* 0x000ea20000002700 */
[----:B-1----:R-:W-:-:S03]  /*0170*/  @P0 IMAD.WIDE R2, R11, R30, c[0x0][0x250] ;  /* 0x000094000b020625 */ /* 0x002fc600078e021e */
[----:B------:R-:W1:Y:S04]  /*0180*/  S2R R89, SR_TID.X ;  /* 0x0000000000597919 */ /* 0x000e680000002100 */
[----:B------:R4:W5:Y:S01]  /*0190*/  @P0 LDG.E R6, [R2.64] ;  /* 0x0000000602060981 */ /* 0x000962000c1e1900 */
[----:B------:R-:W-:-:S04]  /*01a0*/  ISETP.NE.U32.AND P0, PT, RZ, c[0x0][0x248], PT ;  /* 0x00009200ff007a0c */ /* 0x000fc80003f05070 */
[----:B------:R-:W-:Y:S01]  /*01b0*/  ISETP.NE.AND.EX P0, PT, RZ, c[0x0][0x24c], PT, P0 ;  /* 0x00009300ff007a0c */ /* 0x000fe20003f05300 */
[----:B--2---:R4:W-:Y:S01]  /*01c0*/  STL [R1+0xc], R9 ;  /* 0x00000c0901007387 */ /* 0x0049e20000100800 */
[----:B---3--:R-:W-:Y:S02]  /*01d0*/  @P2 IMAD.IADD R14, R0, 0x1, -R9 ;  /* 0x00000001000e2824 */ /* 0x008fe400078e0a09 */
[----:B------:R-:W-:-:S09]  /*01e0*/  @!P2 IMAD.MOV.U32 R14, RZ, RZ, c[0x0][0x214] ;  /* 0x00008500ff0ea624 */ /* 0x000fd200078e00ff */
[----:B------:R-:W-:Y:S05]  /*01f0*/  @!P0 BRA `(.L_x_838) ;  /* 0x0000004000008947 */ /* 0x000fea0003800000 */
[----:B-1----:R-:W2:Y:S02]  /*0200*/  @P3 LDG.E R0, [R4.64+0x4] ;  /* 0x0000040604003981 */ /* 0x002ea4000c1e1900 */
[----:B--2--5:R-:W-:-:S06]  /*0210*/  @P3 IADD3 R0, R0, -R8, RZ ;  /* 0x8000000800003210 */ /* 0x024fcc0007ffe0ff */
[----:B------:R1:W5:Y:S01]  /*0220*/  @!P3 LDG.E R0, [R4.64] ;  /* 0x000000060400b981 */ /* 0x000362000c1e1900 */
[----:B------:R-:W-:Y:S05]  /*0230*/  BRA `(.L_x_839) ;  /* 0x0000001000007947 */ /* 0x000fea0003800000 */
.L_x_838:
[----:B-1----:R-:W-:Y:S02]  /*0240*/  MOV R0, c[0x0][0x218] ;  /* 0x0000860000007a02 */ /* 0x002fe40000000f00 */
.L_x_839:
[----:B------:R-:W-:-:S04]  /*0250*/  ISETP.NE.U32.AND P2, PT, RZ, c[0x0][0x258], PT ;  /* 0x00009600ff007a0c */ /* 0x000fc80003f45070 */
[----:B------:R-:W-:-:S13]  /*0260*/  ISETP.NE.AND.EX P2, PT, RZ, c[0x0][0x25c], PT, P2 ;  /* 0x00009700ff007a0c */ /* 0x000fda0003f45320 */
[----:B----4-:R-:W-:-:S06]  /*0270*/  @P2 IMAD.WIDE R2, R11, R30, c[0x0][0x258] ;  /* 0x000096000b022625 */ /* 0x010fcc00078e021e */
[----:B------:R-:W2:Y:S01]  /*0280*/  @P2 LDG.E R3, [R2.64] ;  /* 0x0000000602032981 */ /* 0x000ea2000c1e1900 */
[----:B------:R-:W-:Y:S01]  /*0290*/  IMAD.SHL.U32 R252, R246, 0x80, RZ ;  /* 0x00000080f6fc7824 */ /* 0x000fe200078e00ff */
[----:B------:R-:W-:-:S04]  /*02a0*/  @!P2 ISETP.NE.U32.AND P1, PT, RZ, c[0x0][0x268], PT ;  /* 0x00009a00ff00aa0c */ /* 0x000fc80003f25070 */
[----:B------:R-:W-:Y:S02]  /*02b0*/  ISETP.GT.AND P0, PT, R14, R252, PT ;  /* 0x000000fc0e00720c */ /* 0x000fe40003f04270 */
[----:B------:R-:W-:-:S04]  /*02c0*/  @!P2 ISETP.NE.AND.EX P1, PT, RZ, c[0x0][0x26c], PT, P1 ;  /* 0x00009b00ff00aa0c */ /* 0x000fc80003f25310 */
[----:B------:R-:W-:Y:S01]  /*02d0*/  @!P2 SEL R2, RZ, c[0x0][0x21c], !P1 ;  /* 0x00008700ff02aa07 */ /* 0x000fe20004800000 */
[----:B--2--5:R-:W-:-:S03]  /*02e0*/  @P2 IMAD.IADD R56, R3, 0x1, -R6 ;  /* 0x0000000103382824 */ /* 0x024fc600078e0a06 */
[----:B------:R-:W-:-:S03]  /*02f0*/  @!P2 IADD3 R56, R2, R0, -R6 ;  /* 0x000000000238a210 */ /* 0x000fc60007ffe806 */
[----:B------:R-:W-:Y:S05]  /*0300*/  @!P0 EXIT ;  /* 0x000000000000894d */ /* 0x000fea0003800000 */
[C---:B------:R-:W-:Y:S02]  /*0310*/  ISETP.GE.AND P0, PT, R56.reuse, 0x1, PT ;  /* 0x000000013800780c */ /* 0x040fe40003f06270 */
[----:B------:R-:W-:-:S04]  /*0320*/  IADD3 R0, R56, 0x1f, RZ ;  /* 0x0000001f38007810 */ /* 0x000fc80007ffe0ff */
[----:B------:R-:W-:-:S04]  /*0330*/  SHF.R.S32.HI R2, RZ, 0x1f, R0 ;  /* 0x0000001fff027819 */ /* 0x000fc80000011400 */
[----:B------:R-:W-:-:S03]  /*0340*/  LEA.HI R224, R2, R0, RZ, 0x5 ;  /* 0x0000000002e07211 */ /* 0x000fc600078f28ff */
[----:B------:R-:W-:Y:S05]  /*0350*/  @!P0 BRA `(.L_x_840) ;  /* 0x000075d000008947 */ /* 0x000fea0003800000 */
[----:B------:R-:W-:Y:S02]  /*0360*/  ISETP.NE.AND P1, PT, R9, -0x1, PT ;  /* 0xffffffff0900780c */ /* 0x000fe40003f25270 */
[----:B------:R-:W-:-:S11]  /*0370*/  ISETP.NE.AND P0, PT, R8, -0x1, PT ;  /* 0xffffffff0800780c */ /* 0x000fd60003f05270 */
[----:B-1----:R-:W-:Y:S01]  /*0380*/  @!P1 SHF.R.S32.HI R4, RZ, 0x1f, R11 ;  /* 0x0000001fff049819 */ /* 0x002fe2000001140b */
[----:B------:R-:W-:Y:S01]  /*0390*/  @P1 IMAD.WIDE.U32 R2, R9, c[0x0][0x190], RZ ;  /* 0x0000640009021a25 */ /* 0x000fe200078e00ff */
[----:B------:R-:W-:-:S03]  /*03a0*/  @P0 IADD3 R0, R6, R8, RZ ;  /* 0x0000000806000210 */ /* 0x000fc60007ffe0ff */
[----:B------:R-:W-:Y:S02]  /*03b0*/  @!P1 IMAD R7, R4, c[0x0][0x178], RZ ;  /* 0x00005e0004079a24 */ /* 0x000fe400078e02ff */
[----:B------:R-:W-:Y:S01]  /*03c0*/  @P1 IMAD R10, R9, c[0x0][0x194], R3 ;  /* 0x00006500090a1a24 */ /* 0x000fe200078e0203 */
[----:B------:R-:W-:Y:S01]  /*03d0*/  @P1 MOV R9, R2 ;  /* 0x0000000200091202 */ /* 0x000fe20000000f00 */
[----:B------:R-:W-:-:S04]  /*03e0*/  @P0 IMAD.WIDE.U32 R2, R0, c[0x0][0x198], RZ ;  /* 0x0000660000020a25 */ /* 0x000fc800078e00ff */
[----:B------:R-:W-:Y:S01]  /*03f0*/  @!P1 IMAD.WIDE.U32 R4, R11, c[0x0][0x178], RZ ;  /* 0x00005e000b049a25 */ /* 0x000fe200078e00ff */
[----:B------:R-:W-:-:S03]  /*0400*/  @P0 MOV R27, R2 ;  /* 0x00000002001b0202 */ /* 0x000fc60000000f00 */
[----:B------:R-:W-:Y:S01]  /*0410*/  @!P1 IMAD R7, R11, c[0x0][0x17c], R7 ;  /* 0x00005f000b079a24 */ /* 0x000fe200078e0207 */
[----:B------:R-:W-:Y:S01]  /*0420*/  @!P1 MOV R9, R4 ;  /* 0x0000000400099202 */ /* 0x000fe20000000f00 */
[----:B------:R-:W-:-:S03]  /*0430*/  @P0 IMAD R28, R0, c[0x0][0x19c], R3 ;  /* 0x00006700001c0a24 */ /* 0x000fc600078e0203 */
[----:B------:R-:W-:Y:S01]  /*0440*/  @!P1 IADD3 R10, R5, R7, RZ ;  /* 0x00000007050a9210 */ /* 0x000fe20007ffe0ff */
[----:B------:R-:W-:Y:S05]  /*0450*/  @P0 BRA `(.L_x_841) ;  /* 0x000000b000000947 */ /* 0x000fea0003800000 */
[----:B------:R-:W-:Y:S01]  /*0460*/  SHF.R.S32.HI R0, RZ, 0x1f, R6 ;  /* 0x0000001fff007819 */ /* 0x000fe20000011406 */
[----:B------:R-:W-:Y:S01]  /*0470*/  IMAD.WIDE.U32 R2, R6, c[0x0][0x198], RZ ;  /* 0x0000660006027a25 */ /* 0x000fe200078e00ff */
[----:B------:R-:W-:-:S03]  /*0480*/  SHF.R.S32.HI R4, RZ, 0x1f, R11 ;  /* 0x0000001fff047819 */ /* 0x000fc6000001140b */
[----:B------:R-:W-:Y:S02]  /*0490*/  IMAD R0, R0, c[0x0][0x198], RZ ;  /* 0x0000660000007a24 */ /* 0x000fe400078e02ff */
[----:B------:R-:W-:Y:S02]  /*04a0*/  IMAD R4, R4, c[0x0][0x180], RZ ;  /* 0x0000600004047a24 */ /* 0x000fe400078e02ff */
[----:B------:R-:W-:-:S05]  /*04b0*/  IMAD R0, R6, c[0x0][0x19c], R0 ;  /* 0x0000670006007a24 */ /* 0x000fca00078e0200 */
[----:B------:R-:W-:Y:S01]  /*04c0*/  IADD3 R3, R3, R0, RZ ;  /* 0x0000000003037210 */ /* 0x000fe20007ffe0ff */
[----:B------:R-:W-:-:S04]  /*04d0*/  IMAD R0, R11, c[0x0][0x184], R4 ;  /* 0x000061000b007a24 */ /* 0x000fc800078e0204 */
[----:B------:R-:W-:-:S05]  /*04e0*/  IMAD.WIDE.U32 R2, R11, c[0x0][0x180], R2 ;  /* 0x000060000b027a25 */ /* 0x000fca00078e0002 */
[----:B------:R-:W-:Y:S02]  /*04f0*/  IADD3 R28, R3, R0, RZ ;  /* 0x00000000031c7210 */ /* 0x000fe40007ffe0ff */
[----:B------:R-:W-:Y:S02]  /*0500*/  MOV R27, R2 ;  /* 0x00000002001b7202 */ /* 0x000fe40000000f00 */
.L_x_841:
[----:B------:R-:W-:Y:S02]  /*0510*/  IABS R4, c[0x0][0x1c8] ;  /* 0x0000720000047a13 */ /* 0x000fe40000000000 */
[----:B------:R-:W-:Y:S02]  /*0520*/  IABS R5, R16 ;  /* 0x0000001000057213 */ /* 0x000fe40000000000 */
[----:B------:R-:W1:Y:S01]  /*0530*/  I2F.RP R2, R4 ;  /* 0x0000000400027306 */ /* 0x000e620000209400 */
[----:B------:R-:W-:-:S07]  /*0540*/  SHF.R.S32.HI R7, RZ, 0x1f, R16 ;  /* 0x0000001fff077819 */ /* 0x000fce0000011410 */
[----:B-1----:R-:W1:Y:S02]  /*0550*/  MUFU.RCP R2, R2 ;  /* 0x0000000200027308 */ /* 0x002e640000001000 */
[----:B-1----:R-:W-:-:S06]  /*0560*/  IADD3 R2, R2, 0xffffffe, RZ ;  /* 0x0ffffffe02027810 */ /* 0x002fcc0007ffe0ff */
        /* <DEDUP_REMOVED lines=13> */
[----:B------:R-:W-:Y:S01]  /*0640*/  ISETP.GE.U32.AND P3, PT, R2, R4, PT ;  /* 0x000000040200720c */ /* 0x000fe20003f66070 */
[----:B------:R-:W-:Y:S01]  /*0650*/  @P0 IMAD.IADD R4, R6, 0x1, R8 ;  /* 0x0000000106040824 */ /* 0x000fe200078e0208 */
[----:B------:R-:W-:-:S04]  /*0660*/  LOP3.LUT R2, R16, c[0x0][0x1c8], RZ, 0x3c, !PT ;  /* 0x0000720010027a12 */ /* 0x000fc800078e3cff */
[----:B------:R-:W-:Y:S01]  /*0670*/  ISETP.GE.AND P1, PT, R2, RZ, PT ;  /* 0x000000ff0200720c */ /* 0x000fe20003f26270 */
[----:B------:R-:W-:-:S04]  /*0680*/  @P0 IMAD.WIDE.U32 R2, R4, c[0x0][0x1a0], RZ ;  /* 0x0000680004020a25 */ /* 0x000fc800078e00ff */
[----:B------:R-:W-:Y:S01]  /*0690*/  @P0 IMAD R26, R4, c[0x0][0x1a4], R3 ;  /* 0x00006900041a0a24 */ /* 0x000fe200078e0203 */
[----:B------:R-:W-:Y:S02]  /*06a0*/  @P0 MOV R23, R2 ;  /* 0x0000000200170202 */ /* 0x000fe40000000f00 */
[----:B------:R-:W-:-:S04]  /*06b0*/  @P3 IADD3 R0, R0, 0x1, RZ ;  /* 0x0000000100003810 */ /* 0x000fc80007ffe0ff */
[----:B------:R-:W-:-:S05]  /*06c0*/  MOV R22, R0 ;  /* 0x0000000000167202 */ /* 0x000fca0000000f00 */
[----:B------:R-:W-:Y:S01]  /*06d0*/  @!P1 IMAD.MOV R22, RZ, RZ, -R22 ;  /* 0x000000ffff169224 */ /* 0x000fe200078e0a16 */
[----:B------:R-:W-:Y:S01]  /*06e0*/  @!P2 LOP3.LUT R22, RZ, c[0x0][0x1c8], RZ, 0x33, !PT ;  /* 0x00007200ff16aa12 */ /* 0x000fe200078e33ff */
        /* <DEDUP_REMOVED lines=12> */
.L_x_842:
[----:B------:R-:W-:Y:S01]  /*07b0*/  SHF.R.S32.HI R29, RZ, 0x1f, R89 ;  /* 0x0000001fff1d7819 */ /* 0x000fe20000011459 */
[----:B------:R-:W-:Y:S01]  /*07c0*/  IMAD.IADD R252, R14, 0x1, -R252 ;  /* 0x000000010efc7824 */ /* 0x000fe200078e0afc */
[----:B------:R-:W-:Y:S01]  /*07d0*/  LEA.HI.SX32 R59, R224, 0xffffffff, 0x1b ;  /* 0xffffffffe03b7811 */ /* 0x000fe200078fdaff */
[----:B------:R-:W-:Y:S01]  /*07e0*/  IMAD R7, R7, c[0x0][0x1a8], RZ ;  /* 0x00006a0007077a24 */ /* 0x000fe200078e02ff */
[----:B------:R-:W-:-:S03]  /*07f0*/  LEA.HI R2, R29, R89, RZ, 0x3 ;  /* 0x000000591d027211 */ /* 0x000fc600078f18ff */
[----:B------:R-:W-:Y:S01]  /*0800*/  IMAD R7, R16, c[0x0][0x1ac], R7 ;  /* 0x00006b0010077a24 */ /* 0x000fe200078e0207 */
[----:B------:R-:W-:Y:S02]  /*0810*/  LOP3.LUT R0, R2, 0xfffffff8, RZ, 0xc0, !PT ;  /* 0xfffffff802007812 */ /* 0x000fe400078ec0ff */
[----:B------:R-:W-:-:S03]  /*0820*/  SHF.R.S32.HI R2, RZ, 0x3, R2 ;  /* 0x00000003ff027819 */ /* 0x000fc60000011402 */
[----:B------:R-:W-:Y:S01]  /*0830*/  IMAD.IADD R25, R89, 0x1, -R0 ;  /* 0x0000000159197824 */ /* 0x000fe200078e0a00 */
[C---:B------:R-:W-:Y:S01]  /*0840*/  IADD3 R24, R2.reuse, 0x10, RZ ;  /* 0x0000001002187810 */ /* 0x040fe20007ffe0ff */
[C---:B------:R-:W-:Y:S01]  /*0850*/  IMAD.SHL.U32 R0, R2.reuse, 0x40, RZ ;  /* 0x0000004002007824 */ /* 0x040fe200078e00ff */
[----:B------:R-:W-:Y:S01]  /*0860*/  IADD3 R8, R2, 0x20, RZ ;  /* 0x0000002002087810 */ /* 0x000fe20007ffe0ff */
[----:B------:R-:W-:Y:S01]  /*0870*/  IMAD.SHL.U32 R34, R25, 0x8, RZ ;  /* 0x0000000819227824 */ /* 0x000fe200078e00ff */
[----:B------:R-:W-:Y:S02]  /*0880*/  ISETP.GE.AND P0, PT, R24, R252, PT ;  /* 0x000000fc1800720c */ /* 0x000fe40003f06270 */
[--C-:B------:R-:W-:Y:S01]  /*0890*/  SHF.R.S32.HI R3, RZ, 0x1f, R2.reuse ;  /* 0x0000001fff037819 */ /* 0x100fe20000011402 */
[----:B------:R1:W-:Y:S01]  /*08a0*/  STL [R1+0x20], R8 ;  /* 0x0000200801007387 */ /* 0x0003e20000100800 */
[----:B------:R-:W-:Y:S02]  /*08b0*/  LOP3.LUT R0, R0, 0x1c0, RZ, 0xc0, !PT ;  /* 0x000001c000007812 */ /* 0x000fe400078ec0ff */
[----:B------:R-:W-:Y:S01]  /*08c0*/  IADD3 R4, P1, R34, R9, RZ ;  /* 0x0000000922047210 */ /* 0x000fe20007f3e0ff */
[----:B------:R-:W-:Y:S01]  /*08d0*/  IMAD.WIDE R246, R246, 0x80, R2 ;  /* 0x00000080f6f67825 */ /* 0x000fe200078e0202 */
[----:B------:R-:W-:-:S02]  /*08e0*/  SHF.R.S32.HI R35, RZ, 0x1f, R34 ;  /* 0x0000001fff237819 */ /* 0x000fc40000011422 */
[----:B------:R-:W-:Y:S02]  /*08f0*/  ISETP.GE.AND P5, PT, R8, R252, PT ;  /* 0x000000fc0800720c */ /* 0x000fe40003fa6270 */
[----:B------:R-:W-:Y:S01]  /*0900*/  LOP3.LUT R6, R0, 0x38, R34, 0xf8, !PT ;  /* 0x0000003800067812 */ /* 0x000fe200078ef822 */
[----:B------:R-:W-:Y:S01]  /*0910*/  IMAD.X R5, R35, 0x1, R10, P1 ;  /* 0x0000000123057824 */ /* 0x000fe200008e060a */
[----:B------:R-:W-:Y:S01]  /*0920*/  SHF.R.U32.HI R0, RZ, 0x3, R0 ;  /* 0x00000003ff007819 */ /* 0x000fe20000011600 */
[----:B------:R-:W-:Y:S01]  /*0930*/  STL.64 [R1+0x10], R34 ;  /* 0x0000102201007387 */ /* 0x000fe20000100a00 */
[----:B------:R-:W-:Y:S01]  /*0940*/  IADD3 R9, R2, 0x40, RZ ;  /* 0x0000004002097810 */ /* 0x000fe20007ffe0ff */
[----:B------:R-:W-:Y:S01]  /*0950*/  IMAD.WIDE.U32 R4, R16, c[0x0][0x1a8], R4 ;  /* 0x00006a0010047a25 */ /* 0x000fe200078e0004 */
[----:B------:R-:W-:Y:S02]  /*0960*/  LOP3.LUT R10, R6, R0, RZ, 0x3c, !PT ;  /* 0x00000000060a7212 */ /* 0x000fe400078e3cff */
[----:B------:R-:W-:Y:S01]  /*0970*/  @!P0 IADD3 R0, P2, R246, 0x10, RZ ;  /* 0x00000010f6008810 */ /* 0x000fe20007f5e0ff */
[----:B------:R-:W-:Y:S01]  /*0980*/  IMAD.IADD R5, R5, 0x1, R7 ;  /* 0x0000000105057824 */ /* 0x000fe200078e0207 */
[----:B------:R-:W-:-:S02]  /*0990*/  IADD3 R11, R2, 0x30, RZ ;  /* 0x00000030020b7810 */ /* 0x000fc40007ffe0ff */
[-C--:B------:R-:W-:Y:S01]  /*09a0*/  ISETP.GE.AND P1, PT, R2, R252.reuse, PT ;  /* 0x000000fc0200720c */ /* 0x080fe20003f26270 */
[----:B------:R-:W-:Y:S01]  /*09b0*/  @!P0 IMAD.X R6, RZ, RZ, R247, P2 ;  /* 0x000000ffff068224 */ /* 0x000fe200010e06f7 */
[-C--:B------:R-:W-:Y:S01]  /*09c0*/  ISETP.GE.AND P3, PT, R9, R252.reuse, PT ;  /* 0x000000fc0900720c */ /* 0x080fe20003f66270 */
[----:B------:R-:W-:Y:S01]  /*09d0*/  STL [R1+0x24], R11 ;  /* 0x0000240b01007387 */ /* 0x000fe20000100800 */
[----:B------:R-:W-:Y:S01]  /*09e0*/  @!P5 IADD3 R12, P2, R246, 0x20, RZ ;  /* 0x00000020f60cd810 */ /* 0x000fe20007f5e0ff */
[----:B------:R-:W-:Y:S01]  /*09f0*/  @!P0 IMAD.WIDE.U32 R16, R0, c[0x0][0x190], R4 ;  /* 0x0000640000108a25 */ /* 0x000fe200078e0004 */
[----:B------:R-:W-:Y:S01]  /*0a00*/  ISETP.GE.AND P4, PT, R11, R252, PT ;  /* 0x000000fc0b00720c */ /* 0x000fe20003f86270 */
[----:B------:R2:W-:Y:S01]  /*0a10*/  STL [R1+0x2c], R9 ;  /* 0x00002c0901007387 */ /* 0x0005e20000100800 */
[----:B-1----:R-:W-:Y:S02]  /*0a20*/  LEA.HI R8, R29, R89, RZ, 0x6 ;  /* 0x000000591d087211 */ /* 0x002fe400078f30ff */
[----:B------:R-:W-:-:S02]  /*0a30*/  IADD3 R32, R2, 0x50, RZ ;  /* 0x0000005002207810 */ /* 0x000fc40007ffe0ff */
[----:B------:R-:W-:Y:S01]  /*0a40*/  IADD3 R31, R2, 0x60, RZ ;  /* 0x00000060021f7810 */ /* 0x000fe20007ffe0ff */
[----:B------:R-:W-:Y:S02]  /*0a50*/  IMAD.SHL.U32 R8, R8, 0x8, RZ ;  /* 0x0000000808087824 */ /* 0x000fe400078e00ff */
[----:B------:R-:W-:Y:S03]  /*0a60*/  STL [R1+0x18], R32 ;  /* 0x0000182001007387 */ /* 0x000fe60000100800 */
[----:B------:R-:W-:Y:S01]  /*0a70*/  LOP3.LUT R223, R10, 0xfffffe00, R8, 0xf8, !PT ;  /* 0xfffffe000adf7812 */ /* 0x000fe200078ef808 */
[----:B------:R-:W-:Y:S01]  /*0a80*/  STL [R1+0x1c], R31 ;  /* 0x00001c1f01007387 */ /* 0x000fe20000100800 */
[----:B------:R-:W-:-:S03]  /*0a90*/  @!P4 IADD3 R8, P6, R246, 0x30, RZ ;  /* 0x00000030f608c810 */ /* 0x000fc60007fde0ff */
[----:B------:R-:W-:Y:S02]  /*0aa0*/  IMAD.SHL.U32 R223, R223, 0x2, RZ ;  /* 0x00000002dfdf7824 */ /* 0x000fe400078e00ff */
[----:B--2---:R-:W-:Y:S02]  /*0ab0*/  @!P0 IMAD R9, R6, c[0x0][0x190], RZ ;  /* 0x0000640006098a24 */ /* 0x004fe400078e02ff */
[----:B------:R-:W-:Y:S01]  /*0ac0*/  @!P5 IMAD.X R6, RZ, RZ, R247, P2 ;  /* 0x000000ffff06d224 */ /* 0x000fe200010e06f7 */
[----:B------:R-:W-:Y:S01]  /*0ad0*/  @!P3 IADD3 R11, P2, R246, 0x40, RZ ;  /* 0x00000040f60bb810 */ /* 0x000fe20007f5e0ff */
[----:B------:R-:W-:Y:S02]  /*0ae0*/  @!P0 IMAD R18, R0, c[0x0][0x194], R9 ;  /* 0x0000650000128a24 */ /* 0x000fe400078e0209 */
[----:B------:R-:W-:Y:S02]  /*0af0*/  @!P5 IMAD R6, R6, c[0x0][0x190], RZ ;  /* 0x000064000606da24 */ /* 0x000fe400078e02ff */
[----:B------:R-:W-:-:S02]  /*0b00*/  @!P1 IMAD R0, R247, c[0x0][0x190], RZ ;  /* 0x00006400f7009a24 */ /* 0x000fc400078e02ff */
[----:B------:R-:W-:Y:S02]  /*0b10*/  @!P5 IMAD R19, R12, c[0x0][0x194], R6 ;  /* 0x000065000c13da24 */ /* 0x000fe400078e0206 */
[C---:B------:R-:W-:Y:S02]  /*0b20*/  @!P1 IMAD R0, R246.reuse, c[0x0][0x194], R0 ;  /* 0x00006500f6009a24 */ /* 0x040fe400078e0200 */
[----:B------:R-:W-:-:S04]  /*0b30*/  @!P1 IMAD.WIDE.U32 R6, R246, c[0x0][0x190], R4 ;  /* 0x00006400f6069a25 */ /* 0x000fc800078e0004 */
[----:B------:R-:W-:Y:S01]  /*0b40*/  @!P3 IMAD.X R10, RZ, RZ, R247, P2 ;  /* 0x000000ffff0ab224 */ /* 0x000fe200010e06f7 */
[----:B------:R-:W-:Y:S01]  /*0b50*/  @!P1 LEA R14, P2, R6, c[0x0][0x160], 0x1 ;  /* 0x00005800060e9a11 */ /* 0x000fe200078408ff */
[----:B------:R-:W-:Y:S02]  /*0b60*/  @!P1 IMAD.IADD R0, R7, 0x1, R0 ;  /* 0x0000000107009824 */ /* 0x000fe400078e0200 */
[----:B------:R-:W-:-:S03]  /*0b70*/  @!P5 IMAD.WIDE.U32 R12, R12, c[0x0][0x190], R4 ;  /* 0x000064000c0cda25 */ /* 0x000fc600078e0004 */
[----:B------:R-:W-:Y:S01]  /*0b80*/  @!P1 LEA.HI.X R15, R6, c[0x0][0x164], R0, 0x1, P2 ;  /* 0x00005900060f9a11 */ /* 0x000fe200010f0c00 */
[----:B------:R-:W-:Y:S02]  /*0b90*/  @!P3 IMAD R10, R10, c[0x0][0x190], RZ ;  /* 0x000064000a0aba24 */ /* 0x000fe400078e02ff */
[----:B------:R-:W-:Y:S02]  /*0ba0*/  @!P4 IMAD.X R9, RZ, RZ, R247, P6 ;  /* 0x000000ffff09c224 */ /* 0x000fe400030e06f7 */
[----:B------:R-:W-:Y:S01]  /*0bb0*/  @!P0 IMAD.IADD R0, R17, 0x1, R18 ;  /* 0x0000000111008824 */ /* 0x000fe200078e0212 */
[----:B------:R-:W-:Y:S01]  /*0bc0*/  @!P5 LEA R18, P2, R12, c[0x0][0x160], 0x1 ;  /* 0x000058000c12da11 */ /* 0x000fe200078408ff */
[----:B------:R-:W-:Y:S01]  /*0bd0*/  @!P5 IMAD.IADD R13, R13, 0x1, R19 ;  /* 0x000000010d0dd824 */ /* 0x000fe200078e0213 */
[----:B------:R-:W-:Y:S01]  /*0be0*/  @!PT LDS RZ, [RZ] ;  /* 0x00000000fffff984 */ /* 0x000fe20000000800 */
[----:B------:R-:W-:Y:S01]  /*0bf0*/  @!PT LDS RZ, [RZ] ;  /* 0x00000000fffff984 */ /* 0x000fe20000000800 */
[----:B------:R-:W-:Y:S01]  /*0c00*/  @!PT LDS RZ, [RZ] ;  /* 0x00000000fffff984 */ /* 0x000fe20000000800 */
[----:B------:R1:W-:Y:S01]  /*0c10*/  @!P1 LDGSTS.E.BYPASS.LTC128B.128 [R223], [R14.64] ;  /* 0x000000000edf9fae */ /* 0x0003e2000b901d46 */
[----:B------:R-:W-:Y:S01]  /*0c20*/  @!P3 IMAD R20, R11, c[0x0][0x194], R10 ;  /* 0x000065000b14ba24 */ /* 0x000fe200078e020a */
[----:B------:R-:W-:Y:S01]  /*0c30*/  @!P0 LEA R10, P6, R16, c[0x0][0x160], 0x1 ;  /* 0x00005800100a8a11 */ /* 0x000fe200078c08ff */
[----:B------:R-:W-:Y:S01]  /*0c40*/  @!P3 IMAD.MOV.U32 R6, RZ, RZ, R4 ;  /* 0x000000ffff06b224 */ /* 0x000fe200078e0004 */
[----:B------:R-:W-:Y:S01]  /*0c50*/  @!P5 LEA.HI.X R19, R12, c[0x0][0x164], R13, 0x1, P2 ;  /* 0x000059000c13da11 */ /* 0x000fe200010f0c0d */
[----:B------:R-:W-:Y:S01]  /*0c60*/  @!P3 IMAD.MOV.U32 R7, RZ, RZ, R5 ;  /* 0x000000ffff07b224 */ /* 0x000fe200078e0005 */
[----:B------:R-:W-:Y:S01]  /*0c70*/  ISETP.GE.AND P2, PT, R32, R252, PT ;  /* 0x000000fc2000720c */ /* 0x000fe20003f46270 */
[----:B------:R-:W-:Y:S01]  /*0c80*/  @!P4 IMAD R9, R9, c[0x0][0x190], RZ ;  /* 0x000064000909ca24 */ /* 0x000fe200078e02ff */
[----:B------:R1:W-:Y:S01]  /*0c90*/  @!P1 LDGSTS.E.BYPASS.LTC128B.128 [R223+0x4000], [R14.64+0x80] ;  /* 0x040000800edf9fae */ /* 0x0003e2000b901d46 */
[----:B------:R-:W-:Y:S01]  /*0ca0*/  @!P3 IMAD.WIDE.U32 R6, R11, c[0x0][0x190], R6 ;  /* 0x000064000b06ba25 */ /* 0x000fe200078e0006 */
[----:B------:R-:W-:-:S02]  /*0cb0*/  @!P0 LEA.HI.X R11, R16, c[0x0][0x164], R0, 0x1, P6 ;  /* 0x00005900100b8a11 */ /* 0x000fc400030f0c00 */
[----:B------:R-:W-:Y:S01]  /*0cc0*/  ISETP.GE.AND P1, PT, R31, R252, PT ;  /* 0x000000fc1f00720c */ /* 0x000fe20003f26270 */
[----:B------:R-:W-:Y:S01]  /*0cd0*/  @!P4 IMAD R21, R8, c[0x0][0x194], R9 ;  /* 0x000065000815ca24 */ /* 0x000fe200078e0209 */
[----:B------:R-:W-:Y:S01]  /*0ce0*/  @!P3 LEA R12, P6, R6, c[0x0][0x160], 0x1 ;  /* 0x00005800060cba11 */ /* 0x000fe200078c08ff */
[----:B------:R-:W-:Y:S01]  /*0cf0*/  @!P4 IMAD.WIDE.U32 R8, R8, c[0x0][0x190], R4 ;  /* 0x000064000808ca25 */ /* 0x000fe200078e0004 */
[----:B------:R2:W-:Y:S03]  /*0d00*/  @!P0 LDGSTS.E.BYPASS.LTC128B.128 [R223+0x800], [R10.64] ;  /* 0x008000000adf8fae */ /* 0x0005e6000b901d46 */
[----:B------:R-:W-:Y:S01]  /*0d10*/  @!P4 IMAD.IADD R0, R9, 0x1, R21 ;  /* 0x000000010900c824 */ /* 0x000fe200078e0215 */
[----:B------:R2:W-:Y:S01]  /*0d20*/  @!P0 LDGSTS.E.BYPASS.LTC128B.128 [R223+0x4800], [R10.64+0x80] ;  /* 0x048000800adf8fae */ /* 0x0005e2000b901d46 */
[----:B------:R-:W-:-:S03]  /*0d30*/  @!P3 IMAD.IADD R7, R7, 0x1, R20 ;  /* 0x000000010707b824 */ /* 0x000fc600078e0214 */
[----:B------:R3:W-:Y:S02]  /*0d40*/  @!P5 LDGSTS.E.BYPASS.LTC128B.128 [R223+0x1000], [R18.64] ;  /* 0x0100000012dfdfae */ /* 0x0007e4000b901d46 */
[----:B------:R-:W-:Y:S02]  /*0d50*/  @!P3 LEA.HI.X R13, R6, c[0x0][0x164], R7, 0x1, P6 ;  /* 0x00005900060dba11 */ /* 0x000fe400030f0c07 */
[----:B------:R3:W-:Y:S01]  /*0d60*/  @!P5 LDGSTS.E.BYPASS.LTC128B.128 [R223+0x5000], [R18.64+0x80] ;  /* 0x0500008012dfdfae */ /* 0x0007e2000b901d46 */
[----:B-1----:R-:W-:-:S04]  /*0d70*/  @!P4 LEA R14, P0, R8, c[0x0][0x160], 0x1 ;  /* 0x00005800080eca11 */ /* 0x002fc800078008ff */
[----:B------:R-:W-:-:S05]  /*0d80*/  @!P4 LEA.HI.X R15, R8, c[0x0][0x164], R0, 0x1, P0 ;  /* 0x00005900080fca11 */ /* 0x000fca00000f0c00 */
[----:B------:R1:W-:Y:S01]  /*0d90*/  @!P4 LDGSTS.E.BYPASS.LTC128B.128 [R223+0x1800], [R14.64] ;  /* 0x018000000edfcfae */ /* 0x0003e2000b901d46 */
[----:B--2---:R-:W-:-:S03]  /*0da0*/  IADD3 R10, R2, 0x70, RZ ;  /* 0x00000070020a7810 */ /* 0x004fc60007ffe0ff */
[----:B------:R1:W-:Y:S01]  /*0db0*/  @!P4 LDGSTS.E.BYPASS.LTC128B.128 [R223+0x5800], [R14.64+0x80] ;  /* 0x058000800edfcfae */ /* 0x0003e2000b901d46 */
[----:B------:R-:W-:-:S03]  /*0dc0*/  ISETP.GE.AND P0, PT, R10, R252, PT ;  /* 0x000000fc0a00720c */ /* 0x000fc60003f06270 */
[----:B------:R2:W-:Y:S01]  /*0dd0*/  STL [R1+0x28], R10 ;  /* 0x0000280a01007387 */ /* 0x0005e20000100800 */
[----:B---3--:R-:W-:-:S03]  /*0de0*/  IMAD.MOV.U32 R18, RZ, RZ, c[0x0][0x198] ;  /* 0x00006600ff127624 */ /* 0x008fc600078e00ff */
[----:B------:R3:W-:Y:S01]  /*0df0*/  @!P3 LDGSTS.E.BYPASS.LTC128B.128 [R223+0x2000], [R12.64] ;  /* 0x020000000cdfbfae */ /* 0x0007e2000b901d46 */
[----:B------:R-:W-:Y:S01]  /*0e00*/  SHF.R.S32.HI R19, RZ, 0x1f, R59 ;  /* 0x0000001fff137819 */ /* 0x000fe2000001143b */
[C---:B------:R-:W-:Y:S02]  /*0e10*/  IMAD.SHL.U32 R91, R18.reuse, 0x20, RZ ;  /* 0x00000020125b7824 */ /* 0x040fe400078e00ff */
[----:B------:R3:W-:Y:S01]  /*0e20*/  @!P3 LDGSTS.E.BYPASS.LTC128B.128 [R223+0x6000], [R12.64+0x80] ;  /* 0x060000800cdfbfae */ /* 0x0007e2000b901d46 */
[C---:B------:R-:W-:Y:S01]  /*0e30*/  IMAD.SHL.U32 R90, R18.reuse, 0x10, RZ ;  /* 0x00000010125a7824 */ /* 0x040fe200078e00ff */
[----:B------:R-:W-:Y:S02]  /*0e40*/  SHF.L.U64.HI R88, R18, R30, c[0x0][0x19c] ;  /* 0x0000670012587619 */ /* 0x000fe4000001021e */
[----:B-1----:R-:W-:Y:S02]  /*0e50*/  LEA.HI R15, R29, R89, RZ, 0x4 ;  /* 0x000000591d0f7211 */ /* 0x002fe400078f20ff */
[----:B--2---:R-:W-:-:S05]  /*0e60*/  @!P2 IADD3 R10, P6, R246, 0x50, RZ ;  /* 0x00000050f60aa810 */ /* 0x004fca0007fde0ff */
[----:B------:R-:W-:Y:S01]  /*0e70*/  @!P2 IMAD.X R0, RZ, RZ, R247, P6 ;  /* 0x000000ffff00a224 */ /* 0x000fe200030e06f7 */
[----:B------:R-:W-:-:S03]  /*0e80*/  @!P1 IADD3 R8, P6, R246, 0x60, RZ ;  /* 0x00000060f6089810 */ /* 0x000fc60007fde0ff */
[----:B------:R-:W-:Y:S01]  /*0e90*/  @!P2 IMAD R9, R0, c[0x0][0x190], RZ ;  /* 0x000064000009aa24 */ /* 0x000fe200078e02ff */
[----:B---3--:R-:W-:Y:S01]  /*0ea0*/  SHF.R.S32.HI R13, RZ, 0x1f, R22 ;  /* 0x0000001fff0d7819 */ /* 0x008fe20000011416 */
[----:B------:R-:W-:Y:S01]  /*0eb0*/  @!P1 IMAD.X R6, RZ, RZ, R247, P6 ;  /* 0x000000ffff069224 */ /* 0x000fe200030e06f7 */
[----:B------:R-:W-:Y:S02]  /*0ec0*/  @!P0 IADD3 R7, P6, R246, 0x70, RZ ;  /* 0x00000070f6078810 */ /* 0x000fe40007fde0ff */
[----:B------:R-:W-:Y:S01]  /*0ed0*/  SHF.R.S32.HI R12, RZ, 0x4, R15 ;  /* 0x00000004ff0c7819 */ /* 0x000fe2000001140f */
[----:B------:R-:W-:Y:S02]  /*0ee0*/  @!P1 IMAD R16, R6, c[0x0][0x190], RZ ;  /* 0x0000640006109a24 */ /* 0x000fe400078e02ff */
[----:B------:R-:W-:Y:S02]  /*0ef0*/  @!P0 IMAD.X R0, RZ, RZ, R247, P6 ;  /* 0x000000ffff008224 */ /* 0x000fe400030e06f7 */
[----:B------:R-:W-:-:S02]  /*0f00*/  @!P2 IMAD R6, R10, c[0x0][0x194], R9 ;  /* 0x000065000a06aa24 */ /* 0x000fc400078e0209 */
[----:B------:R-:W-:-:S04]  /*0f10*/  @!P2 IMAD.WIDE.U32 R10, R10, c[0x0][0x190], R4 ;  /* 0x000064000a0aaa25 */ /* 0x000fc800078e0004 */
[----:B------:R-:W-:Y:S02]  /*0f20*/  @!P1 IMAD R17, R8, c[0x0][0x194], R16 ;  /* 0x0000650008119a24 */ /* 0x000fe400078e0210 */
[----:B------:R-:W-:Y:S02]  /*0f30*/  @!P0 IMAD R16, R0, c[0x0][0x190], RZ ;  /* 0x0000640000108a24 */ /* 0x000fe400078e02ff */
[----:B------:R-:W-:Y:S01]  /*0f40*/  @!P2 IMAD.IADD R0, R11, 0x1, R6 ;  /* 0x000000010b00a824 */ /* 0x000fe200078e0206 */
[----:B------:R-:W-:Y:S01]  /*0f50*/  @!P2 LEA R6, P6, R10, c[0x0][0x160], 0x1 ;  /* 0x000058000a06aa11 */ /* 0x000fe200078c08ff */
[----:B------:R-:W-:-:S04]  /*0f60*/  @!P1 IMAD.WIDE.U32 R8, R8, c[0x0][0x190], R4 ;  /* 0x0000640008089a25 */ /* 0x000fc800078e0004 */
[C---:B------:R-:W-:Y:S02]  /*0f70*/  @!P0 IMAD R11, R7.reuse, c[0x0][0x194], R16 ;  /* 0x00006500070b8a24 */ /* 0x040fe400078e0210 */
[----:B------:R-:W-:Y:S01]  /*0f80*/  @!P0 IMAD.WIDE.U32 R4, R7, c[0x0][0x190], R4 ;  /* 0x0000640007048a25 */ /* 0x000fe200078e0004 */
[----:B------:R-:W-:Y:S02]  /*0f90*/  @!P2 LEA.HI.X R7, R10, c[0x0][0x164], R0, 0x1, P6 ;  /* 0x000059000a07aa11 */ /* 0x000fe400030f0c00 */
[C---:B------:R-:W-:Y:S01]  /*0fa0*/  @!P1 LEA R20, P6, R8.reuse, c[0x0][0x160], 0x1 ;  /* 0x0000580008149a11 */ /* 0x040fe200078c08ff */
[----:B------:R-:W-:Y:S02]  /*0fb0*/  @!P1 IMAD.IADD R0, R9, 0x1, R17 ;  /* 0x0000000109009824 */ /* 0x000fe400078e0211 */
[----:B------:R1:W-:Y:S03]  /*0fc0*/  @!P2 LDGSTS.E.BYPASS.LTC128B.128 [R223+0x2800], [R6.64] ;  /* 0x0280000006dfafae */ /* 0x0003e6000b901d46 */
[----:B------:R-:W-:Y:S01]  /*0fd0*/  @!P1 LEA.HI.X R21, R8, c[0x0][0x164], R0, 0x1, P6 ;  /* 0x0000590008159a11 */ /* 0x000fe200030f0c00 */
[----:B------:R-:W-:Y:S01]  /*0fe0*/  @!P0 IMAD.IADD R0, R5, 0x1, R11 ;  /* 0x0000000105008824 */ /* 0x000fe200078e020b */
[C---:B------:R-:W-:Y:S01]  /*0ff0*/  @!P0 LEA R16, P6, R4.reuse, c[0x0][0x160], 0x1 ;  /* 0x0000580004108a11 */ /* 0x040fe200078c08ff */
[----:B------:R1:W-:Y:S03]  /*1000*/  @!P2 LDGSTS.E.BYPASS.LTC128B.128 [R223+0x6800], [R6.64+0x80] ;  /* 0x0680008006dfafae */ /* 0x0003e6000b901d46 */
[----:B------:R-:W-:Y:S01]  /*1010*/  @!P0 LEA.HI.X R17, R4, c[0x0][0x164], R0, 0x1, P6 ;  /* 0x0000590004118a11 */ /* 0x000fe200030f0c00 */
[C---:B------:R-:W-:Y:S01]  /*1020*/  IMAD.WIDE.U32 R4, R2.reuse, c[0x0][0x198], R34 ;  /* 0x0000660002047a25 */ /* 0x040fe200078e0022 */
[----:B------:R2:W-:Y:S03]  /*1030*/  @!P1 LDGSTS.E.BYPASS.LTC128B.128 [R223+0x3000], [R20.64] ;  /* 0x0300000014df9fae */ /* 0x0005e6000b901d46 */
[----:B------:R-:W-:Y:S01]  /*1040*/  IMAD R0, R59, -0x20, R56 ;  /* 0xffffffe03b007824 */ /* 0x000fe200078e0238 */
[----:B------:R-:W-:Y:S01]  /*1050*/  IADD3 R4, P2, R27, R4, RZ ;  /* 0x000000041b047210 */ /* 0x000fe20007f5e0ff */
[----:B------:R2:W-:Y:S03]  /*1060*/  @!P1 LDGSTS.E.BYPASS.LTC128B.128 [R223+0x7000], [R20.64+0x80] ;  /* 0x0700008014df9fae */ /* 0x0005e6000b901d46 */
[CC--:B------:R-:W-:Y:S01]  /*1070*/  ISETP.GE.AND P6, PT, R2.reuse, R0.reuse, PT ;  /* 0x000000000200720c */ /* 0x0c0fe20003fc6270 */
[----:B------:R3:W-:Y:S01]  /*1080*/  @!P0 LDGSTS.E.BYPASS.LTC128B.128 [R223+0x3800], [R16.64] ;  /* 0x0380000010df8fae */ /* 0x0007e2000b901d46 */
[----:B------:R-:W-:-:S02]  /*1090*/  ISETP.GE.AND P4, PT, R2, R0, PT ;  /* 0x000000000200720c */ /* 0x000fc40003f86270 */
[CC--:B------:R-:W-:Y:S01]  /*10a0*/  ISETP.GE.AND P5, PT, R24.reuse, R0.reuse, PT ;  /* 0x000000001800720c */ /* 0x0c0fe20003fa6270 */
[----:B------:R3:W-:Y:S01]  /*10b0*/  @!P0 LDGSTS.E.BYPASS.LTC128B.128 [R223+0x7800], [R16.64+0x80] ;  /* 0x0780008010df8fae */ /* 0x0007e2000b901d46 */
[----:B------:R-:W-:Y:S01]  /*10c0*/  ISETP.GE.AND P3, PT, R24, R0, PT ;  /* 0x000000001800720c */ /* 0x000fe20003f66270 */
[----:B------:R-:W-:Y:S02]  /*10d0*/  IMAD R0, R13, c[0x0][0x1b0], RZ ;  /* 0x00006c000d007a24 */ /* 0x000fe400078e02ff */
[C---:B-1----:R-:W-:Y:S02]  /*10e0*/  IMAD R6, R3.reuse, c[0x0][0x198], RZ ;  /* 0x0000660003067a24 */ /* 0x042fe400078e02ff */
[----:B------:R-:W-:Y:S02]  /*10f0*/  IMAD.MOV.U32 R7, RZ, RZ, 0x5 ;  /* 0x00000005ff077424 */ /* 0x000fe400078e00ff */
[----:B------:R-:W-:Y:S02]  /*1100*/  IMAD R6, R2, c[0x0][0x19c], R6 ;  /* 0x0000670002067a24 */ /* 0x000fe400078e0206 */
[----:B------:R-:W-:Y:S01]  /*1110*/  IMAD R3, R3, c[0x0][0x1a0], RZ ;  /* 0x0000680003037a24 */ /* 0x000fe200078e02ff */
[----:B------:R-:W-:-:S02]  /*1120*/  SHF.L.U64.HI R92, R18, R7, c[0x0][0x19c] ;  /* 0x00006700125c7619 */ /* 0x000fc40000010207 */
[----:B------:R-:W-:Y:S01]  /*1130*/  IADD3.X R5, R28, R5, R6, P2, !PT ;  /* 0x000000051c057210 */ /* 0x000fe200017fe406 */
[----:B------:R-:W-:Y:S01]  /*1140*/  IMAD R6, R22, c[0x0][0x1b4], R0 ;  /* 0x00006d0016067a24 */ /* 0x000fe200078e0200 */
[----:B------:R-:W-:Y:S01]  /*1150*/  LOP3.LUT R0, R15, 0xfffffff0, RZ, 0xc0, !PT ;  /* 0xfffffff00f007812 */ /* 0x000fe200078ec0ff */
[----:B------:R-:W-:Y:S02]  /*1160*/  IMAD R7, R92, R59, RZ ;  /* 0x0000003b5c077224 */ /* 0x000fe400078e02ff */
[----:B------:R-:W-:-:S04]  /*1170*/  IMAD.WIDE.U32 R32, R22, c[0x0][0x1b0], R4 ;  /* 0x00006c0016207a25 */ /* 0x000fc800078e0004 */
[C---:B------:R-:W-:Y:S01]  /*1180*/  IMAD.WIDE.U32 R4, R2.reuse, c[0x0][0x1a0], R34 ;  /* 0x0000680002047a25 */ /* 0x040fe200078e0022 */
[----:B------:R-:W-:Y:S03]  /*1190*/  STL.64 [R1], R32 ;  /* 0x0000002001007387 */ /* 0x000fe60000100a00 */
[----:B------:R-:W-:Y:S01]  /*11a0*/  IMAD.IADD R249, R33, 0x1, R6 ;  /* 0x0000000121f97824 */ /* 0x000fe200078e0206 */
[----:B------:R-:W-:Y:S01]  /*11b0*/  IADD3 R10, P2, R23, R4, RZ ;  /* 0x00000004170a7210 */ /* 0x000fe20007f5e0ff */
[----:B------:R-:W-:Y:S01]  /*11c0*/  IMAD.MOV.U32 R248, RZ, RZ, R32 ;  /* 0x000000fffff87224 */ /* 0x000fe200078e0020 */
[----:B------:R-:W-:Y:S01]  /*11d0*/  LEA.HI R4, R15, R12, RZ, 0x1 ;  /* 0x0000000c0f047211 */ /* 0x000fe200078f08ff */
[----:B------:R-:W-:Y:S02]  /*11e0*/  IMAD R3, R2, c[0x0][0x1a4], R3 ;  /* 0x0000690002037a24 */ /* 0x000fe400078e0203 */
[-C--:B------:R-:W-:Y:S01]  /*11f0*/  IMAD R6, R19, R91.reuse, R7 ;  /* 0x0000005b13067224 */ /* 0x080fe200078e0207 */
[----:B------:R-:W-:Y:S01]  /*1200*/  LOP3.LUT R4, R4, 0xfffffffe, RZ, 0xc0, !PT ;  /* 0xfffffffe04047812 */ /* 0x000fe200078ec0ff */
[----:B------:R-:W-:Y:S01]  /*1210*/  IMAD.WIDE.U32 R8, R59, R91, R248 ;  /* 0x0000005b3b087225 */ /* 0x000fe200078e00f8 */
[----:B------:R-:W-:-:S03]  /*1220*/  IADD3.X R11, R26, R5, R3, P2, !PT ;  /* 0x000000051a0b7210 */ /* 0x000fc600017fe403 */
[----:B------:R-:W-:Y:S01]  /*1230*/  IMAD.IADD R3, R9, 0x1, R6 ;  /* 0x0000000109037824 */ /* 0x000fe200078e0206 */
[----:B------:R-:W-:Y:S01]  /*1240*/  @!P6 LEA R6, P2, R8, c[0x0][0x168], 0x1 ;  /* 0x00005a000806ea11 */ /* 0x000fe200078408ff */
[----:B------:R-:W-:Y:S02]  /*1250*/  IMAD.IADD R15, R12, 0x1, -R4 ;  /* 0x000000010c0f7824 */ /* 0x000fe400078e0a04 */
[----:B------:R-:W-:Y:S01]  /*1260*/  IMAD R5, R13, c[0x0][0x1b8], RZ ;  /* 0x00006e000d057a24 */ /* 0x000fe200078e02ff */
[----:B------:R-:W-:Y:S01]  /*1270*/  @!P6 LEA.HI.X R7, R8, c[0x0][0x16c], R3, 0x1, P2 ;  /* 0x00005b000807ea11 */ /* 0x000fe200010f0c03 */
[----:B------:R-:W-:Y:S01]  /*1280*/  IMAD.IADD R0, R89, 0x1, -R0 ;  /* 0x0000000159007824 */ /* 0x000fe200078e0a00 */
[----:B------:R-:W-:Y:S01]  /*1290*/  @!P5 IADD3 R8, P2, R90, R8, RZ ;  /* 0x000000085a08d210 */ /* 0x000fe20007f5e0ff */
[----:B------:R-:W-:Y:S02]  /*12a0*/  IMAD R12, R22, c[0x0][0x1bc], R5 ;  /* 0x00006f00160c7a24 */ /* 0x000fe400078e0205 */
[----:B------:R1:W-:Y:S01]  /*12b0*/  @!P6 LDGSTS.E.BYPASS.LTC128B.128 [R223+0x8000], [R6.64] ;  /* 0x0800000006dfefae */ /* 0x0003e2000b901d46 */
[----:B------:R-:W-:Y:S01]  /*12c0*/  SHF.R.S32.HI R14, RZ, 0x1f, R0 ;  /* 0x0000001fff0e7819 */ /* 0x000fe20000011400 */
[----:B------:R-:W-:Y:S01]  /*12d0*/  @!P5 IMAD.X R3, R88, 0x1, R3, P2 ;  /* 0x000000015803d824 */ /* 0x000fe200010e0603 */
[----:B------:R-:W-:Y:S01]  /*12e0*/  @!P5 LEA R4, P2, R8, c[0x0][0x168], 0x1 ;  /* 0x00005a000804da11 */ /* 0x000fe200078408ff */
[----:B------:R1:W-:Y:S01]  /*12f0*/  @!P6 LDGSTS.E.BYPASS.LTC128B.128 [R223+0x9000], [R6.64+0x80] ;  /* 0x0900008006dfefae */ /* 0x0003e2000b901d46 */
[----:B------:R-:W-:Y:S01]  /*1300*/  LEA.HI R14, R14, R0, RZ, 0x3 ;  /* 0x000000000e0e7211 */ /* 0x000fe200078f18ff */
[----:B------:R-:W-:Y:S01]  /*1310*/  IMAD.WIDE.U32 R250, R22, c[0x0][0x1b8], R10 ;  /* 0x00006e0016fa7a25 */ /* 0x000fe200078e000a */
[----:B------:R-:W-:-:S02]  /*1320*/  @!P5 LEA.HI.X R5, R8, c[0x0][0x16c], R3, 0x1, P2 ;  /* 0x00005b000805da11 */ /* 0x000fc400010f0c03 */
[----:B------:R-:W-:Y:S01]  /*1330*/  LOP3.LUT R9, R14, 0xfffffff8, RZ, 0xc0, !PT ;  /* 0xfffffff80e097812 */ /* 0x000fe200078ec0ff */
[----:B------:R-:W-:Y:S02]  /*1340*/  IMAD.SHL.U32 R3, R2, 0x8, RZ ;  /* 0x0000000802037824 */ /* 0x000fe400078e00ff */
[----:B------:R4:W-:Y:S01]  /*1350*/  @!P5 LDGSTS.E.BYPASS.LTC128B.128 [R223+0x8800], [R4.64] ;  /* 0x0880000004dfdfae */ /* 0x0009e2000b901d46 */
[----:B------:R-:W-:Y:S02]  /*1360*/  IMAD.IADD R23, R251, 0x1, R12 ;  /* 0x00000001fb177824 */ /* 0x000fe400078e020c */
[----:B------:R-:W-:Y:S01]  /*1370*/  IMAD.IADD R18, R0, 0x1, -R9 ;  /* 0x0000000100127824 */ /* 0x000fe200078e0a09 */
[----:B------:R4:W-:Y:S01]  /*1380*/  @!P5 LDGSTS.E.BYPASS.LTC128B.128 [R223+0x9800], [R4.64+0x80] ;  /* 0x0980008004dfdfae */ /* 0x0009e2000b901d46 */
[----:B------:R-:W-:Y:S02]  /*1390*/  IMAD R0, R19, c[0x0][0x1a0], RZ ;  /* 0x0000680013007a24 */ /* 0x000fe400078e02ff */
[C---:B------:R-:W-:Y:S01]  /*13a0*/  IMAD.WIDE.U32 R8, R59.reuse, c[0x0][0x1a0], RZ ;  /* 0x000068003b087a25 */ /* 0x040fe200078e00ff */
[----:B------:R-:W0:Y:S04]  /*13b0*/  LDGDEPBAR ;  /* 0x00000000000079af */ /* 0x000e280000000000 */
[----:B------:R-:W-:Y:S01]  /*13c0*/  STL [R1+0x8], R23 ;  /* 0x0000081701007387 */ /* 0x000fe20000100800 */
[----:B-1----:R-:W-:-:S04]  /*13d0*/  IMAD R6, R59, c[0x0][0x1a4], R0 ;  /* 0x000069003b067a24 */ /* 0x002fc800078e0200 */
[----:B------:R-:W-:Y:S02]  /*13e0*/  IMAD.IADD R6, R9, 0x1, R6 ;  /* 0x0000000109067824 */ /* 0x000fe400078e0206 */
[----:B----4-:R-:W-:Y:S01]  /*13f0*/  IMAD.SHL.U32 R4, R25, 0x40, RZ ;  /* 0x0000004019047824 */ /* 0x010fe200078e00ff */
[----:B------:R-:W-:-:S04]  /*1400*/  DEPBAR.LE SB0, 0x0 ;  /* 0x000080000000791a */ /* 0x000fc80000000000 */
[----:B------:R-:W-:Y:S01]  /*1410*/  IMAD.SHL.U32 R5, R18, 0x40, RZ ;  /* 0x0000004012057824 */ /* 0x000fe200078e00ff */
[----:B------:R-:W-:Y:S01]  /*1420*/  LOP3.LUT R0, R4, 0x1c0, RZ, 0xc0, !PT ;  /* 0x000001c004007812 */ /* 0x000fe200078ec0ff */
[----:B------:R-:W-:Y:S01]  /*1430*/  IMAD.SHL.U32 R4, R15, 0x8, RZ ;  /* 0x000000080f047824 */ /* 0x000fe200078e00ff */
[----:B------:R-:W-:Y:S02]  /*1440*/  BAR.SYNC.DEFER_BLOCKING 0x0 ;  /* 0x0000000000007b1d */ /* 0x000fe40000010000 */
[----:B------:R-:W-:Y:S02]  /*1450*/  LOP3.LUT R2, R5, 0x1c0, RZ, 0xc0, !PT ;  /* 0x000001c005027812 */ /* 0x000fe400078ec0ff */
[----:B------:R-:W-:Y:S02]  /*1460*/  LOP3.LUT R7, R0, 0x8, R3, 0xf8, !PT ;  /* 0x0000000800077812 */ /* 0x000fe400078ef803 */
[----:B------:R-:W-:Y:S01]  /*1470*/  LOP3.LUT R3, R2, 0x8, R4, 0xf8, !PT ;  /* 0x0000000802037812 */ /* 0x000fe200078ef804 */
[----:B------:R-:W-:Y:S01]  /*1480*/  @!P3 IMAD.MOV.U32 R4, RZ, RZ, c[0x0][0x1a4] ;  /* 0x00006900ff04b624 */ /* 0x000fe200078e00ff */
[----:B------:R-:W-:-:S02]  /*1490*/  SHF.R.U32.HI R5, RZ, 0x3, R0 ;  /* 0x00000003ff057819 */ /* 0x000fc40000011600 */
[----:B------:R-:W-:Y:S02]  /*14a0*/  SHF.R.U32.HI R2, RZ, 0x3, R2 ;  /* 0x00000003ff027819 */ /* 0x000fe40000011602 */
[----:B------:R-:W-:Y:S02]  /*14b0*/  LEA R0, P0, R8, R250, 0x5 ;  /* 0x000000fa08007211 */ /* 0x000fe400078028ff */
[----:B------:R-:W-:Y:S01]  /*14c0*/  LOP3.LUT R9, R7, R5, RZ, 0x3c, !PT ;  /* 0x0000000507097212 */ /* 0x000fe200078e3cff */
[----:B------:R-:W-:Y:S01]  /*14d0*/  IMAD.SHL.U32 R7, R14, 0x40, RZ ;  /* 0x000000400e077824 */ /* 0x000fe200078e00ff */
[----:B------:R-:W-:Y:S01]  /*14e0*/  LOP3.LUT R58, R3, R2, RZ, 0x3c, !PT ;  /* 0x00000002033a7212 */ /* 0x000fe200078e3cff */
[----:B------:R-:W-:Y:S01]  /*14f0*/  @!P3 IMAD.MOV.U32 R3, RZ, RZ, c[0x0][0x1a0] ;  /* 0x00006800ff03b624 */ /* 0x000fe200078e00ff */
[----:B------:R-:W-:Y:S02]  /*1500*/  LEA.HI.X R2, R8, R23, R6, 0x5, P0 ;  /* 0x0000001708027211 */ /* 0x000fe400000f2c06 */
[----:B------:R-:W-:-:S02]  /*1510*/  LEA.HI R8, R29, R89, RZ, 0x5 ;  /* 0x000000591d087211 */ /* 0x000fc400078f28ff */
[----:B------:R-:W-:Y:S02]  /*1520*/  @!P3 LEA R5, P0, R3, R0, 0x4 ;  /* 0x000000000305b211 */ /* 0x000fe400078020ff */
[C---:B------:R-:W-:Y:S01]  /*1530*/  @!P4 LEA R6, P1, R0.reuse, c[0x0][0x170], 0x1 ;  /* 0x00005c000006ca11 */ /* 0x040fe200078208ff */
[----:B------:R-:W-:Y:S01]  /*1540*/  @P4 STS.128 [R223+0xa000], RZ ;  /* 0x00a000ffdf004388 */ /* 0x000fe20000000c00 */
[----:B------:R-:W-:Y:S02]  /*1550*/  SHF.R.S32.HI R8, RZ, 0x5, R8 ;  /* 0x00000005ff087819 */ /* 0x000fe40000011408 */
[----:B------:R-:W-:Y:S01]  /*1560*/  LOP3.LUT R57, R7, 0xfffffe00, RZ, 0xc0, !PT ;  /* 0xfffffe0007397812 */ /* 0x000fe200078ec0ff */
[----:B------:R-:W-:Y:S01]  /*1570*/  @P4 STS.128 [R223+0xb000], RZ ;  /* 0x00b000ffdf004388 */ /* 0x000fe20000000c00 */
[----:B------:R-:W-:Y:S02]  /*1580*/  @!P3 LEA.HI.X R3, R3, R2, R4, 0x4, P0 ;  /* 0x000000020303b211 */ /* 0x000fe400000f2404 */
[----:B------:R-:W-:Y:S01]  /*1590*/  @!P4 LEA.HI.X R7, R0, c[0x0][0x174], R2, 0x1, P1 ;  /* 0x00005d000007ca11 */ /* 0x000fe200008f0c02 */
[----:B------:R-:W-:Y:S01]  /*15a0*/  IMAD R2, R8, 0x400, R57 ;  /* 0x0000040008027824 */ /* 0x000fe200078e0239 */
[----:B------:R-:W-:Y:S01]  /*15b0*/  @!P3 LEA R4, P0, R5, c[0x0][0x170], 0x1 ;  /* 0x00005c000504ba11 */ /* 0x000fe200078008ff */
[----:B------:R-:W-:-:S02]  /*15c0*/  IMAD R0, R15, 0x200, R9 ;  /* 0x000002000f007824 */ /* 0x000fc400078e0209 */
[----:B------:R-:W-:Y:S01]  /*15d0*/  IMAD.IADD R2, R58, 0x1, R2 ;  /* 0x000000013a027824 */ /* 0x000fe200078e0202 */
[----:B------:R-:W-:Y:S01]  /*15e0*/  @!P3 LEA.HI.X R5, R5, c[0x0][0x174], R3, 0x1, P0 ;  /* 0x00005d000505ba11 */ /* 0x000fe200000f0c03 */
[----:B------:R-:W-:Y:S01]  /*15f0*/  @!PT LDS RZ, [RZ] ;  /* 0x00000000fffff984 */ /* 0x000fe20000000800 */
[----:B------:R-:W-:Y:S01]  /*1600*/  @!PT LDS RZ, [RZ] ;  /* 0x00000000fffff984 */ /* 0x000fe20000000800 */
[----:B------:R-:W-:Y:S01]  /*1610*/  @!PT LDS RZ, [RZ] ;  /* 0x00000000fffff984 */ /* 0x000fe20000000800 */
[----:B------:R1:W-:Y:S01]  /*1620*/  @!P4 LDGSTS.E.BYPASS.LTC128B.128 [R223+0xa000], [R6.64] ;  /* 0x0a00000006dfcfae */ /* 0x0003e2000b901d46 */
[----:B------:R-:W-:Y:S02]  /*1630*/  IMAD.SHL.U32 R208, R0, 0x2, RZ ;  /* 0x0000000200d07824 */ /* 0x000fe400078e00ff */
[----:B------:R-:W-:Y:S01]  /*1640*/  IMAD.SHL.U32 R210, R2, 0x2, RZ ;  /* 0x0000000202d27824 */ /* 0x000fe200078e00ff */
[----:B------:R1:W-:Y:S01]  /*1650*/  @!P4 LDGSTS.E.BYPASS.LTC128B.128 [R223+0xb000], [R6.64+0x80] ;  /* 0x0b00008006dfcfae */ /* 0x0003e2000b901d46 */
[----:B------:R-:W-:Y:S01]  /*1660*/  IMAD.MOV.U32 R0, RZ, RZ, -0x20 ;  /* 0xffffffe0ff007424 */ /* 0x000fe200078e00ff */
[----:B------:R-:W-:Y:S02]  /*1670*/  IADD3 R2, R208, 0x8000, RZ ;  /* 0x00008000d0027810 */ /* 0x000fe40007ffe0ff */
[----:B------:R-:W-:Y:S01]  /*1680*/  @P3 STS.128 [R223+0xa800], RZ ;  /* 0x00a800ffdf003388 */ /* 0x000fe20000000c00 */
[----:B------:R-:W-:-:S02]  /*1690*/  R2P PR, R18, 0x6 ;  /* 0x0000000612007804 */ /* 0x000fc40000000000 */
[----:B------:R-:W-:Y:S01]  /*16a0*/  IADD3 R219, R208, 0x8020, RZ ;  /* 0x00008020d0db7810 */ /* 0x000fe20007ffe0ff */
[----:B------:R-:W-:Y:S02]  /*16b0*/  @P3 STS.128 [R223+0xb800], RZ ;  /* 0x00b800ffdf003388 */ /* 0x000fe40000000c00 */
[----:B------:R-:W-:Y:S02]  /*16c0*/  SEL R0, R0, 0x20, P2 ;  /* 0x0000002000007807 */ /* 0x000fe40001000000 */
[----:B------:R-:W-:Y:S01]  /*16d0*/  @!PT LDS RZ, [RZ] ;  /* 0x00000000fffff984 */ /* 0x000fe20000000800 */
[----:B------:R-:W-:Y:S01]  /*16e0*/  @!PT LDS RZ, [RZ] ;  /* 0x00000000fffff984 */ /* 0x000fe20000000800 */
[----:B------:R-:W-:Y:S01]  /*16f0*/  @!PT LDS RZ, [RZ] ;  /* 0x00000000fffff984 */ /* 0x000fe20000000800 */
[----:B------:R4:W-:Y:S03]  /*1700*/  @!P3 LDGSTS.E.BYPASS.LTC128B.128 [R223+0xa800], [R4.64] ;  /* 0x0a80000004dfbfae */ /* 0x0009e6000b901d46 */
[----:B------:R-:W-:Y:S01]  /*1710*/  IMAD R218, R0, 0x2, R210 ;  /* 0x0000000200da7824 */ /* 0x000fe200078e02d2 */
[----:B------:R4:W-:Y:S04]  /*1720*/  @!P3 LDGSTS.E.BYPASS.LTC128B.128 [R223+0xb800], [R4.64+0x80] ;  /* 0x0b80008004dfbfae */ /* 0x0009e8000b901d46 */
[----:B--2---:R-:W-:Y:S04]  /*1730*/  LDSM.16.M88.4 R20, [R208+0x8000] ;  /* 0x00800000d014783b */ /* 0x004fe80000000200 */
[----:B------:R-:W2:Y:S04]  /*1740*/  LDSM.16.M88.4 R8, [R210+0x2000] ;  /* 0x00200000d208783b */ /* 0x000ea80000000200 */
[----:B------:R-:W5:Y:S04]  /*1750*/  LDSM.16.M88.4 R28, [R208+0x8800] ;  /* 0x00880000d01c783b */ /* 0x000f680000000200 */
[----:B------:R-:W1:Y:S04]  /*1760*/  LDSM.16.M88.4 R12, [R210] ;  /* 0x00000000d20c783b */ /* 0x000e680000000200 */
[----:B------:R-:W0:Y:S01]  /*1770*/  LDGDEPBAR ;  /* 0x00000000000079af */ /* 0x000e220000000000 */
[----:B----4-:R-:W-:-:S05]  /*1780*/  IMAD.MOV.U32 R4, RZ, RZ, 0x10 ;  /* 0x00000010ff047424 */ /* 0x010fca00078e00ff */
[----:B------:R-:W-:Y:S02]  /*1790*/  SEL R4, R4, 0xfffffff0, !P1 ;  /* 0xfffffff004047807 */ /* 0x000fe40004800000 */
[----:B------:R-:W-:-:S03]  /*17a0*/  R2P PR, R25, 0x6 ;  /* 0x0000000619007804 */ /* 0x000fc60000000000 */
[----:B------:R-:W-:-:S04]  /*17b0*/  IMAD R212, R4, 0x2, R210 ;  /* 0x0000000204d47824 */ /* 0x000fc800078e02d2 */
[----:B------:R-:W-:Y:S01]  /*17c0*/  IMAD R217, R0, 0x2, R212 ;  /* 0x0000000200d97824 */ /* 0x000fe200078e02d4 */
[----:B---3--:R-:W-:Y:S04]  /*17d0*/  LDSM.16.M88.4 R16, [R212+0x2000] ;  /* 0x00200000d410783b */ /* 0x008fe80000000200 */
[----:B------:R-:W-:Y:S01]  /*17e0*/  LDSM.16.M88.4 R24, [R212] ;  /* 0x00000000d418783b */ /* 0x000fe20000000200 */
[----:B------:R-:W-:Y:S01]  /*17f0*/  @P1 IADD3 R219, R2, -0x20, RZ ;  /* 0xffffffe002db1810 */ /* 0x000fe20007ffe0ff */
[----:B--2---:R-:W-:Y:S01]  /*1800*/  HMMA.16816.F32 R36, R8, R20, RZ ;  /* 0x000000140824723c */ /* 0x004fe200000018ff */
[----:B------:R-:W-:Y:S02]  /*1810*/  IMAD.MOV.U32 R2, RZ, RZ, 0x40 ;  /* 0x00000040ff027424 */ /* 0x000fe400078e00ff */
[C---:B------:R-:W-:Y:S01]  /*1820*/  IADD3 R222, R219.reuse, 0x800, RZ ;  /* 0x00000800dbde7810 */ /* 0x040fe20007ffe0ff */
[----:B------:R-:W2:Y:S01]  /*1830*/  LDSM.16.M88.4 R32, [R219] ;  /* 0x00000000db20783b */ /* 0x000ea20000000200 */
[----:B------:R-:W-:-:S02]  /*1840*/  IADD3 R221, R219, 0x1000, RZ ;  /* 0x00001000dbdd7810 */ /* 0x000fc40007ffe0ff */
[----:B------:R-:W-:Y:S01]  /*1850*/  SEL R2, R2, 0xffffffc0, !P2 ;  /* 0xffffffc002027807 */ /* 0x000fe20005000000 */
[----:B------:R-:W3:Y:S01]  /*1860*/  LDSM.16.M88.4 R44, [R219+0x800] ;  /* 0x00080000db2c783b */ /* 0x000ee20000000200 */
[----:B-----5:R-:W-:Y:S01]  /*1870*/  HMMA.16816.F32 R40, R8, R28, RZ ;  /* 0x0000001c0828723c */ /* 0x020fe200000018ff */
[----:B------:R-:W-:Y:S02]  /*1880*/  IADD3 R220, R219, 0x1800, RZ ;  /* 0x00001800dbdc7810 */ /* 0x000fe40007ffe0ff */
[----:B------:R-:W-:Y:S02]  /*1890*/  IMAD.IADD R216, R208, 0x1, R2 ;  /* 0x00000001d0d87824 */ /* 0x000fe400078e0202 */
[----:B------:R-:W-:Y:S02]  /*18a0*/  IMAD.IADD R215, R2, 0x1, R219 ;  /* 0x0000000102d77824 */ /* 0x000fe400078e02db */
[----:B------:R-:W-:Y:S01]  /*18b0*/  IMAD.SHL.U32 R2, R89, 0x2, RZ ;  /* 0x0000000259027824 */ /* 0x000fe200078e00ff */
[----:B-1----:R-:W-:Y:S04]  /*18c0*/  HMMA.16816.F32 R64, R12, R20, RZ ;  /* 0x000000140c40723c */ /* 0x002fe800000018ff */
[----:B------:R-:W-:-:S04]  /*18d0*/  LOP3.LUT R2, R2, 0x6, RZ, 0xc0, !PT ;  /* 0x0000000602027812 */ /* 0x000fc800078ec0ff */
[----:B------:R-:W-:Y:S01]  /*18e0*/  HMMA.16816.F32 R48, R8, R22, RZ ;  /* 0x000000160830723c */ /* 0x000fe200000018ff */
[----:B------:R-:W-:-:S05]  /*18f0*/  IMAD R2, R59, 0x20, R2 ;  /* 0x000000203b027824 */ /* 0x000fca00078e0202 */
[C---:B------:R-:W-:Y:S02]  /*1900*/  IADD3 R5, R2.reuse, 0x1, RZ ;  /* 0x0000000102057810 */ /* 0x040fe40007ffe0ff */
[----:B------:R-:W-:Y:S01]  /*1910*/  HMMA.16816.F32 R72, R12, R22, RZ ;  /* 0x000000160c48723c */ /* 0x000fe200000018ff */
[C---:B------:R-:W-:Y:S02]  /*1920*/  IADD3 R3, R2.reuse, 0x8, RZ ;  /* 0x0000000802037810 */ /* 0x040fe40007ffe0ff */
[-C--:B------:R-:W-:Y:S02]  /*1930*/  ISETP.GE.AND P0, PT, R5, R56.reuse, PT ;  /* 0x000000380500720c */ /* 0x080fe40003f06270 */
[----:B------:R-:W-:Y:S02]  /*1940*/  ISETP.GE.AND P6, PT, R3, R56, PT ;  /* 0x000000380300720c */ /* 0x000fe40003fc6270 */
[C---:B------:R-:W-:Y:S01]  /*1950*/  IADD3 R3, R2.reuse, 0x9, RZ ;  /* 0x0000000902037810 */ /* 0x040fe20007ffe0ff */
[----:B------:R-:W-:Y:S01]  /*1960*/  HMMA.16816.F32 R20, R8, R30, RZ ;  /* 0x0000001e0814723c */ /* 0x000fe200000018ff */
[----:B------:R-:W-:Y:S01]  /*1970*/  LDSM.16.M88.4 R8, [R218+0x2000] ;  /* 0x00200000da08783b */ /* 0x000fe20000000200 */
[----:B------:R-:W-:-:S02]  /*1980*/  IADD3 R6, R2, 0x10, RZ ;  /* 0x0000001002067810 */ /* 0x000fc40007ffe0ff */
[-C--:B------:R-:W-:Y:S02]  /*1990*/  ISETP.GE.AND P5, PT, R3, R56.reuse, PT ;  /* 0x000000380300720c */ /* 0x080fe40003fa6270 */
[C---:B------:R-:W-:Y:S02]  /*19a0*/  IADD3 R5, R2.reuse, 0x11, RZ ;  /* 0x0000001102057810 */ /* 0x040fe40007ffe0ff */
[----:B------:R-:W-:Y:S01]  /*19b0*/  HMMA.16816.F32 R60, R12, R28, RZ ;  /* 0x0000001c0c3c723c */ /* 0x000fe200000018ff */
[C---:B------:R-:W-:Y:S02]  /*19c0*/  IADD3 R3, R2.reuse, 0x18, RZ ;  /* 0x0000001802037810 */ /* 0x040fe40007ffe0ff */
[CC--:B------:R-:W-:Y:S02]  /*19d0*/  ISETP.GE.AND P1, PT, R2.reuse, R56.reuse, PT ;  /* 0x000000380200720c */ /* 0x0c0fe40003f26270 */
[----:B------:R-:W-:Y:S02]  /*19e0*/  IADD3 R2, R2, 0x19, RZ ;  /* 0x0000001902027810 */ /* 0x000fe40007ffe0ff */
[-C--:B------:R-:W-:Y:S01]  /*19f0*/  ISETP.GE.AND P4, PT, R6, R56.reuse, PT ;  /* 0x000000380600720c */ /* 0x080fe20003f86270 */
[----:B--2---:R-:W-:Y:S01]  /*1a00*/  HMMA.16816.F32 R84, R16, R32, R36 ;  /* 0x000000201054723c */ /* 0x004fe20000001824 */
[----:B------:R-:W1:Y:S01]  /*1a10*/  LDSM.16.M88.4 R36, [R216+0x8000] ;  /* 0x00800000d824783b */ /* 0x000e620000000200 */
[----:B------:R-:W-:-:S02]  /*1a20*/  ISETP.GE.AND P3, PT, R5, R56, PT ;  /* 0x000000380500720c */ /* 0x000fc40003f66270 */
[----:B------:R-:W-:-:S04]  /*1a30*/  ISETP.GE.AND P2, PT, R3, R56, PT ;  /* 0x000000380300720c */ /* 0x000fc80003f46270 */
[----:B---3--:R-:W-:Y:S01]  /*1a40*/  HMMA.16816.F32 R76, R16, R44, R40 ;  /* 0x0000002c104c723c */ /* 0x008fe20000001828 */
[----:B------:R-:W2:Y:S07]  /*1a50*/  LDSM.16.M88.4 R40, [R216+0x8800] ;  /* 0x00880000d828783b */ /* 0x000eae0000000200 */
[----:B------:R-:W-:Y:S01]  /*1a60*/  HMMA.16816.F32 R68, R12, R30, RZ ;  /* 0x0000001e0c44723c */ /* 0x000fe200000018ff */
[----:B------:R-:W3:Y:S04]  /*1a70*/  LDSM.16.M88.4 R12, [R218] ;  /* 0x00000000da0c783b */ /* 0x000ee80000000200 */
[----:B------:R-:W-:Y:S03]  /*1a80*/  LDSM.16.M88.4 R28, [R215+0x800] ;  /* 0x00080000d71c783b */ /* 0x000fe60000000200 */
[C---:B------:R-:W-:Y:S08]  /*1a90*/  HMMA.16816.F32 R80, R16.reuse, R34, R48 ;  /* 0x000000221050723c */ /* 0x040ff00000001830 */
[----:B------:R-:W-:Y:S01]  /*1aa0*/  HMMA.16816.F32 R52, R16, R46, R20 ;  /* 0x0000002e1034723c */ /* 0x000fe20000001814 */
[----:B------:R-:W-:Y:S07]  /*1ab0*/  LDSM.16.M88.4 R20, [R217+0x2000] ;  /* 0x00200000d914783b */ /* 0x000fee0000000200 */
[C---:B------:R-:W-:Y:S08]  /*1ac0*/  HMMA.16816.F32 R48, R24.reuse, R32, R64 ;  /* 0x000000201830723c */ /* 0x040ff00000001840 */
[C---:B------:R-:W-:Y:S08]  /*1ad0*/  HMMA.16816.F32 R60, R24.reuse, R44, R60 ;  /* 0x0000002c183c723c */ /* 0x040ff0000000183c */
[C---:B------:R-:W-:Y:S01]  /*1ae0*/  HMMA.16816.F32 R16, R24.reuse, R34, R72 ;  /* 0x000000221810723c */ /* 0x040fe20000001848 */
[----:B------:R-:W4:Y:S07]  /*1af0*/  LDSM.16.M88.4 R32, [R215] ;  /* 0x00000000d720783b */ /* 0x000f2e0000000200 */
[----:B------:R-:W-:Y:S01]  /*1b00*/  HMMA.16816.F32 R68, R24, R46, R68 ;  /* 0x0000002e1844723c */ /* 0x000fe20000001844 */
[----:B------:R-:W5:Y:S04]  /*1b10*/  LDSM.16.M88.4 R24, [R217] ;  /* 0x00000000d918783b */ /* 0x000f680000000200 */
[----:B------:R-:W-:Y:S03]  /*1b20*/  LDSM.16.M88.4 R44, [R208+0x9000] ;  /* 0x00900000d02c783b */ /* 0x000fe60000000200 */
[C---:B-1----:R-:W-:Y:S08]  /*1b30*/  HMMA.16816.F32 R72, R8.reuse, R36, R84 ;  /* 0x000000240848723c */ /* 0x042ff00000001854 */
[C---:B--2---:R-:W-:Y:S08]  /*1b40*/  HMMA.16816.F32 R84, R8.reuse, R40, R76 ;  /* 0x000000280854723c */ /* 0x044ff0000000184c */
[C---:B------:R-:W-:Y:S08]  /*1b50*/  HMMA.16816.F32 R80, R8.reuse, R38, R80 ;  /* 0x000000260850723c */ /* 0x040ff00000001850 */
[----:B------:R-:W-:Y:S08]  /*1b60*/  HMMA.16816.F32 R76, R8, R42, R52 ;  /* 0x0000002a084c723c */ /* 0x000ff00000001834 */
[C---:B---3--:R-:W-:Y:S01]  /*1b70*/  HMMA.16816.F32 R64, R12.reuse, R36, R48 ;  /* 0x000000240c40723c */ /* 0x048fe20000001830 */
[----:B------:R-:W-:Y:S07]  /*1b80*/  LDSM.16.M88.4 R48, [R208+0x9800] ;  /* 0x00980000d030783b */ /* 0x000fee0000000200 */
[C---:B------:R-:W-:Y:S01]  /*1b90*/  HMMA.16816.F32 R36, R12.reuse, R38, R16 ;  /* 0x000000260c24723c */ /* 0x040fe20000001810 */
[----:B------:R-:W1:Y:S07]  /*1ba0*/  LDSM.16.M88.4 R16, [R210+0x6000] ;  /* 0x00600000d210783b */ /* 0x000e6e0000000200 */
[C---:B------:R-:W-:Y:S08]  /*1bb0*/  HMMA.16816.F32 R8, R12.reuse, R40, R60 ;  /* 0x000000280c08723c */ /* 0x040ff0000000183c */
[----:B------:R-:W-:Y:S01]  /*1bc0*/  HMMA.16816.F32 R52, R12, R42, R68 ;  /* 0x0000002a0c34723c */ /* 0x000fe20000001844 */
[----:B------:R-:W2:Y:S04]  /*1bd0*/  LDSM.16.M88.4 R12, [R210+0x4000] ;  /* 0x00400000d20c783b */ /* 0x000ea80000000200 */
[----:B------:R-:W-:Y:S03]  /*1be0*/  LDSM.16.M88.4 R40, [R219+0x1000] ;  /* 0x00100000db28783b */ /* 0x000fe60000000200 */
[C---:B----4-:R-:W-:Y:S08]  /*1bf0*/  HMMA.16816.F32 R60, R20.reuse, R32, R72 ;  /* 0x00000020143c723c */ /* 0x050ff00000001848 */
[C---:B------:R-:W-:Y:S08]  /*1c00*/  HMMA.16816.F32 R68, R20.reuse, R34, R80 ;  /* 0x000000221444723c */ /* 0x040ff00000001850 */
[C---:B------:R-:W-:Y:S08]  /*1c10*/  HMMA.16816.F32 R72, R20.reuse, R28, R84 ;  /* 0x0000001c1448723c */ /* 0x040ff00000001854 */
[----:B------:R-:W-:Y:S08]  /*1c20*/  HMMA.16816.F32 R80, R20, R30, R76 ;  /* 0x0000001e1450723c */ /* 0x000ff0000000184c */
[C---:B-----5:R-:W-:Y:S01]  /*1c30*/  HMMA.16816.F32 R20, R24.reuse, R28, R8 ;  /* 0x0000001c1814723c */ /* 0x060fe20000001808 */
[----:B------:R-:W3:Y:S07]  /*1c40*/  LDSM.16.M88.4 R8, [R212+0x6000] ;  /* 0x00600000d408783b */ /* 0x000eee0000000200 */
[C---:B------:R-:W-:Y:S08]  /*1c50*/  HMMA.16816.F32 R76, R24.reuse, R32, R64 ;  /* 0x00000020184c723c */ /* 0x040ff00000001840 */
[C---:B------:R-:W-:Y:S01]  /*1c60*/  HMMA.16816.F32 R32, R24.reuse, R34, R36 ;  /* 0x000000221820723c */ /* 0x040fe20000001824 */
[----:B------:R-:W4:Y:S07]  /*1c70*/  LDSM.16.M88.4 R36, [R219+0x1800] ;  /* 0x00180000db24783b */ /* 0x000f2e0000000200 */
[----:B------:R-:W-:Y:S01]  /*1c80*/  HMMA.16816.F32 R28, R24, R30, R52 ;  /* 0x0000001e181c723c */ /* 0x000fe20000001834 */
[----:B------:R-:W5:Y:S04]  /*1c90*/  LDSM.16.M88.4 R24, [R212+0x4000] ;  /* 0x00400000d418783b */ /* 0x000f680000000200 */
[----:B------:R-:W-:Y:S03]  /*1ca0*/  LDSM.16.M88.4 R52, [R216+0x9000] ;  /* 0x00900000d834783b */ /* 0x000fe60000000200 */
[C---:B-1----:R-:W-:Y:S08]  /*1cb0*/  HMMA.16816.F32 R60, R16.reuse, R44, R60 ;  /* 0x0000002c103c723c */ /* 0x042ff0000000183c */
[----:B------:R-:W-:Y:S08]  /*1cc0*/  HMMA.16816.F32 R64, R16, R50, R80 ;  /* 0x000000321040723c */ /* 0x000ff00000001850 */
[-C--:B--2---:R-:W-:Y:S01]  /*1cd0*/  HMMA.16816.F32 R80, R12, R48.reuse, R20 ;  /* 0x000000300c50723c */ /* 0x084fe20000001814 */
[----:B------:R-:W1:Y:S07]  /*1ce0*/  LDSM.16.M88.4 R20, [R218+0x6000] ;  /* 0x00600000da14783b */ /* 0x000e6e0000000200 */
[----:B------:R-:W-:Y:S08]  /*1cf0*/  HMMA.16816.F32 R72, R16, R48, R72 ;  /* 0x000000301048723c */ /* 0x000ff00000001848 */
[----:B------:R-:W-:Y:S08]  /*1d00*/  HMMA.16816.F32 R76, R12, R44, R76 ;  /* 0x0000002c0c4c723c */ /* 0x000ff0000000184c */
[-C--:B------:R-:W-:Y:S08]  /*1d10*/  HMMA.16816.F32 R68, R16, R46.reuse, R68 ;  /* 0x0000002e1044723c */ /* 0x080ff00000001844 */
[C---:B------:R-:W-:Y:S01]  /*1d20*/  HMMA.16816.F32 R44, R12.reuse, R46, R32 ;  /* 0x0000002e0c2c723c */ /* 0x040fe20000001820 */
[----:B------:R-:W-:Y:S07]  /*1d30*/  LDSM.16.M88.4 R32, [R216+0x9800] ;  /* 0x00980000d820783b */ /* 0x000fee0000000200 */
[----:B------:R-:W-:Y:S01]  /*1d40*/  HMMA.16816.F32 R48, R12, R50, R28 ;  /* 0x000000320c30723c */ /* 0x000fe2000000181c */
[----:B------:R-:W2:Y:S04]  /*1d50*/  LDSM.16.M88.4 R12, [R218+0x4000] ;  /* 0x00400000da0c783b */ /* 0x000ea80000000200 */
[----:B------:R-:W-:Y:S03]  /*1d60*/  LDSM.16.M88.4 R28, [R215+0x1000] ;  /* 0x00100000d71c783b */ /* 0x000fe60000000200 */
[C---:B---3--:R-:W-:Y:S08]  /*1d70*/  HMMA.16816.F32 R16, R8.reuse, R40, R60 ;  /* 0x000000280810723c */ /* 0x048ff0000000183c */
[----:B----4-:R-:W-:Y:S08]  /*1d80*/  HMMA.16816.F32 R84, R8, R36, R72 ;  /* 0x000000240854723c */ /* 0x010ff00000001848 */
[----:B-----5:R-:W-:Y:S08]  /*1d90*/  HMMA.16816.F32 R72, R24, R40, R76 ;  /* 0x000000281848723c */ /* 0x020ff0000000184c */
[C---:B------:R-:W-:Y:S08]  /*1da0*/  HMMA.16816.F32 R60, R8.reuse, R42, R68 ;  /* 0x0000002a083c723c */ /* 0x040ff00000001844 */
[----:B------:R-:W-:Y:S01]  /*1db0*/  HMMA.16816.F32 R68, R8, R38, R64 ;  /* 0x000000260844723c */ /* 0x000fe20000001840 */
[----:B------:R-:W3:Y:S04]  /*1dc0*/  LDSM.16.M88.4 R8, [R217+0x6000] ;  /* 0x00600000d908783b */ /* 0x000ee80000000200 */
[----:B------:R-:W-:Y:S03]  /*1dd0*/  LDSM.16.M88.4 R64, [R215+0x1800] ;  /* 0x00180000d740783b */ /* 0x000fe60000000200 */
[----:B------:R-:W-:Y:S08]  /*1de0*/  HMMA.16816.F32 R76, R24, R42, R44 ;  /* 0x0000002a184c723c */ /* 0x000ff0000000182c */
[----:B-1----:R-:W-:Y:S01]  /*1df0*/  HMMA.16816.F32 R44, R20, R52, R16 ;  /* 0x00000034142c723c */ /* 0x002fe20000001810 */
[----:B------:R-:W1:Y:S01]  /*1e00*/  LDSM.16.M88.4 R16, [R217+0x4000] ;  /* 0x00400000d910783b */ /* 0x000e620000000200 */
[----:B------:R-:W-:-:S06]  /*1e10*/  DEPBAR.LE SB0, 0x0 ;  /* 0x000080000000791a */ /* 0x000fcc0000000000 */
[C---:B------:R-:W-:Y:S08]  /*1e20*/  HMMA.16816.F32 R80, R24.reuse, R36, R80 ;  /* 0x000000241850723c */ /* 0x040ff00000001850 */
[----:B------:R-:W-:Y:S08]  /*1e30*/  HMMA.16816.F32 R48, R24, R38, R48 ;  /* 0x000000261830723c */ /* 0x000ff00000001830 */
[----:B--2---:R-:W-:Y:S08]  /*1e40*/  HMMA.16816.F32 R24, R12, R52, R72 ;  /* 0x000000340c18723c */ /* 0x004ff00000001848 */
[C---:B------:R-:W-:Y:S08]  /*1e50*/  HMMA.16816.F32 R40, R20.reuse, R54, R60 ;  /* 0x000000361428723c */ /* 0x040ff0000000183c */
[C---:B------:R-:W-:Y:S08]  /*1e60*/  HMMA.16816.F32 R36, R20.reuse, R32, R84 ;  /* 0x000000201424723c */ /* 0x040ff00000001854 */
[----:B------:R-:W-:Y:S08]  /*1e70*/  HMMA.16816.F32 R20, R20, R34, R68 ;  /* 0x000000221414723c */ /* 0x000ff00000001844 */
[C---:B------:R-:W-:Y:S08]  /*1e80*/  HMMA.16816.F32 R52, R12.reuse, R54, R76 ;  /* 0x000000360c34723c */ /* 0x040ff0000000184c */
[C---:B------:R-:W-:Y:S08]  /*1e90*/  HMMA.16816.F32 R60, R12.reuse, R32, R80 ;  /* 0x000000200c3c723c */ /* 0x040ff00000001850 */
[----:B------:R-:W-:Y:S08]  /*1ea0*/  HMMA.16816.F32 R48, R12, R34, R48 ;  /* 0x000000220c30723c */ /* 0x000ff00000001830 */
[-C--:B---3--:R-:W-:Y:S08]  /*1eb0*/  HMMA.16816.F32 R44, R8, R28.reuse, R44 ;  /* 0x0000001c082c723c */ /* 0x088ff0000000182c */
[----:B-1----:R-:W-:Y:S08]  /*1ec0*/  HMMA.16816.F32 R12, R16, R28, R24 ;  /* 0x0000001c100c723c */ /* 0x002ff00000001818 */
[C---:B------:R-:W-:Y:S08]  /*1ed0*/  HMMA.16816.F32 R40, R8.reuse, R30, R40 ;  /* 0x0000001e0828723c */ /* 0x040ff00000001828 */
[----:B------:R-:W-:Y:S01]  /*1ee0*/  HMMA.16816.F32 R36, R8, R64, R36 ;  /* 0x000000400824723c */ /* 0x000fe20000001824 */
[----:B------:R-:W-:-:S07]  /*1ef0*/  FSEL R24, R47, -INF , !P0 ;  /* 0xff8000002f187808 */ /* 0x000fce0004000000 */
[----:B------:R-:W-:Y:S01]  /*1f00*/  HMMA.16816.F32 R32, R8, R66, R20 ;  /* 0x000000420820723c */ /* 0x000fe20000001814 */
[----:B------:R-:W-:-:S06]  /*1f10*/  FSEL R47, R13, -INF , !P0 ;  /* 0xff8000000d2f7808 */ /* 0x000fcc0004000000 */
        /* <DEDUP_REMOVED lines=12> */
[----:B------:R-:W-:Y:S02]  /*1fe0*/  ISETP.GE.AND P0, PT, R56, 0x21, PT ;  /* 0x000000213800780c */ /* 0x000fe40003f06270 */
[----:B------:R-:W-:Y:S02]  /*1ff0*/  FSEL R62, R14, -INF , !P1 ;  /* 0xff8000000e3e7808 */ /* 0x000fe40004800000 */
[----:B------:R-:W-:Y:S01]  /*2000*/  ISETP.GE.AND P1, PT, R2, R56, PT ;  /* 0x000000380200720c */ /* 0x000fe20003f26270 */
[----:B------:R-:W-:Y:S01]  /*2010*/  IMAD.IADD R2, R57, 0x1, R58 ;  /* 0x0000000139027824 */ /* 0x000fe200078e023a */
        /* <DEDUP_REMOVED lines=19> */
[----:B------:R-:W-:Y:S01]  /*2150*/  FSEL R133, R17, -INF , !P1 ;  /* 0xff80000011857808 */ /* 0x000fe20004800000 */
[----:B------:R-:W-:Y:S06]  /*2160*/  BAR.SYNC.DEFER_BLOCKING 0x0 ;  /* 0x0000000000007b1d */ /* 0x000fec0000010000 */
[----:B------:R-:W-:Y:S05]  /*2170*/  @!P0 BRA `(.L_x_843) ;  /* 0x0000012000008947 */ /* 0x000fea0003800000 */
[----:B------:R-:W-:-:S04]  /*2180*/  LEA.HI.SX32 R8, R224, 0xfffffffe, 0x1b ;  /* 0xfffffffee0087811 */ /* 0x000fc800078fdaff */
[----:B------:R-:W-:Y:S01]  /*2190*/  SHF.R.S32.HI R5, RZ, 0x1f, R8 ;  /* 0x0000001fff057819 */ /* 0x000fe20000011408 */
[----:B------:R-:W-:Y:S02]  /*21a0*/  IMAD R3, R92, R8, RZ ;  /* 0x000000085c037224 */ /* 0x000fe400078e02ff */
[----:B------:R-:W-:-:S04]  /*21b0*/  IMAD.WIDE.U32 R8, R8, R91, R248 ;  /* 0x0000005b08087225 */ /* 0x000fc800078e00f8 */
[----:B------:R-:W-:Y:S01]  /*21c0*/  IMAD R3, R5, R91, R3 ;  /* 0x0000005b05037224 */ /* 0x000fe200078e0203 */
[----:B------:R-:W-:-:S03]  /*21d0*/  LEA R6, P2, R8, c[0x0][0x168], 0x1 ;  /* 0x00005a0008067a11 */ /* 0x000fc600078408ff */
[----:B------:R-:W-:Y:S01]  /*21e0*/  IMAD.IADD R3, R9, 0x1, R3 ;  /* 0x0000000109037824 */ /* 0x000fe200078e0203 */
[----:B------:R-:W-:-:S04]  /*21f0*/  LEA R10, P1, R90, R6, 0x1 ;  /* 0x000000065a0a7211 */ /* 0x000fc800078208ff */
[----:B------:R-:W-:-:S04]  /*2200*/  LEA.HI.X R7, R8, c[0x0][0x16c], R3, 0x1, P2 ;  /* 0x00005b0008077a11 */ /* 0x000fc800010f0c03 */
[----:B------:R-:W-:Y:S01]  /*2210*/  LEA.HI.X R11, R90, R7, R88, 0x1, P1 ;  /* 0x000000075a0b7211 */ /* 0x000fe200008f0c58 */
[----:B------:R-:W-:Y:S01]  /*2220*/  @!PT LDS RZ, [RZ] ;  /* 0x00000000fffff984 */ /* 0x000fe20000000800 */
[----:B------:R-:W-:Y:S01]  /*2230*/  @!PT LDS RZ, [RZ] ;  /* 0x00000000fffff984 */ /* 0x000fe20000000800 */
[----:B------:R-:W-:Y:S01]  /*2240*/  @!PT LDS RZ, [RZ] ;  /* 0x00000000fffff984 */ /* 0x000fe20000000800 */
[----:B------:R1:W-:Y:S04]  /*2250*/  LDGSTS.E.BYPASS.LTC128B.128 [R223+0x8000], [R6.64] ;  /* 0x0800000006df7fae */ /* 0x0003e8000b901d46 */
[----:B------:R1:W-:Y:S04]  /*2260*/  LDGSTS.E.BYPASS.LTC128B.128 [R223+0x9000], [R6.64+0x80] ;  /* 0x0900008006df7fae */ /* 0x0003e8000b901d46 */
[----:B------:R1:W-:Y:S04]  /*2270*/  LDGSTS.E.BYPASS.LTC128B.128 [R223+0x8800], [R10.64] ;  /* 0x088000000adf7fae */ /* 0x0003e8000b901d46 */
[----:B------:R1:W-:Y:S04]  /*2280*/  LDGSTS.E.BYPASS.LTC128B.128 [R223+0x9800], [R10.64+0x80] ;  /* 0x098000800adf7fae */ /* 0x0003e8000b901d46 */
[----:B------:R-:W0:Y:S02]  /*2290*/  LDGDEPBAR ;  /* 0x00000000000079af */ /* 0x000e240000000000 */
.L_x_843:
        /* <DEDUP_REMOVED lines=14> */
[----:B------:R-:W-:Y:S01]  /*2380*/  SHF.L.U32 R209, R2, 0x1, RZ ;  /* 0x0000000102d17819 */ /* 0x000fe200000006ff */
[----:B-1----:R-:W1:Y:S03]  /*2390*/  SHFL.BFLY PT, R6, R3, 0x2, 0x1f ;  /* 0x0c401f0003067f89 */ /* 0x002e6600000e0000 */
[-C--:B------:R-:W-:Y:S01]  /*23a0*/  LEA R211, R4, R209.reuse, 0x1 ;  /* 0x000000d104d37211 */ /* 0x080fe200078e08ff */
[----:B------:R-:W-:Y:S01]  /*23b0*/  LDSM.16.MT88.4 R36, [R209+0xa000] ;  /* 0x00a00000d124783b */ /* 0x000fe20000004200 */
[C---:B------:R-:W-:Y:S02]  /*23c0*/  LEA R214, R0.reuse, R209, 0x1 ;  /* 0x000000d100d67211 */ /* 0x040fe400078e08ff */
[----:B------:R-:W-:Y:S01]  /*23d0*/  LEA R213, R0, R211, 0x1 ;  /* 0x000000d300d57211 */ /* 0x000fe200078e08ff */
[----:B------:R-:W-:Y:S04]  /*23e0*/  LDSM.16.MT88.4 R32, [R211+0xa000] ;  /* 0x00a00000d320783b */ /* 0x000fe80000004200 */
[----:B------:R-:W-:Y:S04]  /*23f0*/  LDSM.16.MT88.4 R16, [R214+0xa000] ;  /* 0x00a00000d610783b */ /* 0x000fe80000004200 */
[----:B------:R-:W-:Y:S04]  /*2400*/  LDSM.16.MT88.4 R48, [R213+0xa000] ;  /* 0x00a00000d530783b */ /* 0x000fe80000004200 */
[----:B------:R-:W-:Y:S01]  /*2410*/  LDSM.16.MT88.4 R52, [R209+0xb000] ;  /* 0x00b00000d134783b */ /* 0x000fe20000004200 */
[----:B-1----:R-:W-:-:S03]  /*2420*/  FMNMX.FTZ R3, R6, R3, !PT ;  /* 0x0000000306037209 */ /* 0x002fc60007810000 */
[----:B------:R-:W-:Y:S04]  /*2430*/  LDSM.16.MT88.4 R64, [R214+0xb000] ;  /* 0x00b00000d640783b */ /* 0x000fe80000004200 */
[----:B------:R-:W1:Y:S04]  /*2440*/  SHFL.BFLY PT, R6, R5, 0x2, 0x1f ;  /* 0x0c401f0005067f89 */ /* 0x000e6800000e0000 */
[----:B------:R-:W2:Y:S04]  /*2450*/  SHFL.BFLY PT, R134, R3, 0x1, 0x1f ;  /* 0x0c201f0003867f89 */ /* 0x000ea800000e0000 */
[----:B------:R-:W-:Y:S04]  /*2460*/  LDSM.16.MT88.4 R68, [R213+0xb000] ;  /* 0x00b00000d544783b */ /* 0x000fe80000004200 */
[----:B------:R-:W-:Y:S04]  /*2470*/  LDSM.16.MT88.4 R96, [R209+0xb800] ;  /* 0x00b80000d160783b */ /* 0x000fe80000004200 */
[----:B------:R-:W-:Y:S04]  /*2480*/  LDSM.16.MT88.4 R108, [R211+0xb800] ;  /* 0x00b80000d36c783b */ /* 0x000fe80000004200 */
[----:B------:R-:W-:Y:S01]  /*2490*/  LDSM.16.MT88.4 R152, [R209+0xa800] ;  /* 0x00a80000d198783b */ /* 0x000fe20000004200 */
[----:B-1----:R-:W-:-:S03]  /*24a0*/  FMNMX.FTZ R5, R6, R5, !PT ;  /* 0x0000000506057209 */ /* 0x002fc60007810000 */
[----:B------:R-:W-:Y:S01]  /*24b0*/  LDSM.16.MT88.4 R80, [R213+0xa800] ;  /* 0x00a80000d550783b */ /* 0x000fe20000004200 */
[----:B--2---:R-:W-:-:S03]  /*24c0*/  FMNMX.FTZ R134, R3, R134, !PT ;  /* 0x0000008603867209 */ /* 0x004fc60007810000 */
[----:B------:R-:W1:Y:S01]  /*24d0*/  SHFL.BFLY PT, R6, R5, 0x1, 0x1f ;  /* 0x0c201f0005067f89 */ /* 0x000e6200000e0000 */
[C---:B------:R-:W-:Y:S01]  /*24e0*/  FSETP.NEU.FTZ.AND P1, PT, R134.reuse, -INF , PT ;  /* 0xff8000008600780b */ /* 0x040fe20003f3d000 */
[----:B------:R-:W-:Y:S02]  /*24f0*/  FMUL.FTZ R8, R134, c[0x0][0x23c] ;  /* 0x00008f0086087a20 */ /* 0x000fe40000410000 */
[----:B------:R-:W-:Y:S03]  /*2500*/  LDSM.16.MT88.4 R120, [R214+0xb800] ;  /* 0x00b80000d678783b */ /* 0x000fe60000004200 */
[----:B------:R-:W-:-:S05]  /*2510*/  FSEL R8, R8, RZ, P1 ;  /* 0x000000ff08087208 */ /* 0x000fca0000800000 */
[--C-:B------:R-:W-:Y:S02]  /*2520*/  FFMA.FTZ R3, R20, c[0x0][0x23c], -R8.reuse ;  /* 0x00008f0014037a23 */ /* 0x100fe40000010808 */
[--C-:B------:R-:W-:Y:S02]  /*2530*/  FFMA.FTZ R9, R22, c[0x0][0x23c], -R8.reuse ;  /* 0x00008f0016097a23 */ /* 0x100fe40000010808 */
[----:B------:R2:W-:Y:S01]  /*2540*/  MUFU.EX2 R235, R3 ;  /* 0x0000000300eb7308 */ /* 0x0005e20000000800 */
[----:B------:R-:W-:-:S07]  /*2550*/  FFMA.FTZ R10, R25, c[0x0][0x23c], -R8 ;  /* 0x00008f00190a7a23 */ /* 0x000fce0000010808 */
[----:B------:R-:W-:Y:S01]  /*2560*/  MUFU.EX2 R229, R9 ;  /* 0x0000000900e57308 */ /* 0x000fe20000000800 */
[----:B--2---:R-:W-:-:S07]  /*2570*/  FFMA.FTZ R3, R21, c[0x0][0x23c], -R8 ;  /* 0x00008f0015037a23 */ /* 0x004fce0000010808 */
[----:B------:R2:W3:Y:S08]  /*2580*/  MUFU.EX2 R231, R10 ;  /* 0x0000000a00e77308 */ /* 0x0004f00000000800 */
[----:B------:R1:W-:Y:S01]  /*2590*/  MUFU.EX2 R234, R3 ;  /* 0x0000000300ea7308 */ /* 0x0003e20000000800 */
[----:B--2---:R-:W-:Y:S01]  /*25a0*/  FFMA.FTZ R10, R26, c[0x0][0x23c], -R8 ;  /* 0x00008f001a0a7a23 */ /* 0x004fe20000010808 */
[----:B---3--:R-:W-:-:S06]  /*25b0*/  F2FP.PACK_AB R128, R231, R229 ;  /* 0x000000e5e780723e */ /* 0x008fcc00000000ff */
[----:B------:R2:W-:Y:S01]  /*25c0*/  MUFU.EX2 R230, R10 ;  /* 0x0000000a00e67308 */ /* 0x0005e20000000800 */
[----:B-1----:R-:W-:Y:S01]  /*25d0*/  FMNMX.FTZ R3, R5, R6, !PT ;  /* 0x0000000605037209 */ /* 0x002fe20007810000 */
[----:B------:R-:W-:-:S03]  /*25e0*/  FFMA.FTZ R5, R12, c[0x0][0x23c], -R8 ;  /* 0x00008f000c057a23 */ /* 0x000fc60000010808 */
[C---:B------:R-:W-:Y:S01]  /*25f0*/  FSETP.NEU.FTZ.AND P1, PT, R3.reuse, -INF , PT ;  /* 0xff8000000300780b */ /* 0x040fe20003f3d000 */
[----:B------:R-:W-:Y:S02]  /*2600*/  FMUL.FTZ R6, R3, c[0x0][0x23c] ;  /* 0x00008f0003067a20 */ /* 0x000fe40000410000 */
[----:B------:R1:W-:Y:S03]  /*2610*/  MUFU.EX2 R233, R5 ;  /* 0x0000000500e97308 */ /* 0x0003e60000000800 */
[----:B------:R-:W-:-:S05]  /*2620*/  FSEL R2, R6, RZ, P1 ;  /* 0x000000ff06027208 */ /* 0x000fca0000800000 */
[--C-:B------:R-:W-:Y:S02]  /*2630*/  FFMA.FTZ R0, R24, c[0x0][0x23c], -R2.reuse ;  /* 0x00008f0018007a23 */ /* 0x100fe40000010802 */
[--C-:B--2---:R-:W-:Y:S02]  /*2640*/  FFMA.FTZ R10, R28, c[0x0][0x23c], -R2.reuse ;  /* 0x00008f001c0a7a23 */ /* 0x104fe40000010802 */
[----:B------:R2:W-:Y:S01]  /*2650*/  MUFU.EX2 R226, R0 ;  /* 0x0000000000e27308 */ /* 0x0005e20000000800 */
[----:B------:R-:W-:Y:S02]  /*2660*/  FFMA.FTZ R4, R23, c[0x0][0x23c], -R2 ;  /* 0x00008f0017047a23 */ /* 0x000fe40000010802 */
[--C-:B-1----:R-:W-:Y:S01]  /*2670*/  FFMA.FTZ R5, R13, c[0x0][0x23c], -R8.reuse ;  /* 0x00008f000d057a23 */ /* 0x102fe20000010808 */
[----:B------:R-:W-:Y:S01]  /*2680*/  LDSM.16.MT88.4 R20, [R211+0xa800] ;  /* 0x00a80000d314783b */ /* 0x000fe20000004200 */
[----:B------:R-:W-:-:S03]  /*2690*/  FFMA.FTZ R8, R27, c[0x0][0x23c], -R8 ;  /* 0x00008f001b087a23 */ /* 0x000fc60000010808 */
[----:B------:R-:W-:Y:S01]  /*26a0*/  MUFU.EX2 R206, R10 ;  /* 0x0000000a00ce7308 */ /* 0x000fe20000000800 */
[----:B------:R-:W-:Y:S01]  /*26b0*/  LDSM.16.MT88.4 R24, [R214+0xa800] ;  /* 0x00a80000d618783b */ /* 0x000fe20000004200 */
[----:B--2---:R-:W-:-:S06]  /*26c0*/  FFMA.FTZ R0, R14, c[0x0][0x23c], -R2 ;  /* 0x00008f000e007a23 */ /* 0x004fcc0000010802 */
[----:B------:R-:W1:Y:S08]  /*26d0*/  MUFU.EX2 R243, R8 ;  /* 0x0000000800f37308 */ /* 0x000e700000000800 */
[----:B------:R2:W-:Y:S08]  /*26e0*/  MUFU.EX2 R227, R0 ;  /* 0x0000000000e37308 */ /* 0x0005f00000000800 */
[----:B------:R-:W3:Y:S01]  /*26f0*/  MUFU.EX2 R236, R5 ;  /* 0x0000000500ec7308 */ /* 0x000ee20000000800 */
[----:B-1----:R-:W-:Y:S01]  /*2700*/  F2FP.PACK_AB R130, R243, R230 ;  /* 0x000000e6f382723e */ /* 0x002fe200000000ff */
[----:B--2---:R-:W-:-:S06]  /*2710*/  FFMA.FTZ R0, R15, c[0x0][0x23c], -R2 ;  /* 0x00008f000f007a23 */ /* 0x004fcc0000010802 */
[----:B------:R1:W2:Y:S01]  /*2720*/  MUFU.EX2 R228, R4 ;  /* 0x0000000400e47308 */ /* 0x0002a20000000800 */
[----:B------:R-:W4:Y:S01]  /*2730*/  LDSM.16.MT88.4 R12, [R211+0xb000] ;  /* 0x00b00000d30c783b */ /* 0x000f220000004200 */
[----:B---3--:R-:W-:-:S06]  /*2740*/  F2FP.PACK_AB R6, R236, R233 ;  /* 0x000000e9ec06723e */ /* 0x008fcc00000000ff */
[----:B------:R3:W5:Y:S01]  /*2750*/  MUFU.EX2 R232, R0 ;  /* 0x0000000000e87308 */ /* 0x0007620000000800 */
[----:B-1----:R-:W-:Y:S02]  /*2760*/  F2FP.PACK_AB R4, R234, R235 ;  /* 0x000000ebea04723e */ /* 0x002fe400000000ff */
[----:B--2---:R-:W-:Y:S02]  /*2770*/  F2FP.PACK_AB R5, R226, R228 ;  /* 0x000000e4e205723e */ /* 0x004fe400000000ff */
[----:B---3--:R-:W-:Y:S02]  /*2780*/  FMNMX.FTZ R0, R45, R47, !PT ;  /* 0x0000002f2d007209 */ /* 0x008fe40007810000 */
[----:B-----5:R-:W-:Y:S02]  /*2790*/  F2FP.PACK_AB R7, R232, R227 ;  /* 0x000000e3e807723e */ /* 0x020fe400000000ff */
[----:B------:R-:W-:-:S04]  /*27a0*/  FMNMX.FTZ R0, R44, R0, !PT ;  /* 0x000000002c007209 */ /* 0x000fc80007810000 */
[----:B------:R-:W-:Y:S01]  /*27b0*/  FMNMX.FTZ R0, R46, R0, !PT ;  /* 0x000000002e007209 */ /* 0x000fe20007810000 */
[----:B------:R-:W-:Y:S03]  /*27c0*/  HMMA.16816.F32 R140, R4, R36, RZ ;  /* 0x00000024048c723c */ /* 0x000fe600000018ff */
[----:B------:R-:W-:-:S04]  /*27d0*/  FMNMX.FTZ R0, R137, R0, !PT ;  /* 0x0000000089007209 */ /* 0x000fc80007810000 */
[----:B------:R-:W-:Y:S01]  /*27e0*/  FMNMX.FTZ R0, R138, R0, !PT ;  /* 0x000000008a007209 */ /* 0x000fe20007810000 */
[----:B------:R-:W-:Y:S03]  /*27f0*/  HMMA.16816.F32 R40, R4, R32, RZ ;  /* 0x000000200428723c */ /* 0x000fe600000018ff */
[----:B------:R-:W-:-:S04]  /*2800*/  FMNMX.FTZ R0, R132, R0, !PT ;  /* 0x0000000084007209 */ /* 0x000fc80007810000 */
[----:B------:R-:W-:Y:S01]  /*2810*/  FMNMX.FTZ R9, R133, R0, !PT ;  /* 0x0000000085097209 */ /* 0x000fe20007810000 */
[----:B------:R-:W-:Y:S01]  /*2820*/  HMMA.16816.F32 R56, R4, R16, RZ ;  /* 0x000000100438723c */ /* 0x000fe200000018ff */
[----:B------:R-:W-:-:S03]  /*2830*/  FMNMX.FTZ R0, R62, R63, !PT ;  /* 0x0000003f3e007209 */ /* 0x000fc60007810000 */
[----:B------:R-:W1:Y:S01]  /*2840*/  SHFL.BFLY PT, R11, R9, 0x2, 0x1f ;  /* 0x0c401f00090b7f89 */ /* 0x000e6200000e0000 */
[----:B------:R-:W-:-:S03]  /*2850*/  FMNMX.FTZ R0, R60, R0, !PT ;  /* 0x000000003c007209 */ /* 0x000fc60007810000 */
[----:B------:R-:W-:Y:S01]  /*2860*/  HMMA.16816.F32 R72, R4, R48, RZ ;  /* 0x000000300448723c */ /* 0x000fe200000018ff */
[----:B------:R-:W-:-:S04]  /*2870*/  FMNMX.FTZ R0, R61, R0, !PT ;  /* 0x000000003d007209 */ /* 0x000fc80007810000 */
[----:B------:R-:W-:-:S03]  /*2880*/  FMNMX.FTZ R0, R160, R0, !PT ;  /* 0x00000000a0007209 */ /* 0x000fc60007810000 */
[----:B------:R-:W-:Y:S01]  /*2890*/  HMMA.16816.F32 R88, R4, R52, RZ ;  /* 0x000000340458723c */ /* 0x000fe200000018ff */
[----:B------:R-:W-:-:S04]  /*28a0*/  FMNMX.FTZ R0, R161, R0, !PT ;  /* 0x00000000a1007209 */ /* 0x000fc80007810000 */
[----:B------:R-:W-:-:S03]  /*28b0*/  FMNMX.FTZ R0, R139, R0, !PT ;  /* 0x000000008b007209 */ /* 0x000fc60007810000 */
[C---:B----4-:R-:W-:Y:S01]  /*28c0*/  HMMA.16816.F32 R100, R4.reuse, R12, RZ ;  /* 0x0000000c0464723c */ /* 0x050fe200000018ff */
[----:B------:R-:W-:Y:S02]  /*28d0*/  FMNMX.FTZ R0, R164, R0, !PT ;  /* 0x00000000a4007209 */ /* 0x000fe40007810000 */
[----:B-1----:R-:W-:Y:S01]  /*28e0*/  FMNMX.FTZ R8, R9, R11, !PT ;  /* 0x0000000b09087209 */ /* 0x002fe20007810000 */
[--C-:B------:R-:W-:Y:S02]  /*28f0*/  FFMA.FTZ R9, R30, c[0x0][0x23c], -R2.reuse ;  /* 0x00008f001e097a23 */ /* 0x100fe40000010802 */
[----:B------:R-:W1:Y:S02]  /*2900*/  SHFL.BFLY PT, R10, R0, 0x2, 0x1f ;  /* 0x0c401f00000a7f89 */ /* 0x000e6400000e0000 */
[C---:B------:R-:W-:Y:S01]  /*2910*/  HMMA.16816.F32 R112, R4.reuse, R64, RZ ;  /* 0x000000400470723c */ /* 0x040fe200000018ff */
[----:B------:R2:W3:Y:S01]  /*2920*/  MUFU.EX2 R207, R9 ;  /* 0x0000000900cf7308 */ /* 0x0004e20000000800 */
[----:B------:R-:W4:Y:S06]  /*2930*/  SHFL.BFLY PT, R11, R8, 0x1, 0x1f ;  /* 0x0c201f00080b7f89 */ /* 0x000f2c00000e0000 */
[C---:B------:R-:W-:Y:S08]  /*2940*/  HMMA.16816.F32 R124, R4.reuse, R68, RZ ;  /* 0x00000044047c723c */ /* 0x040ff000000018ff */
[----:B------:R-:W-:Y:S01]  /*2950*/  HMMA.16816.F32 R148, R4, R38, RZ ;  /* 0x000000260494723c */ /* 0x000fe200000018ff */
[--C-:B--2---:R-:W-:Y:S01]  /*2960*/  FFMA.FTZ R9, R31, c[0x0][0x23c], -R2.reuse ;  /* 0x00008f001f097a23 */ /* 0x104fe20000010802 */
[----:B---3--:R-:W-:Y:S01]  /*2970*/  F2FP.PACK_AB R129, R207, R206 ;  /* 0x000000cecf81723e */ /* 0x008fe200000000ff */
[----:B------:R-:W-:-:S02]  /*2980*/  FFMA.FTZ R2, R29, c[0x0][0x23c], -R2 ;  /* 0x00008f001d027a23 */ /* 0x000fc40000010802 */
[----:B------:R-:W-:Y:S01]  /*2990*/  LDSM.16.MT88.4 R28, [R213+0xb800] ;  /* 0x00b80000d51c783b */ /* 0x000fe20000004200 */
[----:B-1----:R-:W-:Y:S01]  /*29a0*/  FMNMX.FTZ R0, R10, R0, !PT ;  /* 0x000000000a007209 */ /* 0x002fe20007810000 */
[----:B------:R1:W-:Y:S01]  /*29b0*/  MUFU.EX2 R242, R2 ;  /* 0x0000000200f27308 */ /* 0x0003e20000000800 */
[C---:B------:R-:W-:Y:S01]  /*29c0*/  HMMA.16816.F32 R92, R4.reuse, R34, RZ ;  /* 0x00000022045c723c */ /* 0x040fe200000018ff */
[----:B----4-:R-:W-:Y:S02]  /*29d0*/  FMNMX.FTZ R136, R8, R11, !PT ;  /* 0x0000000b08887209 */ /* 0x010fe40007810000 */
[----:B------:R-:W2:Y:S02]  /*29e0*/  SHFL.BFLY PT, R8, R0, 0x1, 0x1f ;  /* 0x0c201f0000087f89 */ /* 0x000ea400000e0000 */
[C---:B------:R-:W-:Y:S02]  /*29f0*/  FSETP.NEU.FTZ.AND P1, PT, R136.reuse, -INF , PT ;  /* 0xff8000008800780b */ /* 0x040fe40003f3d000 */
[----:B------:R-:W3:Y:S01]  /*2a00*/  MUFU.EX2 R225, R9 ;  /* 0x0000000900e17308 */ /* 0x000ee20000000800 */
[----:B------:R-:W-:Y:S01]  /*2a10*/  HMMA.16816.F32 R84, R4, R18, RZ ;  /* 0x000000120454723c */ /* 0x000fe200000018ff */
[----:B-1----:R-:W-:-:S07]  /*2a20*/  FMUL.FTZ R2, R136, c[0x0][0x23c] ;  /* 0x00008f0088027a20 */ /* 0x002fce0000410000 */
[----:B------:R-:W-:Y:S01]  /*2a30*/  HMMA.16816.F32 R76, R4, R50, RZ ;  /* 0x00000032044c723c */ /* 0x000fe200000018ff */
[----:B------:R-:W-:Y:S02]  /*2a40*/  FSEL R2, R2, RZ, P1 ;  /* 0x000000ff02027208 */ /* 0x000fe40000800000 */
[----:B---3--:R-:W-:-:S05]  /*2a50*/  F2FP.PACK_AB R131, R242, R225 ;  /* 0x000000e1f283723e */ /* 0x008fca00000000ff */
[----:B------:R-:W-:Y:S01]  /*2a60*/  HMMA.16816.F32 R104, R4, R54, RZ ;  /* 0x000000360468723c */ /* 0x000fe200000018ff */
[----:B--2---:R-:W-:Y:S01]  /*2a70*/  FMNMX.FTZ R135, R0, R8, !PT ;  /* 0x0000000800877209 */ /* 0x004fe20007810000 */
[--C-:B------:R-:W-:Y:S02]  /*2a80*/  FFMA.FTZ R0, R47, c[0x0][0x23c], -R2.reuse ;  /* 0x00008f002f007a23 */ /* 0x100fe40000010802 */
[----:B------:R-:W-:-:S04]  /*2a90*/  FFMA.FTZ R8, R137, c[0x0][0x23c], -R2 ;  /* 0x00008f0089087a23 */ /* 0x000fc80000010802 */
[----:B------:R-:W-:Y:S01]  /*2aa0*/  HMMA.16816.F32 R116, R4, R14, RZ ;  /* 0x0000000e0474723c */ /* 0x000fe200000018ff */
[----:B------:R1:W-:Y:S01]  /*2ab0*/  MUFU.EX2 R202, R0 ;  /* 0x0000000000ca7308 */ /* 0x0003e20000000800 */
[----:B------:R-:W-:-:S06]  /*2ac0*/  FSETP.NEU.FTZ.AND P1, PT, R135, -INF , PT ;  /* 0xff8000008700780b */ /* 0x000fcc0003f3d000 */
[C---:B------:R-:W-:Y:S01]  /*2ad0*/  HMMA.16816.F32 R156, R4.reuse, R66, RZ ;  /* 0x00000042049c723c */ /* 0x040fe200000018ff */
[----:B------:R2:W-:Y:S07]  /*2ae0*/  MUFU.EX2 R197, R8 ;  /* 0x0000000800c57308 */ /* 0x0005ee0000000800 */
[----:B------:R-:W-:Y:S01]  /*2af0*/  HMMA.16816.F32 R144, R4, R70, RZ ;  /* 0x000000460490723c */ /* 0x000fe200000018ff */
[----:B-1----:R-:W-:-:S05]  /*2b00*/  FMUL.FTZ R0, R135, c[0x0][0x23c] ;  /* 0x00008f0087007a20 */ /* 0x002fca0000410000 */
[----:B------:R-:W-:Y:S01]  /*2b10*/  FSEL R0, R0, RZ, P1 ;  /* 0x000000ff00007208 */ /* 0x000fe20000800000 */
[--C-:B------:R-:W-:Y:S01]  /*2b20*/  FFMA.FTZ R4, R45, c[0x0][0x23c], -R2.reuse ;  /* 0x00008f002d047a23 */ /* 0x100fe20000010802 */
[C---:B------:R-:W-:Y:S01]  /*2b30*/  HMMA.16816.F32 R140, R128.reuse, R152, R140 ;  /* 0x00000098808c723c */ /* 0x040fe2000000188c */
[--C-:B--2---:R-:W-:Y:S02]  /*2b40*/  FFMA.FTZ R8, R138, c[0x0][0x23c], -R2.reuse ;  /* 0x00008f008a087a23 */ /* 0x104fe40000010802 */
[----:B------:R1:W-:Y:S05]  /*2b50*/  MUFU.EX2 R205, R4 ;  /* 0x0000000400cd7308 */ /* 0x0003ea0000000800 */
[C---:B------:R-:W-:Y:S03]  /*2b60*/  HMMA.16816.F32 R40, R128.reuse, R20, R40 ;  /* 0x000000148028723c */ /* 0x040fe60000001828 */
[----:B------:R2:W3:Y:S05]  /*2b70*/  MUFU.EX2 R196, R8 ;  /* 0x0000000800c47308 */ /* 0x0004ea0000000800 */
[----:B------:R-:W-:Y:S01]  /*2b80*/  HMMA.16816.F32 R56, R128, R24, R56 ;  /* 0x000000188038723c */ /* 0x000fe20000001838 */
[----:B-1----:R-:W-:-:S04]  /*2b90*/  FFMA.FTZ R4, R44, c[0x0][0x23c], -R2 ;  /* 0x00008f002c047a23 */ /* 0x002fc80000010802 */
[----:B------:R1:W-:Y:S03]  /*2ba0*/  MUFU.EX2 R203, R4 ;  /* 0x0000000400cb7308 */ /* 0x0003e60000000800 */
[----:B------:R-:W-:Y:S01]  /*2bb0*/  HMMA.16816.F32 R72, R128, R80, R72 ;  /* 0x000000508048723c */ /* 0x000fe20000001848 */
[----:B--2---:R-:W-:Y:S01]  /*2bc0*/  FFMA.FTZ R8, R132, c[0x0][0x23c], -R2 ;  /* 0x00008f0084087a23 */ /* 0x004fe20000010802 */
[----:B---3--:R-:W-:-:S03]  /*2bd0*/  F2FP.PACK_AB R168, R196, R197 ;  /* 0x000000c5c4a8723e */ /* 0x008fc600000000ff */
[----:B------:R-:W-:Y:S03]  /*2be0*/  MUFU.EX2 R138, R8 ;  /* 0x00000008008a7308 */ /* 0x000fe60000000800 */
[----:B------:R-:W-:Y:S01]  /*2bf0*/  HMMA.16816.F32 R88, R128, R96, R88 ;  /* 0x000000608058723c */ /* 0x000fe20000001858 */
[----:B-1----:R-:W-:-:S07]  /*2c00*/  FFMA.FTZ R4, R46, c[0x0][0x23c], -R2 ;  /* 0x00008f002e047a23 */ /* 0x002fce0000010802 */
[C---:B------:R-:W-:Y:S01]  /*2c10*/  HMMA.16816.F32 R100, R128.reuse, R108, R100 ;  /* 0x0000006c8064723c */ /* 0x040fe20000001864 */
[----:B------:R-:W-:Y:S01]  /*2c20*/  FFMA.FTZ R2, R133, c[0x0][0x23c], -R2 ;  /* 0x00008f0085027a23 */ /* 0x000fe20000010802 */
[----:B------:R1:W2:Y:S06]  /*2c30*/  MUFU.EX2 R204, R4 ;  /* 0x0000000400cc7308 */ /* 0x0002ac0000000800 */
[C---:B------:R-:W-:Y:S02]  /*2c40*/  HMMA.16816.F32 R44, R128.reuse, R22, R92 ;  /* 0x00000016802c723c */ /* 0x040fe4000000185c */
[----:B------:R3:W4:Y:S06]  /*2c50*/  MUFU.EX2 R245, R2 ;  /* 0x0000000200f57308 */ /* 0x00072c0000000800 */
[----:B------:R-:W-:Y:S01]  /*2c60*/  HMMA.16816.F32 R92, R128, R98, R104 ;  /* 0x00000062805c723c */ /* 0x000fe20000001868 */
[----:B-1----:R-:W-:Y:S01]  /*2c70*/  FFMA.FTZ R4, R62, c[0x0][0x23c], -R0 ;  /* 0x00008f003e047a23 */ /* 0x002fe20000010800 */
[----:B--2---:R-:W-:-:S03]  /*2c80*/  F2FP.PACK_AB R6, R204, R203 ;  /* 0x000000cbcc06723e */ /* 0x004fc600000000ff */
[----:B------:R1:W-:Y:S03]  /*2c90*/  MUFU.EX2 R201, R4 ;  /* 0x0000000400c97308 */ /* 0x0003e60000000800 */
[----:B------:R-:W-:Y:S01]  /*2ca0*/  HMMA.16816.F32 R104, R128, R110, R116 ;  /* 0x0000006e8068723c */ /* 0x000fe20000001874 */
[----:B---3--:R-:W-:Y:S01]  /*2cb0*/  FFMA.FTZ R2, R160, c[0x0][0x23c], -R0 ;  /* 0x00008f00a0027a23 */ /* 0x008fe20000010800 */
[----:B----4-:R-:W-:-:S03]  /*2cc0*/  F2FP.PACK_AB R170, R245, R138 ;  /* 0x0000008af5aa723e */ /* 0x010fc600000000ff */
[----:B------:R2:W-:Y:S03]  /*2cd0*/  MUFU.EX2 R137, R2 ;  /* 0x0000000200897308 */ /* 0x0005e60000000800 */
[----:B------:R-:W-:Y:S01]  /*2ce0*/  HMMA.16816.F32 R112, R128, R120, R112 ;  /* 0x000000788070723c */ /* 0x000fe20000001870 */
[----:B-1----:R-:W-:-:S07]  /*2cf0*/  FFMA.FTZ R4, R63, c[0x0][0x23c], -R0 ;  /* 0x00008f003f047a23 */ /* 0x002fce0000010800 */
[----:B------:R-:W-:Y:S01]  /*2d00*/  HMMA.16816.F32 R124, R128, R28, R124 ;  /* 0x0000001c807c723c */ /* 0x000fe2000000187c */
[----:B------:R1:W3:Y:S01]  /*2d10*/  MUFU.EX2 R200, R4 ;  /* 0x0000000400c87308 */ /* 0x0002e20000000800 */
[----:B--2---:R-:W-:-:S06]  /*2d20*/  FFMA.FTZ R2, R161, c[0x0][0x23c], -R0 ;  /* 0x00008f00a1027a23 */ /* 0x004fcc0000010800 */
[C---:B------:R-:W-:Y:S01]  /*2d30*/  HMMA.16816.F32 R148, R128.reuse, R154, R148 ;  /* 0x0000009a8094723c */ /* 0x040fe20000001894 */
[----:B------:R2:W4:Y:S07]  /*2d40*/  MUFU.EX2 R133, R2 ;  /* 0x0000000200857308 */ /* 0x00052e0000000800 */
[----:B------:R-:W-:Y:S01]  /*2d50*/  HMMA.16816.F32 R76, R128, R82, R76 ;  /* 0x00000052804c723c */ /* 0x000fe2000000184c */
[----:B-1----:R-:W-:Y:S01]  /*2d60*/  FFMA.FTZ R4, R60, c[0x0][0x23c], -R0 ;  /* 0x00008f003c047a23 */ /* 0x002fe20000010800 */
[----:B---3--:R-:W-:-:S03]  /*2d70*/  F2FP.PACK_AB R5, R200, R201 ;  /* 0x000000c9c805723e */ /* 0x008fc600000000ff */
[----:B------:R1:W3:Y:S03]  /*2d80*/  MUFU.EX2 R198, R4 ;  /* 0x0000000400c67308 */ /* 0x0002e60000000800 */
[----:B------:R-:W-:Y:S01]  /*2d90*/  HMMA.16816.F32 R116, R128, R122, R156 ;  /* 0x0000007a8074723c */ /* 0x000fe2000000189c */
[----:B--2---:R-:W-:Y:S01]  /*2da0*/  FFMA.FTZ R2, R139, c[0x0][0x23c], -R0 ;  /* 0x00008f008b027a23 */ /* 0x004fe20000010800 */
[----:B----4-:R-:W-:-:S03]  /*2db0*/  F2FP.PACK_AB R169, R133, R137 ;  /* 0x0000008985a9723e */ /* 0x010fc600000000ff */
[----:B------:R2:W-:Y:S01]  /*2dc0*/  MUFU.EX2 R132, R2 ;  /* 0x0000000200847308 */ /* 0x0005e20000000800 */
[--C-:B-1----:R-:W-:Y:S02]  /*2dd0*/  FFMA.FTZ R4, R61, c[0x0][0x23c], -R0.reuse ;  /* 0x00008f003d047a23 */ /* 0x102fe40000010800 */
[----:B------:R-:W-:Y:S01]  /*2de0*/  HMMA.16816.F32 R60, R128, R26, R84 ;  /* 0x0000001a803c723c */ /* 0x000fe20000001854 */
[----:B------:R-:W-:-:S04]  /*2df0*/  FFMA.FTZ R0, R164, c[0x0][0x23c], -R0 ;  /* 0x00008f00a4007a23 */ /* 0x000fc80000010800 */
[----:B------:R1:W4:Y:S01]  /*2e00*/  MUFU.EX2 R199, R4 ;  /* 0x0000000400c77308 */ /* 0x0003220000000800 */
[----:B--2---:R-:W-:Y:S02]  /*2e10*/  FADD.FTZ R2, R201, R200 ;  /* 0x000000c8c9027221 */ /* 0x004fe40000010000 */
[----:B------:R-:W-:Y:S05]  /*2e20*/  HMMA.16816.F32 R128, R128, R30, R144 ;  /* 0x0000001e8080723c */ /* 0x000fea0000001890 */
[----:B------:R2:W5:Y:S01]  /*2e30*/  MUFU.EX2 R244, R0 ;  /* 0x0000000000f47308 */ /* 0x0005620000000800 */
[----:B---3--:R-:W-:Y:S01]  /*2e40*/  FADD.FTZ R2, R198, R2 ;  /* 0x00000002c6027221 */ /* 0x008fe20000010000 */
[----:B-1----:R-:W-:-:S02]  /*2e50*/  F2FP.PACK_AB R4, R202, R205 ;  /* 0x000000cdca04723e */ /* 0x002fc400000000ff */
[----:B----4-:R-:W-:Y:S01]  /*2e60*/  F2FP.PACK_AB R7, R199, R198 ;  /* 0x000000c6c707723e */ /* 0x010fe200000000ff */
[----:B--2---:R-:W-:-:S06]  /*2e70*/  FADD.FTZ R0, R205, R202 ;  /* 0x000000cacd007221 */ /* 0x004fcc0000010000 */
[----:B------:R-:W-:Y:S01]  /*2e80*/  HMMA.16816.F32 R144, R4, R36, RZ ;  /* 0x000000240490723c */ /* 0x000fe200000018ff */
[----:B-----5:R-:W-:Y:S01]  /*2e90*/  F2FP.PACK_AB R171, R244, R132 ;  /* 0x00000084f4ab723e */ /* 0x020fe200000000ff */
[----:B------:R-:W-:-:S06]  /*2ea0*/  FADD.FTZ R0, R203, R0 ;  /* 0x00000000cb007221 */ /* 0x000fcc0000010000 */
        /* <DEDUP_REMOVED lines=26> */
[C---:B------:R-:W-:Y:S01]  /*3050*/  HMMA.16816.F32 R84, R168.reuse, R96, R84 ;  /* 0x00000060a854723c */ /* 0x040fe20000001854 */
        /* <DEDUP_REMOVED lines=14> */
[----:B------:R-:W-:Y:S01]  /*3140*/  HMMA.16816.F32 R36, R168, R20, R36 ;  /* 0x00000014a824723c */ /* 0x000fe20000001824 */
[----:B------:R-:W-:Y:S02]  /*3150*/  FADD.FTZ R244, R244, R4 ;  /* 0x00000004f4f47221 */ /* 0x000fe40000010000 */
[----:B------:R-:W-:Y:S02]  /*3160*/  FADD.FTZ R243, R243, R2 ;  /* 0x00000002f3f37221 */ /* 0x000fe40000010000 */
[----:B------:R-:W-:-:S03]  /*3170*/  FADD.FTZ R242, R242, R0 ;  /* 0x00000000f2f27221 */ /* 0x000fc60000010000 */
        /* <DEDUP_REMOVED lines=10> */
[----:B------:R-:W-:Y:S07]  /*3220*/  @!P0 BRA `(.L_x_844) ;  /* 0x000022c000008947 */ /* 0x000fee0003800000 */
[----:B------:R-:W-:Y:S01]  /*3230*/  ULDC.64 UR4, c[0x0][0x1a0] ;  /* 0x0000680000047ab9 */ /* 0x000fe20000000a00 */
[----:B------:R-:W-:Y:S01]  /*3240*/  LEA.HI.SX32 R224, R224, 0xfffffffe, 0x1b ;  /* 0xfffffffee0e07811 */ /* 0x000fe200078fdaff */
[----:B------:R-:W-:Y:S01]  /*3250*/  IMAD.MOV.U32 R137, RZ, RZ, R135 ;  /* 0x000000ffff897224 */ /* 0x000fe200078e0087 */
[----:B------:R-:W-:Y:S01]  /*3260*/  MOV R139, R3 ;  /* 0x00000003008b7202 */ /* 0x000fe20000000f00 */
[----:B------:R-:W-:Y:S01]  /*3270*/  IMAD.MOV.U32 R132, RZ, RZ, R136 ;  /* 0x000000ffff847224 */ /* 0x000fe200078e0088 */
[----:B------:R-:W-:Y:S01]  /*3280*/  MOV R138, R134 ;  /* 0x00000086008a7202 */ /* 0x000fe20000000f00 */
[----:B------:R-:W-:-:S02]  /*3290*/  USHF.L.U64.HI UR5, UR4, 0x5, UR5 ;  /* 0x0000000504057899 */ /* 0x000fc40008010205 */
[----:B------:R-:W-:Y:S01]  /*32a0*/  USHF.L.U32 UR4, UR4, 0x5, URZ ;  /* 0x0000000504047899 */ /* 0x000fe2000800063f */
[----:B------:R-:W-:Y:S07]  /*32b0*/  BRA `(.L_x_845) ;  /* 0x000001b000007947 */ /* 0x000fee0003800000 */
.L_x_847:
[----:B------:R-:W2:Y:S01]  /*32c0*/  LDL.64 R226, [R1] ;  /* 0x0000000001e27983 */ /* 0x000ea20000100a00 */
[----:B------:R-:W-:Y:S01]  /*32d0*/  IADD3 R0, R224, -0x1, RZ ;  /* 0xffffffffe0007810 */ /* 0x000fe20007ffe0ff */
[----:B------:R-:W-:Y:S02]  /*32e0*/  IMAD.MOV.U32 R225, RZ, RZ, c[0x0][0x198] ;  /* 0x00006600ffe17624 */ /* 0x000fe400078e00ff */
[----:B------:R-:W-:Y:S01]  /*32f0*/  IMAD.MOV.U32 R136, RZ, RZ, 0x5 ;  /* 0x00000005ff887424 */ /* 0x000fe200078e00ff */
[----:B------:R-:W-:Y:S01]  /*3300*/  SHF.R.S32.HI R2, RZ, 0x1f, R0 ;  /* 0x0000001fff027819 */ /* 0x000fe20000011400 */
[----:B------:R-:W-:Y:S01]  /*3310*/  IMAD.WIDE.U32 R134, R0, c[0x0][0x198], RZ ;  /* 0x0000660000867a25 */ /* 0x000fe200078e00ff */
[----:B------:R-:W-:Y:S03]  /*3320*/  SHF.L.U32 R225, R225, 0x5, RZ ;  /* 0x00000005e1e17819 */ /* 0x000fe600000006ff */
[----:B------:R-:W-:Y:S02]  /*3330*/  IMAD R2, R2, c[0x0][0x198], RZ ;  /* 0x0000660002027a24 */ /* 0x000fe400078e02ff */
[----:B------:R-:W-:Y:S02]  /*3340*/  IMAD.MOV.U32 R133, RZ, RZ, c[0x0][0x198] ;  /* 0x00006600ff857624 */ /* 0x000fe400078e00ff */
[----:B------:R-:W-:Y:S03]  /*3350*/  IMAD R2, R0, c[0x0][0x19c], R2 ;  /* 0x0000670000027a24 */ /* 0x000fe600078e0202 */
[----:B------:R-:W-:Y:S01]  /*3360*/  SHF.L.U64.HI R133, R133, R136, c[0x0][0x19c] ;  /* 0x0000670085857619 */ /* 0x000fe20000010288 */
[----:B------:R-:W-:Y:S01]  /*3370*/  IMAD.IADD R3, R135, 0x1, R2 ;  /* 0x0000000187037824 */ /* 0x000fe200078e0202 */
[----:B--2---:R-:W-:Y:S04]  /*3380*/  LEA R0, P1, R134, R226, 0x5 ;  /* 0x000000e286007211 */ /* 0x004fe800078228ff */
[----:B------:R-:W-:Y:S02]  /*3390*/  LEA R2, P2, R0, c[0x0][0x168], 0x1 ;  /* 0x00005a0000027a11 */ /* 0x000fe400078408ff */
[----:B------:R-:W-:Y:S02]  /*33a0*/  LEA.HI.X R3, R134, R249, R3, 0x5, P1 ;  /* 0x000000f986037211 */ /* 0x000fe400008f2c03 */
[----:B------:R-:W-:Y:S02]  /*33b0*/  IADD3 R134, P1, R225, R2, RZ ;  /* 0x00000002e1867210 */ /* 0x000fe40007f3e0ff */
[----:B------:R-:W-:Y:S04]  /*33c0*/  LEA.HI.X R3, R0, c[0x0][0x16c], R3, 0x1, P2 ;  /* 0x00005b0000037a11 */ /* 0x000fe800010f0c03 */
[----:B------:R-:W-:Y:S01]  /*33d0*/  IADD3.X R135, R133, R3, RZ, P1, !PT ;  /* 0x0000000385877210 */ /* 0x000fe20000ffe4ff */
[----:B------:R-:W-:Y:S01]  /*33e0*/  @!PT LDS RZ, [RZ] ;  /* 0x00000000fffff984 */ /* 0x000fe20000000800 */
[----:B------:R-:W-:Y:S01]  /*33f0*/  @!PT LDS RZ, [RZ] ;  /* 0x00000000fffff984 */ /* 0x000fe20000000800 */
[----:B------:R-:W-:Y:S01]  /*3400*/  @!PT LDS RZ, [RZ] ;  /* 0x00000000fffff984 */ /* 0x000fe20000000800 */
[----:B------:R1:W-:Y:S04]  /*3410*/  LDGSTS.E.BYPASS.LTC128B.128 [R223+0x8000], [R2.64] ;  /* 0x0800000002df7fae */ /* 0x0003e8000b901d46 */
[----:B------:R1:W-:Y:S04]  /*3420*/  LDGSTS.E.BYPASS.LTC128B.128 [R223+0x9000], [R2.64+0x80] ;  /* 0x0900008002df7fae */ /* 0x0003e8000b901d46 */
[----:B------:R1:W-:Y:S04]  /*3430*/  LDGSTS.E.BYPASS.LTC128B.128 [R223+0x8800], [R134.64] ;  /* 0x0880000086df7fae */ /* 0x0003e8000b901d46 */
[----:B------:R1:W-:Y:S04]  /*3440*/  LDGSTS.E.BYPASS.LTC128B.128 [R223+0x9800], [R134.64+0x80] ;  /* 0x0980008086df7fae */ /* 0x0003e8000b901d46 */
[----:B------:R-:W0:Y:S01]  /*3450*/  LDGDEPBAR ;  /* 0x00000000000079af */ /* 0x000e220000000000 */
[----:B------:R-:W-:-:S05]  /*3460*/  BRA `(.L_x_846) ;  /* 0x000007a000007947 */ /* 0x000fca0003800000 */
.L_x_845:
[----:B------:R-:W2:Y:S01]  /*3470*/  LDL R6, [R1+0x8] ;  /* 0x0000080001067983 */ /* 0x000ea20000100800 */
[----:B------:R-:W-:Y:S01]  /*3480*/  SHF.R.S32.HI R0, RZ, 0x1f, R224 ;  /* 0x0000001fff007819 */ /* 0x000fe200000114e0 */
[----:B------:R-:W-:Y:S04]  /*3490*/  DEPBAR.LE SB0, 0x0 ;  /* 0x000080000000791a */ /* 0x000fe80000000000 */
[----:B------:R-:W-:Y:S01]  /*34a0*/  BAR.SYNC.DEFER_BLOCKING 0x0 ;  /* 0x0000000000007b1d */ /* 0x000fe20000010000 */
[----:B------:R-:W-:Y:S02]  /*34b0*/  IMAD R0, R0, c[0x0][0x1a0], RZ ;  /* 0x0000680000007a24 */ /* 0x000fe400078e02ff */
[C---:B------:R-:W-:Y:S04]  /*34c0*/  IMAD.WIDE.U32 R4, R224.reuse, c[0x0][0x1a0], RZ ;  /* 0x00006800e0047a25 */ /* 0x040fe800078e00ff */
[----:B------:R-:W-:Y:S01]  /*34d0*/  IMAD R2, R224, c[0x0][0x1a4], R0 ;  /* 0x00006900e0027a24 */ /* 0x000fe200078e0200 */
[----:B------:R-:W-:Y:S03]  /*34e0*/  LEA R0, P0, R4, R250, 0x5 ;  /* 0x000000fa04007211 */ /* 0x000fe600078028ff */
[----:B------:R-:W-:Y:S01]  /*34f0*/  IMAD.IADD R5, R5, 0x1, R2 ;  /* 0x0000000105057824 */ /* 0x000fe200078e0202 */
[----:B------:R-:W-:Y:S04]  /*3500*/  LEA R2, P1, R0, c[0x0][0x170], 0x1 ;  /* 0x00005c0000027a11 */ /* 0x000fe800078208ff */
[----:B--2---:R-:W-:Y:S02]  /*3510*/  LEA.HI.X R5, R4, R6, R5, 0x5, P0 ;  /* 0x0000000604057211 */ /* 0x004fe400000f2c05 */
[----:B------:R-:W-:Y:S02]  /*3520*/  IADD3 R4, P0, R2, UR4, RZ ;  /* 0x0000000402047c10 */ /* 0x000fe4000ff1e0ff */
[----:B------:R-:W-:Y:S04]  /*3530*/  LEA.HI.X R3, R0, c[0x0][0x174], R5, 0x1, P1 ;  /* 0x00005d0000037a11 */ /* 0x000fe800008f0c05 */
[----:B------:R-:W-:Y:S01]  /*3540*/  IADD3.X R5, R3, UR5, RZ, P0, !PT ;  /* 0x0000000503057c10 */ /* 0x000fe200087fe4ff */
[----:B------:R-:W-:Y:S01]  /*3550*/  @!PT LDS RZ, [RZ] ;  /* 0x00000000fffff984 */ /* 0x000fe20000000800 */
[----:B------:R-:W-:Y:S01]  /*3560*/  @!PT LDS RZ, [RZ] ;  /* 0x00000000fffff984 */ /* 0x000fe20000000800 */
[----:B------:R-:W-:Y:S01]  /*3570*/  @!PT LDS RZ, [RZ] ;  /* 0x00000000fffff984 */ /* 0x000fe20000000800 */
[----:B------:R1:W-:Y:S01]  /*3580*/  LDGSTS.E.BYPASS.LTC128B.128 [R223+0xa000], [R2.64] ;  /* 0x0a00000002df7fae */ /* 0x0003e2000b901d46 */
[----:B------:R-:W-:Y:S04]  /*3590*/  ISETP.GT.AND P0, PT, R224, RZ, PT ;  /* 0x000000ffe000720c */ /* 0x000fe80003f04270 */
[----:B------:R1:W-:Y:S05]  /*35a0*/  LDGSTS.E.BYPASS.LTC128B.128 [R223+0xb000], [R2.64+0x80] ;  /* 0x0b00008002df7fae */ /* 0x0003ea000b901d46 */
[----:B------:R2:W-:Y:S05]  /*35b0*/  LDGSTS.E.BYPASS.LTC128B.128 [R223+0xa800], [R4.64] ;  /* 0x0a80000004df7fae */ /* 0x0005ea000b901d46 */
[----:B------:R2:W-:Y:S05]  /*35c0*/  LDGSTS.E.BYPASS.LTC128B.128 [R223+0xb800], [R4.64+0x80] ;  /* 0x0b80008004df7fae */ /* 0x0005ea000b901d46 */
[----:B------:R-:W-:Y:S05]  /*35d0*/  LDSM.16.M88.4 R32, [R210] ;  /* 0x00000000d220783b */ /* 0x000fea0000000200 */
[----:B------:R-:W2:Y:S05]  /*35e0*/  LDSM.16.M88.4 R16, [R208+0x8000] ;  /* 0x00800000d010783b */ /* 0x000eaa0000000200 */
[----:B------:R-:W3:Y:S05]  /*35f0*/  LDSM.16.M88.4 R28, [R210+0x2000] ;  /* 0x00200000d21c783b */ /* 0x000eea0000000200 */
[----:B------:R-:W4:Y:S05]  /*3600*/  LDSM.16.M88.4 R172, [R208+0x8800] ;  /* 0x00880000d0ac783b */ /* 0x000f2a0000000200 */
[----:B------:R-:W0:Y:S05]  /*3610*/  LDGDEPBAR ;  /* 0x00000000000079af */ /* 0x000e2a0000000000 */
[----:B------:R-:W-:Y:S05]  /*3620*/  LDSM.16.M88.4 R176, [R212] ;  /* 0x00000000d4b0783b */ /* 0x000fea0000000200 */
[----:B------:R-:W5:Y:S05]  /*3630*/  LDSM.16.M88.4 R180, [R219] ;  /* 0x00000000dbb4783b */ /* 0x000f6a0000000200 */
[----:B------:R-:W1:Y:S05]  /*3640*/  LDSM.16.M88.4 R184, [R212+0x2000] ;  /* 0x00200000d4b8783b */ /* 0x000e6a0000000200 */
[----:B------:R-:W1:Y:S01]  /*3650*/  LDSM.16.M88.4 R188, [R222] ;  /* 0x00000000debc783b */ /* 0x000e620000000200 */
[-C--:B--2---:R-:W-:Y:S04]  /*3660*/  HMMA.16816.F32 R4, R32, R16.reuse, RZ ;  /* 0x000000102004723c */ /* 0x084fe800000018ff */
[----:B------:R-:W-:Y:S05]  /*3670*/  LDSM.16.M88.4 R192, [R218] ;  /* 0x00000000dac0783b */ /* 0x000fea0000000200 */
[----:B------:R-:W2:Y:S01]  /*3680*/  LDSM.16.M88.4 R196, [R216+0x8000] ;  /* 0x00800000d8c4783b */ /* 0x000ea20000000200 */
[C---:B---3--:R-:W-:Y:S04]  /*3690*/  HMMA.16816.F32 R8, R28.reuse, R16, RZ ;  /* 0x000000101c08723c */ /* 0x048fe800000018ff */
[----:B------:R-:W3:Y:S04]  /*36a0*/  LDSM.16.M88.4 R200, [R218+0x2000] ;  /* 0x00200000dac8783b */ /* 0x000ee80000000200 */
[-C--:B------:R-:W-:Y:S01]  /*36b0*/  HMMA.16816.F32 R12, R28, R18.reuse, RZ ;  /* 0x000000121c0c723c */ /* 0x080fe200000018ff */
[----:B------:R-:W-:Y:S07]  /*36c0*/  LDSM.16.M88.4 R204, [R217+0x2000] ;  /* 0x00200000d9cc783b */ /* 0x000fee0000000200 */
[C---:B------:R-:W-:Y:S08]  /*36d0*/  HMMA.16816.F32 R16, R32.reuse, R18, RZ ;  /* 0x000000122010723c */ /* 0x040ff000000018ff */
[-C--:B----4-:R-:W-:Y:S08]  /*36e0*/  HMMA.16816.F32 R20, R32, R172.reuse, RZ ;  /* 0x000000ac2014723c */ /* 0x090ff000000018ff */
[C---:B------:R-:W-:Y:S08]  /*36f0*/  HMMA.16816.F32 R24, R28.reuse, R172, RZ ;  /* 0x000000ac1c18723c */ /* 0x040ff000000018ff */
[-C--:B------:R-:W-:Y:S08]  /*3700*/  HMMA.16816.F32 R28, R28, R174.reuse, RZ ;  /* 0x000000ae1c1c723c */ /* 0x080ff000000018ff */
[----:B------:R-:W-:Y:S01]  /*3710*/  HMMA.16816.F32 R32, R32, R174, RZ ;  /* 0x000000ae2020723c */ /* 0x000fe200000018ff */
[----:B------:R-:W4:Y:S07]  /*3720*/  LDSM.16.M88.4 R172, [R216+0x8800] ;  /* 0x00880000d8ac783b */ /* 0x000f2e0000000200 */
[-C--:B-----5:R-:W-:Y:S08]  /*3730*/  HMMA.16816.F32 R4, R176, R180.reuse, R4 ;  /* 0x000000b4b004723c */ /* 0x0a0ff00000001804 */
[C---:B-1----:R-:W-:Y:S08]  /*3740*/  HMMA.16816.F32 R8, R184.reuse, R180, R8 ;  /* 0x000000b4b808723c */ /* 0x042ff00000001808 */
[-C--:B------:R-:W-:Y:S08]  /*3750*/  HMMA.16816.F32 R12, R184, R182.reuse, R12 ;  /* 0x000000b6b80c723c */ /* 0x080ff0000000180c */
[C---:B------:R-:W-:Y:S01]  /*3760*/  HMMA.16816.F32 R16, R176.reuse, R182, R16 ;  /* 0x000000b6b010723c */ /* 0x040fe20000001810 */
[----:B------:R-:W-:Y:S07]  /*3770*/  LDSM.16.M88.4 R180, [R217] ;  /* 0x00000000d9b4783b */ /* 0x000fee0000000200 */
[-C--:B------:R-:W-:Y:S08]  /*3780*/  HMMA.16816.F32 R20, R176, R188.reuse, R20 ;  /* 0x000000bcb014723c */ /* 0x080ff00000001814 */
[C---:B------:R-:W-:Y:S08]  /*3790*/  HMMA.16816.F32 R24, R184.reuse, R188, R24 ;  /* 0x000000bcb818723c */ /* 0x040ff00000001818 */
[-C--:B------:R-:W-:Y:S01]  /*37a0*/  HMMA.16816.F32 R28, R184, R190.reuse, R28 ;  /* 0x000000beb81c723c */ /* 0x080fe2000000181c */
[----:B------:R-:W1:Y:S07]  /*37b0*/  LDSM.16.M88.4 R184, [R215] ;  /* 0x00000000d7b8783b */ /* 0x000e6e0000000200 */
[----:B------:R-:W-:Y:S01]  /*37c0*/  HMMA.16816.F32 R32, R176, R190, R32 ;  /* 0x000000beb020723c */ /* 0x000fe20000001820 */
[----:B------:R-:W5:Y:S05]  /*37d0*/  LDSM.16.M88.4 R176, [R215+0x800] ;  /* 0x00080000d7b0783b */ /* 0x000f6a0000000200 */
[----:B------:R-:W-:Y:S02]  /*37e0*/  LDSM.16.M88.4 R188, [R210+0x4000] ;  /* 0x00400000d2bc783b */ /* 0x000fe40000000200 */
[-C--:B--2---:R-:W-:Y:S08]  /*37f0*/  HMMA.16816.F32 R4, R192, R196.reuse, R4 ;  /* 0x000000c4c004723c */ /* 0x084ff00000001804 */
[C---:B---3--:R-:W-:Y:S08]  /*3800*/  HMMA.16816.F32 R8, R200.reuse, R196, R8 ;  /* 0x000000c4c808723c */ /* 0x048ff00000001808 */
[-C--:B------:R-:W-:Y:S08]  /*3810*/  HMMA.16816.F32 R12, R200, R198.reuse, R12 ;  /* 0x000000c6c80c723c */ /* 0x080ff0000000180c */
[C---:B------:R-:W-:Y:S01]  /*3820*/  HMMA.16816.F32 R16, R192.reuse, R198, R16 ;  /* 0x000000c6c010723c */ /* 0x040fe20000001810 */
[----:B------:R-:W2:Y:S07]  /*3830*/  LDSM.16.M88.4 R196, [R208+0x9000] ;  /* 0x00900000d0c4783b */ /* 0x000eae0000000200 */
[-C--:B----4-:R-:W-:Y:S08]  /*3840*/  HMMA.16816.F32 R20, R192, R172.reuse, R20 ;  /* 0x000000acc014723c */ /* 0x090ff00000001814 */
[C---:B------:R-:W-:Y:S08]  /*3850*/  HMMA.16816.F32 R24, R200.reuse, R172, R24 ;  /* 0x000000acc818723c */ /* 0x040ff00000001818 */
[-C--:B------:R-:W-:Y:S01]  /*3860*/  HMMA.16816.F32 R28, R200, R174.reuse, R28 ;  /* 0x000000aec81c723c */ /* 0x080fe2000000181c */
[----:B------:R-:W3:Y:S07]  /*3870*/  LDSM.16.M88.4 R200, [R210+0x6000] ;  /* 0x00600000d2c8783b */ /* 0x000eee0000000200 */
[----:B------:R-:W-:Y:S01]  /*3880*/  HMMA.16816.F32 R32, R192, R174, R32 ;  /* 0x000000aec020723c */ /* 0x000fe20000001820 */
[----:B------:R-:W4:Y:S05]  /*3890*/  LDSM.16.M88.4 R172, [R208+0x9800] ;  /* 0x00980000d0ac783b */ /* 0x000f2a0000000200 */
[----:B------:R-:W-:Y:S02]  /*38a0*/  LDSM.16.M88.4 R192, [R221] ;  /* 0x00000000ddc0783b */ /* 0x000fe40000000200 */
[-C--:B-1----:R-:W-:Y:S08]  /*38b0*/  HMMA.16816.F32 R4, R180, R184.reuse, R4 ;  /* 0x000000b8b404723c */ /* 0x082ff00000001804 */
[C---:B------:R-:W-:Y:S08]  /*38c0*/  HMMA.16816.F32 R8, R204.reuse, R184, R8 ;  /* 0x000000b8cc08723c */ /* 0x040ff00000001808 */
[-C--:B------:R-:W-:Y:S08]  /*38d0*/  HMMA.16816.F32 R12, R204, R186.reuse, R12 ;  /* 0x000000bacc0c723c */ /* 0x080ff0000000180c */
[C---:B------:R-:W-:Y:S01]  /*38e0*/  HMMA.16816.F32 R16, R180.reuse, R186, R16 ;  /* 0x000000bab410723c */ /* 0x040fe20000001810 */
[----:B------:R-:W1:Y:S07]  /*38f0*/  LDSM.16.M88.4 R184, [R212+0x4000] ;  /* 0x00400000d4b8783b */ /* 0x000e6e0000000200 */
[-C--:B-----5:R-:W-:Y:S08]  /*3900*/  HMMA.16816.F32 R20, R180, R176.reuse, R20 ;  /* 0x000000b0b414723c */ /* 0x0a0ff00000001814 */
[C---:B------:R-:W-:Y:S08]  /*3910*/  HMMA.16816.F32 R24, R204.reuse, R176, R24 ;  /* 0x000000b0cc18723c */ /* 0x040ff00000001818 */
[-C--:B------:R-:W-:Y:S01]  /*3920*/  HMMA.16816.F32 R28, R204, R178.reuse, R28 ;  /* 0x000000b2cc1c723c */ /* 0x080fe2000000181c */
[----:B------:R-:W5:Y:S07]  /*3930*/  LDSM.16.M88.4 R204, [R212+0x6000] ;  /* 0x00600000d4cc783b */ /* 0x000f6e0000000200 */
[----:B------:R-:W-:Y:S01]  /*3940*/  HMMA.16816.F32 R32, R180, R178, R32 ;  /* 0x000000b2b420723c */ /* 0x000fe20000001820 */
[----:B------:R-:W1:Y:S05]  /*3950*/  LDSM.16.M88.4 R176, [R220] ;  /* 0x00000000dcb0783b */ /* 0x000e6a0000000200 */
        /* <DEDUP_REMOVED lines=12> */
[----:B------:R-:W-:Y:S02]  /*3a20*/  LDSM.16.M88.4 R188, [R217+0x4000] ;  /* 0x00400000d9bc783b */ /* 0x000fe40000000200 */
[-C--:B-1----:R-:W-:Y:S08]  /*3a30*/  HMMA.16816.F32 R4, R184, R192.reuse, R4 ;  /* 0x000000c0b804723c */ /* 0x082ff00000001804 */
[C---:B-----5:R-:W-:Y:S08]  /*3a40*/  HMMA.16816.F32 R8, R204.reuse, R192, R8 ;  /* 0x000000c0cc08723c */ /* 0x060ff00000001808 */
[-C--:B------:R-:W-:Y:S08]  /*3a50*/  HMMA.16816.F32 R12, R204, R194.reuse, R12 ;  /* 0x000000c2cc0c723c */ /* 0x080ff0000000180c */
[C---:B------:R-:W-:Y:S01]  /*3a60*/  HMMA.16816.F32 R16, R184.reuse, R194, R16 ;  /* 0x000000c2b810723c */ /* 0x040fe20000001810 */
[----:B------:R-:W1:Y:S07]  /*3a70*/  LDSM.16.M88.4 R192, [R215+0x1000] ;  /* 0x00100000d7c0783b */ /* 0x000e6e0000000200 */
[-C--:B------:R-:W-:Y:S08]  /*3a80*/  HMMA.16816.F32 R20, R184, R176.reuse, R20 ;  /* 0x000000b0b814723c */ /* 0x080ff00000001814 */
[C---:B------:R-:W-:Y:S08]  /*3a90*/  HMMA.16816.F32 R24, R204.reuse, R176, R24 ;  /* 0x000000b0cc18723c */ /* 0x040ff00000001818 */
[-C--:B------:R-:W-:Y:S01]  /*3aa0*/  HMMA.16816.F32 R28, R204, R178.reuse, R28 ;  /* 0x000000b2cc1c723c */ /* 0x080fe2000000181c */
[----:B------:R-:W5:Y:S07]  /*3ab0*/  LDSM.16.M88.4 R204, [R217+0x6000] ;  /* 0x00600000d9cc783b */ /* 0x000f6e0000000200 */
[----:B------:R-:W-:Y:S01]  /*3ac0*/  HMMA.16816.F32 R32, R184, R178, R32 ;  /* 0x000000b2b820723c */ /* 0x000fe20000001820 */
[----:B------:R-:W1:Y:S01]  /*3ad0*/  LDSM.16.M88.4 R176, [R215+0x1800] ;  /* 0x00180000d7b0783b */ /* 0x000e620000000200 */
[----:B------:R-:W-:Y:S04]  /*3ae0*/  DEPBAR.LE SB0, 0x0 ;  /* 0x000080000000791a */ /* 0x000fe80000000000 */
[----:B------:R-:W-:Y:S02]  /*3af0*/  BAR.SYNC.DEFER_BLOCKING 0x0 ;  /* 0x0000000000007b1d */ /* 0x000fe40000010000 */
[-C--:B--2---:R-:W-:Y:S08]  /*3b00*/  HMMA.16816.F32 R4, R180, R196.reuse, R4 ;  /* 0x000000c4b404723c */ /* 0x084ff00000001804 */
[C---:B---3--:R-:W-:Y:S08]  /*3b10*/  HMMA.16816.F32 R8, R200.reuse, R196, R8 ;  /* 0x000000c4c808723c */ /* 0x048ff00000001808 */
[-C--:B------:R-:W-:Y:S08]  /*3b20*/  HMMA.16816.F32 R12, R200, R198.reuse, R12 ;  /* 0x000000c6c80c723c */ /* 0x080ff0000000180c */
[C---:B------:R-:W-:Y:S08]  /*3b30*/  HMMA.16816.F32 R16, R180.reuse, R198, R16 ;  /* 0x000000c6b410723c */ /* 0x040ff00000001810 */
[-C--:B----4-:R-:W-:Y:S08]  /*3b40*/  HMMA.16816.F32 R20, R180, R172.reuse, R20 ;  /* 0x000000acb414723c */ /* 0x090ff00000001814 */
[C---:B------:R-:W-:Y:S08]  /*3b50*/  HMMA.16816.F32 R24, R200.reuse, R172, R24 ;  /* 0x000000acc818723c */ /* 0x040ff00000001818 */
[-C--:B------:R-:W-:Y:S08]  /*3b60*/  HMMA.16816.F32 R28, R200, R174.reuse, R28 ;  /* 0x000000aec81c723c */ /* 0x080ff0000000181c */
[----:B------:R-:W-:Y:S08]  /*3b70*/  HMMA.16816.F32 R32, R180, R174, R32 ;  /* 0x000000aeb420723c */ /* 0x000ff00000001820 */
[-C--:B-1----:R-:W-:Y:S08]  /*3b80*/  HMMA.16816.F32 R4, R188, R192.reuse, R4 ;  /* 0x000000c0bc04723c */ /* 0x082ff00000001804 */
[C---:B-----5:R-:W-:Y:S08]  /*3b90*/  HMMA.16816.F32 R8, R204.reuse, R192, R8 ;  /* 0x000000c0cc08723c */ /* 0x060ff00000001808 */
[-C--:B------:R-:W-:Y:S08]  /*3ba0*/  HMMA.16816.F32 R12, R204, R194.reuse, R12 ;  /* 0x000000c2cc0c723c */ /* 0x080ff0000000180c */
[C---:B------:R-:W-:Y:S08]  /*3bb0*/  HMMA.16816.F32 R16, R188.reuse, R194, R16 ;  /* 0x000000c2bc10723c */ /* 0x040ff00000001810 */
[-C--:B------:R-:W-:Y:S08]  /*3bc0*/  HMMA.16816.F32 R20, R188, R176.reuse, R20 ;  /* 0x000000b0bc14723c */ /* 0x080ff00000001814 */
[C---:B------:R-:W-:Y:S08]  /*3bd0*/  HMMA.16816.F32 R24, R204.reuse, R176, R24 ;  /* 0x000000b0cc18723c */ /* 0x040ff00000001818 */
[-C--:B------:R-:W-:Y:S08]  /*3be0*/  HMMA.16816.F32 R28, R204, R178.reuse, R28 ;  /* 0x000000b2cc1c723c */ /* 0x080ff0000000181c */
[----:B------:R-:W-:Y:S01]  /*3bf0*/  HMMA.16816.F32 R32, R188, R178, R32 ;  /* 0x000000b2bc20723c */ /* 0x000fe20000001820 */
[----:B------:R-:W-:-:S07]  /*3c00*/  @P0 BRA `(.L_x_847) ;  /* 0xfffff6b000000947 */ /* 0x000fce000383ffff */
.L_x_846:
[----:B------:R-:W-:Y:S01]  /*3c10*/  FMNMX.FTZ R0, R4, R132, !PT ;  /* 0x0000008404007209 */ /* 0x000fe20007810000 */
[----:B------:R-:W-:Y:S01]  /*3c20*/  LDSM.16.MT88.4 R176, [R211+0xa000] ;  /* 0x00a00000d3b0783b */ /* 0x000fe20000004200 */
[----:B------:R-:W-:Y:S02]  /*3c30*/  IADD3 R224, R224, -0x1, RZ ;  /* 0xffffffffe0e07810 */ /* 0x000fe40007ffe0ff */
[----:B-1----:R-:W-:Y:S02]  /*3c40*/  FMNMX.FTZ R2, R5, R0, !PT ;  /* 0x0000000005027209 */ /* 0x002fe40007810000 */
[----:B------:R-:W-:Y:S02]  /*3c50*/  FMNMX.FTZ R0, R6, R137, !PT ;  /* 0x0000008906007209 */ /* 0x000fe40007810000 */
[----:B------:R-:W-:Y:S01]  /*3c60*/  FMNMX.FTZ R3, R16, R2, !PT ;  /* 0x0000000210037209 */ /* 0x000fe20007810000 */
[----:B------:R-:W-:Y:S01]  /*3c70*/  LDSM.16.MT88.4 R184, [R211+0xb800] ;  /* 0x00b80000d3b8783b */ /* 0x000fe20000004200 */
[----:B------:R-:W-:Y:S02]  /*3c80*/  FMNMX.FTZ R2, R7, R0, !PT ;  /* 0x0000000007027209 */ /* 0x000fe40007810000 */
[----:B------:R-:W-:Y:S02]  /*3c90*/  FMNMX.FTZ R133, R17, R3, !PT ;  /* 0x0000000311857209 */ /* 0x000fe40007810000 */
        /* <DEDUP_REMOVED lines=12> */
[----:B------:R-:W-:Y:S01]  /*3d60*/  SHFL.BFLY PT, R172, R136, 0x2, 0x1f ;  /* 0x0c401f0088ac7f89 */ /* 0x000fe200000e0000 */
        /* <DEDUP_REMOVED lines=14> */
[----:B------:R-:W-:Y:S01]  /*3e50*/  SHFL.BFLY PT, R135, R3, 0x2, 0x1f ;  /* 0x0c401f0003877f89 */ /* 0x000fe200000e0000 */
[----:B------:R-:W-:Y:S04]  /*3e60*/  FMNMX.FTZ R133, R28, R2, !PT ;  /* 0x000000021c857209 */ /* 0x000fe80007810000 */
[----:B------:R-:W-:Y:S03]  /*3e70*/  FMNMX.FTZ R133, R29, R133, !PT ;  /* 0x000000851d857209 */ /* 0x000fe60007810000 */
[----:B------:R-:W-:Y:S08]  /*3e80*/  SHFL.BFLY PT, R2, R0, 0x2, 0x1f ;  /* 0x0c401f0000027f89 */ /* 0x000ff000000e0000 */
[----:B------:R-:W1:Y:S02]  /*3e90*/  SHFL.BFLY PT, R134, R133, 0x2, 0x1f ;  /* 0x0c401f0085867f89 */ /* 0x000e6400000e0000 */
[----:B-1----:R-:W-:Y:S02]  /*3ea0*/  FMNMX.FTZ R134, R133, R134, !PT ;  /* 0x0000008685867209 */ /* 0x002fe40007810000 */
[----:B------:R-:W-:Y:S02]  /*3eb0*/  FMNMX.FTZ R136, R136, R172, !PT ;  /* 0x000000ac88887209 */ /* 0x000fe40007810000 */
[----:B------:R-:W-:Y:S02]  /*3ec0*/  FMNMX.FTZ R135, R3, R135, !PT ;  /* 0x0000008703877209 */ /* 0x000fe40007810000 */
[----:B------:R-:W1:Y:S01]  /*3ed0*/  SHFL.BFLY PT, R174, R134, 0x1, 0x1f ;  /* 0x0c201f0086ae7f89 */ /* 0x000e6200000e0000 */
[----:B------:R-:W-:Y:S07]  /*3ee0*/  FMNMX.FTZ R2, R0, R2, !PT ;  /* 0x0000000200027209 */ /* 0x000fee0007810000 */
[----:B------:R-:W2:Y:S08]  /*3ef0*/  SHFL.BFLY PT, R172, R136, 0x1, 0x1f ;  /* 0x0c201f0088ac7f89 */ /* 0x000eb000000e0000 */
[----:B------:R-:W3:Y:S08]  /*3f00*/  SHFL.BFLY PT, R173, R135, 0x1, 0x1f ;  /* 0x0c201f0087ad7f89 */ /* 0x000ef000000e0000 */
[----:B------:R-:W4:Y:S01]  /*3f10*/  SHFL.BFLY PT, R3, R2, 0x1, 0x1f ;  /* 0x0c201f0002037f89 */ /* 0x000f2200000e0000 */
[----:B-1----:R-:W-:Y:S02]  /*3f20*/  FMNMX.FTZ R134, R134, R174, !PT ;  /* 0x000000ae86867209 */ /* 0x002fe40007810000 */
[----:B--2---:R-:W-:Y:S04]  /*3f30*/  FMNMX.FTZ R136, R136, R172, !PT ;  /* 0x000000ac88887209 */ /* 0x004fe80007810000 */
[C---:B------:R-:W-:Y:S01]  /*3f40*/  FSETP.NEU.FTZ.AND P1, PT, R136.reuse, -INF , PT ;  /* 0xff8000008800780b */ /* 0x040fe20003f3d000 */
[----:B------:R-:W-:Y:S01]  /*3f50*/  FADD.FTZ R0, -R136, R132 ;  /* 0x0000008488007221 */ /* 0x000fe20000010100 */
[----:B---3--:R-:W-:Y:S03]  /*3f60*/  FMNMX.FTZ R135, R135, R173, !PT ;  /* 0x000000ad87877209 */ /* 0x008fe60007810000 */
[----:B------:R-:W-:Y:S01]  /*3f70*/  FMUL.FTZ R0, R0, c[0x0][0x23c] ;  /* 0x00008f0000007a20 */ /* 0x000fe20000410000 */
[----:B------:R-:W1:Y:S03]  /*3f80*/  LDSM.16.MT88.4 R172, [R209+0xa000] ;  /* 0x00a00000d1ac783b */ /* 0x000e660000004200 */
[----:B------:R2:W3:Y:S01]  /*3f90*/  MUFU.EX2 R133, R0 ;  /* 0x0000000000857308 */ /* 0x0004e20000000800 */
[----:B----4-:R-:W-:Y:S05]  /*3fa0*/  FMNMX.FTZ R3, R2, R3, !PT ;  /* 0x0000000302037209 */ /* 0x010fea0007810000 */
[----:B------:R-:W-:Y:S02]  /*3fb0*/  FMUL.FTZ R180, R3, c[0x0][0x23c] ;  /* 0x00008f0003b47a20 */ /* 0x000fe40000410000 */
[----:B--2---:R-:W-:Y:S02]  /*3fc0*/  FADD.FTZ R0, -R135, R137 ;  /* 0x0000008987007221 */ /* 0x004fe40000010100 */
[----:B------:R-:W-:Y:S02]  /*3fd0*/  FMUL.FTZ R137, R136, c[0x0][0x23c] ;  /* 0x00008f0088897a20 */ /* 0x000fe40000410000 */
[----:B------:R-:W-:Y:S02]  /*3fe0*/  FMUL.FTZ R0, R0, c[0x0][0x23c] ;  /* 0x00008f0000007a20 */ /* 0x000fe40000410000 */
[----:B---3--:R-:W-:Y:S01]  /*3ff0*/  FMUL.FTZ R36, R133, R36 ;  /* 0x0000002485247220 */ /* 0x008fe20000410000 */
[----:B------:R-:W-:Y:S01]  /*4000*/  FSEL R137, R137, RZ, P1 ;  /* 0x000000ff89897208 */ /* 0x000fe20000800000 */
[----:B------:R2:W3:Y:S01]  /*4010*/  MUFU.EX2 R132, R0 ;  /* 0x0000000000847308 */ /* 0x0004e20000000800 */
        /* <DEDUP_REMOVED lines=27> */
[C---:B----4-:R-:W-:Y:S02]  /*41d0*/  FMUL.FTZ R16, R133.reuse, R152 ;  /* 0x0000009885107220 */ /* 0x050fe40000410000 */
[----:B-----5:R-:W-:Y:S02]  /*41e0*/  FMUL.FTZ R17, R133, R153 ;  /* 0x0000009985117220 */ /* 0x020fe40000410000 */
        /* <DEDUP_REMOVED lines=8> */
[C---:B---3--:R-:W-:Y:S01]  /*4270*/  FMUL.FTZ R40, R2.reuse, R40 ;  /* 0x0000002802287220 */ /* 0x048fe20000410000 */
[----:B------:R-:W-:Y:S01]  /*4280*/  FSEL R139, R139, RZ, P1 ;  /* 0x000000ff8b8b7208 */ /* 0x000fe20000800000 */
[----:B------:R2:W-:Y:S01]  /*4290*/  MUFU.EX2 R239, R4 ;  /* 0x0000000400ef7308 */ /* 0x0005e20000000800 */
[----:B------:R-:W-:Y:S01]  /*42a0*/  FSETP.NEU.FTZ.AND P1, PT, R3, -INF , PT ;  /* 0xff8000000300780b */ /* 0x000fe20003f3d000 */
[----:B------:R-:W-:Y:S02]  /*42b0*/  FMUL.FTZ R41, R2, R41 ;  /* 0x0000002902297220 */ /* 0x000fe40000410000 */
[--C-:B------:R-:W-:Y:S01]  /*42c0*/  FFMA.FTZ R12, R12, c[0x0][0x23c], -R139.reuse ;  /* 0x00008f000c0c7a23 */ /* 0x100fe2000001088b */
[----:B------:R-:W-:Y:S01]  /*42d0*/  FSEL R180, R180, RZ, P1 ;  /* 0x000000ffb4b47208 */ /* 0x000fe20000800000 */
[--C-:B------:R-:W-:Y:S02]  /*42e0*/  FFMA.FTZ R13, R13, c[0x0][0x23c], -R139.reuse ;  /* 0x00008f000d0d7a23 */ /* 0x100fe4000001088b */
[--C-:B------:R-:W-:Y:S02]  /*42f0*/  FFMA.FTZ R8, R8, c[0x0][0x23c], -R139.reuse ;  /* 0x00008f0008087a23 */ /* 0x100fe4000001088b */
[----:B------:R-:W3:Y:S01]  /*4300*/  MUFU.EX2 R241, R5 ;  /* 0x0000000500f17308 */ /* 0x000ee20000000800 */
[--C-:B------:R-:W-:Y:S02]  /*4310*/  FFMA.FTZ R10, R10, c[0x0][0x23c], -R180.reuse ;  /* 0x00008f000a0a7a23 */ /* 0x100fe400000108b4 */
[--C-:B------:R-:W-:Y:S02]  /*4320*/  FFMA.FTZ R11, R11, c[0x0][0x23c], -R180.reuse ;  /* 0x00008f000b0b7a23 */ /* 0x100fe400000108b4 */
[--C-:B------:R-:W-:Y:S02]  /*4330*/  FFMA.FTZ R14, R14, c[0x0][0x23c], -R180.reuse ;  /* 0x00008f000e0e7a23 */ /* 0x100fe400000108b4 */
[----:B------:R-:W-:Y:S02]  /*4340*/  FFMA.FTZ R15, R15, c[0x0][0x23c], -R180 ;  /* 0x00008f000f0f7a23 */ /* 0x000fe400000108b4 */
[----:B------:R-:W-:Y:S01]  /*4350*/  FFMA.FTZ R9, R9, c[0x0][0x23c], -R139 ;  /* 0x00008f0009097a23 */ /* 0x000fe2000001088b */
[----:B------:R5:W-:Y:S01]  /*4360*/  MUFU.EX2 R235, R6 ;  /* 0x0000000600eb7308 */ /* 0x000be20000000800 */
[C---:B-1----:R-:W-:Y:S02]  /*4370*/  FMUL.FTZ R18, R132.reuse, R154 ;  /* 0x0000009a84127220 */ /* 0x042fe40000410000 */
[----:B----4-:R-:W-:Y:S02]  /*4380*/  FMUL.FTZ R19, R132, R155 ;  /* 0x0000009b84137220 */ /* 0x010fe40000410000 */
[----:B--2---:R-:W-:Y:S01]  /*4390*/  FMUL.FTZ R4, R133, R144 ;  /* 0x0000009085047220 */ /* 0x004fe20000410000 */
[----:B------:R-:W-:Y:S01]  /*43a0*/  LDSM.16.MT88.4 R152, [R213+0xa000] ;  /* 0x00a00000d598783b */ /* 0x000fe20000004200 */
[C---:B------:R-:W-:Y:S02]  /*43b0*/  FMUL.FTZ R44, R2.reuse, R44 ;  /* 0x0000002c022c7220 */ /* 0x040fe40000410000 */
[C---:B------:R-:W-:Y:S01]  /*43c0*/  FMUL.FTZ R45, R2.reuse, R45 ;  /* 0x0000002d022d7220 */ /* 0x040fe20000410000 */
[----:B------:R-:W1:Y:S01]  /*43d0*/  MUFU.EX2 R237, R7 ;  /* 0x0000000700ed7308 */ /* 0x000e620000000800 */
[C---:B------:R-:W-:Y:S02]  /*43e0*/  FMUL.FTZ R56, R2.reuse, R56 ;  /* 0x0000003802387220 */ /* 0x040fe40000410000 */
[C---:B------:R-:W-:Y:S01]  /*43f0*/  FMUL.FTZ R57, R2.reuse, R57 ;  /* 0x0000003902397220 */ /* 0x040fe20000410000 */
[----:B---3--:R-:W-:Y:S01]  /*4400*/  F2FP.PACK_AB R144, R241, R239 ;  /* 0x000000eff190723e */ /* 0x008fe200000000ff */
[C---:B------:R-:W-:Y:S02]  /*4410*/  FMUL.FTZ R5, R133.reuse, R145 ;  /* 0x0000009185057220 */ /* 0x040fe40000410000 */
[C---:B------:R-:W-:Y:S02]  /*4420*/  FMUL.FTZ R60, R2.reuse, R60 ;  /* 0x0000003c023c7220 */ /* 0x040fe40000410000 */
[----:B------:R-:W-:Y:S01]  /*4430*/  FMUL.FTZ R61, R2, R61 ;  /* 0x0000003d023d7220 */ /* 0x000fe20000410000 */
[----:B------:R-:W2:Y:S01]  /*4440*/  MUFU.EX2 R0, R0 ;  /* 0x0000000000007308 */ /* 0x000ea20000000800 */
[C---:B------:R-:W-:Y:S02]  /*4450*/  FMUL.FTZ R66, R132.reuse, R66 ;  /* 0x0000004284427220 */ /* 0x040fe40000410000 */
[C---:B------:R-:W-:Y:S02]  /*4460*/  FMUL.FTZ R67, R132.reuse, R67 ;  /* 0x0000004384437220 */ /* 0x040fe40000410000 */
[----:B-----5:R-:W-:Y:S01]  /*4470*/  FMUL.FTZ R6, R132, R146 ;  /* 0x0000009284067220 */ /* 0x020fe20000410000 */
[----:B------:R-:W-:Y:S01]  /*4480*/  F2FP.PACK_AB R146, R240, R238 ;  /* 0x000000eef092723e */ /* 0x000fe200000000ff */
[C---:B------:R-:W-:Y:S02]  /*4490*/  FMUL.FTZ R68, R133.reuse, R68 ;  /* 0x0000004485447220 */ /* 0x040fe40000410000 */
[----:B------:R-:W-:Y:S01]  /*44a0*/  FMUL.FTZ R69, R133, R69 ;  /* 0x0000004585457220 */ /* 0x000fe20000410000 */
[----:B------:R3:W-:Y:S01]  /*44b0*/  MUFU.EX2 R230, R12 ;  /* 0x0000000c00e67308 */ /* 0x0007e20000000800 */
[C---:B------:R-:W-:Y:S02]  /*44c0*/  FMUL.FTZ R70, R132.reuse, R70 ;  /* 0x0000004684467220 */ /* 0x040fe40000410000 */
[C---:B------:R-:W-:Y:S01]  /*44d0*/  FMUL.FTZ R71, R132.reuse, R71 ;  /* 0x0000004784477220 */ /* 0x040fe20000410000 */
[----:B-1----:R-:W-:Y:S01]  /*44e0*/  F2FP.PACK_AB R145, R237, R235 ;  /* 0x000000ebed91723e */ /* 0x002fe200000000ff */
[----:B------:R-:W-:Y:S01]  /*44f0*/  FMUL.FTZ R7, R132, R147 ;  /* 0x0000009384077220 */ /* 0x000fe20000410000 */
[----:B------:R-:W-:Y:S01]  /*4500*/  F2FP.PACK_AB R147, R236, R234 ;  /* 0x000000eaec93723e */ /* 0x000fe200000000ff */
[C---:B------:R-:W-:Y:S02]  /*4510*/  FMUL.FTZ R72, R2.reuse, R72 ;  /* 0x0000004802487220 */ /* 0x040fe40000410000 */
[C---:B------:R-:W-:Y:S01]  /*4520*/  FMUL.FTZ R73, R2.reuse, R73 ;  /* 0x0000004902497220 */ /* 0x040fe20000410000 */
[----:B------:R1:W-:Y:S01]  /*4530*/  MUFU.EX2 R232, R13 ;  /* 0x0000000d00e87308 */ /* 0x0003e20000000800 */
[----:B------:R-:W-:Y:S02]  /*4540*/  FMUL.FTZ R76, R2, R76 ;  /* 0x0000004c024c7220 */ /* 0x000fe40000410000 */
[-C--:B------:R-:W-:Y:S05]  /*4550*/  HMMA.16816.F32 R4, R144, R172.reuse, R4 ;  /* 0x000000ac9004723c */ /* 0x080fea0000001804 */
[C---:B--2---:R-:W-:Y:S02]  /*4560*/  FMUL.FTZ R42, R0.reuse, R42 ;  /* 0x0000002a002a7220 */ /* 0x044fe40000410000 */
[----:B------:R2:W-:Y:S01]  /*4570*/  MUFU.EX2 R226, R14 ;  /* 0x0000000e00e27308 */ /* 0x0005e20000000800 */
[----:B------:R-:W-:Y:S04]  /*4580*/  FMUL.FTZ R43, R0, R43 ;  /* 0x0000002b002b7220 */ /* 0x000fe80000410000 */
[----:B---3--:R-:W-:Y:S02]  /*4590*/  FMUL.FTZ R12, R2, R148 ;  /* 0x00000094020c7220 */ /* 0x008fe40000410000 */
[C---:B------:R-:W-:Y:S02]  /*45a0*/  FMUL.FTZ R46, R0.reuse, R46 ;  /* 0x0000002e002e7220 */ /* 0x040fe40000410000 */
[C---:B------:R-:W-:Y:S01]  /*45b0*/  FMUL.FTZ R47, R0.reuse, R47 ;  /* 0x0000002f002f7220 */ /* 0x040fe20000410000 */
[----:B------:R3:W-:Y:S01]  /*45c0*/  MUFU.EX2 R228, R15 ;  /* 0x0000000f00e47308 */ /* 0x0007e20000000800 */
[C---:B------:R-:W-:Y:S02]  /*45d0*/  FMUL.FTZ R58, R0.reuse, R58 ;  /* 0x0000003a003a7220 */ /* 0x040fe40000410000 */
[----:B------:R-:W-:Y:S02]  /*45e0*/  FMUL.FTZ R59, R0, R59 ;  /* 0x0000003b003b7220 */ /* 0x000fe40000410000 */
[----:B-1----:R-:W-:Y:S02]  /*45f0*/  FMUL.FTZ R13, R2, R149 ;  /* 0x00000095020d7220 */ /* 0x002fe40000410000 */
[C---:B------:R-:W-:Y:S02]  /*4600*/  FMUL.FTZ R62, R0.reuse, R62 ;  /* 0x0000003e003e7220 */ /* 0x040fe40000410000 */
[C---:B------:R-:W-:Y:S01]  /*4610*/  FMUL.FTZ R63, R0.reuse, R63 ;  /* 0x0000003f003f7220 */ /* 0x040fe20000410000 */
[----:B------:R1:W-:Y:S01]  /*4620*/  MUFU.EX2 R231, R8 ;  /* 0x0000000800e77308 */ /* 0x0003e20000000800 */
[C---:B------:R-:W-:Y:S02]  /*4630*/  FMUL.FTZ R74, R0.reuse, R74 ;  /* 0x0000004a004a7220 */ /* 0x040fe40000410000 */
[C---:B------:R-:W-:Y:S02]  /*4640*/  FMUL.FTZ R75, R0.reuse, R75 ;  /* 0x0000004b004b7220 */ /* 0x040fe40000410000 */
[----:B--2---:R-:W-:Y:S02]  /*4650*/  FMUL.FTZ R14, R0, R150 ;  /* 0x00000096000e7220 */ /* 0x004fe40000410000 */
[----:B------:R-:W-:Y:S02]  /*4660*/  FMUL.FTZ R77, R2, R77 ;  /* 0x0000004d024d7220 */ /* 0x000fe40000410000 */
[C---:B------:R-:W-:Y:S01]  /*4670*/  FMUL.FTZ R78, R0.reuse, R78 ;  /* 0x0000004e004e7220 */ /* 0x040fe20000410000 */
[----:B------:R-:W2:Y:S01]  /*4680*/  MUFU.EX2 R233, R9 ;  /* 0x0000000900e97308 */ /* 0x000ea20000000800 */
[C---:B------:R-:W-:Y:S02]  /*4690*/  FMUL.FTZ R79, R0.reuse, R79 ;  /* 0x0000004f004f7220 */ /* 0x040fe40000410000 */
[C---:B------:R-:W-:Y:S02]  /*46a0*/  FMUL.FTZ R80, R133.reuse, R80 ;  /* 0x0000005085507220 */ /* 0x040fe40000410000 */
[----:B---3--:R-:W-:Y:S02]  /*46b0*/  FMUL.FTZ R15, R0, R151 ;  /* 0x00000097000f7220 */ /* 0x008fe40000410000 */
[----:B------:R-:W3:Y:S01]  /*46c0*/  LDSM.16.MT88.4 R148, [R214+0xa000] ;  /* 0x00a00000d694783b */ /* 0x000ee20000004200 */
[C---:B------:R-:W-:Y:S02]  /*46d0*/  FMUL.FTZ R81, R133.reuse, R81 ;  /* 0x0000005185517220 */ /* 0x040fe40000410000 */
[----:B------:R4:W-:Y:S01]  /*46e0*/  MUFU.EX2 R227, R10 ;  /* 0x0000000a00e37308 */ /* 0x0009e20000000800 */
[C---:B------:R-:W-:Y:S02]  /*46f0*/  FMUL.FTZ R82, R132.reuse, R82 ;  /* 0x0000005284527220 */ /* 0x040fe40000410000 */
[----:B------:R-:W-:Y:S02]  /*4700*/  FMUL.FTZ R83, R132, R83 ;  /* 0x0000005384537220 */ /* 0x000fe40000410000 */
[----:B-1----:R-:W-:Y:S02]  /*4710*/  FMUL.FTZ R8, R2, R140 ;  /* 0x0000008c02087220 */ /* 0x002fe40000410000 */
[C---:B------:R-:W-:Y:S02]  /*4720*/  FMUL.FTZ R84, R133.reuse, R84 ;  /* 0x0000005485547220 */ /* 0x040fe40000410000 */
[----:B------:R-:W-:Y:S01]  /*4730*/  FMUL.FTZ R85, R133, R85 ;  /* 0x0000005585557220 */ /* 0x000fe20000410000 */
[----:B------:R-:W1:Y:S01]  /*4740*/  MUFU.EX2 R229, R11 ;  /* 0x0000000b00e57308 */ /* 0x000e620000000800 */
[C---:B------:R-:W-:Y:S02]  /*4750*/  FMUL.FTZ R86, R132.reuse, R86 ;  /* 0x0000005684567220 */ /* 0x040fe40000410000 */
[----:B------:R-:W-:Y:S01]  /*4760*/  FMUL.FTZ R87, R132, R87 ;  /* 0x0000005784577220 */ /* 0x000fe20000410000 */
[----:B--2---:R-:W-:Y:S01]  /*4770*/  F2FP.PACK_AB R140, R233, R231 ;  /* 0x000000e7e98c723e */ /* 0x004fe200000000ff */
[----:B------:R-:W-:Y:S02]  /*4780*/  FMUL.FTZ R9, R2, R141 ;  /* 0x0000008d02097220 */ /* 0x000fe40000410000 */
[--C-:B------:R-:W-:Y:S02]  /*4790*/  FFMA.FTZ R20, R20, c[0x0][0x23c], -R137.reuse ;  /* 0x00008f0014147a23 */ /* 0x100fe40000010889 */
[--C-:B------:R-:W-:Y:S02]  /*47a0*/  FFMA.FTZ R21, R21, c[0x0][0x23c], -R137.reuse ;  /* 0x00008f0015157a23 */ /* 0x100fe40000010889 */
[--C-:B------:R-:W-:Y:S01]  /*47b0*/  FFMA.FTZ R22, R22, c[0x0][0x23c], -R138.reuse ;  /* 0x00008f0016167a23 */ /* 0x100fe2000001088a */
[----:B------:R2:W-:Y:S01]  /*47c0*/  MUFU.EX2 R225, R20 ;  /* 0x0000001400e17308 */ /* 0x0005e20000000800 */
[--C-:B------:R-:W-:Y:S02]  /*47d0*/  FFMA.FTZ R23, R23, c[0x0][0x23c], -R138.reuse ;  /* 0x00008f0017177a23 */ /* 0x100fe4000001088a */
[----:B----4-:R-:W-:Y:S01]  /*47e0*/  FMUL.FTZ R10, R0, R142 ;  /* 0x0000008e000a7220 */ /* 0x010fe20000410000 */
[----:B------:R-:W-:Y:S01]  /*47f0*/  F2FP.PACK_AB R142, R232, R230 ;  /* 0x000000e6e88e723e */ /* 0x000fe200000000ff */
[C---:B------:R-:W-:Y:S02]  /*4800*/  FMUL.FTZ R88, R2.reuse, R88 ;  /* 0x0000005802587220 */ /* 0x040fe40000410000 */
[----:B------:R-:W-:Y:S02]  /*4810*/  FMUL.FTZ R89, R2, R89 ;  /* 0x0000005902597220 */ /* 0x000fe40000410000 */
[C---:B------:R-:W-:Y:S01]  /*4820*/  FMUL.FTZ R90, R0.reuse, R90 ;  /* 0x0000005a005a7220 */ /* 0x040fe20000410000 */
[----:B------:R4:W-:Y:S01]  /*4830*/  MUFU.EX2 R207, R21 ;  /* 0x0000001500cf7308 */ /* 0x0009e20000000800 */
[C---:B------:R-:W-:Y:S01]  /*4840*/  FMUL.FTZ R91, R0.reuse, R91 ;  /* 0x0000005b005b7220 */ /* 0x040fe20000410000 */
[----:B-1----:R-:W-:Y:S01]  /*4850*/  F2FP.PACK_AB R141, R229, R227 ;  /* 0x000000e3e58d723e */ /* 0x002fe200000000ff */
[----:B------:R-:W-:Y:S01]  /*4860*/  FMUL.FTZ R11, R0, R143 ;  /* 0x0000008f000b7220 */ /* 0x000fe20000410000 */
[----:B------:R-:W-:Y:S01]  /*4870*/  F2FP.PACK_AB R143, R228, R226 ;  /* 0x000000e2e48f723e */ /* 0x000fe200000000ff */
[C---:B------:R-:W-:Y:S02]  /*4880*/  FMUL.FTZ R92, R2.reuse, R92 ;  /* 0x0000005c025c7220 */ /* 0x040fe40000410000 */
[----:B------:R-:W-:Y:S02]  /*4890*/  FMUL.FTZ R93, R2, R93 ;  /* 0x0000005d025d7220 */ /* 0x000fe40000410000 */
[C---:B------:R-:W-:Y:S01]  /*48a0*/  FMUL.FTZ R94, R0.reuse, R94 ;  /* 0x0000005e005e7220 */ /* 0x040fe20000410000 */
[----:B------:R1:W-:Y:S01]  /*48b0*/  MUFU.EX2 R206, R22 ;  /* 0x0000001600ce7308 */ /* 0x0003e20000000800 */
[C---:B------:R-:W-:Y:S04]  /*48c0*/  HMMA.16816.F32 R8, R140.reuse, R172, R8 ;  /* 0x000000ac8c08723c */ /* 0x040fe80000001808 */
[C---:B--2---:R-:W-:Y:S02]  /*48d0*/  FMUL.FTZ R20, R133.reuse, R156 ;  /* 0x0000009c85147220 */ /* 0x044fe40000410000 */
[----:B------:R-:W-:Y:S02]  /*48e0*/  FMUL.FTZ R95, R0, R95 ;  /* 0x0000005f005f7220 */ /* 0x000fe40000410000 */
[-C--:B------:R-:W-:Y:S01]  /*48f0*/  HMMA.16816.F32 R12, R140, R174.reuse, R12 ;  /* 0x000000ae8c0c723c */ /* 0x080fe2000000180c */
[----:B------:R2:W-:Y:S03]  /*4900*/  MUFU.EX2 R205, R23 ;  /* 0x0000001700cd7308 */ /* 0x0005e60000000800 */
[C---:B------:R-:W-:Y:S02]  /*4910*/  FMUL.FTZ R96, R133.reuse, R96 ;  /* 0x0000006085607220 */ /* 0x040fe40000410000 */
[C---:B----4-:R-:W-:Y:S02]  /*4920*/  FMUL.FTZ R21, R133.reuse, R157 ;  /* 0x0000009d85157220 */ /* 0x050fe40000410000 */
[C---:B------:R-:W-:Y:S04]  /*4930*/  HMMA.16816.F32 R16, R144.reuse, R174, R16 ;  /* 0x000000ae9010723c */ /* 0x040fe80000001810 */
[C---:B------:R-:W-:Y:S02]  /*4940*/  FMUL.FTZ R97, R133.reuse, R97 ;  /* 0x0000006185617220 */ /* 0x040fe40000410000 */
[C---:B------:R-:W-:Y:S02]  /*4950*/  FMUL.FTZ R98, R132.reuse, R98 ;  /* 0x0000006284627220 */ /* 0x040fe40000410000 */
[-C--:B------:R-:W-:Y:S04]  /*4960*/  HMMA.16816.F32 R36, R144, R176.reuse, R36 ;  /* 0x000000b09024723c */ /* 0x080fe80000001824 */
[C---:B-1----:R-:W-:Y:S02]  /*4970*/  FMUL.FTZ R22, R132.reuse, R158 ;  /* 0x0000009e84167220 */ /* 0x042fe40000410000 */
[C---:B------:R-:W-:Y:S02]  /*4980*/  FMUL.FTZ R99, R132.reuse, R99 ;  /* 0x0000006384637220 */ /* 0x040fe40000410000 */
[C---:B------:R-:W-:Y:S04]  /*4990*/  HMMA.16816.F32 R40, R140.reuse, R176, R40 ;  /* 0x000000b08c28723c */ /* 0x040fe80000001828 */
[----:B--2---:R-:W-:Y:S02]  /*49a0*/  FMUL.FTZ R23, R132, R159 ;  /* 0x0000009f84177220 */ /* 0x004fe40000410000 */
[----:B------:R-:W-:Y:S01]  /*49b0*/  LDSM.16.MT88.4 R156, [R209+0xa800] ;  /* 0x00a80000d19c783b */ /* 0x000fe20000004200 */
[--C-:B------:R-:W-:Y:S01]  /*49c0*/  FFMA.FTZ R32, R32, c[0x0][0x23c], -R137.reuse ;  /* 0x00008f0020207a23 */ /* 0x100fe20000010889 */
[-C--:B------:R-:W-:Y:S03]  /*49d0*/  HMMA.16816.F32 R44, R140, R178.reuse, R44 ;  /* 0x000000b28c2c723c */ /* 0x080fe6000000182c */
[----:B------:R1:W-:Y:S01]  /*49e0*/  MUFU.EX2 R204, R32 ;  /* 0x0000002000cc7308 */ /* 0x0003e20000000800 */
[--C-:B------:R-:W-:Y:S02]  /*49f0*/  FFMA.FTZ R34, R34, c[0x0][0x23c], -R138.reuse ;  /* 0x00008f0022227a23 */ /* 0x100fe4000001088a */
[C---:B------:R-:W-:Y:S02]  /*4a00*/  FMUL.FTZ R100, R2.reuse, R100 ;  /* 0x0000006402647220 */ /* 0x040fe40000410000 */
[C---:B------:R-:W-:Y:S01]  /*4a10*/  HMMA.16816.F32 R48, R144.reuse, R178, R48 ;  /* 0x000000b29030723c */ /* 0x040fe20000001830 */
[----:B------:R-:W-:Y:S03]  /*4a20*/  LDSM.16.MT88.4 R176, [R213+0xa800] ;  /* 0x00a80000d5b0783b */ /* 0x000fe60000004200 */
[----:B------:R-:W-:Y:S01]  /*4a30*/  FMUL.FTZ R101, R2, R101 ;  /* 0x0000006502657220 */ /* 0x000fe20000410000 */
[----:B------:R2:W-:Y:S01]  /*4a40*/  MUFU.EX2 R202, R34 ;  /* 0x0000002200ca7308 */ /* 0x0005e20000000800 */
[C---:B------:R-:W-:Y:S02]  /*4a50*/  FMUL.FTZ R102, R0.reuse, R102 ;  /* 0x0000006600667220 */ /* 0x040fe40000410000 */
[-C--:B---3--:R-:W-:Y:S04]  /*4a60*/  HMMA.16816.F32 R52, R144, R148.reuse, R52 ;  /* 0x000000949034723c */ /* 0x088fe80000001834 */
[----:B------:R-:W-:Y:S02]  /*4a70*/  FMUL.FTZ R103, R0, R103 ;  /* 0x0000006700677220 */ /* 0x000fe40000410000 */
[C---:B------:R-:W-:Y:S02]  /*4a80*/  FMUL.FTZ R104, R2.reuse, R104 ;  /* 0x0000006802687220 */ /* 0x040fe40000410000 */
[C---:B------:R-:W-:Y:S04]  /*4a90*/  HMMA.16816.F32 R56, R140.reuse, R148, R56 ;  /* 0x000000948c38723c */ /* 0x040fe80000001838 */
[C---:B-1----:R-:W-:Y:S02]  /*4aa0*/  FMUL.FTZ R32, R133.reuse, R160 ;  /* 0x000000a085207220 */ /* 0x042fe40000410000 */
[----:B------:R-:W-:Y:S02]  /*4ab0*/  FMUL.FTZ R105, R2, R105 ;  /* 0x0000006902697220 */ /* 0x000fe40000410000 */
[-C--:B------:R-:W-:Y:S04]  /*4ac0*/  HMMA.16816.F32 R60, R140, R150.reuse, R60 ;  /* 0x000000968c3c723c */ /* 0x080fe8000000183c */
[----:B------:R-:W-:Y:S02]  /*4ad0*/  FMUL.FTZ R106, R0, R106 ;  /* 0x0000006a006a7220 */ /* 0x000fe40000410000 */
[----:B--2---:R-:W-:Y:S02]  /*4ae0*/  FMUL.FTZ R34, R132, R162 ;  /* 0x000000a284227220 */ /* 0x004fe40000410000 */
[C---:B------:R-:W-:Y:S01]  /*4af0*/  HMMA.16816.F32 R64, R144.reuse, R150, R64 ;  /* 0x000000969040723c */ /* 0x040fe20000001840 */
[----:B------:R-:W1:Y:S03]  /*4b00*/  LDSM.16.MT88.4 R148, [R209+0xb000] ;  /* 0x00b00000d194783b */ /* 0x000e660000004200 */
[----:B------:R-:W-:Y:S02]  /*4b10*/  FMUL.FTZ R107, R0, R107 ;  /* 0x0000006b006b7220 */ /* 0x000fe40000410000 */
[C---:B------:R-:W-:Y:S02]  /*4b20*/  FMUL.FTZ R108, R133.reuse, R108 ;  /* 0x0000006c856c7220 */ /* 0x040fe40000410000 */
[-C--:B------:R-:W-:Y:S04]  /*4b30*/  HMMA.16816.F32 R68, R144, R152.reuse, R68 ;  /* 0x000000989044723c */ /* 0x080fe80000001844 */
[----:B------:R-:W-:Y:S02]  /*4b40*/  FMUL.FTZ R109, R133, R109 ;  /* 0x0000006d856d7220 */ /* 0x000fe40000410000 */
[C---:B------:R-:W-:Y:S02]  /*4b50*/  FMUL.FTZ R110, R132.reuse, R110 ;  /* 0x0000006e846e7220 */ /* 0x040fe40000410000 */
[C---:B------:R-:W-:Y:S04]  /*4b60*/  HMMA.16816.F32 R72, R140.reuse, R152, R72 ;  /* 0x000000988c48723c */ /* 0x040fe80000001848 */
[C---:B------:R-:W-:Y:S02]  /*4b70*/  FMUL.FTZ R111, R132.reuse, R111 ;  /* 0x0000006f846f7220 */ /* 0x040fe40000410000 */
[----:B------:R-:W-:Y:S02]  /*4b80*/  FFMA.FTZ R137, R33, c[0x0][0x23c], -R137 ;  /* 0x00008f0021897a23 */ /* 0x000fe40000010889 */
[-C--:B------:R-:W-:Y:S02]  /*4b90*/  HMMA.16816.F32 R76, R140, R154.reuse, R76 ;  /* 0x0000009a8c4c723c */ /* 0x080fe4000000184c */
[----:B------:R-:W-:Y:S02]  /*4ba0*/  MUFU.EX2 R203, R137 ;  /* 0x0000008900cb7308 */ /* 0x000fe40000000800 */
[----:B------:R-:W-:Y:S02]  /*4bb0*/  FMUL.FTZ R33, R133, R161 ;  /* 0x000000a185217220 */ /* 0x000fe40000410000 */
[----:B------:R-:W-:Y:S02]  /*4bc0*/  FFMA.FTZ R138, R35, c[0x0][0x23c], -R138 ;  /* 0x00008f00238a7a23 */ /* 0x000fe4000001088a */
[C---:B------:R-:W-:Y:S01]  /*4bd0*/  HMMA.16816.F32 R80, R144.reuse, R154, R80 ;  /* 0x0000009a9050723c */ /* 0x040fe20000001850 */
[----:B------:R-:W2:Y:S03]  /*4be0*/  LDSM.16.MT88.4 R152, [R211+0xb000] ;  /* 0x00b00000d398783b */ /* 0x000ea60000004200 */
[----:B------:R-:W-:Y:S01]  /*4bf0*/  FMUL.FTZ R35, R132, R163 ;  /* 0x000000a384237220 */ /* 0x000fe20000410000 */
[----:B------:R-:W-:Y:S01]  /*4c00*/  MUFU.EX2 R201, R138 ;  /* 0x0000008a00c97308 */ /* 0x000fe20000000800 */
[--C-:B------:R-:W-:Y:S02]  /*4c10*/  FFMA.FTZ R24, R24, c[0x0][0x23c], -R139.reuse ;  /* 0x00008f0018187a23 */ /* 0x100fe4000001088b */
[--C-:B------:R-:W-:Y:S01]  /*4c20*/  FFMA.FTZ R25, R25, c[0x0][0x23c], -R139.reuse ;  /* 0x00008f0019197a23 */ /* 0x100fe2000001088b */
[-C--:B-1----:R-:W-:Y:S01]  /*4c30*/  HMMA.16816.F32 R84, R144, R148.reuse, R84 ;  /* 0x000000949054723c */ /* 0x082fe20000001854 */
[----:B------:R-:W-:Y:S02]  /*4c40*/  LDSM.16.MT88.4 R160, [R211+0xa800] ;  /* 0x00a80000d3a0783b */ /* 0x000fe40000004200 */
[--C-:B------:R-:W-:Y:S02]  /*4c50*/  FFMA.FTZ R26, R26, c[0x0][0x23c], -R180.reuse ;  /* 0x00008f001a1a7a23 */ /* 0x100fe400000108b4 */
[--C-:B------:R-:W-:Y:S01]  /*4c60*/  FFMA.FTZ R27, R27, c[0x0][0x23c], -R180.reuse ;  /* 0x00008f001b1b7a23 */ /* 0x100fe200000108b4 */
[----:B------:R1:W-:Y:S01]  /*4c70*/  MUFU.EX2 R200, R24 ;  /* 0x0000001800c87308 */ /* 0x0003e20000000800 */
[--C-:B------:R-:W-:Y:S01]  /*4c80*/  FFMA.FTZ R30, R30, c[0x0][0x23c], -R180.reuse ;  /* 0x00008f001e1e7a23 */ /* 0x100fe200000108b4 */
[C---:B------:R-:W-:Y:S04]  /*4c90*/  HMMA.16816.F32 R88, R140.reuse, R148, R88 ;  /* 0x000000948c58723c */ /* 0x040fe80000001858 */
[----:B------:R-:W-:Y:S02]  /*4ca0*/  FFMA.FTZ R180, R31, c[0x0][0x23c], -R180 ;  /* 0x00008f001fb47a23 */ /* 0x000fe400000108b4 */
[C---:B------:R-:W-:Y:S02]  /*4cb0*/  FMUL.FTZ R112, R2.reuse, R112 ;  /* 0x0000007002707220 */ /* 0x040fe40000410000 */
[-C--:B------:R-:W-:Y:S01]  /*4cc0*/  HMMA.16816.F32 R92, R140, R150.reuse, R92 ;  /* 0x000000968c5c723c */ /* 0x080fe2000000185c */
[----:B------:R3:W-:Y:S03]  /*4cd0*/  MUFU.EX2 R137, R180 ;  /* 0x000000b400897308 */ /* 0x0007e60000000800 */
[----:B------:R-:W-:Y:S02]  /*4ce0*/  FMUL.FTZ R113, R2, R113 ;  /* 0x0000007102717220 */ /* 0x000fe40000410000 */
[C---:B------:R-:W-:Y:S02]  /*4cf0*/  FMUL.FTZ R114, R0.reuse, R114 ;  /* 0x0000007200727220 */ /* 0x040fe40000410000 */
[C---:B------:R-:W-:Y:S01]  /*4d00*/  HMMA.16816.F32 R96, R144.reuse, R150, R96 ;  /* 0x000000969060723c */ /* 0x040fe20000001860 */
[----:B------:R-:W4:Y:S02]  /*4d10*/  LDSM.16.MT88.4 R148, [R214+0xb000] ;  /* 0x00b00000d694783b */ /* 0x000f240000004200 */
[----:B------:R5:W5:Y:S01]  /*4d20*/  MUFU.EX2 R199, R25 ;  /* 0x0000001900c77308 */ /* 0x000b620000000800 */
[----:B------:R-:W-:Y:S02]  /*4d30*/  FMUL.FTZ R115, R0, R115 ;  /* 0x0000007300737220 */ /* 0x000fe40000410000 */
[C---:B-1----:R-:W-:Y:S02]  /*4d40*/  FMUL.FTZ R24, R133.reuse, R164 ;  /* 0x000000a485187220 */ /* 0x042fe40000410000 */
[-C--:B--2---:R-:W-:Y:S04]  /*4d50*/  HMMA.16816.F32 R20, R144, R152.reuse, R20 ;  /* 0x000000989014723c */ /* 0x084fe80000001814 */
[C---:B------:R-:W-:Y:S01]  /*4d60*/  FMUL.FTZ R116, R2.reuse, R116 ;  /* 0x0000007402747220 */ /* 0x040fe20000410000 */
[----:B------:R1:W-:Y:S01]  /*4d70*/  MUFU.EX2 R198, R26 ;  /* 0x0000001a00c67308 */ /* 0x0003e20000000800 */
[----:B------:R-:W-:Y:S02]  /*4d80*/  FMUL.FTZ R117, R2, R117 ;  /* 0x0000007502757220 */ /* 0x000fe40000410000 */
[C---:B------:R-:W-:Y:S01]  /*4d90*/  HMMA.16816.F32 R100, R140.reuse, R152, R100 ;  /* 0x000000988c64723c */ /* 0x040fe20000001864 */
[----:B---3--:R-:W-:Y:S03]  /*4da0*/  LDSM.16.MT88.4 R180, [R209+0xb800] ;  /* 0x00b80000d1b4783b */ /* 0x008fe60000004200 */
[C---:B------:R-:W-:Y:S02]  /*4db0*/  FMUL.FTZ R118, R0.reuse, R118 ;  /* 0x0000007600767220 */ /* 0x040fe40000410000 */
[----:B------:R-:W-:Y:S01]  /*4dc0*/  FMUL.FTZ R119, R0, R119 ;  /* 0x0000007700777220 */ /* 0x000fe20000410000 */
[----:B------:R-:W2:Y:S01]  /*4dd0*/  MUFU.EX2 R197, R27 ;  /* 0x0000001b00c57308 */ /* 0x000ea20000000800 */
[-C--:B------:R-:W-:Y:S04]  /*4de0*/  HMMA.16816.F32 R104, R140, R154.reuse, R104 ;  /* 0x0000009a8c68723c */ /* 0x080fe80000001868 */
[----:B-----5:R-:W-:Y:S01]  /*4df0*/  FMUL.FTZ R25, R133, R165 ;  /* 0x000000a585197220 */ /* 0x020fe20000410000 */
[----:B------:R-:W-:Y:S01]  /*4e00*/  F2FP.PACK_AB R172, R199, R200 ;  /* 0x000000c8c7ac723e */ /* 0x000fe200000000ff */
[C---:B------:R-:W-:Y:S02]  /*4e10*/  FMUL.FTZ R120, R133.reuse, R120 ;  /* 0x0000007885787220 */ /* 0x040fe40000410000 */
[C---:B------:R-:W-:Y:S01]  /*4e20*/  HMMA.16816.F32 R108, R144.reuse, R154, R108 ;  /* 0x0000009a906c723c */ /* 0x040fe2000000186c */
[----:B------:R-:W3:Y:S01]  /*4e30*/  LDSM.16.MT88.4 R152, [R213+0xb000] ;  /* 0x00b00000d598783b */ /* 0x000ee20000004200 */
[----:B------:R-:W5:Y:S02]  /*4e40*/  MUFU.EX2 R138, R30 ;  /* 0x0000001e008a7308 */ /* 0x000f640000000800 */
[----:B------:R-:W-:Y:S02]  /*4e50*/  FMUL.FTZ R121, R133, R121 ;  /* 0x0000007985797220 */ /* 0x000fe40000410000 */
[C---:B-1----:R-:W-:Y:S02]  /*4e60*/  FMUL.FTZ R26, R132.reuse, R166 ;  /* 0x000000a6841a7220 */ /* 0x042fe40000410000 */
[C---:B------:R-:W-:Y:S01]  /*4e70*/  FMUL.FTZ R122, R132.reuse, R122 ;  /* 0x0000007a847a7220 */ /* 0x040fe20000410000 */
[-C--:B----4-:R-:W-:Y:S03]  /*4e80*/  HMMA.16816.F32 R32, R144, R148.reuse, R32 ;  /* 0x000000949020723c */ /* 0x090fe60000001820 */
[----:B------:R-:W-:Y:S02]  /*4e90*/  FMUL.FTZ R123, R132, R123 ;  /* 0x0000007b847b7220 */ /* 0x000fe40000410000 */
[--C-:B------:R-:W-:Y:S01]  /*4ea0*/  FFMA.FTZ R28, R28, c[0x0][0x23c], -R139.reuse ;  /* 0x00008f001c1c7a23 */ /* 0x100fe2000001088b */
[----:B--2---:R-:W-:Y:S01]  /*4eb0*/  F2FP.PACK_AB R173, R197, R198 ;  /* 0x000000c6c5ad723e */ /* 0x004fe200000000ff */
[----:B------:R-:W-:Y:S01]  /*4ec0*/  FMUL.FTZ R27, R132, R167 ;  /* 0x000000a7841b7220 */ /* 0x000fe20000410000 */
[C---:B------:R-:W-:Y:S01]  /*4ed0*/  HMMA.16816.F32 R112, R140.reuse, R148, R112 ;  /* 0x000000948c70723c */ /* 0x040fe20000001870 */
[----:B------:R-:W1:Y:S01]  /*4ee0*/  LDSM.16.MT88.4 R164, [R214+0xa800] ;  /* 0x00a80000d6a4783b */ /* 0x000e620000004200 */
[----:B------:R2:W-:Y:S02]  /*4ef0*/  MUFU.EX2 R196, R28 ;  /* 0x0000001c00c47308 */ /* 0x0005e40000000800 */
[C---:B------:R-:W-:Y:S02]  /*4f00*/  FMUL.FTZ R124, R2.reuse, R124 ;  /* 0x0000007c027c7220 */ /* 0x040fe40000410000 */
[----:B------:R-:W-:Y:S02]  /*4f10*/  FMUL.FTZ R125, R2, R125 ;  /* 0x0000007d027d7220 */ /* 0x000fe40000410000 */
[-C--:B------:R-:W-:Y:S04]  /*4f20*/  HMMA.16816.F32 R116, R140, R150.reuse, R116 ;  /* 0x000000968c74723c */ /* 0x080fe80000001874 */
[C---:B------:R-:W-:Y:S01]  /*4f30*/  FMUL.FTZ R126, R0.reuse, R126 ;  /* 0x0000007e007e7220 */ /* 0x040fe20000410000 */
[----:B-----5:R-:W-:Y:S01]  /*4f40*/  F2FP.PACK_AB R175, R137, R138 ;  /* 0x0000008a89af723e */ /* 0x020fe200000000ff */
[----:B------:R-:W-:Y:S02]  /*4f50*/  FMUL.FTZ R127, R0, R127 ;  /* 0x0000007f007f7220 */ /* 0x000fe40000410000 */
[C---:B------:R-:W-:Y:S04]  /*4f60*/  HMMA.16816.F32 R120, R144.reuse, R150, R120 ;  /* 0x000000969078723c */ /* 0x040fe80000001878 */
[----:B------:R-:W-:Y:S02]  /*4f70*/  FFMA.FTZ R139, R29, c[0x0][0x23c], -R139 ;  /* 0x00008f001d8b7a23 */ /* 0x000fe4000001088b */
[C---:B------:R-:W-:Y:S02]  /*4f80*/  FMUL.FTZ R128, R2.reuse, R128 ;  /* 0x0000008002807220 */ /* 0x040fe40000410000 */
[-C--:B---3--:R-:W-:Y:S02]  /*4f90*/  HMMA.16816.F32 R24, R144, R152.reuse, R24 ;  /* 0x000000989018723c */ /* 0x088fe40000001818 */
[----:B------:R-:W3:Y:S02]  /*4fa0*/  MUFU.EX2 R139, R139 ;  /* 0x0000008b008b7308 */ /* 0x000ee40000000800 */
[----:B------:R-:W-:Y:S02]  /*4fb0*/  FMUL.FTZ R129, R2, R129 ;  /* 0x0000008102817220 */ /* 0x000fe40000410000 */
[C---:B------:R-:W-:Y:S02]  /*4fc0*/  FMUL.FTZ R130, R0.reuse, R130 ;  /* 0x0000008200827220 */ /* 0x040fe40000410000 */
[C---:B------:R-:W-:Y:S04]  /*4fd0*/  HMMA.16816.F32 R124, R140.reuse, R152, R124 ;  /* 0x000000988c7c723c */ /* 0x040fe8000000187c */
[----:B------:R-:W-:Y:S02]  /*4fe0*/  FMUL.FTZ R131, R0, R131 ;  /* 0x0000008300837220 */ /* 0x000fe40000410000 */
[----:B--2---:R-:W-:Y:S01]  /*4ff0*/  FMUL.FTZ R28, R133, R168 ;  /* 0x000000a8851c7220 */ /* 0x004fe20000410000 */
[----:B------:R-:W-:Y:S01]  /*5000*/  F2FP.PACK_AB R168, R207, R225 ;  /* 0x000000e1cfa8723e */ /* 0x000fe200000000ff */
[----:B------:R-:W-:Y:S01]  /*5010*/  FMUL.FTZ R29, R133, R169 ;  /* 0x000000a9851d7220 */ /* 0x000fe20000410000 */
[----:B------:R-:W-:Y:S02]  /*5020*/  F2FP.PACK_AB R169, R205, R206 ;  /* 0x000000cecda9723e */ /* 0x000fe400000000ff */
[-C--:B------:R-:W-:Y:S03]  /*5030*/  HMMA.16816.F32 R128, R140, R154.reuse, R128 ;  /* 0x0000009a8c80723c */ /* 0x080fe60000001880 */
[C---:B------:R-:W-:Y:S01]  /*5040*/  FMUL.FTZ R30, R132.reuse, R170 ;  /* 0x000000aa841e7220 */ /* 0x040fe20000410000 */
[----:B------:R-:W-:Y:S01]  /*5050*/  F2FP.PACK_AB R170, R203, R204 ;  /* 0x000000cccbaa723e */ /* 0x000fe200000000ff */
[C---:B------:R-:W-:Y:S01]  /*5060*/  FMUL.FTZ R31, R132.reuse, R171 ;  /* 0x000000ab841f7220 */ /* 0x040fe20000410000 */
[----:B------:R-:W-:Y:S01]  /*5070*/  F2FP.PACK_AB R171, R201, R202 ;  /* 0x000000cac9ab723e */ /* 0x000fe200000000ff */
[----:B------:R-:W-:Y:S01]  /*5080*/  FFMA.FTZ R133, R133, R245, R239 ;  /* 0x000000f585857223 */ /* 0x000fe200000100ef */
[----:B---3--:R-:W-:Y:S01]  /*5090*/  F2FP.PACK_AB R174, R139, R196 ;  /* 0x000000c48bae723e */ /* 0x008fe200000000ff */
[----:B------:R-:W-:Y:S03]  /*50a0*/  FFMA.FTZ R132, R132, R244, R235 ;  /* 0x000000f484847223 */ /* 0x000fe600000100eb */
[----:B------:R-:W-:Y:S04]  /*50b0*/  HMMA.16816.F32 R28, R144, R154, R28 ;  /* 0x0000009a901c723c */ /* 0x000fe8000000181c */
[----:B------:R-:W-:Y:S02]  /*50c0*/  FFMA.FTZ R2, R2, R243, R231 ;  /* 0x000000f302027223 */ /* 0x000fe400000100e7 */
[----:B------:R-:W-:Y:S02]  /*50d0*/  FFMA.FTZ R0, R0, R242, R227 ;  /* 0x000000f200007223 */ /* 0x000fe400000100e3 */
[-C--:B------:R-:W-:Y:S05]  /*50e0*/  HMMA.16816.F32 R144, R168, R156.reuse, R4 ;  /* 0x0000009ca890723c */ /* 0x080fea0000001804 */
[----:B------:R-:W-:Y:S02]  /*50f0*/  FADD.FTZ R133, R241, R133 ;  /* 0x00000085f1857221 */ /* 0x000fe40000010000 */
[----:B------:R-:W-:Y:S01]  /*5100*/  FADD.FTZ R4, R237, R132 ;  /* 0x00000084ed047221 */ /* 0x000fe20000010000 */
[C---:B------:R-:W-:Y:S04]  /*5110*/  HMMA.16816.F32 R140, R172.reuse, R156, R8 ;  /* 0x0000009cac8c723c */ /* 0x040fe80000001808 */
[----:B------:R-:W-:Y:S01]  /*5120*/  FADD.FTZ R6, R233, R2 ;  /* 0x00000002e9067221 */ /* 0x000fe20000010000 */
[----:B------:R-:W-:Y:S01]  /*5130*/  MOV R132, R136 ;  /* 0x0000008800847202 */ /* 0x000fe20000000f00 */
        /* <DEDUP_REMOVED lines=36> */
[----:B------:R-:W-:Y:S01]  /*5380*/  FADD.FTZ R243, R139, R2 ;  /* 0x000000028bf37221 */ /* 0x000fe20000010000 */
[----:B------:R-:W-:Y:S01]  /*5390*/  MOV R139, R3 ;  /* 0x00000003008b7202 */ /* 0x000fe20000000f00 */
[----:B------:R-:W-:Y:S01]  /*53a0*/  FADD.FTZ R242, R137, R0 ;  /* 0x0000000089f27221 */ /* 0x000fe20000010000 */
[----:B------:R-:W-:Y:S01]  /*53b0*/  MOV R137, R135 ;  /* 0x0000008700897202 */ /* 0x000fe20000000f00 */
        /* <DEDUP_REMOVED lines=17> */
[----:B------:R-:W-:Y:S01]  /*54d0*/  HMMA.16816.F32 R168, R168, R194, R28 ;  /* 0x000000c2a8a8723c */ /* 0x000fe2000000181c */
[----:B------:R-:W-:-:S07]  /*54e0*/  @P0 BRA `(.L_x_845) ;  /* 0xffffdf8000000947 */ /* 0x000fce000383ffff */
.L_x_844:
[----:B------:R-:W2:Y:S01]  /*54f0*/  LDL.LU R174, [R1+0xc] ;  /* 0x00000c0001ae7983 */ /* 0x000ea20000300800 */
[----:B------:R-:W-:Y:S03]  /*5500*/  BSSY B0, `(.L_x_848) ;  /* 0x00001b5000007945 */ /* 0x000fe60003800000 */
[----:B------:R-:W1:Y:S04]  /*5510*/  SHFL.BFLY PT, R0, R245, 0x2, 0x1f ;  /* 0x0c401f00f5007f89 */ /* 0x000e6800000e0000 */
[----:B------:R-:W3:Y:S04]  /*5520*/  SHFL.BFLY PT, R2, R244, 0x2, 0x1f ;  /* 0x0c401f00f4027f89 */ /* 0x000ee800000e0000 */
[----:B------:R-:W4:Y:S04]  /*5530*/  SHFL.BFLY PT, R4, R243, 0x2, 0x1f ;  /* 0x0c401f00f3047f89 */ /* 0x000f2800000e0000 */
[----:B------:R-:W5:Y:S04]  /*5540*/  S2R R173, SR_CTAID.Y ;  /* 0x0000000000ad7919 */ /* 0x000f680000002600 */
[----:B------:R-:W5:Y:S01]  /*5550*/  S2R R172, SR_TID.X ;  /* 0x0000000000ac7919 */ /* 0x000f620000002100 */
[----:B-1----:R-:W-:-:S03]  /*5560*/  FADD.FTZ R245, R0, R245 ;  /* 0x000000f500f57221 */ /* 0x002fc60000010000 */
[----:B------:R-:W1:Y:S01]  /*5570*/  SHFL.BFLY PT, R0, R242, 0x2, 0x1f ;  /* 0x0c401f00f2007f89 */ /* 0x000e6200000e0000 */
[----:B---3--:R-:W-:-:S03]  /*5580*/  FADD.FTZ R244, R2, R244 ;  /* 0x000000f402f47221 */ /* 0x008fc60000010000 */
[----:B------:R-:W3:Y:S01]  /*5590*/  SHFL.BFLY PT, R5, R245, 0x1, 0x1f ;  /* 0x0c201f00f5057f89 */ /* 0x000ee200000e0000 */
[----:B----4-:R-:W-:-:S03]  /*55a0*/  FADD.FTZ R243, R4, R243 ;  /* 0x000000f304f37221 */ /* 0x010fc60000010000 */
[----:B------:R-:W4:Y:S04]  /*55b0*/  SHFL.BFLY PT, R7, R244, 0x1, 0x1f ;  /* 0x0c201f00f4077f89 */ /* 0x000f2800000e0000 */
[----:B------:R-:W4:Y:S01]  /*55c0*/  SHFL.BFLY PT, R2, R243, 0x1, 0x1f ;  /* 0x0c201f00f3027f89 */ /* 0x000f2200000e0000 */
[----:B-----5:R-:W-:Y:S01]  /*55d0*/  SHF.R.S32.HI R138, RZ, 0x1f, R172 ;  /* 0x0000001fff8a7819 */ /* 0x020fe200000114ac */
[----:B-1----:R-:W-:Y:S01]  /*55e0*/  FADD.FTZ R242, R0, R242 ;  /* 0x000000f200f27221 */ /* 0x002fe20000010000 */
[----:B------:R-:W-:Y:S01]  /*55f0*/  MOV R0, 0x3f800000 ;  /* 0x3f80000000007802 */ /* 0x000fe20000000f00 */
[----:B---3--:R-:W-:-:S03]  /*5600*/  FADD.FTZ R245, R245, R5 ;  /* 0x00000005f5f57221 */ /* 0x008fc60000010000 */
[----:B------:R-:W1:Y:S01]  /*5610*/  SHFL.BFLY PT, R6, R242, 0x1, 0x1f ;  /* 0x0c201f00f2067f89 */ /* 0x000e6200000e0000 */
[----:B----4-:R-:W-:Y:S01]  /*5620*/  FADD.FTZ R244, R244, R7 ;  /* 0x00000007f4f47221 */ /* 0x010fe20000010000 */
[----:B------:R-:W-:Y:S01]  /*5630*/  FSETP.NE.FTZ.AND P6, PT, R245, RZ, PT ;  /* 0x000000fff500720b */ /* 0x000fe20003fd5000 */
[----:B------:R-:W-:-:S03]  /*5640*/  FADD.FTZ R243, R243, R2 ;  /* 0x00000002f3f37221 */ /* 0x000fc60000010000 */
[----:B------:R-:W-:Y:S02]  /*5650*/  FSETP.NE.FTZ.AND P5, PT, R244, RZ, PT ;  /* 0x000000fff400720b */ /* 0x000fe40003fb5000 */
[----:B------:R-:W-:-:S07]  /*5660*/  FSETP.NE.FTZ.AND P4, PT, R243, RZ, PT ;  /* 0x000000fff300720b */ /* 0x000fce0003f95000 */
[----:B------:R-:W3:Y:S01]  /*5670*/  @P6 MUFU.RCP R0, R245 ;  /* 0x000000f500006308 */ /* 0x000ee20000001000 */
[----:B-1----:R-:W-:-:S05]  /*5680*/  FADD.FTZ R242, R242, R6 ;  /* 0x00000006f2f27221 */ /* 0x002fca0000010000 */
[----:B------:R-:W-:Y:S01]  /*5690*/  FSETP.NE.FTZ.AND P3, PT, R242, RZ, PT ;  /* 0x000000fff200720b */ /* 0x000fe20003f75000 */
[C---:B---3--:R-:W-:Y:S02]  /*56a0*/  FMUL.FTZ R144, R0.reuse, R144 ;  /* 0x0000009000907220 */ /* 0x048fe40000410000 */
[C---:B------:R-:W-:Y:S02]  /*56b0*/  FMUL.FTZ R152, R0.reuse, R152 ;  /* 0x0000009800987220 */ /* 0x040fe40000410000 */
[C---:B------:R-:W-:Y:S02]  /*56c0*/  FMUL.FTZ R153, R0.reuse, R153 ;  /* 0x0000009900997220 */ /* 0x040fe40000410000 */
[C---:B------:R-:W-:Y:S02]  /*56d0*/  FMUL.FTZ R16, R0.reuse, R36 ;  /* 0x0000002400107220 */ /* 0x040fe40000410000 */
[C---:B------:R-:W-:Y:S02]  /*56e0*/  FMUL.FTZ R13, R0.reuse, R37 ;  /* 0x00000025000d7220 */ /* 0x040fe40000410000 */
        /* <DEDUP_REMOVED lines=10> */
[C---:B------:R-:W-:Y:S02]  /*5790*/  FMUL.FTZ R132, R0.reuse, R69 ;  /* 0x0000004500847220 */ /* 0x040fe40000410000 */
[C---:B------:R-:W-:Y:S02]  /*57a0*/  FMUL.FTZ R80, R0.reuse, R80 ;  /* 0x0000005000507220 */ /* 0x040fe40000410000 */
[C---:B------:R-:W-:Y:S02]  /*57b0*/  FMUL.FTZ R81, R0.reuse, R81 ;  /* 0x0000005100517220 */ /* 0x040fe40000410000 */
[C---:B------:R-:W-:Y:S02]  /*57c0*/  FMUL.FTZ R84, R0.reuse, R84 ;  /* 0x0000005400547220 */ /* 0x040fe40000410000 */
[C---:B------:R-:W-:Y:S02]  /*57d0*/  FMUL.FTZ R85, R0.reuse, R85 ;  /* 0x0000005500557220 */ /* 0x040fe40000410000 */
        /* <DEDUP_REMOVED lines=16> */
[----:B--2---:R-:W-:-:S13]  /*58e0*/  ISETP.NE.AND P0, PT, R174, -0x1, PT ;  /* 0xffffffffae00780c */ /* 0x004fda0003f05270 */
[----:B------:R-:W-:Y:S01]  /*58f0*/  @P0 IMAD.WIDE.U32 R4, R174, c[0x0][0x1e8], RZ ;  /* 0x00007a00ae040a25 */ /* 0x000fe200078e00ff */
[----:B------:R-:W-:-:S03]  /*5900*/  @!P0 SHF.R.S32.HI R7, RZ, 0x1f, R173 ;  /* 0x0000001fff078819 */ /* 0x000fc600000114ad */
[----:B------:R-:W-:Y:S01]  /*5910*/  @!P0 IMAD.WIDE.U32 R8, R173, c[0x0][0x1e0], RZ ;  /* 0x00007800ad088a25 */ /* 0x000fe200078e00ff */
[----:B------:R-:W-:-:S03]  /*5920*/  @P0 MOV R137, R4 ;  /* 0x0000000400890202 */ /* 0x000fc60000000f00 */
[----:B------:R-:W-:Y:S01]  /*5930*/  @!P0 IMAD R4, R7, c[0x0][0x1e0], RZ ;  /* 0x0000780007048a24 */ /* 0x000fe200078e02ff */
[----:B------:R-:W-:Y:S01]  /*5940*/  @!P0 MOV R137, R8 ;  /* 0x0000000800898202 */ /* 0x000fe20000000f00 */
[----:B------:R-:W-:Y:S01]  /*5950*/  @P0 IMAD R139, R174, c[0x0][0x1ec], R5 ;  /* 0x00007b00ae8b0a24 */ /* 0x000fe200078e0205 */
[----:B------:R-:W-:Y:S01]  /*5960*/  LEA.HI R5, R138, R172, RZ, 0x2 ;  /* 0x000000ac8a057211 */ /* 0x000fe200078f10ff */
[----:B------:R-:W-:Y:S01]  /*5970*/  @!P0 IMAD R2, R173, c[0x0][0x1e4], R4 ;  /* 0x00007900ad028a24 */ /* 0x000fe200078e0204 */
[----:B------:R-:W-:Y:S01]  /*5980*/  MOV R4, 0x3f800000 ;  /* 0x3f80000000047802 */ /* 0x000fe20000000f00 */
[----:B------:R-:W-:Y:S01]  /*5990*/  FMUL.FTZ R7, R0, R145 ;  /* 0x0000009100077220 */ /* 0x000fe20000410000 */
[----:B------:R-:W-:Y:S02]  /*59a0*/  MOV R0, 0x3f800000 ;  /* 0x3f80000000007802 */ /* 0x000fe40000000f00 */
[----:B------:R-:W-:Y:S02]  /*59b0*/  @!P0 IADD3 R139, R9, R2, RZ ;  /* 0x00000002098b8210 */ /* 0x000fe40007ffe0ff */
[----:B------:R-:W-:Y:S01]  /*59c0*/  MOV R2, 0x3f800000 ;  /* 0x3f80000000027802 */ /* 0x000fe20000000f00 */
[----:B------:R-:W1:Y:S01]  /*59d0*/  @P5 MUFU.RCP R4, R244 ;  /* 0x000000f400045308 */ /* 0x000e620000001000 */
[----:B------:R-:W-:-:S02]  /*59e0*/  LOP3.LUT R6, R5, 0x3ffffffc, RZ, 0xc0, !PT ;  /* 0x3ffffffc05067812 */ /* 0x000fc400078ec0ff */
[-C--:B------:R-:W-:Y:S02]  /*59f0*/  LEA.HI R138, R138, R172.reuse, RZ, 0x5 ;  /* 0x000000ac8a8a7211 */ /* 0x080fe400078f28ff */
[----:B------:R-:W-:Y:S02]  /*5a00*/  IADD3 R172, -R6, R172, RZ ;  /* 0x000000ac06ac7210 */ /* 0x000fe40007ffe1ff */
[----:B------:R-:W-:Y:S01]  /*5a10*/  SHF.R.S32.HI R34, RZ, 0x5, R138 ;  /* 0x00000005ff227819 */ /* 0x000fe2000001148a */
[----:B------:R-:W2:Y:S01]  /*5a20*/  @P4 MUFU.RCP R2, R243 ;  /* 0x000000f300024308 */ /* 0x000ea20000001000 */
[----:B------:R-:W-:Y:S01]  /*5a30*/  F2FP.PACK_AB R7, R7, R144 ;  /* 0x000000900707723e */ /* 0x000fe200000000ff */
[----:B-1----:R-:W-:-:S06]  /*5a40*/  FMUL.FTZ R27, R4, R66 ;  /* 0x00000042041b7220 */ /* 0x002fcc0000410000 */
[----:B------:R-:W1:Y:S01]  /*5a50*/  @P3 MUFU.RCP R0, R242 ;  /* 0x000000f200003308 */ /* 0x000e620000001000 */
[C---:B------:R-:W-:Y:S02]  /*5a60*/  FMUL.FTZ R146, R4.reuse, R146 ;  /* 0x0000009204927220 */ /* 0x040fe40000410000 */
[C---:B------:R-:W-:Y:S02]  /*5a70*/  FMUL.FTZ R6, R4.reuse, R147 ;  /* 0x0000009304067220 */ /* 0x040fe40000410000 */
[----:B------:R-:W-:Y:S02]  /*5a80*/  FMUL.FTZ R154, R4, R154 ;  /* 0x0000009a049a7220 */ /* 0x000fe40000410000 */
[----:B--2---:R-:W-:Y:S01]  /*5a90*/  FMUL.FTZ R17, R2, R41 ;  /* 0x0000002902117220 */ /* 0x004fe20000410000 */
[----:B------:R-:W-:Y:S01]  /*5aa0*/  F2FP.PACK_AB R6, R6, R146 ;  /* 0x000000920606723e */ /* 0x000fe200000000ff */
[C---:B------:R-:W-:Y:S02]  /*5ab0*/  FMUL.FTZ R25, R2.reuse, R45 ;  /* 0x0000002d02197220 */ /* 0x040fe40000410000 */
[----:B------:R-:W-:-:S02]  /*5ac0*/  FMUL.FTZ R21, R2, R57 ;  /* 0x0000003902157220 */ /* 0x000fc40000410000 */
[C---:B------:R-:W-:Y:S02]  /*5ad0*/  FMUL.FTZ R8, R4.reuse, R155 ;  /* 0x0000009b04087220 */ /* 0x040fe40000410000 */
[C---:B------:R-:W-:Y:S02]  /*5ae0*/  FMUL.FTZ R38, R4.reuse, R38 ;  /* 0x0000002604267220 */ /* 0x040fe40000410000 */
[----:B------:R-:W-:Y:S01]  /*5af0*/  FMUL.FTZ R12, R4, R39 ;  /* 0x00000027040c7220 */ /* 0x000fe20000410000 */
[----:B------:R-:W-:Y:S01]  /*5b00*/  F2FP.PACK_AB R8, R8, R154 ;  /* 0x0000009a0808723e */ /* 0x000fe200000000ff */
[C---:B------:R-:W-:Y:S01]  /*5b10*/  FMUL.FTZ R50, R4.reuse, R50 ;  /* 0x0000003204327220 */ /* 0x040fe20000410000 */
        /* <DEDUP_REMOVED lines=10> */
[C---:B------:R-:W-:Y:S02]  /*5bc0*/  FMUL.FTZ R82, R4.reuse, R82 ;  /* 0x0000005204527220 */ /* 0x040fe40000410000 */
[C---:B------:R-:W-:Y:S01]  /*5bd0*/  FMUL.FTZ R83, R4.reuse, R83 ;  /* 0x0000005304537220 */ /* 0x040fe20000410000 */
        /* <DEDUP_REMOVED lines=17> */
[C---:B------:R-:W-:Y:S02]  /*5cf0*/  FMUL.FTZ R167, R4.reuse, R167 ;  /* 0x000000a704a77220 */ /* 0x040fe40000410000 */
[C---:B------:R-:W-:Y:S02]  /*5d00*/  FMUL.FTZ R170, R4.reuse, R170 ;  /* 0x000000aa04aa7220 */ /* 0x040fe40000410000 */
[----:B------:R-:W-:Y:S01]  /*5d10*/  FMUL.FTZ R171, R4, R171 ;  /* 0x000000ab04ab7220 */ /* 0x000fe20000410000 */
[----:B------:R-:W-:Y:S01]  /*5d20*/  SHF.R.S32.HI R4, RZ, 0x1f, R5 ;  /* 0x0000001fff047819 */ /* 0x000fe20000011405 */
        /* <DEDUP_REMOVED lines=64> */
[----:B------:R-:W-:Y:S01]  /*6130*/  FMUL.FTZ R18, R0, R42 ;  /* 0x0000002a00127220 */ /* 0x000fe20000410000 */
[----:B------:R-:W-:Y:S01]  /*6140*/  LEA R2, R34, R172, 0x9 ;  /* 0x000000ac22027211 */ /* 0x000fe200078e48ff */
[----:B------:R-:W-:Y:S01]  /*6150*/  FMUL.FTZ R47, R0, R47 ;  /* 0x0000002f002f7220 */ /* 0x000fe20000410000 */
[----:B------:R-:W-:Y:S01]  /*6160*/  LOP3.LUT R61, R4, 0x1, RZ, 0xc0, !PT ;  /* 0x00000001043d7812 */ /* 0x000fe200078ec0ff */
[C---:B------:R-:W-:Y:S01]  /*6170*/  FMUL.FTZ R24, R0.reuse, R46 ;  /* 0x0000002e00187220 */ /* 0x040fe20000410000 */
[----:B------:R-:W-:Y:S01]  /*6180*/  F2FP.PACK_AB R14, R151, R14 ;  /* 0x0000000e970e723e */ /* 0x000fe200000000ff */
[C---:B------:R-:W-:Y:S01]  /*6190*/  FMUL.FTZ R59, R0.reuse, R59 ;  /* 0x0000003b003b7220 */ /* 0x040fe20000410000 */
        /* <DEDUP_REMOVED lines=61> */
[----:B------:R5:W-:Y:S01]  /*6570*/  STS [R2+0x2000], R11 ;  /* 0x0020000b02007388 */ /* 0x000be20000000800 */
[----:B-1----:R-:W-:-:S03]  /*6580*/  MOV R6, 0x40 ;  /* 0x0000004000067802 */ /* 0x002fc60000000f00 */
[----:B------:R1:W-:Y:S01]  /*6590*/  STS [R2+0x2400], R14 ;  /* 0x0024000e02007388 */ /* 0x0003e20000000800 */
[----:B------:R-:W-:Y:S02]  /*65a0*/  SEL R6, R6, 0xffffffc0, !P2 ;  /* 0xffffffc006067807 */ /* 0x000fe40005000000 */
[----:B--2---:R-:W-:Y:S02]  /*65b0*/  IADD3 R5, R0, R4, RZ ;  /* 0x0000000400057210 */ /* 0x004fe40007ffe0ff */
[----:B------:R-:W-:Y:S02]  /*65c0*/  IADD3 R4, R4, R2, RZ ;  /* 0x0000000204047210 */ /* 0x000fe40007ffe0ff */
[-C--:B---3--:R-:W-:Y:S01]  /*65d0*/  IADD3 R8, R0, R6.reuse, RZ ;  /* 0x0000000600087210 */ /* 0x088fe20007ffe0ff */
[----:B------:R2:W-:Y:S01]  /*65e0*/  STS [R5], R13 ;  /* 0x0000000d05007388 */ /* 0x0005e20000000800 */
[----:B------:R-:W-:Y:S01]  /*65f0*/  IADD3 R7, R5, R6, RZ ;  /* 0x0000000605077210 */ /* 0x000fe20007ffe0ff */
[----:B----4-:R-:W3:Y:S02]  /*6600*/  LDC.U8 R10, c[0x0][0x329] ;  /* 0x0000ca40ff0a7b82 */ /* 0x010ee40000000000 */
[----:B------:R4:W-:Y:S01]  /*6610*/  STS [R5+0x400], R12 ;  /* 0x0004000c05007388 */ /* 0x0009e20000000800 */
[----:B-----5:R-:W-:-:S03]  /*6620*/  IADD3 R9, R6, R2, RZ ;  /* 0x0000000206097210 */ /* 0x020fc60007ffe0ff */
[----:B------:R5:W-:Y:S01]  /*6630*/  STS [R4], R16 ;  /* 0x0000001004007388 */ /* 0x000be20000000800 */
[----:B------:R-:W-:Y:S01]  /*6640*/  IADD3 R6, R4, R6, RZ ;  /* 0x0000000604067210 */ /* 0x000fe20007ffe0ff */
[----:B------:R-:W5:Y:S02]  /*6650*/  LDC.U8 R11, c[0x0][0x328] ;  /* 0x0000ca00ff0b7b82 */ /* 0x000f640000000000 */
[----:B------:R-:W-:Y:S01]  /*6660*/  STS [R4+0x400], R15 ;  /* 0x0004000f04007388 */ /* 0x000fe20000000800 */
[----:B-1----:R-:W-:-:S03]  /*6670*/  MOV R14, 0x7f800000 ;  /* 0x7f800000000e7802 */ /* 0x002fc60000000f00 */
[----:B------:R1:W-:Y:S04]  /*6680*/  STS [R5+0x2000], R17 ;  /* 0x0020001105007388 */ /* 0x0003e80000000800 */
[----:B------:R-:W-:Y:S04]  /*6690*/  STS [R5+0x2400], R18 ;  /* 0x0024001205007388 */ /* 0x000fe80000000800 */
[----:B------:R-:W-:Y:S01]  /*66a0*/  STS [R4+0x2000], R25 ;  /* 0x0020001904007388 */ /* 0x000fe20000000800 */
[----:B--2---:R-:W-:Y:S01]  /*66b0*/  @P5 MUFU.LG2 R13, R244 ;  /* 0x000000f4000d5308 */ /* 0x004fe20000000c00 */
[----:B---3--:R-:W-:-:S02]  /*66c0*/  ISETP.NE.AND P1, PT, R10, RZ, PT ;  /* 0x000000ff0a00720c */ /* 0x008fc40003f25270 */
[----:B------:R-:W-:Y:S04]  /*66d0*/  STS [R4+0x2400], R24 ;  /* 0x0024001804007388 */ /* 0x000fe80000000800 */
[----:B------:R-:W-:Y:S01]  /*66e0*/  STS [R8], R23 ;  /* 0x0000001708007388 */ /* 0x000fe20000000800 */
[----:B----4-:R-:W-:Y:S01]  /*66f0*/  @P4 MUFU.LG2 R12, R243 ;  /* 0x000000f3000c4308 */ /* 0x010fe20000000c00 */
[----:B-----5:R-:W-:Y:S02]  /*6700*/  MOV R16, 0x7f800000 ;  /* 0x7f80000000107802 */ /* 0x020fe40000000f00 */
[----:B------:R-:W-:Y:S01]  /*6710*/  STS [R8+0x400], R22 ;  /* 0x0004001608007388 */ /* 0x000fe20000000800 */
[----:B------:R-:W-:-:S03]  /*6720*/  ISETP.NE.AND P2, PT, R11, RZ, PT ;  /* 0x000000ff0b00720c */ /* 0x000fc60003f45270 */
[----:B------:R-:W-:Y:S01]  /*6730*/  STS [R9], R20 ;  /* 0x0000001409007388 */ /* 0x000fe20000000800 */
[----:B-1----:R-:W-:-:S03]  /*6740*/  MOV R17, 0x7f800000 ;  /* 0x7f80000000117802 */ /* 0x002fc60000000f00 */
        /* <DEDUP_REMOVED lines=24> */
[----:B------:R-:W-:Y:S01]  /*68d0*/  STS [R4+0x4400], R33 ;  /* 0x0044002104007388 */ /* 0x000fe20000000800 */
[----:B-1----:R-:W-:-:S03]  /*68e0*/  @P1 MOV R0, c[0x0][0x210] ;  /* 0x0000840000001a02 */ /* 0x002fc60000000f00 */
        /* <DEDUP_REMOVED lines=10> */
[----:B-1----:R-:W-:-:S03]  /*6990*/  CS2R R4, SRZ ;  /* 0x0000000000047805 */ /* 0x002fc6000001ff00 */
[----:B------:R-:W-:Y:S04]  /*69a0*/  STS [R9+0x6000], R58 ;  /* 0x0060003a09007388 */ /* 0x000fe80000000800 */
[----:B------:R1:W-:Y:S04]  /*69b0*/  STS [R9+0x6400], R62 ;  /* 0x0064003e09007388 */ /* 0x0003e80000000800 */
[----:B------:R-:W-:Y:S04]  /*69c0*/  STS [R7+0x4000], R61 ;  /* 0x0040003d07007388 */ /* 0x000fe80000000800 */
[----:B------:R-:W-:Y:S04]  /*69d0*/  STS [R7+0x4400], R67 ;  /* 0x0044004307007388 */ /* 0x000fe80000000800 */
[----:B------:R-:W-:Y:S04]  /*69e0*/  STS [R6+0x4000], R64 ;  /* 0x0040004006007388 */ /* 0x000fe80000000800 */
[----:B------:R-:W-:Y:S01]  /*69f0*/  STS [R6+0x4400], R63 ;  /* 0x0044003f06007388 */ /* 0x000fe20000000800 */
[----:B--2---:R-:W-:Y:S01]  /*6a00*/  @P1 IMAD R8, R0, c[0x0][0x214], RZ ;  /* 0x0000850000081a24 */ /* 0x004fe200078e02ff */
[----:B------:R-:W-:-:S02]  /*6a10*/  @!P1 MOV R0, c[0x0][0x214] ;  /* 0x0000850000009a02 */ /* 0x000fc40000000f00 */
[----:B------:R-:W-:Y:S02]  /*6a20*/  STS [R7+0x6000], R66 ;  /* 0x0060004207007388 */ /* 0x000fe40000000800 */
[----:B------:R-:W-:Y:S02]  /*6a30*/  @!P1 SEL R8, R0, c[0x0][0x234], !P2 ;  /* 0x00008d0000089a07 */ /* 0x000fe40005000000 */
[----:B------:R2:W-:Y:S01]  /*6a40*/  STS [R7+0x6400], R65 ;  /* 0x0064004107007388 */ /* 0x0005e20000000800 */
[----:B-1----:R-:W2:Y:S01]  /*6a50*/  @P6 MUFU.LG2 R9, R245 ;  /* 0x000000f500096308 */ /* 0x002ea20000000c00 */
[----:B------:R-:W-:Y:S02]  /*6a60*/  ISETP.NE.OR P2, PT, R10, RZ, !P2 ;  /* 0x000000ff0a00720c */ /* 0x000fe40005745670 */
[----:B------:R-:W-:Y:S01]  /*6a70*/  STS [R6+0x6000], R69 ;  /* 0x0060004506007388 */ /* 0x000fe20000000800 */
[----:B------:R-:W-:Y:S01]  /*6a80*/  @P1 MOV R0, 0x1 ;  /* 0x0000000100001802 */ /* 0x000fe20000000f00 */
[----:B------:R-:W-:-:S02]  /*6a90*/  @!P1 IMAD R0, R8, c[0x0][0x1c0], RZ ;  /* 0x0000700008009a24 */ /* 0x000fc400078e02ff */
[----:B------:R1:W-:Y:S01]  /*6aa0*/  STS [R6+0x6400], R68 ;  /* 0x0064004406007388 */ /* 0x0003e20000000800 */
[----:B------:R-:W3:Y:S01]  /*6ab0*/  @P3 MUFU.LG2 R10, R242 ;  /* 0x000000f2000a3308 */ /* 0x000ee20000000c00 */
[C---:B------:R-:W-:Y:S02]  /*6ac0*/  IMAD R0, R173.reuse, R0, RZ ;  /* 0x00000000ad007224 */ /* 0x040fe400078e02ff */
[----:B------:R-:W-:Y:S03]  /*6ad0*/  BAR.SYNC.DEFER_BLOCKING 0x0 ;  /* 0x0000000000007b1d */ /* 0x000fe60000010000 */
[----:B------:R-:W-:-:S03]  /*6ae0*/  @!P2 IMAD R2, R173, c[0x0][0x214], RZ ;  /* 0x00008500ad02aa24 */ /* 0x000fc600078e02ff */
[----:B------:R-:W4:Y:S02]  /*6af0*/  S2R R18, SR_TID.X ;  /* 0x0000000000127919 */ /* 0x000f240000002100 */
[----:B------:R-:W-:Y:S02]  /*6b00*/  @!P2 SEL R2, R2, R174, !P0 ;  /* 0x000000ae0202a207 */ /* 0x000fe40004000000 */
[----:B------:R-:W5:Y:S02]  /*6b10*/  S2R R15, SR_CTAID.X ;  /* 0x00000000000f7919 */ /* 0x000f640000002500 */
[----:B------:R-:W-:Y:S01]  /*6b20*/  @!P2 SHF.R.S32.HI R5, RZ, 0x1f, R2 ;  /* 0x0000001fff05a819 */ /* 0x000fe20000011402 */
[----:B--2---:R-:W-:Y:S01]  /*6b30*/  @P6 FMUL.FTZ R7, R9, 0.69314718246459960938 ;  /* 0x3f31721809076820 */ /* 0x004fe20000410000 */
[----:B------:R-:W2:Y:S01]  /*6b40*/  S2R R32, SR_CTAID.Z ;  /* 0x0000000000207919 */ /* 0x000ea20000002700 */
[----:B------:R-:W-:Y:S02]  /*6b50*/  SEL R9, R0, RZ, P2 ;  /* 0x000000ff00097207 */ /* 0x000fe40001000000 */
[----:B------:R-:W-:Y:S01]  /*6b60*/  @!P2 MOV R4, R2 ;  /* 0x000000020004a202 */ /* 0x000fe20000000f00 */
[----:B------:R-:W-:Y:S01]  /*6b70*/  @P6 FFMA.FTZ R17, R136, c[0x0][0x238], R7 ;  /* 0x00008e0088116a23 */ /* 0x000fe20000010007 */
[----:B-1----:R-:W-:-:S02]  /*6b80*/  @P1 MOV R6, c[0x0][0x210] ;  /* 0x0000840000061a02 */ /* 0x002fc40000000f00 */
[----:B------:R-:W-:Y:S01]  /*6b90*/  @!P1 MOV R6, 0x1 ;  /* 0x0000000100069802 */ /* 0x000fe20000000f00 */
[----:B------:R1:W1:Y:S04]  /*6ba0*/  LDS.128 R24, [R223] ;  /* 0x00000000df187984 */ /* 0x0002680000000c00 */
[----:B------:R1:W1:Y:S01]  /*6bb0*/  LDS.128 R36, [R223+0x800] ;  /* 0x00080000df247984 */ /* 0x0002620000000c00 */
[----:B----4-:R-:W-:-:S03]  /*6bc0*/  SHF.R.S32.HI R19, RZ, 0x1f, R18 ;  /* 0x0000001fff137819 */ /* 0x010fc60000011412 */
[----:B------:R4:W1:Y:S01]  /*6bd0*/  LDS.128 R44, [R223+0x1000] ;  /* 0x00100000df2c7984 */ /* 0x0008620000000c00 */
[----:B------:R-:W-:Y:S01]  /*6be0*/  LEA.HI R11, R19, R18, RZ, 0x5 ;  /* 0x00000012130b7211 */ /* 0x000fe200078f28ff */
[----:B-----5:R-:W-:Y:S02]  /*6bf0*/  IMAD R7, R15, R6, RZ ;  /* 0x000000060f077224 */ /* 0x020fe400078e02ff */
[----:B------:R4:W1:Y:S01]  /*6c00*/  LDS.128 R52, [R223+0x1800] ;  /* 0x00180000df347984 */ /* 0x0008620000000c00 */
[----:B------:R-:W-:Y:S01]  /*6c10*/  MOV R15, 0x7f800000 ;  /* 0x7f800000000f7802 */ /* 0x000fe20000000f00 */
[----:B--2---:R-:W-:Y:S01]  /*6c20*/  IMAD R2, R32, R8, R9 ;  /* 0x0000000820027224 */ /* 0x004fe200078e0209 */
[----:B------:R-:W-:Y:S01]  /*6c30*/  LOP3.LUT R0, R11, 0xffffffe0, RZ, 0xc0, !PT ;  /* 0xffffffe00b007812 */ /* 0x000fe200078ec0ff */
[----:B------:R4:W2:Y:S01]  /*6c40*/  LDS.128 R60, [R223+0x2000] ;  /* 0x00200000df3c7984 */ /* 0x0008a20000000c00 */
[----:B------:R-:W-:Y:S01]  /*6c50*/  SHF.L.U32 R11, R7, 0x7, RZ ;  /* 0x00000007070b7819 */ /* 0x000fe200000006ff */
[----:B---3--:R-:W-:Y:S01]  /*6c60*/  @P3 FMUL.FTZ R7, R10, 0.69314718246459960938 ;  /* 0x3f3172180a073820 */ /* 0x008fe20000410000 */
[----:B------:R-:W-:Y:S01]  /*6c70*/  IADD3 R0, -R0, R18, RZ ;  /* 0x0000001200007210 */ /* 0x000fe20007ffe1ff */
[----:B------:R4:W3:Y:S01]  /*6c80*/  LDS.128 R68, [R223+0x2800] ;  /* 0x00280000df447984 */ /* 0x0008e20000000c00 */
[--C-:B------:R-:W-:Y:S01]  /*6c90*/  IADD3 R10, P1, P0, R11, R4, R2.reuse ;  /* 0x000000040b0a7210 */ /* 0x100fe2000783e002 */
[----:B------:R-:W-:Y:S01]  /*6ca0*/  @P5 FMUL.FTZ R9, R13, 0.69314718246459960938 ;  /* 0x3f3172180d095820 */ /* 0x000fe20000410000 */
[----:B------:R-:W-:Y:S01]  /*6cb0*/  LOP3.LUT P2, RZ, R0, 0x3, RZ, 0xc0, !PT ;  /* 0x0000000300ff7812 */ /* 0x000fe2000784c0ff */
[----:B------:R4:W1:Y:S01]  /*6cc0*/  LDS.128 R76, [R223+0x3000] ;  /* 0x00300000df4c7984 */ /* 0x0008620000000c00 */
[----:B------:R-:W-:Y:S01]  /*6cd0*/  @P4 FMUL.FTZ R8, R12, 0.69314718246459960938 ;  /* 0x3f3172180c084820 */ /* 0x000fe20000410000 */
[----:B------:R-:W-:Y:S01]  /*6ce0*/  SHF.R.S32.HI R4, RZ, 0x1f, R11 ;  /* 0x0000001fff047819 */ /* 0x000fe2000001140b */
[----:B------:R-:W-:Y:S01]  /*6cf0*/  @P5 FFMA.FTZ R16, R135, c[0x0][0x238], R9 ;  /* 0x00008e0087105a23 */ /* 0x000fe20000010009 */
[----:B------:R4:W1:Y:S01]  /*6d00*/  LDS.128 R84, [R223+0x3800] ;  /* 0x00380000df547984 */ /* 0x0008620000000c00 */
[----:B------:R-:W-:Y:S01]  /*6d10*/  SHF.R.S32.HI R2, RZ, 0x1f, R2 ;  /* 0x0000001fff027819 */ /* 0x000fe20000011402 */
[----:B------:R-:W-:-:S02]  /*6d20*/  @P4 FFMA.FTZ R14, R134, c[0x0][0x238], R8 ;  /* 0x00008e00860e4a23 */ /* 0x000fc40000010008 */
[----:B------:R4:W1:Y:S01]  /*6d30*/  LDS.128 R20, [R223+0x4000] ;  /* 0x00400000df147984 */ /* 0x0008620000000c00 */
[----:B------:R-:W-:Y:S01]  /*6d40*/  @P3 FFMA.FTZ R15, R3, c[0x0][0x238], R7 ;  /* 0x00008e00030f3a23 */ /* 0x000fe20000010007 */
[----:B------:R-:W-:Y:S02]  /*6d50*/  IADD3.X R11, R4, R5, R2, P1, P0 ;  /* 0x00000005040b7210 */ /* 0x000fe40000fe0402 */
        /* <DEDUP_REMOVED lines=8> */
[----:B--23--:R-:W-:Y:S02]  /*6de0*/  SHF.R.S32.HI R2, RZ, 0x1f, R34 ;  /* 0x0000001fff027819 */ /* 0x00cfe40000011422 */
[----:B------:R-:W-:-:S02]  /*6df0*/  SHF.R.S32.HI R3, RZ, 0x1f, R0 ;  /* 0x0000001fff037819 */ /* 0x000fc40000011400 */
[----:B------:R-:W-:Y:S02]  /*6e00*/  LEA.HI R2, R2, R34, RZ, 0x2 ;  /* 0x0000002202027211 */ /* 0x000fe400078f10ff */
        /* <DEDUP_REMOVED lines=36> */
.L_x_849:
[----:B--23--:R-:W-:Y:S05]  /*7050*/  BSYNC B0 ;  /* 0x0000000000007941 */ /* 0x00cfea0003800000 */
.L_x_848:
[----:B------:R-:W2:Y:S01]  /*7060*/  LDL.LU.64 R8, [R1+0x10] ;  /* 0x0000100001087983 */ /* 0x000ea20000300a00 */
[----:B------:R-:W-:Y:S01]  /*7070*/  LEA.HI R0, R19, R18, RZ, 0x3 ;  /* 0x0000001213007211 */ /* 0x000fe200078f18ff */
[----:B------:R-:W-:Y:S01]  /*7080*/  BSSY B0, `(.L_x_850) ;  /* 0x0000014000007945 */ /* 0x000fe20003800000 */
[----:B------:R-:W-:-:S02]  /*7090*/  SHF.R.S32.HI R4, RZ, 0x1f, R32 ;  /* 0x0000001fff047819 */ /* 0x000fc40000011420 */
[----:B------:R-:W-:-:S03]  /*70a0*/  SHF.R.S32.HI R10, RZ, 0x3, R0 ;  /* 0x00000003ff0a7819 */ /* 0x000fc60000011400 */
[----:B------:R-:W-:-:S04]  /*70b0*/  IMAD R0, R4, c[0x0][0x1f0], RZ ;  /* 0x00007c0004007a24 */ /* 0x000fc800078e02ff */
[----:B------:R-:W-:Y:S01]  /*70c0*/  IMAD R0, R32, c[0x0][0x1f4], R0 ;  /* 0x00007d0020007a24 */ /* 0x000fe200078e0200 */
[----:B--2---:R-:W-:-:S05]  /*70d0*/  IADD3 R2, P0, R8, R137, RZ ;  /* 0x0000008908027210 */ /* 0x004fca0007f1e0ff */
[----:B------:R-:W-:Y:S01]  /*70e0*/  IMAD.X R3, R9, 0x1, R139, P0 ;  /* 0x0000000109037824 */ /* 0x000fe200000e068b */
[----:B------:R-:W-:-:S03]  /*70f0*/  ISETP.GE.AND P0, PT, R10, R252, PT ;  /* 0x000000fc0a00720c */ /* 0x000fc60003f06270 */
[----:B------:R-:W-:-:S04]  /*7100*/  IMAD.WIDE.U32 R8, R32, c[0x0][0x1f0], R2 ;  /* 0x00007c0020087a25 */ /* 0x000fc800078e0002 */
[----:B------:R-:W-:-:S06]  /*7110*/  IMAD.IADD R7, R9, 0x1, R0 ;  /* 0x0000000109077824 */ /* 0x000fcc00078e0200 */
[----:B------:R-:W-:Y:S05]  /*7120*/  @P0 BRA `(.L_x_851) ;  /* 0x0000009000000947 */ /* 0x000fea0003800000 */
[----:B------:R-:W-:Y:S01]  /*7130*/  MOV R6, R8 ;  /* 0x0000000800067202 */ /* 0x000fe20000000f00 */
[----:B------:R-:W-:-:S04]  /*7140*/  IMAD R0, R247, c[0x0][0x1e8], RZ ;  /* 0x00007a00f7007a24 */ /* 0x000fc800078e02ff */
[----:B------:R-:W-:-:S04]  /*7150*/  IMAD.WIDE.U32 R2, R246, c[0x0][0x1e8], R6 ;  /* 0x00007a00f6027a25 */ /* 0x000fc800078e0006 */
[----:B------:R-:W-:Y:S01]  /*7160*/  IMAD R0, R246, c[0x0][0x1ec], R0 ;  /* 0x00007b00f6007a24 */ /* 0x000fe200078e0200 */
[----:B------:R-:W-:-:S04]  /*7170*/  LEA R4, P0, R2, c[0x0][0x1d0], 0x1 ;  /* 0x0000740002047a11 */ /* 0x000fc800078008ff */
[----:B------:R-:W-:-:S04]  /*7180*/  IADD3 R0, R3, R0, RZ ;  /* 0x0000000003007210 */ /* 0x000fc80007ffe0ff */
[----:B------:R-:W-:-:S05]  /*7190*/  LEA.HI.X R5, R2, c[0x0][0x1d4], R0, 0x1, P0 ;  /* 0x0000750002057a11 */ /* 0x000fca00000f0c00 */
[----:B-1----:R1:W-:Y:S04]  /*71a0*/  STG.E.128 [R4.64], R24 ;  /* 0x0000001804007986 */ /* 0x0023e8000c101d06 */
[----:B------:R1:W-:Y:S02]  /*71b0*/  STG.E.128 [R4.64+0x80], R20 ;  /* 0x0000801404007986 */ /* 0x0003e4000c101d06 */
.L_x_851:
[----:B------:R-:W-:Y:S05]  /*71c0*/  BSYNC B0 ;  /* 0x0000000000007941 */ /* 0x000fea0003800000 */
.L_x_850:
[----:B------:R-:W-:Y:S01]  /*71d0*/  IADD3 R0, R10, 0x10, RZ ;  /* 0x000000100a007810 */ /* 0x000fe20007ffe0ff */
[----:B------:R-:W-:Y:S03]  /*71e0*/  BSSY B0, `(.L_x_852) ;  /* 0x000000f000007945 */ /* 0x000fe60003800000 */
[----:B------:R-:W-:-:S13]  /*71f0*/  ISETP.GE.AND P0, PT, R0, R252, PT ;  /* 0x000000fc0000720c */ /* 0x000fda0003f06270 */
[----:B------:R-:W-:Y:S05]  /*7200*/  @P0 BRA `(.L_x_853) ;  /* 0x000000c000000947 */ /* 0x000fea0003800000 */
[----:B-1----:R-:W-:Y:S01]  /*7210*/  IADD3 R4, P0, R246, 0x10, RZ ;  /* 0x00000010f6047810 */ /* 0x002fe20007f1e0ff */
        /* <DEDUP_REMOVED lines=11> */
.L_x_853:
[----:B------:R-:W-:Y:S05]  /*72d0*/  BSYNC B0 ;  /* 0x0000000000007941 */ /* 0x000fea0003800000 */
.L_x_852:
[----:B------:R-:W2:Y:S01]  /*72e0*/  LDL.LU R0, [R1+0x20] ;  /* 0x0000200001007983 */ /* 0x000ea20000300800 */
[----:B------:R-:W-:Y:S01]  /*72f0*/  BSSY B0, `(.L_x_854) ;  /* 0x000000f000007945 */ /* 0x000fe20003800000 */
[----:B--2---:R-:W-:-:S13]  /*7300*/  ISETP.GE.AND P0, PT, R0, R252, PT ;  /* 0x000000fc0000720c */ /* 0x004fda0003f06270 */
        /* <DEDUP_REMOVED lines=13> */
.L_x_855:
[----:B------:R-:W-:Y:S05]  /*73e0*/  BSYNC B0 ;  /* 0x0000000000007941 */ /* 0x000fea0003800000 */
.L_x_854:
        /* <DEDUP_REMOVED lines=16> */
.L_x_857:
[----:B------:R-:W-:Y:S05]  /*74f0*/  BSYNC B0 ;  /* 0x0000000000007941 */ /* 0x000fea0003800000 */
.L_x_856:
        /* <DEDUP_REMOVED lines=16> */
.L_x_859:
[----:B------:R-:W-:Y:S05]  /*7600*/  BSYNC B0 ;  /* 0x0000000000007941 */ /* 0x000fea0003800000 */
.L_x_858:
        /* <DEDUP_REMOVED lines=16> */
.L_x_861:
[----:B------:R-:W-:Y:S05]  /*7710*/  BSYNC B0 ;  /* 0x0000000000007941 */ /* 0x000fea0003800000 */
.L_x_860:
        /* <DEDUP_REMOVED lines=16> */
.L_x_863:
[----:B------:R-:W-:Y:S05]  /*7820*/  BSYNC B0 ;  /* 0x0000000000007941 */ /* 0x000fea0003800000 */
.L_x_862:
[----:B------:R-:W2:Y:S02]  /*7830*/  LDL.LU R0, [R1+0x28] ;  /* 0x0000280001007983 */ /* 0x000ea40000300800 */
[----:B--2---:R-:W-:-:S13]  /*7840*/  ISETP.GE.AND P0, PT, R0, R252, PT ;  /* 0x000000fc0000720c */ /* 0x004fda0003f06270 */
[----:B------:R-:W-:Y:S05]  /*7850*/  @P0 EXIT ;  /* 0x000000000000094d */ /* 0x000fea0003800000 */
        /* <DEDUP_REMOVED lines=13> */
.L_x_840:
[----:B------:R-:W2:Y:S01]  /*7930*/  LDL.LU R17, [R1+0xc] ;  /* 0x00000c0001117983 */ /* 0x000ea20000300800 */
[----:B-1----:R-:W1:Y:S01]  /*7940*/  LDC.U8 R4, c[0x0][0x329] ;  /* 0x0000ca40ff047b82 */ /* 0x002e620000000000 */
[----:B------:R-:W-:Y:S01]  /*7950*/  SHF.R.S32.HI R10, RZ, 0x1f, R89 ;  /* 0x0000001fff0a7819 */ /* 0x000fe20000011459 */
[----:B------:R-:W-:Y:S01]  /*7960*/  IMAD.IADD R14, R14, 0x1, -R252 ;  /* 0x000000010e0e7824 */ /* 0x000fe200078e0afc */
[----:B------:R-:W-:Y:S02]  /*7970*/  BSSY B0, `(.L_x_864) ;  /* 0x000003d000007945 */ /* 0x000fe40003800000 */
[----:B------:R-:W-:-:S03]  /*7980*/  LEA.HI R10, R10, R89, RZ, 0x3 ;  /* 0x000000590a0a7211 */ /* 0x000fc600078f18ff */
[----:B------:R-:W3:Y:S01]  /*7990*/  LDC.U8 R0, c[0x0][0x328] ;  /* 0x0000ca00ff007b82 */ /* 0x000ee20000000000 */
[----:B-1----:R-:W-:Y:S02]  /*79a0*/  ISETP.NE.AND P1, PT, R4, RZ, PT ;  /* 0x000000ff0400720c */ /* 0x002fe40003f25270 */
[----:B---3--:R-:W-:-:S04]  /*79b0*/  ISETP.NE.AND P3, PT, R0, RZ, PT ;  /* 0x000000ff0000720c */ /* 0x008fc80003f65270 */
[----:B------:R-:W-:-:S07]  /*79c0*/  ISETP.NE.OR P2, PT, R4, RZ, !P3 ;  /* 0x000000ff0400720c */ /* 0x000fce0005f45670 */
[----:B------:R-:W-:Y:S01]  /*79d0*/  @P1 IMAD.MOV.U32 R7, RZ, RZ, c[0x0][0x210] ;  /* 0x00008400ff071624 */ /* 0x000fe200078e00ff */
[----:B------:R-:W-:Y:S01]  /*79e0*/  LOP3.LUT R4, R10, 0x1ffffff8, RZ, 0xc0, !PT ;  /* 0x1ffffff80a047812 */ /* 0x000fe200078ec0ff */
[----:B------:R-:W-:Y:S01]  /*79f0*/  @!P1 IMAD.MOV.U32 R6, RZ, RZ, c[0x0][0x214] ;  /* 0x00008500ff069624 */ /* 0x000fe200078e00ff */
[----:B------:R-:W-:Y:S01]  /*7a00*/  SHF.R.S32.HI R10, RZ, 0x3, R10 ;  /* 0x00000003ff0a7819 */ /* 0x000fe2000001140a */
[----:B------:R-:W-:Y:S02]  /*7a10*/  @P1 IMAD R7, R7, c[0x0][0x214], RZ ;  /* 0x0000850007071a24 */ /* 0x000fe400078e02ff */
[----:B------:R-:W-:Y:S01]  /*7a20*/  @P1 IMAD.MOV.U32 R15, RZ, RZ, c[0x0][0x210] ;  /* 0x00008400ff0f1624 */ /* 0x000fe200078e00ff */
[----:B------:R-:W-:Y:S02]  /*7a30*/  @!P1 SEL R7, R6, c[0x0][0x234], !P3 ;  /* 0x00008d0006079a07 */ /* 0x000fe40005800000 */
[----:B------:R-:W-:-:S05]  /*7a40*/  @!P1 MOV R15, 0x1 ;  /* 0x00000001000f9802 */ /* 0x000fca0000000f00 */
[----:B------:R-:W-:Y:S01]  /*7a50*/  IMAD R6, R252, R15, RZ ;  /* 0x0000000ffc067224 */ /* 0x000fe200078e02ff */
[C---:B--2---:R-:W-:Y:S02]  /*7a60*/  ISETP.NE.AND P4, PT, R17.reuse, -0x1, PT ;  /* 0xffffffff1100780c */ /* 0x044fe40003f85270 */
[----:B------:R-:W-:-:S11]  /*7a70*/  ISETP.NE.OR P0, PT, R17, -0x1, P2 ;  /* 0xffffffff1100780c */ /* 0x000fd60001705670 */
[----:B------:R-:W-:Y:S01]  /*7a80*/  @P4 IMAD.WIDE.U32 R2, R17, c[0x0][0x1e8], RZ ;  /* 0x00007a0011024a25 */ /* 0x000fe200078e00ff */
[----:B------:R-:W-:-:S03]  /*7a90*/  @!P4 SHF.R.S32.HI R0, RZ, 0x1f, R11 ;  /* 0x0000001fff00c819 */ /* 0x000fc6000001140b */
[----:B------:R-:W-:Y:S02]  /*7aa0*/  @P4 IMAD R5, R17, c[0x0][0x1ec], R3 ;  /* 0x00007b0011054a24 */ /* 0x000fe400078e0203 */
[----:B------:R-:W-:Y:S02]  /*7ab0*/  @!P4 IMAD R3, R0, c[0x0][0x1e0], RZ ;  /* 0x000078000003ca24 */ /* 0x000fe400078e02ff */
[----:B------:R-:W-:-:S04]  /*7ac0*/  @!P4 IMAD.WIDE.U32 R8, R11, c[0x0][0x1e0], RZ ;  /* 0x000078000b08ca25 */ /* 0x000fc800078e00ff */
[----:B------:R-:W-:Y:S01]  /*7ad0*/  IMAD.IADD R0, R89, 0x1, -R4 ;  /* 0x0000000159007824 */ /* 0x000fe200078e0a04 */
[----:B------:R-:W-:Y:S01]  /*7ae0*/  @!P4 MOV R2, R8 ;  /* 0x000000080002c202 */ /* 0x000fe20000000f00 */
[----:B------:R-:W-:Y:S01]  /*7af0*/  @!P4 IMAD R4, R11, c[0x0][0x1e4], R3 ;  /* 0x000079000b04ca24 */ /* 0x000fe200078e0203 */
[----:B------:R-:W-:Y:S01]  /*7b00*/  SHF.R.S32.HI R8, RZ, 0x1f, R16 ;  /* 0x0000001fff087819 */ /* 0x000fe20000011410 */
[----:B------:R-:W-:Y:S02]  /*7b10*/  IMAD.SHL.U32 R0, R0, 0x8, RZ ;  /* 0x0000000800007824 */ /* 0x000fe400078e00ff */
[----:B------:R-:W-:Y:S01]  /*7b20*/  @P1 IMAD.MOV.U32 R3, RZ, RZ, 0x1 ;  /* 0x00000001ff031424 */ /* 0x000fe200078e00ff */
[----:B------:R-:W-:Y:S01]  /*7b30*/  @!P4 IADD3 R5, R9, R4, RZ ;  /* 0x000000040905c210 */ /* 0x000fe20007ffe0ff */
[----:B------:R-:W-:Y:S01]  /*7b40*/  @!P1 IMAD R3, R7, c[0x0][0x1c0], RZ ;  /* 0x0000700007039a24 */ /* 0x000fe200078e02ff */
[----:B------:R-:W-:Y:S01]  /*7b50*/  IADD3 R4, P3, R0, R2, RZ ;  /* 0x0000000200047210 */ /* 0x000fe20007f7e0ff */
[----:B------:R-:W-:-:S02]  /*7b60*/  @!P0 IMAD R17, R11, c[0x0][0x214], RZ ;  /* 0x000085000b118a24 */ /* 0x000fc400078e02ff */
[----:B------:R-:W-:Y:S01]  /*7b70*/  IMAD R8, R8, c[0x0][0x1f0], RZ ;  /* 0x00007c0008087a24 */ /* 0x000fe200078e02ff */
[----:B------:R-:W-:Y:S01]  /*7b80*/  LEA.HI.X.SX32 R5, R0, R5, 0x1, P3 ;  /* 0x0000000500057211 */ /* 0x000fe200018f0eff */
[----:B------:R-:W-:Y:S01]  /*7b90*/  IMAD R0, R11, R3, RZ ;  /* 0x000000030b007224 */ /* 0x000fe200078e02ff */
[----:B------:R1:W-:Y:S01]  /*7ba0*/  @!P0 STL [R1+0xc], R17 ;  /* 0x00000c1101008387 */ /* 0x0003e20000100800 */
[----:B------:R-:W-:Y:S01]  /*7bb0*/  CS2R R2, SRZ ;  /* 0x0000000000027805 */ /* 0x000fe2000001ff00 */
[----:B------:R-:W-:Y:S01]  /*7bc0*/  IMAD R8, R16, c[0x0][0x1f4], R8 ;  /* 0x00007d0010087a24 */ /* 0x000fe200078e0208 */
[--C-:B------:R-:W-:Y:S01]  /*7bd0*/  @!P2 SHF.R.S32.HI R3, RZ, 0x1f, R17.reuse ;  /* 0x0000001fff03a819 */ /* 0x100fe20000011411 */
[----:B------:R-:W-:Y:S01]  /*7be0*/  @!P2 IMAD.MOV.U32 R2, RZ, RZ, R17 ;  /* 0x000000ffff02a224 */ /* 0x000fe200078e0011 */
[----:B------:R-:W-:Y:S01]  /*7bf0*/  SEL R0, R0, RZ, P2 ;  /* 0x000000ff00007207 */ /* 0x000fe20001000000 */
[----:B------:R-:W-:Y:S01]  /*7c00*/  IMAD.WIDE.U32 R12, R16, c[0x0][0x1f0], R4 ;  /* 0x00007c00100c7a25 */ /* 0x000fe200078e0004 */
[----:B------:R-:W-:-:S02]  /*7c10*/  ISETP.GE.AND P2, PT, R10, R14, PT ;  /* 0x0000000e0a00720c */ /* 0x000fc40003f46270 */
[----:B------:R-:W-:Y:S01]  /*7c20*/  SHF.R.S32.HI R11, RZ, 0x1f, R10 ;  /* 0x0000001fff0b7819 */ /* 0x000fe2000001140a */
[----:B------:R-:W-:Y:S01]  /*7c30*/  IMAD R0, R16, R7, R0 ;  /* 0x0000000710007224 */ /* 0x000fe200078e0200 */
[----:B------:R-:W-:Y:S02]  /*7c40*/  SHF.R.S32.HI R4, RZ, 0x1f, R6 ;  /* 0x0000001fff047819 */ /* 0x000fe40000011406 */
[----:B------:R-:W-:Y:S02]  /*7c50*/  IADD3 R9, R8, R13, RZ ;  /* 0x0000000d08097210 */ /* 0x000fe40007ffe0ff */
[----:B------:R-:W-:Y:S01]  /*7c60*/  IADD3 R18, P1, P0, R6, R2, R0 ;  /* 0x0000000206127210 */ /* 0x000fe2000783e000 */
[----:B------:R-:W-:Y:S01]  /*7c70*/  IMAD.WIDE R6, R246, 0x80, R10 ;  /* 0x00000080f6067825 */ /* 0x000fe200078e020a */
[----:B------:R-:W-:-:S04]  /*7c80*/  SHF.R.S32.HI R0, RZ, 0x1f, R0 ;  /* 0x0000001fff007819 */ /* 0x000fc80000011400 */
[----:B-1----:R-:W-:Y:S01]  /*7c90*/  IADD3.X R17, R4, R3, R0, P1, P0 ;  /* 0x0000000304117210 */ /* 0x002fe20000fe0400 */
        /* <DEDUP_REMOVED lines=10> */
.L_x_865:
[----:B------:R-:W-:Y:S05]  /*7d40*/  BSYNC B0 ;  /* 0x0000000000007941 */ /* 0x000fea0003800000 */
.L_x_864:
[----:B------:R-:W-:Y:S01]  /*7d50*/  IADD3 R24, R10, 0x10, RZ ;  /* 0x000000100a187810 */ /* 0x000fe20007ffe0ff */
[----:B------:R-:W-:Y:S03]  /*7d60*/  BSSY B0, `(.L_x_866) ;  /* 0x000000f000007945 */ /* 0x000fe60003800000 */
[----:B------:R-:W-:-:S13]  /*7d70*/  ISETP.GE.AND P0, PT, R24, R14, PT ;  /* 0x0000000e1800720c */ /* 0x000fda0003f06270 */
        /* <DEDUP_REMOVED lines=13> */
.L_x_867:
[----:B------:R-:W-:Y:S05]  /*7e50*/  BSYNC B0 ;  /* 0x0000000000007941 */ /* 0x000fea0003800000 */
.L_x_866:
        /* <DEDUP_REMOVED lines=16> */
.L_x_869:
[----:B------:R-:W-:Y:S05]  /*7f60*/  BSYNC B0 ;  /* 0x0000000000007941 */ /* 0x000fea0003800000 */
.L_x_868:
        /* <DEDUP_REMOVED lines=16> */
.L_x_871:
[----:B------:R-:W-:Y:S05]  /*8070*/  BSYNC B0 ;  /* 0x0000000000007941 */ /* 0x000fea0003800000 */
.L_x_870:
        /* <DEDUP_REMOVED lines=16> */
.L_x_873:
[----:B------:R-:W-:Y:S05]  /*8180*/  BSYNC B0 ;  /* 0x0000000000007941 */ /* 0x000fea0003800000 */
.L_x_872:
        /* <DEDUP_REMOVED lines=16> */
.L_x_875:
[----:B------:R-:W-:Y:S05]  /*8290*/  BSYNC B0 ;  /* 0x0000000000007941 */ /* 0x000fea0003800000 */
.L_x_874:
        /* <DEDUP_REMOVED lines=16> */
.L_x_877:
[----:B------:R-:W-:Y:S05]  /*83a0*/  BSYNC B0 ;  /* 0x0000000000007941 */ /* 0x000fea0003800000 */
.L_x_876:
[----:B------:R-:W-:Y:S01]  /*83b0*/  IADD3 R19, R10, 0x70, RZ ;  /* 0x000000700a137810 */ /* 0x000fe20007ffe0ff */
[----:B------:R-:W-:Y:S03]  /*83c0*/  BSSY B0, `(.L_x_878) ;  /* 0x000000f000007945 */ /* 0x000fe60003800000 */
[----:B------:R-:W-:-:S13]  /*83d0*/  ISETP.GE.AND P0, PT, R19, R14, PT ;  /* 0x0000000e1300720c */ /* 0x000fda0003f06270 */
        /* <DEDUP_REMOVED lines=13> */
.L_x_879:
[----:B------:R-:W-:Y:S05]  /*84b0*/  BSYNC B0 ;  /* 0x0000000000007941 */ /* 0x000fea0003800000 */
.L_x_878:
[----:B------:R-:W-:-:S04]  /*84c0*/  LOP3.LUT P6, RZ, R89, 0x7, RZ, 0xc0, !PT ;  /* 0x0000000759ff7812 */ /* 0x000fc800078cc0ff */
[-C--:B------:R-:W-:Y:S02]  /*84d0*/  ISETP.GE.OR P2, PT, R10, R14.reuse, P6 ;  /* 0x0000000e0a00720c */ /* 0x080fe40003746670 */
[-C--:B------:R-:W-:Y:S02]  /*84e0*/  ISETP.GE.OR P1, PT, R24, R14.reuse, P6 ;  /* 0x0000000e1800720c */ /* 0x080fe40003726670 */
[-C--:B------:R-:W-:Y:S02]  /*84f0*/  ISETP.GE.OR P5, PT, R23, R14.reuse, P6 ;  /* 0x0000000e1700720c */ /* 0x080fe400037a6670 */
[-C--:B------:R-:W-:Y:S02]  /*8500*/  ISETP.GE.OR P4, PT, R22, R14.reuse, P6 ;  /* 0x0000000e1600720c */ /* 0x080fe40003786670 */
[----:B------:R-:W-:-:S05]  /*8510*/  ISETP.GE.OR P3, PT, R21, R14, P6 ;  /* 0x0000000e1500720c */ /* 0x000fca0003766670 */
[-C--:B------:R-:W-:Y:S02]  /*8520*/  @!P2 IMAD R0, R10, R15.reuse, RZ ;  /* 0x0000000f0a00a224 */ /* 0x080fe400078e02ff */
[----:B-1----:R-:W-:Y:S02]  /*8530*/  @!P2 IMAD.MOV.U32 R5, RZ, RZ, 0x7f800000 ;  /* 0x7f800000ff05a424 */ /* 0x002fe400078e00ff */
[----:B------:R-:W-:Y:S01]  /*8540*/  @!P5 IMAD R6, R23, R15, RZ ;  /* 0x0000000f1706d224 */ /* 0x000fe200078e02ff */
[----:B------:R-:W-:Y:S01]  /*8550*/  @!P2 IADD3 R3, P0, R0, R18, RZ ;  /* 0x000000120003a210 */ /* 0x000fe20007f1e0ff */
[----:B------:R-:W-:-:S03]  /*8560*/  @!P5 IMAD.MOV.U32 R12, RZ, RZ, 0x7f800000 ;  /* 0x7f800000ff0cd424 */ /* 0x000fc600078e00ff */
[----:B------:R-:W-:Y:S01]  /*8570*/  @!P2 LEA.HI.X.SX32 R4, R0, R17, 0x1, P0 ;  /* 0x000000110004a211 */ /* 0x000fe200000f0eff */
[----:B------:R-:W-:Y:S01]  /*8580*/  @!P1 IMAD R0, R24, R15, RZ ;  /* 0x0000000f18009224 */ /* 0x000fe200078e02ff */
[----:B------:R-:W-:-:S04]  /*8590*/  @!P2 LEA R2, P0, R3, c[0x0][0x200], 0x2 ;  /* 0x000080000302aa11 */ /* 0x000fc800078010ff */
[----:B------:R-:W-:Y:S02]  /*85a0*/  @!P2 LEA.HI.X R3, R3, c[0x0][0x204], R4, 0x2, P0 ;  /* 0x000081000303aa11 */ /* 0x000fe400000f1404 */
[----:B------:R-:W-:-:S03]  /*85b0*/  @!P1 IADD3 R4, P0, R0, R18, RZ ;  /* 0x0000001200049210 */ /* 0x000fc60007f1e0ff */
[----:B------:R1:W-:Y:S02]  /*85c0*/  @!P2 STG.E [R2.64], R5 ;  /* 0x000000050200a986 */ /* 0x0003e4000c101906 */
[----:B-1----:R-:W-:Y:S01]  /*85d0*/  @!P1 LEA.HI.X.SX32 R3, R0, R17, 0x1, P0 ;  /* 0x0000001100039211 */ /* 0x002fe200000f0eff */
[----:B------:R-:W-:Y:S01]  /*85e0*/  @!P4 IMAD R5, R22, R15, RZ ;  /* 0x0000000f1605c224 */ /* 0x000fe200078e02ff */
[----:B------:R-:W-:Y:S02]  /*85f0*/  @!P1 LEA R2, P2, R4, c[0x0][0x200], 0x2 ;  /* 0x0000800004029a11 */ /* 0x000fe400078410ff */
[----:B------:R-:W-:Y:S02]  /*8600*/  @!P5 IADD3 R0, P0, R6, R18, RZ ;  /* 0x000000120600d210 */ /* 0x000fe40007f1e0ff */
[----:B------:R-:W-:Y:S02]  /*8610*/  @!P1 LEA.HI.X R3, R4, c[0x0][0x204], R3, 0x2, P2 ;  /* 0x0000810004039a11 */ /* 0x000fe400010f1403 */
[----:B------:R-:W-:-:S02]  /*8620*/  @!P5 LEA.HI.X.SX32 R6, R6, R17, 0x1, P0 ;  /* 0x000000110606d211 */ /* 0x000fc400000f0eff */
[C---:B------:R-:W-:Y:S02]  /*8630*/  @!P5 LEA R10, P2, R0.reuse, c[0x0][0x200], 0x2 ;  /* 0x00008000000ada11 */ /* 0x040fe400078410ff */
[C---:B------:R-:W-:Y:S02]  /*8640*/  @!P4 IADD3 R4, P0, R5.reuse, R18, RZ ;  /* 0x000000120504c210 */ /* 0x040fe40007f1e0ff */
[----:B------:R-:W-:Y:S01]  /*8650*/  @!P5 LEA.HI.X R11, R0, c[0x0][0x204], R6, 0x2, P2 ;  /* 0x00008100000bda11 */ /* 0x000fe200010f1406 */
[----:B------:R-:W-:Y:S01]  /*8660*/  @!P1 IMAD.MOV.U32 R6, RZ, RZ, 0x7f800000 ;  /* 0x7f800000ff069424 */ /* 0x000fe200078e00ff */
[-C--:B------:R-:W-:Y:S02]  /*8670*/  ISETP.GE.OR P2, PT, R20, R14.reuse, P6 ;  /* 0x0000000e1400720c */ /* 0x080fe40003746670 */
[----:B------:R-:W-:Y:S01]  /*8680*/  @!P4 LEA.HI.X.SX32 R0, R5, R17, 0x1, P0 ;  /* 0x000000110500c211 */ /* 0x000fe200000f0eff */
[----:B------:R-:W-:Y:S01]  /*8690*/  @!P3 IMAD R5, R21, R15, RZ ;  /* 0x0000000f1505b224 */ /* 0x000fe200078e02ff */
[----:B------:R-:W-:Y:S01]  /*86a0*/  @!P4 LEA R8, P0, R4, c[0x0][0x200], 0x2 ;  /* 0x000080000408ca11 */ /* 0x000fe200078010ff */
[----:B------:R1:W-:Y:S01]  /*86b0*/  @!P1 STG.E [R2.64], R6 ;  /* 0x0000000602009986 */ /* 0x0003e2000c101906 */
[----:B------:R-:W-:-:S02]  /*86c0*/  ISETP.GE.OR P1, PT, R16, R14, P6 ;  /* 0x0000000e1000720c */ /* 0x000fc40003726670 */
[----:B------:R-:W-:Y:S01]  /*86d0*/  @!P4 LEA.HI.X R9, R4, c[0x0][0x204], R0, 0x2, P0 ;  /* 0x000081000409ca11 */ /* 0x000fe200000f1400 */
[----:B------:R2:W-:Y:S01]  /*86e0*/  @!P5 STG.E [R10.64], R12 ;  /* 0x0000000c0a00d986 */ /* 0x0005e2000c101906 */
[----:B------:R-:W-:Y:S02]  /*86f0*/  @!P3 IADD3 R0, P0, R5, R18, RZ ;  /* 0x000000120500b210 */ /* 0x000fe40007f1e0ff */
[----:B------:R-:W-:Y:S02]  /*8700*/  ISETP.GE.OR P6, PT, R19, R14, P6 ;  /* 0x0000000e1300720c */ /* 0x000fe400037c6670 */
[----:B-1----:R-:W-:Y:S01]  /*8710*/  @!P3 LEA.HI.X.SX32 R3, R5, R17, 0x1, P0 ;  /* 0x000000110503b211 */ /* 0x002fe200000f0eff */
[----:B------:R-:W-:Y:S01]  /*8720*/  @!P2 IMAD R2, R20, R15, RZ ;  /* 0x0000000f1402a224 */ /* 0x000fe200078e02ff */
[----:B------:R-:W-:Y:S01]  /*8730*/  @!P3 LEA R6, P0, R0, c[0x0][0x200], 0x2 ;  /* 0x000080000006ba11 */ /* 0x000fe200078010ff */
[----:B--2---:R-:W-:-:S03]  /*8740*/  @!P3 IMAD.MOV.U32 R10, RZ, RZ, 0x7f800000 ;  /* 0x7f800000ff0ab424 */ /* 0x004fc600078e00ff */
[----:B------:R-:W-:Y:S01]  /*8750*/  @!P3 LEA.HI.X R7, R0, c[0x0][0x204], R3, 0x2, P0 ;  /* 0x000081000007ba11 */ /* 0x000fe200000f1403 */
[----:B------:R-:W-:Y:S01]  /*8760*/  @!P1 IMAD R3, R16, R15, RZ ;  /* 0x0000000f10039224 */ /* 0x000fe200078e02ff */
[----:B------:R-:W-:-:S04]  /*8770*/  @!P2 IADD3 R0, P0, R2, R18, RZ ;  /* 0x000000120200a210 */ /* 0x000fc80007f1e0ff */
[----:B------:R-:W-:Y:S02]  /*8780*/  @!P2 LEA.HI.X.SX32 R2, R2, R17, 0x1, P0 ;  /* 0x000000110202a211 */ /* 0x000fe400000f0eff */
[----:B------:R-:W-:-:S04]  /*8790*/  @!P2 LEA R4, P0, R0, c[0x0][0x200], 0x2 ;  /* 0x000080000004aa11 */ /* 0x000fc800078010ff */
[----:B------:R-:W-:Y:S02]  /*87a0*/  @!P2 LEA.HI.X R5, R0, c[0x0][0x204], R2, 0x2, P0 ;  /* 0x000081000005aa11 */ /* 0x000fe400000f1402 */
[----:B------:R-:W-:-:S04]  /*87b0*/  @!P1 IADD3 R0, P0, R3, R18, RZ ;  /* 0x0000001203009210 */ /* 0x000fc80007f1e0ff */
[----:B------:R-:W-:Y:S02]  /*87c0*/  @!P1 LEA.HI.X.SX32 R3, R3, R17, 0x1, P0 ;  /* 0x0000001103039211 */ /* 0x000fe400000f0eff */
        /* <DEDUP_REMOVED lines=10> */
[----:B--2---:R-:W-:-:S05]  /*8870*/  IMAD R0, R19, R15, RZ ;  /* 0x0000000f13007224 */ /* 0x004fca00078e02ff */
[----:B------:R-:W-:-:S04]  /*8880*/  IADD3 R3, P0, R0, R18, RZ ;  /* 0x0000001200037210 */ /* 0x000fc80007f1e0ff */
[----:B------:R-:W-:Y:S02]  /*8890*/  LEA.HI.X.SX32 R0, R0, R17, 0x1, P0 ;  /* 0x0000001100007211 */ /* 0x000fe400000f0eff */
[----:B------:R-:W-:-:S04]  /*88a0*/  LEA R2, P0, R3, c[0x0][0x200], 0x2 ;  /* 0x0000800003027a11 */ /* 0x000fc800078010ff */
[----:B------:R-:W-:Y:S01]  /*88b0*/  LEA.HI.X R3, R3, c[0x0][0x204], R0, 0x2, P0 ;  /* 0x0000810003037a11 */ /* 0x000fe200000f1400 */
[----:B------:R-:W-:-:S05]  /*88c0*/  IMAD.MOV.U32 R0, RZ, RZ, 0x7f800000 ;  /* 0x7f800000ff007424 */ /* 0x000fca00078e00ff */
[----:B------:R-:W-:Y:S01]  /*88d0*/  STG.E [R2.64], R0 ;  /* 0x0000000002007986 */ /* 0x000fe2000c101906 */
[----:B------:R-:W-:Y:S05]  /*88e0*/  EXIT ;  /* 0x000000000000794d */ /* 0x000fea0003800000 */
.L_x_880:
        /* <DEDUP_REMOVED lines=9> */
.L_x_2386:


//--------------------- .text._ZN5flash16flash_fwd_kernelI23Flash_fwd_kernel_traitsILi128ELi128ELi32ELi4ELb0ELb0EN7cutlass6half_tE19Flash_kernel_traitsILi128ELi128ELi32ELi4ES3_EELb0ELb0ELb0ELb0ELb1ELb1ELb0ELb0EEEvNS_16Flash_fwd_paramsE --------------------------
	.section	.text._ZN5flash16flash_fwd_kernelI23Flash_fwd_kernel_traitsILi128ELi128ELi32ELi4ELb0ELb0EN7cutlass6half_tE19Flash_kernel_traitsILi128ELi128ELi32ELi4ES3_EELb0ELb0ELb0ELb0ELb1ELb1ELb0ELb0EEEvNS_16Flash_fwd_paramsE,"ax",@progbits
	.sectioninfo	@"SHI_REGISTERS=255"
	.align	128
        .global         _ZN5flash16flash_fwd_kernelI23Flash_fwd_kernel_traitsILi128ELi128ELi32ELi4ELb0ELb0EN7cutlass6half_tE19Flash_kernel_traitsILi128ELi128ELi32ELi4ES3_EELb0ELb0ELb0ELb0ELb1ELb1ELb0ELb0EEEvNS_16Flash_fwd_paramsE
        .type           _ZN5flash16flash_fwd_kernelI23Flash_fwd_kernel_traitsILi128ELi128ELi32ELi4ELb0ELb0EN7cutlass6half_tE19Flash_kernel_traitsILi128ELi128ELi32ELi4ES3_EELb0ELb0ELb0ELb0ELb1ELb1ELb0ELb0EEEvNS_16Flash_fwd_paramsE,@function
        .size           _ZN5flash16flash_fwd_kernelI23Flash_fwd_kernel_traitsILi128ELi128ELi32ELi4ELb0ELb0EN7cutlass6half_tE19Flash_kernel_traitsILi128ELi128ELi32ELi4ES3_EELb0ELb0ELb0ELb0ELb1ELb1ELb0ELb0EEEvNS_16Flash_fwd_paramsE,(.L_x_2387 - _ZN5flash16flash_fwd_kernelI23Flash_fwd_kernel_traitsILi128ELi128ELi32ELi4ELb0ELb0EN7cutlass6half_tE19Flash_kernel_traitsILi128ELi128ELi32ELi4ES3_EELb0ELb0ELb0ELb0ELb1ELb1ELb0ELb0EEEvNS_16Flash_fwd_paramsE)
        .other          _ZN5flash16flash_fwd_kernelI23Flash_fwd_kernel_traitsILi128ELi128ELi32ELi4ELb0ELb0EN7cutlass6half_tE19Flash_kernel_traitsILi128ELi128ELi32ELi4ES3_EELb0ELb0ELb0ELb0ELb1ELb1ELb0ELb0EEEvNS_16Flash_fwd_paramsE,@"STO_CUDA_ENTRY STV_DEFAULT"
_ZN5flash16flash_fwd_kernelI23Flash_fwd_kernel_traitsILi128ELi128ELi32ELi4ELb0ELb0EN7cutlass6half_tE19Flash_kernel_traitsILi128ELi128ELi32ELi4ES3_EELb0ELb0ELb0ELb0ELb1ELb1ELb0ELb0EEEvNS_16Flash_fwd_paramsE:
.text._ZN5flash16flash_fwd_kernelI23Flash_fwd_kernel_traitsILi128ELi128ELi32ELi4ELb0ELb0EN7cutlass6half_tE19Flash_kernel_traitsILi128ELi128ELi32ELi4ES3_EELb0ELb0ELb0ELb0ELb1ELb1ELb0ELb0EEEvNS_16Flash_fwd_paramsE:
        /* <DEDUP_REMOVED lines=26> */
[----:B------:R-:W-:Y:S01]  /*01a0*/  IADD3 R3, R84, 0x1f, RZ ;  /* 0x0000001f54037810 */ /* 0x000fe20007ffe0ff */
[----:B------:R-:W-:Y:S01]  /*01b0*/  IMAD.MOV.U32 R89, RZ, RZ, c[0x0][0x198] ;  /* 0x00006600ff597624 */ /* 0x000fe200078e00ff */
[----:B------:R-:W-:Y:S01]  /*01c0*/  SHF.R.S32.HI R24, RZ, 0x1f, R25 ;  /* 0x0000001fff187819 */ /* 0x000fe20000011419 */
[----:B------:R-:W-:Y:S01]  /*01d0*/  IMAD.MOV.U32 R23, RZ, RZ, R0 ;  /* 0x000000ffff177224 */ /* 0x000fe200078e0000 */
[----:B------:R-:W2:Y:S01]  /*01e0*/  S2R R20, SR_CTAID.Z ;  /* 0x0000000000147919 */ /* 0x000ea20000002700 */
[----:B------:R-:W-:Y:S01]  /*01f0*/  SHF.R.S32.HI R4, RZ, 0x1f, R3 ;  /* 0x0000001fff047819 */ /* 0x000fe20000011403 */
[----:B------:R-:W-:Y:S01]  /*0200*/  IMAD.SHL.U32 R90, R89, 0x20, RZ ;  /* 0x00000020595a7824 */ /* 0x000fe200078e00ff */
[----:B------:R-:W3:Y:S02]  /*0210*/  I2F.RP R0, R23 ;  /* 0x0000001700007306 */ /* 0x000ee40000209400 */
[----:B------:R-:W-:-:S06]  /*0220*/  LEA.HI R224, R4, R3, RZ, 0x5 ;  /* 0x0000000304e07211 */ /* 0x000fcc00078f28ff */
[----:B---3--:R-:W3:Y:S01]  /*0230*/  MUFU.RCP R0, R0 ;  /* 0x0000000000007308 */ /* 0x008ee20000001000 */
[----:B-1----:R-:W-:Y:S02]  /*0240*/  SHF.R.S32.HI R21, RZ, 0x1f, R88 ;  /* 0x0000001fff157819 */ /* 0x002fe40000011458 */
[----:B--2---:R-:W-:Y:S02]  /*0250*/  LOP3.LUT R2, R20, c[0x0][0x1c8], RZ, 0x3c, !PT ;  /* 0x0000720014027a12 */ /* 0x004fe400078e3cff */
[CC--:B------:R-:W-:Y:S02]  /*0260*/  LEA.HI R12, R21.reuse, R88.reuse, RZ, 0x3 ;  /* 0x00000058150c7211 */ /* 0x0c0fe400078f18ff */
[----:B------:R-:W-:Y:S02]  /*0270*/  ISETP.GE.AND P0, PT, R2, RZ, PT ;  /* 0x000000ff0200720c */ /* 0x000fe40003f06270 */
[----:B------:R-:W-:Y:S02]  /*0280*/  LOP3.LUT R4, R12, 0xfffffff8, RZ, 0xc0, !PT ;  /* 0xfffffff80c047812 */ /* 0x000fe400078ec0ff */
[----:B------:R-:W-:-:S02]  /*0290*/  LEA.HI R11, R21, R88, RZ, 0x4 ;  /* 0x00000058150b7211 */ /* 0x000fc400078f20ff */
[----:B------:R-:W-:Y:S01]  /*02a0*/  SHF.R.S32.HI R2, RZ, 0x3, R12 ;  /* 0x00000003ff027819 */ /* 0x000fe2000001140c */
[----:B------:R-:W-:Y:S01]  /*02b0*/  IMAD.IADD R36, R88, 0x1, -R4 ;  /* 0x0000000158247824 */ /* 0x000fe200078e0a04 */
[----:B---3--:R-:W-:Y:S02]  /*02c0*/  IADD3 R0, R0, 0xffffffe, RZ ;  /* 0x0ffffffe00007810 */ /* 0x008fe40007ffe0ff */
[----:B------:R-:W-:Y:S01]  /*02d0*/  SHF.R.S32.HI R9, RZ, 0x4, R11 ;  /* 0x00000004ff097819 */ /* 0x000fe2000001140b */
[----:B------:R-:W-:Y:S01]  /*02e0*/  IMAD.SHL.U32 R4, R2, 0x40, RZ ;  /* 0x0000004002047824 */ /* 0x000fe200078e00ff */
[----:B------:R1:W2:Y:S01]  /*02f0*/  F2I.FTZ.U32.TRUNC.NTZ R5, R0 ;  /* 0x0000000000057305 */ /* 0x0002a2000021f000 */
[--C-:B------:R-:W-:Y:S02]  /*0300*/  SHF.R.S32.HI R3, RZ, 0x1f, R2.reuse ;  /* 0x0000001fff037819 */ /* 0x100fe40000011402 */
[----:B------:R-:W-:Y:S02]  /*0310*/  LEA.HI R7, R11, R9, RZ, 0x1 ;  /* 0x000000090b077211 */ /* 0x000fe400078f08ff */
[----:B------:R-:W-:Y:S01]  /*0320*/  LEA.HI R10, R21, R88, RZ, 0x6 ;  /* 0x00000058150a7211 */ /* 0x000fe200078f30ff */
[----:B------:R-:W-:Y:S01]  /*0330*/  IMAD.WIDE R16, R16, 0x80, R2 ;  /* 0x0000008010107825 */ /* 0x000fe200078e0202 */
[----:B------:R-:W-:-:S02]  /*0340*/  IABS R22, R20 ;  /* 0x0000001400167213 */ /* 0x000fc40000000000 */
[----:B------:R-:W-:Y:S02]  /*0350*/  SHF.R.S32.HI R13, RZ, 0x1f, R20 ;  /* 0x0000001fff0d7819 */ /* 0x000fe40000011414 */
[----:B------:R-:W-:-:S03]  /*0360*/  LEA.HI R87, R21, R88, RZ, 0x5 ;  /* 0x0000005815577211 */ /* 0x000fc600078f28ff */
[----:B------:R-:W-:Y:S01]  /*0370*/  IMAD R13, R13, c[0x0][0x1a8], RZ ;  /* 0x00006a000d0d7a24 */ /* 0x000fe200078e02ff */
[----:B-1----:R-:W-:Y:S01]  /*0380*/  IADD3 R0, P1, R2, R6, RZ ;  /* 0x0000000602007210 */ /* 0x002fe20007f3e0ff */
[----:B------:R-:W-:Y:S02]  /*0390*/  IMAD.SHL.U32 R2, R36, 0x8, RZ ;  /* 0x0000000824027824 */ /* 0x000fe400078e00ff */
[----:B------:R-:W-:Y:S01]  /*03a0*/  IMAD R13, R20, c[0x0][0x1ac], R13 ;  /* 0x00006b00140d7a24 */ /* 0x000fe200078e020d */
[----:B------:R-:W-:Y:S01]  /*03b0*/  LEA.HI.X.SX32 R8, R6, R3, 0x1, P1 ;  /* 0x0000000306087211 */ /* 0x000fe200008f0eff */
[----:B--2---:R-:W-:Y:S01]  /*03c0*/  IMAD.MOV R3, RZ, RZ, -R5 ;  /* 0x000000ffff037224 */ /* 0x004fe200078e0a05 */
[----:B------:R-:W-:Y:S02]  /*03d0*/  LOP3.LUT R6, R4, 0x1c0, RZ, 0xc0, !PT ;  /* 0x000001c004067812 */ /* 0x000fe400078ec0ff */
[----:B------:R-:W-:Y:S02]  /*03e0*/  LOP3.LUT R4, R7, 0xfffffffe, RZ, 0xc0, !PT ;  /* 0xfffffffe07047812 */ /* 0x000fe400078ec0ff */
[----:B------:R-:W-:-:S02]  /*03f0*/  SHF.R.U32.HI R7, RZ, 0x3, R6 ;  /* 0x00000003ff077819 */ /* 0x000fc40000011606 */
[----:B------:R-:W-:Y:S01]  /*0400*/  LOP3.LUT R6, R6, 0x38, R2, 0xf8, !PT ;  /* 0x0000003806067812 */ /* 0x000fe200078ef802 */
[----:B------:R-:W-:Y:S01]  /*0410*/  IMAD.IADD R19, R9, 0x1, -R4 ;  /* 0x0000000109137824 */ /* 0x000fe200078e0a04 */
[----:B------:R-:W-:Y:S01]  /*0420*/  SHF.L.U32 R4, R10, 0x3, RZ ;  /* 0x000000030a047819 */ /* 0x000fe200000006ff */
[----:B------:R-:W-:Y:S01]  /*0430*/  IMAD.MOV.U32 R9, RZ, RZ, R3 ;  /* 0x000000ffff097224 */ /* 0x000fe200078e0003 */
[----:B------:R-:W-:Y:S02]  /*0440*/  LOP3.LUT R6, R6, R7, RZ, 0x3c, !PT ;  /* 0x0000000706067212 */ /* 0x000fe400078e3cff */
[----:B------:R-:W-:Y:S01]  /*0450*/  LOP3.LUT R3, R11, 0xfffffff0, RZ, 0xc0, !PT ;  /* 0xfffffff00b037812 */ /* 0x000fe200078ec0ff */
[----:B------:R-:W-:Y:S01]  /*0460*/  IMAD R7, R9, R23, RZ ;  /* 0x0000001709077224 */ /* 0x000fe200078e02ff */
[----:B------:R-:W-:Y:S01]  /*0470*/  LOP3.LUT R223, R6, 0x7ffffe00, R4, 0xf8, !PT ;  /* 0x7ffffe0006df7812 */ /* 0x000fe200078ef804 */
[----:B------:R-:W-:Y:S02]  /*0480*/  IMAD.MOV.U32 R4, RZ, RZ, RZ ;  /* 0x000000ffff047224 */ /* 0x000fe400078e00ff */
[----:B------:R-:W-:Y:S01]  /*0490*/  IMAD.IADD R6, R88, 0x1, -R3 ;  /* 0x0000000158067824 */ /* 0x000fe200078e0a03 */
[----:B------:R-:W-:Y:S01]  /*04a0*/  SHF.R.S32.HI R3, RZ, 0x1f, R2 ;  /* 0x0000001fff037819 */ /* 0x000fe20000011402 */
[----:B------:R-:W-:Y:S01]  /*04b0*/  IMAD.HI.U32 R10, R5, R7, R4 ;  /* 0x00000007050a7227 */ /* 0x000fe200078e0004 */
[----:B------:R-:W-:-:S02]  /*04c0*/  SHF.L.U32 R223, R223, 0x1, RZ ;  /* 0x00000001dfdf7819 */ /* 0x000fc400000006ff */
[----:B------:R-:W-:Y:S01]  /*04d0*/  SHF.R.S32.HI R9, RZ, 0x1f, R6 ;  /* 0x0000001fff097819 */ /* 0x000fe20000011406 */
[C---:B------:R-:W-:Y:S02]  /*04e0*/  IMAD R5, R8.reuse, c[0x0][0x198], RZ ;  /* 0x0000660008057a24 */ /* 0x040fe400078e02ff */
[----:B------:R-:W-:Y:S01]  /*04f0*/  IMAD R4, R8, c[0x0][0x1a0], RZ ;  /* 0x0000680008047a24 */ /* 0x000fe200078e02ff */
[----:B------:R-:W-:Y:S01]  /*0500*/  LEA.HI R18, R9, R6, RZ, 0x3 ;  /* 0x0000000609127211 */ /* 0x000fe200078f18ff */
[C---:B------:R-:W-:Y:S02]  /*0510*/  IMAD R14, R0.reuse, c[0x0][0x19c], R5 ;  /* 0x00006700000e7a24 */ /* 0x040fe400078e0205 */
[C---:B------:R-:W-:Y:S02]  /*0520*/  IMAD R15, R0.reuse, c[0x0][0x1a4], R4 ;  /* 0x00006900000f7a24 */ /* 0x040fe400078e0204 */
[----:B------:R-:W-:-:S04]  /*0530*/  IMAD.WIDE.U32 R4, R0, c[0x0][0x198], R2 ;  /* 0x0000660000047a25 */ /* 0x000fc800078e0002 */
[----:B------:R-:W-:Y:S01]  /*0540*/  IMAD.WIDE.U32 R8, R0, c[0x0][0x1a0], R2 ;  /* 0x0000680000087a25 */ /* 0x000fe200078e0002 */
[----:B------:R-:W-:-:S03]  /*0550*/  LOP3.LUT R0, R18, 0xfffffff8, RZ, 0xc0, !PT ;  /* 0xfffffff812007812 */ /* 0x000fc600078ec0ff */
[----:B------:R-:W-:Y:S02]  /*0560*/  IMAD.SHL.U32 R11, R36, 0x40, RZ ;  /* 0x00000040240b7824 */ /* 0x000fe400078e00ff */
[----:B------:R-:W-:Y:S02]  /*0570*/  IMAD.IADD R37, R6, 0x1, -R0 ;  /* 0x0000000106257824 */ /* 0x000fe400078e0a00 */
[----:B------:R-:W-:Y:S01]  /*0580*/  IMAD.HI.U32 R10, R10, R22, RZ ;  /* 0x000000160a0a7227 */ /* 0x000fe200078e00ff */
[----:B------:R-:W-:-:S03]  /*0590*/  LOP3.LUT R0, R11, 0x1c0, RZ, 0xc0, !PT ;  /* 0x000001c00b007812 */ /* 0x000fc600078ec0ff */
[----:B------:R-:W-:Y:S01]  /*05a0*/  IMAD R7, R24, c[0x0][0x178], RZ ;  /* 0x00005e0018077a24 */ /* 0x000fe200078e02ff */
[----:B------:R-:W-:Y:S01]  /*05b0*/  LOP3.LUT R12, R0, 0x8, R12, 0xf8, !PT ;  /* 0x00000008000c7812 */ /* 0x000fe200078ef80c */
[----:B------:R-:W-:Y:S01]  /*05c0*/  IMAD.WIDE.U32 R2, R25, c[0x0][0x178], R2 ;  /* 0x00005e0019027a25 */ /* 0x000fe200078e0002 */
[----:B------:R-:W-:-:S03]  /*05d0*/  SHF.R.U32.HI R11, RZ, 0x3, R0 ;  /* 0x00000003ff0b7819 */ /* 0x000fc60000011600 */
[----:B------:R-:W-:Y:S02]  /*05e0*/  IMAD.MOV R0, RZ, RZ, -R10 ;  /* 0x000000ffff007224 */ /* 0x000fe400078e0a0a */
[----:B------:R-:W-:Y:S02]  /*05f0*/  IMAD R7, R25, c[0x0][0x17c], R7 ;  /* 0x00005f0019077a24 */ /* 0x000fe400078e0207 */
[----:B------:R-:W-:Y:S02]  /*0600*/  IMAD R0, R23, R0, R22 ;  /* 0x0000000017007224 */ /* 0x000fe400078e0216 */
[----:B------:R-:W-:Y:S02]  /*0610*/  IMAD.IADD R3, R3, 0x1, R7 ;  /* 0x0000000103037824 */ /* 0x000fe400078e0207 */
[----:B------:R-:W-:Y:S01]  /*0620*/  IMAD.IADD R5, R5, 0x1, R14 ;  /* 0x0000000105057824 */ /* 0x000fe200078e020e */
[----:B------:R-:W-:Y:S01]  /*0630*/  ISETP.GT.U32.AND P1, PT, R23, R0, PT ;  /* 0x000000001700720c */ /* 0x000fe20003f24070 */
[----:B------:R-:W-:Y:S01]  /*0640*/  IMAD.WIDE.U32 R6, R20, c[0x0][0x1a8], R2 ;  /* 0x00006a0014067a25 */ /* 0x000fe200078e0002 */
[----:B------:R-:W-:-:S02]  /*0650*/  IADD3 R3, R9, R15, RZ ;  /* 0x0000000f09037210 */ /* 0x000fc40007ffe0ff */
[----:B------:R-:W-:Y:S01]  /*0660*/  LOP3.LUT R20, R12, R11, RZ, 0x3c, !PT ;  /* 0x0000000b0c147212 */ /* 0x000fe200078e3cff */
[----:B------:R-:W-:Y:S01]  /*0670*/  IMAD.MOV.U32 R2, RZ, RZ, R8 ;  /* 0x000000ffff027224 */ /* 0x000fe200078e0008 */
[----:B------:R-:W-:Y:S01]  /*0680*/  LEA.HI.SX32 R14, R224, 0xffffffff, 0x1b ;  /* 0xffffffffe00e7811 */ /* 0x000fe200078fdaff */
[----:B------:R-:W-:Y:S02]  /*0690*/  IMAD.IADD R7, R7, 0x1, R13 ;  /* 0x0000000107077824 */ /* 0x000fe400078e020d */
[----:B------:R-:W-:Y:S02]  /*06a0*/  IMAD R8, R17, c[0x0][0x190], RZ ;  /* 0x0000640011087a24 */ /* 0x000fe400078e02ff */
[----:B------:R-:W-:Y:S02]  /*06b0*/  IMAD.WIDE.U32 R6, R16, c[0x0][0x190], R6 ;  /* 0x0000640010067a25 */ /* 0x000fe400078e0006 */
[----:B------:R-:W-:Y:S02]  /*06c0*/  @!P1 IADD3 R10, R10, 0x1, RZ ;  /* 0x000000010a0a9810 */ /* 0x000fe40007ffe0ff */
[----:B------:R-:W-:-:S02]  /*06d0*/  @!P1 IMAD.IADD R0, R0, 0x1, -R23 ;  /* 0x0000000100009824 */ /* 0x000fc400078e0a17 */
[----:B------:R-:W-:Y:S02]  /*06e0*/  IMAD R11, R16, c[0x0][0x194], R8 ;  /* 0x00006500100b7a24 */ /* 0x000fe400078e0208 */
[----:B------:R-:W-:Y:S01]  /*06f0*/  IMAD.WIDE.U32 R8, R25, c[0x0][0x180], R4 ;  /* 0x0000600019087a25 */ /* 0x000fe200078e0004 */
[----:B------:R-:W-:-:S03]  /*0700*/  ISETP.GE.U32.AND P3, PT, R0, R23, PT ;  /* 0x000000170000720c */ /* 0x000fc60003f66070 */
[----:B------:R-:W-:Y:S01]  /*0710*/  IMAD.WIDE.U32 R4, R25, c[0x0][0x188], R2 ;  /* 0x0000620019047a25 */ /* 0x000fe200078e0002 */
[----:B------:R-:W-:-:S03]  /*0720*/  LEA R2, P2, R6, c[0x0][0x160], 0x1 ;  /* 0x0000580006027a11 */ /* 0x000fc600078408ff */
[----:B------:R-:W-:Y:S02]  /*0730*/  IMAD.IADD R11, R7, 0x1, R11 ;  /* 0x00000001070b7824 */ /* 0x000fe400078e020b */
[----:B------:R-:W-:Y:S02]  /*0740*/  IMAD.MOV.U32 R17, RZ, RZ, 0x5 ;  /* 0x00000005ff117424 */ /* 0x000fe400078e00ff */
[----:B------:R-:W-:Y:S01]  /*0750*/  IMAD R12, R24, c[0x0][0x188], RZ ;  /* 0x00006200180c7a24 */ /* 0x000fe200078e02ff */
[----:B------:R-:W-:Y:S01]  /*0760*/  LEA.HI.X R3, R6, c[0x0][0x164], R11, 0x1, P2 ;  /* 0x0000590006037a11 */ /* 0x000fe200010f0c0b */
[----:B------:R-:W-:Y:S01]  /*0770*/  IMAD.MOV.U32 R16, RZ, RZ, c[0x0][0x190] ;  /* 0x00006400ff107624 */ /* 0x000fe200078e00ff */
[----:B------:R-:W-:Y:S01]  /*0780*/  ISETP.NE.AND P2, PT, RZ, c[0x0][0x1c8], PT ;  /* 0x00007200ff007a0c */ /* 0x000fe20003f45270 */
[----:B------:R-:W-:Y:S01]  /*0790*/  IMAD R12, R25, c[0x0][0x18c], R12 ;  /* 0x00006300190c7a24 */ /* 0x000fe200078e020c */
[----:B------:R-:W-:Y:S01]  /*07a0*/  @P3 IADD3 R10, R10, 0x1, RZ ;  /* 0x000000010a0a3810 */ /* 0x000fe20007ffe0ff */
[C---:B------:R-:W-:Y:S01]  /*07b0*/  IMAD.SHL.U32 R22, R16.reuse, 0x20, RZ ;  /* 0x0000002010167824 */ /* 0x040fe200078e00ff */
[-C--:B------:R-:W-:Y:S01]  /*07c0*/  SHF.L.U64.HI R91, R89, R17.reuse, c[0x0][0x19c] ;  /* 0x00006700595b7619 */ /* 0x080fe20000010211 */
[----:B------:R-:W-:Y:S01]  /*07d0*/  IMAD.MOV.U32 R6, RZ, RZ, R4 ;  /* 0x000000ffff067224 */ /* 0x000fe200078e0004 */
[----:B------:R1:W-:Y:S01]  /*07e0*/  LDGSTS.E.BYPASS.LTC128B.128 [R223], [R2.64] ;  /* 0x0000000002df7fae */ /* 0x0003e2000b901d48 */
[----:B------:R-:W-:Y:S01]  /*07f0*/  IMAD.MOV.U32 R0, RZ, RZ, R10 ;  /* 0x000000ffff007224 */ /* 0x000fe200078e000a */
[----:B------:R-:W-:Y:S01]  /*0800*/  SHF.R.S32.HI R4, RZ, 0x1f, R14 ;  /* 0x0000001fff047819 */ /* 0x000fe2000001140e */
[----:B------:R-:W-:Y:S01]  /*0810*/  IMAD.IADD R7, R5, 0x1, R12 ;  /* 0x0000000105077824 */ /* 0x000fe200078e020c */
[----:B------:R1:W-:Y:S01]  /*0820*/  LDGSTS.E.BYPASS.LTC128B.128 [R223+0x4000], [R2.64+0x80] ;  /* 0x0400008002df7fae */ /* 0x0003e2000b901d48 */
[----:B------:R-:W-:Y:S01]  /*0830*/  IMAD R5, R91, R14, RZ ;  /* 0x0000000e5b057224 */ /* 0x000fe200078e02ff */
[----:B------:R-:W-:Y:S01]  /*0840*/  SHF.L.U64.HI R16, R16, R17, c[0x0][0x194] ;  /* 0x0000650010107619 */ /* 0x000fe20000010211 */
[----:B------:R-:W-:Y:S01]  /*0850*/  @!P0 IMAD.MOV R0, RZ, RZ, -R0 ;  /* 0x000000ffff008224 */ /* 0x000fe200078e0a00 */
[----:B------:R-:W-:Y:S01]  /*0860*/  @!P2 LOP3.LUT R0, RZ, c[0x0][0x1c8], RZ, 0x33, !PT ;  /* 0x00007200ff00aa12 */ /* 0x000fe200078e33ff */
[----:B------:R-:W-:-:S02]  /*0870*/  IMAD R13, R24, c[0x0][0x180], RZ ;  /* 0x00006000180d7a24 */ /* 0x000fc400078e02ff */
[C---:B------:R-:W-:Y:S01]  /*0880*/  IMAD R15, R4.reuse, R90, R5 ;  /* 0x0000005a040f7224 */ /* 0x040fe200078e0205 */
[----:B------:R-:W-:Y:S01]  /*0890*/  SHF.R.S32.HI R10, RZ, 0x1f, R0 ;  /* 0x0000001fff0a7819 */ /* 0x000fe20000011400 */
[----:B------:R-:W-:Y:S02]  /*08a0*/  IMAD R5, R4, c[0x0][0x1a0], RZ ;  /* 0x0000680004057a24 */ /* 0x000fe400078e02ff */
[----:B------:R-:W-:Y:S02]  /*08b0*/  IMAD R13, R25, c[0x0][0x184], R13 ;  /* 0x00006100190d7a24 */ /* 0x000fe400078e020d */
[----:B------:R-:W-:Y:S02]  /*08c0*/  IMAD R11, R14, c[0x0][0x1a4], R5 ;  /* 0x000069000e0b7a24 */ /* 0x000fe400078e0205 */
[----:B------:R-:W-:Y:S02]  /*08d0*/  IMAD.IADD R9, R9, 0x1, R13 ;  /* 0x0000000109097824 */ /* 0x000fe400078e020d */
[----:B------:R-:W-:-:S04]  /*08e0*/  IMAD.WIDE.U32 R248, R0, c[0x0][0x1b8], R6 ;  /* 0x00006e0000f87a25 */ /* 0x000fc800078e0006 */
[----:B------:R-:W-:-:S04]  /*08f0*/  IMAD.WIDE.U32 R250, R0, c[0x0][0x1b0], R8 ;  /* 0x00006c0000fa7a25 */ /* 0x000fc800078e0008 */
[----:B------:R-:W-:Y:S01]  /*0900*/  IMAD.WIDE.U32 R12, R14, c[0x0][0x1a0], RZ ;  /* 0x000068000e0c7a25 */ /* 0x000fe200078e00ff */
[----:B-1----:R-:W-:-:S03]  /*0910*/  IADD3 R2, P1, R22, R2, RZ ;  /* 0x0000000216027210 */ /* 0x002fc60007f3e0ff */
[----:B------:R-:W-:Y:S01]  /*0920*/  IMAD.IADD R6, R13, 0x1, R11 ;  /* 0x000000010d067824 */ /* 0x000fe200078e020b */
[----:B------:R-:W-:Y:S01]  /*0930*/  IADD3.X R3, R16, R3, RZ, P1, !PT ;  /* 0x0000000310037210 */ /* 0x000fe20000ffe4ff */
[----:B------:R-:W-:Y:S01]  /*0940*/  IMAD.MOV.U32 R246, RZ, RZ, R250 ;  /* 0x000000fffff67224 */ /* 0x000fe200078e00fa */
[----:B------:R-:W-:-:S03]  /*0950*/  IADD3 R4, P0, R2, R22, RZ ;  /* 0x0000001602047210 */ /* 0x000fc60007f1e0ff */
[----:B------:R1:W-:Y:S02]  /*0960*/  LDGSTS.E.BYPASS.LTC128B.128 [R223+0x800], [R2.64] ;  /* 0x0080000002df7fae */ /* 0x0003e4000b901d48 */
[----:B------:R-:W-:Y:S02]  /*0970*/  IMAD.X R5, R3, 0x1, R16, P0 ;  /* 0x0000000103057824 */ /* 0x000fe400000e0610 */
[----:B------:R1:W-:Y:S04]  /*0980*/  LDGSTS.E.BYPASS.LTC128B.128 [R223+0x4800], [R2.64+0x80] ;  /* 0x0480008002df7fae */ /* 0x0003e8000b901d48 */
[----:B------:R2:W-:Y:S04]  /*0990*/  LDGSTS.E.BYPASS.LTC128B.128 [R223+0x1000], [R4.64] ;  /* 0x0100000004df7fae */ /* 0x0005e8000b901d48 */
[----:B------:R2:W-:Y:S01]  /*09a0*/  LDGSTS.E.BYPASS.LTC128B.128 [R223+0x5000], [R4.64+0x80] ;  /* 0x0500008004df7fae */ /* 0x0005e2000b901d48 */
[----:B-1----:R-:W-:Y:S01]  /*09b0*/  IMAD R3, R10, c[0x0][0x1b0], RZ ;  /* 0x00006c000a037a24 */ /* 0x002fe200078e02ff */
[----:B------:R-:W-:Y:S01]  /*09c0*/  IADD3 R2, P0, R4, R22, RZ ;  /* 0x0000001604027210 */ /* 0x000fe20007f1e0ff */
[----:B------:R-:W-:-:S02]  /*09d0*/  IMAD R10, R10, c[0x0][0x1b8], RZ ;  /* 0x00006e000a0a7a24 */ /* 0x000fc400078e02ff */
[----:B------:R-:W-:Y:S01]  /*09e0*/  IMAD R7, R0, c[0x0][0x1b4], R3 ;  /* 0x00006d0000077a24 */ /* 0x000fe200078e0203 */
[----:B------:R-:W-:Y:S01]  /*09f0*/  IADD3 R8, P1, R2, R22, RZ ;  /* 0x0000001602087210 */ /* 0x000fe20007f3e0ff */
[----:B------:R-:W-:Y:S02]  /*0a00*/  IMAD R0, R0, c[0x0][0x1bc], R10 ;  /* 0x00006f0000007a24 */ /* 0x000fe400078e020a */
[----:B------:R-:W-:Y:S01]  /*0a10*/  IMAD.X R3, R5, 0x1, R16, P0 ;  /* 0x0000000105037824 */ /* 0x000fe200000e0610 */
[C---:B------:R-:W-:Y:S01]  /*0a20*/  LEA R13, P0, R12.reuse, R248, 0x5 ;  /* 0x000000f80c0d7211 */ /* 0x040fe200078028ff */
[----:B------:R-:W-:Y:S01]  /*0a30*/  IMAD.IADD R252, R249, 0x1, R0 ;  /* 0x00000001f9fc7824 */ /* 0x000fe200078e0200 */
[----:B------:R-:W-:Y:S01]  /*0a40*/  IADD3 R247, R251, R7, RZ ;  /* 0x00000007fbf77210 */ /* 0x000fe20007ffe0ff */
[----:B------:R-:W-:Y:S01]  /*0a50*/  IMAD.X R9, R3, 0x1, R16, P1 ;  /* 0x0000000103097824 */ /* 0x000fe200008e0610 */
[----:B------:R1:W-:Y:S02]  /*0a60*/  LDGSTS.E.BYPASS.LTC128B.128 [R223+0x1800], [R2.64] ;  /* 0x0180000002df7fae */ /* 0x0003e4000b901d48 */
[----:B------:R-:W-:Y:S01]  /*0a70*/  LEA.HI.X R12, R12, R252, R6, 0x5, P0 ;  /* 0x000000fc0c0c7211 */ /* 0x000fe200000f2c06 */
[----:B------:R-:W-:Y:S01]  /*0a80*/  IMAD.WIDE.U32 R10, R14, R90, R246 ;  /* 0x0000005a0e0a7225 */ /* 0x000fe200078e00f6 */
[-C--:B------:R-:W-:Y:S01]  /*0a90*/  IADD3 R6, P0, R8, R22.reuse, RZ ;  /* 0x0000001608067210 */ /* 0x080fe20007f1e0ff */
[----:B------:R1:W-:Y:S02]  /*0aa0*/  LDGSTS.E.BYPASS.LTC128B.128 [R223+0x5800], [R2.64+0x80] ;  /* 0x0580008002df7fae */ /* 0x0003e4000b901d48 */
[----:B------:R-:W-:Y:S01]  /*0ab0*/  IMAD.IADD R0, R11, 0x1, R15 ;  /* 0x000000010b007824 */ /* 0x000fe200078e020f */
[----:B--2---:R-:W-:Y:S01]  /*0ac0*/  IADD3 R4, P1, R6, R22, RZ ;  /* 0x0000001606047210 */ /* 0x004fe20007f3e0ff */
[--C-:B------:R-:W-:Y:S01]  /*0ad0*/  IMAD.X R7, R9, 0x1, R16.reuse, P0 ;  /* 0x0000000109077824 */ /* 0x100fe200000e0610 */
[----:B------:R2:W-:Y:S03]  /*0ae0*/  LDGSTS.E.BYPASS.LTC128B.128 [R223+0x2000], [R8.64] ;  /* 0x0200000008df7fae */ /* 0x0005e6000b901d48 */
[----:B------:R-:W-:Y:S01]  /*0af0*/  IMAD.X R5, R7, 0x1, R16, P1 ;  /* 0x0000000107057824 */ /* 0x000fe200008e0610 */
[----:B------:R2:W-:Y:S01]  /*0b00*/  LDGSTS.E.BYPASS.LTC128B.128 [R223+0x6000], [R8.64+0x80] ;  /* 0x0600008008df7fae */ /* 0x0005e2000b901d48 */
[----:B------:R-:W-:-:S03]  /*0b10*/  LOP3.LUT P1, RZ, R37, 0x2, RZ, 0xc0, !PT ;  /* 0x0000000225ff7812 */ /* 0x000fc6000782c0ff */
[----:B------:R3:W-:Y:S04]  /*0b20*/  LDGSTS.E.BYPASS.LTC128B.128 [R223+0x2800], [R6.64] ;  /* 0x0280000006df7fae */ /* 0x0007e8000b901d48 */
[----:B------:R3:W-:Y:S04]  /*0b30*/  LDGSTS.E.BYPASS.LTC128B.128 [R223+0x6800], [R6.64+0x80] ;  /* 0x0680008006df7fae */ /* 0x0007e8000b901d48 */
[----:B------:R4:W-:Y:S04]  /*0b40*/  LDGSTS.E.BYPASS.LTC128B.128 [R223+0x3000], [R4.64] ;  /* 0x0300000004df7fae */ /* 0x0009e8000b901d48 */
[----:B------:R4:W-:Y:S01]  /*0b50*/  LDGSTS.E.BYPASS.LTC128B.128 [R223+0x7000], [R4.64+0x80] ;  /* 0x0700008004df7fae */ /* 0x0009e2000b901d48 */
[----:B-1----:R-:W-:-:S04]  /*0b60*/  LEA R2, P0, R10, c[0x0][0x168], 0x1 ;  /* 0x00005a000a027a11 */ /* 0x002fc800078008ff */
[----:B------:R-:W-:Y:S01]  /*0b70*/  LEA.HI.X R3, R10, c[0x0][0x16c], R0, 0x1, P0 ;  /* 0x00005b000a037a11 */ /* 0x000fe200000f0c00 */
[----:B------:R-:W-:Y:S01]  /*0b80*/  IMAD.SHL.U32 R0, R37, 0x40, RZ ;  /* 0x0000004025007824 */ /* 0x000fe200078e00ff */
[----:B--2---:R-:W-:-:S04]  /*0b90*/  IADD3 R8, P0, R4, R22, RZ ;  /* 0x0000001604087210 */ /* 0x004fc80007f1e0ff */
[----:B------:R-:W-:Y:S01]  /*0ba0*/  LOP3.LUT R0, R0, 0x1c0, RZ, 0xc0, !PT ;  /* 0x000001c000007812 */ /* 0x000fe200078ec0ff */
[----:B------:R-:W-:Y:S02]  /*0bb0*/  IMAD.X R9, R5, 0x1, R16, P0 ;  /* 0x0000000105097824 */ /* 0x000fe400000e0610 */
[----:B---3--:R-:W-:Y:S01]  /*0bc0*/  IMAD.MOV.U32 R7, RZ, RZ, c[0x0][0x1a0] ;  /* 0x00006800ff077624 */ /* 0x008fe200078e00ff */
[----:B------:R-:W-:Y:S02]  /*0bd0*/  SHF.R.S32.HI R6, RZ, 0x5, R87 ;  /* 0x00000005ff067819 */ /* 0x000fe40000011457 */
[----:B------:R1:W-:Y:S01]  /*0be0*/  LDGSTS.E.BYPASS.LTC128B.128 [R223+0x3800], [R8.64] ;  /* 0x0380000008df7fae */ /* 0x0003e2000b901d48 */
[C---:B------:R-:W-:Y:S01]  /*0bf0*/  IMAD.SHL.U32 R27, R7.reuse, 0x20, RZ ;  /* 0x00000020071b7824 */ /* 0x040fe200078e00ff */
[----:B------:R-:W-:Y:S02]  /*0c00*/  SHF.L.U64.HI R26, R7, R17, c[0x0][0x1a4] ;  /* 0x00006900071a7619 */ /* 0x000fe40000010211 */
[----:B------:R1:W-:Y:S01]  /*0c10*/  LDGSTS.E.BYPASS.LTC128B.128 [R223+0x7800], [R8.64+0x80] ;  /* 0x0780008008df7fae */ /* 0x0003e2000b901d48 */
[----:B----4-:R-:W-:-:S03]  /*0c20*/  IADD3 R4, P0, R2, R90, RZ ;  /* 0x0000005a02047210 */ /* 0x010fc60007f1e0ff */
[----:B------:R2:W-:Y:S01]  /*0c30*/  LDGSTS.E.BYPASS.LTC128B.128 [R223+0x8000], [R2.64] ;  /* 0x0800000002df7fae */ /* 0x0005e2000b901d48 */
[----:B------:R-:W-:-:S03]  /*0c40*/  IADD3.X R5, R3, R91, RZ, P0, !PT ;  /* 0x0000005b03057210 */ /* 0x000fc600007fe4ff */
[----:B------:R2:W-:Y:S04]  /*0c50*/  LDGSTS.E.BYPASS.LTC128B.128 [R223+0x9000], [R2.64+0x80] ;  /* 0x0900008002df7fae */ /* 0x0005e8000b901d48 */
[----:B------:R3:W-:Y:S04]  /*0c60*/  LDGSTS.E.BYPASS.LTC128B.128 [R223+0x8800], [R4.64] ;  /* 0x0880000004df7fae */ /* 0x0007e8000b901d48 */
[----:B------:R3:W-:Y:S04]  /*0c70*/  LDGSTS.E.BYPASS.LTC128B.128 [R223+0x9800], [R4.64+0x80] ;  /* 0x0980008004df7fae */ /* 0x0007e8000b901d48 */
[----:B------:R-:W0:Y:S01]  /*0c80*/  LDGDEPBAR ;  /* 0x00000000000079af */ /* 0x000e220000000000 */
[----:B--2---:R-:W-:-:S02]  /*0c90*/  IMAD.SHL.U32 R2, R19, 0x8, RZ ;  /* 0x0000000813027824 */ /* 0x004fc400078e00ff */
[----:B------:R-:W-:-:S03]  /*0ca0*/  IMAD.SHL.U32 R3, R18, 0x40, RZ ;  /* 0x0000004012037824 */ /* 0x000fc600078e00ff */
[----:B------:R-:W-:Y:S02]  /*0cb0*/  LOP3.LUT R2, R0, 0x8, R2, 0xf8, !PT ;  /* 0x0000000800027812 */ /* 0x000fe400078ef802 */
[----:B------:R-:W-:Y:S01]  /*0cc0*/  SHF.R.U32.HI R0, RZ, 0x3, R0 ;  /* 0x00000003ff007819 */ /* 0x000fe20000011600 */
[----:B------:R-:W-:-:S04]  /*0cd0*/  DEPBAR.LE SB0, 0x0 ;  /* 0x000080000000791a */ /* 0x000fc80000000000 */
[----:B------:R-:W-:Y:S01]  /*0ce0*/  LOP3.LUT R86, R3, 0xfffffe00, RZ, 0xc0, !PT ;  /* 0xfffffe0003567812 */ /* 0x000fe200078ec0ff */
[----:B------:R-:W-:Y:S01]  /*0cf0*/  BAR.SYNC.DEFER_BLOCKING 0x0 ;  /* 0x0000000000007b1d */ /* 0x000fe20000010000 */
[C---:B---3--:R-:W-:Y:S02]  /*0d00*/  LEA R4, P0, R13.reuse, c[0x0][0x170], 0x1 ;  /* 0x00005c000d047a11 */ /* 0x048fe400078008ff */
[----:B------:R-:W-:Y:S01]  /*0d10*/  LOP3.LUT R85, R2, R0, RZ, 0x3c, !PT ;  /* 0x0000000002557212 */ /* 0x000fe200078e3cff */
[----:B------:R-:W-:Y:S01]  /*0d20*/  IMAD R2, R6, 0x400, R86 ;  /* 0x0000040006027824 */ /* 0x000fe200078e0256 */
[----:B------:R-:W-:Y:S02]  /*0d30*/  LEA.HI.X R5, R13, c[0x0][0x174], R12, 0x1, P0 ;  /* 0x00005d000d057a11 */ /* 0x000fe400000f0c0c */
[----:B------:R-:W-:Y:S01]  /*0d40*/  IADD3 R6, P0, R27, R4, RZ ;  /* 0x000000041b067210 */ /* 0x000fe20007f1e0ff */
[----:B------:R-:W-:Y:S01]  /*0d50*/  IMAD.IADD R2, R2, 0x1, R85 ;  /* 0x0000000102027824 */ /* 0x000fe200078e0255 */
[----:B------:R-:W-:-:S03]  /*0d60*/  LEA R0, R19, R20, 0x9 ;  /* 0x0000001413007211 */ /* 0x000fc600078e48ff */
[----:B------:R-:W-:Y:S01]  /*0d70*/  IMAD.X R7, R26, 0x1, R5, P0 ;  /* 0x000000011a077824 */ /* 0x000fe200000e0605 */
[----:B------:R-:W-:Y:S01]  /*0d80*/  LOP3.LUT P0, RZ, R36, 0x2, RZ, 0xc0, !PT ;  /* 0x0000000224ff7812 */ /* 0x000fe2000780c0ff */
[----:B------:R-:W-:Y:S01]  /*0d90*/  IMAD.SHL.U32 R209, R2, 0x2, RZ ;  /* 0x0000000202d17824 */ /* 0x000fe200078e00ff */
[C---:B------:R-:W-:Y:S01]  /*0da0*/  LEA R218, R0.reuse, 0x8000, 0x1 ;  /* 0x0000800000da7811 */ /* 0x040fe200078e08ff */
[----:B------:R-:W-:Y:S01]  /*0db0*/  IMAD.SHL.U32 R3, R0, 0x2, RZ ;  /* 0x0000000200037824 */ /* 0x000fe200078e00ff */
[----:B------:R-:W-:Y:S02]  /*0dc0*/  MOV R2, 0x40 ;  /* 0x0000004000027802 */ /* 0x000fe40000000f00 */
[C---:B------:R-:W-:Y:S01]  /*0dd0*/  IADD3 R219, R218.reuse, 0x20, RZ ;  /* 0x00000020dadb7810 */ /* 0x040fe20007ffe0ff */
[----:B------:R-:W-:Y:S01]  /*0de0*/  @!PT LDS RZ, [RZ] ;  /* 0x00000000fffff984 */ /* 0x000fe20000000800 */
[----:B------:R-:W-:Y:S01]  /*0df0*/  @!PT LDS RZ, [RZ] ;  /* 0x00000000fffff984 */ /* 0x000fe20000000800 */
[----:B------:R-:W-:Y:S01]  /*0e00*/  @!PT LDS RZ, [RZ] ;  /* 0x00000000fffff984 */ /* 0x000fe20000000800 */
[----:B------:R2:W-:Y:S06]  /*0e10*/  LDGSTS.E.BYPASS.LTC128B.128 [R223+0xa000], [R4.64] ;  /* 0x0a00000004df7fae */ /* 0x0005ec000b901d48 */
[----:B------:R-:W-:Y:S01]  /*0e20*/  @P0 IADD3 R219, R218, -0x20, RZ ;  /* 0xffffffe0dadb0810 */ /* 0x000fe20007ffe0ff */
[----:B------:R2:W-:Y:S01]  /*0e30*/  LDGSTS.E.BYPASS.LTC128B.128 [R223+0xb000], [R4.64+0x80] ;  /* 0x0b00008004df7fae */ /* 0x0005e2000b901d48 */
[----:B------:R-:W-:-:S02]  /*0e40*/  LOP3.LUT P0, RZ, R36, 0x4, RZ, 0xc0, !PT ;  /* 0x0000000424ff7812 */ /* 0x000fc4000780c0ff */
[C---:B------:R-:W-:Y:S01]  /*0e50*/  IADD3 R222, R219.reuse, 0x800, RZ ;  /* 0x00000800dbde7810 */ /* 0x040fe20007ffe0ff */
[----:B------:R3:W-:Y:S01]  /*0e60*/  LDGSTS.E.BYPASS.LTC128B.128 [R223+0xa800], [R6.64] ;  /* 0x0a80000006df7fae */ /* 0x0007e2000b901d48 */
[C---:B------:R-:W-:Y:S02]  /*0e70*/  IADD3 R221, R219.reuse, 0x1000, RZ ;  /* 0x00001000dbdd7810 */ /* 0x040fe40007ffe0ff */
[----:B------:R-:W-:Y:S01]  /*0e80*/  IADD3 R220, R219, 0x1800, RZ ;  /* 0x00001800dbdc7810 */ /* 0x000fe20007ffe0ff */
[----:B------:R3:W-:Y:S04]  /*0e90*/  LDGSTS.E.BYPASS.LTC128B.128 [R223+0xb800], [R6.64+0x80] ;  /* 0x0b80008006df7fae */ /* 0x0007e8000b901d48 */
[----:B------:R-:W-:Y:S04]  /*0ea0*/  LDSM.16.M88.4 R12, [R209] ;  /* 0x00000000d10c783b */ /* 0x000fe80000000200 */
[----:B------:R-:W4:Y:S04]  /*0eb0*/  LDSM.16.M88.4 R16, [R3+0x8000] ;  /* 0x008000000310783b */ /* 0x000f280000000200 */
[----:B-1----:R-:W1:Y:S04]  /*0ec0*/  LDSM.16.M88.4 R8, [R209+0x2000] ;  /* 0x00200000d108783b */ /* 0x002e680000000200 */
[----:B------:R-:W5:Y:S01]  /*0ed0*/  LDSM.16.M88.4 R24, [R3+0x8800] ;  /* 0x008800000318783b */ /* 0x000f620000000200 */
[----:B--2---:R-:W-:-:S03]  /*0ee0*/  IMAD.MOV.U32 R4, RZ, RZ, 0x20 ;  /* 0x00000020ff047424 */ /* 0x004fc600078e00ff */
[----:B------:R-:W-:Y:S02]  /*0ef0*/  LDSM.16.M88.4 R28, [R219] ;  /* 0x00000000db1c783b */ /* 0x000fe40000000200 */
[----:B------:R-:W-:Y:S02]  /*0f00*/  SEL R4, R4, 0xffffffe0, !P1 ;  /* 0xffffffe004047807 */ /* 0x000fe40004800000 */
[----:B------:R-:W-:Y:S01]  /*0f10*/  LDSM.16.M88.4 R32, [R219+0x800] ;  /* 0x00080000db20783b */ /* 0x000fe20000000200 */
[----:B------:R-:W-:Y:S02]  /*0f20*/  LOP3.LUT P1, RZ, R37, 0x4, RZ, 0xc0, !PT ;  /* 0x0000000425ff7812 */ /* 0x000fe4000782c0ff */
[----:B------:R-:W-:Y:S02]  /*0f30*/  IMAD.IADD R211, R209, 0x1, R4 ;  /* 0x00000001d1d37824 */ /* 0x000fe400078e0204 */
[C---:B------:R-:W-:Y:S01]  /*0f40*/  SEL R0, R2.reuse, 0xffffffc0, !P1 ;  /* 0xffffffc002007807 */ /* 0x040fe20004800000 */
[----:B------:R-:W0:Y:S01]  /*0f50*/  LDGDEPBAR ;  /* 0x00000000000079af */ /* 0x000e220000000000 */
[----:B------:R-:W-:-:S02]  /*0f60*/  SEL R2, R2, 0xffffffc0, !P0 ;  /* 0xffffffc002027807 */ /* 0x000fc40004000000 */
[----:B------:R-:W-:Y:S01]  /*0f70*/  ISETP.GE.AND P0, PT, R84, 0x21, PT ;  /* 0x000000215400780c */ /* 0x000fe20003f06270 */
[----:B------:R-:W-:Y:S01]  /*0f80*/  LDSM.16.M88.4 R20, [R211] ;  /* 0x00000000d314783b */ /* 0x000fe20000000200 */
[----:B------:R-:W-:Y:S02]  /*0f90*/  IMAD.IADD R217, R209, 0x1, R0 ;  /* 0x00000001d1d97824 */ /* 0x000fe400078e0200 */
[----:B------:R-:W-:Y:S02]  /*0fa0*/  IMAD.IADD R216, R218, 0x1, R2 ;  /* 0x00000001dad87824 */ /* 0x000fe400078e0202 */
[----:B------:R-:W-:Y:S02]  /*0fb0*/  IMAD.IADD R215, R211, 0x1, R0 ;  /* 0x00000001d3d77824 */ /* 0x000fe400078e0200 */
[----:B------:R-:W-:Y:S01]  /*0fc0*/  IMAD.IADD R214, R2, 0x1, R219 ;  /* 0x0000000102d67824 */ /* 0x000fe200078e02db */
[----:B------:R-:W-:Y:S01]  /*0fd0*/  LDSM.16.M88.4 R40, [R216] ;  /* 0x00000000d828783b */ /* 0x000fe20000000200 */
[----:B------:R-:W-:-:S03]  /*0fe0*/  LOP3.LUT R2, R87, 0xffffffe0, RZ, 0xc0, !PT ;  /* 0xffffffe057027812 */ /* 0x000fc600078ec0ff */
[----:B------:R-:W-:Y:S01]  /*0ff0*/  LDSM.16.M88.4 R36, [R216+0x800] ;  /* 0x00080000d824783b */ /* 0x000fe20000000200 */
[-C--:B----4-:R-:W-:Y:S08]  /*1000*/  HMMA.16816.F32 R64, R12, R16.reuse, RZ ;  /* 0x000000100c40723c */ /* 0x090ff000000018ff */
[C---:B-1----:R-:W-:Y:S08]  /*1010*/  HMMA.16816.F32 R60, R8.reuse, R16, RZ ;  /* 0x00000010083c723c */ /* 0x042ff000000018ff */
[-C--:B------:R-:W-:Y:S08]  /*1020*/  HMMA.16816.F32 R56, R8, R18.reuse, RZ ;  /* 0x000000120838723c */ /* 0x080ff000000018ff */
[----:B------:R-:W-:Y:S01]  /*1030*/  HMMA.16816.F32 R68, R12, R18, RZ ;  /* 0x000000120c44723c */ /* 0x000fe200000018ff */
[----:B------:R-:W1:Y:S07]  /*1040*/  LDSM.16.M88.4 R16, [R211+0x2000] ;  /* 0x00200000d310783b */ /* 0x000e6e0000000200 */
[C---:B-----5:R-:W-:Y:S08]  /*1050*/  HMMA.16816.F32 R52, R8.reuse, R24, RZ ;  /* 0x000000180834723c */ /* 0x060ff000000018ff */
[----:B------:R-:W-:Y:S01]  /*1060*/  HMMA.16816.F32 R48, R8, R26, RZ ;  /* 0x0000001a0830723c */ /* 0x000fe200000018ff */
[----:B------:R-:W2:Y:S07]  /*1070*/  LDSM.16.M88.4 R8, [R217+0x2000] ;  /* 0x00200000d908783b */ /* 0x000eae0000000200 */
[C---:B------:R-:W-:Y:S08]  /*1080*/  HMMA.16816.F32 R44, R12.reuse, R24, RZ ;  /* 0x000000180c2c723c */ /* 0x040ff000000018ff */
[----:B------:R-:W-:Y:S01]  /*1090*/  HMMA.16816.F32 R24, R12, R26, RZ ;  /* 0x0000001a0c18723c */ /* 0x000fe200000018ff */
[----:B------:R-:W4:Y:S07]  /*10a0*/  LDSM.16.M88.4 R12, [R217] ;  /* 0x00000000d90c783b */ /* 0x000f2e0000000200 */
[C---:B-1----:R-:W-:Y:S08]  /*10b0*/  HMMA.16816.F32 R76, R16.reuse, R28, R60 ;  /* 0x0000001c104c723c */ /* 0x042ff0000000183c */
[C---:B------:R-:W-:Y:S08]  /*10c0*/  HMMA.16816.F32 R60, R16.reuse, R30, R56 ;  /* 0x0000001e103c723c */ /* 0x040ff00000001838 */
[C---:B------:R-:W-:Y:S08]  /*10d0*/  HMMA.16816.F32 R72, R16.reuse, R32, R52 ;  /* 0x000000201048723c */ /* 0x040ff00000001834 */
[----:B------:R-:W-:Y:S01]  /*10e0*/  HMMA.16816.F32 R56, R16, R34, R48 ;  /* 0x000000221038723c */ /* 0x000fe20000001830 */
[----:B------:R-:W-:Y:S07]  /*10f0*/  LDSM.16.M88.4 R16, [R215+0x2000] ;  /* 0x00200000d710783b */ /* 0x000fee0000000200 */
[C---:B------:R-:W-:Y:S08]  /*1100*/  HMMA.16816.F32 R52, R20.reuse, R28, R64 ;  /* 0x0000001c1434723c */ /* 0x040ff00000001840 */
[C---:B------:R-:W-:Y:S08]  /*1110*/  HMMA.16816.F32 R48, R20.reuse, R32, R44 ;  /* 0x000000201430723c */ /* 0x040ff0000000182c */
[C---:B------:R-:W-:Y:S01]  /*1120*/  HMMA.16816.F32 R44, R20.reuse, R30, R68 ;  /* 0x0000001e142c723c */ /* 0x040fe20000001844 */
[----:B------:R-:W1:Y:S07]  /*1130*/  LDSM.16.M88.4 R28, [R214] ;  /* 0x00000000d61c783b */ /* 0x000e6e0000000200 */
[----:B------:R-:W-:Y:S01]  /*1140*/  HMMA.16816.F32 R32, R20, R34, R24 ;  /* 0x000000221420723c */ /* 0x000fe20000001818 */
[----:B------:R-:W5:Y:S04]  /*1150*/  LDSM.16.M88.4 R24, [R214+0x800] ;  /* 0x00080000d618783b */ /* 0x000f680000000200 */
[----:B------:R-:W1:Y:S03]  /*1160*/  LDSM.16.M88.4 R20, [R215] ;  /* 0x00000000d714783b */ /* 0x000e660000000200 */
[C---:B--2---:R-:W-:Y:S08]  /*1170*/  HMMA.16816.F32 R64, R8.reuse, R42, R60 ;  /* 0x0000002a0840723c */ /* 0x044ff0000000183c */
[C---:B------:R-:W-:Y:S08]  /*1180*/  HMMA.16816.F32 R68, R8.reuse, R40, R76 ;  /* 0x000000280844723c */ /* 0x040ff0000000184c */
[C---:B------:R-:W-:Y:S08]  /*1190*/  HMMA.16816.F32 R60, R8.reuse, R38, R56 ;  /* 0x00000026083c723c */ /* 0x040ff00000001838 */
[----:B------:R-:W-:Y:S01]  /*11a0*/  HMMA.16816.F32 R72, R8, R36, R72 ;  /* 0x000000240848723c */ /* 0x000fe20000001848 */
[----:B------:R-:W-:Y:S07]  /*11b0*/  LDSM.16.M88.4 R8, [R209+0x6000] ;  /* 0x00600000d108783b */ /* 0x000fee0000000200 */
[C---:B----4-:R-:W-:Y:S08]  /*11c0*/  HMMA.16816.F32 R56, R12.reuse, R40, R52 ;  /* 0x000000280c38723c */ /* 0x050ff00000001834 */
[C---:B------:R-:W-:Y:S01]  /*11d0*/  HMMA.16816.F32 R52, R12.reuse, R42, R44 ;  /* 0x0000002a0c34723c */ /* 0x040fe2000000182c */
[----:B------:R-:W2:Y:S04]  /*11e0*/  LDSM.16.M88.4 R44, [R3+0x9000] ;  /* 0x00900000032c783b */ /* 0x000ea80000000200 */
[----:B------:R4:W2:Y:S03]  /*11f0*/  LDSM.16.M88.4 R40, [R3+0x9800] ;  /* 0x009800000328783b */ /* 0x0008a60000000200 */
[C---:B------:R-:W-:Y:S08]  /*1200*/  HMMA.16816.F32 R48, R12.reuse, R36, R48 ;  /* 0x000000240c30723c */ /* 0x040ff00000001830 */
[----:B------:R-:W-:Y:S01]  /*1210*/  HMMA.16816.F32 R36, R12, R38, R32 ;  /* 0x000000260c24723c */ /* 0x000fe20000001820 */
[----:B------:R-:W2:Y:S04]  /*1220*/  LDSM.16.M88.4 R12, [R209+0x4000] ;  /* 0x00400000d10c783b */ /* 0x000ea80000000200 */
[----:B------:R-:W-:Y:S03]  /*1230*/  LDSM.16.M88.4 R32, [R219+0x1800] ;  /* 0x00180000db20783b */ /* 0x000fe60000000200 */
[----:B-1----:R-:W-:Y:S01]  /*1240*/  HMMA.16816.F32 R68, R16, R28, R68 ;  /* 0x0000001c1044723c */ /* 0x002fe20000001844 */
[----:B----4-:R-:W-:Y:S01]  /*1250*/  IMAD.IADD R3, R88, 0x1, -R2 ;  /* 0x0000000158037824 */ /* 0x010fe200078e0a02 */
[----:B------:R-:W-:-:S06]  /*1260*/  LOP3.LUT R2, R85, R86, RZ, 0xfc, !PT ;  /* 0x0000005655027212 */ /* 0x000fcc00078efcff */
[C---:B------:R-:W-:Y:S01]  /*1270*/  HMMA.16816.F32 R64, R16.reuse, R30, R64 ;  /* 0x0000001e1040723c */ /* 0x040fe20000001840 */
[----:B------:R-:W-:Y:S07]  /*1280*/  STL [R1], R3 ;  /* 0x0000000301007387 */ /* 0x000fee0000100800 */
[C---:B-----5:R-:W-:Y:S08]  /*1290*/  HMMA.16816.F32 R80, R16.reuse, R24, R72 ;  /* 0x000000181050723c */ /* 0x060ff00000001848 */
[----:B------:R-:W-:Y:S08]  /*12a0*/  HMMA.16816.F32 R60, R16, R26, R60 ;  /* 0x0000001a103c723c */ /* 0x000ff0000000183c */
[C---:B------:R-:W-:Y:S08]  /*12b0*/  HMMA.16816.F32 R56, R20.reuse, R28, R56 ;  /* 0x0000001c1438723c */ /* 0x040ff00000001838 */
[C---:B------:R-:W-:Y:S01]  /*12c0*/  HMMA.16816.F32 R52, R20.reuse, R30, R52 ;  /* 0x0000001e1434723c */ /* 0x040fe20000001834 */
[----:B------:R-:W-:Y:S07]  /*12d0*/  LDSM.16.M88.4 R28, [R211+0x4000] ;  /* 0x00400000d31c783b */ /* 0x000fee0000000200 */
[C---:B------:R-:W-:Y:S08]  /*12e0*/  HMMA.16816.F32 R16, R20.reuse, R24, R48 ;  /* 0x000000181410723c */ /* 0x040ff00000001830 */
[----:B------:R-:W-:Y:S01]  /*12f0*/  HMMA.16816.F32 R20, R20, R26, R36 ;  /* 0x0000001a1414723c */ /* 0x000fe20000001824 */
[----:B------:R-:W-:Y:S04]  /*1300*/  LDSM.16.M88.4 R24, [R211+0x6000] ;  /* 0x00600000d318783b */ /* 0x000fe80000000200 */
[----:B------:R-:W1:Y:S03]  /*1310*/  LDSM.16.M88.4 R36, [R219+0x1000] ;  /* 0x00100000db24783b */ /* 0x000e660000000200 */
[C---:B--2---:R-:W-:Y:S08]  /*1320*/  HMMA.16816.F32 R68, R8.reuse, R44, R68 ;  /* 0x0000002c0844723c */ /* 0x044ff00000001844 */
[C---:B------:R-:W-:Y:S08]  /*1330*/  HMMA.16816.F32 R64, R8.reuse, R46, R64 ;  /* 0x0000002e0840723c */ /* 0x040ff00000001840 */
[C---:B------:R-:W-:Y:S08]  /*1340*/  HMMA.16816.F32 R80, R8.reuse, R40, R80 ;  /* 0x000000280850723c */ /* 0x040ff00000001850 */
[----:B------:R-:W-:Y:S08]  /*1350*/  HMMA.16816.F32 R60, R8, R42, R60 ;  /* 0x0000002a083c723c */ /* 0x000ff0000000183c */
[C---:B------:R-:W-:Y:S08]  /*1360*/  HMMA.16816.F32 R56, R12.reuse, R44, R56 ;  /* 0x0000002c0c38723c */ /* 0x040ff00000001838 */
[C---:B------:R-:W-:Y:S01]  /*1370*/  HMMA.16816.F32 R48, R12.reuse, R46, R52 ;  /* 0x0000002e0c30723c */ /* 0x040fe20000001834 */
[----:B------:R-:W-:Y:S07]  /*1380*/  LDSM.16.M88.4 R44, [R216+0x1000] ;  /* 0x00100000d82c783b */ /* 0x000fee0000000200 */
[C---:B------:R-:W-:Y:S01]  /*1390*/  HMMA.16816.F32 R8, R12.reuse, R40, R16 ;  /* 0x000000280c08723c */ /* 0x040fe20000001810 */
[----:B------:R-:W2:Y:S07]  /*13a0*/  LDSM.16.M88.4 R16, [R217+0x6000] ;  /* 0x00600000d910783b */ /* 0x000eae0000000200 */
[----:B------:R-:W-:Y:S01]  /*13b0*/  HMMA.16816.F32 R12, R12, R42, R20 ;  /* 0x0000002a0c0c723c */ /* 0x000fe20000001814 */
[----:B------:R-:W4:Y:S04]  /*13c0*/  LDSM.16.M88.4 R40, [R216+0x1800] ;  /* 0x00180000d828783b */ /* 0x000f280000000200 */
[----:B------:R-:W5:Y:S03]  /*13d0*/  LDSM.16.M88.4 R20, [R217+0x4000] ;  /* 0x00400000d914783b */ /* 0x000f660000000200 */
        /* <DEDUP_REMOVED lines=8> */
[----:B------:R-:W-:Y:S07]  /*1460*/  LDSM.16.M88.4 R8, [R215+0x6000] ;  /* 0x00600000d708783b */ /* 0x000fee0000000200 */
[----:B------:R-:W-:Y:S01]  /*1470*/  HMMA.16816.F32 R48, R28, R34, R12 ;  /* 0x000000221c30723c */ /* 0x000fe2000000180c */
[----:B------:R-:W1:Y:S04]  /*1480*/  LDSM.16.M88.4 R28, [R214+0x1000] ;  /* 0x00100000d61c783b */ /* 0x000e680000000200 */
[----:B------:R-:W1:Y:S01]  /*1490*/  LDSM.16.M88.4 R12, [R215+0x4000] ;  /* 0x00400000d70c783b */ /* 0x000e620000000200 */
[----:B------:R-:W-:-:S04]  /*14a0*/  DEPBAR.LE SB0, 0x0 ;  /* 0x000080000000791a */ /* 0x000fc80000000000 */
[C---:B--2---:R-:W-:Y:S08]  /*14b0*/  HMMA.16816.F32 R60, R16.reuse, R46, R72 ;  /* 0x0000002e103c723c */ /* 0x044ff00000001848 */
[C---:B------:R-:W-:Y:S08]  /*14c0*/  HMMA.16816.F32 R52, R16.reuse, R44, R52 ;  /* 0x0000002c1034723c */ /* 0x040ff00000001834 */
[C---:B----4-:R-:W-:Y:S08]  /*14d0*/  HMMA.16816.F32 R72, R16.reuse, R40, R80 ;  /* 0x000000281048723c */ /* 0x050ff00000001850 */
[----:B------:R-:W-:Y:S08]  /*14e0*/  HMMA.16816.F32 R36, R16, R42, R76 ;  /* 0x0000002a1024723c */ /* 0x000ff0000000184c */
[C---:B-----5:R-:W-:Y:S08]  /*14f0*/  HMMA.16816.F32 R32, R20.reuse, R44, R68 ;  /* 0x0000002c1420723c */ /* 0x060ff00000001844 */
[C---:B------:R-:W-:Y:S08]  /*1500*/  HMMA.16816.F32 R44, R20.reuse, R46, R64 ;  /* 0x0000002e142c723c */ /* 0x040ff00000001840 */
[C---:B------:R-:W-:Y:S08]  /*1510*/  HMMA.16816.F32 R16, R20.reuse, R40, R56 ;  /* 0x000000281410723c */ /* 0x040ff00000001838 */
[----:B------:R-:W-:Y:S08]  /*1520*/  HMMA.16816.F32 R20, R20, R42, R48 ;  /* 0x0000002a1414723c */ /* 0x000ff00000001830 */
[C---:B-1----:R-:W-:Y:S08]  /*1530*/  HMMA.16816.F32 R40, R8.reuse, R28, R52 ;  /* 0x0000001c0828723c */ /* 0x042ff00000001834 */
[C---:B------:R-:W-:Y:S08]  /*1540*/  HMMA.16816.F32 R48, R8.reuse, R30, R60 ;  /* 0x0000001e0830723c */ /* 0x040ff0000000183c */
[C---:B------:R-:W-:Y:S08]  /*1550*/  HMMA.16816.F32 R72, R8.reuse, R24, R72 ;  /* 0x000000180848723c */ /* 0x040ff00000001848 */
[----:B------:R-:W-:Y:S08]  /*1560*/  HMMA.16816.F32 R60, R8, R26, R36 ;  /* 0x0000001a083c723c */ /* 0x000ff00000001824 */
[C---:B------:R-:W-:Y:S08]  /*1570*/  HMMA.16816.F32 R52, R12.reuse, R28, R32 ;  /* 0x0000001c0c34723c */ /* 0x040ff00000001820 */
[C---:B------:R-:W-:Y:S08]  /*1580*/  HMMA.16816.F32 R56, R12.reuse, R30, R44 ;  /* 0x0000001e0c38723c */ /* 0x040ff0000000182c */
[C---:B------:R-:W-:Y:S08]  /*1590*/  HMMA.16816.F32 R104, R12.reuse, R24, R16 ;  /* 0x000000180c68723c */ /* 0x040ff00000001810 */
[----:B------:R-:W-:Y:S01]  /*15a0*/  HMMA.16816.F32 R92, R12, R26, R20 ;  /* 0x0000001a0c5c723c */ /* 0x000fe20000001814 */
[----:B------:R-:W-:Y:S06]  /*15b0*/  BAR.SYNC.DEFER_BLOCKING 0x0 ;  /* 0x0000000000007b1d */ /* 0x000fec0000010000 */
[----:B------:R-:W-:Y:S05]  /*15c0*/  @!P0 BRA `(.L_x_881) ;  /* 0x0000015000008947 */ /* 0x000fea0003800000 */
[----:B---3--:R-:W-:Y:S01]  /*15d0*/  LEA.HI.SX32 R3, R224, 0xfffffffe, 0x1b ;  /* 0xfffffffee0037811 */ /* 0x008fe200078fdaff */
[----:B------:R-:W-:-:S03]  /*15e0*/  IMAD.SHL.U32 R11, R89, 0x10, RZ ;  /* 0x00000010590b7824 */ /* 0x000fc600078e00ff */
[----:B------:R-:W-:Y:S01]  /*15f0*/  SHF.R.S32.HI R6, RZ, 0x1f, R3 ;  /* 0x0000001fff067819 */ /* 0x000fe20000011403 */
[----:B------:R-:W-:Y:S02]  /*1600*/  IMAD R5, R91, R3, RZ ;  /* 0x000000035b057224 */ /* 0x000fe400078e02ff */
[----:B------:R-:W-:-:S04]  /*1610*/  IMAD.WIDE.U32 R8, R3, R90, R246 ;  /* 0x0000005a03087225 */ /* 0x000fc800078e00f6 */
[----:B------:R-:W-:Y:S01]  /*1620*/  IMAD R3, R6, R90, R5 ;  /* 0x0000005a06037224 */ /* 0x000fe200078e0205 */
[C---:B------:R-:W-:Y:S01]  /*1630*/  LEA R6, P2, R8.reuse, c[0x0][0x168], 0x1 ;  /* 0x00005a0008067a11 */ /* 0x040fe200078408ff */
[----:B------:R-:W-:Y:S02]  /*1640*/  IMAD.MOV.U32 R5, RZ, RZ, 0x4 ;  /* 0x00000004ff057424 */ /* 0x000fe400078e00ff */
[----:B------:R-:W-:Y:S01]  /*1650*/  IMAD.IADD R3, R9, 0x1, R3 ;  /* 0x0000000109037824 */ /* 0x000fe200078e0203 */
[----:B------:R-:W-:Y:S02]  /*1660*/  LEA R10, P1, R11, R6, 0x1 ;  /* 0x000000060b0a7211 */ /* 0x000fe400078208ff */
[----:B------:R-:W-:Y:S02]  /*1670*/  SHF.L.U64.HI R5, R89, R5, c[0x0][0x19c] ;  /* 0x0000670059057619 */ /* 0x000fe40000010205 */
        /* <DEDUP_REMOVED lines=10> */
.L_x_881:
[----:B---3--:R-:W-:Y:S02]  /*1720*/  FMNMX.FTZ R3, R40, R41, !PT ;  /* 0x0000002928037209 */ /* 0x008fe40007810000 */
        /* <DEDUP_REMOVED lines=13> */
[----:B------:R-:W-:Y:S01]  /*1800*/  FMNMX.FTZ R8, R52, R53, !PT ;  /* 0x0000003534087209 */ /* 0x000fe20007810000 */
[----:B-1----:R-:W1:Y:S01]  /*1810*/  SHFL.BFLY PT, R6, R3, 0x2, 0x1f ;  /* 0x0c401f0003067f89 */ /* 0x002e6200000e0000 */
[----:B------:R-:W-:-:S04]  /*1820*/  SHF.L.U32 R208, R2, 0x1, RZ ;  /* 0x0000000102d07819 */ /* 0x000fc800000006ff */
[----:B------:R-:W-:Y:S01]  /*1830*/  IADD3 R210, R4, R208, RZ ;  /* 0x000000d004d27210 */ /* 0x000fe20007ffe0ff */
[C---:B------:R-:W-:Y:S01]  /*1840*/  IMAD.IADD R213, R0.reuse, 0x1, R208 ;  /* 0x0000000100d57824 */ /* 0x040fe200078e02d0 */
[----:B------:R-:W-:Y:S02]  /*1850*/  LDSM.16.MT88.4 R36, [R208+0xa000] ;  /* 0x00a00000d024783b */ /* 0x000fe40000004200 */
[----:B------:R-:W-:Y:S02]  /*1860*/  IADD3 R212, R0, R210, RZ ;  /* 0x000000d200d47210 */ /* 0x000fe40007ffe0ff */
[----:B------:R-:W-:Y:S04]  /*1870*/  LDSM.16.MT88.4 R28, [R210+0xa000] ;  /* 0x00a00000d21c783b */ /* 0x000fe80000004200 */
[----:B------:R-:W-:Y:S04]  /*1880*/  LDSM.16.MT88.4 R24, [R213+0xa000] ;  /* 0x00a00000d518783b */ /* 0x000fe80000004200 */
[----:B------:R-:W-:Y:S04]  /*1890*/  LDSM.16.MT88.4 R20, [R212+0xa000] ;  /* 0x00a00000d414783b */ /* 0x000fe80000004200 */
[----:B------:R-:W-:Y:S01]  /*18a0*/  LDSM.16.MT88.4 R16, [R208+0xb000] ;  /* 0x00b00000d010783b */ /* 0x000fe20000004200 */
[----:B-1----:R-:W-:-:S03]  /*18b0*/  FMNMX.FTZ R3, R6, R3, !PT ;  /* 0x0000000306037209 */ /* 0x002fc60007810000 */
        /* <DEDUP_REMOVED lines=8> */
[----:B------:R-:W-:Y:S02]  /*1940*/  FMNMX.FTZ R6, R56, R8, !PT ;  /* 0x0000000838067209 */ /* 0x000fe40007810000 */
[----:B--2---:R-:W-:Y:S01]  /*1950*/  FMNMX.FTZ R134, R3, R7, !PT ;  /* 0x0000000703867209 */ /* 0x004fe20007810000 */
[----:B------:R-:W1:Y:S01]  /*1960*/  SHFL.BFLY PT, R9, R5, 0x1, 0x1f ;  /* 0x0c201f0005097f89 */ /* 0x000e6200000e0000 */
[----:B------:R-:W-:Y:S02]  /*1970*/  FMNMX.FTZ R6, R57, R6, !PT ;  /* 0x0000000639067209 */ /* 0x000fe40007810000 */
[C---:B------:R-:W-:Y:S01]  /*1980*/  FSETP.NEU.FTZ.AND P1, PT, R134.reuse, -INF , PT ;  /* 0xff8000008600780b */ /* 0x040fe20003f3d000 */
[----:B------:R-:W-:Y:S01]  /*1990*/  FMUL.FTZ R3, R134, c[0x0][0x23c] ;  /* 0x00008f0086037a20 */ /* 0x000fe20000410000 */
[----:B------:R-:W-:Y:S01]  /*19a0*/  FMNMX.FTZ R6, R104, R6, !PT ;  /* 0x0000000668067209 */ /* 0x000fe20007810000 */
[----:B------:R-:W-:Y:S03]  /*19b0*/  LDSM.16.MT88.4 R80, [R212+0xa800] ;  /* 0x00a80000d450783b */ /* 0x000fe60000004200 */
[----:B------:R-:W-:Y:S01]  /*19c0*/  FSEL R13, R3, RZ, P1 ;  /* 0x000000ff030d7208 */ /* 0x000fe20000800000 */
[----:B------:R-:W-:Y:S01]  /*19d0*/  LDSM.16.MT88.4 R96, [R208+0xb800] ;  /* 0x00b80000d060783b */ /* 0x000fe20000004200 */
[----:B------:R-:W-:-:S03]  /*19e0*/  FMNMX.FTZ R6, R105, R6, !PT ;  /* 0x0000000669067209 */ /* 0x000fc60007810000 */
[--C-:B------:R-:W-:Y:S01]  /*19f0*/  FFMA.FTZ R3, R40, c[0x0][0x23c], -R13.reuse ;  /* 0x00008f0028037a23 */ /* 0x100fe2000001080d */
[----:B------:R-:W-:Y:S01]  /*1a00*/  FMNMX.FTZ R6, R92, R6, !PT ;  /* 0x000000065c067209 */ /* 0x000fe20007810000 */
[----:B------:R-:W-:Y:S01]  /*1a10*/  FFMA.FTZ R8, R41, c[0x0][0x23c], -R13 ;  /* 0x00008f0029087a23 */ /* 0x000fe2000001080d */
[----:B------:R-:W-:Y:S01]  /*1a20*/  LDSM.16.MT88.4 R152, [R208+0xa800] ;  /* 0x00a80000d098783b */ /* 0x000fe20000004200 */
[----:B------:R2:W-:Y:S01]  /*1a30*/  MUFU.EX2 R11, R3 ;  /* 0x00000003000b7308 */ /* 0x0005e20000000800 */
[----:B------:R-:W-:-:S07]  /*1a40*/  FMNMX.FTZ R6, R93, R6, !PT ;  /* 0x000000065d067209 */ /* 0x000fce0007810000 */
[----:B------:R3:W-:Y:S01]  /*1a50*/  MUFU.EX2 R132, R8 ;  /* 0x0000000800847308 */ /* 0x0007e20000000800 */
[----:B--2---:R-:W-:-:S04]  /*1a60*/  FMNMX.FTZ R3, R54, R55, !PT ;  /* 0x0000003736037209 */ /* 0x004fc80007810000 */
[----:B------:R-:W-:Y:S02]  /*1a70*/  FMNMX.FTZ R7, R58, R3, !PT ;  /* 0x000000033a077209 */ /* 0x000fe40007810000 */
[----:B-1----:R-:W-:Y:S02]  /*1a80*/  FMNMX.FTZ R3, R5, R9, !PT ;  /* 0x0000000905037209 */ /* 0x002fe40007810000 */
[----:B------:R-:W-:Y:S01]  /*1a90*/  FMNMX.FTZ R5, R59, R7, !PT ;  /* 0x000000073b057209 */ /* 0x000fe20007810000 */
[----:B------:R-:W1:Y:S01]  /*1aa0*/  SHFL.BFLY PT, R9, R6, 0x2, 0x1f ;  /* 0x0c401f0006097f89 */ /* 0x000e6200000e0000 */
[--C-:B---3--:R-:W-:Y:S01]  /*1ab0*/  FFMA.FTZ R8, R49, c[0x0][0x23c], -R13.reuse ;  /* 0x00008f0031087a23 */ /* 0x108fe2000001080d */
[----:B------:R-:W-:Y:S01]  /*1ac0*/  FSETP.NEU.FTZ.AND P1, PT, R3, -INF , PT ;  /* 0xff8000000300780b */ /* 0x000fe20003f3d000 */
[----:B------:R-:W-:Y:S01]  /*1ad0*/  FFMA.FTZ R7, R48, c[0x0][0x23c], -R13 ;  /* 0x00008f0030077a23 */ /* 0x000fe2000001080d */
[----:B------:R-:W-:Y:S01]  /*1ae0*/  FMNMX.FTZ R5, R106, R5, !PT ;  /* 0x000000056a057209 */ /* 0x000fe20007810000 */
[----:B------:R2:W-:Y:S03]  /*1af0*/  MUFU.EX2 R137, R8 ;  /* 0x0000000800897308 */ /* 0x0005e60000000800 */
[----:B------:R-:W-:-:S04]  /*1b00*/  FMNMX.FTZ R5, R107, R5, !PT ;  /* 0x000000056b057209 */ /* 0x000fc80007810000 */
[----:B------:R-:W-:Y:S01]  /*1b10*/  FMNMX.FTZ R5, R94, R5, !PT ;  /* 0x000000055e057209 */ /* 0x000fe20007810000 */
[----:B------:R3:W4:Y:S03]  /*1b20*/  MUFU.EX2 R15, R7 ;  /* 0x00000007000f7308 */ /* 0x0007260000000800 */
[----:B------:R-:W-:-:S05]  /*1b30*/  FMNMX.FTZ R5, R95, R5, !PT ;  /* 0x000000055f057209 */ /* 0x000fca0007810000 */
[----:B--2---:R-:W2:Y:S01]  /*1b40*/  SHFL.BFLY PT, R8, R5, 0x2, 0x1f ;  /* 0x0c401f0005087f89 */ /* 0x004ea200000e0000 */
[----:B-1----:R-:W-:-:S05]  /*1b50*/  FMNMX.FTZ R2, R6, R9, !PT ;  /* 0x0000000906027209 */ /* 0x002fca0007810000 */
[----:B------:R-:W1:Y:S01]  /*1b60*/  SHFL.BFLY PT, R6, R2, 0x1, 0x1f ;  /* 0x0c201f0002067f89 */ /* 0x000e6200000e0000 */
[----:B---3--:R-:W-:-:S05]  /*1b70*/  FMUL.FTZ R7, R3, c[0x0][0x23c] ;  /* 0x00008f0003077a20 */ /* 0x008fca0000410000 */
[----:B------:R-:W-:-:S05]  /*1b80*/  FSEL R12, R7, RZ, P1 ;  /* 0x000000ff070c7208 */ /* 0x000fca0000800000 */
[--C-:B------:R-:W-:Y:S02]  /*1b90*/  FFMA.FTZ R7, R42, c[0x0][0x23c], -R12.reuse ;  /* 0x00008f002a077a23 */ /* 0x100fe4000001080c */
[--C-:B------:R-:W-:Y:S02]  /*1ba0*/  FFMA.FTZ R0, R51, c[0x0][0x23c], -R12.reuse ;  /* 0x00008f0033007a23 */ /* 0x100fe4000001080c */
[----:B------:R3:W-:Y:S01]  /*1bb0*/  MUFU.EX2 R14, R7 ;  /* 0x00000007000e7308 */ /* 0x0007e20000000800 */
[----:B--2---:R-:W-:Y:S01]  /*1bc0*/  FMNMX.FTZ R8, R8, R5, !PT ;  /* 0x0000000508087209 */ /* 0x004fe20007810000 */
[----:B------:R-:W-:Y:S02]  /*1bd0*/  FFMA.FTZ R4, R50, c[0x0][0x23c], -R12 ;  /* 0x00008f0032047a23 */ /* 0x000fe4000001080c */
[----:B------:R-:W-:Y:S04]  /*1be0*/  LDSM.16.MT88.4 R48, [R210+0xa800] ;  /* 0x00a80000d230783b */ /* 0x000fe80000004200 */
[----:B------:R-:W2:Y:S01]  /*1bf0*/  SHFL.BFLY PT, R9, R8, 0x1, 0x1f ;  /* 0x0c201f0008097f89 */ /* 0x000ea200000e0000 */
[----:B-1----:R-:W-:Y:S01]  /*1c00*/  FMNMX.FTZ R136, R2, R6, !PT ;  /* 0x0000000602887209 */ /* 0x002fe20007810000 */
[----:B------:R1:W-:Y:S01]  /*1c10*/  MUFU.EX2 R133, R0 ;  /* 0x0000000000857308 */ /* 0x0003e20000000800 */
[----:B----4-:R-:W-:-:S02]  /*1c20*/  F2FP.PACK_AB R6, R137, R15 ;  /* 0x0000000f8906723e */ /* 0x010fc400000000ff */
[C---:B------:R-:W-:Y:S01]  /*1c30*/  FSETP.NEU.FTZ.AND P1, PT, R136.reuse, -INF , PT ;  /* 0xff8000008800780b */ /* 0x040fe20003f3d000 */
[----:B---3--:R-:W-:Y:S02]  /*1c40*/  FFMA.FTZ R7, R43, c[0x0][0x23c], -R12 ;  /* 0x00008f002b077a23 */ /* 0x008fe4000001080c */
[----:B------:R-:W3:Y:S02]  /*1c50*/  LDSM.16.MT88.4 R40, [R213+0xb000] ;  /* 0x00b00000d528783b */ /* 0x000ee40000004200 */
[----:B------:R4:W-:Y:S01]  /*1c60*/  MUFU.EX2 R241, R4 ;  /* 0x0000000400f17308 */ /* 0x0009e20000000800 */
[----:B-1----:R-:W-:-:S07]  /*1c70*/  FMUL.FTZ R0, R136, c[0x0][0x23c] ;  /* 0x00008f0088007a20 */ /* 0x002fce0000410000 */
[----:B------:R-:W1:Y:S01]  /*1c80*/  MUFU.EX2 R240, R7 ;  /* 0x0000000700f07308 */ /* 0x000e620000000800 */
[----:B------:R-:W-:Y:S02]  /*1c90*/  FSEL R0, R0, RZ, P1 ;  /* 0x000000ff00007208 */ /* 0x000fe40000800000 */
[----:B--2---:R-:W-:Y:S02]  /*1ca0*/  FMNMX.FTZ R135, R8, R9, !PT ;  /* 0x0000000908877209 */ /* 0x004fe40007810000 */
[----:B----4-:R-:W-:Y:S01]  /*1cb0*/  F2FP.PACK_AB R4, R132, R11 ;  /* 0x0000000b8404723e */ /* 0x010fe200000000ff */
[--C-:B------:R-:W-:Y:S01]  /*1cc0*/  FFMA.FTZ R2, R52, c[0x0][0x23c], -R0.reuse ;  /* 0x00008f0034027a23 */ /* 0x100fe20000010800 */
[----:B------:R-:W-:Y:S01]  /*1cd0*/  FSETP.NEU.FTZ.AND P1, PT, R135, -INF , PT ;  /* 0xff8000008700780b */ /* 0x000fe20003f3d000 */
[----:B------:R-:W-:Y:S02]  /*1ce0*/  FFMA.FTZ R8, R56, c[0x0][0x23c], -R0 ;  /* 0x00008f0038087a23 */ /* 0x000fe40000010800 */
[----:B------:R2:W-:Y:S01]  /*1cf0*/  MUFU.EX2 R237, R2 ;  /* 0x0000000200ed7308 */ /* 0x0005e20000000800 */
[----:B-1----:R-:W-:-:S02]  /*1d00*/  F2FP.PACK_AB R5, R240, R14 ;  /* 0x0000000ef005723e */ /* 0x002fc400000000ff */
[----:B------:R-:W-:-:S05]  /*1d10*/  F2FP.PACK_AB R7, R133, R241 ;  /* 0x000000f18507723e */ /* 0x000fca00000000ff */
[----:B------:R1:W-:Y:S02]  /*1d20*/  MUFU.EX2 R238, R8 ;  /* 0x0000000800ee7308 */ /* 0x0003e40000000800 */
[----:B------:R-:W-:Y:S01]  /*1d30*/  HMMA.16816.F32 R140, R4, R36, RZ ;  /* 0x00000024048c723c */ /* 0x000fe200000018ff */
[----:B--2---:R-:W-:-:S05]  /*1d40*/  FFMA.FTZ R2, R53, c[0x0][0x23c], -R0 ;  /* 0x00008f0035027a23 */ /* 0x004fca0000010800 */
[----:B------:R2:W-:Y:S02]  /*1d50*/  MUFU.EX2 R235, R2 ;  /* 0x0000000200eb7308 */ /* 0x0005e40000000800 */
[----:B------:R-:W-:Y:S01]  /*1d60*/  HMMA.16816.F32 R68, R4, R28, RZ ;  /* 0x0000001c0444723c */ /* 0x000fe200000018ff */
[----:B-1----:R-:W-:-:S05]  /*1d70*/  FFMA.FTZ R8, R57, c[0x0][0x23c], -R0 ;  /* 0x00008f0039087a23 */ /* 0x002fca0000010800 */
[----:B------:R-:W1:Y:S02]  /*1d80*/  MUFU.EX2 R239, R8 ;  /* 0x0000000800ef7308 */ /* 0x000e640000000800 */
[----:B------:R-:W-:Y:S01]  /*1d90*/  HMMA.16816.F32 R76, R4, R24, RZ ;  /* 0x00000018044c723c */ /* 0x000fe200000018ff */
[----:B--2---:R-:W-:-:S07]  /*1da0*/  FMUL.FTZ R2, R135, c[0x0][0x23c] ;  /* 0x00008f0087027a20 */ /* 0x004fce0000410000 */
[----:B------:R-:W-:Y:S01]  /*1db0*/  HMMA.16816.F32 R84, R4, R20, RZ ;  /* 0x000000140454723c */ /* 0x000fe200000018ff */
[----:B------:R-:W-:Y:S02]  /*1dc0*/  FSEL R2, R2, RZ, P1 ;  /* 0x000000ff02027208 */ /* 0x000fe40000800000 */
[----:B-1----:R-:W-:-:S05]  /*1dd0*/  F2FP.PACK_AB R10, R239, R238 ;  /* 0x000000eeef0a723e */ /* 0x002fca00000000ff */
[----:B------:R-:W-:Y:S01]  /*1de0*/  HMMA.16816.F32 R88, R4, R16, RZ ;  /* 0x000000100458723c */ /* 0x000fe200000018ff */
[----:B------:R-:W-:-:S04]  /*1df0*/  FFMA.FTZ R8, R54, c[0x0][0x23c], -R2 ;  /* 0x00008f0036087a23 */ /* 0x000fc80000010802 */
[----:B------:R1:W-:Y:S03]  /*1e00*/  MUFU.EX2 R234, R8 ;  /* 0x0000000800ea7308 */ /* 0x0003e60000000800 */
[C---:B------:R-:W-:Y:S08]  /*1e10*/  HMMA.16816.F32 R100, R4.reuse, R32, RZ ;  /* 0x000000200464723c */ /* 0x040ff000000018ff */
[----:B---3--:R-:W-:Y:S01]  /*1e20*/  HMMA.16816.F32 R112, R4, R40, RZ ;  /* 0x000000280470723c */ /* 0x008fe200000018ff */
        /* <DEDUP_REMOVED lines=15> */
[----:B-1----:R-:W-:-:S07]  /*1f20*/  F2FP.PACK_AB R8, R235, R237 ;  /* 0x000000edeb08723e */ /* 0x002fce00000000ff */
[----:B------:R-:W-:Y:S07]  /*1f30*/  HMMA.16816.F32 R172, R4, R46, RZ ;  /* 0x0000002e04ac723c */ /* 0x000fee00000018ff */
[----:B------:R-:W-:Y:S01]  /*1f40*/  FFMA.FTZ R4, R72, c[0x0][0x23c], -R13 ;  /* 0x00008f0048047a23 */ /* 0x000fe2000001080d */
[----:B------:R-:W-:Y:S01]  /*1f50*/  MOV R7, R14 ;  /* 0x0000000e00077202 */ /* 0x000fe20000000f00 */
[----:B------:R-:W-:Y:S01]  /*1f60*/  IMAD.MOV.U32 R6, RZ, RZ, R11 ;  /* 0x000000ffff067224 */ /* 0x000fe200078e000b */
[----:B--2---:R-:W-:Y:S01]  /*1f70*/  F2FP.PACK_AB R11, R236, R233 ;  /* 0x000000e9ec0b723e */ /* 0x004fe200000000ff */
[----:B------:R1:W-:Y:S01]  /*1f80*/  MUFU.EX2 R231, R4 ;  /* 0x0000000400e77308 */ /* 0x0003e20000000800 */
[----:B------:R-:W-:-:S02]  /*1f90*/  IMAD.MOV.U32 R5, RZ, RZ, R15 ;  /* 0x000000ffff057224 */ /* 0x000fc400078e000f */
[----:B------:R-:W-:-:S03]  /*1fa0*/  FADD.FTZ R7, R7, R240 ;  /* 0x000000f007077221 */ /* 0x000fc60000010000 */
[----:B------:R-:W-:Y:S01]  /*1fb0*/  HMMA.16816.F32 R180, R8, R36, RZ ;  /* 0x0000002408b4723c */ /* 0x000fe200000018ff */
[----:B------:R-:W-:-:S07]  /*1fc0*/  FADD.FTZ R7, R241, R7 ;  /* 0x00000007f1077221 */ /* 0x000fce0000010000 */
        /* <DEDUP_REMOVED lines=28> */
[----:B------:R1:W-:Y:S02]  /*2190*/  MUFU.EX2 R226, R4 ;  /* 0x0000000400e27308 */ /* 0x0003e40000000800 */
[----:B-1----:R-:W-:-:S05]  /*21a0*/  FFMA.FTZ R4, R63, c[0x0][0x23c], -R12 ;  /* 0x00008f003f047a23 */ /* 0x002fca000001080c */
[----:B------:R-:W-:Y:S01]  /*21b0*/  HMMA.16816.F32 R12, R8, R42, RZ ;  /* 0x0000002a080c723c */ /* 0x000fe200000018ff */
[----:B------:R-:W1:Y:S01]  /*21c0*/  LDSM.16.MT88.4 R8, [R212+0xb800] ;  /* 0x00b80000d408783b */ /* 0x000e620000004200 */
[----:B------:R2:W3:Y:S02]  /*21d0*/  MUFU.EX2 R242, R4 ;  /* 0x0000000400f27308 */ /* 0x0004e40000000800 */
[----:B--2---:R-:W-:Y:S01]  /*21e0*/  FFMA.FTZ R4, R104, c[0x0][0x23c], -R0 ;  /* 0x00008f0068047a23 */ /* 0x004fe20000010800 */
[----:B---3--:R-:W-:-:S05]  /*21f0*/  F2FP.PACK_AB R131, R242, R226 ;  /* 0x000000e2f283723e */ /* 0x008fca00000000ff */
[----:B------:R2:W-:Y:S02]  /*2200*/  MUFU.EX2 R225, R4 ;  /* 0x0000000400e17308 */ /* 0x0005e40000000800 */
[C---:B------:R-:W-:Y:S07]  /*2210*/  HMMA.16816.F32 R40, R128.reuse, R48, R68 ;  /* 0x000000308028723c */ /* 0x040fee0000001844 */
[----:B------:R-:W-:Y:S01]  /*2220*/  MOV R71, R137 ;  /* 0x0000008900477202 */ /* 0x000fe20000000f00 */
[----:B------:R-:W-:Y:S01]  /*2230*/  HMMA.16816.F32 R60, R128, R66, R116 ;  /* 0x00000042803c723c */ /* 0x000fe20000001874 */
[----:B------:R-:W-:Y:S01]  /*2240*/  MOV R70, R133 ;  /* 0x0000008500467202 */ /* 0x000fe20000000f00 */
[----:B--2---:R-:W-:-:S04]  /*2250*/  FFMA.FTZ R4, R105, c[0x0][0x23c], -R0 ;  /* 0x00008f0069047a23 */ /* 0x004fc80000010800 */
[----:B------:R2:W3:Y:S02]  /*2260*/  MUFU.EX2 R139, R4 ;  /* 0x00000004008b7308 */ /* 0x0004e40000000800 */
[C---:B------:R-:W-:Y:S07]  /*2270*/  HMMA.16816.F32 R116, R128.reuse, R122, R176 ;  /* 0x0000007a8074723c */ /* 0x040fee00000018b0 */
[----:B------:R-:W-:Y:S01]  /*2280*/  MOV R179, R70 ;  /* 0x0000004600b37202 */ /* 0x000fe20000000f00 */
[----:B------:R-:W-:Y:S01]  /*2290*/  HMMA.16816.F32 R56, R128, R64, R76 ;  /* 0x000000408038723c */ /* 0x000fe2000000184c */
[----:B------:R-:W-:Y:S01]  /*22a0*/  MOV R178, R71 ;  /* 0x0000004700b27202 */ /* 0x000fe20000000f00 */
[----:B--2---:R-:W-:-:S06]  /*22b0*/  FFMA.FTZ R4, R92, c[0x0][0x23c], -R0 ;  /* 0x00008f005c047a23 */ /* 0x004fcc0000010800 */
[C---:B------:R-:W-:Y:S01]  /*22c0*/  HMMA.16816.F32 R72, R128.reuse, R80, R84 ;  /* 0x000000508048723c */ /* 0x040fe20000001854 */
[----:B------:R-:W-:Y:S01]  /*22d0*/  FFMA.FTZ R0, R93, c[0x0][0x23c], -R0 ;  /* 0x00008f005d007a23 */ /* 0x000fe20000010800 */
[----:B------:R2:W-:Y:S06]  /*22e0*/  MUFU.EX2 R138, R4 ;  /* 0x00000004008a7308 */ /* 0x0005ec0000000800 */
[C---:B------:R-:W-:Y:S02]  /*22f0*/  HMMA.16816.F32 R44, R128.reuse, R50, R52 ;  /* 0x00000032802c723c */ /* 0x040fe40000001834 */
[----:B------:R4:W5:Y:S06]  /*2300*/  MUFU.EX2 R245, R0 ;  /* 0x0000000000f57308 */ /* 0x00096c0000000800 */
[----:B------:R-:W-:Y:S01]  /*2310*/  HMMA.16816.F32 R76, R128, R82, R144 ;  /* 0x00000052804c723c */ /* 0x000fe20000001890 */
[----:B--2---:R-:W-:-:S04]  /*2320*/  IMAD.MOV.U32 R4, RZ, RZ, R132 ;  /* 0x000000ffff047224 */ /* 0x004fc800078e0084 */
[----:B------:R-:W-:-:S03]  /*2330*/  FADD.FTZ R6, R6, R4 ;  /* 0x0000000406067221 */ /* 0x000fc60000010000 */
[C---:B------:R-:W-:Y:S01]  /*2340*/  HMMA.16816.F32 R140, R128.reuse, R152, R140 ;  /* 0x00000098808c723c */ /* 0x040fe2000000188c */
[----:B----4-:R-:W-:Y:S02]  /*2350*/  FFMA.FTZ R0, R106, c[0x0][0x23c], -R2 ;  /* 0x00008f006a007a23 */ /* 0x010fe40000010802 */
[----:B------:R-:W-:Y:S02]  /*2360*/  FADD.FTZ R6, R5, R6 ;  /* 0x0000000605067221 */ /* 0x000fe40000010000 */
[----:B------:R2:W-:Y:S03]  /*2370*/  MUFU.EX2 R137, R0 ;  /* 0x0000000000897308 */ /* 0x0005e60000000800 */
[C---:B------:R-:W-:Y:S08]  /*2380*/  HMMA.16816.F32 R88, R128.reuse, R96, R88 ;  /* 0x000000608058723c */ /* 0x040ff00000001858 */
[----:B------:R-:W-:Y:S01]  /*2390*/  HMMA.16816.F32 R100, R128, R108, R100 ;  /* 0x0000006c8064723c */ /* 0x000fe20000001864 */
[----:B--2---:R-:W-:-:S07]  /*23a0*/  FFMA.FTZ R0, R107, c[0x0][0x23c], -R2 ;  /* 0x00008f006b007a23 */ /* 0x004fce0000010802 */
[C---:B------:R-:W-:Y:S01]  /*23b0*/  HMMA.16816.F32 R112, R128.reuse, R120, R112 ;  /* 0x000000788070723c */ /* 0x040fe20000001870 */
[----:B------:R2:W4:Y:S07]  /*23c0*/  MUFU.EX2 R133, R0 ;  /* 0x0000000000857308 */ /* 0x00052e0000000800 */
[C---:B------:R-:W-:Y:S07]  /*23d0*/  HMMA.16816.F32 R104, R128.reuse, R110, R168 ;  /* 0x0000006e8068723c */ /* 0x040fee00000018a8 */
[----:B---3--:R-:W-:Y:S01]  /*23e0*/  F2FP.PACK_AB R168, R139, R225 ;  /* 0x000000e18ba8723e */ /* 0x008fe200000000ff */
[----:B------:R-:W-:Y:S01]  /*23f0*/  HMMA.16816.F32 R148, R128, R154, R148 ;  /* 0x0000009a8094723c */ /* 0x000fe20000001894 */
[----:B-----5:R-:W-:Y:S01]  /*2400*/  F2FP.PACK_AB R170, R245, R138 ;  /* 0x0000008af5aa723e */ /* 0x020fe200000000ff */
[--C-:B--2---:R-:W-:Y:S01]  /*2410*/  FFMA.FTZ R0, R94, c[0x0][0x23c], -R2.reuse ;  /* 0x00008f005e007a23 */ /* 0x104fe20000010802 */
[----:B----4-:R-:W-:Y:S01]  /*2420*/  F2FP.PACK_AB R169, R133, R137 ;  /* 0x0000008985a9723e */ /* 0x010fe200000000ff */
[----:B------:R-:W-:-:S02]  /*2430*/  FFMA.FTZ R2, R95, c[0x0][0x23c], -R2 ;  /* 0x00008f005f027a23 */ /* 0x000fc40000010802 */
[----:B------:R2:W-:Y:S02]  /*2440*/  MUFU.EX2 R132, R0 ;  /* 0x0000000000847308 */ /* 0x0005e40000000800 */
[C---:B------:R-:W-:Y:S06]  /*2450*/  HMMA.16816.F32 R92, R128.reuse, R98, R156 ;  /* 0x00000062805c723c */ /* 0x040fec000000189c */
[----:B------:R3:W4:Y:S02]  /*2460*/  MUFU.EX2 R244, R2 ;  /* 0x0000000200f47308 */ /* 0x0007240000000800 */
[----:B-1----:R-:W-:Y:S01]  /*2470*/  HMMA.16816.F32 R124, R128, R8, R124 ;  /* 0x00000008807c723c */ /* 0x002fe2000000187c */
[----:B--2---:R-:W-:-:S07]  /*2480*/  FADD.FTZ R0, R237, R235 ;  /* 0x000000ebed007221 */ /* 0x004fce0000010000 */
[----:B------:R-:W-:Y:S01]  /*2490*/  HMMA.16816.F32 R128, R128, R10, R172 ;  /* 0x0000000a8080723c */ /* 0x000fe200000018ac */
[----:B------:R-:W-:Y:S02]  /*24a0*/  FADD.FTZ R0, R238, R0 ;  /* 0x00000000ee007221 */ /* 0x000fe40000010000 */
[----:B---3--:R-:W-:Y:S01]  /*24b0*/  FADD.FTZ R2, R234, R232 ;  /* 0x000000e8ea027221 */ /* 0x008fe20000010000 */
[----:B----4-:R-:W-:Y:S01]  /*24c0*/  F2FP.PACK_AB R171, R244, R132 ;  /* 0x00000084f4ab723e */ /* 0x010fe200000000ff */
        /* <DEDUP_REMOVED lines=25> */
[----:B------:R-:W-:-:S07]  /*2660*/  FADD.FTZ R242, R242, R0 ;  /* 0x00000000f2f27221 */ /* 0x000fce0000010000 */
        /* <DEDUP_REMOVED lines=11> */
[----:B------:R-:W-:Y:S01]  /*2720*/  @!UPT UIADD3 URZ, URZ, URZ, URZ ;  /* 0x0000003f3f3ff290 */ /* 0x000fe2000fffe03f */
[----:B------:R-:W-:Y:S11]  /*2730*/  @!P0 BRA `(.L_x_882) ;  /* 0x000022c000008947 */ /* 0x000ff60003800000 */
[----:B------:R-:W-:Y:S01]  /*2740*/  LEA.HI.SX32 R224, R224, 0xfffffffe, 0x1b ;  /* 0xfffffffee0e07811 */ /* 0x000fe200078fdaff */
[----:B------:R-:W-:Y:S01]  /*2750*/  IMAD.MOV.U32 R137, RZ, RZ, R135 ;  /* 0x000000ffff897224 */ /* 0x000fe200078e0087 */
[----:B------:R-:W-:Y:S01]  /*2760*/  MOV R139, R3 ;  /* 0x00000003008b7202 */ /* 0x000fe20000000f00 */
[----:B------:R-:W-:Y:S01]  /*2770*/  IMAD.MOV.U32 R132, RZ, RZ, R136 ;  /* 0x000000ffff847224 */ /* 0x000fe200078e0088 */
[----:B------:R-:W-:Y:S01]  /*2780*/  MOV R138, R134 ;  /* 0x00000086008a7202 */ /* 0x000fe20000000f00 */
[----:B------:R-:W-:Y:S06]  /*2790*/  BRA `(.L_x_883) ;  /* 0x000001a000007947 */ /* 0x000fec0003800000 */
.L_x_885:
        /* <DEDUP_REMOVED lines=8> */
[----:B------:R-:W-:Y:S01]  /*2820*/  IMAD R2, R0, c[0x0][0x19c], R2 ;  /* 0x0000670000027a24 */ /* 0x000fe200078e0202 */
[----:B------:R-:W-:Y:S02]  /*2830*/  LEA R0, P1, R134, R250, 0x5 ;  /* 0x000000fa86007211 */ /* 0x000fe400078228ff */
[----:B------:R-:W-:Y:S01]  /*2840*/  SHF.L.U64.HI R133, R133, R136, c[0x0][0x19c] ;  /* 0x0000670085857619 */ /* 0x000fe20000010288 */
[----:B------:R-:W-:Y:S01]  /*2850*/  IMAD.IADD R3, R135, 0x1, R2 ;  /* 0x0000000187037824 */ /* 0x000fe200078e0202 */
[----:B------:R-:W-:Y:S04]  /*2860*/  LEA R2, P2, R0, c[0x0][0x168], 0x1 ;  /* 0x00005a0000027a11 */ /* 0x000fe800078408ff */
        /* <DEDUP_REMOVED lines=13> */
.L_x_883:
[----:B------:R-:W-:Y:S01]  /*2940*/  SHF.R.S32.HI R0, RZ, 0x1f, R224 ;  /* 0x0000001fff007819 */ /* 0x000fe200000114e0 */
[----:B------:R-:W-:Y:S04]  /*2950*/  DEPBAR.LE SB0, 0x0 ;  /* 0x000080000000791a */ /* 0x000fe80000000000 */
[----:B------:R-:W-:Y:S01]  /*2960*/  BAR.SYNC.DEFER_BLOCKING 0x0 ;  /* 0x0000000000007b1d */ /* 0x000fe20000010000 */
[----:B------:R-:W-:Y:S02]  /*2970*/  IMAD R0, R0, c[0x0][0x1a0], RZ ;  /* 0x0000680000007a24 */ /* 0x000fe400078e02ff */
[C---:B------:R-:W-:Y:S04]  /*2980*/  IMAD.WIDE.U32 R4, R224.reuse, c[0x0][0x1a0], RZ ;  /* 0x00006800e0047a25 */ /* 0x040fe800078e00ff */
[----:B------:R-:W-:Y:S01]  /*2990*/  IMAD R2, R224, c[0x0][0x1a4], R0 ;  /* 0x00006900e0027a24 */ /* 0x000fe200078e0200 */
[----:B------:R-:W-:Y:S01]  /*29a0*/  LEA R0, P0, R4, R248, 0x5 ;  /* 0x000000f804007211 */ /* 0x000fe200078028ff */
[----:B------:R-:W-:Y:S02]  /*29b0*/  IMAD.MOV.U32 R8, RZ, RZ, c[0x0][0x1a0] ;  /* 0x00006800ff087624 */ /* 0x000fe400078e00ff */
[----:B------:R-:W-:Y:S01]  /*29c0*/  IMAD.IADD R5, R5, 0x1, R2 ;  /* 0x0000000105057824 */ /* 0x000fe200078e0202 */
[----:B------:R-:W-:Y:S01]  /*29d0*/  LEA R2, P1, R0, c[0x0][0x170], 0x1 ;  /* 0x00005c0000027a11 */ /* 0x000fe200078208ff */
[----:B------:R-:W-:Y:S01]  /*29e0*/  IMAD.MOV.U32 R7, RZ, RZ, 0x5 ;  /* 0x00000005ff077424 */ /* 0x000fe200078e00ff */
[----:B------:R-:W-:Y:S01]  /*29f0*/  SHF.L.U32 R8, R8, 0x5, RZ ;  /* 0x0000000508087819 */ /* 0x000fe200000006ff */
[----:B------:R-:W-:Y:S01]  /*2a00*/  IMAD.MOV.U32 R6, RZ, RZ, c[0x0][0x1a0] ;  /* 0x00006800ff067624 */ /* 0x000fe200078e00ff */
[----:B------:R-:W-:Y:S02]  /*2a10*/  LEA.HI.X R5, R4, R252, R5, 0x5, P0 ;  /* 0x000000fc04057211 */ /* 0x000fe400000f2c05 */
[----:B------:R-:W-:Y:S02]  /*2a20*/  IADD3 R4, P0, R2, R8, RZ ;  /* 0x0000000802047210 */ /* 0x000fe40007f1e0ff */
[----:B------:R-:W-:Y:S02]  /*2a30*/  LEA.HI.X R3, R0, c[0x0][0x174], R5, 0x1, P1 ;  /* 0x00005d0000037a11 */ /* 0x000fe400008f0c05 */
[----:B------:R-:W-:Y:S03]  /*2a40*/  SHF.L.U64.HI R6, R6, R7, c[0x0][0x1a4] ;  /* 0x0000690006067619 */ /* 0x000fe60000010207 */
[----:B------:R-:W-:Y:S01]  /*2a50*/  @!PT LDS RZ, [RZ] ;  /* 0x00000000fffff984 */ /* 0x000fe20000000800 */
[----:B------:R-:W-:Y:S01]  /*2a60*/  @!PT LDS RZ, [RZ] ;  /* 0x00000000fffff984 */ /* 0x000fe20000000800 */
[----:B------:R-:W-:Y:S01]  /*2a70*/  @!PT LDS RZ, [RZ] ;  /* 0x00000000fffff984 */ /* 0x000fe20000000800 */
[----:B------:R1:W-:Y:S01]  /*2a80*/  LDGSTS.E.BYPASS.LTC128B.128 [R223+0xa000], [R2.64] ;  /* 0x0a00000002df7fae */ /* 0x0003e2000b901d48 */
[----:B------:R-:W-:Y:S02]  /*2a90*/  IADD3.X R5, R3, R6, RZ, P0, !PT ;  /* 0x0000000603057210 */ /* 0x000fe400007fe4ff */
[----:B------:R-:W-:Y:S03]  /*2aa0*/  ISETP.GT.AND P0, PT, R224, RZ, PT ;  /* 0x000000ffe000720c */ /* 0x000fe60003f04270 */
[----:B------:R1:W-:Y:S06]  /*2ab0*/  LDGSTS.E.BYPASS.LTC128B.128 [R223+0xb000], [R2.64+0x80] ;  /* 0x0b00008002df7fae */ /* 0x0003ec000b901d48 */
[----:B------:R2:W-:Y:S06]  /*2ac0*/  LDGSTS.E.BYPASS.LTC128B.128 [R223+0xa800], [R4.64] ;  /* 0x0a80000004df7fae */ /* 0x0005ec000b901d48 */
[----:B------:R2:W-:Y:S06]  /*2ad0*/  LDGSTS.E.BYPASS.LTC128B.128 [R223+0xb800], [R4.64+0x80] ;  /* 0x0b80008004df7fae */ /* 0x0005ec000b901d48 */
[----:B------:R-:W-:Y:S06]  /*2ae0*/  LDSM.16.M88.4 R32, [R209] ;  /* 0x00000000d120783b */ /* 0x000fec0000000200 */
[----:B------:R-:W2:Y:S06]  /*2af0*/  LDSM.16.M88.4 R16, [R218] ;  /* 0x00000000da10783b */ /* 0x000eac0000000200 */
[----:B------:R-:W3:Y:S06]  /*2b00*/  LDSM.16.M88.4 R28, [R209+0x2000] ;  /* 0x00200000d11c783b */ /* 0x000eec0000000200 */
[----:B------:R-:W4:Y:S06]  /*2b10*/  LDSM.16.M88.4 R172, [R218+0x800] ;  /* 0x00080000daac783b */ /* 0x000f2c0000000200 */
[----:B------:R-:W0:Y:S06]  /*2b20*/  LDGDEPBAR ;  /* 0x00000000000079af */ /* 0x000e2c0000000000 */
[----:B------:R-:W-:Y:S06]  /*2b30*/  LDSM.16.M88.4 R176, [R211] ;  /* 0x00000000d3b0783b */ /* 0x000fec0000000200 */
[----:B------:R-:W5:Y:S06]  /*2b40*/  LDSM.16.M88.4 R180, [R219] ;  /* 0x00000000dbb4783b */ /* 0x000f6c0000000200 */
[----:B------:R-:W1:Y:S01]  /*2b50*/  LDSM.16.M88.4 R184, [R211+0x2000] ;  /* 0x00200000d3b8783b */ /* 0x000e620000000200 */
[-C--:B--2---:R-:W-:Y:S05]  /*2b60*/  HMMA.16816.F32 R4, R32, R16.reuse, RZ ;  /* 0x000000102004723c */ /* 0x084fea00000018ff */
[----:B------:R-:W2:Y:S03]  /*2b70*/  LDSM.16.M88.4 R188, [R222] ;  /* 0x00000000debc783b */ /* 0x000ea60000000200 */
[C---:B---3--:R-:W-:Y:S03]  /*2b80*/  HMMA.16816.F32 R8, R28.reuse, R16, RZ ;  /* 0x000000101c08723c */ /* 0x048fe600000018ff */
[----:B------:R-:W-:Y:S06]  /*2b90*/  LDSM.16.M88.4 R192, [R217] ;  /* 0x00000000d9c0783b */ /* 0x000fec0000000200 */
[----:B------:R-:W3:Y:S01]  /*2ba0*/  LDSM.16.M88.4 R196, [R216] ;  /* 0x00000000d8c4783b */ /* 0x000ee20000000200 */
[-C--:B------:R-:W-:Y:S05]  /*2bb0*/  HMMA.16816.F32 R12, R28, R18.reuse, RZ ;  /* 0x000000121c0c723c */ /* 0x080fea00000018ff */
[----:B------:R-:W1:Y:S03]  /*2bc0*/  LDSM.16.M88.4 R200, [R217+0x2000] ;  /* 0x00200000d9c8783b */ /* 0x000e660000000200 */
[C---:B------:R-:W-:Y:S03]  /*2bd0*/  HMMA.16816.F32 R16, R32.reuse, R18, RZ ;  /* 0x000000122010723c */ /* 0x040fe600000018ff */
[----:B------:R-:W-:Y:S05]  /*2be0*/  LDSM.16.M88.4 R204, [R215+0x2000] ;  /* 0x00200000d7cc783b */ /* 0x000fea0000000200 */
        /* <DEDUP_REMOVED lines=16> */
[----:B------:R-:W-:Y:S01]  /*2cf0*/  LDSM.16.M88.4 R188, [R209+0x4000] ;  /* 0x00400000d1bc783b */ /* 0x000fe20000000200 */
[-C--:B---3--:R-:W-:Y:S08]  /*2d00*/  HMMA.16816.F32 R4, R192, R196.reuse, R4 ;  /* 0x000000c4c004723c */ /* 0x088ff00000001804 */
[C---:B------:R-:W-:Y:S08]  /*2d10*/  HMMA.16816.F32 R8, R200.reuse, R196, R8 ;  /* 0x000000c4c808723c */ /* 0x040ff00000001808 */
[-C--:B------:R-:W-:Y:S08]  /*2d20*/  HMMA.16816.F32 R12, R200, R198.reuse, R12 ;  /* 0x000000c6c80c723c */ /* 0x080ff0000000180c */
[C---:B------:R-:W-:Y:S01]  /*2d30*/  HMMA.16816.F32 R16, R192.reuse, R198, R16 ;  /* 0x000000c6c010723c */ /* 0x040fe20000001810 */
[----:B------:R-:W3:Y:S07]  /*2d40*/  LDSM.16.M88.4 R196, [R218+0x1000] ;  /* 0x00100000dac4783b */ /* 0x000eee0000000200 */
[-C--:B----4-:R-:W-:Y:S08]  /*2d50*/  HMMA.16816.F32 R20, R192, R172.reuse, R20 ;  /* 0x000000acc014723c */ /* 0x090ff00000001814 */
[C---:B------:R-:W-:Y:S08]  /*2d60*/  HMMA.16816.F32 R24, R200.reuse, R172, R24 ;  /* 0x000000acc818723c */ /* 0x040ff00000001818 */
[-C--:B------:R-:W-:Y:S01]  /*2d70*/  HMMA.16816.F32 R28, R200, R174.reuse, R28 ;  /* 0x000000aec81c723c */ /* 0x080fe2000000181c */
[----:B------:R-:W4:Y:S07]  /*2d80*/  LDSM.16.M88.4 R200, [R209+0x6000] ;  /* 0x00600000d1c8783b */ /* 0x000f2e0000000200 */
[----:B------:R-:W-:Y:S01]  /*2d90*/  HMMA.16816.F32 R32, R192, R174, R32 ;  /* 0x000000aec020723c */ /* 0x000fe20000001820 */
[----:B------:R-:W5:Y:S06]  /*2da0*/  LDSM.16.M88.4 R172, [R218+0x1800] ;  /* 0x00180000daac783b */ /* 0x000f6c0000000200 */
[----:B------:R-:W-:Y:S01]  /*2db0*/  LDSM.16.M88.4 R192, [R221] ;  /* 0x00000000ddc0783b */ /* 0x000fe20000000200 */
[-C--:B-1----:R-:W-:Y:S08]  /*2dc0*/  HMMA.16816.F32 R4, R180, R184.reuse, R4 ;  /* 0x000000b8b404723c */ /* 0x082ff00000001804 */
[C---:B------:R-:W-:Y:S08]  /*2dd0*/  HMMA.16816.F32 R8, R204.reuse, R184, R8 ;  /* 0x000000b8cc08723c */ /* 0x040ff00000001808 */
[-C--:B------:R-:W-:Y:S08]  /*2de0*/  HMMA.16816.F32 R12, R204, R186.reuse, R12 ;  /* 0x000000bacc0c723c */ /* 0x080ff0000000180c */
[C---:B------:R-:W-:Y:S01]  /*2df0*/  HMMA.16816.F32 R16, R180.reuse, R186, R16 ;  /* 0x000000bab410723c */ /* 0x040fe20000001810 */
[----:B------:R-:W1:Y:S07]  /*2e00*/  LDSM.16.M88.4 R184, [R211+0x4000] ;  /* 0x00400000d3b8783b */ /* 0x000e6e0000000200 */
[-C--:B--2---:R-:W-:Y:S08]  /*2e10*/  HMMA.16816.F32 R20, R180, R176.reuse, R20 ;  /* 0x000000b0b414723c */ /* 0x084ff00000001814 */
[C---:B------:R-:W-:Y:S08]  /*2e20*/  HMMA.16816.F32 R24, R204.reuse, R176, R24 ;  /* 0x000000b0cc18723c */ /* 0x040ff00000001818 */
[-C--:B------:R-:W-:Y:S01]  /*2e30*/  HMMA.16816.F32 R28, R204, R178.reuse, R28 ;  /* 0x000000b2cc1c723c */ /* 0x080fe2000000181c */
[----:B------:R-:W2:Y:S07]  /*2e40*/  LDSM.16.M88.4 R204, [R211+0x6000] ;  /* 0x00600000d3cc783b */ /* 0x000eae0000000200 */
[----:B------:R-:W-:Y:S01]  /*2e50*/  HMMA.16816.F32 R32, R180, R178, R32 ;  /* 0x000000b2b420723c */ /* 0x000fe20000001820 */
[----:B------:R-:W1:Y:S06]  /*2e60*/  LDSM.16.M88.4 R176, [R220] ;  /* 0x00000000dcb0783b */ /* 0x000e6c0000000200 */
[----:B------:R-:W-:Y:S01]  /*2e70*/  LDSM.16.M88.4 R180, [R217+0x4000] ;  /* 0x00400000d9b4783b */ /* 0x000fe20000000200 */
[-C--:B---3--:R-:W-:Y:S08]  /*2e80*/  HMMA.16816.F32 R4, R188, R196.reuse, R4 ;  /* 0x000000c4bc04723c */ /* 0x088ff00000001804 */
[C---:B----4-:R-:W-:Y:S08]  /*2e90*/  HMMA.16816.F32 R8, R200.reuse, R196, R8 ;  /* 0x000000c4c808723c */ /* 0x050ff00000001808 */
[-C--:B------:R-:W-:Y:S08]  /*2ea0*/  HMMA.16816.F32 R12, R200, R198.reuse, R12 ;  /* 0x000000c6c80c723c */ /* 0x080ff0000000180c */
[C---:B------:R-:W-:Y:S01]  /*2eb0*/  HMMA.16816.F32 R16, R188.reuse, R198, R16 ;  /* 0x000000c6bc10723c */ /* 0x040fe20000001810 */
[----:B------:R-:W3:Y:S07]  /*2ec0*/  LDSM.16.M88.4 R196, [R216+0x1000] ;  /* 0x00100000d8c4783b */ /* 0x000eee0000000200 */
[-C--:B-----5:R-:W-:Y:S08]  /*2ed0*/  HMMA.16816.F32 R20, R188, R172.reuse, R20 ;  /* 0x000000acbc14723c */ /* 0x0a0ff00000001814 */
[C---:B------:R-:W-:Y:S08]  /*2ee0*/  HMMA.16816.F32 R24, R200.reuse, R172, R24 ;  /* 0x000000acc818723c */ /* 0x040ff00000001818 */
[-C--:B------:R-:W-:Y:S01]  /*2ef0*/  HMMA.16816.F32 R28, R200, R174.reuse, R28 ;  /* 0x000000aec81c723c */ /* 0x080fe2000000181c */
[----:B------:R-:W4:Y:S07]  /*2f00*/  LDSM.16.M88.4 R200, [R217+0x6000] ;  /* 0x00600000d9c8783b */ /* 0x000f2e0000000200 */
[----:B------:R-:W-:Y:S01]  /*2f10*/  HMMA.16816.F32 R32, R188, R174, R32 ;  /* 0x000000aebc20723c */ /* 0x000fe20000001820 */
[----:B------:R-:W5:Y:S06]  /*2f20*/  LDSM.16.M88.4 R172, [R216+0x1800] ;  /* 0x00180000d8ac783b */ /* 0x000f6c0000000200 */
[----:B------:R-:W-:Y:S01]  /*2f30*/  LDSM.16.M88.4 R188, [R215+0x4000] ;  /* 0x00400000d7bc783b */ /* 0x000fe20000000200 */
[-C--:B-1----:R-:W-:Y:S08]  /*2f40*/  HMMA.16816.F32 R4, R184, R192.reuse, R4 ;  /* 0x000000c0b804723c */ /* 0x082ff00000001804 */
[C---:B--2---:R-:W-:Y:S08]  /*2f50*/  HMMA.16816.F32 R8, R204.reuse, R192, R8 ;  /* 0x000000c0cc08723c */ /* 0x044ff00000001808 */
[-C--:B------:R-:W-:Y:S08]  /*2f60*/  HMMA.16816.F32 R12, R204, R194.reuse, R12 ;  /* 0x000000c2cc0c723c */ /* 0x080ff0000000180c */
[C---:B------:R-:W-:Y:S01]  /*2f70*/  HMMA.16816.F32 R16, R184.reuse, R194, R16 ;  /* 0x000000c2b810723c */ /* 0x040fe20000001810 */
[----:B------:R-:W1:Y:S07]  /*2f80*/  LDSM.16.M88.4 R192, [R214+0x1000] ;  /* 0x00100000d6c0783b */ /* 0x000e6e0000000200 */
[-C--:B------:R-:W-:Y:S08]  /*2f90*/  HMMA.16816.F32 R20, R184, R176.reuse, R20 ;  /* 0x000000b0b814723c */ /* 0x080ff00000001814 */
[C---:B------:R-:W-:Y:S08]  /*2fa0*/  HMMA.16816.F32 R24, R204.reuse, R176, R24 ;  /* 0x000000b0cc18723c */ /* 0x040ff00000001818 */
[-C--:B------:R-:W-:Y:S01]  /*2fb0*/  HMMA.16816.F32 R28, R204, R178.reuse, R28 ;  /* 0x000000b2cc1c723c */ /* 0x080fe2000000181c */
[----:B------:R-:W2:Y:S07]  /*2fc0*/  LDSM.16.M88.4 R204, [R215+0x6000] ;  /* 0x00600000d7cc783b */ /* 0x000eae0000000200 */
[----:B------:R-:W-:Y:S01]  /*2fd0*/  HMMA.16816.F32 R32, R184, R178, R32 ;  /* 0x000000b2b820723c */ /* 0x000fe20000001820 */
[----:B------:R-:W1:Y:S01]  /*2fe0*/  LDSM.16.M88.4 R176, [R214+0x1800] ;  /* 0x00180000d6b0783b */ /* 0x000e620000000200 */
[----:B------:R-:W-:Y:S05]  /*2ff0*/  DEPBAR.LE SB0, 0x0 ;  /* 0x000080000000791a */ /* 0x000fea0000000000 */
[----:B------:R-:W-:Y:S01]  /*3000*/  BAR.SYNC.DEFER_BLOCKING 0x0 ;  /* 0x0000000000007b1d */ /* 0x000fe20000010000 */
[-C--:B---3--:R-:W-:Y:S08]  /*3010*/  HMMA.16816.F32 R4, R180, R196.reuse, R4 ;  /* 0x000000c4b404723c */ /* 0x088ff00000001804 */
[C---:B----4-:R-:W-:Y:S08]  /*3020*/  HMMA.16816.F32 R8, R200.reuse, R196, R8 ;  /* 0x000000c4c808723c */ /* 0x050ff00000001808 */
[-C--:B------:R-:W-:Y:S08]  /*3030*/  HMMA.16816.F32 R12, R200, R198.reuse, R12 ;  /* 0x000000c6c80c723c */ /* 0x080ff0000000180c */
[C---:B------:R-:W-:Y:S08]  /*3040*/  HMMA.16816.F32 R16, R180.reuse, R198, R16 ;  /* 0x000000c6b410723c */ /* 0x040ff00000001810 */
[-C--:B-----5:R-:W-:Y:S08]  /*3050*/  HMMA.16816.F32 R20, R180, R172.reuse, R20 ;  /* 0x000000acb414723c */ /* 0x0a0ff00000001814 */
[C---:B------:R-:W-:Y:S08]  /*3060*/  HMMA.16816.F32 R24, R200.reuse, R172, R24 ;  /* 0x000000acc818723c */ /* 0x040ff00000001818 */
[-C--:B------:R-:W-:Y:S08]  /*3070*/  HMMA.16816.F32 R28, R200, R174.reuse, R28 ;  /* 0x000000aec81c723c */ /* 0x080ff0000000181c */
[----:B------:R-:W-:Y:S08]  /*3080*/  HMMA.16816.F32 R32, R180, R174, R32 ;  /* 0x000000aeb420723c */ /* 0x000ff00000001820 */
[-C--:B-1----:R-:W-:Y:S08]  /*3090*/  HMMA.16816.F32 R4, R188, R192.reuse, R4 ;  /* 0x000000c0bc04723c */ /* 0x082ff00000001804 */
[C---:B--2---:R-:W-:Y:S08]  /*30a0*/  HMMA.16816.F32 R8, R204.reuse, R192, R8 ;  /* 0x000000c0cc08723c */ /* 0x044ff00000001808 */
[-C--:B------:R-:W-:Y:S08]  /*30b0*/  HMMA.16816.F32 R12, R204, R194.reuse, R12 ;  /* 0x000000c2cc0c723c */ /* 0x080ff0000000180c */
[C---:B------:R-:W-:Y:S08]  /*30c0*/  HMMA.16816.F32 R16, R188.reuse, R194, R16 ;  /* 0x000000c2bc10723c */ /* 0x040ff00000001810 */
[-C--:B------:R-:W-:Y:S08]  /*30d0*/  HMMA.16816.F32 R20, R188, R176.reuse, R20 ;  /* 0x000000b0bc14723c */ /* 0x080ff00000001814 */
[C---:B------:R-:W-:Y:S08]  /*30e0*/  HMMA.16816.F32 R24, R204.reuse, R176, R24 ;  /* 0x000000b0cc18723c */ /* 0x040ff00000001818 */
[-C--:B------:R-:W-:Y:S08]  /*30f0*/  HMMA.16816.F32 R28, R204, R178.reuse, R28 ;  /* 0x000000b2cc1c723c */ /* 0x080ff0000000181c */
[----:B------:R-:W-:Y:S01]  /*3100*/  HMMA.16816.F32 R32, R188, R178, R32 ;  /* 0x000000b2bc20723c */ /* 0x000fe20000001820 */
[----:B------:R-:W-:-:S07]  /*3110*/  @P0 BRA `(.L_x_885) ;  /* 0xfffff68000000947 */ /* 0x000fce000383ffff */
.L_x_884:
        /* <DEDUP_REMOVED lines=398> */
.L_x_882:
[----:B------:R-:W2:Y:S01]  /*4a00*/  LDL R174, [R1] ;  /* 0x0000000001ae7983 */ /* 0x000ea20000100800 */
[----:B------:R-:W-:Y:S01]  /*4a10*/  ULDC.U8 UR4, c[0x0][0x329] ;  /* 0x0000ca4000047ab9 */ /* 0x000fe20000000000 */
[----:B------:R-:W-:Y:S01]  /*4a20*/  BSSY B0, `(.L_x_886) ;  /* 0x00001a6000007945 */ /* 0x000fe20003800000 */
[----:B------:R-:W-:Y:S01]  /*4a30*/  ULDC.U8 UR5, c[0x0][0x328] ;  /* 0x0000ca0000057ab9 */ /* 0x000fe20000000000 */
[----:B------:R-:W1:Y:S01]  /*4a40*/  SHFL.BFLY PT, R0, R245, 0x2, 0x1f ;  /* 0x0c401f00f5007f89 */ /* 0x000e6200000e0000 */
[----:B------:R-:W-:-:S02]  /*4a50*/  ISETP.NE.AND P0, PT, RZ, UR4, PT ;  /* 0x00000004ff007c0c */ /* 0x000fc4000bf05270 */
[----:B------:R-:W-:Y:S01]  /*4a60*/  ISETP.NE.AND P3, PT, RZ, UR5, PT ;  /* 0x00000005ff007c0c */ /* 0x000fe2000bf65270 */
[----:B------:R-:W3:Y:S04]  /*4a70*/  SHFL.BFLY PT, R5, R243, 0x2, 0x1f ;  /* 0x0c401f00f3057f89 */ /* 0x000ee800000e0000 */
[----:B------:R-:W4:Y:S04]  /*4a80*/  SHFL.BFLY PT, R2, R244, 0x2, 0x1f ;  /* 0x0c401f00f4027f89 */ /* 0x000f2800000e0000 */
[----:B------:R-:W5:Y:S02]  /*4a90*/  SHFL.BFLY PT, R4, R242, 0x2, 0x1f ;  /* 0x0c401f00f2047f89 */ /* 0x000f6400000e0000 */
[----:B------:R-:W-:-:S02]  /*4aa0*/  @P0 MOV R132, c[0x0][0x210] ;  /* 0x0000840000840a02 */ /* 0x000fc40000000f00 */
[----:B------:R-:W5:Y:S03]  /*4ab0*/  S2R R172, SR_TID.X ;  /* 0x0000000000ac7919 */ /* 0x000f660000002100 */
[----:B------:R-:W-:Y:S02]  /*4ac0*/  @P0 IMAD R132, R132, c[0x0][0x214], RZ ;  /* 0x0000850084840a24 */ /* 0x000fe400078e02ff */
[----:B-1----:R-:W-:Y:S02]  /*4ad0*/  FADD.FTZ R245, R0, R245 ;  /* 0x000000f500f57221 */ /* 0x002fe40000010000 */
[----:B---3--:R-:W-:-:S03]  /*4ae0*/  FADD.FTZ R243, R5, R243 ;  /* 0x000000f305f37221 */ /* 0x008fc60000010000 */
[----:B------:R-:W1:Y:S01]  /*4af0*/  SHFL.BFLY PT, R0, R245, 0x1, 0x1f ;  /* 0x0c201f00f5007f89 */ /* 0x000e6200000e0000 */
[----:B----4-:R-:W-:-:S03]  /*4b00*/  FADD.FTZ R244, R2, R244 ;  /* 0x000000f402f47221 */ /* 0x010fc60000010000 */
[----:B------:R-:W3:Y:S01]  /*4b10*/  SHFL.BFLY PT, R2, R243, 0x1, 0x1f ;  /* 0x0c201f00f3027f89 */ /* 0x000ee200000e0000 */
[----:B-----5:R-:W-:Y:S01]  /*4b20*/  FADD.FTZ R242, R4, R242 ;  /* 0x000000f204f27221 */ /* 0x020fe20000010000 */
[----:B------:R-:W-:Y:S02]  /*4b30*/  MOV R4, 0x3f800000 ;  /* 0x3f80000000047802 */ /* 0x000fe40000000f00 */
[----:B------:R-:W4:Y:S01]  /*4b40*/  SHFL.BFLY PT, R6, R244, 0x1, 0x1f ;  /* 0x0c201f00f4067f89 */ /* 0x000f2200000e0000 */
[----:B------:R-:W-:-:S03]  /*4b50*/  SHF.R.S32.HI R173, RZ, 0x1f, R172 ;  /* 0x0000001fffad7819 */ /* 0x000fc600000114ac */
[----:B------:R-:W5:Y:S01]  /*4b60*/  SHFL.BFLY PT, R5, R242, 0x1, 0x1f ;  /* 0x0c201f00f2057f89 */ /* 0x000f6200000e0000 */
[----:B------:R-:W-:-:S04]  /*4b70*/  LEA.HI R18, R173, R172, RZ, 0x2 ;  /* 0x000000acad127211 */ /* 0x000fc800078f10ff */
[----:B------:R-:W-:Y:S01]  /*4b80*/  SHF.R.S32.HI R8, RZ, 0x2, R18 ;  /* 0x00000002ff087819 */ /* 0x000fe20000011412 */
[----:B-1----:R-:W-:Y:S01]  /*4b90*/  FADD.FTZ R245, R245, R0 ;  /* 0x00000000f5f57221 */ /* 0x002fe20000010000 */
[----:B------:R-:W-:-:S04]  /*4ba0*/  MOV R0, 0x3f800000 ;  /* 0x3f80000000007802 */ /* 0x000fc80000000f00 */
[----:B------:R-:W-:Y:S01]  /*4bb0*/  FSETP.NE.FTZ.AND P6, PT, R245, RZ, PT ;  /* 0x000000fff500720b */ /* 0x000fe20003fd5000 */
[----:B---3--:R-:W-:Y:S01]  /*4bc0*/  FADD.FTZ R243, R243, R2 ;  /* 0x00000002f3f37221 */ /* 0x008fe20000010000 */
[----:B------:R-:W-:Y:S02]  /*4bd0*/  SHF.R.S32.HI R2, RZ, 0x1f, R18 ;  /* 0x0000001fff027819 */ /* 0x000fe40000011412 */
[----:B------:R-:W-:Y:S01]  /*4be0*/  LOP3.LUT R18, R18, 0x3ffffffc, RZ, 0xc0, !PT ;  /* 0x3ffffffc12127812 */ /* 0x000fe200078ec0ff */
[----:B----4-:R-:W-:Y:S01]  /*4bf0*/  FADD.FTZ R244, R244, R6 ;  /* 0x00000006f4f47221 */ /* 0x010fe20000010000 */
[----:B------:R-:W-:Y:S01]  /*4c00*/  LEA.HI R2, R2, R8, RZ, 0x3 ;  /* 0x0000000802027211 */ /* 0x000fe200078f18ff */
[----:B-----5:R-:W-:Y:S01]  /*4c10*/  FADD.FTZ R242, R242, R5 ;  /* 0x00000005f2f27221 */ /* 0x020fe20000010000 */
[----:B------:R-:W-:Y:S02]  /*4c20*/  IADD3 R18, -R18, R172, RZ ;  /* 0x000000ac12127210 */ /* 0x000fe40007ffe1ff */
[----:B------:R-:W-:-:S03]  /*4c30*/  LOP3.LUT R2, R2, 0xfffffff8, RZ, 0xc0, !PT ;  /* 0xfffffff802027812 */ /* 0x000fc600078ec0ff */
[----:B------:R-:W1:Y:S01]  /*4c40*/  @P6 MUFU.RCP R0, R245 ;  /* 0x000000f500006308 */ /* 0x000e620000001000 */
[----:B------:R-:W-:Y:S02]  /*4c50*/  FSETP.NE.FTZ.AND P5, PT, R244, RZ, PT ;  /* 0x000000fff400720b */ /* 0x000fe40003fb5000 */
[----:B------:R-:W-:Y:S02]  /*4c60*/  FSETP.NE.FTZ.AND P4, PT, R243, RZ, PT ;  /* 0x000000fff300720b */ /* 0x000fe40003f95000 */
[----:B------:R-:W-:-:S04]  /*4c70*/  @!P0 MOV R6, c[0x0][0x214] ;  /* 0x0000850000068a02 */ /* 0x000fc80000000f00 */
[----:B------:R-:W-:-:S05]  /*4c80*/  @!P0 SEL R132, R6, c[0x0][0x234], !P3 ;  /* 0x00008d0006848a07 */ /* 0x000fca0005800000 */
[----:B------:R-:W3:Y:S01]  /*4c90*/  @P5 MUFU.RCP R4, R244 ;  /* 0x000000f400045308 */ /* 0x000ee20000001000 */
[C---:B-1----:R-:W-:Y:S02]  /*4ca0*/  FMUL.FTZ R7, R0.reuse, R145 ;  /* 0x0000009100077220 */ /* 0x042fe40000410000 */
[C---:B------:R-:W-:Y:S02]  /*4cb0*/  FMUL.FTZ R144, R0.reuse, R144 ;  /* 0x0000009000907220 */ /* 0x040fe40000410000 */
[C---:B------:R-:W-:Y:S02]  /*4cc0*/  FMUL.FTZ R152, R0.reuse, R152 ;  /* 0x0000009800987220 */ /* 0x040fe40000410000 */
[C---:B------:R-:W-:Y:S01]  /*4cd0*/  FMUL.FTZ R153, R0.reuse, R153 ;  /* 0x0000009900997220 */ /* 0x040fe20000410000 */
[----:B------:R-:W-:Y:S01]  /*4ce0*/  F2FP.PACK_AB R7, R7, R144 ;  /* 0x000000900707723e */ /* 0x000fe200000000ff */
[C---:B------:R-:W-:Y:S02]  /*4cf0*/  FMUL.FTZ R13, R0.reuse, R36 ;  /* 0x00000024000d7220 */ /* 0x040fe40000410000 */
        /* <DEDUP_REMOVED lines=11> */
[----:B------:R-:W-:Y:S01]  /*4db0*/  MOV R68, 0x20 ;  /* 0x0000002000447802 */ /* 0x000fe20000000f00 */
[----:B------:R-:W-:-:S02]  /*4dc0*/  FMUL.FTZ R69, R0, R69 ;  /* 0x0000004500457220 */ /* 0x000fc40000410000 */
[C---:B------:R-:W-:Y:S02]  /*4dd0*/  FMUL.FTZ R80, R0.reuse, R80 ;  /* 0x0000005000507220 */ /* 0x040fe40000410000 */
[C---:B------:R-:W-:Y:S02]  /*4de0*/  FMUL.FTZ R81, R0.reuse, R81 ;  /* 0x0000005100517220 */ /* 0x040fe40000410000 */
[C---:B------:R-:W-:Y:S01]  /*4df0*/  FMUL.FTZ R145, R0.reuse, R84 ;  /* 0x0000005400917220 */ /* 0x040fe20000410000 */
[----:B------:R-:W-:Y:S01]  /*4e00*/  LEA.HI R84, R173, R172, RZ, 0x5 ;  /* 0x000000acad547211 */ /* 0x000fe200078f28ff */
[C---:B------:R-:W-:Y:S02]  /*4e10*/  FMUL.FTZ R85, R0.reuse, R85 ;  /* 0x0000005500557220 */ /* 0x040fe40000410000 */
[C---:B------:R-:W-:Y:S01]  /*4e20*/  FMUL.FTZ R96, R0.reuse, R96 ;  /* 0x0000006000607220 */ /* 0x040fe20000410000 */
[----:B------:R-:W-:Y:S01]  /*4e30*/  SHF.R.S32.HI R84, RZ, 0x5, R84 ;  /* 0x00000005ff547819 */ /* 0x000fe20000011454 */
[----:B------:R-:W-:-:S02]  /*4e40*/  FMUL.FTZ R97, R0, R97 ;  /* 0x0000006100617220 */ /* 0x000fc40000410000 */
[----:B------:R-:W-:Y:S01]  /*4e50*/  FMUL.FTZ R156, R0, R156 ;  /* 0x0000009c009c7220 */ /* 0x000fe20000410000 */
[----:B------:R-:W-:Y:S01]  /*4e60*/  LEA R18, R84, R18, 0x9 ;  /* 0x0000001254127211 */ /* 0x000fe200078e48ff */
        /* <DEDUP_REMOVED lines=8> */
[C---:B------:R-:W-:Y:S01]  /*4ef0*/  FMUL.FTZ R165, R0.reuse, R165 ;  /* 0x000000a500a57220 */ /* 0x040fe20000410000 */
[----:B------:R-:W-:Y:S01]  /*4f00*/  F2FP.PACK_AB R35, R121, R120 ;  /* 0x000000787923723e */ /* 0x000fe200000000ff */
[C---:B------:R-:W-:Y:S02]  /*4f10*/  FMUL.FTZ R168, R0.reuse, R168 ;  /* 0x000000a800a87220 */ /* 0x040fe40000410000 */
[----:B------:R-:W-:Y:S01]  /*4f20*/  FMUL.FTZ R169, R0, R169 ;  /* 0x000000a900a97220 */ /* 0x000fe20000410000 */
[----:B------:R-:W-:Y:S01]  /*4f30*/  IADD3 R0, R8, -R2, RZ ;  /* 0x8000000208007210 */ /* 0x000fe20007ffe0ff */
[C---:B---3--:R-:W-:Y:S01]  /*4f40*/  FMUL.FTZ R146, R4.reuse, R146 ;  /* 0x0000009204927220 */ /* 0x048fe20000410000 */
        /* <DEDUP_REMOVED lines=36> */
[C---:B------:R-:W-:Y:S01]  /*5190*/  FMUL.FTZ R87, R4.reuse, R87 ;  /* 0x0000005704577220 */ /* 0x040fe20000410000 */
[----:B------:R-:W-:Y:S01]  /*51a0*/  F2FP.PACK_AB R21, R21, R54 ;  /* 0x000000361515723e */ /* 0x000fe200000000ff */
[----:B------:R-:W-:Y:S01]  /*51b0*/  FMUL.FTZ R98, R4, R98 ;  /* 0x0000006204627220 */ /* 0x000fe20000410000 */
[----:B------:R-:W-:Y:S01]  /*51c0*/  F2FP.PACK_AB R55, R85, R145 ;  /* 0x000000915537723e */ /* 0x000fe200000000ff */
[C---:B-1----:R-:W-:Y:S01]  /*51d0*/  FMUL.FTZ R140, R2.reuse, R140 ;  /* 0x0000008c028c7220 */ /* 0x042fe20000410000 */
[----:B------:R-:W-:Y:S01]  /*51e0*/  F2FP.PACK_AB R54, R87, R86 ;  /* 0x000000565736723e */ /* 0x000fe200000000ff */
[----:B------:R-:W-:Y:S01]  /*51f0*/  FMUL.FTZ R5, R2, R141 ;  /* 0x0000008d02057220 */ /* 0x000fe20000410000 */
[----:B------:R-:W-:Y:S01]  /*5200*/  F2FP.PACK_AB R39, R161, R160 ;  /* 0x000000a0a127723e */ /* 0x000fe200000000ff */
[C---:B------:R-:W-:Y:S01]  /*5210*/  FMUL.FTZ R99, R4.reuse, R99 ;  /* 0x0000006304637220 */ /* 0x040fe20000410000 */
[----:B------:R-:W-:Y:S01]  /*5220*/  ISETP.NE.OR P3, PT, RZ, UR4, !P3 ;  /* 0x00000004ff007c0c */ /* 0x000fe2000df65670 */
[----:B------:R-:W1:Y:S01]  /*5230*/  @P1 MUFU.RCP R0, R242 ;  /* 0x000000f200001308 */ /* 0x000e620000001000 */
[C---:B------:R-:W-:Y:S01]  /*5240*/  FMUL.FTZ R158, R4.reuse, R158 ;  /* 0x0000009e049e7220 */ /* 0x040fe20000410000 */
[----:B------:R-:W-:Y:S01]  /*5250*/  F2FP.PACK_AB R5, R5, R140 ;  /* 0x0000008c0505723e */ /* 0x000fe200000000ff */
[----:B------:R-:W-:-:S02]  /*5260*/  FMUL.FTZ R159, R4, R159 ;  /* 0x0000009f049f7220 */ /* 0x000fc40000410000 */
[C---:B------:R-:W-:Y:S02]  /*5270*/  FMUL.FTZ R110, R4.reuse, R110 ;  /* 0x0000006e046e7220 */ /* 0x040fe40000410000 */
[C---:B------:R-:W-:Y:S02]  /*5280*/  FMUL.FTZ R111, R4.reuse, R111 ;  /* 0x0000006f046f7220 */ /* 0x040fe40000410000 */
[----:B------:R-:W-:Y:S01]  /*5290*/  FMUL.FTZ R162, R4, R162 ;  /* 0x000000a204a27220 */ /* 0x000fe20000410000 */
[----:B---3--:R-:W-:Y:S01]  /*52a0*/  IADD3 R7, R68, R20, RZ ;  /* 0x0000001444077210 */ /* 0x008fe20007ffe0ff */
[C---:B------:R-:W-:Y:S02]  /*52b0*/  FMUL.FTZ R163, R4.reuse, R163 ;  /* 0x000000a304a37220 */ /* 0x040fe40000410000 */
[C---:B------:R-:W-:Y:S02]  /*52c0*/  FMUL.FTZ R122, R4.reuse, R122 ;  /* 0x0000007a047a7220 */ /* 0x040fe40000410000 */
[C---:B------:R-:W-:Y:S01]  /*52d0*/  FMUL.FTZ R34, R4.reuse, R123 ;  /* 0x0000007b04227220 */ /* 0x040fe20000410000 */
[----:B------:R-:W-:Y:S01]  /*52e0*/  F2FP.PACK_AB R38, R163, R162 ;  /* 0x000000a2a326723e */ /* 0x000fe200000000ff */
[----:B------:R-:W-:-:S02]  /*52f0*/  FMUL.FTZ R166, R4, R166 ;  /* 0x000000a604a67220 */ /* 0x000fc40000410000 */
[----:B------:R-:W-:Y:S01]  /*5300*/  FMUL.FTZ R167, R4, R167 ;  /* 0x000000a704a77220 */ /* 0x000fe20000410000 */
[----:B------:R-:W-:Y:S01]  /*5310*/  F2FP.PACK_AB R34, R34, R122 ;  /* 0x0000007a2222723e */ /* 0x000fe200000000ff */
[C---:B------:R-:W-:Y:S02]  /*5320*/  FMUL.FTZ R170, R4.reuse, R170 ;  /* 0x000000aa04aa7220 */ /* 0x040fe40000410000 */
[----:B------:R-:W-:Y:S02]  /*5330*/  FMUL.FTZ R171, R4, R171 ;  /* 0x000000ab04ab7220 */ /* 0x000fe40000410000 */
[C---:B------:R-:W-:Y:S02]  /*5340*/  FMUL.FTZ R12, R2.reuse, R40 ;  /* 0x00000028020c7220 */ /* 0x040fe40000410000 */
[C---:B------:R-:W-:Y:S02]  /*5350*/  FMUL.FTZ R14, R2.reuse, R41 ;  /* 0x00000029020e7220 */ /* 0x040fe40000410000 */
[----:B------:R-:W-:-:S02]  /*5360*/  FMUL.FTZ R16, R2, R44 ;  /* 0x0000002c02107220 */ /* 0x000fc40000410000 */
[----:B------:R-:W-:Y:S01]  /*5370*/  FMUL.FTZ R24, R2, R45 ;  /* 0x0000002d02187220 */ /* 0x000fe20000410000 */
        /* <DEDUP_REMOVED lines=111> */
[----:B------:R5:W-:Y:S04]  /*5a70*/  STS [R20+0x2000], R8 ;  /* 0x0020000814007388 */ /* 0x000be80000000800 */
[----:B------:R-:W-:Y:S01]  /*5a80*/  STS [R20+0x2400], R11 ;  /* 0x0024000b14007388 */ /* 0x000fe20000000800 */
[----:B-1----:R-:W-:-:S02]  /*5a90*/  IADD3 R0, R18, R68, RZ ;  /* 0x0000004412007210 */ /* 0x002fc40007ffe0ff */
[----:B---3--:R-:W-:-:S03]  /*5aa0*/  MOV R5, 0x40 ;  /* 0x0000004000057802 */ /* 0x008fc60000000f00 */
[----:B------:R-:W-:Y:S01]  /*5ab0*/  STS [R0], R10 ;  /* 0x0000000a00007388 */ /* 0x000fe20000000800 */
[----:B------:R-:W-:-:S03]  /*5ac0*/  SEL R5, R5, 0xffffffc0, !P2 ;  /* 0xffffffc005057807 */ /* 0x000fc60005000000 */
[----:B------:R1:W-:Y:S01]  /*5ad0*/  STS [R0+0x400], R9 ;  /* 0x0004000900007388 */ /* 0x0003e20000000800 */
[----:B----4-:R-:W-:-:S03]  /*5ae0*/  IADD3 R4, R18, R5, RZ ;  /* 0x0000000512047210 */ /* 0x010fc60007ffe0ff */
[----:B------:R3:W-:Y:S01]  /*5af0*/  STS [R7], R13 ;  /* 0x0000000d07007388 */ /* 0x0007e20000000800 */
[----:B------:R-:W-:Y:S01]  /*5b00*/  IADD3 R6, R5, R20, RZ ;  /* 0x0000001405067210 */ /* 0x000fe20007ffe0ff */
[----:B-----5:R-:W4:Y:S01]  /*5b10*/  @P4 MUFU.LG2 R8, R243 ;  /* 0x000000f300084308 */ /* 0x020f220000000c00 */
[-C--:B------:R-:W-:Y:S01]  /*5b20*/  IADD3 R2, R0, R5.reuse, RZ ;  /* 0x0000000500027210 */ /* 0x080fe20007ffe0ff */
[----:B------:R-:W-:Y:S01]  /*5b30*/  STS [R7+0x400], R12 ;  /* 0x0004000c07007388 */ /* 0x000fe20000000800 */
[----:B------:R-:W-:-:S03]  /*5b40*/  IADD3 R5, R7, R5, RZ ;  /* 0x0000000507057210 */ /* 0x000fc60007ffe0ff */
[----:B------:R5:W-:Y:S04]  /*5b50*/  STS [R0+0x2000], R14 ;  /* 0x0020000e00007388 */ /* 0x000be80000000800 */
[----:B------:R2:W-:Y:S04]  /*5b60*/  STS [R0+0x2400], R15 ;  /* 0x0024000f00007388 */ /* 0x0005e80000000800 */
[----:B------:R-:W-:Y:S01]  /*5b70*/  STS [R7+0x2000], R24 ;  /* 0x0020001807007388 */ /* 0x000fe20000000800 */
[----:B----4-:R-:W-:-:S03]  /*5b80*/  @P4 FMUL.FTZ R8, R8, 0.69314718246459960938 ;  /* 0x3f31721808084820 */ /* 0x010fc60000410000 */
[----:B------:R-:W-:Y:S01]  /*5b90*/  STS [R7+0x2400], R23 ;  /* 0x0024001707007388 */ /* 0x000fe20000000800 */
[----:B-1----:R-:W1:Y:S03]  /*5ba0*/  @P5 MUFU.LG2 R9, R244 ;  /* 0x000000f400095308 */ /* 0x002e660000000c00 */
[----:B------:R-:W-:Y:S01]  /*5bb0*/  STS [R4], R22 ;  /* 0x0000001604007388 */ /* 0x000fe20000000800 */
[----:B---3--:R-:W-:Y:S01]  /*5bc0*/  MOV R13, 0x7f800000 ;  /* 0x7f800000000d7802 */ /* 0x008fe20000000f00 */
[----:B------:R-:W-:Y:S02]  /*5bd0*/  @P4 FFMA.FTZ R13, R134, c[0x0][0x238], R8 ;  /* 0x00008e00860d4a23 */ /* 0x000fe40000010008 */
[----:B------:R-:W-:Y:S04]  /*5be0*/  STS [R4+0x400], R21 ;  /* 0x0004001504007388 */ /* 0x000fe80000000800 */
[----:B------:R-:W-:Y:S01]  /*5bf0*/  STS [R6], R17 ;  /* 0x0000001106007388 */ /* 0x000fe20000000800 */
[----:B-----5:R-:W-:-:S03]  /*5c00*/  MOV R14, 0x7f800000 ;  /* 0x7f800000000e7802 */ /* 0x020fc60000000f00 */
[----:B------:R3:W-:Y:S01]  /*5c10*/  STS [R6+0x400], R16 ;  /* 0x0004001006007388 */ /* 0x0007e20000000800 */
[----:B-1----:R-:W-:Y:S01]  /*5c20*/  @P5 FMUL.FTZ R9, R9, 0.69314718246459960938 ;  /* 0x3f31721809095820 */ /* 0x002fe20000410000 */
[----:B--2---:R-:W-:Y:S02]  /*5c30*/  MOV R15, 0x7f800000 ;  /* 0x7f800000000f7802 */ /* 0x004fe40000000f00 */
[----:B------:R-:W-:Y:S01]  /*5c40*/  STS [R4+0x2000], R19 ;  /* 0x0020001304007388 */ /* 0x000fe20000000800 */
[----:B------:R-:W-:-:S03]  /*5c50*/  @P5 FFMA.FTZ R15, R135, c[0x0][0x238], R9 ;  /* 0x00008e00870f5a23 */ /* 0x000fc60000010009 */
[----:B------:R-:W-:Y:S04]  /*5c60*/  STS [R4+0x2400], R25 ;  /* 0x0024001904007388 */ /* 0x000fe80000000800 */
[----:B------:R-:W-:Y:S04]  /*5c70*/  STS [R6+0x2000], R65 ;  /* 0x0020004106007388 */ /* 0x000fe80000000800 */
        /* <DEDUP_REMOVED lines=34> */
[----:B--2---:R-:W1:Y:S03]  /*5ea0*/  @P1 MUFU.LG2 R7, R242 ;  /* 0x000000f200071308 */ /* 0x004e660000000c00 */
[----:B------:R-:W-:Y:S04]  /*5eb0*/  STS [R6+0x6000], R33 ;  /* 0x0060002106007388 */ /* 0x000fe80000000800 */
[----:B------:R2:W-:Y:S04]  /*5ec0*/  STS [R6+0x6400], R32 ;  /* 0x0064002006007388 */ /* 0x0005e80000000800 */
[----:B------:R-:W-:Y:S04]  /*5ed0*/  STS [R2+0x4000], R31 ;  /* 0x0040001f02007388 */ /* 0x000fe80000000800 */
[----:B------:R-:W-:Y:S01]  /*5ee0*/  STS [R2+0x4400], R30 ;  /* 0x0044001e02007388 */ /* 0x000fe20000000800 */
[----:B-1----:R-:W-:-:S03]  /*5ef0*/  @P1 FMUL.FTZ R7, R7, 0.69314718246459960938 ;  /* 0x3f31721807071820 */ /* 0x002fc60000410000 */
[----:B------:R-:W-:Y:S01]  /*5f00*/  STS [R5+0x4000], R27 ;  /* 0x0040001b05007388 */ /* 0x000fe20000000800 */
[----:B------:R-:W-:-:S03]  /*5f10*/  @P1 FFMA.FTZ R14, R3, c[0x0][0x238], R7 ;  /* 0x00008e00030e1a23 */ /* 0x000fc60000010007 */
[----:B------:R-:W-:Y:S04]  /*5f20*/  STS [R5+0x4400], R26 ;  /* 0x0044001a05007388 */ /* 0x000fe80000000800 */
[----:B------:R-:W-:Y:S04]  /*5f30*/  STS [R2+0x6000], R29 ;  /* 0x0060001d02007388 */ /* 0x000fe80000000800 */
[----:B------:R1:W-:Y:S01]  /*5f40*/  STS [R2+0x6400], R28 ;  /* 0x0064001c02007388 */ /* 0x0003e20000000800 */
[----:B--2---:R-:W-:Y:S02]  /*5f50*/  @P0 MOV R6, c[0x0][0x210] ;  /* 0x0000840000060a02 */ /* 0x004fe40000000f00 */
[----:B------:R-:W-:Y:S01]  /*5f60*/  @!P0 MOV R6, 0x1 ;  /* 0x0000000100068802 */ /* 0x000fe20000000f00 */
[----:B------:R-:W-:Y:S04]  /*5f70*/  STS [R5+0x6000], R67 ;  /* 0x0060004305007388 */ /* 0x000fe80000000800 */
[----:B------:R2:W-:Y:S04]  /*5f80*/  STS [R5+0x6400], R66 ;  /* 0x0064004205007388 */ /* 0x0005e80000000800 */
[----:B------:R-:W-:Y:S06]  /*5f90*/  BAR.SYNC.DEFER_BLOCKING 0x0 ;  /* 0x0000000000007b1d */ /* 0x000fec0000010000 */
[----:B------:R-:W3:Y:S04]  /*5fa0*/  S2R R18, SR_CTAID.Y ;  /* 0x0000000000127919 */ /* 0x000ee80000002600 */
[----:B------:R-:W4:Y:S01]  /*5fb0*/  S2R R19, SR_CTAID.Z ;  /* 0x0000000000137919 */ /* 0x000f220000002700 */
[----:B-1----:R-:W1:Y:S03]  /*5fc0*/  @P6 MUFU.LG2 R2, R245 ;  /* 0x000000f500026308 */ /* 0x002e660000000c00 */
[----:B------:R-:W5:Y:S01]  /*5fd0*/  S2R R17, SR_CTAID.X ;  /* 0x0000000000117919 */ /* 0x000f620000002500 */
[----:B--2---:R-:W-:-:S03]  /*5fe0*/  CS2R R4, SRZ ;  /* 0x0000000000047805 */ /* 0x004fc6000001ff00 */
[----:B------:R2:W2:Y:S04]  /*5ff0*/  LDS.128 R20, [R223] ;  /* 0x00000000df147984 */ /* 0x0004a80000000c00 */
[----:B------:R2:W2:Y:S01]  /*6000*/  LDS.128 R28, [R223+0x800] ;  /* 0x00080000df1c7984 */ /* 0x0004a20000000c00 */
[----:B-1----:R-:W-:Y:S02]  /*6010*/  @P6 FMUL.FTZ R2, R2, 0.69314718246459960938 ;  /* 0x3f31721802026820 */ /* 0x002fe40000410000 */
[C---:B---3--:R-:W-:Y:S01]  /*6020*/  IMAD R0, R18.reuse, R0, RZ ;  /* 0x0000000012007224 */ /* 0x048fe200078e02ff */
[----:B------:R1:W3:Y:S01]  /*6030*/  LDS.128 R36, [R223+0x1000] ;  /* 0x00100000df247984 */ /* 0x0002e20000000c00 */
[----:B------:R-:W-:Y:S02]  /*6040*/  @!P3 IMAD R10, R18, c[0x0][0x214], RZ ;  /* 0x00008500120aba24 */ /* 0x000fe400078e02ff */
[----:B------:R-:W-:Y:S01]  /*6050*/  @P6 FFMA.FTZ R16, R136, c[0x0][0x238], R2 ;  /* 0x00008e0088106a23 */ /* 0x000fe20000010002 */
[----:B------:R1:W1:Y:S01]  /*6060*/  LDS.128 R44, [R223+0x1800] ;  /* 0x00180000df2c7984 */ /* 0x0002620000000c00 */
[----:B------:R-:W-:-:S02]  /*6070*/  SEL R0, R0, RZ, P3 ;  /* 0x000000ff00007207 */ /* 0x000fc40001800000 */
[----:B------:R-:W-:Y:S01]  /*6080*/  @!P3 SHF.R.S32.HI R5, RZ, 0x1f, R10 ;  /* 0x0000001fff05b819 */ /* 0x000fe2000001140a */
[----:B------:R1:W1:Y:S01]  /*6090*/  LDS.128 R56, [R223+0x2000] ;  /* 0x00200000df387984 */ /* 0x0002620000000c00 */
[----:B------:R-:W-:Y:S01]  /*60a0*/  @!P3 MOV R4, R10 ;  /* 0x0000000a0004b202 */ /* 0x000fe20000000f00 */
[----:B----4-:R-:W-:Y:S01]  /*60b0*/  IMAD R2, R19, R132, R0 ;  /* 0x0000008413027224 */ /* 0x010fe200078e0200 */
[----:B------:R-:W-:Y:S01]  /*60c0*/  LOP3.LUT P3, RZ, R174, 0x3, RZ, 0xc0, !PT ;  /* 0x00000003aeff7812 */ /* 0x000fe2000786c0ff */
[----:B------:R4:W1:Y:S01]  /*60d0*/  LDS.128 R80, [R223+0x2800] ;  /* 0x00280000df507984 */ /* 0x0008620000000c00 */
[----:B-----5:R-:W-:-:S03]  /*60e0*/  IMAD R0, R17, R6, RZ ;  /* 0x0000000611007224 */ /* 0x020fc600078e02ff */
[----:B------:R4:W1:Y:S02]  /*60f0*/  LDS.128 R76, [R223+0x3000] ;  /* 0x00300000df4c7984 */ /* 0x0008640000000c00 */
[----:B------:R-:W-:Y:S02]  /*6100*/  SHF.L.U32 R0, R0, 0x7, RZ ;  /* 0x0000000700007819 */ /* 0x000fe400000006ff */
[----:B------:R4:W1:Y:S02]  /*6110*/  LDS.128 R72, [R223+0x3800] ;  /* 0x00380000df487984 */ /* 0x0008640000000c00 */
[----:B------:R-:W-:Y:S02]  /*6120*/  IADD3 R10, P2, P0, R0, R4, R2 ;  /* 0x00000004000a7210 */ /* 0x000fe4000785e002 */
[----:B------:R4:W1:Y:S01]  /*6130*/  LDS.128 R24, [R223+0x4000] ;  /* 0x00400000df187984 */ /* 0x0008620000000c00 */
[----:B------:R-:W-:Y:S02]  /*6140*/  SHF.R.S32.HI R0, RZ, 0x1f, R0 ;  /* 0x0000001fff007819 */ /* 0x000fe40000011400 */
        /* <DEDUP_REMOVED lines=10> */
[----:B--23--:R-:W-:Y:S01]  /*61f0*/  SHF.R.S32.HI R2, RZ, 0x1f, R84 ;  /* 0x0000001fff027819 */ /* 0x00cfe20000011454 */
        /* <DEDUP_REMOVED lines=40> */
.L_x_887:
[----:B--23--:R-:W-:Y:S05]  /*6480*/  BSYNC B0 ;  /* 0x0000000000007941 */ /* 0x00cfea0003800000 */
.L_x_886:
        /* <DEDUP_REMOVED lines=59> */
.L_x_888:
        /* <DEDUP_REMOVED lines=12> */
.L_x_2387:


//--------------------- .text._ZN5flash16flash_fwd_kernelI23Flash_fwd_kernel_traitsILi128ELi128ELi32ELi4ELb0ELb0EN7cutlass6half_tE19Flash_kernel_traitsILi128ELi128ELi32ELi4ES3_EELb0ELb0ELb0ELb0ELb0ELb0ELb0ELb0EEEvNS_16Flash_fwd_paramsE --------------------------
	.section	.text._ZN5flash16flash_fwd_kernelI23Flash_fwd_kernel_traitsILi128ELi128ELi32ELi4ELb0ELb0EN7cutlass6half_tE19Flash_kernel_traitsILi128ELi128ELi32ELi4ES3_EELb0ELb0ELb0ELb0ELb0ELb0ELb0ELb0EEEvNS_16Flash_fwd_paramsE,"ax",@progbits
	.sectioninfo	@"SHI_REGISTERS=255"
	.align	128
        .global         _ZN5flash16flash_fwd_kernelI23Flash_fwd_kernel_traitsILi128ELi128ELi32ELi4ELb0ELb0EN7cutlass6half_tE19Flash_kernel_traitsILi128ELi128ELi32ELi4ES3_EELb0ELb0ELb0ELb0ELb0ELb0ELb0ELb0EEEvNS_16Flash_fwd_paramsE
        .type           _ZN5flash16flash_fwd_kernelI23Flash_fwd_kernel_traitsILi128ELi128ELi32ELi4ELb0ELb0EN7cutlass6half_tE19Flash_kernel_traitsILi128ELi128ELi32ELi4ES3_EELb0ELb0ELb0ELb0ELb0ELb0ELb0ELb0EEEvNS_16Flash_fwd_paramsE,@function
        .size           _ZN5flash16flash_fwd_kernelI23Flash_fwd_kernel_traitsILi128ELi128ELi32ELi4ELb0ELb0EN7cutlass6half_tE19Flash_kernel_traitsILi128ELi128ELi32ELi4ES3_EELb0ELb0ELb0ELb0ELb0ELb0ELb0ELb0EEEvNS_16Flash_fwd_paramsE,(.L_x_2388 - _ZN5flash16flash_fwd_kernelI23Flash_fwd_kernel_traitsILi128ELi128ELi32ELi4ELb0ELb0EN7cutlass6half_tE19Flash_kernel_traitsILi128ELi128ELi32ELi4ES3_EELb0ELb0ELb0ELb0ELb0ELb0ELb0ELb0EEEvNS_16Flash_fwd_paramsE)
        .other          _ZN5flash16flash_fwd_kernelI23Flash_fwd_kernel_traitsILi128ELi128ELi32ELi4ELb0ELb0EN7cutlass6half_tE19Flash_kernel_traitsILi128ELi128ELi32ELi4ES3_EELb0ELb0ELb0ELb0ELb0ELb0ELb0ELb0EEEvNS_16Flash_fwd_paramsE,@"STO_CUDA_ENTRY STV_DEFAULT"
_ZN5flash16flash_fwd_kernelI23Flash_fwd_kernel_traitsILi128ELi128ELi32ELi4ELb0ELb0EN7cutlass6half_tE19Flash_kernel_traitsILi128ELi128ELi32ELi4ES3_EELb0ELb0ELb0ELb0ELb0ELb0ELb0ELb0EEEvNS_16Flash_fwd_paramsE:
.text._ZN5flash16flash_fwd_kernelI23Flash_fwd_kernel_traitsILi128ELi128ELi32ELi4ELb0ELb0EN7cutlass6half_tE19Flash_kernel_traitsILi128ELi128ELi32ELi4ES3_EELb0ELb0ELb0ELb0ELb0ELb0ELb0ELb0EEEvNS_16Flash_fwd_paramsE:
[----:B------:R-:W-:Y:S02]  /*0000*/  MOV R1, c[0x0][0x28] ;  /* 0x00000a0000017a02 */ /* 0x000fe40000000f00 */
[----:B------:R-:W1:Y:S01]  /*0010*/  LDC.U8 R0, c[0x0][0x312] ;  /* 0x0000c480ff007b82 */ /* 0x000e620000000000 */
[----:B------:R-:W2:Y:S01]  /*0020*/  S2R R17, SR_CTAID.Y ;  /* 0x0000000000117919 */ /* 0x000ea20000002600 */
[----:B------:R-:W-:Y:S01]  /*0030*/  ISETP.NE.U32.AND P2, PT, RZ, c[0x0][0x240], PT ;  /* 0x00009000ff007a0c */ /* 0x000fe20003f45070 */
[----:B------:R-:W-:Y:S01]  /*0040*/  IMAD.MOV.U32 R24, RZ, RZ, 0x4 ;  /* 0x00000004ff187424 */ /* 0x000fe200078e00ff */
[----:B------:R-:W-:Y:S01]  /*0050*/  ISETP.EQ.U32.AND P1, PT, RZ, c[0x0][0x248], PT ;  /* 0x00009200ff007a0c */ /* 0x000fe20003f22070 */
[----:B------:R-:W-:Y:S01]  /*0060*/  IMAD.MOV.U32 R251, RZ, RZ, -0x1 ;  /* 0xfffffffffffb7424 */ /* 0x000fe200078e00ff */
[----:B------:R-:W-:Y:S01]  /*0070*/  ISETP.NE.AND.EX P2, PT, RZ, c[0x0][0x244], PT, P2 ;  /* 0x00009100ff007a0c */ /* 0x000fe20003f45320 */
[----:B------:R-:W-:Y:S01]  /*0080*/  ULDC.64 UR4, c[0x0][0x118] ;  /* 0x0000460000047ab9 */ /* 0x000fe20000000a00 */
[----:B------:R-:W-:Y:S01]  /*0090*/  IMAD.MOV.U32 R8, RZ, RZ, -0x1 ;  /* 0xffffffffff087424 */ /* 0x000fe200078e00ff */
[----:B------:R-:W-:Y:S02]  /*00a0*/  ISETP.NE.U32.AND P0, PT, RZ, c[0x0][0x250], PT ;  /* 0x00009400ff007a0c */ /* 0x000fe40003f05070 */
[----:B------:R-:W-:-:S02]  /*00b0*/  IADD3 R1, R1, -0x18, RZ ;  /* 0xffffffe801017810 */ /* 0x000fc40007ffe0ff */
[----:B------:R-:W-:Y:S02]  /*00c0*/  ISETP.NE.AND.EX P0, PT, RZ, c[0x0][0x254], PT, P0 ;  /* 0x00009500ff007a0c */ /* 0x000fe40003f05300 */
[----:B-1----:R-:W-:Y:S01]  /*00d0*/  ISETP.NE.AND P3, PT, R0, RZ, PT ;  /* 0x000000ff0000720c */ /* 0x002fe20003f65270 */
[----:B--2---:R-:W-:-:S03]  /*00e0*/  IMAD.WIDE R2, R17, R24, c[0x0][0x240] ;  /* 0x0000900011027625 */ /* 0x004fc600078e0218 */
[----:B------:R-:W-:Y:S01]  /*00f0*/  ISETP.EQ.OR.EX P1, PT, RZ, c[0x0][0x24c], !P3, P1 ;  /* 0x00009300ff007a0c */ /* 0x000fe20005f22710 */
[----:B------:R-:W-:Y:S01]  /*0100*/  IMAD.WIDE R4, R17, R24, c[0x0][0x248] ;  /* 0x0000920011047625 */ /* 0x000fe200078e0218 */
[----:B------:R1:W2:Y:S04]  /*0110*/  @P2 LDG.E R251, [R2.64] ;  /* 0x0000000402fb2981 */ /* 0x0002a8000c1e1900 */
[----:B------:R1:W2:Y:S01]  /*0120*/  @P2 LDG.E R0, [R2.64+0x4] ;  /* 0x0000040402002981 */ /* 0x0002a2000c1e1900 */
[----:B------:R-:W-:-:S06]  /*0130*/  IMAD.MOV.U32 R6, RZ, RZ, RZ ;  /* 0x000000ffff067224 */ /* 0x000fcc00078e00ff */
[----:B------:R3:W5:Y:S04]  /*0140*/  @!P1 LDG.E R8, [R4.64] ;  /* 0x0000000404089981 */ /* 0x000768000c1e1900 */
[----:B------:R-:W4:Y:S04]  /*0150*/  S2R R240, SR_CTAID.X ;  /* 0x0000000000f07919 */ /* 0x000f280000002500 */
[----:B------:R-:W2:Y:S01]  /*0160*/  S2R R25, SR_CTAID.Z ;  /* 0x0000000000197919 */ /* 0x000ea20000002700 */
[----:B-1----:R-:W-:-:S05]  /*0170*/  @P0 IMAD.WIDE R2, R17, R24, c[0x0][0x250] ;  /* 0x0000940011020625 */ /* 0x002fca00078e0218 */
[----:B------:R3:W5:Y:S01]  /*0180*/  @P0 LDG.E R6, [R2.64] ;  /* 0x0000000402060981 */ /* 0x000762000c1e1900 */
[----:B------:R-:W-:-:S04]  /*0190*/  ISETP.NE.U32.AND P0, PT, RZ, c[0x0][0x248], PT ;  /* 0x00009200ff007a0c */ /* 0x000fc80003f05070 */
[----:B------:R-:W-:Y:S01]  /*01a0*/  ISETP.NE.AND.EX P0, PT, RZ, c[0x0][0x24c], PT, P0 ;  /* 0x00009300ff007a0c */ /* 0x000fe20003f05300 */
[----:B--2---:R-:W-:Y:S02]  /*01b0*/  @P2 IMAD.IADD R14, R0, 0x1, -R251 ;  /* 0x00000001000e2824 */ /* 0x004fe400078e0afb */
[----:B------:R-:W-:-:S10]  /*01c0*/  @!P2 IMAD.MOV.U32 R14, RZ, RZ, c[0x0][0x214] ;  /* 0x00008500ff0ea624 */ /* 0x000fd400078e00ff */
[----:B------:R-:W-:Y:S05]  /*01d0*/  @!P0 BRA `(.L_x_889) ;  /* 0x0000004000008947 */ /* 0x000fea0003800000 */
[----:B---34-:R-:W2:Y:S02]  /*01e0*/  @P3 LDG.E R0, [R4.64+0x4] ;  /* 0x0000040404003981 */ /* 0x018ea4000c1e1900 */
[----:B--2--5:R-:W-:-:S06]  /*01f0*/  @P3 IADD3 R0, R0, -R8, RZ ;  /* 0x8000000800003210 */ /* 0x024fcc0007ffe0ff */
[----:B------:R1:W5:Y:S01]  /*0200*/  @!P3 LDG.E R0, [R4.64] ;  /* 0x000000040400b981 */ /* 0x000362000c1e1900 */
[----:B------:R-:W-:Y:S05]  /*0210*/  BRA `(.L_x_890) ;  /* 0x0000001000007947 */ /* 0x000fea0003800000 */
.L_x_889:
[----:B---34-:R-:W-:Y:S02]  /*0220*/  MOV R0, c[0x0][0x218] ;  /* 0x0000860000007a02 */ /* 0x018fe40000000f00 */
.L_x_890:
[----:B------:R-:W-:-:S04]  /*0230*/  ISETP.NE.U32.AND P2, PT, RZ, c[0x0][0x258], PT ;  /* 0x00009600ff007a0c */ /* 0x000fc80003f45070 */
[----:B------:R-:W-:-:S13]  /*0240*/  ISETP.NE.AND.EX P2, PT, RZ, c[0x0][0x25c], PT, P2 ;  /* 0x00009700ff007a0c */ /* 0x000fda0003f45320 */
[----:B------:R-:W-:-:S06]  /*0250*/  @P2 IMAD.WIDE R2, R17, R24, c[0x0][0x258] ;  /* 0x0000960011022625 */ /* 0x000fcc00078e0218 */
        /* <DEDUP_REMOVED lines=9> */
[----:B------:R-:W2:Y:S01]  /*02f0*/  S2R R89, SR_TID.X ;  /* 0x0000000000597919 */ /* 0x000ea20000002100 */
        /* <DEDUP_REMOVED lines=10> */
[----:B------:R-:W-:Y:S01]  /*03a0*/  @!P1 IMAD R7, R4, c[0x0][0x178], RZ ;  /* 0x00005e0004079a24 */ /* 0x000fe200078e02ff */
[----:B------:R-:W-:Y:S01]  /*03b0*/  @P1 MOV R11, R2 ;  /* 0x00000002000b1202 */ /* 0x000fe20000000f00 */
[----:B------:R-:W-:Y:S02]  /*03c0*/  @P1 IMAD R13, R251, c[0x0][0x194], R3 ;  /* 0x00006500fb0d1a24 */ /* 0x000fe400078e0203 */
        /* <DEDUP_REMOVED lines=19> */
.L_x_892:
        /* <DEDUP_REMOVED lines=42> */
.L_x_893:
[----:B--2---:R-:W-:Y:S01]  /*07a0*/  SHF.R.S32.HI R21, RZ, 0x1f, R89 ;  /* 0x0000001fff157819 */ /* 0x004fe20000011459 */
[----:B------:R-:W-:Y:S01]  /*07b0*/  IMAD R17, R7, c[0x0][0x1a8], RZ ;  /* 0x00006a0007117a24 */ /* 0x000fe200078e02ff */
[----:B------:R-:W-:Y:S01]  /*07c0*/  BSSY B0, `(.L_x_894) ;  /* 0x0000052000007945 */ /* 0x000fe20003800000 */
[----:B------:R-:W-:Y:S01]  /*07d0*/  IMAD.IADD R250, R14, 0x1, -R250 ;  /* 0x000000010efa7824 */ /* 0x000fe200078e0afa */
[-C--:B------:R-:W-:Y:S01]  /*07e0*/  LEA.HI R2, R21, R89.reuse, RZ, 0x3 ;  /* 0x0000005915027211 */ /* 0x080fe200078f18ff */
[----:B------:R-:W-:Y:S01]  /*07f0*/  IMAD R17, R25, c[0x0][0x1ac], R17 ;  /* 0x00006b0019117a24 */ /* 0x000fe200078e0211 */
[----:B------:R-:W-:Y:S02]  /*0800*/  LEA.HI R23, R21, R89, RZ, 0x4 ;  /* 0x0000005915177211 */ /* 0x000fe400078f20ff */
[----:B------:R-:W-:-:S02]  /*0810*/  SHF.R.S32.HI R8, RZ, 0x3, R2 ;  /* 0x00000003ff087819 */ /* 0x000fc40000011402 */
[----:B------:R-:W-:Y:S02]  /*0820*/  LOP3.LUT R2, R2, 0xfffffff8, RZ, 0xc0, !PT ;  /* 0xfffffff802027812 */ /* 0x000fe400078ec0ff */
        /* <DEDUP_REMOVED lines=9> */
[----:B------:R-:W-:Y:S01]  /*08c0*/  SHF.R.S32.HI R4, RZ, 0x1f, R0 ;  /* 0x0000001fff047819 */ /* 0x000fe20000011400 */
[----:B------:R-:W-:Y:S01]  /*08d0*/  IMAD.WIDE R240, R240, 0x80, R8 ;  /* 0x00000080f0f07825 */ /* 0x000fe200078e0208 */
[----:B------:R-:W-:-:S02]  /*08e0*/  LOP3.LUT R3, R2, 0x38, R238, 0xf8, !PT ;  /* 0x0000003802037812 */ /* 0x000fc400078ef8ee */
[----:B------:R-:W-:Y:S01]  /*08f0*/  SHF.R.U32.HI R2, RZ, 0x3, R2 ;  /* 0x00000003ff027819 */ /* 0x000fe20000011602 */
[----:B------:R-:W-:Y:S01]  /*0900*/  IMAD R14, R8, c[0x0][0x1a4], R14 ;  /* 0x00006900080e7a24 */ /* 0x000fe200078e020e */
[----:B------:R-:W-:Y:S01]  /*0910*/  LEA.HI R22, R4, R0, RZ, 0x3 ;  /* 0x0000000004167211 */ /* 0x000fe200078f18ff */
[----:B------:R-:W-:Y:S01]  /*0920*/  IMAD.SHL.U32 R4, R5, 0x8, RZ ;  /* 0x0000000805047824 */ /* 0x000fe200078e00ff */
[----:B------:R-:W-:Y:S02]  /*0930*/  LOP3.LUT R3, R3, R2, RZ, 0x3c, !PT ;  /* 0x0000000203037212 */ /* 0x000fe400078e3cff */
[----:B------:R-:W-:Y:S02]  /*0940*/  LOP3.LUT R2, R22, 0xfffffff8, RZ, 0xc0, !PT ;  /* 0xfffffff816027812 */ /* 0x000fe400078ec0ff */
[----:B------:R-:W-:Y:S02]  /*0950*/  SHF.R.S32.HI R239, RZ, 0x1f, R238 ;  /* 0x0000001fffef7819 */ /* 0x000fe400000114ee */
[----:B------:R-:W-:Y:S01]  /*0960*/  LOP3.LUT R223, R3, 0xfffffe00, R4, 0xf8, !PT ;  /* 0xfffffe0003df7812 */ /* 0x000fe200078ef804 */
[----:B------:R-:W-:Y:S01]  /*0970*/  IMAD.IADD R20, R0, 0x1, -R2 ;  /* 0x0000000100147824 */ /* 0x000fe200078e0a02 */
[----:B------:R-:W-:Y:S01]  /*0980*/  IADD3 R2, P0, R238, R11, RZ ;  /* 0x0000000bee027210 */ /* 0x000fe20007f1e0ff */
[----:B------:R-:W-:Y:S01]  /*0990*/  IMAD.WIDE.U32 R6, R8, c[0x0][0x198], R238 ;  /* 0x0000660008067a25 */ /* 0x000fe200078e00ee */
[----:B------:R-:W-:-:S02]  /*09a0*/  SHF.R.S32.HI R11, RZ, 0x1f, R10 ;  /* 0x0000001fff0b7819 */ /* 0x000fc4000001140a */
[----:B------:R-:W-:Y:S01]  /*09b0*/  IADD3 R244, R238, 0x40, RZ ;  /* 0x00000040eef47810 */ /* 0x000fe20007ffe0ff */
[----:B------:R-:W-:Y:S01]  /*09c0*/  IMAD R0, R9, c[0x0][0x198], RZ ;  /* 0x0000660009007a24 */ /* 0x000fe200078e02ff */
[----:B------:R-:W-:Y:S01]  /*09d0*/  IADD3 R6, P1, R12, R6, RZ ;  /* 0x000000060c067210 */ /* 0x000fe20007f3e0ff */
[----:B------:R-:W-:Y:S02]  /*09e0*/  IMAD.X R3, R239, 0x1, R13, P0 ;  /* 0x00000001ef037824 */ /* 0x000fe400000e060d */
[----:B------:R-:W-:-:S04]  /*09f0*/  IMAD.WIDE.U32 R4, R8, c[0x0][0x1a0], R238 ;  /* 0x0000680008047a25 */ /* 0x000fc800078e00ee */
[----:B------:R-:W-:Y:S02]  /*0a00*/  IMAD R0, R8, c[0x0][0x19c], R0 ;  /* 0x0000670008007a24 */ /* 0x000fe400078e0200 */
[----:B------:R-:W-:Y:S01]  /*0a10*/  IMAD.WIDE.U32 R12, R25, c[0x0][0x1a8], R2 ;  /* 0x00006a00190c7a25 */ /* 0x000fe200078e0002 */
[----:B------:R-:W-:Y:S02]  /*0a20*/  IADD3 R2, P0, R15, R4, RZ ;  /* 0x000000040f027210 */ /* 0x000fe40007f1e0ff */
[----:B------:R-:W-:Y:S01]  /*0a30*/  IADD3.X R7, R18, R7, R0, P1, !PT ;  /* 0x0000000712077210 */ /* 0x000fe20000ffe400 */
[C---:B------:R-:W-:Y:S01]  /*0a40*/  IMAD R0, R11.reuse, c[0x0][0x1b8], RZ ;  /* 0x00006e000b007a24 */ /* 0x040fe200078e02ff */
[----:B------:R-:W-:Y:S01]  /*0a50*/  IADD3.X R3, R16, R5, R14, P0, !PT ;  /* 0x0000000510037210 */ /* 0x000fe200007fe40e */
[----:B------:R-:W-:Y:S01]  /*0a60*/  IMAD R4, R11, c[0x0][0x1b0], RZ ;  /* 0x00006c000b047a24 */ /* 0x000fe200078e02ff */
[----:B------:R-:W-:Y:S01]  /*0a70*/  R2P PR, R20, 0x6 ;  /* 0x0000000614007804 */ /* 0x000fe20000000000 */
[----:B------:R-:W-:Y:S01]  /*0a80*/  IMAD R5, R10, c[0x0][0x1bc], R0 ;  /* 0x00006f000a057a24 */ /* 0x000fe200078e0200 */
[----:B------:R-:W-:Y:S01]  /*0a90*/  ISETP.GE.AND P0, PT, R8, R250, PT ;  /* 0x000000fa0800720c */ /* 0x000fe20003f06270 */
[----:B------:R-:W-:Y:S01]  /*0aa0*/  IMAD.MOV.U32 R0, RZ, RZ, 0x20 ;  /* 0x00000020ff007424 */ /* 0x000fe200078e00ff */
[----:B------:R-:W-:Y:S01]  /*0ab0*/  LEA.HI R11, R21, R89, RZ, 0x5 ;  /* 0x00000059150b7211 */ /* 0x000fe200078f28ff */
[----:B------:R-:W-:-:S02]  /*0ac0*/  IMAD.MOV.U32 R16, RZ, RZ, 0x10 ;  /* 0x00000010ff107424 */ /* 0x000fc400078e00ff */
[C---:B------:R-:W-:Y:S01]  /*0ad0*/  IMAD R14, R10.reuse, c[0x0][0x1b4], R4 ;  /* 0x00006d000a0e7a24 */ /* 0x040fe200078e0204 */
[----:B------:R-:W-:Y:S01]  /*0ae0*/  SHF.R.S32.HI R58, RZ, 0x5, R11 ;  /* 0x00000005ff3a7819 */ /* 0x000fe2000001140b */
[----:B------:R-:W-:Y:S01]  /*0af0*/  IMAD.WIDE.U32 R248, R10, c[0x0][0x1b0], R6 ;  /* 0x00006c000af87a25 */ /* 0x000fe200078e0006 */
[----:B------:R-:W-:Y:S02]  /*0b00*/  SEL R0, R0, 0xffffffe0, !P2 ;  /* 0xffffffe000007807 */ /* 0x000fe40005000000 */
[----:B------:R-:W-:Y:S01]  /*0b10*/  SEL R4, R16, 0xfffffff0, !P1 ;  /* 0xfffffff010047807 */ /* 0x000fe20004800000 */
[----:B------:R-:W-:-:S04]  /*0b20*/  IMAD.WIDE.U32 R246, R10, c[0x0][0x1b8], R2 ;  /* 0x00006e000af67a25 */ /* 0x000fc800078e0002 */
[----:B------:R-:W-:Y:S02]  /*0b30*/  IMAD.SHL.U32 R223, R223, 0x2, RZ ;  /* 0x00000002dfdf7824 */ /* 0x000fe400078e00ff */
[----:B------:R-:W-:Y:S02]  /*0b40*/  IMAD.IADD R11, R13, 0x1, R17 ;  /* 0x000000010d0b7824 */ /* 0x000fe400078e0211 */
[----:B------:R-:W-:Y:S02]  /*0b50*/  IMAD.IADD R243, R249, 0x1, R14 ;  /* 0x00000001f9f37824 */ /* 0x000fe400078e020e */
[----:B------:R-:W-:Y:S01]  /*0b60*/  IMAD.IADD R245, R247, 0x1, R5 ;  /* 0x00000001f7f57824 */ /* 0x000fe200078e0205 */
[----:B------:R-:W-:Y:S05]  /*0b70*/  @P0 BRA `(.L_x_895) ;  /* 0x0000016000000947 */ /* 0x000fea0003800000 */
[----:B------:R-:W-:Y:S01]  /*0b80*/  ISETP.GE.AND P2, PT, R238, c[0x0][0x220], PT ;  /* 0x00008800ee007a0c */ /* 0x000fe20003f46270 */
[----:B------:R-:W-:Y:S01]  /*0b90*/  IMAD R2, R241, c[0x0][0x190], RZ ;  /* 0x00006400f1027a24 */ /* 0x000fe200078e02ff */
[----:B------:R-:W-:Y:S01]  /*0ba0*/  ISETP.GE.AND P1, PT, R244, c[0x0][0x220], PT ;  /* 0x00008800f4007a0c */ /* 0x000fe20003f26270 */
[----:B------:R-:W-:-:S02]  /*0bb0*/  IMAD.MOV.U32 R10, RZ, RZ, R12 ;  /* 0x000000ffff0a7224 */ /* 0x000fc400078e000c */
        /* <DEDUP_REMOVED lines=18> */
.L_x_895:
[----:B------:R-:W-:Y:S05]  /*0ce0*/  BSYNC B0 ;  /* 0x0000000000007941 */ /* 0x000fea0003800000 */
.L_x_894:
[----:B------:R-:W-:Y:S01]  /*0cf0*/  IADD3 R14, R8, 0x10, RZ ;  /* 0x00000010080e7810 */ /* 0x000fe20007ffe0ff */
[----:B------:R-:W-:Y:S03]  /*0d00*/  BSSY B0, `(.L_x_896) ;  /* 0x000001c000007945 */ /* 0x000fe60003800000 */
[----:B------:R-:W-:-:S13]  /*0d10*/  ISETP.GE.AND P0, PT, R14, R250, PT ;  /* 0x000000fa0e00720c */ /* 0x000fda0003f06270 */
[----:B------:R-:W-:Y:S05]  /*0d20*/  @P0 BRA `(.L_x_897) ;  /* 0x0000019000000947 */ /* 0x000fea0003800000 */
[----:B------:R-:W-:Y:S02]  /*0d30*/  IADD3 R5, P0, R240, 0x10, RZ ;  /* 0x00000010f0057810 */ /* 0x000fe40007f1e0ff */
[----:B------:R-:W-:Y:S02]  /*0d40*/  ISETP.GE.AND P1, PT, R238, c[0x0][0x220], PT ;  /* 0x00008800ee007a0c */ /* 0x000fe40003f26270 */
[----:B-1----:R-:W-:Y:S01]  /*0d50*/  MOV R3, R11 ;  /* 0x0000000b00037202 */ /* 0x002fe20000000f00 */
        /* <DEDUP_REMOVED lines=22> */
.L_x_897:
[----:B------:R-:W-:Y:S05]  /*0ec0*/  BSYNC B0 ;  /* 0x0000000000007941 */ /* 0x000fea0003800000 */
.L_x_896:
[----:B-1----:R-:W-:Y:S01]  /*0ed0*/  IADD3 R2, R8, 0x20, RZ ;  /* 0x0000002008027810 */ /* 0x002fe20007ffe0ff */
[----:B------:R-:W-:Y:S03]  /*0ee0*/  BSSY B0, `(.L_x_898) ;  /* 0x000001c000007945 */ /* 0x000fe60003800000 */
[----:B------:R-:W-:-:S13]  /*0ef0*/  ISETP.GE.AND P0, PT, R2, R250, PT ;  /* 0x000000fa0200720c */ /* 0x000fda0003f06270 */
        /* <DEDUP_REMOVED lines=26> */
.L_x_899:
[----:B------:R-:W-:Y:S05]  /*10a0*/  BSYNC B0 ;  /* 0x0000000000007941 */ /* 0x000fea0003800000 */
.L_x_898:
[----:B------:R-:W-:Y:S01]  /*10b0*/  IADD3 R2, R8, 0x30, RZ ;  /* 0x0000003008027810 */ /* 0x000fe20007ffe0ff */
        /* <DEDUP_REMOVED lines=8> */
[----:B-1----:R-:W-:Y:S02]  /*1140*/  IMAD R6, R2, c[0x0][0x190], RZ ;  /* 0x0000640002067a24 */ /* 0x002fe400078e02ff */
        /* <DEDUP_REMOVED lines=19> */
.L_x_901:
[----:B------:R-:W-:Y:S05]  /*1280*/  BSYNC B0 ;  /* 0x0000000000007941 */ /* 0x000fea0003800000 */
.L_x_900:
[----:B------:R-:W-:Y:S01]  /*1290*/  IADD3 R2, R8, 0x40, RZ ;  /* 0x0000004008027810 */ /* 0x000fe20007ffe0ff */
[----:B------:R-:W-:Y:S03]  /*12a0*/  BSSY B0, `(.L_x_902) ;  /* 0x000001d000007945 */ /* 0x000fe60003800000 */
[----:B------:R-:W-:Y:S01]  /*12b0*/  ISETP.GE.AND P0, PT, R2, R250, PT ;  /* 0x000000fa0200720c */ /* 0x000fe20003f06270 */
[----:B------:R2:W-:-:S12]  /*12c0*/  STL [R1+0xc], R2 ;  /* 0x00000c0201007387 */ /* 0x0005d80000100800 */
[----:B------:R-:W-:Y:S05]  /*12d0*/  @P0 BRA `(.L_x_903) ;  /* 0x0000019000000947 */ /* 0x000fea0003800000 */
[----:B------:R-:W-:Y:S02]  /*12e0*/  IADD3 R5, P0, R240, 0x40, RZ ;  /* 0x00000040f0057810 */ /* 0x000fe40007f1e0ff */
[----:B------:R-:W-:Y:S02]  /*12f0*/  ISETP.GE.AND P1, PT, R238, c[0x0][0x220], PT ;  /* 0x00008800ee007a0c */ /* 0x000fe40003f26270 */
[----:B------:R-:W-:Y:S01]  /*1300*/  MOV R3, R11 ;  /* 0x0000000b00037202 */ /* 0x000fe20000000f00 */
[----:B--2---:R-:W-:Y:S01]  /*1310*/  IMAD.X R2, RZ, RZ, R241, P0 ;  /* 0x000000ffff027224 */ /* 0x004fe200000e06f1 */
        /* <DEDUP_REMOVED lines=21> */
.L_x_903:
[----:B------:R-:W-:Y:S05]  /*1470*/  BSYNC B0 ;  /* 0x0000000000007941 */ /* 0x000fea0003800000 */
.L_x_902:
[----:B--2---:R-:W-:Y:S01]  /*1480*/  IADD3 R2, R8, 0x50, RZ ;  /* 0x0000005008027810 */ /* 0x004fe20007ffe0ff */
        /* <DEDUP_REMOVED lines=29> */
.L_x_905:
[----:B------:R-:W-:Y:S05]  /*1660*/  BSYNC B0 ;  /* 0x0000000000007941 */ /* 0x000fea0003800000 */
.L_x_904:
        /* <DEDUP_REMOVED lines=30> */
.L_x_907:
[----:B------:R-:W-:Y:S05]  /*1850*/  BSYNC B0 ;  /* 0x0000000000007941 */ /* 0x000fea0003800000 */
.L_x_906:
[----:B--2---:R-:W-:Y:S01]  /*1860*/  IADD3 R2, R8, 0x70, RZ ;  /* 0x0000007008027810 */ /* 0x004fe20007ffe0ff */
[----:B------:R-:W-:Y:S01]  /*1870*/  IMAD.MOV.U32 R15, RZ, RZ, c[0x0][0x198] ;  /* 0x00006600ff0f7624 */ /* 0x000fe200078e00ff */
[----:B------:R-:W-:Y:S01]  /*1880*/  BSSY B0, `(.L_x_908) ;  /* 0x0000020000007945 */ /* 0x000fe20003800000 */
[----:B------:R-:W-:Y:S01]  /*1890*/  IMAD.MOV.U32 R90, RZ, RZ, 0x5 ;  /* 0x00000005ff5a7424 */ /* 0x000fe200078e00ff */
[----:B------:R-:W-:Y:S01]  /*18a0*/  ISETP.GE.AND P0, PT, R2, R250, PT ;  /* 0x000000fa0200720c */ /* 0x000fe20003f06270 */
[----:B------:R2:W-:Y:S01]  /*18b0*/  STL [R1], R2 ;  /* 0x0000000201007387 */ /* 0x0005e20000100800 */
[C---:B------:R-:W-:Y:S02]  /*18c0*/  IMAD.SHL.U32 R91, R15.reuse, 0x20, RZ ;  /* 0x000000200f5b7824 */ /* 0x040fe400078e00ff */
[----:B------:R-:W-:-:S09]  /*18d0*/  SHF.L.U64.HI R90, R15, R90, c[0x0][0x19c] ;  /* 0x000067000f5a7619 */ /* 0x000fd2000001025a */
[----:B------:R-:W-:Y:S05]  /*18e0*/  @P0 BRA `(.L_x_909) ;  /* 0x0000019000000947 */ /* 0x000fea0003800000 */
[----:B------:R-:W-:Y:S02]  /*18f0*/  IADD3 R5, P0, R240, 0x70, RZ ;  /* 0x00000070f0057810 */ /* 0x000fe40007f1e0ff */
[----:B------:R-:W-:Y:S02]  /*1900*/  ISETP.GE.AND P1, PT, R238, c[0x0][0x220], PT ;  /* 0x00008800ee007a0c */ /* 0x000fe40003f26270 */
[----:B------:R-:W-:Y:S01]  /*1910*/  MOV R3, R11 ;  /* 0x0000000b00037202 */ /* 0x000fe20000000f00 */
[----:B--2---:R-:W-:Y:S01]  /*1920*/  IMAD.X R2, RZ, RZ, R241, P0 ;  /* 0x000000ffff027224 */ /* 0x004fe200000e06f1 */
[----:B------:R-:W-:-:S03]  /*1930*/  ISETP.GE.AND P0, PT, R244, c[0x0][0x220], PT ;  /* 0x00008800f4007a0c */ /* 0x000fc60003f06270 */
        /* <DEDUP_REMOVED lines=20> */
.L_x_909:
[----:B------:R-:W-:Y:S05]  /*1a80*/  BSYNC B0 ;  /* 0x0000000000007941 */ /* 0x000fea0003800000 */
.L_x_908:
[----:B------:R-:W-:Y:S01]  /*1a90*/  LEA.HI.SX32 R56, R224, 0xffffffff, 0x1b ;  /* 0xffffffffe0387811 */ /* 0x000fe200078fdaff */
[----:B------:R-:W-:Y:S01]  /*1aa0*/  BSSY B0, `(.L_x_910) ;  /* 0x000001b000007945 */ /* 0x000fe20003800000 */
[----:B------:R-:W-:Y:S02]  /*1ab0*/  MOV R242, R248 ;  /* 0x000000f800f27202 */ /* 0x000fe40000000f00 */
[----:B------:R-:W-:Y:S01]  /*1ac0*/  SHF.R.S32.HI R12, RZ, 0x1f, R56 ;  /* 0x0000001fff0c7819 */ /* 0x000fe20000011438 */
[----:B------:R-:W-:Y:S02]  /*1ad0*/  IMAD R11, R56, -0x20, R57 ;  /* 0xffffffe0380b7824 */ /* 0x000fe400078e0239 */
[----:B------:R-:W-:Y:S02]  /*1ae0*/  IMAD R10, R90, R56, RZ ;  /* 0x000000385a0a7224 */ /* 0x000fe400078e02ff */
[----:B-12---:R-:W-:Y:S01]  /*1af0*/  IMAD.WIDE.U32 R2, R56, R91, R242 ;  /* 0x0000005b38027225 */ /* 0x006fe200078e00f2 */
[----:B------:R-:W-:-:S03]  /*1b00*/  ISETP.GE.AND P0, PT, R8, R11, PT ;  /* 0x0000000b0800720c */ /* 0x000fc60003f06270 */
[----:B------:R-:W-:-:S05]  /*1b10*/  IMAD R10, R12, R91, R10 ;  /* 0x0000005b0c0a7224 */ /* 0x000fca00078e020a */
[----:B------:R-:W-:-:S05]  /*1b20*/  IADD3 R10, R3, R10, RZ ;  /* 0x0000000a030a7210 */ /* 0x000fca0007ffe0ff */
        /* <DEDUP_REMOVED lines=18> */
.L_x_911:
[----:B------:R-:W-:Y:S05]  /*1c50*/  BSYNC B0 ;  /* 0x0000000000007941 */ /* 0x000fea0003800000 */
.L_x_910:
[----:B------:R-:W-:Y:S01]  /*1c60*/  ISETP.GE.AND P0, PT, R14, R11, PT ;  /* 0x0000000b0e00720c */ /* 0x000fe20003f06270 */
[----:B------:R-:W-:Y:S01]  /*1c70*/  BSSY B0, `(.L_x_912) ;  /* 0x0000017000007945 */ /* 0x000fe20003800000 */
[C---:B------:R-:W-:Y:S01]  /*1c80*/  SHF.L.U64.HI R92, R15.reuse, R24, c[0x0][0x19c] ;  /* 0x000067000f5c7619 */ /* 0x040fe20000010218 */
[----:B------:R-:W-:-:S10]  /*1c90*/  IMAD.SHL.U32 R93, R15, 0x10, RZ ;  /* 0x000000100f5d7824 */ /* 0x000fd400078e00ff */
[----:B------:R-:W-:Y:S05]  /*1ca0*/  @P0 BRA `(.L_x_913) ;  /* 0x0000013000000947 */ /* 0x000fea0003800000 */
[----:B------:R-:W-:Y:S02]  /*1cb0*/  ISETP.GE.AND P1, PT, R238, c[0x0][0x220], PT ;  /* 0x00008800ee007a0c */ /* 0x000fe40003f26270 */
[----:B------:R-:W-:Y:S02]  /*1cc0*/  IADD3 R5, P2, R93, R2, RZ ;  /* 0x000000025d057210 */ /* 0x000fe40007f5e0ff */
[----:B------:R-:W-:-:S03]  /*1cd0*/  ISETP.GE.AND P0, PT, R244, c[0x0][0x220], PT ;  /* 0x00008800f4007a0c */ /* 0x000fc60003f06270 */
[----:B------:R-:W-:-:S06]  /*1ce0*/  IMAD.X R10, R92, 0x1, R10, P2 ;  /* 0x000000015c0a7824 */ /* 0x000fcc00010e060a */
        /* <DEDUP_REMOVED lines=15> */
.L_x_913:
[----:B------:R-:W-:Y:S05]  /*1de0*/  BSYNC B0 ;  /* 0x0000000000007941 */ /* 0x000fea0003800000 */
.L_x_912:
[----:B------:R-:W0:Y:S01]  /*1df0*/  LDGDEPBAR ;  /* 0x00000000000079af */ /* 0x000e220000000000 */
[----:B------:R-:W-:Y:S01]  /*1e00*/  ISETP.GE.AND P1, PT, R8, R11, PT ;  /* 0x0000000b0800720c */ /* 0x000fe20003f26270 */
[----:B--2---:R-:W-:Y:S01]  /*1e10*/  IMAD R2, R12, c[0x0][0x1a0], RZ ;  /* 0x000068000c027a24 */ /* 0x004fe200078e02ff */
[----:B------:R-:W-:Y:S01]  /*1e20*/  BSSY B0, `(.L_x_914) ;  /* 0x000001c000007945 */ /* 0x000fe20003800000 */
[----:B-1----:R-:W-:-:S04]  /*1e30*/  IMAD.WIDE.U32 R6, R56, c[0x0][0x1a0], RZ ;  /* 0x0000680038067a25 */ /* 0x002fc800078e00ff */
[----:B------:R-:W-:Y:S01]  /*1e40*/  IMAD R3, R56, c[0x0][0x1a4], R2 ;  /* 0x0000690038037a24 */ /* 0x000fe200078e0202 */
[----:B------:R-:W-:-:S04]  /*1e50*/  LEA R2, P0, R6, R246, 0x5 ;  /* 0x000000f606027211 */ /* 0x000fc800078028ff */
[----:B------:R-:W-:-:S04]  /*1e60*/  IADD3 R3, R7, R3, RZ ;  /* 0x0000000307037210 */ /* 0x000fc80007ffe0ff */
[----:B------:R-:W-:Y:S01]  /*1e70*/  LEA.HI.X R3, R6, R245, R3, 0x5, P0 ;  /* 0x000000f506037211 */ /* 0x000fe200000f2c03 */
[----:B------:R-:W-:-:S04]  /*1e80*/  DEPBAR.LE SB0, 0x0 ;  /* 0x000080000000791a */ /* 0x000fc80000000000 */
[----:B------:R-:W-:Y:S06]  /*1e90*/  BAR.SYNC.DEFER_BLOCKING 0x0 ;  /* 0x0000000000007b1d */ /* 0x000fec0000010000 */
        /* <DEDUP_REMOVED lines=20> */
.L_x_915:
[----:B------:R-:W-:Y:S05]  /*1fe0*/  BSYNC B0 ;  /* 0x0000000000007941 */ /* 0x000fea0003800000 */
.L_x_914:
[----:B------:R-:W-:Y:S01]  /*1ff0*/  ISETP.GE.AND P0, PT, R14, R11, PT ;  /* 0x0000000b0e00720c */ /* 0x000fe20003f06270 */
        /* <DEDUP_REMOVED lines=25> */
.L_x_917:
[----:B------:R-:W-:Y:S05]  /*2190*/  BSYNC B0 ;  /* 0x0000000000007941 */ /* 0x000fea0003800000 */
.L_x_916:
[----:B--2---:R-:W-:Y:S01]  /*21a0*/  SHF.R.S32.HI R7, RZ, 0x4, R23 ;  /* 0x00000004ff077819 */ /* 0x004fe20000011417 */
[C---:B------:R-:W-:Y:S01]  /*21b0*/  IMAD.SHL.U32 R6, R19.reuse, 0x40, RZ ;  /* 0x0000004013067824 */ /* 0x040fe200078e00ff */
[----:B------:R-:W-:Y:S01]  /*21c0*/  R2P PR, R19, 0x6 ;  /* 0x0000000613007804 */ /* 0x000fe20000000000 */
[----:B------:R-:W-:Y:S01]  /*21d0*/  IMAD.SHL.U32 R3, R20, 0x40, RZ ;  /* 0x0000004014037824 */ /* 0x000fe200078e00ff */
[----:B------:R-:W-:Y:S01]  /*21e0*/  LEA.HI R2, R23, R7, RZ, 0x1 ;  /* 0x0000000717027211 */ /* 0x000fe200078f08ff */
[----:B------:R-:W-:Y:S01]  /*21f0*/  IMAD.SHL.U32 R5, R8, 0x8, RZ ;  /* 0x0000000808057824 */ /* 0x000fe200078e00ff */
[----:B------:R-:W0:Y:S01]  /*2200*/  LDGDEPBAR ;  /* 0x00000000000079af */ /* 0x000e220000000000 */
[----:B------:R-:W-:Y:S01]  /*2210*/  IMAD.SHL.U32 R9, R22, 0x40, RZ ;  /* 0x0000004016097824 */ /* 0x000fe200078e00ff */
[----:B------:R-:W-:Y:S02]  /*2220*/  LOP3.LUT R2, R2, 0xfffffffe, RZ, 0xc0, !PT ;  /* 0xfffffffe02027812 */ /* 0x000fe400078ec0ff */
        /* <DEDUP_REMOVED lines=16> */
[----:B------:R-:W-:Y:S02]  /*2330*/  SHF.R.S32.HI R3, RZ, 0x1f, R58 ;  /* 0x0000001fff037819 */ /* 0x000fe4000001143a */
[----:B------:R-:W-:Y:S01]  /*2340*/  LDSM.16.M88.4 R20, [R208+0x8000] ;  /* 0x00800000d014783b */ /* 0x000fe20000000200 */
[----:B------:R-:W-:Y:S01]  /*2350*/  IADD3 R2, R208, 0x8000, RZ ;  /* 0x00008000d0027810 */ /* 0x000fe20007ffe0ff */
[--C-:B------:R-:W-:Y:S01]  /*2360*/  IMAD R212, R4, 0x2, R210.reuse ;  /* 0x0000000204d47824 */ /* 0x100fe200078e02d2 */
[----:B------:R-:W-:Y:S01]  /*2370*/  IADD3 R219, R208, 0x8020, RZ ;  /* 0x00008020d0db7810 */ /* 0x000fe20007ffe0ff */
[----:B------:R-:W2:Y:S01]  /*2380*/  LDSM.16.M88.4 R8, [R210+0x2000] ;  /* 0x00200000d208783b */ /* 0x000ea20000000200 */
[----:B------:R-:W-:Y:S01]  /*2390*/  @P1 IADD3 R219, R2, -0x20, RZ ;  /* 0xffffffe002db1810 */ /* 0x000fe20007ffe0ff */
[----:B------:R-:W-:Y:S01]  /*23a0*/  IMAD.MOV.U32 R2, RZ, RZ, 0x40 ;  /* 0x00000040ff027424 */ /* 0x000fe200078e00ff */
[----:B------:R-:W-:Y:S01]  /*23b0*/  LEA.HI R3, R3, R58, RZ, 0x2 ;  /* 0x0000003a03037211 */ /* 0x000fe200078f10ff */
[----:B------:R-:W4:Y:S01]  /*23c0*/  LDSM.16.M88.4 R28, [R208+0x8800] ;  /* 0x00880000d01c783b */ /* 0x000f220000000200 */
[C---:B------:R-:W-:Y:S01]  /*23d0*/  IMAD R218, R0.reuse, 0x2, R210 ;  /* 0x0000000200da7824 */ /* 0x040fe200078e02d2 */
[----:B------:R-:W-:Y:S01]  /*23e0*/  IADD3 R222, R219, 0x800, RZ ;  /* 0x00000800dbde7810 */ /* 0x000fe20007ffe0ff */
[----:B------:R-:W-:Y:S01]  /*23f0*/  IMAD R216, R0, 0x2, R212 ;  /* 0x0000000200d87824 */ /* 0x000fe200078e02d4 */
[----:B------:R-:W5:Y:S01]  /*2400*/  LDSM.16.M88.4 R12, [R210] ;  /* 0x00000000d20c783b */ /* 0x000f620000000200 */
[----:B------:R-:W-:-:S02]  /*2410*/  SEL R2, R2, 0xffffffc0, !P2 ;  /* 0xffffffc002027807 */ /* 0x000fc40005000000 */
[----:B------:R-:W-:Y:S01]  /*2420*/  LOP3.LUT R3, R3, 0xfffffffc, RZ, 0xc0, !PT ;  /* 0xfffffffc03037812 */ /* 0x000fe200078ec0ff */
[----:B------:R-:W-:Y:S01]  /*2430*/  LDSM.16.M88.4 R32, [R219] ;  /* 0x00000000db20783b */ /* 0x000fe20000000200 */
[C---:B------:R-:W-:Y:S01]  /*2440*/  IADD3 R221, R219.reuse, 0x1000, RZ ;  /* 0x00001000dbdd7810 */ /* 0x040fe20007ffe0ff */
[----:B------:R-:W-:Y:S01]  /*2450*/  IMAD.IADD R217, R208, 0x1, R2 ;  /* 0x00000001d0d97824 */ /* 0x000fe200078e0202 */
[----:B------:R-:W-:Y:S01]  /*2460*/  IADD3 R220, R219, 0x1800, RZ ;  /* 0x00001800dbdc7810 */ /* 0x000fe20007ffe0ff */
[----:B------:R-:W1:Y:S01]  /*2470*/  LDSM.16.M88.4 R16, [R212+0x2000] ;  /* 0x00200000d410783b */ /* 0x000e620000000200 */
[----:B------:R-:W-:Y:S02]  /*2480*/  IMAD.IADD R215, R2, 0x1, R219 ;  /* 0x0000000102d77824 */ /* 0x000fe400078e02db */
[----:B------:R-:W-:Y:S01]  /*2490*/  IMAD.SHL.U32 R2, R89, 0x2, RZ ;  /* 0x0000000259027824 */ /* 0x000fe200078e00ff */
[----:B------:R-:W3:Y:S01]  /*24a0*/  LDSM.16.M88.4 R44, [R219+0x800] ;  /* 0x00080000db2c783b */ /* 0x000ee20000000200 */
[----:B------:R-:W-:-:S03]  /*24b0*/  IMAD.IADD R3, R58, 0x1, -R3 ;  /* 0x000000013a037824 */ /* 0x000fc600078e0a03 */
[----:B------:R-:W1:Y:S01]  /*24c0*/  LDSM.16.M88.4 R24, [R212] ;  /* 0x00000000d418783b */ /* 0x000e620000000200 */
[----:B------:R-:W-:-:S03]  /*24d0*/  LOP3.LUT R2, R2, 0x6, RZ, 0xc0, !PT ;  /* 0x0000000602027812 */ /* 0x000fc600078ec0ff */
[----:B------:R5:W-:Y:S02]  /*24e0*/  STL [R1+0x10], R3 ;  /* 0x0000100301007387 */ /* 0x000be40000100800 */
[----:B------:R-:W-:-:S05]  /*24f0*/  IMAD R2, R56, 0x20, R2 ;  /* 0x0000002038027824 */ /* 0x000fca00078e0202 */
[C---:B------:R-:W-:Y:S02]  /*2500*/  IADD3 R6, R2.reuse, 0x1, RZ ;  /* 0x0000000102067810 */ /* 0x040fe40007ffe0ff */
[-C--:B------:R-:W-:Y:S02]  /*2510*/  ISETP.GE.AND P3, PT, R2, R57.reuse, PT ;  /* 0x000000390200720c */ /* 0x080fe40003f66270 */
[-C--:B------:R-:W-:Y:S01]  /*2520*/  ISETP.GE.AND P0, PT, R6, R57.reuse, PT ;  /* 0x000000390600720c */ /* 0x080fe20003f06270 */
[----:B--2---:R-:W-:Y:S01]  /*2530*/  HMMA.16816.F32 R36, R8, R20, RZ ;  /* 0x000000140824723c */ /* 0x004fe200000018ff */
[C---:B------:R-:W-:Y:S02]  /*2540*/  IADD3 R5, R2.reuse, 0x8, RZ ;  /* 0x0000000802057810 */ /* 0x040fe40007ffe0ff */
[----:B------:R-:W-:Y:S02]  /*2550*/  IADD3 R6, R2, 0x10, RZ ;  /* 0x0000001002067810 */ /* 0x000fe40007ffe0ff */
[----:B------:R-:W-:-:S02]  /*2560*/  ISETP.GE.AND P6, PT, R5, R57, PT ;  /* 0x000000390500720c */ /* 0x000fc40003fc6270 */
[----:B------:R-:W-:Y:S01]  /*2570*/  IADD3 R5, R2, 0x11, RZ ;  /* 0x0000001102057810 */ /* 0x000fe20007ffe0ff */
[----:B----4-:R-:W-:Y:S01]  /*2580*/  HMMA.16816.F32 R40, R8, R28, RZ ;  /* 0x0000001c0828723c */ /* 0x010fe200000018ff */
[-C--:B------:R-:W-:Y:S02]  /*2590*/  ISETP.GE.AND P4, PT, R6, R57.reuse, PT ;  /* 0x000000390600720c */ /* 0x080fe40003f86270 */
[----:B------:R-:W-:Y:S02]  /*25a0*/  ISETP.GE.AND P2, PT, R5, R57, PT ;  /* 0x000000390500720c */ /* 0x000fe40003f46270 */
[----:B-----5:R-:W-:-:S03]  /*25b0*/  IADD3 R3, R2, 0x9, RZ ;  /* 0x0000000902037810 */ /* 0x020fc60007ffe0ff */
[----:B------:R-:W-:Y:S01]  /*25c0*/  HMMA.16816.F32 R64, R12, R20, RZ ;  /* 0x000000140c40723c */ /* 0x000fe200000018ff */
[-C--:B------:R-:W-:Y:S02]  /*25d0*/  ISETP.GE.AND P5, PT, R3, R57.reuse, PT ;  /* 0x000000390300720c */ /* 0x080fe40003fa6270 */
[C---:B------:R-:W-:Y:S02]  /*25e0*/  IADD3 R3, R2.reuse, 0x18, RZ ;  /* 0x0000001802037810 */ /* 0x040fe40007ffe0ff */
[----:B------:R-:W-:Y:S02]  /*25f0*/  IADD3 R2, R2, 0x19, RZ ;  /* 0x0000001902027810 */ /* 0x000fe40007ffe0ff */
[----:B------:R-:W-:Y:S01]  /*2600*/  ISETP.GE.AND P1, PT, R3, R57, PT ;  /* 0x000000390300720c */ /* 0x000fe20003f26270 */
[-C--:B------:R-:W-:Y:S08]  /*2610*/  HMMA.16816.F32 R48, R8, R22.reuse, RZ ;  /* 0x000000160830723c */ /* 0x080ff000000018ff */
[----:B------:R-:W-:Y:S08]  /*2620*/  HMMA.16816.F32 R72, R12, R22, RZ ;  /* 0x000000160c48723c */ /* 0x000ff000000018ff */
[----:B------:R-:W-:Y:S01]  /*2630*/  HMMA.16816.F32 R20, R8, R30, RZ ;  /* 0x0000001e0814723c */ /* 0x000fe200000018ff */
[----:B------:R-:W-:Y:S07]  /*2640*/  LDSM.16.M88.4 R8, [R218+0x2000] ;  /* 0x00200000da08783b */ /* 0x000fee0000000200 */
[----:B------:R-:W-:Y:S08]  /*2650*/  HMMA.16816.F32 R60, R12, R28, RZ ;  /* 0x0000001c0c3c723c */ /* 0x000ff000000018ff */
[C---:B-1----:R-:W-:Y:S01]  /*2660*/  HMMA.16816.F32 R84, R16.reuse, R32, R36 ;  /* 0x000000201054723c */ /* 0x042fe20000001824 */
[----:B------:R-:W1:Y:S07]  /*2670*/  LDSM.16.M88.4 R36, [R217+0x8000] ;  /* 0x00800000d924783b */ /* 0x000e6e0000000200 */
        /* <DEDUP_REMOVED lines=25> */
[----:B------:R-:W2:Y:S07]  /*2810*/  LDSM.16.M88.4 R12, [R210+0x4000] ;  /* 0x00400000d20c783b */ /* 0x000eae0000000200 */
[C---:B----4-:R-:W-:Y:S08]  /*2820*/  HMMA.16816.F32 R72, R20.reuse, R32, R72 ;  /* 0x000000201448723c */ /* 0x050ff00000001848 */
[C---:B------:R-:W-:Y:S08]  /*2830*/  HMMA.16816.F32 R76, R20.reuse, R34, R76 ;  /* 0x00000022144c723c */ /* 0x040ff0000000184c */
[C---:B------:R-:W-:Y:S08]  /*2840*/  HMMA.16816.F32 R80, R20.reuse, R28, R84 ;  /* 0x0000001c1450723c */ /* 0x040ff00000001854 */
[----:B------:R-:W-:Y:S08]  /*2850*/  HMMA.16816.F32 R64, R20, R30, R64 ;  /* 0x0000001e1440723c */ /* 0x000ff00000001840 */
[C---:B-----5:R-:W-:Y:S08]  /*2860*/  HMMA.16816.F32 R52, R24.reuse, R32, R52 ;  /* 0x000000201834723c */ /* 0x060ff00000001834 */
[C---:B------:R-:W-:Y:S01]  /*2870*/  HMMA.16816.F32 R32, R24.reuse, R34, R36 ;  /* 0x000000221820723c */ /* 0x040fe20000001824 */
[----:B------:R-:W-:Y:S07]  /*2880*/  LDSM.16.M88.4 R36, [R219+0x1000] ;  /* 0x00100000db24783b */ /* 0x000fee0000000200 */
[C---:B------:R-:W-:Y:S01]  /*2890*/  HMMA.16816.F32 R20, R24.reuse, R28, R8 ;  /* 0x0000001c1814723c */ /* 0x040fe20000001808 */
[----:B------:R-:W3:Y:S07]  /*28a0*/  LDSM.16.M88.4 R8, [R212+0x6000] ;  /* 0x00600000d408783b */ /* 0x000eee0000000200 */
[----:B------:R-:W-:Y:S01]  /*28b0*/  HMMA.16816.F32 R28, R24, R30, R40 ;  /* 0x0000001e181c723c */ /* 0x000fe20000001828 */
[----:B------:R-:W4:Y:S04]  /*28c0*/  LDSM.16.M88.4 R24, [R212+0x4000] ;  /* 0x00400000d418783b */ /* 0x000f280000000200 */
[----:B------:R-:W5:Y:S03]  /*28d0*/  LDSM.16.M88.4 R40, [R219+0x1800] ;  /* 0x00180000db28783b */ /* 0x000f660000000200 */
[C---:B-1----:R-:W-:Y:S08]  /*28e0*/  HMMA.16816.F32 R72, R16.reuse, R44, R72 ;  /* 0x0000002c1048723c */ /* 0x042ff00000001848 */
[----:B------:R-:W-:Y:S08]  /*28f0*/  HMMA.16816.F32 R68, R16, R50, R64 ;  /* 0x000000321044723c */ /* 0x000ff00000001840 */
[C---:B--2---:R-:W-:Y:S01]  /*2900*/  HMMA.16816.F32 R64, R12.reuse, R44, R52 ;  /* 0x0000002c0c40723c */ /* 0x044fe20000001834 */
[----:B------:R-:W-:Y:S07]  /*2910*/  LDSM.16.M88.4 R52, [R217+0x9000] ;  /* 0x00900000d934783b */ /* 0x000fee0000000200 */
[----:B------:R-:W-:Y:S01]  /*2920*/  HMMA.16816.F32 R60, R12, R48, R20 ;  /* 0x000000300c3c723c */ /* 0x000fe20000001814 */
[----:B------:R-:W1:Y:S07]  /*2930*/  LDSM.16.M88.4 R20, [R218+0x6000] ;  /* 0x00600000da14783b */ /* 0x000e6e0000000200 */
[C---:B------:R-:W-:Y:S08]  /*2940*/  HMMA.16816.F32 R76, R16.reuse, R46, R76 ;  /* 0x0000002e104c723c */ /* 0x040ff0000000184c */
[----:B------:R-:W-:Y:S08]  /*2950*/  HMMA.16816.F32 R80, R16, R48, R80 ;  /* 0x000000301050723c */ /* 0x000ff00000001850 */
[C---:B------:R-:W-:Y:S01]  /*2960*/  HMMA.16816.F32 R44, R12.reuse, R46, R32 ;  /* 0x0000002e0c2c723c */ /* 0x040fe20000001820 */
[----:B------:R-:W-:Y:S07]  /*2970*/  LDSM.16.M88.4 R32, [R217+0x9800] ;  /* 0x00980000d920783b */ /* 0x000fee0000000200 */
[----:B------:R-:W-:Y:S01]  /*2980*/  HMMA.16816.F32 R48, R12, R50, R28 ;  /* 0x000000320c30723c */ /* 0x000fe2000000181c */
[----:B------:R-:W2:Y:S04]  /*2990*/  LDSM.16.M88.4 R12, [R218+0x4000] ;  /* 0x00400000da0c783b */ /* 0x000ea80000000200 */
[----:B------:R-:W-:Y:S03]  /*29a0*/  LDSM.16.M88.4 R28, [R215+0x1000] ;  /* 0x00100000d71c783b */ /* 0x000fe60000000200 */
[C---:B---3--:R-:W-:Y:S08]  /*29b0*/  HMMA.16816.F32 R16, R8.reuse, R36, R72 ;  /* 0x000000240810723c */ /* 0x048ff00000001848 */
[----:B------:R-:W-:Y:S08]  /*29c0*/  HMMA.16816.F32 R72, R8, R38, R76 ;  /* 0x000000260848723c */ /* 0x000ff0000000184c */
[----:B----4-:R-:W-:Y:S08]  /*29d0*/  HMMA.16816.F32 R76, R24, R36, R64 ;  /* 0x00000024184c723c */ /* 0x010ff00000001840 */
[C---:B-----5:R-:W-:Y:S08]  /*29e0*/  HMMA.16816.F32 R84, R8.reuse, R40, R80 ;  /* 0x000000280854723c */ /* 0x060ff00000001850 */
[----:B------:R-:W-:Y:S01]  /*29f0*/  HMMA.16816.F32 R80, R8, R42, R68 ;  /* 0x0000002a0850723c */ /* 0x000fe20000001844 */
[----:B------:R-:W3:Y:S07]  /*2a00*/  LDSM.16.M88.4 R8, [R216+0x6000] ;  /* 0x00600000d808783b */ /* 0x000eee0000000200 */
[----:B------:R-:W-:Y:S08]  /*2a10*/  HMMA.16816.F32 R68, R24, R38, R44 ;  /* 0x000000261844723c */ /* 0x000ff0000000182c */
[----:B-1----:R-:W-:Y:S01]  /*2a20*/  HMMA.16816.F32 R44, R20, R52, R16 ;  /* 0x00000034142c723c */ /* 0x002fe20000001810 */
[----:B------:R-:W1:Y:S07]  /*2a30*/  LDSM.16.M88.4 R16, [R216+0x4000] ;  /* 0x00400000d810783b */ /* 0x000e6e0000000200 */
[----:B------:R-:W-:Y:S01]  /*2a40*/  HMMA.16816.F32 R64, R24, R40, R60 ;  /* 0x000000281840723c */ /* 0x000fe2000000183c */
[----:B------:R-:W4:Y:S01]  /*2a50*/  LDSM.16.M88.4 R60, [R215+0x1800] ;  /* 0x00180000d73c783b */ /* 0x000f220000000200 */
[----:B------:R-:W-:-:S06]  /*2a60*/  DEPBAR.LE SB0, 0x0 ;  /* 0x000080000000791a */ /* 0x000fcc0000000000 */
        /* <DEDUP_REMOVED lines=11> */
[----:B----4-:R-:W-:Y:S01]  /*2b20*/  HMMA.16816.F32 R36, R8, R60, R36 ;  /* 0x0000003c0824723c */ /* 0x010fe20000001824 */
[----:B------:R-:W-:-:S02]  /*2b30*/  FSEL R24, R46, -INF , !P3 ;  /* 0xff8000002e187808 */ /* 0x000fc40005800000 */
[----:B------:R-:W-:-:S05]  /*2b40*/  FSEL R25, R47, -INF , !P0 ;  /* 0xff8000002f197808 */ /* 0x000fca0004000000 */
[----:B------:R-:W-:Y:S01]  /*2b50*/  HMMA.16816.F32 R32, R8, R62, R20 ;  /* 0x0000003e0820723c */ /* 0x000fe20000001814 */
[----:B------:R-:W-:Y:S02]  /*2b60*/  FSEL R76, R14, -INF , !P3 ;  /* 0xff8000000e4c7808 */ /* 0x000fe40005800000 */
[----:B------:R-:W-:Y:S02]  /*2b70*/  FSEL R77, R15, -INF , !P0 ;  /* 0xff8000000f4d7808 */ /* 0x000fe40004000000 */
[----:B------:R-:W-:Y:S02]  /*2b80*/  FSEL R47, R13, -INF , !P0 ;  /* 0xff8000000d2f7808 */ /* 0x000fe40004000000 */
[----:B------:R-:W-:Y:S01]  /*2b90*/  FSEL R21, R45, -INF , !P0 ;  /* 0xff8000002d157808 */ /* 0x000fe20004000000 */
[----:B------:R-:W-:Y:S01]  /*2ba0*/  HMMA.16816.F32 R28, R16, R30, R52 ;  /* 0x0000001e101c723c */ /* 0x000fe20000001834 */
[----:B------:R-:W-:Y:S02]  /*2bb0*/  FSEL R20, R44, -INF , !P3 ;  /* 0xff8000002c147808 */ /* 0x000fe40005800000 */
[----:B------:R-:W-:-:S02]  /*2bc0*/  FSEL R45, R12, -INF , !P3 ;  /* 0xff8000000c2d7808 */ /* 0x000fc40005800000 */
[----:B------:R-:W-:Y:S02]  /*2bd0*/  ISETP.GE.AND P3, PT, R57, 0x21, PT ;  /* 0x000000213900780c */ /* 0x000fe40003f66270 */
[----:B------:R-:W-:Y:S01]  /*2be0*/  ISETP.GE.AND P0, PT, R2, R57, PT ;  /* 0x000000390200720c */ /* 0x000fe20003f06270 */
[C---:B------:R-:W-:Y:S01]  /*2bf0*/  HMMA.16816.F32 R8, R16.reuse, R60, R64 ;  /* 0x0000003c1008723c */ /* 0x040fe20000001840 */
[----:B------:R-:W-:Y:S02]  /*2c00*/  LOP3.LUT R2, R59, R88, RZ, 0xfc, !PT ;  /* 0x000000583b027212 */ /* 0x000fe400078efcff */
[----:B------:R-:W-:Y:S02]  /*2c10*/  FSEL R22, R42, -INF , !P6 ;  /* 0xff8000002a167808 */ /* 0x000fe40007000000 */
[----:B------:R-:W-:Y:S02]  /*2c20*/  FSEL R14, R40, -INF , !P6 ;  /* 0xff800000280e7808 */ /* 0x000fe40007000000 */
[----:B------:R-:W-:Y:S01]  /*2c30*/  FSEL R23, R43, -INF , !P5 ;  /* 0xff8000002b177808 */ /* 0x000fe20006800000 */
[----:B------:R-:W-:Y:S01]  /*2c40*/  HMMA.16816.F32 R16, R16, R62, R48 ;  /* 0x0000003e1010723c */ /* 0x000fe20000001830 */
        /* <DEDUP_REMOVED lines=23> */
[----:B------:R-:W-:Y:S01]  /*2dc0*/  LEA.HI.SX32 R6, R224, 0xfffffffe, 0x1b ;  /* 0xfffffffee0067811 */ /* 0x000fe200078fdaff */
[----:B------:R-:W-:Y:S01]  /*2dd0*/  BSSY B0, `(.L_x_919) ;  /* 0x0000027000007945 */ /* 0x000fe20003800000 */
[----:B------:R-:W-:-:S02]  /*2de0*/  ISETP.GE.AND P2, PT, R238, c[0x0][0x220], PT ;  /* 0x00008800ee007a0c */ /* 0x000fc40003f46270 */
[----:B------:R-:W-:Y:S01]  /*2df0*/  ISETP.GE.AND P1, PT, R244, c[0x0][0x220], PT ;  /* 0x00008800f4007a0c */ /* 0x000fe20003f26270 */
[----:B------:R-:W-:Y:S01]  /*2e00*/  IMAD R5, R90, R6, RZ ;  /* 0x000000065a057224 */ /* 0x000fe200078e02ff */
[----:B------:R-:W-:Y:S01]  /*2e10*/  SHF.R.S32.HI R3, RZ, 0x1f, R6 ;  /* 0x0000001fff037819 */ /* 0x000fe20000011406 */
[----:B------:R-:W-:-:S04]  /*2e20*/  IMAD.WIDE.U32 R6, R6, R91, R242 ;  /* 0x0000005b06067225 */ /* 0x000fc800078e00f2 */
[----:B------:R-:W-:Y:S01]  /*2e30*/  IMAD R5, R3, R91, R5 ;  /* 0x0000005b03057224 */ /* 0x000fe200078e0205 */
[----:B------:R-:W-:-:S03]  /*2e40*/  IADD3 R3, P5, R93, R6, RZ ;  /* 0x000000065d037210 */ /* 0x000fc60007fbe0ff */
[----:B------:R-:W-:Y:S01]  /*2e50*/  IMAD.IADD R5, R7, 0x1, R5 ;  /* 0x0000000107057824 */ /* 0x000fe200078e0205 */
[C---:B------:R-:W-:Y:S01]  /*2e60*/  @!P2 LEA R12, P6, R6.reuse, c[0x0][0x168], 0x1 ;  /* 0x00005a00060caa11 */ /* 0x040fe200078c08ff */
[----:B------:R1:W-:Y:S01]  /*2e70*/  @P2 STS.128 [R223+0x8000], RZ ;  /* 0x008000ffdf002388 */ /* 0x0003e20000000c00 */
[----:B------:R-:W-:Y:S01]  /*2e80*/  @!P1 LEA R8, P0, R6, c[0x0][0x168], 0x1 ;  /* 0x00005a0006089a11 */ /* 0x000fe200078008ff */
[--C-:B------:R-:W-:Y:S01]  /*2e90*/  IMAD.X R7, R92, 0x1, R5.reuse, P5 ;  /* 0x000000015c077824 */ /* 0x100fe200028e0605 */
[C---:B------:R-:W-:Y:S02]  /*2ea0*/  @!P2 LEA R10, P4, R3.reuse, c[0x0][0x168], 0x1 ;  /* 0x00005a00030aaa11 */ /* 0x040fe400078808ff */
[C-C-:B------:R-:W-:Y:S02]  /*2eb0*/  @!P2 LEA.HI.X R13, R6.reuse, c[0x0][0x16c], R5.reuse, 0x1, P6 ;  /* 0x00005b00060daa11 */ /* 0x140fe400030f0c05 */
[----:B------:R-:W-:Y:S02]  /*2ec0*/  @!P1 LEA.HI.X R9, R6, c[0x0][0x16c], R5, 0x1, P0 ;  /* 0x00005b0006099a11 */ /* 0x000fe400000f0c05 */
[----:B------:R-:W-:Y:S01]  /*2ed0*/  @!P2 LEA.HI.X R11, R3, c[0x0][0x16c], R7, 0x1, P4 ;  /* 0x00005b00030baa11 */ /* 0x000fe200020f0c07 */
        /* <DEDUP_REMOVED lines=16> */
[----:B------:R-:W-:-:S04]  /*2fe0*/  LEA R6, P0, R3, c[0x0][0x168], 0x1 ;  /* 0x00005a0003067a11 */ /* 0x000fc800078008ff */
[----:B------:R-:W-:-:S05]  /*2ff0*/  LEA.HI.X R7, R3, c[0x0][0x16c], R7, 0x1, P0 ;  /* 0x00005b0003077a11 */ /* 0x000fca00000f0c07 */
[----:B------:R-:W-:Y:S01]  /*3000*/  @!PT LDS RZ, [RZ] ;  /* 0x00000000fffff984 */ /* 0x000fe20000000800 */
[----:B------:R-:W-:Y:S01]  /*3010*/  @!PT LDS RZ, [RZ] ;  /* 0x00000000fffff984 */ /* 0x000fe20000000800 */
[----:B------:R-:W-:Y:S01]  /*3020*/  @!PT LDS RZ, [RZ] ;  /* 0x00000000fffff984 */ /* 0x000fe20000000800 */
[----:B------:R2:W-:Y:S04]  /*3030*/  LDGSTS.E.BYPASS.LTC128B.128 [R223+0x9800], [R6.64+0x80] ;  /* 0x0980008006df7fae */ /* 0x0005e8000b901d44 */
.L_x_920:
[----:B------:R-:W-:Y:S05]  /*3040*/  BSYNC B0 ;  /* 0x0000000000007941 */ /* 0x000fea0003800000 */
.L_x_919:
[----:B------:R-:W0:Y:S02]  /*3050*/  LDGDEPBAR ;  /* 0x00000000000079af */ /* 0x000e240000000000 */
.L_x_918:
        /* <DEDUP_REMOVED lines=14> */
[----:B------:R-:W-:Y:S01]  /*3140*/  SHF.L.U32 R209, R2, 0x1, RZ ;  /* 0x0000000102d17819 */ /* 0x000fe200000006ff */
[----:B--2---:R-:W2:Y:S03]  /*3150*/  SHFL.BFLY PT, R6, R3, 0x2, 0x1f ;  /* 0x0c401f0003067f89 */ /* 0x004ea600000e0000 */
[-C--:B------:R-:W-:Y:S01]  /*3160*/  LEA R211, R4, R209.reuse, 0x1 ;  /* 0x000000d104d37211 */ /* 0x080fe200078e08ff */
[----:B------:R-:W-:Y:S01]  /*3170*/  LDSM.16.MT88.4 R48, [R209+0xa000] ;  /* 0x00a00000d130783b */ /* 0x000fe20000004200 */
[----:B------:R-:W-:-:S02]  /*3180*/  LEA R214, R0, R209, 0x1 ;  /* 0x000000d100d67211 */ /* 0x000fc400078e08ff */
[----:B------:R-:W-:Y:S01]  /*3190*/  LEA R213, R0, R211, 0x1 ;  /* 0x000000d300d57211 */ /* 0x000fe200078e08ff */
[----:B------:R-:W-:Y:S04]  /*31a0*/  LDSM.16.MT88.4 R16, [R211+0xa000] ;  /* 0x00a00000d310783b */ /* 0x000fe80000004200 */
[----:B------:R-:W-:Y:S04]  /*31b0*/  LDSM.16.MT88.4 R52, [R213+0xa000] ;  /* 0x00a00000d534783b */ /* 0x000fe80000004200 */
[----:B------:R-:W-:Y:S04]  /*31c0*/  LDSM.16.MT88.4 R64, [R209+0xb000] ;  /* 0x00b00000d140783b */ /* 0x000fe80000004200 */
        /* <DEDUP_REMOVED lines=14> */
[----:B-1----:R-:W-:-:S05]  /*32b0*/  FMUL.FTZ R8, R134, c[0x0][0x23c] ;  /* 0x00008f0086087a20 */ /* 0x002fca0000410000 */
[----:B------:R-:W-:-:S05]  /*32c0*/  FSEL R8, R8, RZ, P0 ;  /* 0x000000ff08087208 */ /* 0x000fca0000000000 */
[--C-:B------:R-:W-:Y:S02]  /*32d0*/  FFMA.FTZ R3, R20, c[0x0][0x23c], -R8.reuse ;  /* 0x00008f0014037a23 */ /* 0x100fe40000010808 */
[--C-:B------:R-:W-:Y:S02]  /*32e0*/  FFMA.FTZ R9, R26, c[0x0][0x23c], -R8.reuse ;  /* 0x00008f001a097a23 */ /* 0x100fe40000010808 */
[----:B------:R1:W-:Y:S01]  /*32f0*/  MUFU.EX2 R168, R3 ;  /* 0x0000000300a87308 */ /* 0x0003e20000000800 */
[----:B------:R-:W-:-:S07]  /*3300*/  FFMA.FTZ R10, R27, c[0x0][0x23c], -R8 ;  /* 0x00008f001b0a7a23 */ /* 0x000fce0000010808 */
[----:B------:R-:W-:Y:S01]  /*3310*/  MUFU.EX2 R229, R9 ;  /* 0x0000000900e57308 */ /* 0x000fe20000000800 */
[----:B-1----:R-:W-:-:S07]  /*3320*/  FFMA.FTZ R3, R21, c[0x0][0x23c], -R8 ;  /* 0x00008f0015037a23 */ /* 0x002fce0000010808 */
[----:B------:R1:W3:Y:S08]  /*3330*/  MUFU.EX2 R231, R10 ;  /* 0x0000000a00e77308 */ /* 0x0002f00000000800 */
[----:B------:R2:W-:Y:S01]  /*3340*/  MUFU.EX2 R252, R3 ;  /* 0x0000000300fc7308 */ /* 0x0005e20000000800 */
[----:B-1----:R-:W-:Y:S01]  /*3350*/  FFMA.FTZ R10, R28, c[0x0][0x23c], -R8 ;  /* 0x00008f001c0a7a23 */ /* 0x002fe20000010808 */
[----:B---3--:R-:W-:-:S06]  /*3360*/  F2FP.PACK_AB R128, R231, R229 ;  /* 0x000000e5e780723e */ /* 0x008fcc00000000ff */
[----:B------:R1:W-:Y:S01]  /*3370*/  MUFU.EX2 R230, R10 ;  /* 0x0000000a00e67308 */ /* 0x0003e20000000800 */
[----:B--2---:R-:W-:Y:S01]  /*3380*/  FMNMX.FTZ R3, R5, R6, !PT ;  /* 0x0000000605037209 */ /* 0x004fe20007810000 */
[----:B------:R-:W-:-:S03]  /*3390*/  FFMA.FTZ R5, R14, c[0x0][0x23c], -R8 ;  /* 0x00008f000e057a23 */ /* 0x000fc60000010808 */
[C---:B------:R-:W-:Y:S01]  /*33a0*/  FSETP.NEU.FTZ.AND P0, PT, R3.reuse, -INF , PT ;  /* 0xff8000000300780b */ /* 0x040fe20003f1d000 */
[----:B------:R-:W-:Y:S02]  /*33b0*/  FMUL.FTZ R6, R3, c[0x0][0x23c] ;  /* 0x00008f0003067a20 */ /* 0x000fe40000410000 */
[----:B------:R2:W-:Y:S03]  /*33c0*/  MUFU.EX2 R233, R5 ;  /* 0x0000000500e97308 */ /* 0x0005e60000000800 */
[----:B------:R-:W-:-:S05]  /*33d0*/  FSEL R2, R6, RZ, P0 ;  /* 0x000000ff06027208 */ /* 0x000fca0000000000 */
[--C-:B------:R-:W-:Y:S02]  /*33e0*/  FFMA.FTZ R0, R25, c[0x0][0x23c], -R2.reuse ;  /* 0x00008f0019007a23 */ /* 0x100fe40000010802 */
[--C-:B-1----:R-:W-:Y:S02]  /*33f0*/  FFMA.FTZ R10, R30, c[0x0][0x23c], -R2.reuse ;  /* 0x00008f001e0a7a23 */ /* 0x102fe40000010802 */
[----:B------:R1:W-:Y:S01]  /*3400*/  MUFU.EX2 R226, R0 ;  /* 0x0000000000e27308 */ /* 0x0003e20000000800 */
[----:B------:R-:W-:Y:S02]  /*3410*/  FFMA.FTZ R4, R24, c[0x0][0x23c], -R2 ;  /* 0x00008f0018047a23 */ /* 0x000fe40000010802 */
[--C-:B--2---:R-:W-:Y:S01]  /*3420*/  FFMA.FTZ R5, R15, c[0x0][0x23c], -R8.reuse ;  /* 0x00008f000f057a23 */ /* 0x104fe20000010808 */
[----:B------:R-:W-:Y:S01]  /*3430*/  LDSM.16.MT88.4 R24, [R211+0xa800] ;  /* 0x00a80000d318783b */ /* 0x000fe20000004200 */
[----:B------:R-:W-:-:S03]  /*3440*/  FFMA.FTZ R8, R29, c[0x0][0x23c], -R8 ;  /* 0x00008f001d087a23 */ /* 0x000fc60000010808 */
[----:B------:R-:W-:Y:S01]  /*3450*/  MUFU.EX2 R206, R10 ;  /* 0x0000000a00ce7308 */ /* 0x000fe20000000800 */
[----:B------:R-:W2:Y:S01]  /*3460*/  LDSM.16.MT88.4 R12, [R214+0xa000] ;  /* 0x00a00000d60c783b */ /* 0x000ea20000004200 */
[----:B-1----:R-:W-:-:S06]  /*3470*/  FFMA.FTZ R0, R22, c[0x0][0x23c], -R2 ;  /* 0x00008f0016007a23 */ /* 0x002fcc0000010802 */
[----:B------:R-:W1:Y:S08]  /*3480*/  MUFU.EX2 R235, R8 ;  /* 0x0000000800eb7308 */ /* 0x000e700000000800 */
[----:B------:R3:W-:Y:S08]  /*3490*/  MUFU.EX2 R227, R0 ;  /* 0x0000000000e37308 */ /* 0x0007f00000000800 */
[----:B------:R-:W4:Y:S01]  /*34a0*/  MUFU.EX2 R162, R5 ;  /* 0x0000000500a27308 */ /* 0x000f220000000800 */
[----:B-1----:R-:W-:Y:S01]  /*34b0*/  F2FP.PACK_AB R130, R235, R230 ;  /* 0x000000e6eb82723e */ /* 0x002fe200000000ff */
[----:B---3--:R-:W-:-:S06]  /*34c0*/  FFMA.FTZ R0, R23, c[0x0][0x23c], -R2 ;  /* 0x00008f0017007a23 */ /* 0x008fcc0000010802 */
[----:B------:R1:W3:Y:S01]  /*34d0*/  MUFU.EX2 R228, R4 ;  /* 0x0000000400e47308 */ /* 0x0002e20000000800 */
[----:B------:R-:W5:Y:S01]  /*34e0*/  LDSM.16.MT88.4 R20, [R211+0xb000] ;  /* 0x00b00000d314783b */ /* 0x000f620000004200 */
[----:B----4-:R-:W-:-:S06]  /*34f0*/  F2FP.PACK_AB R6, R162, R233 ;  /* 0x000000e9a206723e */ /* 0x010fcc00000000ff */
[----:B------:R4:W2:Y:S01]  /*3500*/  MUFU.EX2 R232, R0 ;  /* 0x0000000000e87308 */ /* 0x0008a20000000800 */
[----:B-1----:R-:W-:Y:S02]  /*3510*/  F2FP.PACK_AB R4, R252, R168 ;  /* 0x000000a8fc04723e */ /* 0x002fe400000000ff */
[----:B---3--:R-:W-:Y:S02]  /*3520*/  F2FP.PACK_AB R5, R226, R228 ;  /* 0x000000e4e205723e */ /* 0x008fe400000000ff */
[----:B----4-:R-:W-:Y:S02]  /*3530*/  FMNMX.FTZ R0, R45, R47, !PT ;  /* 0x0000002f2d007209 */ /* 0x010fe40007810000 */
[----:B--2---:R-:W-:Y:S02]  /*3540*/  F2FP.PACK_AB R7, R232, R227 ;  /* 0x000000e3e807723e */ /* 0x004fe400000000ff */
        /* <DEDUP_REMOVED lines=18> */
[C---:B-----5:R-:W-:Y:S01]  /*3670*/  HMMA.16816.F32 R100, R4.reuse, R20, RZ ;  /* 0x000000140464723c */ /* 0x060fe200000018ff */
        /* <DEDUP_REMOVED lines=11> */
[----:B------:R-:W-:Y:S01]  /*3730*/  FFMA.FTZ R2, R31, c[0x0][0x23c], -R2 ;  /* 0x00008f001f027a23 */ /* 0x000fe20000010802 */
[----:B------:R-:W-:Y:S01]  /*3740*/  LDSM.16.MT88.4 R32, [R214+0xa800] ;  /* 0x00a80000d620783b */ /* 0x000fe20000004200 */
[----:B------:R-:W-:Y:S01]  /*3750*/  MUFU.EX2 R225, R9 ;  /* 0x0000000900e17308 */ /* 0x000fe20000000800 */
[----:B-1----:R-:W-:-:S02]  /*3760*/  FMNMX.FTZ R0, R10, R0, !PT ;  /* 0x000000000a007209 */ /* 0x002fc40007810000 */
[----:B------:R-:W-:Y:S01]  /*3770*/  HMMA.16816.F32 R92, R4, R18, RZ ;  /* 0x00000012045c723c */ /* 0x000fe200000018ff */
[----:B------:R-:W-:Y:S01]  /*3780*/  LDSM.16.MT88.4 R28, [R213+0xa800] ;  /* 0x00a80000d51c783b */ /* 0x000fe20000004200 */
[----:B----4-:R-:W-:-:S03]  /*3790*/  FMNMX.FTZ R136, R8, R11, !PT ;  /* 0x0000000b08887209 */ /* 0x010fc60007810000 */
[----:B------:R-:W1:Y:S01]  /*37a0*/  SHFL.BFLY PT, R8, R0, 0x1, 0x1f ;  /* 0x0c201f0000087f89 */ /* 0x000e6200000e0000 */
[----:B------:R2:W3:Y:S01]  /*37b0*/  MUFU.EX2 R234, R2 ;  /* 0x0000000200ea7308 */ /* 0x0004e20000000800 */
[C---:B------:R-:W-:Y:S01]  /*37c0*/  FSETP.NEU.FTZ.AND P0, PT, R136.reuse, -INF , PT ;  /* 0xff8000008800780b */ /* 0x040fe20003f1d000 */
[C---:B------:R-:W-:Y:S08]  /*37d0*/  HMMA.16816.F32 R84, R4.reuse, R14, RZ ;  /* 0x0000000e0454723c */ /* 0x040ff000000018ff */
[----:B------:R-:W-:Y:S01]  /*37e0*/  HMMA.16816.F32 R36, R4, R54, RZ ;  /* 0x000000360424723c */ /* 0x000fe200000018ff */
[----:B--2---:R-:W-:Y:S01]  /*37f0*/  FMUL.FTZ R2, R136, c[0x0][0x23c] ;  /* 0x00008f0088027a20 */ /* 0x004fe20000410000 */
[----:B---3--:R-:W-:-:S06]  /*3800*/  F2FP.PACK_AB R131, R234, R225 ;  /* 0x000000e1ea83723e */ /* 0x008fcc00000000ff */
[----:B------:R-:W-:Y:S01]  /*3810*/  HMMA.16816.F32 R104, R4, R66, RZ ;  /* 0x000000420468723c */ /* 0x000fe200000018ff */
[----:B------:R-:W-:Y:S02]  /*3820*/  FSEL R2, R2, RZ, P0 ;  /* 0x000000ff02027208 */ /* 0x000fe40000000000 */
[----:B-1----:R-:W-:-:S05]  /*3830*/  FMNMX.FTZ R135, R0, R8, !PT ;  /* 0x0000000800877209 */ /* 0x002fca0007810000 */
[C---:B------:R-:W-:Y:S01]  /*3840*/  HMMA.16816.F32 R116, R4.reuse, R22, RZ ;  /* 0x000000160474723c */ /* 0x040fe200000018ff */
[--C-:B------:R-:W-:Y:S01]  /*3850*/  FFMA.FTZ R0, R47, c[0x0][0x23c], -R2.reuse ;  /* 0x00008f002f007a23 */ /* 0x100fe20000010802 */
[----:B------:R-:W-:Y:S01]  /*3860*/  FSETP.NEU.FTZ.AND P0, PT, R135, -INF , PT ;  /* 0xff8000008700780b */ /* 0x000fe20003f1d000 */
[----:B------:R-:W-:Y:S02]  /*3870*/  FFMA.FTZ R8, R137, c[0x0][0x23c], -R2 ;  /* 0x00008f0089087a23 */ /* 0x000fe40000010802 */
[----:B------:R1:W-:Y:S03]  /*3880*/  MUFU.EX2 R202, R0 ;  /* 0x0000000000ca7308 */ /* 0x0003e60000000800 */
[C---:B------:R-:W-:Y:S05]  /*3890*/  HMMA.16816.F32 R156, R4.reuse, R70, RZ ;  /* 0x00000046049c723c */ /* 0x040fea00000018ff */
[----:B------:R2:W-:Y:S03]  /*38a0*/  MUFU.EX2 R197, R8 ;  /* 0x0000000800c57308 */ /* 0x0005e60000000800 */
[----:B------:R-:W-:Y:S01]  /*38b0*/  HMMA.16816.F32 R144, R4, R82, RZ ;  /* 0x000000520490723c */ /* 0x000fe200000018ff */
[----:B-1----:R-:W-:-:S06]  /*38c0*/  FMUL.FTZ R0, R135, c[0x0][0x23c] ;  /* 0x00008f0087007a20 */ /* 0x002fcc0000410000 */
[--C-:B------:R-:W-:Y:S01]  /*38d0*/  FFMA.FTZ R4, R45, c[0x0][0x23c], -R2.reuse ;  /* 0x00008f002d047a23 */ /* 0x100fe20000010802 */
[----:B------:R-:W-:Y:S01]  /*38e0*/  HMMA.16816.F32 R140, R128, R152, R140 ;  /* 0x00000098808c723c */ /* 0x000fe2000000188c */
[----:B------:R-:W-:Y:S02]  /*38f0*/  FSEL R0, R0, RZ, P0 ;  /* 0x000000ff00007208 */ /* 0x000fe40000000000 */
[----:B------:R1:W-:Y:S01]  /*3900*/  MUFU.EX2 R205, R4 ;  /* 0x0000000400cd7308 */ /* 0x0003e20000000800 */
[----:B--2---:R-:W-:-:S04]  /*3910*/  FFMA.FTZ R8, R138, c[0x0][0x23c], -R2 ;  /* 0x00008f008a087a23 */ /* 0x004fc80000010802 */
[C---:B------:R-:W-:Y:S03]  /*3920*/  HMMA.16816.F32 R40, R128.reuse, R24, R40 ;  /* 0x000000188028723c */ /* 0x040fe60000001828 */
[----:B------:R2:W-:Y:S05]  /*3930*/  MUFU.EX2 R196, R8 ;  /* 0x0000000800c47308 */ /* 0x0005ea0000000800 */
[----:B------:R-:W-:Y:S01]  /*3940*/  HMMA.16816.F32 R56, R128, R32, R56 ;  /* 0x000000208038723c */ /* 0x000fe20000001838 */
[----:B-1----:R-:W-:-:S04]  /*3950*/  FFMA.FTZ R4, R44, c[0x0][0x23c], -R2 ;  /* 0x00008f002c047a23 */ /* 0x002fc80000010802 */
[----:B------:R1:W-:Y:S03]  /*3960*/  MUFU.EX2 R203, R4 ;  /* 0x0000000400cb7308 */ /* 0x0003e60000000800 */
[----:B------:R-:W-:Y:S01]  /*3970*/  HMMA.16816.F32 R72, R128, R28, R72 ;  /* 0x0000001c8048723c */ /* 0x000fe20000001848 */
[----:B--2---:R-:W-:-:S04]  /*3980*/  FFMA.FTZ R8, R132, c[0x0][0x23c], -R2 ;  /* 0x00008f0084087a23 */ /* 0x004fc80000010802 */
        /* <DEDUP_REMOVED lines=27> */
[C---:B------:R-:W-:Y:S01]  /*3b40*/  HMMA.16816.F32 R116, R128.reuse, R122, R156 ;  /* 0x0000007a8074723c */ /* 0x040fe2000000189c */
[--C-:B--2---:R-:W-:Y:S01]  /*3b50*/  FFMA.FTZ R2, R139, c[0x0][0x23c], -R0.reuse ;  /* 0x00008f008b027a23 */ /* 0x104fe20000010800 */
[----:B------:R-:W-:Y:S02]  /*3b60*/  MOV R139, R162 ;  /* 0x000000a2008b7202 */ /* 0x000fe40000000f00 */
[----:B----4-:R-:W-:Y:S01]  /*3b70*/  F2FP.PACK_AB R169, R133, R137 ;  /* 0x0000008985a9723e */ /* 0x010fe200000000ff */
        /* <DEDUP_REMOVED lines=31> */
[----:B------:R-:W-:Y:S01]  /*3d70*/  FADD.FTZ R5, R204, R0 ;  /* 0x00000000cc057221 */ /* 0x000fe20000010000 */
[----:B------:R-:W-:Y:S01]  /*3d80*/  F2FP.PACK_AB R168, R196, R197 ;  /* 0x000000c5c4a8723e */ /* 0x000fe200000000ff */
        /* <DEDUP_REMOVED lines=40> */
[----:B------:R-:W-:Y:S01]  /*4010*/  LEA.HI.SX32 R224, R224, 0xfffffffe, 0x1b ;  /* 0xfffffffee0e07811 */ /* 0x000fe200078fdaff */
[----:B------:R-:W-:Y:S01]  /*4020*/  IMAD.MOV.U32 R137, RZ, RZ, R135 ;  /* 0x000000ffff897224 */ /* 0x000fe200078e0087 */
[----:B------:R-:W-:Y:S01]  /*4030*/  MOV R139, R3 ;  /* 0x00000003008b7202 */ /* 0x000fe20000000f00 */
[----:B------:R-:W-:Y:S01]  /*4040*/  IMAD.MOV.U32 R132, RZ, RZ, R136 ;  /* 0x000000ffff847224 */ /* 0x000fe200078e0088 */
[----:B------:R-:W-:Y:S01]  /*4050*/  ISETP.GE.AND P3, PT, R238, c[0x0][0x220], PT ;  /* 0x00008800ee007a0c */ /* 0x000fe20003f66270 */
[----:B------:R-:W-:Y:S01]  /*4060*/  IMAD.MOV.U32 R138, RZ, RZ, R134 ;  /* 0x000000ffff8a7224 */ /* 0x000fe200078e0086 */
[----:B------:R-:W-:-:S02]  /*4070*/  ISETP.GE.AND P2, PT, R244, c[0x0][0x220], PT ;  /* 0x00008800f4007a0c */ /* 0x000fc40003f46270 */
[----:B------:R-:W-:Y:S01]  /*4080*/  MOV R252, c[0x0][0x1a0] ;  /* 0x0000680000fc7a02 */ /* 0x000fe20000000f00 */
[----:B------:R-:W-:Y:S07]  /*4090*/  BRA `(.L_x_922) ;  /* 0x000002d000007947 */ /* 0x000fee0003800000 */
.L_x_924:
[----:B------:R1:W-:Y:S01]  /*40a0*/  @P3 STS.128 [R223+0x8000], RZ ;  /* 0x008000ffdf003388 */ /* 0x0003e20000000c00 */
[----:B------:R-:W-:Y:S01]  /*40b0*/  IADD3 R0, R224, -0x1, RZ ;  /* 0xffffffffe0007810 */ /* 0x000fe20007ffe0ff */
[----:B------:R-:W-:Y:S02]  /*40c0*/  IMAD.MOV.U32 R133, RZ, RZ, c[0x0][0x198] ;  /* 0x00006600ff857624 */ /* 0x000fe400078e00ff */
[----:B------:R-:W-:Y:S01]  /*40d0*/  IMAD.MOV.U32 R136, RZ, RZ, 0x4 ;  /* 0x00000004ff887424 */ /* 0x000fe200078e00ff */
[----:B------:R-:W-:Y:S01]  /*40e0*/  SHF.R.S32.HI R2, RZ, 0x1f, R0 ;  /* 0x0000001fff027819 */ /* 0x000fe20000011400 */
[----:B------:R-:W-:Y:S04]  /*40f0*/  IMAD.WIDE.U32 R134, R0, c[0x0][0x198], RZ ;  /* 0x0000660000867a25 */ /* 0x000fe800078e00ff */
[----:B------:R-:W-:Y:S02]  /*4100*/  IMAD R2, R2, c[0x0][0x198], RZ ;  /* 0x0000660002027a24 */ /* 0x000fe400078e02ff */
[----:B------:R-:W-:Y:S02]  /*4110*/  IMAD.SHL.U32 R133, R133, 0x10, RZ ;  /* 0x0000001085857824 */ /* 0x000fe400078e00ff */
[----:B------:R-:W-:Y:S01]  /*4120*/  IMAD R2, R0, c[0x0][0x19c], R2 ;  /* 0x0000670000027a24 */ /* 0x000fe200078e0202 */
[----:B------:R-:W-:Y:S03]  /*4130*/  LEA R0, P1, R134, R248, 0x5 ;  /* 0x000000f886007211 */ /* 0x000fe600078228ff */
[----:B------:R-:W-:Y:S01]  /*4140*/  IMAD.IADD R3, R135, 0x1, R2 ;  /* 0x0000000187037824 */ /* 0x000fe200078e0202 */
[----:B------:R-:W-:Y:S02]  /*4150*/  @!P3 LEA R176, P6, R0, c[0x0][0x168], 0x1 ;  /* 0x00005a0000b0ba11 */ /* 0x000fe400078c08ff */
[----:B------:R-:W-:Y:S01]  /*4160*/  IADD3 R2, P0, R133, R0, RZ ;  /* 0x0000000085027210 */ /* 0x000fe20007f1e0ff */
[----:B------:R-:W-:Y:S01]  /*4170*/  IMAD.MOV.U32 R133, RZ, RZ, c[0x0][0x198] ;  /* 0x00006600ff857624 */ /* 0x000fe200078e00ff */
[----:B------:R-:W-:Y:S02]  /*4180*/  LEA.HI.X R3, R134, R243, R3, 0x5, P1 ;  /* 0x000000f386037211 */ /* 0x000fe400008f2c03 */
[C---:B------:R-:W-:Y:S02]  /*4190*/  @!P2 LEA R172, P1, R0.reuse, c[0x0][0x168], 0x1 ;  /* 0x00005a0000acaa11 */ /* 0x040fe400078208ff */
[C-C-:B------:R-:W-:Y:S02]  /*41a0*/  @!P3 LEA.HI.X R177, R0.reuse, c[0x0][0x16c], R3.reuse, 0x1, P6 ;  /* 0x00005b0000b1ba11 */ /* 0x140fe400030f0c03 */
[--C-:B------:R-:W-:Y:S02]  /*41b0*/  @!P2 LEA.HI.X R173, R0, c[0x0][0x16c], R3.reuse, 0x1, P1 ;  /* 0x00005b0000adaa11 */ /* 0x100fe400008f0c03 */
[C---:B------:R-:W-:Y:S01]  /*41c0*/  @!P3 LEA R174, P5, R2.reuse, c[0x0][0x168], 0x1 ;  /* 0x00005a0002aeba11 */ /* 0x040fe200078a08ff */
[----:B------:R-:W-:Y:S01]  /*41d0*/  @!PT LDS RZ, [RZ] ;  /* 0x00000000fffff984 */ /* 0x000fe20000000800 */
[----:B------:R-:W-:Y:S01]  /*41e0*/  @!PT LDS RZ, [RZ] ;  /* 0x00000000fffff984 */ /* 0x000fe20000000800 */
[----:B------:R-:W-:Y:S01]  /*41f0*/  @!PT LDS RZ, [RZ] ;  /* 0x00000000fffff984 */ /* 0x000fe20000000800 */
[----:B------:R1:W-:Y:S01]  /*4200*/  @!P3 LDGSTS.E.BYPASS.LTC128B.128 [R223+0x8000], [R176.64] ;  /* 0x08000000b0dfbfae */ /* 0x0003e2000b901d44 */
[----:B------:R-:W-:Y:S03]  /*4210*/  SHF.L.U64.HI R133, R133, R136, c[0x0][0x19c] ;  /* 0x0000670085857619 */ /* 0x000fe60000010288 */
[----:B------:R1:W-:Y:S02]  /*4220*/  @P2 STS.128 [R223+0x9000], RZ ;  /* 0x009000ffdf002388 */ /* 0x0003e40000000c00 */
[----:B------:R-:W-:Y:S01]  /*4230*/  IMAD.X R133, R133, 0x1, R3, P0 ;  /* 0x0000000185857824 */ /* 0x000fe200000e0603 */
[C---:B------:R-:W-:Y:S01]  /*4240*/  @!P2 LEA R134, P0, R2.reuse, c[0x0][0x168], 0x1 ;  /* 0x00005a000286aa11 */ /* 0x040fe200078008ff */
[----:B------:R-:W-:Y:S01]  /*4250*/  @!PT LDS RZ, [RZ] ;  /* 0x00000000fffff984 */ /* 0x000fe20000000800 */
[----:B------:R-:W-:Y:S01]  /*4260*/  @!PT LDS RZ, [RZ] ;  /* 0x00000000fffff984 */ /* 0x000fe20000000800 */
[----:B------:R-:W-:Y:S01]  /*4270*/  @!PT LDS RZ, [RZ] ;  /* 0x00000000fffff984 */ /* 0x000fe20000000800 */
[----:B------:R1:W-:Y:S03]  /*4280*/  @!P2 LDGSTS.E.BYPASS.LTC128B.128 [R223+0x9000], [R172.64+0x80] ;  /* 0x09000080acdfafae */ /* 0x0003e6000b901d44 */
[C-C-:B------:R-:W-:Y:S01]  /*4290*/  @!P3 LEA.HI.X R175, R2.reuse, c[0x0][0x16c], R133.reuse, 0x1, P5 ;  /* 0x00005b0002afba11 */ /* 0x140fe200028f0c85 */
[----:B------:R1:W-:Y:S01]  /*42a0*/  @P3 STS.128 [R223+0x8800], RZ ;  /* 0x008800ffdf003388 */ /* 0x0003e20000000c00 */
[----:B------:R-:W-:Y:S03]  /*42b0*/  @!P2 LEA.HI.X R135, R2, c[0x0][0x16c], R133, 0x1, P0 ;  /* 0x00005b000287aa11 */ /* 0x000fe600000f0c85 */
        /* <DEDUP_REMOVED lines=11> */
.L_x_922:
[----:B------:R-:W-:Y:S04]  /*4370*/  DEPBAR.LE SB0, 0x0 ;  /* 0x000080000000791a */ /* 0x000fe80000000000 */
[----:B------:R-:W-:Y:S01]  /*4380*/  BAR.SYNC.DEFER_BLOCKING 0x0 ;  /* 0x0000000000007b1d */ /* 0x000fe20000010000 */
[----:B------:R-:W-:Y:S01]  /*4390*/  SHF.R.S32.HI R0, RZ, 0x1f, R224 ;  /* 0x0000001fff007819 */ /* 0x000fe200000114e0 */
[----:B------:R-:W-:Y:S04]  /*43a0*/  IMAD.WIDE.U32 R4, R224, c[0x0][0x1a0], RZ ;  /* 0x00006800e0047a25 */ /* 0x000fe800078e00ff */
[----:B------:R-:W-:Y:S02]  /*43b0*/  IMAD R0, R0, c[0x0][0x1a0], RZ ;  /* 0x0000680000007a24 */ /* 0x000fe400078e02ff */
[----:B------:R-:W-:Y:S02]  /*43c0*/  IMAD.MOV.U32 R12, RZ, RZ, c[0x0][0x1a4] ;  /* 0x00006900ff0c7624 */ /* 0x000fe400078e00ff */
[----:B------:R-:W-:Y:S01]  /*43d0*/  IMAD R2, R224, c[0x0][0x1a4], R0 ;  /* 0x00006900e0027a24 */ /* 0x000fe200078e0200 */
[----:B------:R-:W-:Y:S03]  /*43e0*/  LEA R0, P1, R4, R246, 0x5 ;  /* 0x000000f604007211 */ /* 0x000fe600078228ff */
[----:B------:R-:W-:Y:S01]  /*43f0*/  IMAD.IADD R3, R5, 0x1, R2 ;  /* 0x0000000105037824 */ /* 0x000fe200078e0202 */
[----:B------:R-:W-:Y:S02]  /*4400*/  @!P3 LEA R10, P5, R0, c[0x0][0x170], 0x1 ;  /* 0x00005c00000aba11 */ /* 0x000fe400078a08ff */
[----:B------:R-:W-:Y:S02]  /*4410*/  LEA R2, P0, R252, R0, 0x4 ;  /* 0x00000000fc027211 */ /* 0x000fe400078020ff */
[----:B------:R-:W-:Y:S02]  /*4420*/  LEA.HI.X R3, R4, R245, R3, 0x5, P1 ;  /* 0x000000f504037211 */ /* 0x000fe400008f2c03 */
[C---:B------:R-:W-:Y:S02]  /*4430*/  @!P2 LEA R6, P1, R0.reuse, c[0x0][0x170], 0x1 ;  /* 0x00005c000006aa11 */ /* 0x040fe400078208ff */
[C-C-:B------:R-:W-:Y:S01]  /*4440*/  @!P3 LEA.HI.X R11, R0.reuse, c[0x0][0x174], R3.reuse, 0x1, P5 ;  /* 0x00005d00000bba11 */ /* 0x140fe200028f0c03 */
[----:B------:R-:W-:Y:S01]  /*4450*/  @P3 STS.128 [R223+0xa000], RZ ;  /* 0x00a000ffdf003388 */ /* 0x000fe20000000c00 */
[----:B------:R-:W-:Y:S02]  /*4460*/  @!P2 LEA.HI.X R7, R0, c[0x0][0x174], R3, 0x1, P1 ;  /* 0x00005d000007aa11 */ /* 0x000fe400008f0c03 */
[----:B------:R-:W-:Y:S02]  /*4470*/  @!P3 LEA R8, P4, R2, c[0x0][0x170], 0x1 ;  /* 0x00005c000208ba11 */ /* 0x000fe400078808ff */
[----:B------:R-:W-:Y:S01]  /*4480*/  @!PT LDS RZ, [RZ] ;  /* 0x00000000fffff984 */ /* 0x000fe20000000800 */
[----:B------:R-:W-:Y:S01]  /*4490*/  @!PT LDS RZ, [RZ] ;  /* 0x00000000fffff984 */ /* 0x000fe20000000800 */
[----:B------:R-:W-:Y:S01]  /*44a0*/  @!PT LDS RZ, [RZ] ;  /* 0x00000000fffff984 */ /* 0x000fe20000000800 */
[----:B------:R1:W-:Y:S01]  /*44b0*/  @!P3 LDGSTS.E.BYPASS.LTC128B.128 [R223+0xa000], [R10.64] ;  /* 0x0a0000000adfbfae */ /* 0x0003e2000b901d44 */
[----:B------:R-:W-:Y:S02]  /*44c0*/  LEA.HI.X R5, R252, R3, R12, 0x4, P0 ;  /* 0x00000003fc057211 */ /* 0x000fe400000f240c */
[C---:B------:R-:W-:Y:S02]  /*44d0*/  @!P2 LEA R4, P0, R2.reuse, c[0x0][0x170], 0x1 ;  /* 0x00005c000204aa11 */ /* 0x040fe400078008ff */
[----:B------:R-:W-:Y:S01]  /*44e0*/  @P2 STS.128 [R223+0xb000], RZ ;  /* 0x00b000ffdf002388 */ /* 0x000fe20000000c00 */
[C-C-:B------:R-:W-:Y:S02]  /*44f0*/  @!P3 LEA.HI.X R9, R2.reuse, c[0x0][0x174], R5.reuse, 0x1, P4 ;  /* 0x00005d000209ba11 */ /* 0x140fe400020f0c05 */
[----:B------:R-:W-:Y:S02]  /*4500*/  @!P2 LEA.HI.X R5, R2, c[0x0][0x174], R5, 0x1, P0 ;  /* 0x00005d000205aa11 */ /* 0x000fe400000f0c05 */
[----:B------:R-:W-:Y:S01]  /*4510*/  @!PT LDS RZ, [RZ] ;  /* 0x00000000fffff984 */ /* 0x000fe20000000800 */
[----:B------:R-:W-:Y:S01]  /*4520*/  @!PT LDS RZ, [RZ] ;  /* 0x00000000fffff984 */ /* 0x000fe20000000800 */
[----:B------:R-:W-:Y:S01]  /*4530*/  @!PT LDS RZ, [RZ] ;  /* 0x00000000fffff984 */ /* 0x000fe20000000800 */
[----:B------:R2:W-:Y:S01]  /*4540*/  @!P2 LDGSTS.E.BYPASS.LTC128B.128 [R223+0xb000], [R6.64+0x80] ;  /* 0x0b00008006dfafae */ /* 0x0005e2000b901d44 */
[----:B------:R-:W-:Y:S04]  /*4550*/  ISETP.GT.AND P4, PT, R224, RZ, PT ;  /* 0x000000ffe000720c */ /* 0x000fe80003f84270 */
[----:B------:R-:W-:Y:S05]  /*4560*/  @P3 STS.128 [R223+0xa800], RZ ;  /* 0x00a800ffdf003388 */ /* 0x000fea0000000c00 */
[----:B------:R-:W-:Y:S01]  /*4570*/  @!PT LDS RZ, [RZ] ;  /* 0x00000000fffff984 */ /* 0x000fe20000000800 */
[----:B------:R-:W-:Y:S01]  /*4580*/  @!PT LDS RZ, [RZ] ;  /* 0x00000000fffff984 */ /* 0x000fe20000000800 */
[----:B------:R-:W-:Y:S01]  /*4590*/  @!PT LDS RZ, [RZ] ;  /* 0x00000000fffff984 */ /* 0x000fe20000000800 */
[----:B------:R1:W-:Y:S05]  /*45a0*/  @!P3 LDGSTS.E.BYPASS.LTC128B.128 [R223+0xa800], [R8.64] ;  /* 0x0a80000008dfbfae */ /* 0x0003ea000b901d44 */
[----:B------:R-:W-:Y:S05]  /*45b0*/  @P2 STS.128 [R223+0xb800], RZ ;  /* 0x00b800ffdf002388 */ /* 0x000fea0000000c00 */
[----:B------:R-:W-:Y:S01]  /*45c0*/  @!PT LDS RZ, [RZ] ;  /* 0x00000000fffff984 */ /* 0x000fe20000000800 */
[----:B------:R-:W-:Y:S01]  /*45d0*/  @!PT LDS RZ, [RZ] ;  /* 0x00000000fffff984 */ /* 0x000fe20000000800 */
[----:B------:R-:W-:Y:S01]  /*45e0*/  @!PT LDS RZ, [RZ] ;  /* 0x00000000fffff984 */ /* 0x000fe20000000800 */
[----:B------:R2:W-:Y:S05]  /*45f0*/  @!P2 LDGSTS.E.BYPASS.LTC128B.128 [R223+0xb800], [R4.64+0x80] ;  /* 0x0b80008004dfafae */ /* 0x0005ea000b901d44 */
[----:B------:R-:W-:Y:S05]  /*4600*/  LDSM.16.M88.4 R32, [R210] ;  /* 0x00000000d220783b */ /* 0x000fea0000000200 */
[----:B------:R-:W2:Y:S05]  /*4610*/  LDSM.16.M88.4 R16, [R208+0x8000] ;  /* 0x00800000d010783b */ /* 0x000eaa0000000200 */
[----:B------:R-:W1:Y:S05]  /*4620*/  LDSM.16.M88.4 R28, [R210+0x2000] ;  /* 0x00200000d21c783b */ /* 0x000e6a0000000200 */
[----:B------:R-:W3:Y:S05]  /*4630*/  LDSM.16.M88.4 R172, [R208+0x8800] ;  /* 0x00880000d0ac783b */ /* 0x000eea0000000200 */
[----:B------:R-:W0:Y:S05]  /*4640*/  LDGDEPBAR ;  /* 0x00000000000079af */ /* 0x000e2a0000000000 */
[----:B------:R-:W-:Y:S05]  /*4650*/  LDSM.16.M88.4 R176, [R212] ;  /* 0x00000000d4b0783b */ /* 0x000fea0000000200 */
[----:B------:R-:W4:Y:S05]  /*4660*/  LDSM.16.M88.4 R180, [R219] ;  /* 0x00000000dbb4783b */ /* 0x000f2a0000000200 */
[----:B------:R-:W5:Y:S05]  /*4670*/  LDSM.16.M88.4 R184, [R212+0x2000] ;  /* 0x00200000d4b8783b */ /* 0x000f6a0000000200 */
[----:B------:R-:W4:Y:S01]  /*4680*/  LDSM.16.M88.4 R188, [R222] ;  /* 0x00000000debc783b */ /* 0x000f220000000200 */
[-C--:B--2---:R-:W-:Y:S04]  /*4690*/  HMMA.16816.F32 R4, R32, R16.reuse, RZ ;  /* 0x000000102004723c */ /* 0x084fe800000018ff */
[----:B------:R-:W-:Y:S05]  /*46a0*/  LDSM.16.M88.4 R192, [R218] ;  /* 0x00000000dac0783b */ /* 0x000fea0000000200 */
[----:B------:R-:W2:Y:S01]  /*46b0*/  LDSM.16.M88.4 R196, [R217+0x8000] ;  /* 0x00800000d9c4783b */ /* 0x000ea20000000200 */
[C---:B-1----:R-:W-:Y:S04]  /*46c0*/  HMMA.16816.F32 R8, R28.reuse, R16, RZ ;  /* 0x000000101c08723c */ /* 0x042fe800000018ff */
[----:B------:R-:W1:Y:S04]  /*46d0*/  LDSM.16.M88.4 R200, [R218+0x2000] ;  /* 0x00200000dac8783b */ /* 0x000e680000000200 */
[-C--:B------:R-:W-:Y:S01]  /*46e0*/  HMMA.16816.F32 R12, R28, R18.reuse, RZ ;  /* 0x000000121c0c723c */ /* 0x080fe200000018ff */
[----:B------:R-:W-:Y:S07]  /*46f0*/  LDSM.16.M88.4 R204, [R216+0x2000] ;  /* 0x00200000d8cc783b */ /* 0x000fee0000000200 */
[C---:B------:R-:W-:Y:S08]  /*4700*/  HMMA.16816.F32 R16, R32.reuse, R18, RZ ;  /* 0x000000122010723c */ /* 0x040ff000000018ff */
[-C--:B---3--:R-:W-:Y:S08]  /*4710*/  HMMA.16816.F32 R20, R32, R172.reuse, RZ ;  /* 0x000000ac2014723c */ /* 0x088ff000000018ff */
[C---:B------:R-:W-:Y:S08]  /*4720*/  HMMA.16816.F32 R24, R28.reuse, R172, RZ ;  /* 0x000000ac1c18723c */ /* 0x040ff000000018ff */
[-C--:B------:R-:W-:Y:S08]  /*4730*/  HMMA.16816.F32 R28, R28, R174.reuse, RZ ;  /* 0x000000ae1c1c723c */ /* 0x080ff000000018ff */
[----:B------:R-:W-:Y:S01]  /*4740*/  HMMA.16816.F32 R32, R32, R174, RZ ;  /* 0x000000ae2020723c */ /* 0x000fe200000018ff */
[----:B------:R-:W3:Y:S07]  /*4750*/  LDSM.16.M88.4 R172, [R217+0x8800] ;  /* 0x00880000d9ac783b */ /* 0x000eee0000000200 */
[-C--:B----4-:R-:W-:Y:S08]  /*4760*/  HMMA.16816.F32 R4, R176, R180.reuse, R4 ;  /* 0x000000b4b004723c */ /* 0x090ff00000001804 */
[C---:B-----5:R-:W-:Y:S08]  /*4770*/  HMMA.16816.F32 R8, R184.reuse, R180, R8 ;  /* 0x000000b4b808723c */ /* 0x060ff00000001808 */
[-C--:B------:R-:W-:Y:S08]  /*4780*/  HMMA.16816.F32 R12, R184, R182.reuse, R12 ;  /* 0x000000b6b80c723c */ /* 0x080ff0000000180c */
[C---:B------:R-:W-:Y:S01]  /*4790*/  HMMA.16816.F32 R16, R176.reuse, R182, R16 ;  /* 0x000000b6b010723c */ /* 0x040fe20000001810 */
[----:B------:R-:W-:Y:S07]  /*47a0*/  LDSM.16.M88.4 R180, [R216] ;  /* 0x00000000d8b4783b */ /* 0x000fee0000000200 */
[-C--:B------:R-:W-:Y:S08]  /*47b0*/  HMMA.16816.F32 R20, R176, R188.reuse, R20 ;  /* 0x000000bcb014723c */ /* 0x080ff00000001814 */
[C---:B------:R-:W-:Y:S08]  /*47c0*/  HMMA.16816.F32 R24, R184.reuse, R188, R24 ;  /* 0x000000bcb818723c */ /* 0x040ff00000001818 */
[-C--:B------:R-:W-:Y:S01]  /*47d0*/  HMMA.16816.F32 R28, R184, R190.reuse, R28 ;  /* 0x000000beb81c723c */ /* 0x080fe2000000181c */
[----:B------:R-:W4:Y:S07]  /*47e0*/  LDSM.16.M88.4 R184, [R215] ;  /* 0x00000000d7b8783b */ /* 0x000f2e0000000200 */
[----:B------:R-:W-:Y:S01]  /*47f0*/  HMMA.16816.F32 R32, R176, R190, R32 ;  /* 0x000000beb020723c */ /* 0x000fe20000001820 */
[----:B------:R-:W5:Y:S05]  /*4800*/  LDSM.16.M88.4 R176, [R215+0x800] ;  /* 0x00080000d7b0783b */ /* 0x000f6a0000000200 */
[----:B------:R-:W-:Y:S02]  /*4810*/  LDSM.16.M88.4 R188, [R210+0x4000] ;  /* 0x00400000d2bc783b */ /* 0x000fe40000000200 */
[-C--:B--2---:R-:W-:Y:S08]  /*4820*/  HMMA.16816.F32 R4, R192, R196.reuse, R4 ;  /* 0x000000c4c004723c */ /* 0x084ff00000001804 */
[C---:B-1----:R-:W-:Y:S08]  /*4830*/  HMMA.16816.F32 R8, R200.reuse, R196, R8 ;  /* 0x000000c4c808723c */ /* 0x042ff00000001808 */
[-C--:B------:R-:W-:Y:S08]  /*4840*/  HMMA.16816.F32 R12, R200, R198.reuse, R12 ;  /* 0x000000c6c80c723c */ /* 0x080ff0000000180c */
[C---:B------:R-:W-:Y:S01]  /*4850*/  HMMA.16816.F32 R16, R192.reuse, R198, R16 ;  /* 0x000000c6c010723c */ /* 0x040fe20000001810 */
[----:B------:R-:W1:Y:S07]  /*4860*/  LDSM.16.M88.4 R196, [R208+0x9000] ;  /* 0x00900000d0c4783b */ /* 0x000e6e0000000200 */
[-C--:B---3--:R-:W-:Y:S08]  /*4870*/  HMMA.16816.F32 R20, R192, R172.reuse, R20 ;  /* 0x000000acc014723c */ /* 0x088ff00000001814 */
[C---:B------:R-:W-:Y:S08]  /*4880*/  HMMA.16816.F32 R24, R200.reuse, R172, R24 ;  /* 0x000000acc818723c */ /* 0x040ff00000001818 */
[-C--:B------:R-:W-:Y:S01]  /*4890*/  HMMA.16816.F32 R28, R200, R174.reuse, R28 ;  /* 0x000000aec81c723c */ /* 0x080fe2000000181c */
[----:B------:R-:W2:Y:S07]  /*48a0*/  LDSM.16.M88.4 R200, [R210+0x6000] ;  /* 0x00600000d2c8783b */ /* 0x000eae0000000200 */
[----:B------:R-:W-:Y:S01]  /*48b0*/  HMMA.16816.F32 R32, R192, R174, R32 ;  /* 0x000000aec020723c */ /* 0x000fe20000001820 */
[----:B------:R-:W3:Y:S05]  /*48c0*/  LDSM.16.M88.4 R172, [R208+0x9800] ;  /* 0x00980000d0ac783b */ /* 0x000eea0000000200 */
[----:B------:R-:W-:Y:S02]  /*48d0*/  LDSM.16.M88.4 R192, [R221] ;  /* 0x00000000ddc0783b */ /* 0x000fe40000000200 */
[-C--:B----4-:R-:W-:Y:S08]  /*48e0*/  HMMA.16816.F32 R4, R180, R184.reuse, R4 ;  /* 0x000000b8b404723c */ /* 0x090ff00000001804 */
[C---:B------:R-:W-:Y:S08]  /*48f0*/  HMMA.16816.F32 R8, R204.reuse, R184, R8 ;  /* 0x000000b8cc08723c */ /* 0x040ff00000001808 */
[-C--:B------:R-:W-:Y:S08]  /*4900*/  HMMA.16816.F32 R12, R204, R186.reuse, R12 ;  /* 0x000000bacc0c723c */ /* 0x080ff0000000180c */
[C---:B------:R-:W-:Y:S01]  /*4910*/  HMMA.16816.F32 R16, R180.reuse, R186, R16 ;  /* 0x000000bab410723c */ /* 0x040fe20000001810 */
[----:B------:R-:W4:Y:S07]  /*4920*/  LDSM.16.M88.4 R184, [R212+0x4000] ;  /* 0x00400000d4b8783b */ /* 0x000f2e0000000200 */
[-C--:B-----5:R-:W-:Y:S08]  /*4930*/  HMMA.16816.F32 R20, R180, R176.reuse, R20 ;  /* 0x000000b0b414723c */ /* 0x0a0ff00000001814 */
[C---:B------:R-:W-:Y:S08]  /*4940*/  HMMA.16816.F32 R24, R204.reuse, R176, R24 ;  /* 0x000000b0cc18723c */ /* 0x040ff00000001818 */
[-C--:B------:R-:W-:Y:S01]  /*4950*/  HMMA.16816.F32 R28, R204, R178.reuse, R28 ;  /* 0x000000b2cc1c723c */ /* 0x080fe2000000181c */
[----:B------:R-:W5:Y:S07]  /*4960*/  LDSM.16.M88.4 R204, [R212+0x6000] ;  /* 0x00600000d4cc783b */ /* 0x000f6e0000000200 */
[----:B------:R-:W-:Y:S01]  /*4970*/  HMMA.16816.F32 R32, R180, R178, R32 ;  /* 0x000000b2b420723c */ /* 0x000fe20000001820 */
[----:B------:R-:W4:Y:S05]  /*4980*/  LDSM.16.M88.4 R176, [R220] ;  /* 0x00000000dcb0783b */ /* 0x000f2a0000000200 */
[----:B------:R-:W-:Y:S02]  /*4990*/  LDSM.16.M88.4 R180, [R218+0x4000] ;  /* 0x00400000dab4783b */ /* 0x000fe40000000200 */
[-C--:B-1----:R-:W-:Y:S08]  /*49a0*/  HMMA.16816.F32 R4, R188, R196.reuse, R4 ;  /* 0x000000c4bc04723c */ /* 0x082ff00000001804 */
[C---:B--2---:R-:W-:Y:S08]  /*49b0*/  HMMA.16816.F32 R8, R200.reuse, R196, R8 ;  /* 0x000000c4c808723c */ /* 0x044ff00000001808 */
        /* <DEDUP_REMOVED lines=9> */
[----:B------:R-:W-:Y:S02]  /*4a50*/  LDSM.16.M88.4 R188, [R216+0x4000] ;  /* 0x00400000d8bc783b */ /* 0x000fe40000000200 */
[-C--:B----4-:R-:W-:Y:S08]  /*4a60*/  HMMA.16816.F32 R4, R184, R192.reuse, R4 ;  /* 0x000000c0b804723c */ /* 0x090ff00000001804 */
[C---:B-----5:R-:W-:Y:S08]  /*4a70*/  HMMA.16816.F32 R8, R204.reuse, R192, R8 ;  /* 0x000000c0cc08723c */ /* 0x060ff00000001808 */
[-C--:B------:R-:W-:Y:S08]  /*4a80*/  HMMA.16816.F32 R12, R204, R194.reuse, R12 ;  /* 0x000000c2cc0c723c */ /* 0x080ff0000000180c */
[C---:B------:R-:W-:Y:S01]  /*4a90*/  HMMA.16816.F32 R16, R184.reuse, R194, R16 ;  /* 0x000000c2b810723c */ /* 0x040fe20000001810 */
[----:B------:R-:W4:Y:S07]  /*4aa0*/  LDSM.16.M88.4 R192, [R215+0x1000] ;  /* 0x00100000d7c0783b */ /* 0x000f2e0000000200 */
[-C--:B------:R-:W-:Y:S08]  /*4ab0*/  HMMA.16816.F32 R20, R184, R176.reuse, R20 ;  /* 0x000000b0b814723c */ /* 0x080ff00000001814 */
[C---:B------:R-:W-:Y:S08]  /*4ac0*/  HMMA.16816.F32 R24, R204.reuse, R176, R24 ;  /* 0x000000b0cc18723c */ /* 0x040ff00000001818 */
[-C--:B------:R-:W-:Y:S01]  /*4ad0*/  HMMA.16816.F32 R28, R204, R178.reuse, R28 ;  /* 0x000000b2cc1c723c */ /* 0x080fe2000000181c */
[----:B------:R-:W5:Y:S07]  /*4ae0*/  LDSM.16.M88.4 R204, [R216+0x6000] ;  /* 0x00600000d8cc783b */ /* 0x000f6e0000000200 */
[----:B------:R-:W-:Y:S01]  /*4af0*/  HMMA.16816.F32 R32, R184, R178, R32 ;  /* 0x000000b2b820723c */ /* 0x000fe20000001820 */
[----:B------:R-:W4:Y:S01]  /*4b00*/  LDSM.16.M88.4 R176, [R215+0x1800] ;  /* 0x00180000d7b0783b */ /* 0x000f220000000200 */
[----:B------:R-:W-:Y:S04]  /*4b10*/  DEPBAR.LE SB0, 0x0 ;  /* 0x000080000000791a */ /* 0x000fe80000000000 */
[----:B------:R-:W-:Y:S02]  /*4b20*/  BAR.SYNC.DEFER_BLOCKING 0x0 ;  /* 0x0000000000007b1d */ /* 0x000fe40000010000 */
[-C--:B-1----:R-:W-:Y:S08]  /*4b30*/  HMMA.16816.F32 R4, R180, R196.reuse, R4 ;  /* 0x000000c4b404723c */ /* 0x082ff00000001804 */
[C---:B--2---:R-:W-:Y:S08]  /*4b40*/  HMMA.16816.F32 R8, R200.reuse, R196, R8 ;  /* 0x000000c4c808723c */ /* 0x044ff00000001808 */
[-C--:B------:R-:W-:Y:S08]  /*4b50*/  HMMA.16816.F32 R12, R200, R198.reuse, R12 ;  /* 0x000000c6c80c723c */ /* 0x080ff0000000180c */
[C---:B------:R-:W-:Y:S08]  /*4b60*/  HMMA.16816.F32 R16, R180.reuse, R198, R16 ;  /* 0x000000c6b410723c */ /* 0x040ff00000001810 */
[-C--:B---3--:R-:W-:Y:S08]  /*4b70*/  HMMA.16816.F32 R20, R180, R172.reuse, R20 ;  /* 0x000000acb414723c */ /* 0x088ff00000001814 */
[C---:B------:R-:W-:Y:S08]  /*4b80*/  HMMA.16816.F32 R24, R200.reuse, R172, R24 ;  /* 0x000000acc818723c */ /* 0x040ff00000001818 */
[-C--:B------:R-:W-:Y:S08]  /*4b90*/  HMMA.16816.F32 R28, R200, R174.reuse, R28 ;  /* 0x000000aec81c723c */ /* 0x080ff0000000181c */
[----:B------:R-:W-:Y:S08]  /*4ba0*/  HMMA.16816.F32 R32, R180, R174, R32 ;  /* 0x000000aeb420723c */ /* 0x000ff00000001820 */
[-C--:B----4-:R-:W-:Y:S08]  /*4bb0*/  HMMA.16816.F32 R4, R188, R192.reuse, R4 ;  /* 0x000000c0bc04723c */ /* 0x090ff00000001804 */
        /* <DEDUP_REMOVED lines=8> */
.L_x_923:
[----:B------:R-:W-:Y:S01]  /*4c40*/  FMNMX.FTZ R0, R4, R132, !PT ;  /* 0x0000008404007209 */ /* 0x000fe20007810000 */
[----:B-1----:R-:W-:Y:S01]  /*4c50*/  LDSM.16.MT88.4 R176, [R211+0xa000] ;  /* 0x00a00000d3b0783b */ /* 0x002fe20000004200 */
[----:B------:R-:W-:Y:S02]  /*4c60*/  IADD3 R224, R224, -0x1, RZ ;  /* 0xffffffffe0e07810 */ /* 0x000fe40007ffe0ff */
[----:B------:R-:W-:Y:S02]  /*4c70*/  FMNMX.FTZ R2, R5, R0, !PT ;  /* 0x0000000005027209 */ /* 0x000fe40007810000 */
[----:B------:R-:W-:Y:S02]  /*4c80*/  FMNMX.FTZ R0, R6, R137, !PT ;  /* 0x0000008906007209 */ /* 0x000fe40007810000 */
[----:B------:R-:W-:Y:S01]  /*4c90*/  FMNMX.FTZ R3, R16, R2, !PT ;  /* 0x0000000210037209 */ /* 0x000fe20007810000 */
[----:B------:R-:W-:Y:S01]  /*4ca0*/  LDSM.16.MT88.4 R184, [R211+0xb800] ;  /* 0x00b80000d3b8783b */ /* 0x000fe20000004200 */
        /* <DEDUP_REMOVED lines=26> */
[----:B------:R-:W-:Y:S01]  /*4e50*/  FMNMX.FTZ R2, R25, R2, !PT ;  /* 0x0000000219027209 */ /* 0x000fe20007810000 */
[----:B------:R-:W1:Y:S01]  /*4e60*/  SHFL.BFLY PT, R135, R3, 0x2, 0x1f ;  /* 0x0c401f0003877f89 */ /* 0x000e6200000e0000 */
[----:B------:R-:W-:Y:S02]  /*4e70*/  FMNMX.FTZ R0, R31, R0, !PT ;  /* 0x000000001f007209 */ /* 0x000fe40007810000 */
[----:B------:R-:W-:Y:S04]  /*4e80*/  FMNMX.FTZ R133, R28, R2, !PT ;  /* 0x000000021c857209 */ /* 0x000fe80007810000 */
[----:B------:R-:W-:Y:S01]  /*4e90*/  FMNMX.FTZ R133, R29, R133, !PT ;  /* 0x000000851d857209 */ /* 0x000fe20007810000 */
[----:B------:R-:W2:Y:S08]  /*4ea0*/  SHFL.BFLY PT, R172, R136, 0x1, 0x1f ;  /* 0x0c201f0088ac7f89 */ /* 0x000eb000000e0000 */
[----:B------:R-:W3:Y:S08]  /*4eb0*/  SHFL.BFLY PT, R2, R0, 0x2, 0x1f ;  /* 0x0c401f0000027f89 */ /* 0x000ef000000e0000 */
[----:B------:R-:W4:Y:S01]  /*4ec0*/  SHFL.BFLY PT, R134, R133, 0x2, 0x1f ;  /* 0x0c401f0085867f89 */ /* 0x000f2200000e0000 */
[----:B-1----:R-:W-:Y:S02]  /*4ed0*/  FMNMX.FTZ R135, R3, R135, !PT ;  /* 0x0000008703877209 */ /* 0x002fe40007810000 */
[----:B--2---:R-:W-:Y:S05]  /*4ee0*/  FMNMX.FTZ R136, R136, R172, !PT ;  /* 0x000000ac88887209 */ /* 0x004fea0007810000 */
[----:B------:R-:W1:Y:S01]  /*4ef0*/  SHFL.BFLY PT, R173, R135, 0x1, 0x1f ;  /* 0x0c201f0087ad7f89 */ /* 0x000e6200000e0000 */
[----:B------:R-:W-:Y:S02]  /*4f00*/  FSETP.NEU.FTZ.AND P0, PT, R136, -INF , PT ;  /* 0xff8000008800780b */ /* 0x000fe40003f1d000 */
[----:B---3--:R-:W-:Y:S01]  /*4f10*/  FMNMX.FTZ R2, R0, R2, !PT ;  /* 0x0000000200027209 */ /* 0x008fe20007810000 */
[----:B------:R-:W-:Y:S04]  /*4f20*/  FADD.FTZ R0, -R136, R132 ;  /* 0x0000008488007221 */ /* 0x000fe80000010100 */
[----:B------:R-:W-:Y:S01]  /*4f30*/  FMUL.FTZ R0, R0, c[0x0][0x23c] ;  /* 0x00008f0000007a20 */ /* 0x000fe20000410000 */
        /* <DEDUP_REMOVED lines=20> */
[----:B------:R-:W-:Y:S02]  /*5080*/  FFMA.FTZ R5, R5, c[0x0][0x23c], -R137 ;  /* 0x00008f0005057a23 */ /* 0x000fe40000010889 */
[C---:B------:R-:W-:Y:S02]  /*5090*/  FMUL.FTZ R37, R133.reuse, R37 ;  /* 0x0000002585257220 */ /* 0x040fe40000410000 */
[C---:B------:R-:W-:Y:S02]  /*50a0*/  FMUL.FTZ R48, R133.reuse, R48 ;  /* 0x0000003085307220 */ /* 0x040fe40000410000 */
[C---:B------:R-:W-:Y:S02]  /*50b0*/  FMUL.FTZ R49, R133.reuse, R49 ;  /* 0x0000003185317220 */ /* 0x040fe40000410000 */
[C---:B------:R-:W-:Y:S01]  /*50c0*/  FMUL.FTZ R52, R133.reuse, R52 ;  /* 0x0000003485347220 */ /* 0x040fe20000410000 */
[----:B------:R5:W-:Y:S01]  /*50d0*/  MUFU.EX2 R232, R17 ;  /* 0x0000001100e87308 */ /* 0x000be20000000800 */
[C---:B------:R-:W-:Y:S02]  /*50e0*/  FMUL.FTZ R53, R133.reuse, R53 ;  /* 0x0000003585357220 */ /* 0x040fe40000410000 */
[----:B------:R-:W-:Y:S02]  /*50f0*/  FMUL.FTZ R64, R133, R64 ;  /* 0x0000004085407220 */ /* 0x000fe40000410000 */
[----:B-1----:R-:W-:Y:S02]  /*5100*/  FADD.FTZ R0, -R134, R138 ;  /* 0x0000008a86007221 */ /* 0x002fe40000010100 */
[----:B------:R-:W-:Y:S02]  /*5110*/  FMUL.FTZ R138, R135, c[0x0][0x23c] ;  /* 0x00008f00878a7a20 */ /* 0x000fe40000410000 */
[----:B------:R-:W-:Y:S01]  /*5120*/  FMUL.FTZ R0, R0, c[0x0][0x23c] ;  /* 0x00008f0000007a20 */ /* 0x000fe20000410000 */
[----:B------:R1:W-:Y:S01]  /*5130*/  MUFU.EX2 R231, R4 ;  /* 0x0000000400e77308 */ /* 0x0003e20000000800 */
[----:B--2---:R-:W-:Y:S01]  /*5140*/  FMUL.FTZ R38, R132, R38 ;  /* 0x0000002684267220 */ /* 0x004fe20000410000 */
[----:B------:R-:W-:Y:S01]  /*5150*/  FSEL R138, R138, RZ, P0 ;  /* 0x000000ff8a8a7208 */ /* 0x000fe20000000000 */
[----:B------:R-:W-:Y:S01]  /*5160*/  FMUL.FTZ R39, R132, R39 ;  /* 0x0000002784277220 */ /* 0x000fe20000410000 */
[----:B------:R-:W-:Y:S01]  /*5170*/  FSETP.NEU.FTZ.AND P0, PT, R134, -INF , PT ;  /* 0xff8000008600780b */ /* 0x000fe20003f1d000 */
[----:B----4-:R-:W-:Y:S02]  /*5180*/  FMUL.FTZ R16, R133, R152 ;  /* 0x0000009885107220 */ /* 0x010fe40000410000 */
[--C-:B------:R-:W-:Y:S02]  /*5190*/  FFMA.FTZ R18, R18, c[0x0][0x23c], -R138.reuse ;  /* 0x00008f0012127a23 */ /* 0x100fe4000001088a */
[--C-:B------:R-:W-:Y:S01]  /*51a0*/  FFMA.FTZ R19, R19, c[0x0][0x23c], -R138.reuse ;  /* 0x00008f0013137a23 */ /* 0x100fe2000001088a */
[----:B------:R2:W4:Y:S01]  /*51b0*/  MUFU.EX2 R2, R0 ;  /* 0x0000000000027308 */ /* 0x0005220000000800 */
[--C-:B------:R-:W-:Y:S02]  /*51c0*/  FFMA.FTZ R6, R6, c[0x0][0x23c], -R138.reuse ;  /* 0x00008f0006067a23 */ /* 0x100fe4000001088a */
[----:B------:R-:W-:Y:S02]  /*51d0*/  FFMA.FTZ R7, R7, c[0x0][0x23c], -R138 ;  /* 0x00008f0007077a23 */ /* 0x000fe4000001088a */
[C---:B-----5:R-:W-:Y:S02]  /*51e0*/  FMUL.FTZ R17, R133.reuse, R153 ;  /* 0x0000009985117220 */ /* 0x060fe40000410000 */
[C---:B------:R-:W-:Y:S02]  /*51f0*/  FMUL.FTZ R50, R132.reuse, R50 ;  /* 0x0000003284327220 */ /* 0x040fe40000410000 */
[C---:B------:R-:W-:Y:S01]  /*5200*/  FMUL.FTZ R51, R132.reuse, R51 ;  /* 0x0000003384337220 */ /* 0x040fe20000410000 */
[----:B------:R5:W-:Y:S01]  /*5210*/  MUFU.EX2 R226, R18 ;  /* 0x0000001200e27308 */ /* 0x000be20000000800 */
[C---:B------:R-:W-:Y:S02]  /*5220*/  FMUL.FTZ R54, R132.reuse, R54 ;  /* 0x0000003684367220 */ /* 0x040fe40000410000 */
[C---:B------:R-:W-:Y:S02]  /*5230*/  FMUL.FTZ R55, R132.reuse, R55 ;  /* 0x0000003784377220 */ /* 0x040fe40000410000 */
[C---:B-1----:R-:W-:Y:S02]  /*5240*/  FMUL.FTZ R4, R133.reuse, R144 ;  /* 0x0000009085047220 */ /* 0x042fe40000410000 */
[C---:B------:R-:W-:Y:S02]  /*5250*/  FMUL.FTZ R65, R133.reuse, R65 ;  /* 0x0000004185417220 */ /* 0x040fe40000410000 */
[C---:B------:R-:W-:Y:S01]  /*5260*/  FMUL.FTZ R66, R132.reuse, R66 ;  /* 0x0000004284427220 */ /* 0x040fe20000410000 */
[----:B------:R1:W-:Y:S01]  /*5270*/  MUFU.EX2 R228, R19 ;  /* 0x0000001300e47308 */ /* 0x0003e20000000800 */
[----:B------:R-:W-:Y:S02]  /*5280*/  FMUL.FTZ R67, R132, R67 ;  /* 0x0000004384437220 */ /* 0x000fe40000410000 */
[----:B------:R-:W-:Y:S02]  /*5290*/  FMUL.FTZ R68, R133, R68 ;  /* 0x0000004485447220 */ /* 0x000fe40000410000 */
[----:B--2---:R-:W-:Y:S02]  /*52a0*/  FADD.FTZ R0, -R3, R139 ;  /* 0x0000008b03007221 */ /* 0x004fe40000010100 */
[----:B------:R-:W-:Y:S02]  /*52b0*/  FMUL.FTZ R139, R134, c[0x0][0x23c] ;  /* 0x00008f00868b7a20 */ /* 0x000fe40000410000 */
[----:B------:R-:W-:Y:S01]  /*52c0*/  FMUL.FTZ R0, R0, c[0x0][0x23c] ;  /* 0x00008f0000007a20 */ /* 0x000fe20000410000 */
[----:B------:R-:W2:Y:S01]  /*52d0*/  MUFU.EX2 R233, R5 ;  /* 0x0000000500e97308 */ /* 0x000ea20000000800 */
[C---:B----4-:R-:W-:Y:S01]  /*52e0*/  FMUL.FTZ R40, R2.reuse, R40 ;  /* 0x0000002802287220 */ /* 0x050fe20000410000 */
[----:B------:R-:W-:Y:S01]  /*52f0*/  FSEL R139, R139, RZ, P0 ;  /* 0x000000ff8b8b7208 */ /* 0x000fe20000000000 */
[----:B------:R-:W-:Y:S01]  /*5300*/  FMUL.FTZ R41, R2, R41 ;  /* 0x0000002902297220 */ /* 0x000fe20000410000 */
[----:B------:R-:W-:Y:S01]  /*5310*/  FSETP.NEU.FTZ.AND P0, PT, R3, -INF , PT ;  /* 0xff8000000300780b */ /* 0x000fe20003f1d000 */
[----:B-----5:R-:W-:Y:S02]  /*5320*/  FMUL.FTZ R18, R132, R154 ;  /* 0x0000009a84127220 */ /* 0x020fe40000410000 */
[--C-:B------:R-:W-:Y:S01]  /*5330*/  FFMA.FTZ R12, R12, c[0x0][0x23c], -R139.reuse ;  /* 0x00008f000c0c7a23 */ /* 0x100fe2000001088b */
[----:B------:R-:W-:Y:S01]  /*5340*/  FSEL R180, R180, RZ, P0 ;  /* 0x000000ffb4b47208 */ /* 0x000fe20000000000 */
[--C-:B------:R-:W-:Y:S01]  /*5350*/  FFMA.FTZ R13, R13, c[0x0][0x23c], -R139.reuse ;  /* 0x00008f000d0d7a23 */ /* 0x100fe2000001088b */
[----:B------:R4:W-:Y:S01]  /*5360*/  MUFU.EX2 R227, R6 ;  /* 0x0000000600e37308 */ /* 0x0009e20000000800 */
[--C-:B------:R-:W-:Y:S02]  /*5370*/  FFMA.FTZ R8, R8, c[0x0][0x23c], -R139.reuse ;  /* 0x00008f0008087a23 */ /* 0x100fe4000001088b */
[--C-:B------:R-:W-:Y:S02]  /*5380*/  FFMA.FTZ R10, R10, c[0x0][0x23c], -R180.reuse ;  /* 0x00008f000a0a7a23 */ /* 0x100fe400000108b4 */
[--C-:B------:R-:W-:Y:S02]  /*5390*/  FFMA.FTZ R11, R11, c[0x0][0x23c], -R180.reuse ;  /* 0x00008f000b0b7a23 */ /* 0x100fe400000108b4 */
[--C-:B------:R-:W-:Y:S02]  /*53a0*/  FFMA.FTZ R14, R14, c[0x0][0x23c], -R180.reuse ;  /* 0x00008f000e0e7a23 */ /* 0x100fe400000108b4 */
[----:B------:R-:W-:Y:S01]  /*53b0*/  FFMA.FTZ R15, R15, c[0x0][0x23c], -R180 ;  /* 0x00008f000f0f7a23 */ /* 0x000fe200000108b4 */
[----:B------:R-:W5:Y:S01]  /*53c0*/  MUFU.EX2 R229, R7 ;  /* 0x0000000700e57308 */ /* 0x000f620000000800 */
[----:B------:R-:W-:Y:S02]  /*53d0*/  FFMA.FTZ R9, R9, c[0x0][0x23c], -R139 ;  /* 0x00008f0009097a23 */ /* 0x000fe4000001088b */
[----:B-1----:R-:W-:Y:S01]  /*53e0*/  FMUL.FTZ R19, R132, R155 ;  /* 0x0000009b84137220 */ /* 0x002fe20000410000 */
[----:B--2---:R-:W-:Y:S01]  /*53f0*/  F2FP.PACK_AB R144, R233, R231 ;  /* 0x000000e7e990723e */ /* 0x004fe200000000ff */
[C---:B------:R-:W-:Y:S01]  /*5400*/  FMUL.FTZ R5, R133.reuse, R145 ;  /* 0x0000009185057220 */ /* 0x040fe20000410000 */
[----:B------:R-:W-:Y:S01]  /*5410*/  LDSM.16.MT88.4 R152, [R213+0xa000] ;  /* 0x00a00000d598783b */ /* 0x000fe20000004200 */
[C---:B------:R-:W-:Y:S02]  /*5420*/  FMUL.FTZ R44, R2.reuse, R44 ;  /* 0x0000002c022c7220 */ /* 0x040fe40000410000 */
[C---:B------:R-:W-:Y:S01]  /*5430*/  FMUL.FTZ R45, R2.reuse, R45 ;  /* 0x0000002d022d7220 */ /* 0x040fe20000410000 */
[----:B------:R-:W1:Y:S01]  /*5440*/  MUFU.EX2 R0, R0 ;  /* 0x0000000000007308 */ /* 0x000e620000000800 */
[C---:B------:R-:W-:Y:S02]  /*5450*/  FMUL.FTZ R56, R2.reuse, R56 ;  /* 0x0000003802387220 */ /* 0x040fe40000410000 */
[----:B------:R-:W-:Y:S02]  /*5460*/  FMUL.FTZ R57, R2, R57 ;  /* 0x0000003902397220 */ /* 0x000fe40000410000 */
[----:B----4-:R-:W-:Y:S01]  /*5470*/  FMUL.FTZ R6, R132, R146 ;  /* 0x0000009284067220 */ /* 0x010fe20000410000 */
[----:B------:R-:W-:Y:S01]  /*5480*/  F2FP.PACK_AB R146, R232, R230 ;  /* 0x000000e6e892723e */ /* 0x000fe200000000ff */
[C---:B------:R-:W-:Y:S02]  /*5490*/  FMUL.FTZ R60, R2.reuse, R60 ;  /* 0x0000003c023c7220 */ /* 0x040fe40000410000 */
[----:B------:R-:W-:Y:S01]  /*54a0*/  FMUL.FTZ R61, R2, R61 ;  /* 0x0000003d023d7220 */ /* 0x000fe20000410000 */
[----:B------:R2:W-:Y:S01]  /*54b0*/  MUFU.EX2 R205, R12 ;  /* 0x0000000c00cd7308 */ /* 0x0005e20000000800 */
[----:B------:R-:W-:Y:S02]  /*54c0*/  FMUL.FTZ R69, R133, R69 ;  /* 0x0000004585457220 */ /* 0x000fe40000410000 */
[C---:B------:R-:W-:Y:S01]  /*54d0*/  FMUL.FTZ R70, R132.reuse, R70 ;  /* 0x0000004684467220 */ /* 0x040fe20000410000 */
[----:B-----5:R-:W-:Y:S01]  /*54e0*/  F2FP.PACK_AB R145, R229, R227 ;  /* 0x000000e3e591723e */ /* 0x020fe200000000ff */
[----:B------:R-:W-:Y:S01]  /*54f0*/  FMUL.FTZ R7, R132, R147 ;  /* 0x0000009384077220 */ /* 0x000fe20000410000 */
[----:B------:R-:W-:Y:S01]  /*5500*/  F2FP.PACK_AB R147, R228, R226 ;  /* 0x000000e2e493723e */ /* 0x000fe200000000ff */
[----:B------:R-:W-:Y:S02]  /*5510*/  FMUL.FTZ R71, R132, R71 ;  /* 0x0000004784477220 */ /* 0x000fe40000410000 */
[C---:B------:R-:W-:Y:S01]  /*5520*/  FMUL.FTZ R72, R2.reuse, R72 ;  /* 0x0000004802487220 */ /* 0x040fe20000410000 */
[----:B------:R4:W-:Y:S01]  /*5530*/  MUFU.EX2 R207, R13 ;  /* 0x0000000d00cf7308 */ /* 0x0009e20000000800 */
[----:B------:R-:W-:Y:S02]  /*5540*/  FMUL.FTZ R73, R2, R73 ;  /* 0x0000004902497220 */ /* 0x000fe40000410000 */
[-C--:B---3--:R-:W-:Y:S05]  /*5550*/  HMMA.16816.F32 R4, R144, R172.reuse, R4 ;  /* 0x000000ac9004723c */ /* 0x088fea0000001804 */
[C---:B-1----:R-:W-:Y:S02]  /*5560*/  FMUL.FTZ R42, R0.reuse, R42 ;  /* 0x0000002a002a7220 */ /* 0x042fe40000410000 */
[----:B------:R1:W-:Y:S01]  /*5570*/  MUFU.EX2 R201, R14 ;  /* 0x0000000e00c97308 */ /* 0x0003e20000000800 */
[----:B------:R-:W-:Y:S04]  /*5580*/  FMUL.FTZ R43, R0, R43 ;  /* 0x0000002b002b7220 */ /* 0x000fe80000410000 */
[----:B--2---:R-:W-:Y:S02]  /*5590*/  FMUL.FTZ R12, R2, R148 ;  /* 0x00000094020c7220 */ /* 0x004fe40000410000 */
[C---:B------:R-:W-:Y:S02]  /*55a0*/  FMUL.FTZ R46, R0.reuse, R46 ;  /* 0x0000002e002e7220 */ /* 0x040fe40000410000 */
[C---:B------:R-:W-:Y:S01]  /*55b0*/  FMUL.FTZ R47, R0.reuse, R47 ;  /* 0x0000002f002f7220 */ /* 0x040fe20000410000 */
[----:B------:R2:W-:Y:S01]  /*55c0*/  MUFU.EX2 R203, R15 ;  /* 0x0000000f00cb7308 */ /* 0x0005e20000000800 */
[C---:B------:R-:W-:Y:S02]  /*55d0*/  FMUL.FTZ R58, R0.reuse, R58 ;  /* 0x0000003a003a7220 */ /* 0x040fe40000410000 */
[----:B------:R-:W-:Y:S02]  /*55e0*/  FMUL.FTZ R59, R0, R59 ;  /* 0x0000003b003b7220 */ /* 0x000fe40000410000 */
[----:B----4-:R-:W-:Y:S02]  /*55f0*/  FMUL.FTZ R13, R2, R149 ;  /* 0x00000095020d7220 */ /* 0x010fe40000410000 */
[C---:B------:R-:W-:Y:S02]  /*5600*/  FMUL.FTZ R62, R0.reuse, R62 ;  /* 0x0000003e003e7220 */ /* 0x040fe40000410000 */
[C---:B------:R-:W-:Y:S01]  /*5610*/  FMUL.FTZ R63, R0.reuse, R63 ;  /* 0x0000003f003f7220 */ /* 0x040fe20000410000 */
[----:B------:R3:W-:Y:S01]  /*5620*/  MUFU.EX2 R206, R8 ;  /* 0x0000000800ce7308 */ /* 0x0007e20000000800 */
[C---:B------:R-:W-:Y:S02]  /*5630*/  FMUL.FTZ R74, R0.reuse, R74 ;  /* 0x0000004a004a7220 */ /* 0x040fe40000410000 */
[C---:B------:R-:W-:Y:S02]  /*5640*/  FMUL.FTZ R75, R0.reuse, R75 ;  /* 0x0000004b004b7220 */ /* 0x040fe40000410000 */
[----:B-1----:R-:W-:Y:S02]  /*5650*/  FMUL.FTZ R14, R0, R150 ;  /* 0x00000096000e7220 */ /* 0x002fe40000410000 */
[C---:B------:R-:W-:Y:S02]  /*5660*/  FMUL.FTZ R76, R2.reuse, R76 ;  /* 0x0000004c024c7220 */ /* 0x040fe40000410000 */
[----:B------:R-:W-:Y:S01]  /*5670*/  FMUL.FTZ R77, R2, R77 ;  /* 0x0000004d024d7220 */ /* 0x000fe20000410000 */
[----:B------:R-:W1:Y:S01]  /*5680*/  MUFU.EX2 R225, R9 ;  /* 0x0000000900e17308 */ /* 0x000e620000000800 */
[C---:B------:R-:W-:Y:S02]  /*5690*/  FMUL.FTZ R78, R0.reuse, R78 ;  /* 0x0000004e004e7220 */ /* 0x040fe40000410000 */
[C---:B------:R-:W-:Y:S02]  /*56a0*/  FMUL.FTZ R79, R0.reuse, R79 ;  /* 0x0000004f004f7220 */ /* 0x040fe40000410000 */
[----:B--2---:R-:W-:Y:S02]  /*56b0*/  FMUL.FTZ R15, R0, R151 ;  /* 0x00000097000f7220 */ /* 0x004fe40000410000 */
[----:B------:R-:W2:Y:S01]  /*56c0*/  LDSM.16.MT88.4 R148, [R214+0xa000] ;  /* 0x00a00000d694783b */ /* 0x000ea20000004200 */
[C---:B------:R-:W-:Y:S02]  /*56d0*/  FMUL.FTZ R80, R133.reuse, R80 ;  /* 0x0000005085507220 */ /* 0x040fe40000410000 */
[----:B------:R4:W-:Y:S01]  /*56e0*/  MUFU.EX2 R202, R10 ;  /* 0x0000000a00ca7308 */ /* 0x0009e20000000800 */
[C---:B------:R-:W-:Y:S02]  /*56f0*/  FMUL.FTZ R81, R133.reuse, R81 ;  /* 0x0000005185517220 */ /* 0x040fe40000410000 */
[----:B------:R-:W-:Y:S02]  /*5700*/  FMUL.FTZ R82, R132, R82 ;  /* 0x0000005284527220 */ /* 0x000fe40000410000 */
[----:B---3--:R-:W-:Y:S02]  /*5710*/  FMUL.FTZ R8, R2, R140 ;  /* 0x0000008c02087220 */ /* 0x008fe40000410000 */
[C---:B------:R-:W-:Y:S02]  /*5720*/  FMUL.FTZ R83, R132.reuse, R83 ;  /* 0x0000005384537220 */ /* 0x040fe40000410000 */
[C---:B------:R-:W-:Y:S01]  /*5730*/  FMUL.FTZ R84, R133.reuse, R84 ;  /* 0x0000005485547220 */ /* 0x040fe20000410000 */
[----:B------:R-:W3:Y:S01]  /*5740*/  MUFU.EX2 R204, R11 ;  /* 0x0000000b00cc7308 */ /* 0x000ee20000000800 */
[----:B------:R-:W-:Y:S02]  /*5750*/  FMUL.FTZ R85, R133, R85 ;  /* 0x0000005585557220 */ /* 0x000fe40000410000 */
[----:B------:R-:W-:Y:S01]  /*5760*/  FMUL.FTZ R86, R132, R86 ;  /* 0x0000005684567220 */ /* 0x000fe20000410000 */
[----:B-1----:R-:W-:Y:S01]  /*5770*/  F2FP.PACK_AB R140, R225, R206 ;  /* 0x000000cee18c723e */ /* 0x002fe200000000ff */
[----:B------:R-:W-:Y:S02]  /*5780*/  FMUL.FTZ R9, R2, R141 ;  /* 0x0000008d02097220 */ /* 0x000fe40000410000 */
[----:B------:R-:W-:Y:S02]  /*5790*/  FMUL.FTZ R87, R132, R87 ;  /* 0x0000005784577220 */ /* 0x000fe40000410000 */
[--C-:B------:R-:W-:Y:S02]  /*57a0*/  FFMA.FTZ R20, R20, c[0x0][0x23c], -R137.reuse ;  /* 0x00008f0014147a23 */ /* 0x100fe40000010889 */
[--C-:B------:R-:W-:Y:S02]  /*57b0*/  FFMA.FTZ R21, R21, c[0x0][0x23c], -R137.reuse ;  /* 0x00008f0015157a23 */ /* 0x100fe40000010889 */
[--C-:B------:R-:W-:Y:S01]  /*57c0*/  FFMA.FTZ R22, R22, c[0x0][0x23c], -R138.reuse ;  /* 0x00008f0016167a23 */ /* 0x100fe2000001088a */
[----:B------:R1:W-:Y:S01]  /*57d0*/  MUFU.EX2 R200, R20 ;  /* 0x0000001400c87308 */ /* 0x0003e20000000800 */
[----:B----4-:R-:W-:Y:S01]  /*57e0*/  FMUL.FTZ R10, R0, R142 ;  /* 0x0000008e000a7220 */ /* 0x010fe20000410000 */
[----:B------:R-:W-:Y:S01]  /*57f0*/  F2FP.PACK_AB R142, R207, R205 ;  /* 0x000000cdcf8e723e */ /* 0x000fe200000000ff */
[--C-:B------:R-:W-:Y:S02]  /*5800*/  FFMA.FTZ R23, R23, c[0x0][0x23c], -R138.reuse ;  /* 0x00008f0017177a23 */ /* 0x100fe4000001088a */
[C---:B------:R-:W-:Y:S02]  /*5810*/  FMUL.FTZ R88, R2.reuse, R88 ;  /* 0x0000005802587220 */ /* 0x040fe40000410000 */
[----:B------:R-:W-:Y:S02]  /*5820*/  FMUL.FTZ R89, R2, R89 ;  /* 0x0000005902597220 */ /* 0x000fe40000410000 */
[----:B------:R-:W-:Y:S01]  /*5830*/  FMUL.FTZ R90, R0, R90 ;  /* 0x0000005a005a7220 */ /* 0x000fe20000410000 */
[----:B---3--:R-:W-:Y:S01]  /*5840*/  F2FP.PACK_AB R141, R204, R202 ;  /* 0x000000cacc8d723e */ /* 0x008fe200000000ff */
[C---:B------:R-:W-:Y:S01]  /*5850*/  FMUL.FTZ R11, R0.reuse, R143 ;  /* 0x0000008f000b7220 */ /* 0x040fe20000410000 */
[----:B------:R-:W-:Y:S01]  /*5860*/  F2FP.PACK_AB R143, R203, R201 ;  /* 0x000000c9cb8f723e */ /* 0x000fe200000000ff */
[----:B------:R-:W-:Y:S01]  /*5870*/  FMUL.FTZ R91, R0, R91 ;  /* 0x0000005b005b7220 */ /* 0x000fe20000410000 */
[----:B------:R3:W-:Y:S01]  /*5880*/  MUFU.EX2 R199, R21 ;  /* 0x0000001500c77308 */ /* 0x0007e20000000800 */
[C---:B------:R-:W-:Y:S02]  /*5890*/  FMUL.FTZ R92, R2.reuse, R92 ;  /* 0x0000005c025c7220 */ /* 0x040fe40000410000 */
[----:B------:R-:W-:Y:S02]  /*58a0*/  FMUL.FTZ R93, R2, R93 ;  /* 0x0000005d025d7220 */ /* 0x000fe40000410000 */
[C---:B------:R-:W-:Y:S04]  /*58b0*/  HMMA.16816.F32 R8, R140.reuse, R172, R8 ;  /* 0x000000ac8c08723c */ /* 0x040fe80000001808 */
[C---:B------:R-:W-:Y:S01]  /*58c0*/  FMUL.FTZ R94, R0.reuse, R94 ;  /* 0x0000005e005e7220 */ /* 0x040fe20000410000 */
[----:B------:R4:W-:Y:S01]  /*58d0*/  MUFU.EX2 R198, R22 ;  /* 0x0000001600c67308 */ /* 0x0009e20000000800 */
[C---:B-1----:R-:W-:Y:S02]  /*58e0*/  FMUL.FTZ R20, R133.reuse, R156 ;  /* 0x0000009c85147220 */ /* 0x042fe40000410000 */
[-C--:B------:R-:W-:Y:S04]  /*58f0*/  HMMA.16816.F32 R12, R140, R174.reuse, R12 ;  /* 0x000000ae8c0c723c */ /* 0x080fe8000000180c */
[----:B------:R-:W-:Y:S02]  /*5900*/  FMUL.FTZ R95, R0, R95 ;  /* 0x0000005f005f7220 */ /* 0x000fe40000410000 */
[C---:B------:R-:W-:Y:S01]  /*5910*/  FMUL.FTZ R96, R133.reuse, R96 ;  /* 0x0000006085607220 */ /* 0x040fe20000410000 */
[----:B------:R1:W-:Y:S01]  /*5920*/  MUFU.EX2 R197, R23 ;  /* 0x0000001700c57308 */ /* 0x0003e20000000800 */
[C---:B------:R-:W-:Y:S04]  /*5930*/  HMMA.16816.F32 R16, R144.reuse, R174, R16 ;  /* 0x000000ae9010723c */ /* 0x040fe80000001810 */
[C---:B---3--:R-:W-:Y:S02]  /*5940*/  FMUL.FTZ R21, R133.reuse, R157 ;  /* 0x0000009d85157220 */ /* 0x048fe40000410000 */
[C---:B------:R-:W-:Y:S02]  /*5950*/  FMUL.FTZ R97, R133.reuse, R97 ;  /* 0x0000006185617220 */ /* 0x040fe40000410000 */
[-C--:B------:R-:W-:Y:S04]  /*5960*/  HMMA.16816.F32 R36, R144, R176.reuse, R36 ;  /* 0x000000b09024723c */ /* 0x080fe80000001824 */
[C---:B------:R-:W-:Y:S02]  /*5970*/  FMUL.FTZ R98, R132.reuse, R98 ;  /* 0x0000006284627220 */ /* 0x040fe40000410000 */
[C---:B----4-:R-:W-:Y:S02]  /*5980*/  FMUL.FTZ R22, R132.reuse, R158 ;  /* 0x0000009e84167220 */ /* 0x050fe40000410000 */
[C---:B------:R-:W-:Y:S04]  /*5990*/  HMMA.16816.F32 R40, R140.reuse, R176, R40 ;  /* 0x000000b08c28723c */ /* 0x040fe80000001828 */
[----:B------:R-:W-:Y:S02]  /*59a0*/  FMUL.FTZ R99, R132, R99 ;  /* 0x0000006384637220 */ /* 0x000fe40000410000 */
[--C-:B------:R-:W-:Y:S02]  /*59b0*/  FFMA.FTZ R32, R32, c[0x0][0x23c], -R137.reuse ;  /* 0x00008f0020207a23 */ /* 0x100fe40000010889 */
[-C--:B------:R-:W-:Y:S02]  /*59c0*/  HMMA.16816.F32 R44, R140, R178.reuse, R44 ;  /* 0x000000b28c2c723c */ /* 0x080fe4000000182c */
[----:B------:R3:W-:Y:S02]  /*59d0*/  MUFU.EX2 R196, R32 ;  /* 0x0000002000c47308 */ /* 0x0007e40000000800 */
[----:B-1----:R-:W-:Y:S02]  /*59e0*/  FMUL.FTZ R23, R132, R159 ;  /* 0x0000009f84177220 */ /* 0x002fe40000410000 */
[----:B------:R-:W-:Y:S01]  /*59f0*/  LDSM.16.MT88.4 R156, [R209+0xa800] ;  /* 0x00a80000d19c783b */ /* 0x000fe20000004200 */
[--C-:B------:R-:W-:Y:S01]  /*5a00*/  FFMA.FTZ R34, R34, c[0x0][0x23c], -R138.reuse ;  /* 0x00008f0022227a23 */ /* 0x100fe2000001088a */
[C---:B------:R-:W-:Y:S04]  /*5a10*/  HMMA.16816.F32 R48, R144.reuse, R178, R48 ;  /* 0x000000b29030723c */ /* 0x040fe80000001830 */
[C---:B------:R-:W-:Y:S01]  /*5a20*/  FMUL.FTZ R100, R2.reuse, R100 ;  /* 0x0000006402647220 */ /* 0x040fe20000410000 */
[----:B------:R1:W-:Y:S01]  /*5a30*/  MUFU.EX2 R194, R34 ;  /* 0x0000002200c27308 */ /* 0x0003e20000000800 */
[----:B------:R-:W-:Y:S01]  /*5a40*/  LDSM.16.MT88.4 R176, [R213+0xa800] ;  /* 0x00a80000d5b0783b */ /* 0x000fe20000004200 */
[----:B------:R-:W-:Y:S01]  /*5a50*/  FMUL.FTZ R101, R2, R101 ;  /* 0x0000006502657220 */ /* 0x000fe20000410000 */
[-C--:B--2---:R-:W-:Y:S04]  /*5a60*/  HMMA.16816.F32 R52, R144, R148.reuse, R52 ;  /* 0x000000949034723c */ /* 0x084fe80000001834 */
[C---:B------:R-:W-:Y:S02]  /*5a70*/  FMUL.FTZ R102, R0.reuse, R102 ;  /* 0x0000006600667220 */ /* 0x040fe40000410000 */
[----:B------:R-:W-:Y:S02]  /*5a80*/  FMUL.FTZ R103, R0, R103 ;  /* 0x0000006700677220 */ /* 0x000fe40000410000 */
[C---:B------:R-:W-:Y:S04]  /*5a90*/  HMMA.16816.F32 R56, R140.reuse, R148, R56 ;  /* 0x000000948c38723c */ /* 0x040fe80000001838 */
[C---:B---3--:R-:W-:Y:S02]  /*5aa0*/  FMUL.FTZ R32, R133.reuse, R160 ;  /* 0x000000a085207220 */ /* 0x048fe40000410000 */
[C---:B------:R-:W-:Y:S02]  /*5ab0*/  FMUL.FTZ R104, R2.reuse, R104 ;  /* 0x0000006802687220 */ /* 0x040fe40000410000 */
[-C--:B------:R-:W-:Y:S04]  /*5ac0*/  HMMA.16816.F32 R60, R140, R150.reuse, R60 ;  /* 0x000000968c3c723c */ /* 0x080fe8000000183c */
[----:B------:R-:W-:Y:S02]  /*5ad0*/  FMUL.FTZ R105, R2, R105 ;  /* 0x0000006902697220 */ /* 0x000fe40000410000 */
[----:B-1----:R-:W-:Y:S02]  /*5ae0*/  FMUL.FTZ R34, R132, R162 ;  /* 0x000000a284227220 */ /* 0x002fe40000410000 */
[C---:B------:R-:W-:Y:S01]  /*5af0*/  HMMA.16816.F32 R64, R144.reuse, R150, R64 ;  /* 0x000000969040723c */ /* 0x040fe20000001840 */
[----:B------:R-:W1:Y:S03]  /*5b00*/  LDSM.16.MT88.4 R148, [R209+0xb000] ;  /* 0x00b00000d194783b */ /* 0x000e660000004200 */
[C---:B------:R-:W-:Y:S02]  /*5b10*/  FMUL.FTZ R106, R0.reuse, R106 ;  /* 0x0000006a006a7220 */ /* 0x040fe40000410000 */
[----:B------:R-:W-:Y:S02]  /*5b20*/  FMUL.FTZ R107, R0, R107 ;  /* 0x0000006b006b7220 */ /* 0x000fe40000410000 */
[-C--:B------:R-:W-:Y:S04]  /*5b30*/  HMMA.16816.F32 R68, R144, R152.reuse, R68 ;  /* 0x000000989044723c */ /* 0x080fe80000001844 */
[C---:B------:R-:W-:Y:S02]  /*5b40*/  FMUL.FTZ R108, R133.reuse, R108 ;  /* 0x0000006c856c7220 */ /* 0x040fe40000410000 */
[----:B------:R-:W-:Y:S02]  /*5b50*/  FMUL.FTZ R109, R133, R109 ;  /* 0x0000006d856d7220 */ /* 0x000fe40000410000 */
[C---:B------:R-:W-:Y:S04]  /*5b60*/  HMMA.16816.F32 R72, R140.reuse, R152, R72 ;  /* 0x000000988c48723c */ /* 0x040fe80000001848 */
[C---:B------:R-:W-:Y:S02]  /*5b70*/  FMUL.FTZ R110, R132.reuse, R110 ;  /* 0x0000006e846e7220 */ /* 0x040fe40000410000 */
[C---:B------:R-:W-:Y:S02]  /*5b80*/  FMUL.FTZ R111, R132.reuse, R111 ;  /* 0x0000006f846f7220 */ /* 0x040fe40000410000 */
[-C--:B------:R-:W-:Y:S04]  /*5b90*/  HMMA.16816.F32 R76, R140, R154.reuse, R76 ;  /* 0x0000009a8c4c723c */ /* 0x080fe8000000184c */
[----:B------:R-:W-:Y:S02]  /*5ba0*/  FFMA.FTZ R137, R33, c[0x0][0x23c], -R137 ;  /* 0x00008f0021897a23 */ /* 0x000fe40000010889 */
[----:B------:R-:W-:Y:S02]  /*5bb0*/  FMUL.FTZ R33, R133, R161 ;  /* 0x000000a185217220 */ /* 0x000fe40000410000 */
[C---:B------:R-:W-:Y:S01]  /*5bc0*/  HMMA.16816.F32 R80, R144.reuse, R154, R80 ;  /* 0x0000009a9050723c */ /* 0x040fe20000001850 */
[----:B------:R-:W2:Y:S01]  /*5bd0*/  LDSM.16.MT88.4 R152, [R211+0xb000] ;  /* 0x00b00000d398783b */ /* 0x000ea20000004200 */
[----:B------:R-:W-:Y:S02]  /*5be0*/  MUFU.EX2 R195, R137 ;  /* 0x0000008900c37308 */ /* 0x000fe40000000800 */
[----:B------:R-:W-:Y:S02]  /*5bf0*/  FFMA.FTZ R138, R35, c[0x0][0x23c], -R138 ;  /* 0x00008f00238a7a23 */ /* 0x000fe4000001088a */
[----:B------:R-:W-:Y:S02]  /*5c00*/  FMUL.FTZ R35, R132, R163 ;  /* 0x000000a384237220 */ /* 0x000fe40000410000 */
[--C-:B------:R-:W-:Y:S01]  /*5c10*/  FFMA.FTZ R24, R24, c[0x0][0x23c], -R139.reuse ;  /* 0x00008f0018187a23 */ /* 0x100fe2000001088b */
[-C--:B-1----:R-:W-:Y:S01]  /*5c20*/  HMMA.16816.F32 R84, R144, R148.reuse, R84 ;  /* 0x000000949054723c */ /* 0x082fe20000001854 */
[----:B------:R-:W-:Y:S02]  /*5c30*/  LDSM.16.MT88.4 R160, [R211+0xa800] ;  /* 0x00a80000d3a0783b */ /* 0x000fe40000004200 */
[--C-:B------:R-:W-:Y:S01]  /*5c40*/  FFMA.FTZ R25, R25, c[0x0][0x23c], -R139.reuse ;  /* 0x00008f0019197a23 */ /* 0x100fe2000001088b */
[----:B------:R1:W-:Y:S01]  /*5c50*/  MUFU.EX2 R192, R24 ;  /* 0x0000001800c07308 */ /* 0x0003e20000000800 */
[--C-:B------:R-:W-:Y:S02]  /*5c60*/  FFMA.FTZ R26, R26, c[0x0][0x23c], -R180.reuse ;  /* 0x00008f001a1a7a23 */ /* 0x100fe400000108b4 */
[--C-:B------:R-:W-:Y:S01]  /*5c70*/  FFMA.FTZ R27, R27, c[0x0][0x23c], -R180.reuse ;  /* 0x00008f001b1b7a23 */ /* 0x100fe200000108b4 */
[C---:B------:R-:W-:Y:S04]  /*5c80*/  HMMA.16816.F32 R88, R140.reuse, R148, R88 ;  /* 0x000000948c58723c */ /* 0x040fe80000001858 */
[--C-:B------:R-:W-:Y:S02]  /*5c90*/  FFMA.FTZ R30, R30, c[0x0][0x23c], -R180.reuse ;  /* 0x00008f001e1e7a23 */ /* 0x100fe400000108b4 */
[----:B------:R-:W-:Y:S01]  /*5ca0*/  FFMA.FTZ R180, R31, c[0x0][0x23c], -R180 ;  /* 0x00008f001fb47a23 */ /* 0x000fe200000108b4 */
[----:B------:R3:W4:Y:S01]  /*5cb0*/  MUFU.EX2 R191, R25 ;  /* 0x0000001900bf7308 */ /* 0x0007220000000800 */
[-C--:B------:R-:W-:Y:S04]  /*5cc0*/  HMMA.16816.F32 R92, R140, R150.reuse, R92 ;  /* 0x000000968c5c723c */ /* 0x080fe8000000185c */
[C---:B------:R-:W-:Y:S02]  /*5cd0*/  FMUL.FTZ R112, R2.reuse, R112 ;  /* 0x0000007002707220 */ /* 0x040fe40000410000 */
[----:B------:R-:W-:Y:S02]  /*5ce0*/  FMUL.FTZ R113, R2, R113 ;  /* 0x0000007102717220 */ /* 0x000fe40000410000 */
[C---:B------:R-:W-:Y:S01]  /*5cf0*/  HMMA.16816.F32 R96, R144.reuse, R150, R96 ;  /* 0x000000969060723c */ /* 0x040fe20000001860 */
[----:B------:R-:W5:Y:S01]  /*5d00*/  LDSM.16.MT88.4 R148, [R214+0xb000] ;  /* 0x00b00000d694783b */ /* 0x000f620000004200 */
[----:B------:R4:W-:Y:S02]  /*5d10*/  MUFU.EX2 R137, R180 ;  /* 0x000000b400897308 */ /* 0x0009e40000000800 */
[C---:B-1----:R-:W-:Y:S02]  /*5d20*/  FMUL.FTZ R24, R133.reuse, R164 ;  /* 0x000000a485187220 */ /* 0x042fe40000410000 */
[C---:B------:R-:W-:Y:S02]  /*5d30*/  FMUL.FTZ R114, R0.reuse, R114 ;  /* 0x0000007200727220 */ /* 0x040fe40000410000 */
[-C--:B--2---:R-:W-:Y:S04]  /*5d40*/  HMMA.16816.F32 R20, R144, R152.reuse, R20 ;  /* 0x000000989014723c */ /* 0x084fe80000001814 */
[----:B------:R1:W-:Y:S01]  /*5d50*/  MUFU.EX2 R190, R26 ;  /* 0x0000001a00be7308 */ /* 0x0003e20000000800 */
[----:B------:R-:W-:Y:S02]  /*5d60*/  FMUL.FTZ R115, R0, R115 ;  /* 0x0000007300737220 */ /* 0x000fe40000410000 */
[----:B---3--:R-:W-:Y:S01]  /*5d70*/  FMUL.FTZ R25, R133, R165 ;  /* 0x000000a585197220 */ /* 0x008fe20000410000 */
[C---:B------:R-:W-:Y:S04]  /*5d80*/  HMMA.16816.F32 R100, R140.reuse, R152, R100 ;  /* 0x000000988c64723c */ /* 0x040fe80000001864 */
[----:B----4-:R-:W-:Y:S01]  /*5d90*/  F2FP.PACK_AB R172, R191, R192 ;  /* 0x000000c0bfac723e */ /* 0x010fe200000000ff */
[C---:B------:R-:W-:Y:S01]  /*5da0*/  FMUL.FTZ R116, R2.reuse, R116 ;  /* 0x0000007402747220 */ /* 0x040fe20000410000 */
[----:B------:R2:W3:Y:S01]  /*5db0*/  MUFU.EX2 R189, R27 ;  /* 0x0000001b00bd7308 */ /* 0x0004e20000000800 */
[----:B------:R-:W-:Y:S01]  /*5dc0*/  FMUL.FTZ R117, R2, R117 ;  /* 0x0000007502757220 */ /* 0x000fe20000410000 */
[-C--:B------:R-:W-:Y:S01]  /*5dd0*/  HMMA.16816.F32 R104, R140, R154.reuse, R104 ;  /* 0x0000009a8c68723c */ /* 0x080fe20000001868 */
[----:B------:R-:W-:Y:S03]  /*5de0*/  LDSM.16.MT88.4 R180, [R209+0xb800] ;  /* 0x00b80000d1b4783b */ /* 0x000fe60000004200 */
[C---:B------:R-:W-:Y:S02]  /*5df0*/  FMUL.FTZ R118, R0.reuse, R118 ;  /* 0x0000007600767220 */ /* 0x040fe40000410000 */
[----:B------:R-:W-:Y:S02]  /*5e00*/  FMUL.FTZ R119, R0, R119 ;  /* 0x0000007700777220 */ /* 0x000fe40000410000 */
[C---:B------:R-:W-:Y:S01]  /*5e10*/  HMMA.16816.F32 R108, R144.reuse, R154, R108 ;  /* 0x0000009a906c723c */ /* 0x040fe2000000186c */
[----:B------:R-:W-:Y:S01]  /*5e20*/  MUFU.EX2 R193, R138 ;  /* 0x0000008a00c17308 */ /* 0x000fe20000000800 */
[----:B------:R-:W4:Y:S02]  /*5e30*/  LDSM.16.MT88.4 R152, [R213+0xb000] ;  /* 0x00b00000d598783b */ /* 0x000f240000004200 */
[C---:B-1----:R-:W-:Y:S02]  /*5e40*/  FMUL.FTZ R26, R132.reuse, R166 ;  /* 0x000000a6841a7220 */ /* 0x042fe40000410000 */
[C---:B------:R-:W-:Y:S02]  /*5e50*/  FMUL.FTZ R120, R133.reuse, R120 ;  /* 0x0000007885787220 */ /* 0x040fe40000410000 */
[----:B------:R-:W-:Y:S01]  /*5e60*/  FMUL.FTZ R121, R133, R121 ;  /* 0x0000007985797220 */ /* 0x000fe20000410000 */
[-C--:B-----5:R-:W-:Y:S02]  /*5e70*/  HMMA.16816.F32 R32, R144, R148.reuse, R32 ;  /* 0x000000949020723c */ /* 0x0a0fe40000001820 */
[----:B------:R-:W1:Y:S01]  /*5e80*/  MUFU.EX2 R138, R30 ;  /* 0x0000001e008a7308 */ /* 0x000e620000000800 */
[C---:B------:R-:W-:Y:S02]  /*5e90*/  FMUL.FTZ R122, R132.reuse, R122 ;  /* 0x0000007a847a7220 */ /* 0x040fe40000410000 */
[C---:B--2---:R-:W-:Y:S01]  /*5ea0*/  FMUL.FTZ R27, R132.reuse, R167 ;  /* 0x000000a7841b7220 */ /* 0x044fe20000410000 */
[----:B---3--:R-:W-:Y:S01]  /*5eb0*/  F2FP.PACK_AB R173, R189, R190 ;  /* 0x000000bebdad723e */ /* 0x008fe200000000ff */
[----:B------:R-:W2:Y:S01]  /*5ec0*/  LDSM.16.MT88.4 R164, [R214+0xa800] ;  /* 0x00a80000d6a4783b */ /* 0x000ea20000004200 */
[C---:B------:R-:W-:Y:S04]  /*5ed0*/  HMMA.16816.F32 R112, R140.reuse, R148, R112 ;  /* 0x000000948c70723c */ /* 0x040fe80000001870 */
[----:B------:R-:W-:Y:S02]  /*5ee0*/  FMUL.FTZ R123, R132, R123 ;  /* 0x0000007b847b7220 */ /* 0x000fe40000410000 */
[----:B------:R-:W-:Y:S02]  /*5ef0*/  FMUL.FTZ R124, R2, R124 ;  /* 0x0000007c027c7220 */ /* 0x000fe40000410000 */
[-C--:B------:R-:W-:Y:S04]  /*5f00*/  HMMA.16816.F32 R116, R140, R150.reuse, R116 ;  /* 0x000000968c74723c */ /* 0x080fe80000001874 */
[--C-:B------:R-:W-:Y:S02]  /*5f10*/  FFMA.FTZ R28, R28, c[0x0][0x23c], -R139.reuse ;  /* 0x00008f001c1c7a23 */ /* 0x100fe4000001088b */
[----:B------:R-:W-:Y:S02]  /*5f20*/  FMUL.FTZ R125, R2, R125 ;  /* 0x0000007d027d7220 */ /* 0x000fe40000410000 */
[C---:B------:R-:W-:Y:S01]  /*5f30*/  HMMA.16816.F32 R120, R144.reuse, R150, R120 ;  /* 0x000000969078723c */ /* 0x040fe20000001878 */
[----:B------:R3:W-:Y:S03]  /*5f40*/  MUFU.EX2 R188, R28 ;  /* 0x0000001c00bc7308 */ /* 0x0007e60000000800 */
[----:B-1----:R-:W-:Y:S01]  /*5f50*/  F2FP.PACK_AB R175, R137, R138 ;  /* 0x0000008a89af723e */ /* 0x002fe200000000ff */
[C---:B------:R-:W-:Y:S02]  /*5f60*/  FMUL.FTZ R126, R0.reuse, R126 ;  /* 0x0000007e007e7220 */ /* 0x040fe40000410000 */
[----:B------:R-:W-:Y:S01]  /*5f70*/  FMUL.FTZ R127, R0, R127 ;  /* 0x0000007f007f7220 */ /* 0x000fe20000410000 */
[-C--:B----4-:R-:W-:Y:S04]  /*5f80*/  HMMA.16816.F32 R24, R144, R152.reuse, R24 ;  /* 0x000000989018723c */ /* 0x090fe80000001818 */
[----:B------:R-:W-:Y:S02]  /*5f90*/  FFMA.FTZ R139, R29, c[0x0][0x23c], -R139 ;  /* 0x00008f001d8b7a23 */ /* 0x000fe4000001088b */
[C---:B------:R-:W-:Y:S02]  /*5fa0*/  FMUL.FTZ R128, R2.reuse, R128 ;  /* 0x0000008002807220 */ /* 0x040fe40000410000 */
[----:B------:R-:W-:Y:S01]  /*5fb0*/  FMUL.FTZ R129, R2, R129 ;  /* 0x0000008102817220 */ /* 0x000fe20000410000 */
[C---:B------:R-:W-:Y:S01]  /*5fc0*/  HMMA.16816.F32 R124, R140.reuse, R152, R124 ;  /* 0x000000988c7c723c */ /* 0x040fe2000000187c */
[----:B------:R-:W1:Y:S03]  /*5fd0*/  MUFU.EX2 R139, R139 ;  /* 0x0000008b008b7308 */ /* 0x000e660000000800 */
[C---:B------:R-:W-:Y:S02]  /*5fe0*/  FMUL.FTZ R130, R0.reuse, R130 ;  /* 0x0000008200827220 */ /* 0x040fe40000410000 */
[----:B------:R-:W-:Y:S02]  /*5ff0*/  FMUL.FTZ R131, R0, R131 ;  /* 0x0000008300837220 */ /* 0x000fe40000410000 */
[----:B---3--:R-:W-:Y:S01]  /*6000*/  FMUL.FTZ R28, R133, R168 ;  /* 0x000000a8851c7220 */ /* 0x008fe20000410000 */
[----:B------:R-:W-:Y:S03]  /*6010*/  F2FP.PACK_AB R168, R199, R200 ;  /* 0x000000c8c7a8723e */ /* 0x000fe600000000ff */
[----:B------:R-:W-:Y:S01]  /*6020*/  FMUL.FTZ R29, R133, R169 ;  /* 0x000000a9851d7220 */ /* 0x000fe20000410000 */
[-C--:B------:R-:W-:Y:S03]  /*6030*/  HMMA.16816.F32 R128, R140, R154.reuse, R128 ;  /* 0x0000009a8c80723c */ /* 0x080fe60000001880 */
[C---:B------:R-:W-:Y:S01]  /*6040*/  FMUL.FTZ R30, R132.reuse, R170 ;  /* 0x000000aa841e7220 */ /* 0x040fe20000410000 */
[----:B------:R-:W-:Y:S01]  /*6050*/  F2FP.PACK_AB R169, R197, R198 ;  /* 0x000000c6c5a9723e */ /* 0x000fe200000000ff */
[C---:B------:R-:W-:Y:S01]  /*6060*/  FMUL.FTZ R31, R132.reuse, R171 ;  /* 0x000000ab841f7220 */ /* 0x040fe20000410000 */
[----:B------:R-:W-:Y:S01]  /*6070*/  F2FP.PACK_AB R170, R195, R196 ;  /* 0x000000c4c3aa723e */ /* 0x000fe200000000ff */
[----:B------:R-:W-:Y:S01]  /*6080*/  FFMA.FTZ R133, R133, R237, R231 ;  /* 0x000000ed85857223 */ /* 0x000fe200000100e7 */
[----:B------:R-:W-:Y:S01]  /*6090*/  F2FP.PACK_AB R171, R193, R194 ;  /* 0x000000c2c1ab723e */ /* 0x000fe200000000ff */
[----:B------:R-:W-:Y:S03]  /*60a0*/  FFMA.FTZ R132, R132, R236, R227 ;  /* 0x000000ec84847223 */ /* 0x000fe600000100e3 */
[----:B------:R-:W-:Y:S04]  /*60b0*/  HMMA.16816.F32 R28, R144, R154, R28 ;  /* 0x0000009a901c723c */ /* 0x000fe8000000181c */
[----:B-1----:R-:W-:Y:S01]  /*60c0*/  F2FP.PACK_AB R174, R139, R188 ;  /* 0x000000bc8bae723e */ /* 0x002fe200000000ff */
[----:B------:R-:W-:Y:S02]  /*60d0*/  FFMA.FTZ R2, R2, R235, R206 ;  /* 0x000000eb02027223 */ /* 0x000fe400000100ce */
[----:B------:R-:W-:Y:S01]  /*60e0*/  FFMA.FTZ R0, R0, R234, R202 ;  /* 0x000000ea00007223 */ /* 0x000fe200000100ca */
[-C--:B------:R-:W-:Y:S01]  /*60f0*/  HMMA.16816.F32 R144, R168, R156.reuse, R4 ;  /* 0x0000009ca890723c */ /* 0x080fe20000001804 */
[----:B------:R-:W1:Y:S04]  /*6100*/  LDSM.16.MT88.4 R4, [R214+0xb800] ;  /* 0x00b80000d604783b */ /* 0x000e680000004200 */
[----:B------:R-:W-:Y:S02]  /*6110*/  FADD.FTZ R133, R233, R133 ;  /* 0x00000085e9857221 */ /* 0x000fe40000010000 */
[----:B------:R-:W-:Y:S01]  /*6120*/  FADD.FTZ R0, R204, R0 ;  /* 0x00000000cc007221 */ /* 0x000fe20000010000 */
[C---:B------:R-:W-:Y:S01]  /*6130*/  HMMA.16816.F32 R140, R172.reuse, R156, R8 ;  /* 0x0000009cac8c723c */ /* 0x040fe20000001808 */
[----:B------:R-:W3:Y:S03]  /*6140*/  LDSM.16.MT88.4 R8, [R213+0xb800] ;  /* 0x00b80000d508783b */ /* 0x000ee60000004200 */
        /* <DEDUP_REMOVED lines=27> */
[-C--:B------:R-:W-:Y:S04]  /*6300*/  HMMA.16816.F32 R116, R172, R6.reuse, R116 ;  /* 0x00000006ac74723c */ /* 0x080fe80000001874 */
[----:B------:R-:W-:Y:S01]  /*6310*/  FADD.FTZ R4, R226, R4 ;  /* 0x00000004e2047221 */ /* 0x000fe20000010000 */
[----:B------:R-:W-:Y:S01]  /*6320*/  MOV R132, R136 ;  /* 0x0000008800847202 */ /* 0x000fe20000000f00 */
[----:B------:R-:W-:Y:S02]  /*6330*/  FADD.FTZ R5, R190, R0 ;  /* 0x00000000be057221 */ /* 0x000fe40000010000 */
[----:B------:R-:W-:Y:S01]  /*6340*/  FADD.FTZ R4, R228, R4 ;  /* 0x00000004e4047221 */ /* 0x000fe20000010000 */
[C---:B------:R-:W-:Y:S04]  /*6350*/  HMMA.16816.F32 R120, R168.reuse, R6, R120 ;  /* 0x00000006a878723c */ /* 0x040fe80000001878 */
[----:B------:R-:W-:Y:S03]  /*6360*/  FADD.FTZ R4, R198, R4 ;  /* 0x00000004c6047221 */ /* 0x000fe60000010000 */
[----:B------:R-:W-:Y:S01]  /*6370*/  FADD.FTZ R6, R225, R2 ;  /* 0x00000002e1067221 */ /* 0x000fe20000010000 */
[-C--:B---3--:R-:W-:Y:S04]  /*6380*/  HMMA.16816.F32 R164, R168, R8.reuse, R24 ;  /* 0x00000008a8a4723c */ /* 0x088fe80000001818 */
[----:B------:R-:W-:Y:S02]  /*6390*/  FADD.FTZ R2, R230, R133 ;  /* 0x00000085e6027221 */ /* 0x000fe40000010000 */
[----:B------:R-:W-:Y:S02]  /*63a0*/  FADD.FTZ R6, R205, R6 ;  /* 0x00000006cd067221 */ /* 0x000fe40000010000 */
[----:B------:R-:W-:Y:S01]  /*63b0*/  FADD.FTZ R2, R232, R2 ;  /* 0x00000002e8027221 */ /* 0x000fe20000010000 */
[C---:B------:R-:W-:Y:S04]  /*63c0*/  HMMA.16816.F32 R124, R172.reuse, R8, R124 ;  /* 0x00000008ac7c723c */ /* 0x040fe8000000187c */
[----:B------:R-:W-:Y:S02]  /*63d0*/  FADD.FTZ R6, R207, R6 ;  /* 0x00000006cf067221 */ /* 0x000fe40000010000 */
[----:B------:R-:W-:Y:S02]  /*63e0*/  FADD.FTZ R2, R200, R2 ;  /* 0x00000002c8027221 */ /* 0x000fe40000010000 */
[----:B------:R-:W-:Y:S01]  /*63f0*/  FADD.FTZ R6, R192, R6 ;  /* 0x00000006c0067221 */ /* 0x000fe20000010000 */
[-C--:B------:R-:W-:Y:S03]  /*6400*/  HMMA.16816.F32 R128, R172, R10.reuse, R128 ;  /* 0x0000000aac80723c */ /* 0x080fe60000001880 */
        /* <DEDUP_REMOVED lines=8> */
[----:B------:R-:W-:Y:S01]  /*6490*/  FADD.FTZ R0, R138, R4 ;  /* 0x000000048a007221 */ /* 0x000fe20000010000 */
[----:B------:R-:W-:Y:S01]  /*64a0*/  MOV R138, R134 ;  /* 0x00000086008a7202 */ /* 0x000fe20000000f00 */
[----:B------:R-:W-:Y:S02]  /*64b0*/  FADD.FTZ R237, R195, R6 ;  /* 0x00000006c3ed7221 */ /* 0x000fe40000010000 */
[----:B------:R-:W-:Y:S02]  /*64c0*/  FADD.FTZ R236, R193, R5 ;  /* 0x00000005c1ec7221 */ /* 0x000fe40000010000 */
[----:B------:R-:W-:Y:S01]  /*64d0*/  FADD.FTZ R235, R139, R2 ;  /* 0x000000028beb7221 */ /* 0x000fe20000010000 */
[----:B------:R-:W-:Y:S01]  /*64e0*/  MOV R139, R3 ;  /* 0x00000003008b7202 */ /* 0x000fe20000000f00 */
[----:B------:R-:W-:Y:S01]  /*64f0*/  FADD.FTZ R234, R137, R0 ;  /* 0x0000000089ea7221 */ /* 0x000fe20000010000 */
[----:B------:R-:W-:Y:S01]  /*6500*/  MOV R137, R135 ;  /* 0x0000008700897202 */ /* 0x000fe20000000f00 */
[----:B------:R-:W-:-:S05]  /*6510*/  @P4 BRA `(.L_x_922) ;  /* 0xffffde5000004947 */ /* 0x000fca000383ffff */
.L_x_921:
[----:B------:R-:W1:Y:S01]  /*6520*/  SHFL.BFLY PT, R0, R237, 0x2, 0x1f ;  /* 0x0c401f00ed007f89 */ /* 0x000e6200000e0000 */
[----:B------:R-:W-:Y:S01]  /*6530*/  ISETP.NE.AND P0, PT, R251, -0x1, PT ;  /* 0xfffffffffb00780c */ /* 0x000fe20003f05270 */
[----:B------:R-:W-:Y:S02]  /*6540*/  BSSY B0, `(.L_x_925) ;  /* 0x00001b0000007945 */ /* 0x000fe40003800000 */
[----:B------:R-:W2:Y:S04]  /*6550*/  SHFL.BFLY PT, R4, R235, 0x2, 0x1f ;  /* 0x0c401f00eb047f89 */ /* 0x000ea800000e0000 */
[----:B------:R-:W3:Y:S04]  /*6560*/  SHFL.BFLY PT, R2, R236, 0x2, 0x1f ;  /* 0x0c401f00ec027f89 */ /* 0x000ee800000e0000 */
[----:B------:R-:W4:Y:S04]  /*6570*/  SHFL.BFLY PT, R5, R234, 0x2, 0x1f ;  /* 0x0c401f00ea057f89 */ /* 0x000f2800000e0000 */
[----:B------:R-:W5:Y:S04]  /*6580*/  S2R R10, SR_TID.X ;  /* 0x00000000000a7919 */ /* 0x000f680000002100 */
[----:B------:R-:W5:Y:S01]  /*6590*/  S2R R172, SR_CTAID.Y ;  /* 0x0000000000ac7919 */ /* 0x000f620000002600 */
[----:B-1----:R-:W-:-:S02]  /*65a0*/  FADD.FTZ R237, R0, R237 ;  /* 0x000000ed00ed7221 */ /* 0x002fc40000010000 */
[----:B--2---:R-:W-:-:S03]  /*65b0*/  FADD.FTZ R235, R4, R235 ;  /* 0x000000eb04eb7221 */ /* 0x004fc60000010000 */
[----:B------:R-:W1:Y:S01]  /*65c0*/  SHFL.BFLY PT, R6, R237, 0x1, 0x1f ;  /* 0x0c201f00ed067f89 */ /* 0x000e6200000e0000 */
[----:B---3--:R-:W-:-:S03]  /*65d0*/  FADD.FTZ R236, R2, R236 ;  /* 0x000000ec02ec7221 */ /* 0x008fc60000010000 */
[----:B------:R-:W2:Y:S01]  /*65e0*/  SHFL.BFLY PT, R2, R235, 0x1, 0x1f ;  /* 0x0c201f00eb027f89 */ /* 0x000ea200000e0000 */
[----:B----4-:R-:W-:-:S03]  /*65f0*/  FADD.FTZ R234, R5, R234 ;  /* 0x000000ea05ea7221 */ /* 0x010fc60000010000 */
[----:B------:R-:W3:Y:S01]  /*6600*/  SHFL.BFLY PT, R0, R236, 0x1, 0x1f ;  /* 0x0c201f00ec007f89 */ /* 0x000ee200000e0000 */
[----:B------:R-:W-:-:S03]  /*6610*/  @P0 IMAD.WIDE.U32 R4, R251, c[0x0][0x1e8], RZ ;  /* 0x00007a00fb040a25 */ /* 0x000fc600078e00ff */
[----:B------:R-:W4:Y:S01]  /*6620*/  SHFL.BFLY PT, R7, R234, 0x1, 0x1f ;  /* 0x0c201f00ea077f89 */ /* 0x000f2200000e0000 */
[----:B------:R-:W-:Y:S01]  /*6630*/  @P0 IMAD R138, R251, c[0x0][0x1ec], R5 ;  /* 0x00007b00fb8a0a24 */ /* 0x000fe200078e0205 */
[----:B------:R-:W-:Y:S01]  /*6640*/  @P0 MOV R137, R4 ;  /* 0x0000000400890202 */ /* 0x000fe20000000f00 */
[----:B-----5:R-:W-:Y:S01]  /*6650*/  @!P0 IMAD.WIDE.U32 R8, R172, c[0x0][0x1e0], RZ ;  /* 0x00007800ac088a25 */ /* 0x020fe200078e00ff */
[----:B------:R-:W-:-:S04]  /*6660*/  SHF.R.S32.HI R4, RZ, 0x1f, R10 ;  /* 0x0000001fff047819 */ /* 0x000fc8000001140a */
[----:B------:R-:W-:Y:S02]  /*6670*/  LEA.HI R5, R4, R10, RZ, 0x2 ;  /* 0x0000000a04057211 */ /* 0x000fe400078f10ff */
[----:B------:R-:W-:Y:S01]  /*6680*/  @!P0 MOV R137, R8 ;  /* 0x0000000800898202 */ /* 0x000fe20000000f00 */
[----:B-1----:R-:W-:Y:S01]  /*6690*/  FADD.FTZ R237, R237, R6 ;  /* 0x00000006eded7221 */ /* 0x002fe20000010000 */
[----:B------:R-:W-:Y:S01]  /*66a0*/  LOP3.LUT R6, R5, 0x3ffffffc, RZ, 0xc0, !PT ;  /* 0x3ffffffc05067812 */ /* 0x000fe200078ec0ff */
[----:B--2---:R-:W-:Y:S01]  /*66b0*/  FADD.FTZ R235, R235, R2 ;  /* 0x00000002ebeb7221 */ /* 0x004fe20000010000 */
[----:B------:R-:W-:Y:S02]  /*66c0*/  @!P0 SHF.R.S32.HI R2, RZ, 0x1f, R172 ;  /* 0x0000001fff028819 */ /* 0x000fe400000114ac */
[----:B------:R-:W-:Y:S01]  /*66d0*/  FSETP.NE.FTZ.AND P6, PT, R237, RZ, PT ;  /* 0x000000ffed00720b */ /* 0x000fe20003fd5000 */
[----:B---3--:R-:W-:Y:S01]  /*66e0*/  FADD.FTZ R236, R236, R0 ;  /* 0x00000000ecec7221 */ /* 0x008fe20000010000 */
[----:B------:R-:W-:-:S02]  /*66f0*/  MOV R0, 0x3f800000 ;  /* 0x3f80000000007802 */ /* 0x000fc40000000f00 */
[----:B------:R-:W-:Y:S01]  /*6700*/  FSETP.NE.FTZ.AND P4, PT, R235, RZ, PT ;  /* 0x000000ffeb00720b */ /* 0x000fe20003f95000 */
[----:B----4-:R-:W-:Y:S01]  /*6710*/  FADD.FTZ R234, R234, R7 ;  /* 0x00000007eaea7221 */ /* 0x010fe20000010000 */
[----:B------:R-:W-:Y:S01]  /*6720*/  FSETP.NE.FTZ.AND P5, PT, R236, RZ, PT ;  /* 0x000000ffec00720b */ /* 0x000fe20003fb5000 */
[----:B------:R-:W-:Y:S01]  /*6730*/  @!P0 IMAD R7, R2, c[0x0][0x1e0], RZ ;  /* 0x0000780002078a24 */ /* 0x000fe200078e02ff */
[-C--:B------:R-:W-:Y:S02]  /*6740*/  LEA.HI R2, R4, R10.reuse, RZ, 0x5 ;  /* 0x0000000a04027211 */ /* 0x080fe400078f28ff */
[----:B------:R-:W-:Y:S01]  /*6750*/  IADD3 R6, -R6, R10, RZ ;  /* 0x0000000a06067210 */ /* 0x000fe20007ffe1ff */
[----:B------:R-:W-:Y:S01]  /*6760*/  @!P0 IMAD R7, R172, c[0x0][0x1e4], R7 ;  /* 0x00007900ac078a24 */ /* 0x000fe200078e0207 */
[----:B------:R-:W-:Y:S01]  /*6770*/  SHF.R.S32.HI R2, RZ, 0x5, R2 ;  /* 0x00000005ff027819 */ /* 0x000fe20000011402 */
[----:B------:R-:W1:Y:S01]  /*6780*/  @P6 MUFU.RCP R0, R237 ;  /* 0x000000ed00006308 */ /* 0x000e620000001000 */
[----:B------:R-:W-:-:S02]  /*6790*/  MOV R4, 0x3f800000 ;  /* 0x3f80000000047802 */ /* 0x000fc40000000f00 */
[----:B------:R-:W-:Y:S02]  /*67a0*/  LEA R139, R2, R6, 0x9 ;  /* 0x00000006028b7211 */ /* 0x000fe400078e48ff */
[----:B------:R-:W-:Y:S02]  /*67b0*/  MOV R2, 0x3f800000 ;  /* 0x3f80000000027802 */ /* 0x000fe40000000f00 */
[----:B------:R-:W-:Y:S01]  /*67c0*/  FSETP.NE.FTZ.AND P3, PT, R234, RZ, PT ;  /* 0x000000ffea00720b */ /* 0x000fe20003f75000 */
[----:B------:R-:W-:Y:S01]  /*67d0*/  @P5 MUFU.RCP R4, R236 ;  /* 0x000000ec00045308 */ /* 0x000fe20000001000 */
[----:B------:R-:W-:-:S07]  /*67e0*/  @!P0 IADD3 R138, R9, R7, RZ ;  /* 0x00000007098a8210 */ /* 0x000fce0007ffe0ff */
[----:B------:R-:W2:Y:S01]  /*67f0*/  @P4 MUFU.RCP R2, R235 ;  /* 0x000000eb00024308 */ /* 0x000ea20000001000 */
        /* <DEDUP_REMOVED lines=40> */
[----:B------:R-:W-:Y:S01]  /*6a80*/  MOV R0, 0x3f800000 ;  /* 0x3f80000000007802 */ /* 0x000fe20000000f00 */
[----:B--2---:R-:W-:Y:S02]  /*6a90*/  FMUL.FTZ R21, R2, R57 ;  /* 0x0000003902157220 */ /* 0x004fe40000410000 */
[C---:B------:R-:W-:Y:S02]  /*6aa0*/  FMUL.FTZ R146, R4.reuse, R146 ;  /* 0x0000009204927220 */ /* 0x040fe40000410000 */
[C---:B------:R-:W-:Y:S01]  /*6ab0*/  FMUL.FTZ R6, R4.reuse, R147 ;  /* 0x0000009304067220 */ /* 0x040fe20000410000 */
[----:B------:R-:W1:Y:S01]  /*6ac0*/  @P3 MUFU.RCP R0, R234 ;  /* 0x000000ea00003308 */ /* 0x000e620000001000 */
        /* <DEDUP_REMOVED lines=41> */
[C---:B------:R-:W-:Y:S02]  /*6d60*/  FMUL.FTZ R167, R4.reuse, R167 ;  /* 0x000000a704a77220 */ /* 0x040fe40000410000 */
[C---:B------:R-:W-:Y:S02]  /*6d70*/  FMUL.FTZ R170, R4.reuse, R170 ;  /* 0x000000aa04aa7220 */ /* 0x040fe40000410000 */
[----:B------:R-:W-:Y:S01]  /*6d80*/  FMUL.FTZ R171, R4, R171 ;  /* 0x000000ab04ab7220 */ /* 0x000fe20000410000 */
[----:B------:R-:W-:Y:S01]  /*6d90*/  SHF.R.S32.HI R4, RZ, 0x1f, R5 ;  /* 0x0000001fff047819 */ /* 0x000fe20000011405 */
[C---:B------:R-:W-:Y:S01]  /*6da0*/  FMUL.FTZ R140, R2.reuse, R140 ;  /* 0x0000008c028c7220 */ /* 0x040fe20000410000 */
[----:B------:R-:W-:Y:S01]  /*6db0*/  F2FP.PACK_AB R66, R167, R166 ;  /* 0x000000a6a742723e */ /* 0x000fe200000000ff */
[----:B------:R-:W-:-:S02]  /*6dc0*/  FMUL.FTZ R10, R2, R141 ;  /* 0x0000008d020a7220 */ /* 0x000fc40000410000 */
[C---:B------:R-:W-:Y:S02]  /*6dd0*/  FMUL.FTZ R148, R2.reuse, R148 ;  /* 0x0000009402947220 */ /* 0x040fe40000410000 */
        /* <DEDUP_REMOVED lines=41> */
[C---:B------:R-:W-:Y:S01]  /*7070*/  FMUL.FTZ R65, R2.reuse, R125 ;  /* 0x0000007d02417220 */ /* 0x040fe20000410000 */
[----:B------:R-:W-:Y:S01]  /*7080*/  F2FP.PACK_AB R57, R57, R116 ;  /* 0x000000743939723e */ /* 0x000fe200000000ff */
[----:B------:R-:W-:-:S02]  /*7090*/  FMUL.FTZ R128, R2, R128 ;  /* 0x0000008002807220 */ /* 0x000fc40000410000 */
        /* <DEDUP_REMOVED lines=51> */
[----:B------:R-:W1:Y:S01]  /*73d0*/  S2R R84, SR_CTAID.Z ;  /* 0x0000000000547919 */ /* 0x000e620000002700 */
        /* <DEDUP_REMOVED lines=29> */
[----:B--2---:R-:W-:-:S03]  /*75b0*/  MOV R6, 0x40 ;  /* 0x0000004000067802 */ /* 0x004fc60000000f00 */
[----:B------:R2:W-:Y:S01]  /*75c0*/  STS [R2+0x2400], R14 ;  /* 0x0024000e02007388 */ /* 0x0005e20000000800 */
[----:B------:R-:W-:Y:S02]  /*75d0*/  SEL R6, R6, 0xffffffc0, !P2 ;  /* 0xffffffc006067807 */ /* 0x000fe40005000000 */
[----:B---3--:R-:W-:Y:S02]  /*75e0*/  IADD3 R5, R0, R4, RZ ;  /* 0x0000000400057210 */ /* 0x008fe40007ffe0ff */
[----:B------:R-:W-:Y:S02]  /*75f0*/  IADD3 R4, R4, R2, RZ ;  /* 0x0000000204047210 */ /* 0x000fe40007ffe0ff */
[-C--:B----4-:R-:W-:Y:S01]  /*7600*/  IADD3 R8, R0, R6.reuse, RZ ;  /* 0x0000000600087210 */ /* 0x090fe20007ffe0ff */
[----:B------:R3:W-:Y:S01]  /*7610*/  STS [R5], R13 ;  /* 0x0000000d05007388 */ /* 0x0007e20000000800 */
[----:B------:R-:W-:Y:S01]  /*7620*/  IADD3 R7, R5, R6, RZ ;  /* 0x0000000605077210 */ /* 0x000fe20007ffe0ff */
[----:B-----5:R-:W4:Y:S02]  /*7630*/  LDC.U8 R10, c[0x0][0x329] ;  /* 0x0000ca40ff0a7b82 */ /* 0x020f240000000000 */
[----:B------:R5:W-:Y:S01]  /*7640*/  STS [R5+0x400], R12 ;  /* 0x0004000c05007388 */ /* 0x000be20000000800 */
[----:B-1----:R-:W-:-:S03]  /*7650*/  IADD3 R9, R6, R2, RZ ;  /* 0x0000000206097210 */ /* 0x002fc60007ffe0ff */
[----:B------:R1:W-:Y:S01]  /*7660*/  STS [R4], R16 ;  /* 0x0000001004007388 */ /* 0x0003e20000000800 */
[----:B------:R-:W-:Y:S01]  /*7670*/  IADD3 R6, R4, R6, RZ ;  /* 0x0000000604067210 */ /* 0x000fe20007ffe0ff */
[----:B------:R-:W1:Y:S02]  /*7680*/  LDC.U8 R11, c[0x0][0x328] ;  /* 0x0000ca00ff0b7b82 */ /* 0x000e640000000000 */
[----:B------:R-:W-:Y:S01]  /*7690*/  STS [R4+0x400], R15 ;  /* 0x0004000f04007388 */ /* 0x000fe20000000800 */
[----:B--2---:R-:W-:-:S03]  /*76a0*/  MOV R14, 0x7f800000 ;  /* 0x7f800000000e7802 */ /* 0x004fc60000000f00 */
[----:B------:R2:W-:Y:S04]  /*76b0*/  STS [R5+0x2000], R17 ;  /* 0x0020001105007388 */ /* 0x0005e80000000800 */
[----:B------:R-:W-:Y:S04]  /*76c0*/  STS [R5+0x2400], R18 ;  /* 0x0024001205007388 */ /* 0x000fe80000000800 */
[----:B------:R-:W-:Y:S01]  /*76d0*/  STS [R4+0x2000], R25 ;  /* 0x0020001904007388 */ /* 0x000fe20000000800 */
[----:B---3--:R-:W-:Y:S01]  /*76e0*/  @P5 MUFU.LG2 R13, R236 ;  /* 0x000000ec000d5308 */ /* 0x008fe20000000c00 */
[----:B----4-:R-:W-:-:S02]  /*76f0*/  ISETP.NE.AND P1, PT, R10, RZ, PT ;  /* 0x000000ff0a00720c */ /* 0x010fc40003f25270 */
[----:B------:R-:W-:Y:S04]  /*7700*/  STS [R4+0x2400], R24 ;  /* 0x0024001804007388 */ /* 0x000fe80000000800 */
[----:B------:R-:W-:Y:S01]  /*7710*/  STS [R8], R23 ;  /* 0x0000001708007388 */ /* 0x000fe20000000800 */
[----:B-----5:R-:W-:Y:S01]  /*7720*/  @P4 MUFU.LG2 R12, R235 ;  /* 0x000000eb000c4308 */ /* 0x020fe20000000c00 */
[----:B-1----:R-:W-:Y:S02]  /*7730*/  MOV R16, 0x7f800000 ;  /* 0x7f80000000107802 */ /* 0x002fe40000000f00 */
[----:B------:R-:W-:Y:S01]  /*7740*/  STS [R8+0x400], R22 ;  /* 0x0004001608007388 */ /* 0x000fe20000000800 */
[----:B------:R-:W-:-:S03]  /*7750*/  ISETP.NE.AND P2, PT, R11, RZ, PT ;  /* 0x000000ff0b00720c */ /* 0x000fc60003f45270 */
[----:B------:R-:W-:Y:S01]  /*7760*/  STS [R9], R20 ;  /* 0x0000001409007388 */ /* 0x000fe20000000800 */
[----:B------:R-:W-:Y:S01]  /*7770*/  @P3 MUFU.LG2 R11, R234 ;  /* 0x000000ea000b3308 */ /* 0x000fe20000000c00 */
[----:B--2---:R-:W-:Y:S02]  /*7780*/  MOV R17, 0x7f800000 ;  /* 0x7f80000000117802 */ /* 0x004fe40000000f00 */
        /* <DEDUP_REMOVED lines=53> */
[----:B------:R1:W-:Y:S02]  /*7ae0*/  STS [R6+0x6400], R67 ;  /* 0x0064004306007388 */ /* 0x0003e40000000800 */
[C---:B------:R-:W-:Y:S02]  /*7af0*/  IMAD R0, R172.reuse, R0, RZ ;  /* 0x00000000ac007224 */ /* 0x040fe400078e02ff */
[----:B------:R-:W-:Y:S03]  /*7b00*/  BAR.SYNC.DEFER_BLOCKING 0x0 ;  /* 0x0000000000007b1d */ /* 0x000fe60000010000 */
[----:B------:R-:W-:-:S03]  /*7b10*/  @!P2 IMAD R2, R172, c[0x0][0x214], RZ ;  /* 0x00008500ac02aa24 */ /* 0x000fc600078e02ff */
[----:B------:R-:W3:Y:S02]  /*7b20*/  S2R R18, SR_TID.X ;  /* 0x0000000000127919 */ /* 0x000ee40000002100 */
[----:B------:R-:W-:Y:S02]  /*7b30*/  @!P2 SEL R2, R2, R251, !P0 ;  /* 0x000000fb0202a207 */ /* 0x000fe40004000000 */
[----:B------:R-:W4:Y:S02]  /*7b40*/  S2R R15, SR_CTAID.X ;  /* 0x00000000000f7919 */ /* 0x000f240000002500 */
[----:B------:R-:W-:Y:S01]  /*7b50*/  @!P2 SHF.R.S32.HI R5, RZ, 0x1f, R2 ;  /* 0x0000001fff05a819 */ /* 0x000fe20000011402 */
[----:B--2---:R-:W-:Y:S01]  /*7b60*/  @P6 FMUL.FTZ R7, R9, 0.69314718246459960938 ;  /* 0x3f31721809076820 */ /* 0x004fe20000410000 */
[----:B------:R-:W-:Y:S02]  /*7b70*/  SEL R9, R0, RZ, P2 ;  /* 0x000000ff00097207 */ /* 0x000fe40001000000 */
[----:B------:R-:W-:Y:S01]  /*7b80*/  @!P2 MOV R4, R2 ;  /* 0x000000020004a202 */ /* 0x000fe20000000f00 */
[----:B------:R-:W-:-:S02]  /*7b90*/  @P6 FFMA.FTZ R17, R136, c[0x0][0x238], R7 ;  /* 0x00008e0088116a23 */ /* 0x000fc40000010007 */
[----:B------:R-:W-:Y:S01]  /*7ba0*/  IMAD R2, R84, R8, R9 ;  /* 0x0000000854027224 */ /* 0x000fe200078e0209 */
[----:B-1----:R-:W-:Y:S01]  /*7bb0*/  @P1 MOV R6, c[0x0][0x210] ;  /* 0x0000840000061a02 */ /* 0x002fe20000000f00 */
[----:B------:R-:W-:Y:S01]  /*7bc0*/  @P5 FMUL.FTZ R9, R13, 0.69314718246459960938 ;  /* 0x3f3172180d095820 */ /* 0x000fe20000410000 */
[----:B------:R-:W-:Y:S01]  /*7bd0*/  @!P1 MOV R6, 0x1 ;  /* 0x0000000100069802 */ /* 0x000fe20000000f00 */
[----:B------:R1:W2:Y:S01]  /*7be0*/  LDS.128 R24, [R223] ;  /* 0x00000000df187984 */ /* 0x0002a20000000c00 */
[----:B------:R-:W-:Y:S02]  /*7bf0*/  @P4 FMUL.FTZ R8, R12, 0.69314718246459960938 ;  /* 0x3f3172180c084820 */ /* 0x000fe40000410000 */
[----:B------:R-:W-:Y:S01]  /*7c00*/  @P5 FFMA.FTZ R16, R135, c[0x0][0x238], R9 ;  /* 0x00008e0087105a23 */ /* 0x000fe20000010009 */
[----:B------:R1:W1:Y:S01]  /*7c10*/  LDS.128 R32, [R223+0x800] ;  /* 0x00080000df207984 */ /* 0x0002620000000c00 */
[----:B------:R-:W-:Y:S01]  /*7c20*/  @P4 FFMA.FTZ R14, R134, c[0x0][0x238], R8 ;  /* 0x00008e00860e4a23 */ /* 0x000fe20000010008 */
[----:B---3--:R-:W-:-:S02]  /*7c30*/  SHF.R.S32.HI R19, RZ, 0x1f, R18 ;  /* 0x0000001fff137819 */ /* 0x008fc40000011412 */
[----:B------:R3:W1:Y:S02]  /*7c40*/  LDS.128 R40, [R223+0x1000] ;  /* 0x00100000df287984 */ /* 0x0006640000000c00 */
[----:B------:R-:W-:Y:S01]  /*7c50*/  LEA.HI R10, R19, R18, RZ, 0x5 ;  /* 0x00000012130a7211 */ /* 0x000fe200078f28ff */
[----:B----4-:R-:W-:Y:S01]  /*7c60*/  IMAD R7, R15, R6, RZ ;  /* 0x000000060f077224 */ /* 0x010fe200078e02ff */
[----:B------:R3:W4:Y:S01]  /*7c70*/  LDS.128 R48, [R223+0x1800] ;  /* 0x00180000df307984 */ /* 0x0007220000000c00 */
[----:B------:R-:W-:Y:S02]  /*7c80*/  MOV R15, 0x7f800000 ;  /* 0x7f800000000f7802 */ /* 0x000fe40000000f00 */
[----:B------:R-:W-:Y:S01]  /*7c90*/  LOP3.LUT R0, R10, 0xffffffe0, RZ, 0xc0, !PT ;  /* 0xffffffe00a007812 */ /* 0x000fe200078ec0ff */
[----:B------:R3:W1:Y:S01]  /*7ca0*/  LDS.128 R56, [R223+0x2000] ;  /* 0x00200000df387984 */ /* 0x0006620000000c00 */
[----:B------:R-:W-:Y:S01]  /*7cb0*/  SHF.L.U32 R10, R7, 0x7, RZ ;  /* 0x00000007070a7819 */ /* 0x000fe200000006ff */
[----:B------:R-:W-:Y:S01]  /*7cc0*/  @P3 FMUL.FTZ R7, R11, 0.69314718246459960938 ;  /* 0x3f3172180b073820 */ /* 0x000fe20000410000 */
[----:B------:R-:W-:Y:S01]  /*7cd0*/  IADD3 R0, -R0, R18, RZ ;  /* 0x0000001200007210 */ /* 0x000fe20007ffe1ff */
[----:B------:R3:W1:Y:S01]  /*7ce0*/  LDS.128 R64, [R223+0x2800] ;  /* 0x00280000df407984 */ /* 0x0006620000000c00 */
[----:B------:R-:W-:Y:S01]  /*7cf0*/  IADD3 R11, P1, P0, R10, R4, R2 ;  /* 0x000000040a0b7210 */ /* 0x000fe2000783e002 */
[----:B------:R-:W-:Y:S01]  /*7d00*/  @P3 FFMA.FTZ R15, R3, c[0x0][0x238], R7 ;  /* 0x00008e00030f3a23 */ /* 0x000fe20000010007 */
[----:B------:R-:W-:Y:S01]  /*7d10*/  LOP3.LUT P2, RZ, R0, 0x3, RZ, 0xc0, !PT ;  /* 0x0000000300ff7812 */ /* 0x000fe2000784c0ff */
[----:B------:R3:W1:Y:S01]  /*7d20*/  LDS.128 R72, [R223+0x3000] ;  /* 0x00300000df487984 */ /* 0x0006620000000c00 */
[----:B------:R-:W-:-:S02]  /*7d30*/  SHF.R.S32.HI R4, RZ, 0x1f, R10 ;  /* 0x0000001fff047819 */ /* 0x000fc4000001140a */
        /* <DEDUP_REMOVED lines=12> */
[----:B--2-4-:R-:W2:Y:S01]  /*7e00*/  LDL.LU R173, [R1+0x10] ;  /* 0x0000100001ad7983 */ /* 0x014ea20000300800 */
[----:B------:R-:W-:-:S04]  /*7e10*/  SHF.R.S32.HI R2, RZ, 0x1f, R0 ;  /* 0x0000001fff027819 */ /* 0x000fc80000011400 */
[----:B------:R-:W-:-:S04]  /*7e20*/  LEA.HI R0, R2, R0, RZ, 0x2 ;  /* 0x0000000002007211 */ /* 0x000fc800078f10ff */
[----:B------:R-:W-:-:S05]  /*7e30*/  SHF.R.S32.HI R0, RZ, 0x2, R0 ;  /* 0x00000002ff007819 */ /* 0x000fca0000011400 */
[----:B--2---:R-:W-:-:S05]  /*7e40*/  IMAD R0, R173, 0x10, R0 ;  /* 0x00000010ad007824 */ /* 0x004fca00078e0200 */
        /* <DEDUP_REMOVED lines=10> */
[----:B------:R-:W-:Y:S01]  /*7ef0*/  @!P6 LEA.HI.X.SX32 R9, R0, R5, 0x1, P0 ;  /* 0x000000050009e211 */ /* 0x000fe200000f0eff */
        /* <DEDUP_REMOVED lines=20> */
.L_x_926:
[----:B--2-4-:R-:W-:Y:S05]  /*8040*/  BSYNC B0 ;  /* 0x0000000000007941 */ /* 0x014fea0003800000 */
.L_x_925:
[----:B------:R-:W-:Y:S01]  /*8050*/  LEA.HI R4, R19, R18, RZ, 0x3 ;  /* 0x0000001213047211 */ /* 0x000fe200078f18ff */
[----:B------:R-:W-:Y:S01]  /*8060*/  BSSY B0, `(.L_x_927) ;  /* 0x0000017000007945 */ /* 0x000fe20003800000 */
[----:B------:R-:W-:-:S02]  /*8070*/  IADD3 R2, P0, R238, R137, RZ ;  /* 0x00000089ee027210 */ /* 0x000fc40007f1e0ff */
[----:B------:R-:W-:Y:S02]  /*8080*/  SHF.R.S32.HI R0, RZ, 0x1f, R238 ;  /* 0x0000001fff007819 */ /* 0x000fe400000114ee */
[----:B------:R-:W-:Y:S02]  /*8090*/  SHF.R.S32.HI R7, RZ, 0x3, R4 ;  /* 0x00000003ff077819 */ /* 0x000fe40000011404 */
[----:B------:R-:W-:Y:S01]  /*80a0*/  SHF.R.S32.HI R5, RZ, 0x1f, R84 ;  /* 0x0000001fff057819 */ /* 0x000fe20000011454 */
[----:B------:R-:W-:Y:S01]  /*80b0*/  IMAD.X R3, R0, 0x1, R138, P0 ;  /* 0x0000000100037824 */ /* 0x000fe200000e068a */
[----:B------:R-:W-:-:S03]  /*80c0*/  ISETP.GE.AND P0, PT, R7, R250, PT ;  /* 0x000000fa0700720c */ /* 0x000fc60003f06270 */
[----:B------:R-:W-:Y:S02]  /*80d0*/  IMAD R0, R5, c[0x0][0x1f0], RZ ;  /* 0x00007c0005007a24 */ /* 0x000fe400078e02ff */
[----:B------:R-:W-:-:S04]  /*80e0*/  IMAD.WIDE.U32 R10, R84, c[0x0][0x1f0], R2 ;  /* 0x00007c00540a7a25 */ /* 0x000fc800078e0002 */
[----:B------:R-:W-:-:S04]  /*80f0*/  IMAD R0, R84, c[0x0][0x1f4], R0 ;  /* 0x00007d0054007a24 */ /* 0x000fc800078e0200 */
[----:B------:R-:W-:Y:S01]  /*8100*/  IMAD.IADD R9, R11, 0x1, R0 ;  /* 0x000000010b097824 */ /* 0x000fe200078e0200 */
[----:B------:R-:W-:Y:S05]  /*8110*/  @P0 BRA `(.L_x_928) ;  /* 0x000000b000000947 */ /* 0x000fea0003800000 */
        /* <DEDUP_REMOVED lines=11> */
.L_x_928:
[----:B------:R-:W-:Y:S05]  /*81d0*/  BSYNC B0 ;  /* 0x0000000000007941 */ /* 0x000fea0003800000 */
.L_x_927:
[----:B------:R-:W-:Y:S01]  /*81e0*/  IADD3 R0, R7, 0x10, RZ ;  /* 0x0000001007007810 */ /* 0x000fe20007ffe0ff */
[----:B------:R-:W-:Y:S03]  /*81f0*/  BSSY B0, `(.L_x_929) ;  /* 0x0000011000007945 */ /* 0x000fe60003800000 */
[----:B------:R-:W-:-:S13]  /*8200*/  ISETP.GE.AND P0, PT, R0, R250, PT ;  /* 0x000000fa0000720c */ /* 0x000fda0003f06270 */
[----:B------:R-:W-:Y:S05]  /*8210*/  @P0 BRA `(.L_x_930) ;  /* 0x000000e000000947 */ /* 0x000fea0003800000 */
[----:B------:R-:W-:Y:S01]  /*8220*/  IADD3 R6, P0, R240, 0x10, RZ ;  /* 0x00000010f0067810 */ /* 0x000fe20007f1e0ff */
        /* <DEDUP_REMOVED lines=13> */
.L_x_930:
[----:B------:R-:W-:Y:S05]  /*8300*/  BSYNC B0 ;  /* 0x0000000000007941 */ /* 0x000fea0003800000 */
.L_x_929:
[----:B------:R-:W-:Y:S01]  /*8310*/  IADD3 R0, R7, 0x20, RZ ;  /* 0x0000002007007810 */ /* 0x000fe20007ffe0ff */
[----:B------:R-:W-:Y:S03]  /*8320*/  BSSY B0, `(.L_x_931) ;  /* 0x0000011000007945 */ /* 0x000fe60003800000 */
[----:B------:R-:W-:-:S13]  /*8330*/  ISETP.GE.AND P0, PT, R0, R250, PT ;  /* 0x000000fa0000720c */ /* 0x000fda0003f06270 */
[----:B------:R-:W-:Y:S05]  /*8340*/  @P0 BRA `(.L_x_932) ;  /* 0x000000e000000947 */ /* 0x000fea0003800000 */
[----:B------:R-:W-:Y:S01]  /*8350*/  IADD3 R6, P0, R240, 0x20, RZ ;  /* 0x00000020f0067810 */ /* 0x000fe20007f1e0ff */
        /* <DEDUP_REMOVED lines=13> */
.L_x_932:
[----:B------:R-:W-:Y:S05]  /*8430*/  BSYNC B0 ;  /* 0x0000000000007941 */ /* 0x000fea0003800000 */
.L_x_931:
        /* <DEDUP_REMOVED lines=18> */
.L_x_934:
[----:B------:R-:W-:Y:S05]  /*8560*/  BSYNC B0 ;  /* 0x0000000000007941 */ /* 0x000fea0003800000 */
.L_x_933:
[----:B------:R-:W4:Y:S01]  /*8570*/  LDL.LU R0, [R1+0xc] ;  /* 0x00000c0001007983 */ /* 0x000f220000300800 */
[----:B------:R-:W-:Y:S01]  /*8580*/  BSSY B0, `(.L_x_935) ;  /* 0x0000011000007945 */ /* 0x000fe20003800000 */
[----:B----4-:R-:W-:-:S13]  /*8590*/  ISETP.GE.AND P0, PT, R0, R250, PT ;  /* 0x000000fa0000720c */ /* 0x010fda0003f06270 */
        /* <DEDUP_REMOVED lines=15> */
.L_x_936:
[----:B------:R-:W-:Y:S05]  /*8690*/  BSYNC B0 ;  /* 0x0000000000007941 */ /* 0x000fea0003800000 */
.L_x_935:
        /* <DEDUP_REMOVED lines=18> */
.L_x_938:
[----:B------:R-:W-:Y:S05]  /*87c0*/  BSYNC B0 ;  /* 0x0000000000007941 */ /* 0x000fea0003800000 */
.L_x_937:
        /* <DEDUP_REMOVED lines=18> */
.L_x_940:
[----:B------:R-:W-:Y:S05]  /*88f0*/  BSYNC B0 ;  /* 0x0000000000007941 */ /* 0x000fea0003800000 */
.L_x_939:
[----:B------:R-:W4:Y:S02]  /*8900*/  LDL.LU R0, [R1] ;  /* 0x0000000001007983 */ /* 0x000f240000300800 */
[----:B----4-:R-:W-:-:S13]  /*8910*/  ISETP.GE.AND P0, PT, R0, R250, PT ;  /* 0x000000fa0000720c */ /* 0x010fda0003f06270 */
[----:B------:R-:W-:Y:S05]  /*8920*/  @P0 EXIT ;  /* 0x000000000000094d */ /* 0x000fea0003800000 */
[----:B------:R-:W-:Y:S01]  /*8930*/  IADD3 R6, P0, R240, 0x70, RZ ;  /* 0x00000070f0067810 */ /* 0x000fe20007f1e0ff */
        /* <DEDUP_REMOVED lines=15> */
.L_x_891:
[----:B------:R-:W3:Y:S01]  /*8a30*/  LDC.U8 R2, c[0x0][0x329] ;  /* 0x0000ca40ff027b82 */ /* 0x000ee20000000000 */
[----:B------:R-:W-:Y:S01]  /*8a40*/  ISETP.NE.AND P4, PT, R251, -0x1, PT ;  /* 0xfffffffffb00780c */ /* 0x000fe20003f85270 */
[----:B------:R-:W-:Y:S01]  /*8a50*/  IMAD.IADD R14, R14, 0x1, -R250 ;  /* 0x000000010e0e7824 */ /* 0x000fe200078e0afa */
[----:B--2---:R-:W-:Y:S01]  /*8a60*/  SHF.R.S32.HI R11, RZ, 0x1f, R89 ;  /* 0x0000001fff0b7819 */ /* 0x004fe20000011459 */
[----:B------:R-:W-:Y:S03]  /*8a70*/  BSSY B0, `(.L_x_941) ;  /* 0x000003f000007945 */ /* 0x000fe60003800000 */
[----:B------:R-:W-:Y:S01]  /*8a80*/  LEA.HI R11, R11, R89, RZ, 0x3 ;  /* 0x000000590b0b7211 */ /* 0x000fe200078f18ff */
[----:B------:R-:W2:Y:S03]  /*8a90*/  LDC.U8 R0, c[0x0][0x328] ;  /* 0x0000ca00ff007b82 */ /* 0x000ea60000000000 */
[----:B------:R-:W-:-:S03]  /*8aa0*/  LOP3.LUT R10, R11, 0xfffffff8, RZ, 0xc0, !PT ;  /* 0xfffffff80b0a7812 */ /* 0x000fc600078ec0ff */
[----:B------:R-:W-:Y:S02]  /*8ab0*/  @!P4 SHF.R.S32.HI R6, RZ, 0x1f, R17 ;  /* 0x0000001fff06c819 */ /* 0x000fe40000011411 */
[----:B---3--:R-:W-:Y:S02]  /*8ac0*/  ISETP.NE.AND P1, PT, R2, RZ, PT ;  /* 0x000000ff0200720c */ /* 0x008fe40003f25270 */
[----:B--2---:R-:W-:-:S04]  /*8ad0*/  ISETP.NE.AND P3, PT, R0, RZ, PT ;  /* 0x000000ff0000720c */ /* 0x004fc80003f65270 */
[----:B------:R-:W-:-:S07]  /*8ae0*/  ISETP.NE.OR P2, PT, R2, RZ, !P3 ;  /* 0x000000ff0200720c */ /* 0x000fce0005f45670 */
[----:B------:R-:W-:Y:S02]  /*8af0*/  @P1 IMAD.MOV.U32 R0, RZ, RZ, c[0x0][0x210] ;  /* 0x00008400ff001624 */ /* 0x000fe400078e00ff */
[----:B-1----:R-:W-:Y:S01]  /*8b00*/  @!P1 IMAD.MOV.U32 R4, RZ, RZ, c[0x0][0x214] ;  /* 0x00008500ff049624 */ /* 0x002fe200078e00ff */
[C---:B------:R-:W-:Y:S01]  /*8b10*/  ISETP.NE.OR P0, PT, R251.reuse, -0x1, P2 ;  /* 0xfffffffffb00780c */ /* 0x040fe20001705670 */
[----:B------:R-:W-:Y:S02]  /*8b20*/  @P1 IMAD R0, R0, c[0x0][0x214], RZ ;  /* 0x0000850000001a24 */ /* 0x000fe400078e02ff */
[----:B------:R-:W-:Y:S01]  /*8b30*/  @P4 IMAD.WIDE.U32 R2, R251, c[0x0][0x1e8], RZ ;  /* 0x00007a00fb024a25 */ /* 0x000fe200078e00ff */
[----:B------:R-:W-:-:S03]  /*8b40*/  @!P1 SEL R0, R4, c[0x0][0x234], !P3 ;  /* 0x00008d0004009a07 */ /* 0x000fc60005800000 */
[----:B------:R-:W-:Y:S01]  /*8b50*/  @P4 IMAD R9, R251, c[0x0][0x1ec], R3 ;  /* 0x00007b00fb094a24 */ /* 0x000fe200078e0203 */
[----:B------:R-:W-:Y:S01]  /*8b60*/  @P4 MOV R7, R2 ;  /* 0x0000000200074202 */ /* 0x000fe20000000f00 */
[----:B------:R-:W-:Y:S02]  /*8b70*/  @P1 IMAD.MOV.U32 R3, RZ, RZ, 0x1 ;  /* 0x00000001ff031424 */ /* 0x000fe400078e00ff */
[----:B------:R-:W-:Y:S02]  /*8b80*/  @!P4 IMAD R2, R6, c[0x0][0x1e0], RZ ;  /* 0x000078000602ca24 */ /* 0x000fe400078e02ff */
[----:B------:R-:W-:Y:S02]  /*8b90*/  @!P1 IMAD R3, R0, c[0x0][0x1c0], RZ ;  /* 0x0000700000039a24 */ /* 0x000fe400078e02ff */
[----:B------:R-:W-:-:S04]  /*8ba0*/  @!P4 IMAD.WIDE.U32 R4, R17, c[0x0][0x1e0], RZ ;  /* 0x000078001104ca25 */ /* 0x000fc800078e00ff */
[C---:B------:R-:W-:Y:S02]  /*8bb0*/  @!P0 IMAD R251, R17.reuse, c[0x0][0x214], RZ ;  /* 0x0000850011fb8a24 */ /* 0x040fe400078e02ff */
[----:B------:R-:W-:Y:S02]  /*8bc0*/  @!P4 IMAD R8, R17, c[0x0][0x1e4], R2 ;  /* 0x000079001108ca24 */ /* 0x000fe400078e0202 */
[----:B------:R-:W-:Y:S02]  /*8bd0*/  IMAD R6, R17, R3, RZ ;  /* 0x0000000311067224 */ /* 0x000fe400078e02ff */
[----:B------:R-:W-:Y:S01]  /*8be0*/  IMAD.IADD R17, R89, 0x1, -R10 ;  /* 0x0000000159117824 */ /* 0x000fe200078e0a0a */
[----:B------:R-:W-:Y:S01]  /*8bf0*/  SHF.R.S32.HI R10, RZ, 0x3, R11 ;  /* 0x00000003ff0a7819 */ /* 0x000fe2000001140b */
[----:B------:R-:W-:Y:S01]  /*8c00*/  @!P4 IMAD.MOV.U32 R7, RZ, RZ, R4 ;  /* 0x000000ffff07c224 */ /* 0x000fe200078e0004 */
[----:B------:R-:W-:Y:S01]  /*8c10*/  CS2R R2, SRZ ;  /* 0x0000000000027805 */ /* 0x000fe2000001ff00 */
[----:B------:R-:W-:Y:S01]  /*8c20*/  SEL R6, R6, RZ, P2 ;  /* 0x000000ff06067207 */ /* 0x000fe20001000000 */
[--C-:B------:R-:W-:Y:S01]  /*8c30*/  @!P2 IMAD.MOV.U32 R2, RZ, RZ, R251.reuse ;  /* 0x000000ffff02a224 */ /* 0x100fe200078e00fb */
[----:B------:R-:W-:Y:S01]  /*8c40*/  SHF.L.U32 R15, R17, 0x3, RZ ;  /* 0x00000003110f7819 */ /* 0x000fe200000006ff */
[----:B------:R-:W-:Y:S01]  /*8c50*/  @P1 IMAD.MOV.U32 R16, RZ, RZ, c[0x0][0x210] ;  /* 0x00008400ff101624 */ /* 0x000fe200078e00ff */
[----:B------:R-:W-:Y:S01]  /*8c60*/  @!P2 SHF.R.S32.HI R3, RZ, 0x1f, R251 ;  /* 0x0000001fff03a819 */ /* 0x000fe200000114fb */
[----:B------:R-:W-:Y:S01]  /*8c70*/  @!P1 IMAD.MOV.U32 R16, RZ, RZ, 0x1 ;  /* 0x00000001ff109424 */ /* 0x000fe200078e00ff */
[----:B------:R-:W-:Y:S01]  /*8c80*/  @!P4 IADD3 R9, R5, R8, RZ ;  /* 0x000000080509c210 */ /* 0x000fe20007ffe0ff */
[----:B------:R-:W-:Y:S01]  /*8c90*/  IMAD R6, R25, R0, R6 ;  /* 0x0000000019067224 */ /* 0x000fe200078e0206 */
[----:B------:R-:W-:Y:S01]  /*8ca0*/  ISETP.GE.AND P2, PT, R10, R14, PT ;  /* 0x0000000e0a00720c */ /* 0x000fe20003f46270 */
[----:B------:R-:W-:Y:S01]  /*8cb0*/  IMAD R0, R250, R16, RZ ;  /* 0x00000010fa007224 */ /* 0x000fe200078e02ff */
[----:B------:R-:W-:-:S02]  /*8cc0*/  SHF.R.S32.HI R8, RZ, 0x1f, R25 ;  /* 0x0000001fff087819 */ /* 0x000fc40000011419 */
[C---:B------:R-:W-:Y:S02]  /*8cd0*/  IADD3 R4, P0, R15.reuse, R7, RZ ;  /* 0x000000070f047210 */ /* 0x040fe40007f1e0ff */
[----:B------:R-:W-:Y:S01]  /*8ce0*/  SHF.R.S32.HI R11, RZ, 0x1f, R10 ;  /* 0x0000001fff0b7819 */ /* 0x000fe2000001140a */
[----:B------:R-:W-:Y:S01]  /*8cf0*/  IMAD R8, R8, c[0x0][0x1f0], RZ ;  /* 0x00007c0008087a24 */ /* 0x000fe200078e02ff */
[----:B------:R-:W-:Y:S02]  /*8d00*/  LEA.HI.X.SX32 R5, R15, R9, 0x1, P0 ;  /* 0x000000090f057211 */ /* 0x000fe400000f0eff */
[----:B------:R-:W-:Y:S01]  /*8d10*/  SHF.R.S32.HI R9, RZ, 0x1f, R0 ;  /* 0x0000001fff097819 */ /* 0x000fe20000011400 */
[C---:B------:R-:W-:Y:S01]  /*8d20*/  IMAD R8, R25.reuse, c[0x0][0x1f4], R8 ;  /* 0x00007d0019087a24 */ /* 0x040fe200078e0208 */
[----:B------:R-:W-:Y:S01]  /*8d30*/  IADD3 R20, P1, P0, R0, R2, R6 ;  /* 0x0000000200147210 */ /* 0x000fe2000783e006 */
[----:B------:R-:W-:Y:S01]  /*8d40*/  IMAD.WIDE.U32 R12, R25, c[0x0][0x1f0], R4 ;  /* 0x00007c00190c7a25 */ /* 0x000fe200078e0004 */
[----:B------:R-:W-:-:S02]  /*8d50*/  SHF.R.S32.HI R0, RZ, 0x1f, R6 ;  /* 0x0000001fff007819 */ /* 0x000fc40000011406 */
[----:B------:R-:W-:Y:S01]  /*8d60*/  IADD3 R27, R15, 0x40, RZ ;  /* 0x000000400f1b7810 */ /* 0x000fe20007ffe0ff */
[----:B------:R-:W-:Y:S01]  /*8d70*/  IMAD.WIDE R6, R240, 0x80, R10 ;  /* 0x00000080f0067825 */ /* 0x000fe200078e020a */
[----:B------:R-:W-:Y:S02]  /*8d80*/  IADD3.X R18, R9, R3, R0, P1, P0 ;  /* 0x0000000309127210 */ /* 0x000fe40000fe0400 */
[----:B------:R-:W-:Y:S01]  /*8d90*/  IADD3 R9, R8, R13, RZ ;  /* 0x0000000d08097210 */ /* 0x000fe20007ffe0ff */
        /* <DEDUP_REMOVED lines=12> */
.L_x_942:
[----:B------:R-:W-:Y:S05]  /*8e60*/  BSYNC B0 ;  /* 0x0000000000007941 */ /* 0x000fea0003800000 */
.L_x_941:
[----:B------:R-:W-:Y:S01]  /*8e70*/  IADD3 R26, R10, 0x10, RZ ;  /* 0x000000100a1a7810 */ /* 0x000fe20007ffe0ff */
[----:B------:R-:W-:Y:S03]  /*8e80*/  BSSY B0, `(.L_x_943) ;  /* 0x0000011000007945 */ /* 0x000fe60003800000 */
[----:B------:R-:W-:-:S13]  /*8e90*/  ISETP.GE.AND P0, PT, R26, R14, PT ;  /* 0x0000000e1a00720c */ /* 0x000fda0003f06270 */
        /* <DEDUP_REMOVED lines=15> */
.L_x_944:
[----:B------:R-:W-:Y:S05]  /*8f90*/  BSYNC B0 ;  /* 0x0000000000007941 */ /* 0x000fea0003800000 */
.L_x_943:
        /* <DEDUP_REMOVED lines=18> */
.L_x_946:
[----:B------:R-:W-:Y:S05]  /*90c0*/  BSYNC B0 ;  /* 0x0000000000007941 */ /* 0x000fea0003800000 */
.L_x_945:
        /* <DEDUP_REMOVED lines=18> */
.L_x_948:
[----:B------:R-:W-:Y:S05]  /*91f0*/  BSYNC B0 ;  /* 0x0000000000007941 */ /* 0x000fea0003800000 */
.L_x_947:
        /* <DEDUP_REMOVED lines=18> */
.L_x_950:
[----:B------:R-:W-:Y:S05]  /*9320*/  BSYNC B0 ;  /* 0x0000000000007941 */ /* 0x000fea0003800000 */
.L_x_949:
        /* <DEDUP_REMOVED lines=18> */
.L_x_952:
[----:B------:R-:W-:Y:S05]  /*9450*/  BSYNC B0 ;  /* 0x0000000000007941 */ /* 0x000fea0003800000 */
.L_x_951:
        /* <DEDUP_REMOVED lines=18> */
.L_x_954:
[----:B------:R-:W-:Y:S05]  /*9580*/  BSYNC B0 ;  /* 0x0000000000007941 */ /* 0x000fea0003800000 */
.L_x_953:
[----:B------:R-:W-:Y:S01]  /*9590*/  IADD3 R21, R10, 0x70, RZ ;  /* 0x000000700a157810 */ /* 0x000fe20007ffe0ff */
[----:B------:R-:W-:Y:S03]  /*95a0*/  BSSY B0, `(.L_x_955) ;  /* 0x0000011000007945 */ /* 0x000fe60003800000 */
[----:B------:R-:W-:-:S13]  /*95b0*/  ISETP.GE.AND P0, PT, R21, R14, PT ;  /* 0x0000000e1500720c */ /* 0x000fda0003f06270 */
        /* <DEDUP_REMOVED lines=15> */
.L_x_956:
[----:B------:R-:W-:Y:S05]  /*96b0*/  BSYNC B0 ;  /* 0x0000000000007941 */ /* 0x000fea0003800000 */
.L_x_955:
[----:B------:R-:W-:-:S04]  /*96c0*/  ISETP.NE.AND P6, PT, R17, RZ, PT ;  /* 0x000000ff1100720c */ /* 0x000fc80003fc5270 */
[-C--:B------:R-:W-:Y:S02]  /*96d0*/  ISETP.GE.OR P2, PT, R10, R14.reuse, P6 ;  /* 0x0000000e0a00720c */ /* 0x080fe40003746670 */
[-C--:B------:R-:W-:Y:S02]  /*96e0*/  ISETP.GE.OR P1, PT, R26, R14.reuse, P6 ;  /* 0x0000000e1a00720c */ /* 0x080fe40003726670 */
[-C--:B------:R-:W-:Y:S02]  /*96f0*/  ISETP.GE.OR P5, PT, R25, R14.reuse, P6 ;  /* 0x0000000e1900720c */ /* 0x080fe400037a6670 */
[-C--:B------:R-:W-:Y:S02]  /*9700*/  ISETP.GE.OR P4, PT, R24, R14.reuse, P6 ;  /* 0x0000000e1800720c */ /* 0x080fe40003786670 */
[----:B------:R-:W-:-:S05]  /*9710*/  ISETP.GE.OR P3, PT, R23, R14, P6 ;  /* 0x0000000e1700720c */ /* 0x000fca0003766670 */
[----:B------:R-:W-:-:S04]  /*9720*/  @!P2 IMAD R0, R10, R16, RZ ;  /* 0x000000100a00a224 */ /* 0x000fc800078e02ff */
[----:B------:R-:W-:Y:S01]  /*9730*/  @!P5 IMAD R7, R25, R16, RZ ;  /* 0x000000101907d224 */ /* 0x000fe200078e02ff */
[----:B-1----:R-:W-:Y:S01]  /*9740*/  @!P2 IADD3 R3, P0, R0, R20, RZ ;  /* 0x000000140003a210 */ /* 0x002fe20007f1e0ff */
[----:B------:R-:W-:-:S03]  /*9750*/  @!P4 IMAD R5, R24, R16, RZ ;  /* 0x000000101805c224 */ /* 0x000fc600078e02ff */
[----:B------:R-:W-:Y:S01]  /*9760*/  @!P2 LEA.HI.X.SX32 R4, R0, R18, 0x1, P0 ;  /* 0x000000120004a211 */ /* 0x000fe200000f0eff */
[----:B------:R-:W-:Y:S01]  /*9770*/  @!P1 IMAD R0, R26, R16, RZ ;  /* 0x000000101a009224 */ /* 0x000fe200078e02ff */
[----:B------:R-:W-:-:S04]  /*9780*/  @!P2 LEA R2, P0, R3, c[0x0][0x200], 0x2 ;  /* 0x000080000302aa11 */ /* 0x000fc800078010ff */
[----:B------:R-:W-:Y:S01]  /*9790*/  @!P2 LEA.HI.X R3, R3, c[0x0][0x204], R4, 0x2, P0 ;  /* 0x000081000303aa11 */ /* 0x000fe200000f1404 */
[----:B------:R-:W-:Y:S01]  /*97a0*/  @!P2 IMAD.MOV.U32 R4, RZ, RZ, 0x7f800000 ;  /* 0x7f800000ff04a424 */ /* 0x000fe200078e00ff */
[----:B------:R-:W-:-:S04]  /*97b0*/  @!P1 IADD3 R6, P0, R0, R20, RZ ;  /* 0x0000001400069210 */ /* 0x000fc80007f1e0ff */
[----:B------:R1:W-:Y:S02]  /*97c0*/  @!P2 STG.E [R2.64], R4 ;  /* 0x000000040200a986 */ /* 0x0003e4000c101904 */
[----:B-1----:R-:W-:Y:S02]  /*97d0*/  @!P1 LEA.HI.X.SX32 R3, R0, R18, 0x1, P0 ;  /* 0x0000001200039211 */ /* 0x002fe400000f0eff */
[C---:B------:R-:W-:Y:S02]  /*97e0*/  @!P1 LEA R2, P2, R6.reuse, c[0x0][0x200], 0x2 ;  /* 0x0000800006029a11 */ /* 0x040fe400078410ff */
[C---:B------:R-:W-:Y:S02]  /*97f0*/  @!P5 IADD3 R0, P0, R7.reuse, R20, RZ ;  /* 0x000000140700d210 */ /* 0x040fe40007f1e0ff */
[----:B------:R-:W-:Y:S02]  /*9800*/  @!P1 LEA.HI.X R3, R6, c[0x0][0x204], R3, 0x2, P2 ;  /* 0x0000810006039a11 */ /* 0x000fe400010f1403 */
[----:B------:R-:W-:-:S02]  /*9810*/  @!P5 LEA.HI.X.SX32 R6, R7, R18, 0x1, P0 ;  /* 0x000000120706d211 */ /* 0x000fc400000f0eff */
[C---:B------:R-:W-:Y:S02]  /*9820*/  @!P5 LEA R12, P2, R0.reuse, c[0x0][0x200], 0x2 ;  /* 0x00008000000cda11 */ /* 0x040fe400078410ff */
[C---:B------:R-:W-:Y:S02]  /*9830*/  @!P4 IADD3 R4, P0, R5.reuse, R20, RZ ;  /* 0x000000140504c210 */ /* 0x040fe40007f1e0ff */
[----:B------:R-:W-:Y:S01]  /*9840*/  @!P5 LEA.HI.X R13, R0, c[0x0][0x204], R6, 0x2, P2 ;  /* 0x00008100000dda11 */ /* 0x000fe200010f1406 */
[----:B------:R-:W-:Y:S01]  /*9850*/  @!P1 IMAD.MOV.U32 R6, RZ, RZ, 0x7f800000 ;  /* 0x7f800000ff069424 */ /* 0x000fe200078e00ff */
[----:B------:R-:W-:Y:S02]  /*9860*/  ISETP.GE.OR P2, PT, R22, R14, P6 ;  /* 0x0000000e1600720c */ /* 0x000fe40003746670 */
[----:B------:R-:W-:Y:S01]  /*9870*/  @!P4 LEA.HI.X.SX32 R0, R5, R18, 0x1, P0 ;  /* 0x000000120500c211 */ /* 0x000fe200000f0eff */
[----:B------:R-:W-:Y:S01]  /*9880*/  @!P3 IMAD R5, R23, R16, RZ ;  /* 0x000000101705b224 */ /* 0x000fe200078e02ff */
[----:B------:R-:W-:Y:S01]  /*9890*/  @!P4 LEA R10, P0, R4, c[0x0][0x200], 0x2 ;  /* 0x00008000040aca11 */ /* 0x000fe200078010ff */
[----:B------:R1:W-:Y:S01]  /*98a0*/  @!P1 STG.E [R2.64], R6 ;  /* 0x0000000602009986 */ /* 0x0003e2000c101904 */
[----:B------:R-:W-:-:S02]  /*98b0*/  ISETP.GE.OR P1, PT, R19, R14, P6 ;  /* 0x0000000e1300720c */ /* 0x000fc40003726670 */
[----:B------:R-:W-:Y:S01]  /*98c0*/  @!P4 LEA.HI.X R11, R4, c[0x0][0x204], R0, 0x2, P0 ;  /* 0x00008100040bca11 */ /* 0x000fe200000f1400 */
[----:B------:R-:W-:Y:S01]  /*98d0*/  @!P5 IMAD.MOV.U32 R4, RZ, RZ, 0x7f800000 ;  /* 0x7f800000ff04d424 */ /* 0x000fe200078e00ff */
[----:B------:R-:W-:Y:S02]  /*98e0*/  @!P3 IADD3 R0, P0, R5, R20, RZ ;  /* 0x000000140500b210 */ /* 0x000fe40007f1e0ff */
[----:B------:R-:W-:Y:S02]  /*98f0*/  ISETP.GE.OR P6, PT, R21, R14, P6 ;  /* 0x0000000e1500720c */ /* 0x000fe400037c6670 */
[----:B------:R2:W-:Y:S01]  /*9900*/  @!P5 STG.E [R12.64], R4 ;  /* 0x000000040c00d986 */ /* 0x0005e2000c101904 */
[----:B-1----:R-:W-:Y:S01]  /*9910*/  @!P3 LEA.HI.X.SX32 R2, R5, R18, 0x1, P0 ;  /* 0x000000120502b211 */ /* 0x002fe200000f0eff */
[----:B------:R-:W-:Y:S01]  /*9920*/  @!P2 IMAD R3, R22, R16, RZ ;  /* 0x000000101603a224 */ /* 0x000fe200078e02ff */
[----:B------:R-:W-:Y:S01]  /*9930*/  @!P3 LEA R8, P0, R0, c[0x0][0x200], 0x2 ;  /* 0x000080000008ba11 */ /* 0x000fe200078010ff */
[----:B------:R-:W-:-:S03]  /*9940*/  @!P3 IMAD.MOV.U32 R5, RZ, RZ, 0x7f800000 ;  /* 0x7f800000ff05b424 */ /* 0x000fc600078e00ff */
[----:B------:R-:W-:Y:S01]  /*9950*/  @!P3 LEA.HI.X R9, R0, c[0x0][0x204], R2, 0x2, P0 ;  /* 0x000081000009ba11 */ /* 0x000fe200000f1402 */
[----:B------:R-:W-:Y:S01]  /*9960*/  @!P1 IMAD R2, R19, R16, RZ ;  /* 0x0000001013029224 */ /* 0x000fe200078e02ff */
[----:B------:R-:W-:Y:S01]  /*9970*/  @!P2 IADD3 R0, P0, R3, R20, RZ ;  /* 0x000000140300a210 */ /* 0x000fe20007f1e0ff */
[----:B--2---:R-:W-:-:S03]  /*9980*/  @!P2 IMAD.MOV.U32 R4, RZ, RZ, 0x7f800000 ;  /* 0x7f800000ff04a424 */ /* 0x004fc600078e00ff */
        /* <DEDUP_REMOVED lines=22> */
.L_x_957:
        /* <DEDUP_REMOVED lines=9> */
.L_x_2388:


//--------------------- .text._ZN5flash16flash_fwd_kernelI23Flash_fwd_kernel_traitsILi128ELi128ELi32ELi4ELb0ELb0EN7cutlass6half_tE19Flash_kernel_traitsILi128ELi128ELi32ELi4ES3_EELb0ELb0ELb0ELb1ELb0ELb0ELb0ELb0EEEvNS_16Flash_fwd_paramsE --------------------------
	.section	.text._ZN5flash16flash_fwd_kernelI23Flash_fwd_kernel_traitsILi128ELi128ELi32ELi4ELb0ELb0EN7cutlass6half_tE19Flash_kernel_traitsILi128ELi128ELi32ELi4ES3_EELb0ELb0ELb0ELb1ELb0ELb0ELb0ELb0EEEvNS_16Flash_fwd_paramsE,"ax",@progbits
	.sectioninfo	@"SHI_REGISTERS=255"
	.align	128
        .global         _ZN5flash16flash_fwd_kernelI23Flash_fwd_kernel_traitsILi128ELi128ELi32ELi4ELb0ELb0EN7cutlass6half_tE19Flash_kernel_traitsILi128ELi128ELi32ELi4ES3_EELb0ELb0ELb0ELb1ELb0ELb0ELb0ELb0EEEvNS_16Flash_fwd_paramsE
        .type           _ZN5flash16flash_fwd_kernelI23Flash_fwd_kernel_traitsILi128ELi128ELi32ELi4ELb0ELb0EN7cutlass6half_tE19Flash_kernel_traitsILi128ELi128ELi32ELi4ES3_EELb0ELb0ELb0ELb1ELb0ELb0ELb0ELb0EEEvNS_16Flash_fwd_paramsE,@function
        .size           _ZN5flash16flash_fwd_kernelI23Flash_fwd_kernel_traitsILi128ELi128ELi32ELi4ELb0ELb0EN7cutlass6half_tE19Flash_kernel_traitsILi128ELi128ELi32ELi4ES3_EELb0ELb0ELb0ELb1ELb0ELb0ELb0ELb0EEEvNS_16Flash_fwd_paramsE,(.L_x_2389 - _ZN5flash16flash_fwd_kernelI23Flash_fwd_kernel_traitsILi128ELi128ELi32ELi4ELb0ELb0EN7cutlass6half_tE19Flash_kernel_traitsILi128ELi128ELi32ELi4ES3_EELb0ELb0ELb0ELb1ELb0ELb0ELb0ELb0EEEvNS_16Flash_fwd_paramsE)
        .other          _ZN5flash16flash_fwd_kernelI23Flash_fwd_kernel_traitsILi128ELi128ELi32ELi4ELb0ELb0EN7cutlass6half_tE19Flash_kernel_traitsILi128ELi128ELi32ELi4ES3_EELb0ELb0ELb0ELb1ELb0ELb0ELb0ELb0EEEvNS_16Flash_fwd_paramsE,@"STO_CUDA_ENTRY STV_DEFAULT"
_ZN5flash16flash_fwd_kernelI23Flash_fwd_kernel_traitsILi128ELi128ELi32ELi4ELb0ELb0EN7cutlass6half_tE19Flash_kernel_traitsILi128ELi128ELi32ELi4ES3_EELb0ELb0ELb0ELb1ELb0ELb0ELb0ELb0EEEvNS_16Flash_fwd_paramsE:
.text._ZN5flash16flash_fwd_kernelI23Flash_fwd_kernel_traitsILi128ELi128ELi32ELi4ELb0ELb0EN7cutlass6half_tE19Flash_kernel_traitsILi128ELi128ELi32ELi4ES3_EELb0ELb0ELb0ELb1ELb0ELb0ELb0ELb0EEEvNS_16Flash_fwd_paramsE:
        /* <DEDUP_REMOVED lines=34> */
.L_x_958:
[----:B---34-:R-:W-:Y:S02]  /*0220*/  MOV R0, c[0x0][0x218] ;  /* 0x0000860000007a02 */ /* 0x018fe40000000f00 */
.L_x_959:
        /* <DEDUP_REMOVED lines=13> */
[----:B------:R-:W-:-:S13]  /*0300*/  ISETP.GE.AND P0, PT, R132, 0x1, PT ;  /* 0x000000018400780c */ /* 0x000fda0003f06270 */
[----:B------:R-:W-:Y:S05]  /*0310*/  @!P0 BRA `(.L_x_960) ;  /* 0x0000995000008947 */ /* 0x000fea0003800000 */
[----:B------:R-:W-:Y:S02]  /*0320*/  ISETP.NE.AND P1, PT, R249, -0x1, PT ;  /* 0xfffffffff900780c */ /* 0x000fe40003f25270 */
[----:B------:R-:W-:Y:S02]  /*0330*/  ISETP.NE.AND P0, PT, R7, -0x1, PT ;  /* 0xffffffff0700780c */ /* 0x000fe40003f05270 */
[----:B------:R-:W-:-:S09]  /*0340*/  SHF.R.S32.HI R19, RZ, 0x1f, R18 ;  /* 0x0000001fff137819 */ /* 0x000fd20000011412 */
        /* <DEDUP_REMOVED lines=25> */
.L_x_961:
[----:B------:R-:W-:Y:S02]  /*04e0*/  IABS R5, c[0x0][0x1c8] ;  /* 0x0000720000057a13 */ /* 0x000fe40000000000 */
[----:B------:R-:W-:Y:S02]  /*04f0*/  IABS R4, R18 ;  /* 0x0000001200047213 */ /* 0x000fe40000000000 */
[----:B------:R-:W1:Y:S08]  /*0500*/  I2F.RP R2, R5 ;  /* 0x0000000500027306 */ /* 0x000e700000209400 */
[----:B-1----:R-:W1:Y:S02]  /*0510*/  MUFU.RCP R2, R2 ;  /* 0x0000000200027308 */ /* 0x002e640000001000 */
[----:B-1----:R-:W-:-:S06]  /*0520*/  IADD3 R2, R2, 0xffffffe, RZ ;  /* 0x0ffffffe02027810 */ /* 0x002fcc0007ffe0ff */
[----:B------:R-:W1:Y:S02]  /*0530*/  F2I.FTZ.U32.TRUNC.NTZ R3, R2 ;  /* 0x0000000200037305 */ /* 0x000e64000021f000 */
[----:B-1----:R-:W-:Y:S02]  /*0540*/  IMAD.MOV R0, RZ, RZ, -R3 ;  /* 0x000000ffff007224 */ /* 0x002fe400078e0a03 */
[----:B------:R-:W-:Y:S02]  /*0550*/  IMAD.MOV.U32 R2, RZ, RZ, RZ ;  /* 0x000000ffff027224 */ /* 0x000fe400078e00ff */
[----:B------:R-:W-:-:S04]  /*0560*/  IMAD R0, R0, R5, RZ ;  /* 0x0000000500007224 */ /* 0x000fc800078e02ff */
[----:B------:R-:W-:-:S04]  /*0570*/  IMAD.HI.U32 R0, R3, R0, R2 ;  /* 0x0000000003007227 */ /* 0x000fc800078e0002 */
[----:B------:R-:W-:Y:S02]  /*0580*/  IMAD.MOV.U32 R2, RZ, RZ, R4 ;  /* 0x000000ffff027224 */ /* 0x000fe400078e0004 */
[----:B------:R-:W-:Y:S02]  /*0590*/  @P0 IMAD.IADD R4, R8, 0x1, R7 ;  /* 0x0000000108040824 */ /* 0x000fe400078e0207 */
[----:B------:R-:W-:-:S05]  /*05a0*/  IMAD.HI.U32 R0, R0, R2, RZ ;  /* 0x0000000200007227 */ /* 0x000fca00078e00ff */
[----:B------:R-:W-:-:S05]  /*05b0*/  IADD3 R3, -R0, RZ, RZ ;  /* 0x000000ff00037210 */ /* 0x000fca0007ffe1ff */
[----:B------:R-:W-:-:S05]  /*05c0*/  IMAD R2, R5, R3, R2 ;  /* 0x0000000305027224 */ /* 0x000fca00078e0202 */
[----:B------:R-:W-:-:S13]  /*05d0*/  ISETP.GT.U32.AND P2, PT, R5, R2, PT ;  /* 0x000000020500720c */ /* 0x000fda0003f44070 */
[----:B------:R-:W-:Y:S01]  /*05e0*/  @!P2 IMAD.IADD R2, R2, 0x1, -R5 ;  /* 0x000000010202a824 */ /* 0x000fe200078e0a05 */
[----:B------:R-:W-:Y:S02]  /*05f0*/  @!P2 IADD3 R0, R0, 0x1, RZ ;  /* 0x000000010000a810 */ /* 0x000fe40007ffe0ff */
[----:B------:R-:W-:Y:S02]  /*0600*/  ISETP.NE.AND P2, PT, RZ, c[0x0][0x1c8], PT ;  /* 0x00007200ff007a0c */ /* 0x000fe40003f45270 */
[----:B------:R-:W-:Y:S02]  /*0610*/  ISETP.GE.U32.AND P3, PT, R2, R5, PT ;  /* 0x000000050200720c */ /* 0x000fe40003f66070 */
        /* <DEDUP_REMOVED lines=21> */
.L_x_962:
[----:B--2---:R-:W-:Y:S01]  /*0770*/  SHF.R.S32.HI R22, RZ, 0x1f, R113 ;  /* 0x0000001fff167819 */ /* 0x004fe20000011471 */
[----:B------:R-:W-:Y:S01]  /*0780*/  IMAD.IADD R248, R200, 0x1, -R235 ;  /* 0x00000001c8f87824 */ /* 0x000fe200078e0aeb */
[----:B------:R-:W-:Y:S02]  /*0790*/  BSSY B0, `(.L_x_963) ;  /* 0x0000054000007945 */ /* 0x000fe40003800000 */
[CC--:B------:R-:W-:Y:S02]  /*07a0*/  LEA.HI R0, R22.reuse, R113.reuse, RZ, 0x3 ;  /* 0x0000007116007211 */ /* 0x0c0fe400078f18ff */
[----:B------:R-:W-:Y:S02]  /*07b0*/  LEA.HI R23, R22, R113, RZ, 0x4 ;  /* 0x0000007116177211 */ /* 0x000fe400078f20ff */
[----:B------:R-:W-:-:S02]  /*07c0*/  SHF.R.S32.HI R10, RZ, 0x3, R0 ;  /* 0x00000003ff0a7819 */ /* 0x000fc40000011400 */
[----:B------:R-:W-:Y:S02]  /*07d0*/  LOP3.LUT R2, R0, 0xfffffff8, RZ, 0xc0, !PT ;  /* 0xfffffff800027812 */ /* 0x000fe400078ec0ff */
[----:B------:R-:W-:Y:S01]  /*07e0*/  LEA.HI R3, R22, R113, RZ, 0x6 ;  /* 0x0000007116037211 */ /* 0x000fe200078f30ff */
[----:B------:R-:W-:Y:S01]  /*07f0*/  IMAD.SHL.U32 R0, R10, 0x40, RZ ;  /* 0x000000400a007824 */ /* 0x000fe200078e00ff */
[----:B------:R-:W-:Y:S01]  /*0800*/  SHF.R.S32.HI R11, RZ, 0x1f, R10 ;  /* 0x0000001fff0b7819 */ /* 0x000fe2000001140a */
[----:B------:R-:W-:Y:S02]  /*0810*/  IMAD.IADD R21, R113, 0x1, -R2 ;  /* 0x0000000171157824 */ /* 0x000fe400078e0a02 */
[----:B------:R-:W-:Y:S01]  /*0820*/  IMAD.SHL.U32 R3, R3, 0x8, RZ ;  /* 0x0000000803037824 */ /* 0x000fe200078e00ff */
[----:B------:R-:W-:Y:S01]  /*0830*/  LOP3.LUT R0, R0, 0x1c0, RZ, 0xc0, !PT ;  /* 0x000001c000007812 */ /* 0x000fe200078ec0ff */
[----:B------:R-:W-:Y:S02]  /*0840*/  IMAD.SHL.U32 R236, R21, 0x8, RZ ;  /* 0x0000000815ec7824 */ /* 0x000fe400078e00ff */
[----:B------:R-:W-:-:S02]  /*0850*/  IMAD R13, R11, c[0x0][0x1a0], RZ ;  /* 0x000068000b0d7a24 */ /* 0x000fc400078e02ff */
[----:B------:R-:W-:Y:S01]  /*0860*/  IMAD.WIDE R238, R238, 0x80, R10 ;  /* 0x00000080eeee7825 */ /* 0x000fe200078e020a */
[----:B------:R-:W-:Y:S02]  /*0870*/  LOP3.LUT R2, R0, 0x38, R236, 0xf8, !PT ;  /* 0x0000003800027812 */ /* 0x000fe400078ef8ec */
[----:B------:R-:W-:Y:S02]  /*0880*/  SHF.R.U32.HI R0, RZ, 0x3, R0 ;  /* 0x00000003ff007819 */ /* 0x000fe40000011600 */
[--C-:B------:R-:W-:Y:S02]  /*0890*/  SHF.R.S32.HI R237, RZ, 0x1f, R236.reuse ;  /* 0x0000001fffed7819 */ /* 0x100fe400000114ec */
[----:B------:R-:W-:Y:S02]  /*08a0*/  LOP3.LUT R2, R2, R0, RZ, 0x3c, !PT ;  /* 0x0000000002027212 */ /* 0x000fe400078e3cff */
[----:B------:R-:W-:Y:S01]  /*08b0*/  LOP3.LUT R0, R23, 0xfffffff0, RZ, 0xc0, !PT ;  /* 0xfffffff017007812 */ /* 0x000fe200078ec0ff */
[----:B------:R-:W-:Y:S01]  /*08c0*/  IMAD.WIDE.U32 R4, R10, c[0x0][0x198], R236 ;  /* 0x000066000a047a25 */ /* 0x000fe200078e00ec */
[----:B------:R-:W-:-:S02]  /*08d0*/  IADD3 R8, P0, R236, R9, RZ ;  /* 0x00000009ec087210 */ /* 0x000fc40007f1e0ff */
[----:B------:R-:W-:Y:S01]  /*08e0*/  LOP3.LUT R227, R2, 0xfffffe00, R3, 0xf8, !PT ;  /* 0xfffffe0002e37812 */ /* 0x000fe200078ef803 */
[----:B------:R-:W-:Y:S01]  /*08f0*/  IMAD.IADD R6, R113, 0x1, -R0 ;  /* 0x0000000171067824 */ /* 0x000fe200078e0a00 */
[----:B------:R-:W-:Y:S01]  /*0900*/  IADD3 R242, R236, 0x40, RZ ;  /* 0x00000040ecf27810 */ /* 0x000fe20007ffe0ff */
[----:B------:R-:W-:Y:S02]  /*0910*/  IMAD R0, R11, c[0x0][0x198], RZ ;  /* 0x000066000b007a24 */ /* 0x000fe400078e02ff */
[----:B------:R-:W-:Y:S01]  /*0920*/  IMAD.X R9, R237, 0x1, R12, P0 ;  /* 0x00000001ed097824 */ /* 0x000fe200000e060c */
[----:B------:R-:W-:Y:S01]  /*0930*/  SHF.R.S32.HI R17, RZ, 0x1f, R6 ;  /* 0x0000001fff117819 */ /* 0x000fe20000011406 */
[----:B------:R-:W-:Y:S01]  /*0940*/  IMAD R12, R10, c[0x0][0x19c], R0 ;  /* 0x000067000a0c7a24 */ /* 0x000fe200078e0200 */
[----:B------:R-:W-:Y:S01]  /*0950*/  IADD3 R4, P0, R16, R4, RZ ;  /* 0x0000000410047210 */ /* 0x000fe20007f1e0ff */
[----:B------:R-:W-:Y:S01]  /*0960*/  IMAD.WIDE.U32 R2, R10, c[0x0][0x1a0], R236 ;  /* 0x000068000a027a25 */ /* 0x000fe200078e00ec */
[----:B------:R-:W-:-:S02]  /*0970*/  LEA.HI R17, R17, R6, RZ, 0x3 ;  /* 0x0000000611117211 */ /* 0x000fc400078f18ff */
[----:B------:R-:W-:Y:S01]  /*0980*/  IADD3.X R5, R20, R5, R12, P0, !PT ;  /* 0x0000000514057210 */ /* 0x000fe200007fe40c */
[----:B------:R-:W-:Y:S01]  /*0990*/  IMAD R12, R10, c[0x0][0x1a4], R13 ;  /* 0x000069000a0c7a24 */ /* 0x000fe200078e020d */
[----:B------:R-:W-:Y:S01]  /*09a0*/  IADD3 R2, P0, R14, R2, RZ ;  /* 0x000000020e027210 */ /* 0x000fe20007f1e0ff */
[----:B------:R-:W-:Y:S01]  /*09b0*/  IMAD.MOV.U32 R20, RZ, RZ, 0x10 ;  /* 0x00000010ff147424 */ /* 0x000fe200078e00ff */
[----:B------:R-:W-:Y:S01]  /*09c0*/  LOP3.LUT R14, R17, 0xfffffff8, RZ, 0xc0, !PT ;  /* 0xfffffff8110e7812 */ /* 0x000fe200078ec0ff */
[----:B------:R-:W-:Y:S01]  /*09d0*/  IMAD.WIDE.U32 R246, R7, c[0x0][0x1b0], R4 ;  /* 0x00006c0007f67a25 */ /* 0x000fe200078e0004 */
[----:B------:R-:W-:Y:S02]  /*09e0*/  IADD3.X R3, R15, R3, R12, P0, !PT ;  /* 0x000000030f037210 */ /* 0x000fe400007fe40c */
[----:B------:R-:W-:Y:S01]  /*09f0*/  SHF.R.S32.HI R0, RZ, 0x1f, R7 ;  /* 0x0000001fff007819 */ /* 0x000fe20000011407 */
[----:B------:R-:W-:Y:S02]  /*0a00*/  IMAD.IADD R15, R6, 0x1, -R14 ;  /* 0x00000001060f7824 */ /* 0x000fe400078e0a0e */
[----:B------:R-:W-:Y:S01]  /*0a10*/  IMAD.WIDE.U32 R244, R7, c[0x0][0x1b8], R2 ;  /* 0x00006e0007f47a25 */ /* 0x000fe200078e0002 */
[----:B------:R-:W-:-:S02]  /*0a20*/  LEA.HI R3, R22, R113, RZ, 0x5 ;  /* 0x0000007116037211 */ /* 0x000fc400078f28ff */
[----:B------:R-:W-:Y:S01]  /*0a30*/  R2P PR, R15, 0x6 ;  /* 0x000000060f007804 */ /* 0x000fe20000000000 */
[----:B------:R-:W-:Y:S01]  /*0a40*/  IMAD R13, R0, c[0x0][0x1b0], RZ ;  /* 0x00006c00000d7a24 */ /* 0x000fe200078e02ff */
[----:B------:R-:W-:Y:S01]  /*0a50*/  ISETP.GE.AND P0, PT, R10, R248, PT ;  /* 0x000000f80a00720c */ /* 0x000fe20003f06270 */
[----:B------:R-:W-:Y:S01]  /*0a60*/  IMAD R0, R0, c[0x0][0x1b8], RZ ;  /* 0x00006e0000007a24 */ /* 0x000fe200078e02ff */
[----:B------:R-:W-:Y:S01]  /*0a70*/  LOP3.LUT R2, R3, 0xffffffe0, RZ, 0xc0, !PT ;  /* 0xffffffe003027812 */ /* 0x000fe200078ec0ff */
[C---:B------:R-:W-:Y:S01]  /*0a80*/  IMAD R14, R7.reuse, c[0x0][0x1b4], R13 ;  /* 0x00006d00070e7a24 */ /* 0x040fe200078e020d */
[----:B------:R-:W-:Y:S01]  /*0a90*/  SHF.R.S32.HI R46, RZ, 0x5, R3 ;  /* 0x00000005ff2e7819 */ /* 0x000fe20000011403 */
[----:B------:R-:W-:Y:S02]  /*0aa0*/  IMAD R6, R7, c[0x0][0x1bc], R0 ;  /* 0x00006f0007067a24 */ /* 0x000fe400078e0200 */
[----:B------:R-:W-:Y:S02]  /*0ab0*/  IMAD R0, R19, c[0x0][0x1a8], RZ ;  /* 0x00006a0013007a24 */ /* 0x000fe400078e02ff */
[----:B------:R-:W-:-:S02]  /*0ac0*/  IMAD.MOV.U32 R4, RZ, RZ, 0x20 ;  /* 0x00000020ff047424 */ /* 0x000fc400078e00ff */
[C---:B------:R-:W-:Y:S02]  /*0ad0*/  IMAD R0, R18.reuse, c[0x0][0x1ac], R0 ;  /* 0x00006b0012007a24 */ /* 0x040fe400078e0200 */
[----:B------:R-:W-:-:S04]  /*0ae0*/  IMAD.WIDE.U32 R12, R18, c[0x0][0x1a8], R8 ;  /* 0x00006a00120c7a25 */ /* 0x000fc800078e0008 */
[----:B------:R-:W-:Y:S01]  /*0af0*/  IMAD.IADD R9, R13, 0x1, R0 ;  /* 0x000000010d097824 */ /* 0x000fe200078e0200 */
[----:B------:R-:W-:Y:S01]  /*0b00*/  SEL R0, R4, 0xffffffe0, !P2 ;  /* 0xffffffe004007807 */ /* 0x000fe20005000000 */
[----:B------:R-:W-:Y:S01]  /*0b10*/  IMAD.IADD R45, R113, 0x1, -R2 ;  /* 0x00000001712d7824 */ /* 0x000fe200078e0a02 */
[----:B------:R-:W-:Y:S01]  /*0b20*/  SEL R4, R20, 0xfffffff0, !P1 ;  /* 0xfffffff014047807 */ /* 0x000fe20004800000 */
[----:B------:R-:W-:Y:S02]  /*0b30*/  IMAD.SHL.U32 R227, R227, 0x2, RZ ;  /* 0x00000002e3e37824 */ /* 0x000fe400078e00ff */
        /* <DEDUP_REMOVED lines=25> */
.L_x_964:
[----:B------:R-:W-:Y:S05]  /*0cd0*/  BSYNC B0 ;  /* 0x0000000000007941 */ /* 0x000fea0003800000 */
.L_x_963:
        /* <DEDUP_REMOVED lines=29> */
.L_x_966:
[----:B------:R-:W-:Y:S05]  /*0eb0*/  BSYNC B0 ;  /* 0x0000000000007941 */ /* 0x000fea0003800000 */
.L_x_965:
        /* <DEDUP_REMOVED lines=29> */
.L_x_968:
[----:B------:R-:W-:Y:S05]  /*1090*/  BSYNC B0 ;  /* 0x0000000000007941 */ /* 0x000fea0003800000 */
.L_x_967:
        /* <DEDUP_REMOVED lines=29> */
.L_x_970:
[----:B------:R-:W-:Y:S05]  /*1270*/  BSYNC B0 ;  /* 0x0000000000007941 */ /* 0x000fea0003800000 */
.L_x_969:
        /* <DEDUP_REMOVED lines=29> */
.L_x_972:
[----:B------:R-:W-:Y:S05]  /*1450*/  BSYNC B0 ;  /* 0x0000000000007941 */ /* 0x000fea0003800000 */
.L_x_971:
        /* <DEDUP_REMOVED lines=30> */
.L_x_974:
[----:B------:R-:W-:Y:S05]  /*1640*/  BSYNC B0 ;  /* 0x0000000000007941 */ /* 0x000fea0003800000 */
.L_x_973:
        /* <DEDUP_REMOVED lines=30> */
.L_x_976:
[----:B------:R-:W-:Y:S05]  /*1830*/  BSYNC B0 ;  /* 0x0000000000007941 */ /* 0x000fea0003800000 */
.L_x_975:
[----:B------:R-:W-:Y:S01]  /*1840*/  IADD3 R3, R10, 0x70, RZ ;  /* 0x000000700a037810 */ /* 0x000fe20007ffe0ff */
[----:B------:R-:W-:Y:S01]  /*1850*/  IMAD.MOV.U32 R16, RZ, RZ, c[0x0][0x198] ;  /* 0x00006600ff107624 */ /* 0x000fe200078e00ff */
[----:B--2---:R-:W-:Y:S01]  /*1860*/  IADD3 R2, R132, 0x1f, RZ ;  /* 0x0000001f84027810 */ /* 0x004fe20007ffe0ff */
[----:B------:R-:W-:Y:S01]  /*1870*/  IMAD.MOV.U32 R114, RZ, RZ, 0x5 ;  /* 0x00000005ff727424 */ /* 0x000fe200078e00ff */
[----:B------:R-:W-:Y:S01]  /*1880*/  ISETP.GE.AND P0, PT, R3, R248, PT ;  /* 0x000000f80300720c */ /* 0x000fe20003f06270 */
[----:B------:R2:W-:Y:S01]  /*1890*/  STL [R1+0x4], R3 ;  /* 0x0000040301007387 */ /* 0x0005e20000100800 */
[----:B------:R-:W-:Y:S01]  /*18a0*/  BSSY B0, `(.L_x_977) ;  /* 0x000001f000007945 */ /* 0x000fe20003800000 */
[C---:B------:R-:W-:Y:S01]  /*18b0*/  IMAD.SHL.U32 R115, R16.reuse, 0x20, RZ ;  /* 0x0000002010737824 */ /* 0x040fe200078e00ff */
[----:B------:R-:W-:Y:S02]  /*18c0*/  SHF.L.U64.HI R114, R16, R114, c[0x0][0x19c] ;  /* 0x0000670010727619 */ /* 0x000fe40000010272 */
[----:B--2---:R-:W-:-:S04]  /*18d0*/  SHF.R.S32.HI R3, RZ, 0x1f, R2 ;  /* 0x0000001fff037819 */ /* 0x004fc80000011402 */
[----:B------:R-:W-:-:S03]  /*18e0*/  LEA.HI R228, R3, R2, RZ, 0x5 ;  /* 0x0000000203e47211 */ /* 0x000fc600078f28ff */
        /* <DEDUP_REMOVED lines=26> */
.L_x_978:
[----:B------:R-:W-:Y:S05]  /*1a90*/  BSYNC B0 ;  /* 0x0000000000007941 */ /* 0x000fea0003800000 */
.L_x_977:
[----:B------:R-:W-:Y:S01]  /*1aa0*/  LEA.HI.SX32 R44, R228, 0xffffffff, 0x1b ;  /* 0xffffffffe42c7811 */ /* 0x000fe200078fdaff */
[----:B------:R-:W-:Y:S01]  /*1ab0*/  BSSY B0, `(.L_x_979) ;  /* 0x000001b000007945 */ /* 0x000fe20003800000 */
[----:B------:R-:W-:Y:S02]  /*1ac0*/  MOV R240, R246 ;  /* 0x000000f600f07202 */ /* 0x000fe40000000f00 */
[----:B------:R-:W-:Y:S01]  /*1ad0*/  SHF.R.S32.HI R12, RZ, 0x1f, R44 ;  /* 0x0000001fff0c7819 */ /* 0x000fe2000001142c */
[----:B------:R-:W-:Y:S02]  /*1ae0*/  IMAD R9, R44, -0x20, R132 ;  /* 0xffffffe02c097824 */ /* 0x000fe400078e0284 */
[----:B------:R-:W-:Y:S02]  /*1af0*/  IMAD R8, R114, R44, RZ ;  /* 0x0000002c72087224 */ /* 0x000fe400078e02ff */
[----:B-1----:R-:W-:Y:S01]  /*1b00*/  IMAD.WIDE.U32 R2, R44, R115, R240 ;  /* 0x000000732c027225 */ /* 0x002fe200078e00f0 */
        /* <DEDUP_REMOVED lines=21> */
.L_x_980:
[----:B------:R-:W-:Y:S05]  /*1c60*/  BSYNC B0 ;  /* 0x0000000000007941 */ /* 0x000fea0003800000 */
.L_x_979:
        /* <DEDUP_REMOVED lines=24> */
.L_x_982:
[----:B------:R-:W-:Y:S05]  /*1df0*/  BSYNC B0 ;  /* 0x0000000000007941 */ /* 0x000fea0003800000 */
.L_x_981:
[----:B------:R-:W-:Y:S01]  /*1e00*/  ISETP.NE.U32.AND P2, PT, RZ, c[0x0][0x318], PT ;  /* 0x0000c600ff007a0c */ /* 0x000fe20003f45070 */
[----:B------:R-:W0:Y:S03]  /*1e10*/  LDGDEPBAR ;  /* 0x00000000000079af */ /* 0x000e260000000000 */
[----:B------:R-:W-:-:S13]  /*1e20*/  ISETP.NE.AND.EX P2, PT, RZ, c[0x0][0x31c], PT, P2 ;  /* 0x0000c700ff007a0c */ /* 0x000fda0003f45320 */
[----:B------:R-:W-:Y:S01]  /*1e30*/  @P2 SHF.R.S32.HI R5, RZ, 0x1f, R24 ;  /* 0x0000001fff052819 */ /* 0x000fe20000011418 */
[----:B--2---:R-:W-:-:S04]  /*1e40*/  @P2 IMAD.WIDE.U32 R2, R24, c[0x0][0x320], R18 ;  /* 0x0000c80018022a25 */ /* 0x004fc800078e0012 */
[----:B------:R-:W-:Y:S01]  /*1e50*/  @P2 IMAD R5, R5, c[0x0][0x320], RZ ;  /* 0x0000c80005052a24 */ /* 0x000fe200078e02ff */
[----:B-1----:R-:W-:Y:S01]  /*1e60*/  @P2 LEA R6, P0, R2, c[0x0][0x318], 0x2 ;  /* 0x0000c60002062a11 */ /* 0x002fe200078010ff */
[----:B------:R-:W-:-:S04]  /*1e70*/  DEPBAR.LE SB0, 0x0 ;  /* 0x000080000000791a */ /* 0x000fc80000000000 */
[----:B------:R-:W-:-:S04]  /*1e80*/  @P2 IMAD R5, R24, c[0x0][0x324], R5 ;  /* 0x0000c90018052a24 */ /* 0x000fc800078e0205 */
[----:B------:R-:W-:-:S05]  /*1e90*/  @P2 IMAD.IADD R5, R3, 0x1, R5 ;  /* 0x0000000103052824 */ /* 0x000fca00078e0205 */
[----:B------:R-:W-:-:S05]  /*1ea0*/  @P2 LEA.HI.X R7, R2, c[0x0][0x31c], R5, 0x2, P0 ;  /* 0x0000c70002072a11 */ /* 0x000fca00000f1405 */
[----:B------:R1:W2:Y:S04]  /*1eb0*/  @P2 LDG.E R5, [R6.64] ;  /* 0x0000000406052981 */ /* 0x0002a8000c1e1900 */
[----:B------:R-:W-:Y:S01]  /*1ec0*/  BAR.SYNC.DEFER_BLOCKING 0x0 ;  /* 0x0000000000007b1d */ /* 0x000fe20000010000 */
[----:B------:R-:W-:Y:S01]  /*1ed0*/  ISETP.GE.AND P1, PT, R10, R9, PT ;  /* 0x000000090a00720c */ /* 0x000fe20003f26270 */
[----:B------:R-:W-:Y:S01]  /*1ee0*/  IMAD R2, R12, c[0x0][0x1a0], RZ ;  /* 0x000068000c027a24 */ /* 0x000fe200078e02ff */
[----:B------:R-:W-:-:S03]  /*1ef0*/  MOV R133, RZ ;  /* 0x000000ff00857202 */ /* 0x000fc60000000f00 */
[----:B------:R-:W2:Y:S01]  /*1f00*/  @P2 MUFU.RCP R8, c[0x0][0x238] ;  /* 0x00008e0000082b08 */ /* 0x000ea20000001000 */
[C---:B------:R-:W-:Y:S01]  /*1f10*/  IMAD R3, R44.reuse, c[0x0][0x1a4], R2 ;  /* 0x000069002c037a24 */ /* 0x040fe200078e0202 */
[----:B------:R-:W-:Y:S01]  /*1f20*/  BSSY B0, `(.L_x_983) ;  /* 0x000001a000007945 */ /* 0x000fe20003800000 */
[----:B-1----:R-:W-:-:S05]  /*1f30*/  IMAD.WIDE.U32 R6, R44, c[0x0][0x1a0], RZ ;  /* 0x000068002c067a25 */ /* 0x002fca00078e00ff */
[----:B------:R1:W-:Y:S01]  /*1f40*/  @P1 STS.128 [R227+0xa000], RZ ;  /* 0x00a000ffe3001388 */ /* 0x0003e20000000c00 */
[----:B------:R-:W-:Y:S01]  /*1f50*/  IMAD.IADD R3, R7, 0x1, R3 ;  /* 0x0000000107037824 */ /* 0x000fe200078e0203 */
[C---:B------:R-:W-:Y:S02]  /*1f60*/  LEA R2, P0, R6.reuse, R244, 0x5 ;  /* 0x000000f406027211 */ /* 0x040fe400078028ff */
[----:B------:R1:W-:Y:S02]  /*1f70*/  @P1 STS.128 [R227+0xb000], RZ ;  /* 0x00b000ffe3001388 */ /* 0x0003e40000000c00 */
[----:B------:R-:W-:Y:S01]  /*1f80*/  LEA.HI.X R3, R6, R243, R3, 0x5, P0 ;  /* 0x000000f306037211 */ /* 0x000fe200000f2c03 */
[----:B--2---:R-:W-:Y:S01]  /*1f90*/  @P2 FMUL.FTZ R133, R5, R8 ;  /* 0x0000000805852220 */ /* 0x004fe20000410000 */
[----:B------:R-:W-:Y:S05]  /*1fa0*/  @P1 BRA `(.L_x_984) ;  /* 0x0000011000001947 */ /* 0x000fea0003800000 */
[----:B-1----:R-:W-:Y:S02]  /*1fb0*/  ISETP.GE.AND P1, PT, R236, c[0x0][0x220], PT ;  /* 0x00008800ec007a0c */ /* 0x002fe40003f26270 */
        /* <DEDUP_REMOVED lines=16> */
.L_x_984:
[----:B-1----:R-:W-:Y:S05]  /*20c0*/  BSYNC B0 ;  /* 0x0000000000007941 */ /* 0x002fea0003800000 */
.L_x_983:
[----:B------:R-:W-:Y:S01]  /*20d0*/  ISETP.GE.AND P0, PT, R14, R9, PT ;  /* 0x000000090e00720c */ /* 0x000fe20003f06270 */
[----:B------:R-:W-:-:S12]  /*20e0*/  BSSY B0, `(.L_x_985) ;  /* 0x0000019000007945 */ /* 0x000fd80003800000 */
[----:B------:R1:W-:Y:S04]  /*20f0*/  @P0 STS.128 [R227+0xa800], RZ ;  /* 0x00a800ffe3000388 */ /* 0x0003e80000000c00 */
[----:B------:R1:W-:Y:S01]  /*2100*/  @P0 STS.128 [R227+0xb800], RZ ;  /* 0x00b800ffe3000388 */ /* 0x0003e20000000c00 */
[----:B------:R-:W-:Y:S05]  /*2110*/  @P0 BRA `(.L_x_986) ;  /* 0x0000015000000947 */ /* 0x000fea0003800000 */
[----:B------:R-:W-:Y:S01]  /*2120*/  ISETP.GE.AND P1, PT, R236, c[0x0][0x220], PT ;  /* 0x00008800ec007a0c */ /* 0x000fe20003f26270 */
[----:B------:R-:W-:Y:S01]  /*2130*/  IMAD.WIDE.U32 R6, R20, c[0x0][0x1a0], RZ ;  /* 0x0000680014067a25 */ /* 0x000fe200078e00ff */
        /* <DEDUP_REMOVED lines=19> */
.L_x_986:
[----:B------:R-:W-:Y:S05]  /*2270*/  BSYNC B0 ;  /* 0x0000000000007941 */ /* 0x000fea0003800000 */
.L_x_985:
        /* <DEDUP_REMOVED lines=25> */
[----:B------:R-:W-:Y:S01]  /*2410*/  IMAD.SHL.U32 R3, R113, 0x2, RZ ;  /* 0x0000000271037824 */ /* 0x000fe200078e00ff */
[----:B------:R-:W-:Y:S01]  /*2420*/  LDSM.16.M88.4 R28, [R212+0x8000] ;  /* 0x00800000d41c783b */ /* 0x000fe20000000200 */
[----:B------:R-:W-:Y:S01]  /*2430*/  IADD3 R2, R212, 0x8000, RZ ;  /* 0x00008000d4027810 */ /* 0x000fe20007ffe0ff */
[--C-:B------:R-:W-:Y:S01]  /*2440*/  IMAD R216, R4, 0x2, R214.reuse ;  /* 0x0000000204d87824 */ /* 0x100fe200078e02d6 */
[----:B------:R-:W-:Y:S01]  /*2450*/  IADD3 R223, R212, 0x8020, RZ ;  /* 0x00008020d4df7810 */ /* 0x000fe20007ffe0ff */
[----:B------:R-:W2:Y:S01]  /*2460*/  LDSM.16.M88.4 R8, [R214+0x2000] ;  /* 0x00200000d608783b */ /* 0x000ea20000000200 */
[----:B------:R-:W-:Y:S01]  /*2470*/  @P1 IADD3 R223, R2, -0x20, RZ ;  /* 0xffffffe002df1810 */ /* 0x000fe20007ffe0ff */
[----:B------:R-:W-:Y:S01]  /*2480*/  IMAD.MOV.U32 R2, RZ, RZ, 0x40 ;  /* 0x00000040ff027424 */ /* 0x000fe200078e00ff */
[----:B------:R-:W-:Y:S01]  /*2490*/  LOP3.LUT R3, R3, 0x6, RZ, 0xc0, !PT ;  /* 0x0000000603037812 */ /* 0x000fe200078ec0ff */
[----:B------:R-:W3:Y:S01]  /*24a0*/  LDSM.16.M88.4 R32, [R212+0x8800] ;  /* 0x00880000d420783b */ /* 0x000ee20000000200 */
[C---:B------:R-:W-:Y:S01]  /*24b0*/  IMAD R222, R0.reuse, 0x2, R214 ;  /* 0x0000000200de7824 */ /* 0x040fe200078e02d6 */
[C---:B------:R-:W-:Y:S01]  /*24c0*/  IADD3 R226, R223.reuse, 0x800, RZ ;  /* 0x00000800dfe27810 */ /* 0x040fe20007ffe0ff */
[----:B------:R-:W-:Y:S01]  /*24d0*/  IMAD R220, R0, 0x2, R216 ;  /* 0x0000000200dc7824 */ /* 0x000fe200078e02d8 */
[----:B------:R-:W4:Y:S01]  /*24e0*/  LDSM.16.M88.4 R16, [R214] ;  /* 0x00000000d610783b */ /* 0x000f220000000200 */
[----:B------:R-:W-:Y:S01]  /*24f0*/  SEL R2, R2, 0xffffffc0, !P2 ;  /* 0xffffffc002027807 */ /* 0x000fe20005000000 */
[----:B------:R-:W-:Y:S01]  /*2500*/  IMAD R44, R44, 0x20, R3 ;  /* 0x000000202c2c7824 */ /* 0x000fe200078e0203 */
[C---:B------:R-:W-:Y:S01]  /*2510*/  IADD3 R225, R223.reuse, 0x1000, RZ ;  /* 0x00001000dfe17810 */ /* 0x040fe20007ffe0ff */
[----:B------:R-:W-:Y:S01]  /*2520*/  LDSM.16.M88.4 R36, [R223] ;  /* 0x00000000df24783b */ /* 0x000fe20000000200 */
[----:B------:R-:W-:Y:S01]  /*2530*/  IADD3 R224, R223, 0x1800, RZ ;  /* 0x00001800dfe07810 */ /* 0x000fe20007ffe0ff */
[----:B------:R-:W-:Y:S01]  /*2540*/  IMAD.IADD R221, R212, 0x1, R2 ;  /* 0x00000001d4dd7824 */ /* 0x000fe200078e0202 */
[----:B------:R-:W-:Y:S01]  /*2550*/  ISETP.GE.AND P0, PT, R44, R132, PT ;  /* 0x000000842c00720c */ /* 0x000fe20003f06270 */
[----:B------:R-:W5:Y:S01]  /*2560*/  LDSM.16.M88.4 R12, [R216+0x2000] ;  /* 0x00200000d80c783b */ /* 0x000f620000000200 */
[----:B------:R-:W-:Y:S01]  /*2570*/  IMAD.IADD R219, R2, 0x1, R223 ;  /* 0x0000000102db7824 */ /* 0x000fe200078e02df */
[----:B------:R-:W-:-:S02]  /*2580*/  SHF.R.S32.HI R2, RZ, 0x1f, R45 ;  /* 0x0000001fff027819 */ /* 0x000fc4000001142d */
[----:B------:R-:W1:Y:S02]  /*2590*/  LDSM.16.M88.4 R40, [R223+0x800] ;  /* 0x00080000df28783b */ /* 0x000e640000000200 */
[----:B------:R-:W-:Y:S02]  /*25a0*/  LEA.HI R2, R2, R45, RZ, 0x2 ;  /* 0x0000002d02027211 */ /* 0x000fe400078f10ff */
[----:B------:R-:W1:Y:S01]  /*25b0*/  LDSM.16.M88.4 R24, [R216] ;  /* 0x00000000d818783b */ /* 0x000e620000000200 */
[----:B------:R-:W-:Y:S02]  /*25c0*/  IADD3 R45, R44, 0x9, RZ ;  /* 0x000000092c2d7810 */ /* 0x000fe40007ffe0ff */
[----:B------:R-:W-:Y:S01]  /*25d0*/  SHF.R.S32.HI R47, RZ, 0x2, R2 ;  /* 0x00000002ff2f7819 */ /* 0x000fe20000011402 */
[----:B------:R-:W-:Y:S01]  /*25e0*/  LDSM.16.M88.4 R48, [R221+0x8000] ;  /* 0x00800000dd30783b */ /* 0x000fe20000000200 */
[----:B------:R-:W-:-:S03]  /*25f0*/  ISETP.GE.AND P5, PT, R45, R132, PT ;  /* 0x000000842d00720c */ /* 0x000fc60003fa6270 */
[----:B------:R-:W1:Y:S01]  /*2600*/  LDSM.16.M88.4 R20, [R222+0x2000] ;  /* 0x00200000de14783b */ /* 0x000e620000000200 */
[----:B------:R-:W-:Y:S01]  /*2610*/  IMAD R2, R46, 0x10, R47 ;  /* 0x000000102e027824 */ /* 0x000fe200078e022f */
[----:B------:R-:W-:Y:S02]  /*2620*/  IADD3 R46, R44, 0x8, RZ ;  /* 0x000000082c2e7810 */ /* 0x000fe40007ffe0ff */
[----:B------:R-:W1:Y:S01]  /*2630*/  LDSM.16.M88.4 R64, [R221+0x8800] ;  /* 0x00880000dd40783b */ /* 0x000e620000000200 */
[----:B------:R-:W-:Y:S01]  /*2640*/  IMAD.IADD R235, R235, 0x1, R2 ;  /* 0x00000001ebeb7824 */ /* 0x000fe200078e0202 */
[----:B------:R-:W-:Y:S01]  /*2650*/  ISETP.GE.AND P6, PT, R46, R132, PT ;  /* 0x000000842e00720c */ /* 0x000fe20003fc6270 */
[----:B--2---:R-:W-:Y:S01]  /*2660*/  HMMA.16816.F32 R52, R8, R28, RZ ;  /* 0x0000001c0834723c */ /* 0x004fe200000018ff */
[----:B------:R2:W-:Y:S02]  /*2670*/  STL [R1], R47 ;  /* 0x0000002f01007387 */ /* 0x0005e40000100800 */
[----:B------:R-:W-:-:S05]  /*2680*/  IADD3 R2, R132, R235, -R200 ;  /* 0x000000eb84027210 */ /* 0x000fca0007ffe8c8 */
[----:B------:R-:W-:Y:S01]  /*2690*/  IMAD.IADD R3, R2, 0x1, -R44 ;  /* 0x0000000102037824 */ /* 0x000fe200078e0a2c */
[----:B---3--:R-:W-:Y:S04]  /*26a0*/  HMMA.16816.F32 R56, R8, R32, RZ ;  /* 0x000000200838723c */ /* 0x008fe800000018ff */
[----:B------:R-:W-:-:S04]  /*26b0*/  IABS R3, R3 ;  /* 0x0000000300037213 */ /* 0x000fc80000000000 */
[----:B------:R-:W-:Y:S01]  /*26c0*/  HMMA.16816.F32 R60, R8, R30, RZ ;  /* 0x0000001e083c723c */ /* 0x000fe200000018ff */
[----:B------:R-:W-:-:S04]  /*26d0*/  IMAD.MOV.U32 R5, RZ, RZ, R3 ;  /* 0x000000ffff057224 */ /* 0x000fc800078e0003 */
[----:B------:R3:W-:Y:S03]  /*26e0*/  I2F R108, R5 ;  /* 0x00000005006c7306 */ /* 0x0007e60000201400 */
[----:B------:R-:W-:Y:S01]  /*26f0*/  HMMA.16816.F32 R8, R8, R34, RZ ;  /* 0x000000220808723c */ /* 0x000fe200000018ff */
[----:B--2---:R-:W-:-:S04]  /*2700*/  IADD3 R47, R44, 0x1, RZ ;  /* 0x000000012c2f7810 */ /* 0x004fc80007ffe0ff */
[----:B------:R-:W-:Y:S01]  /*2710*/  ISETP.GE.AND P3, PT, R47, R132, PT ;  /* 0x000000842f00720c */ /* 0x000fe20003f66270 */
[C---:B------:R-:W-:Y:S02]  /*2720*/  IMAD.IADD R6, R2.reuse, 0x1, -R47 ;  /* 0x0000000102067824 */ /* 0x040fe400078e0a2f */
[----:B----4-:R-:W-:Y:S03]  /*2730*/  HMMA.16816.F32 R72, R16, R28, RZ ;  /* 0x0000001c1048723c */ /* 0x010fe600000018ff */
[----:B------:R-:W-:Y:S01]  /*2740*/  IABS R3, R6 ;  /* 0x0000000600037213 */ /* 0x000fe20000000000 */
[----:B------:R-:W-:-:S04]  /*2750*/  IMAD.IADD R6, R2, 0x1, -R46 ;  /* 0x0000000102067824 */ /* 0x000fc800078e0a2e */
[----:B------:R-:W-:Y:S01]  /*2760*/  HMMA.16816.F32 R68, R16, R32, RZ ;  /* 0x000000201044723c */ /* 0x000fe200000018ff */
[----:B---3--:R-:W-:Y:S01]  /*2770*/  IMAD.MOV.U32 R5, RZ, RZ, R3 ;  /* 0x000000ffff057224 */ /* 0x008fe200078e0003 */
[----:B------:R-:W-:-:S03]  /*2780*/  IABS R3, R6 ;  /* 0x0000000600037213 */ /* 0x000fc60000000000 */
[----:B------:R2:W-:Y:S03]  /*2790*/  I2F R110, R5 ;  /* 0x00000005006e7306 */ /* 0x0005e60000201400 */
[C---:B------:R-:W-:Y:S05]  /*27a0*/  HMMA.16816.F32 R28, R16.reuse, R30, RZ ;  /* 0x0000001e101c723c */ /* 0x040fea00000018ff */
[----:B------:R3:W-:Y:S03]  /*27b0*/  I2F R109, R3 ;  /* 0x00000003006d7306 */ /* 0x0007e60000201400 */
[----:B------:R-:W-:Y:S01]  /*27c0*/  HMMA.16816.F32 R80, R16, R34, RZ ;  /* 0x000000221050723c */ /* 0x000fe200000018ff */
[----:B------:R-:W4:Y:S01]  /*27d0*/  LDSM.16.M88.4 R16, [R222] ;  /* 0x00000000de10783b */ /* 0x000f220000000200 */
[----:B--2---:R-:W-:-:S06]  /*27e0*/  IMAD.IADD R5, R2, 0x1, -R45 ;  /* 0x0000000102057824 */ /* 0x004fcc00078e0a2d */
[----:B-----5:R-:W-:Y:S01]  /*27f0*/  HMMA.16816.F32 R76, R12, R36, R52 ;  /* 0x000000240c4c723c */ /* 0x020fe20000001834 */
[----:B------:R-:W-:-:S04]  /*2800*/  IABS R5, R5 ;  /* 0x0000000500057213 */ /* 0x000fc80000000000 */
[----:B------:R2:W-:Y:S03]  /*2810*/  I2F R107, R5 ;  /* 0x00000005006b7306 */ /* 0x0005e60000201400 */
[C---:B-1----:R-:W-:Y:S08]  /*2820*/  HMMA.16816.F32 R56, R12.reuse, R40, R56 ;  /* 0x000000280c38723c */ /* 0x042ff00000001838 */
[C---:B------:R-:W-:Y:S08]  /*2830*/  HMMA.16816.F32 R84, R12.reuse, R38, R60 ;  /* 0x000000260c54723c */ /* 0x040ff0000000183c */
[----:B------:R-:W-:Y:S01]  /*2840*/  HMMA.16816.F32 R52, R12, R42, R8 ;  /* 0x0000002a0c34723c */ /* 0x000fe20000001808 */
[----:B------:R-:W-:Y:S04]  /*2850*/  LDSM.16.M88.4 R8, [R220+0x2000] ;  /* 0x00200000dc08783b */ /* 0x000fe80000000200 */
[----:B------:R-:W-:Y:S03]  /*2860*/  LDSM.16.M88.4 R12, [R220] ;  /* 0x00000000dc0c783b */ /* 0x000fe60000000200 */
[C---:B------:R-:W-:Y:S08]  /*2870*/  HMMA.16816.F32 R32, R24.reuse, R36, R72 ;  /* 0x000000241820723c */ /* 0x040ff00000001848 */
[C---:B------:R-:W-:Y:S08]  /*2880*/  HMMA.16816.F32 R88, R24.reuse, R40, R68 ;  /* 0x000000281858723c */ /* 0x040ff00000001844 */
[C---:B------:R-:W-:Y:S01]  /*2890*/  HMMA.16816.F32 R36, R24.reuse, R38, R28 ;  /* 0x000000261824723c */ /* 0x040fe2000000181c */
[----:B------:R-:W1:Y:S07]  /*28a0*/  LDSM.16.M88.4 R28, [R219] ;  /* 0x00000000db1c783b */ /* 0x000e6e0000000200 */
[----:B------:R-:W-:Y:S01]  /*28b0*/  HMMA.16816.F32 R40, R24, R42, R80 ;  /* 0x0000002a1828723c */ /* 0x000fe20000001850 */
[----:B------:R-:W5:Y:S07]  /*28c0*/  LDSM.16.M88.4 R24, [R219+0x800] ;  /* 0x00080000db18783b */ /* 0x000f6e0000000200 */
[C---:B------:R-:W-:Y:S08]  /*28d0*/  HMMA.16816.F32 R60, R20.reuse, R48, R76 ;  /* 0x00000030143c723c */ /* 0x040ff0000000184c */
[C---:B------:R-:W-:Y:S08]  /*28e0*/  HMMA.16816.F32 R80, R20.reuse, R64, R56 ;  /* 0x000000401450723c */ /* 0x040ff00000001838 */
[C---:B------:R-:W-:Y:S07]  /*28f0*/  HMMA.16816.F32 R76, R20.reuse, R50, R84 ;  /* 0x00000032144c723c */ /* 0x040fee0000001854 */
[C---:B------:R-:W-:Y:S01]  /*2900*/  IADD3 R87, R44.reuse, 0x10, RZ ;  /* 0x000000102c577810 */ /* 0x040fe20007ffe0ff */
[----:B------:R-:W-:Y:S01]  /*2910*/  HMMA.16816.F32 R72, R20, R66, R52 ;  /* 0x000000421448723c */ /* 0x000fe20000001834 */
[----:B------:R-:W-:Y:S01]  /*2920*/  LDSM.16.M88.4 R20, [R214+0x6000] ;  /* 0x00600000d614783b */ /* 0x000fe20000000200 */
[----:B------:R-:W-:-:S02]  /*2930*/  IADD3 R84, R44, 0x11, RZ ;  /* 0x000000112c547810 */ /* 0x000fc40007ffe0ff */
[----:B---3--:R-:W-:Y:S01]  /*2940*/  IMAD.IADD R3, R2, 0x1, -R87 ;  /* 0x0000000102037824 */ /* 0x008fe200078e0a57 */
[----:B------:R-:W-:Y:S02]  /*2950*/  IADD3 R86, R44, 0x19, RZ ;  /* 0x000000192c567810 */ /* 0x000fe40007ffe0ff */
[C---:B------:R-:W-:Y:S01]  /*2960*/  IMAD.IADD R6, R2.reuse, 0x1, -R84 ;  /* 0x0000000102067824 */ /* 0x040fe200078e0a54 */
[C---:B----4-:R-:W-:Y:S01]  /*2970*/  HMMA.16816.F32 R68, R16.reuse, R48, R32 ;  /* 0x000000301044723c */ /* 0x050fe20000001820 */
[----:B------:R-:W3:Y:S01]  /*2980*/  LDSM.16.M88.4 R32, [R212+0x9000] ;  /* 0x00900000d420783b */ /* 0x000ee20000000200 */
[----:B------:R-:W-:Y:S01]  /*2990*/  IABS R3, R3 ;  /* 0x0000000300037213 */ /* 0x000fe20000000000 */
[----:B------:R-:W-:Y:S01]  /*29a0*/  IMAD.IADD R7, R2, 0x1, -R86 ;  /* 0x0000000102077824 */ /* 0x000fe200078e0a56 */
[-C--:B------:R-:W-:Y:S02]  /*29b0*/  ISETP.GE.AND P4, PT, R87, R132.reuse, PT ;  /* 0x000000845700720c */ /* 0x080fe40003f86270 */
[----:B------:R-:W-:Y:S01]  /*29c0*/  ISETP.GE.AND P2, PT, R84, R132, PT ;  /* 0x000000845400720c */ /* 0x000fe20003f46270 */
[----:B--2---:R-:W-:Y:S01]  /*29d0*/  IMAD.MOV.U32 R5, RZ, RZ, R3 ;  /* 0x000000ffff057224 */ /* 0x004fe200078e0003 */
[----:B------:R-:W-:Y:S01]  /*29e0*/  HMMA.16816.F32 R56, R16, R50, R36 ;  /* 0x000000321038723c */ /* 0x000fe20000001824 */
[----:B------:R-:W2:Y:S01]  /*29f0*/  LDSM.16.M88.4 R36, [R212+0x9800] ;  /* 0x00980000d424783b */ /* 0x000ea20000000200 */
[----:B------:R-:W-:Y:S01]  /*2a00*/  IABS R3, R6 ;  /* 0x0000000600037213 */ /* 0x000fe20000000000 */
[----:B------:R4:W-:Y:S01]  /*2a10*/  I2F R106, R5 ;  /* 0x00000005006a7306 */ /* 0x0009e20000201400 */
[----:B------:R-:W-:-:S04]  /*2a20*/  IABS R7, R7 ;  /* 0x0000000700077213 */ /* 0x000fc80000000000 */
[C---:B------:R-:W-:Y:S03]  /*2a30*/  HMMA.16816.F32 R52, R16.reuse, R64, R88 ;  /* 0x000000401034723c */ /* 0x040fe60000001858 */
[----:B------:R-:W-:Y:S04]  /*2a40*/  I2F R103, R7 ;  /* 0x0000000700677306 */ /* 0x000fe80000201400 */
[----:B------:R-:W-:Y:S01]  /*2a50*/  IADD3 R88, R44, 0x18, RZ ;  /* 0x000000182c587810 */ /* 0x000fe20007ffe0ff */
[----:B------:R-:W-:Y:S01]  /*2a60*/  HMMA.16816.F32 R48, R16, R66, R40 ;  /* 0x000000421030723c */ /* 0x000fe20000001828 */
[----:B------:R-:W2:Y:S01]  /*2a70*/  LDSM.16.M88.4 R16, [R214+0x4000] ;  /* 0x00400000d610783b */ /* 0x000ea20000000200 */
[----:B----4-:R-:W-:Y:S01]  /*2a80*/  IMAD.MOV.U32 R5, RZ, RZ, R3 ;  /* 0x000000ffff057224 */ /* 0x010fe200078e0003 */
[----:B------:R-:W-:Y:S01]  /*2a90*/  ISETP.GE.AND P1, PT, R88, R132, PT ;  /* 0x000000845800720c */ /* 0x000fe20003f26270 */
[----:B------:R-:W-:-:S02]  /*2aa0*/  IMAD.IADD R6, R2, 0x1, -R88 ;  /* 0x0000000102067824 */ /* 0x000fc400078e0a58 */
[----:B------:R4:W-:Y:S02]  /*2ab0*/  I2F R105, R5 ;  /* 0x0000000500697306 */ /* 0x0009e40000201400 */
[----:B-1----:R-:W-:Y:S01]  /*2ac0*/  HMMA.16816.F32 R40, R8, R28, R60 ;  /* 0x0000001c0828723c */ /* 0x002fe2000000183c */
[----:B------:R-:W-:Y:S02]  /*2ad0*/  IABS R3, R6 ;  /* 0x0000000600037213 */ /* 0x000fe40000000000 */
[----:B------:R-:W-:-:S03]  /*2ae0*/  IADD3 R6, R2, 0x8, RZ ;  /* 0x0000000802067810 */ /* 0x000fc60007ffe0ff */
[----:B------:R1:W-:Y:S02]  /*2af0*/  I2F R104, R3 ;  /* 0x0000000300687306 */ /* 0x0003e40000201400 */
[----:B------:R-:W-:Y:S01]  /*2b00*/  HMMA.16816.F32 R60, R8, R30, R76 ;  /* 0x0000001e083c723c */ /* 0x000fe2000000184c */
[----:B----4-:R-:W-:-:S07]  /*2b10*/  IADD3 R5, R2, 0x40, RZ ;  /* 0x0000004002057810 */ /* 0x010fce0007ffe0ff */
[----:B-----5:R-:W-:Y:S01]  /*2b20*/  HMMA.16816.F32 R64, R8, R24, R80 ;  /* 0x000000180840723c */ /* 0x020fe20000001850 */
[----:B-1----:R-:W-:-:S07]  /*2b30*/  IMAD.IADD R3, R6, 0x1, -R44 ;  /* 0x0000000106037824 */ /* 0x002fce00078e0a2c */
[----:B------:R-:W-:Y:S01]  /*2b40*/  HMMA.16816.F32 R72, R8, R26, R72 ;  /* 0x0000001a0848723c */ /* 0x000fe20000001848 */
[----:B------:R-:W-:Y:S01]  /*2b50*/  LDSM.16.M88.4 R8, [R216+0x6000] ;  /* 0x00600000d808783b */ /* 0x000fe20000000200 */
[----:B------:R-:W-:-:S06]  /*2b60*/  IABS R3, R3 ;  /* 0x0000000300037213 */ /* 0x000fcc0000000000 */
[----:B------:R-:W-:Y:S01]  /*2b70*/  HMMA.16816.F32 R68, R12, R28, R68 ;  /* 0x0000001c0c44723c */ /* 0x000fe20000001844 */
[----:B------:R-:W-:Y:S01]  /*2b80*/  IMAD.MOV.U32 R7, RZ, RZ, R3 ;  /* 0x000000ffff077224 */ /* 0x000fe200078e0003 */
[----:B------:R-:W-:-:S03]  /*2b90*/  IADD3 R3, R2, 0x48, RZ ;  /* 0x0000004802037810 */ /* 0x000fc60007ffe0ff */
[----:B------:R1:W4:Y:S03]  /*2ba0*/  I2F R101, R7 ;  /* 0x0000000700657306 */ /* 0x0003260000201400 */
[C---:B------:R-:W-:Y:S08]  /*2bb0*/  HMMA.16816.F32 R56, R12.reuse, R30, R56 ;  /* 0x0000001e0c38723c */ /* 0x040ff00000001838 */
[C---:B------:R-:W-:Y:S08]  /*2bc0*/  HMMA.16816.F32 R52, R12.reuse, R24, R52 ;  /* 0x000000180c34723c */ /* 0x040ff00000001834 */
[----:B------:R-:W-:Y:S01]  /*2bd0*/  HMMA.16816.F32 R48, R12, R26, R48 ;  /* 0x0000001a0c30723c */ /* 0x000fe20000001830 */
[----:B------:R-:W5:Y:S04]  /*2be0*/  LDSM.16.M88.4 R12, [R223+0x1000] ;  /* 0x00100000df0c783b */ /* 0x000f680000000200 */
[----:B------:R-:W1:Y:S03]  /*2bf0*/  LDSM.16.M88.4 R24, [R223+0x1800] ;  /* 0x00180000df18783b */ /* 0x000e660000000200 */
[C---:B---3--:R-:W-:Y:S08]  /*2c00*/  HMMA.16816.F32 R40, R20.reuse, R32, R40 ;  /* 0x000000201428723c */ /* 0x048ff00000001828 */
[C---:B------:R-:W-:Y:S08]  /*2c10*/  HMMA.16816.F32 R60, R20.reuse, R34, R60 ;  /* 0x00000022143c723c */ /* 0x040ff0000000183c */
[C---:B--2---:R-:W-:Y:S08]  /*2c20*/  HMMA.16816.F32 R64, R20.reuse, R36, R64 ;  /* 0x000000241440723c */ /* 0x044ff00000001840 */
[----:B------:R-:W-:Y:S01]  /*2c30*/  HMMA.16816.F32 R28, R20, R38, R72 ;  /* 0x00000026141c723c */ /* 0x000fe20000001848 */
[----:B------:R-:W2:Y:S07]  /*2c40*/  LDSM.16.M88.4 R20, [R216+0x4000] ;  /* 0x00400000d814783b */ /* 0x000eae0000000200 */
[C---:B------:R-:W-:Y:S08]  /*2c50*/  HMMA.16816.F32 R68, R16.reuse, R32, R68 ;  /* 0x000000201044723c */ /* 0x040ff00000001844 */
[----:B------:R-:W-:Y:S01]  /*2c60*/  HMMA.16816.F32 R76, R16, R34, R56 ;  /* 0x00000022104c723c */ /* 0x000fe20000001838 */
[----:B------:R-:W-:Y:S07]  /*2c70*/  LDSM.16.M88.4 R32, [R221+0x9000] ;  /* 0x00900000dd20783b */ /* 0x000fee0000000200 */
[C---:B-----5:R-:W-:Y:S08]  /*2c80*/  HMMA.16816.F32 R40, R8.reuse, R12, R40 ;  /* 0x0000000c0828723c */ /* 0x060ff00000001828 */
[C---:B------:R-:W-:Y:S08]  /*2c90*/  HMMA.16816.F32 R60, R8.reuse, R14, R60 ;  /* 0x0000000e083c723c */ /* 0x040ff0000000183c */
[C---:B-1----:R-:W-:Y:S08]  /*2ca0*/  HMMA.16816.F32 R64, R8.reuse, R24, R64 ;  /* 0x000000180840723c */ /* 0x042ff00000001840 */
[----:B------:R-:W-:Y:S07]  /*2cb0*/  HMMA.16816.F32 R28, R8, R26, R28 ;  /* 0x0000001a081c723c */ /* 0x000fee000000181c */
[--C-:B------:R-:W-:Y:S01]  /*2cc0*/  IMAD.IADD R8, R5, 0x1, -R44.reuse ;  /* 0x0000000105087824 */ /* 0x100fe200078e0a2c */
[----:B------:R-:W-:Y:S04]  /*2cd0*/  HMMA.16816.F32 R72, R16, R36, R52 ;  /* 0x000000241048723c */ /* 0x000fe80000001834 */
[----:B------:R-:W-:Y:S01]  /*2ce0*/  IABS R2, R8 ;  /* 0x0000000800027213 */ /* 0x000fe20000000000 */
[----:B------:R-:W-:-:S03]  /*2cf0*/  IMAD.IADD R8, R3, 0x1, -R44 ;  /* 0x0000000103087824 */ /* 0x000fc600078e0a2c */
[----:B------:R-:W-:Y:S01]  /*2d00*/  HMMA.16816.F32 R56, R16, R38, R48 ;  /* 0x000000261038723c */ /* 0x000fe20000001830 */
[----:B------:R-:W1:Y:S01]  /*2d10*/  LDSM.16.M88.4 R16, [R222+0x6000] ;  /* 0x00600000de10783b */ /* 0x000e620000000200 */
[----:B------:R-:W-:Y:S01]  /*2d20*/  IMAD.MOV.U32 R7, RZ, RZ, R2 ;  /* 0x000000ffff077224 */ /* 0x000fe200078e0002 */
[----:B------:R-:W-:Y:S01]  /*2d30*/  IABS R2, R8 ;  /* 0x0000000800027213 */ /* 0x000fe20000000000 */
[--C-:B------:R-:W-:Y:S01]  /*2d40*/  IMAD.IADD R8, R3, 0x1, -R47.reuse ;  /* 0x0000000103087824 */ /* 0x100fe200078e0a2f */
[----:B------:R-:W3:Y:S01]  /*2d50*/  LDSM.16.M88.4 R36, [R221+0x9800] ;  /* 0x00980000dd24783b */ /* 0x000ee20000000200 */
[----:B------:R5:W-:Y:S02]  /*2d60*/  I2F R99, R7 ;  /* 0x0000000700637306 */ /* 0x000be40000201400 */
[C---:B--2---:R-:W-:Y:S06]  /*2d70*/  HMMA.16816.F32 R48, R20.reuse, R12, R68 ;  /* 0x0000000c1430723c */ /* 0x044fec0000001844 */
[----:B------:R2:W-:Y:S02]  /*2d80*/  I2F R97, R2 ;  /* 0x0000000200617306 */ /* 0x0005e40000201400 */
[----:B------:R-:W-:Y:S01]  /*2d90*/  HMMA.16816.F32 R52, R20, R14, R76 ;  /* 0x0000000e1434723c */ /* 0x000fe2000000184c */
[----:B------:R-:W3:Y:S01]  /*2da0*/  LDSM.16.M88.4 R12, [R222+0x4000] ;  /* 0x00400000de0c783b */ /* 0x000ee20000000200 */
[----:B-----5:R-:W-:-:S06]  /*2db0*/  IMAD.IADD R7, R6, 0x1, -R47 ;  /* 0x0000000106077824 */ /* 0x020fcc00078e0a2f */
[----:B------:R-:W-:Y:S01]  /*2dc0*/  HMMA.16816.F32 R68, R20, R24, R72 ;  /* 0x000000181444723c */ /* 0x000fe20000001848 */
[----:B------:R-:W-:Y:S01]  /*2dd0*/  IABS R7, R7 ;  /* 0x0000000700077213 */ /* 0x000fe20000000000 */
[----:B--2---:R-:W-:-:S03]  /*2de0*/  IMAD.IADD R2, R5, 0x1, -R47 ;  /* 0x0000000105027824 */ /* 0x004fc600078e0a2f */
[----:B------:R2:W-:Y:S03]  /*2df0*/  I2F R102, R7 ;  /* 0x0000000700667306 */ /* 0x0005e60000201400 */
[----:B------:R-:W-:Y:S01]  /*2e00*/  HMMA.16816.F32 R20, R20, R26, R56 ;  /* 0x0000001a1414723c */ /* 0x000fe20000001838 */
[----:B------:R-:W-:Y:S01]  /*2e10*/  LDSM.16.M88.4 R24, [R219+0x1000] ;  /* 0x00100000db18783b */ /* 0x000fe20000000200 */
[----:B------:R-:W-:-:S06]  /*2e20*/  IABS R2, R2 ;  /* 0x0000000200027213 */ /* 0x000fcc0000000000 */
[----:B-1----:R-:W-:Y:S01]  /*2e30*/  HMMA.16816.F32 R72, R16, R32, R40 ;  /* 0x000000201048723c */ /* 0x002fe20000001828 */
[----:B------:R-:W-:Y:S01]  /*2e40*/  LDSM.16.M88.4 R40, [R219+0x1800] ;  /* 0x00180000db28783b */ /* 0x000fe20000000200 */
[----:B--2---:R-:W-:Y:S01]  /*2e50*/  IMAD.MOV.U32 R7, RZ, RZ, R2 ;  /* 0x000000ffff077224 */ /* 0x004fe200078e0002 */
[----:B------:R-:W-:Y:S01]  /*2e60*/  IABS R2, R8 ;  /* 0x0000000800027213 */ /* 0x000fe20000000000 */
[----:B------:R-:W-:-:S04]  /*2e70*/  IMAD.IADD R8, R6, 0x1, -R46 ;  /* 0x0000000106087824 */ /* 0x000fc800078e0a2e */
[C---:B------:R-:W-:Y:S01]  /*2e80*/  HMMA.16816.F32 R76, R16.reuse, R34, R60 ;  /* 0x00000022104c723c */ /* 0x040fe2000000183c */
[----:B------:R1:W-:Y:S07]  /*2e90*/  I2F R100, R7 ;  /* 0x0000000700647306 */ /* 0x0003ee0000201400 */
[C---:B---3--:R-:W-:Y:S08]  /*2ea0*/  HMMA.16816.F32 R80, R16.reuse, R36, R64 ;  /* 0x000000241050723c */ /* 0x048ff00000001840 */
[----:B------:R-:W-:Y:S01]  /*2eb0*/  HMMA.16816.F32 R92, R16, R38, R28 ;  /* 0x00000026105c723c */ /* 0x000fe2000000181c */
[----:B-1----:R-:W-:Y:S01]  /*2ec0*/  IMAD.MOV.U32 R7, RZ, RZ, R2 ;  /* 0x000000ffff077224 */ /* 0x002fe200078e0002 */
[----:B------:R-:W-:-:S02]  /*2ed0*/  IABS R2, R8 ;  /* 0x0000000800027213 */ /* 0x000fc40000000000 */
[----:B------:R-:W1:Y:S01]  /*2ee0*/  LDSM.16.M88.4 R8, [R220+0x4000] ;  /* 0x00400000dc08783b */ /* 0x000e620000000200 */
[----:B------:R2:W-:Y:S02]  /*2ef0*/  I2F R98, R7 ;  /* 0x0000000700627306 */ /* 0x0005e40000201400 */
[----:B------:R-:W-:Y:S01]  /*2f00*/  IMAD.IADD R16, R6, 0x1, -R45 ;  /* 0x0000000106107824 */ /* 0x000fe200078e0a2d */
[C---:B------:R-:W-:Y:S05]  /*2f10*/  HMMA.16816.F32 R48, R12.reuse, R32, R48 ;  /* 0x000000200c30723c */ /* 0x040fea0000001830 */
[----:B------:R3:W5:Y:S03]  /*2f20*/  I2F R96, R2 ;  /* 0x0000000200607306 */ /* 0x0007660000201400 */
[----:B------:R-:W-:Y:S01]  /*2f30*/  HMMA.16816.F32 R32, R12, R34, R52 ;  /* 0x000000220c20723c */ /* 0x000fe20000001834 */
[----:B--2---:R-:W-:-:S07]  /*2f40*/  IMAD.IADD R7, R5, 0x1, -R46 ;  /* 0x0000000105077824 */ /* 0x004fce00078e0a2e */
[----:B------:R-:W-:Y:S01]  /*2f50*/  HMMA.16816.F32 R28, R12, R36, R68 ;  /* 0x000000240c1c723c */ /* 0x000fe20000001844 */
[----:B------:R-:W-:Y:S01]  /*2f60*/  IABS R7, R7 ;  /* 0x0000000700077213 */ /* 0x000fe20000000000 */
[----:B---3--:R-:W-:-:S03]  /*2f70*/  IMAD.IADD R2, R3, 0x1, -R46 ;  /* 0x0000000103027824 */ /* 0x008fc600078e0a2e */
[----:B------:R2:W-:Y:S03]  /*2f80*/  I2F R91, R7 ;  /* 0x00000007005b7306 */ /* 0x0005e60000201400 */
[----:B------:R-:W-:Y:S01]  /*2f90*/  HMMA.16816.F32 R20, R12, R38, R20 ;  /* 0x000000260c14723c */ /* 0x000fe20000001814 */
[----:B------:R-:W-:-:S06]  /*2fa0*/  IABS R2, R2 ;  /* 0x0000000200027213 */ /* 0x000fcc0000000000 */
[C---:B------:R-:W-:Y:S01]  /*2fb0*/  IMAD.IADD R12, R5.reuse, 0x1, -R87 ;  /* 0x00000001050c7824 */ /* 0x040fe200078e0a57 */
[C---:B-1----:R-:W-:Y:S01]  /*2fc0*/  HMMA.16816.F32 R52, R8.reuse, R24, R48 ;  /* 0x000000180834723c */ /* 0x042fe20000001830 */
[----:B--2---:R-:W-:Y:S01]  /*2fd0*/  IMAD.MOV.U32 R7, RZ, RZ, R2 ;  /* 0x000000ffff077224 */ /* 0x004fe200078e0002 */
[----:B------:R-:W-:Y:S01]  /*2fe0*/  IABS R2, R16 ;  /* 0x0000001000027213 */ /* 0x000fe20000000000 */
[----:B------:R-:W-:Y:S02]  /*2ff0*/  IMAD.IADD R16, R5, 0x1, -R45 ;  /* 0x0000000105107824 */ /* 0x000fe400078e0a2d */
[----:B------:R1:W-:Y:S03]  /*3000*/  I2F R90, R7 ;  /* 0x00000007005a7306 */ /* 0x0003e60000201400 */
[C---:B------:R-:W-:Y:S08]  /*3010*/  HMMA.16816.F32 R68, R8.reuse, R26, R32 ;  /* 0x0000001a0844723c */ /* 0x040ff00000001820 */
[----:B------:R-:W-:Y:S01]  /*3020*/  HMMA.16816.F32 R56, R8, R42, R20 ;  /* 0x0000002a0838723c */ /* 0x000fe20000001814 */
[----:B-1----:R-:W-:Y:S01]  /*3030*/  IMAD.MOV.U32 R7, RZ, RZ, R2 ;  /* 0x000000ffff077224 */ /* 0x002fe200078e0002 */
[----:B------:R-:W-:-:S06]  /*3040*/  IABS R2, R16 ;  /* 0x0000001000027213 */ /* 0x000fcc0000000000 */
[----:B------:R-:W-:Y:S01]  /*3050*/  HMMA.16816.F32 R64, R8, R40, R28 ;  /* 0x000000280840723c */ /* 0x000fe2000000181c */
[----:B------:R-:W1:Y:S01]  /*3060*/  LDSM.16.M88.4 R16, [R220+0x6000] ;  /* 0x00600000dc10783b */ /* 0x000e620000000200 */
[----:B------:R2:W-:Y:S01]  /*3070*/  I2F R89, R7 ;  /* 0x0000000700597306 */ /* 0x0005e20000201400 */
[----:B------:R-:W-:-:S04]  /*3080*/  DEPBAR.LE SB0, 0x0 ;  /* 0x000080000000791a */ /* 0x000fc80000000000 */
[----:B------:R-:W-:Y:S02]  /*3090*/  IMAD.IADD R8, R3, 0x1, -R84 ;  /* 0x0000000103087824 */ /* 0x000fe400078e0a54 */
[-C--:B----4-:R-:W-:Y:S01]  /*30a0*/  FFMA.FTZ R11, R101, -R133.reuse, R54 ;  /* 0x80000085650b7223 */ /* 0x090fe20000010036 */
[----:B------:R3:W-:Y:S01]  /*30b0*/  I2F R85, R2 ;  /* 0x0000000200557306 */ /* 0x0007e20000201400 */
[----:B------:R-:W-:-:S03]  /*30c0*/  FFMA.FTZ R33, R109, -R133, R68 ;  /* 0x800000856d217223 */ /* 0x000fc60000010044 */
[----:B------:R-:W-:Y:S02]  /*30d0*/  FSEL R140, R11, -INF , !P0 ;  /* 0xff8000000b8c7808 */ /* 0x000fe40004000000 */
[----:B------:R-:W-:Y:S02]  /*30e0*/  FFMA.FTZ R32, R104, -R133, R56 ;  /* 0x8000008568207223 */ /* 0x000fe40000010038 */
[----:B--2---:R-:W-:-:S03]  /*30f0*/  IMAD.IADD R7, R3, 0x1, -R45 ;  /* 0x0000000103077824 */ /* 0x004fc600078e0a2d */
[----:B------:R-:W-:Y:S02]  /*3100*/  FSEL R164, R32, -INF , !P1 ;  /* 0xff80000020a47808 */ /* 0x000fe40004800000 */
[----:B------:R-:W-:Y:S01]  /*3110*/  IABS R7, R7 ;  /* 0x0000000700077213 */ /* 0x000fe20000000000 */
[-C--:B------:R-:W-:Y:S02]  /*3120*/  FFMA.FTZ R35, R106, -R133.reuse, R64 ;  /* 0x800000856a237223 */ /* 0x080fe40000010040 */
[----:B---3--:R-:W-:Y:S01]  /*3130*/  IMAD.IADD R2, R6, 0x1, -R87 ;  /* 0x0000000106027824 */ /* 0x008fe200078e0a57 */
[----:B------:R2:W3:Y:S01]  /*3140*/  I2F R63, R7 ;  /* 0x00000007003f7306 */ /* 0x0004e20000201400 */
[----:B------:R-:W-:Y:S01]  /*3150*/  FFMA.FTZ R34, R105, -R133, R65 ;  /* 0x8000008569227223 */ /* 0x000fe20000010041 */
[----:B------:R-:W-:Y:S02]  /*3160*/  FSEL R165, R35, -INF , !P4 ;  /* 0xff80000023a57808 */ /* 0x000fe40006000000 */
[----:B------:R-:W-:-:S02]  /*3170*/  IABS R2, R2 ;  /* 0x0000000200027213 */ /* 0x000fc40000000000 */
[----:B------:R-:W-:Y:S01]  /*3180*/  FSEL R139, R34, -INF , !P2 ;  /* 0xff800000228b7808 */ /* 0x000fe20005000000 */
[C---:B-1----:R-:W-:Y:S02]  /*3190*/  HMMA.16816.F32 R20, R16.reuse, R24, R72 ;  /* 0x000000181014723c */ /* 0x042fe40000001848 */
[----:B--2---:R-:W-:Y:S01]  /*31a0*/  IMAD.MOV.U32 R7, RZ, RZ, R2 ;  /* 0x000000ffff077224 */ /* 0x004fe200078e0002 */
[----:B------:R-:W-:Y:S01]  /*31b0*/  IABS R2, R12 ;  /* 0x0000000c00027213 */ /* 0x000fe20000000000 */
[----:B------:R-:W-:Y:S02]  /*31c0*/  IMAD.IADD R12, R3, 0x1, -R87 ;  /* 0x00000001030c7824 */ /* 0x000fe400078e0a57 */
[----:B------:R1:W2:Y:S01]  /*31d0*/  I2F R62, R7 ;  /* 0x00000007003e7306 */ /* 0x0002a20000201400 */
[-C--:B------:R-:W-:Y:S01]  /*31e0*/  FFMA.FTZ R25, R110, -R133.reuse, R53 ;  /* 0x800000856e197223 */ /* 0x080fe20000010035 */
[----:B------:R-:W-:Y:S01]  /*31f0*/  HMMA.16816.F32 R44, R16, R26, R76 ;  /* 0x0000001a102c723c */ /* 0x000fe2000000184c */
[----:B-----5:R-:W-:-:S06]  /*3200*/  FFMA.FTZ R24, R96, -R133, R70 ;  /* 0x8000008560187223 */ /* 0x020fcc0000010046 */
[-C--:B------:R-:W-:Y:S01]  /*3210*/  FFMA.FTZ R26, R107, -R133.reuse, R69 ;  /* 0x800000856b1a7223 */ /* 0x080fe20000010045 */
[----:B------:R-:W-:Y:S01]  /*3220*/  HMMA.16816.F32 R28, R16, R42, R92 ;  /* 0x0000002a101c723c */ /* 0x000fe2000000185c */
[----:B------:R-:W-:Y:S02]  /*3230*/  FFMA.FTZ R27, R103, -R133, R57 ;  /* 0x80000085671b7223 */ /* 0x000fe40000010039 */
[----:B-1----:R-:W-:Y:S01]  /*3240*/  IMAD.MOV.U32 R7, RZ, RZ, R2 ;  /* 0x000000ffff077224 */ /* 0x002fe200078e0002 */
[----:B------:R-:W-:-:S04]  /*3250*/  IABS R2, R12 ;  /* 0x0000000c00027213 */ /* 0x000fc80000000000 */
[----:B------:R-:W-:Y:S01]  /*3260*/  HMMA.16816.F32 R48, R16, R40, R80 ;  /* 0x000000281030723c */ /* 0x000fe20000001850 */
[-C--:B------:R-:W-:Y:S01]  /*3270*/  FFMA.FTZ R9, R97, -R133.reuse, R22 ;  /* 0x8000008561097223 */ /* 0x080fe20000010016 */
[----:B------:R1:W4:Y:S01]  /*3280*/  I2F R15, R7 ;  /* 0x00000007000f7306 */ /* 0x0003220000201400 */
[-C--:B------:R-:W-:Y:S02]  /*3290*/  FFMA.FTZ R12, R108, -R133.reuse, R52 ;  /* 0x800000856c0c7223 */ /* 0x080fe40000010034 */
[-C--:B------:R-:W-:Y:S02]  /*32a0*/  FFMA.FTZ R10, R99, -R133.reuse, R20 ;  /* 0x80000085630a7223 */ /* 0x080fe40000010014 */
[----:B------:R-:W-:Y:S01]  /*32b0*/  FSEL R40, R9, -INF , !P0 ;  /* 0xff80000009287808 */ /* 0x000fe20004000000 */
[-C--:B------:R-:W-:Y:S01]  /*32c0*/  FFMA.FTZ R9, R102, -R133.reuse, R55 ;  /* 0x8000008566097223 */ /* 0x080fe20000010037 */
[----:B------:R-:W-:Y:S01]  /*32d0*/  FSEL R134, R12, -INF , !P0 ;  /* 0xff8000000c867808 */ /* 0x000fe20004000000 */
[----:B------:R5:W5:Y:S01]  /*32e0*/  I2F R61, R2 ;  /* 0x00000002003d7306 */ /* 0x000b620000201400 */
[-C--:B---3--:R-:W-:Y:S01]  /*32f0*/  FFMA.FTZ R12, R63, -R133.reuse, R47 ;  /* 0x800000853f0c7223 */ /* 0x088fe2000001002f */
[----:B------:R-:W-:Y:S01]  /*3300*/  FSEL R38, R10, -INF , !P0 ;  /* 0xff8000000a267808 */ /* 0x000fe20004000000 */
[-C--:B--2---:R-:W-:Y:S01]  /*3310*/  FFMA.FTZ R20, R62, -R133.reuse, R66 ;  /* 0x800000853e147223 */ /* 0x084fe20000010042 */
[----:B------:R-:W-:Y:S01]  /*3320*/  FSEL R47, R9, -INF , !P3 ;  /* 0xff800000092f7808 */ /* 0x000fe20005800000 */
[-C--:B------:R-:W-:Y:S01]  /*3330*/  FFMA.FTZ R22, R90, -R133.reuse, R46 ;  /* 0x800000855a167223 */ /* 0x080fe2000001002e */
[----:B------:R-:W-:Y:S01]  /*3340*/  ISETP.GE.AND P0, PT, R86, R132, PT ;  /* 0x000000845600720c */ /* 0x000fe20003f06270 */
[----:B------:R-:W-:Y:S01]  /*3350*/  FFMA.FTZ R16, R85, -R133, R45 ;  /* 0x8000008555107223 */ /* 0x000fe2000001002d */
[----:B------:R-:W-:Y:S01]  /*3360*/  FSEL R166, R20, -INF , !P4 ;  /* 0xff80000014a67808 */ /* 0x000fe20006000000 */
[----:B-1----:R-:W-:Y:S01]  /*3370*/  IMAD.IADD R7, R6, 0x1, -R84 ;  /* 0x0000000106077824 */ /* 0x002fe200078e0a54 */
[----:B------:R-:W-:-:S02]  /*3380*/  FSEL R46, R26, -INF , !P5 ;  /* 0xff8000001a2e7808 */ /* 0x000fc40006800000 */
[----:B------:R-:W-:Y:S02]  /*3390*/  FSEL R45, R33, -INF , !P6 ;  /* 0xff800000212d7808 */ /* 0x000fe40007000000 */
[----:B------:R-:W-:Y:S01]  /*33a0*/  IABS R7, R7 ;  /* 0x0000000700077213 */ /* 0x000fe20000000000 */
[-C--:B----4-:R-:W-:Y:S01]  /*33b0*/  FFMA.FTZ R15, R15, -R133.reuse, R48 ;  /* 0x800000850f0f7223 */ /* 0x090fe20000010030 */
[----:B------:R-:W-:Y:S01]  /*33c0*/  FSEL R22, R22, -INF , !P6 ;  /* 0xff80000016167808 */ /* 0x000fe20007000000 */
[----:B-----5:R-:W-:Y:S01]  /*33d0*/  IMAD.IADD R2, R5, 0x1, -R84 ;  /* 0x0000000105027824 */ /* 0x020fe200078e0a54 */
[----:B------:R1:W2:Y:S01]  /*33e0*/  I2F R60, R7 ;  /* 0x00000007003c7306 */ /* 0x0002a20000201400 */
[----:B------:R-:W-:Y:S01]  /*33f0*/  FFMA.FTZ R11, R61, -R133, R50 ;  /* 0x800000853d0b7223 */ /* 0x000fe20000010032 */
[----:B------:R-:W-:Y:S02]  /*3400*/  FSEL R20, R15, -INF , !P4 ;  /* 0xff8000000f147808 */ /* 0x000fe40006000000 */
[----:B------:R-:W-:-:S02]  /*3410*/  IABS R2, R2 ;  /* 0x0000000200027213 */ /* 0x000fc40000000000 */
[----:B------:R-:W-:Y:S02]  /*3420*/  FSEL R16, R16, -INF , !P5 ;  /* 0xff80000010107808 */ /* 0x000fe40006800000 */
[----:B------:R-:W-:Y:S02]  /*3430*/  FSEL R26, R11, -INF , !P4 ;  /* 0xff8000000b1a7808 */ /* 0x000fe40006000000 */
[----:B------:R-:W-:Y:S01]  /*3440*/  FSEL R138, R27, -INF , !P0 ;  /* 0xff8000001b8a7808 */ /* 0x000fe20004000000 */
[----:B-1----:R-:W-:Y:S01]  /*3450*/  IMAD.MOV.U32 R7, RZ, RZ, R2 ;  /* 0x000000ffff077224 */ /* 0x002fe200078e0002 */
[----:B------:R-:W-:Y:S01]  /*3460*/  IABS R2, R8 ;  /* 0x0000000800027213 */ /* 0x000fe20000000000 */
[----:B--2---:R-:W-:Y:S01]  /*3470*/  FFMA.FTZ R19, R60, -R133, R67 ;  /* 0x800000853c137223 */ /* 0x004fe20000010043 */
[----:B------:R-:W-:Y:S01]  /*3480*/  FSEL R60, R24, -INF , !P6 ;  /* 0xff800000183c7808 */ /* 0x000fe20007000000 */
[----:B------:R1:W2:Y:S03]  /*3490*/  I2F R14, R7 ;  /* 0x00000007000e7306 */ /* 0x0002a60000201400 */
[----:B------:R-:W-:-:S05]  /*34a0*/  FSEL R167, R19, -INF , !P2 ;  /* 0xff80000013a77808 */ /* 0x000fca0005000000 */
[----:B------:R-:W3:Y:S01]  /*34b0*/  I2F R39, R2 ;  /* 0x0000000200277306 */ /* 0x000ee20000201400 */
[C---:B-1----:R-:W-:Y:S02]  /*34c0*/  IMAD.IADD R7, R6.reuse, 0x1, -R88 ;  /* 0x0000000106077824 */ /* 0x042fe400078e0a58 */
[----:B------:R-:W-:Y:S02]  /*34d0*/  IMAD.IADD R6, R6, 0x1, -R86 ;  /* 0x0000000106067824 */ /* 0x000fe400078e0a56 */
[----:B--2---:R-:W-:Y:S01]  /*34e0*/  FFMA.FTZ R14, R14, -R133, R49 ;  /* 0x800000850e0e7223 */ /* 0x004fe20000010031 */
[----:B------:R-:W-:Y:S02]  /*34f0*/  IABS R7, R7 ;  /* 0x0000000700077213 */ /* 0x000fe40000000000 */
[----:B------:R-:W-:Y:S01]  /*3500*/  IABS R6, R6 ;  /* 0x0000000600067213 */ /* 0x000fe20000000000 */
[----:B---3--:R-:W-:Y:S01]  /*3510*/  FFMA.FTZ R10, R39, -R133, R51 ;  /* 0x80000085270a7223 */ /* 0x008fe20000010033 */
[----:B------:R1:W2:Y:S01]  /*3520*/  I2F R37, R7 ;  /* 0x0000000700257306 */ /* 0x0002a20000201400 */
[----:B------:R-:W-:-:S02]  /*3530*/  FSEL R19, R14, -INF , !P2 ;  /* 0xff8000000e137808 */ /* 0x000fc40005000000 */
[----:B------:R-:W-:Y:S01]  /*3540*/  IMAD.MOV.U32 R8, RZ, RZ, R6 ;  /* 0x000000ffff087224 */ /* 0x000fe200078e0006 */
[----:B------:R-:W-:Y:S02]  /*3550*/  LOP3.LUT R2, R111, R112, RZ, 0xfc, !PT ;  /* 0x000000706f027212 */ /* 0x000fe400078efcff */
[----:B------:R-:W-:Y:S02]  /*3560*/  FSEL R24, R10, -INF , !P2 ;  /* 0xff8000000a187808 */ /* 0x000fe40005000000 */
[----:B------:R3:W4:Y:S01]  /*3570*/  I2F R36, R8 ;  /* 0x0000000800247306 */ /* 0x0007220000201400 */
[C---:B-1----:R-:W-:Y:S02]  /*3580*/  IMAD.IADD R7, R5.reuse, 0x1, -R88 ;  /* 0x0000000105077824 */ /* 0x042fe400078e0a58 */
[----:B------:R-:W-:Y:S02]  /*3590*/  IMAD.IADD R5, R5, 0x1, -R86 ;  /* 0x0000000105057824 */ /* 0x000fe400078e0a56 */
[----:B--2---:R-:W-:Y:S01]  /*35a0*/  FFMA.FTZ R18, R37, -R133, R58 ;  /* 0x8000008525127223 */ /* 0x004fe2000001003a */
[----:B------:R-:W-:-:S02]  /*35b0*/  IABS R6, R7 ;  /* 0x0000000700067213 */ /* 0x000fc40000000000 */
[----:B------:R-:W-:Y:S01]  /*35c0*/  IABS R5, R5 ;  /* 0x0000000500057213 */ /* 0x000fe20000000000 */
[----:B---3--:R-:W-:Y:S01]  /*35d0*/  IMAD.IADD R8, R3, 0x1, -R86 ;  /* 0x0000000103087824 */ /* 0x008fe200078e0a56 */
[----:B------:R1:W2:Y:S01]  /*35e0*/  I2F R13, R6 ;  /* 0x00000006000d7306 */ /* 0x0002a20000201400 */
[----:B----4-:R-:W-:Y:S01]  /*35f0*/  FFMA.FTZ R17, R36, -R133, R59 ;  /* 0x8000008524117223 */ /* 0x010fe2000001003b */
[----:B------:R-:W-:-:S04]  /*3600*/  FSEL R172, R18, -INF , !P1 ;  /* 0xff80000012ac7808 */ /* 0x000fc80004800000 */
[----:B------:R-:W-:Y:S02]  /*3610*/  FSEL R173, R17, -INF , !P0 ;  /* 0xff80000011ad7808 */ /* 0x000fe40004000000 */
[----:B------:R3:W4:Y:S01]  /*3620*/  I2F R7, R5 ;  /* 0x0000000500077306 */ /* 0x0007220000201400 */
[----:B-1----:R-:W-:Y:S02]  /*3630*/  IMAD.IADD R6, R3, 0x1, -R88 ;  /* 0x0000000103067824 */ /* 0x002fe400078e0a58 */
[----:B--2---:R-:W-:-:S03]  /*3640*/  FFMA.FTZ R13, R13, -R133, R28 ;  /* 0x800000850d0d7223 */ /* 0x004fc6000001001c */
[----:B------:R-:W-:Y:S01]  /*3650*/  IABS R3, R6 ;  /* 0x0000000600037213 */ /* 0x000fe20000000000 */
[-C--:B------:R-:W-:Y:S01]  /*3660*/  FFMA.FTZ R6, R98, -R133.reuse, R23 ;  /* 0x8000008562067223 */ /* 0x080fe20000010017 */
[----:B------:R-:W-:Y:S01]  /*3670*/  FSEL R14, R13, -INF , !P1 ;  /* 0xff8000000d0e7808 */ /* 0x000fe20004800000 */
[-C--:B------:R-:W-:Y:S01]  /*3680*/  FFMA.FTZ R23, R91, -R133.reuse, R44 ;  /* 0x800000855b177223 */ /* 0x080fe2000001002c */
[----:B------:R-:W-:Y:S01]  /*3690*/  FSEL R44, R25, -INF , !P3 ;  /* 0xff800000192c7808 */ /* 0x000fe20005800000 */
[----:B---3--:R-:W-:Y:S01]  /*36a0*/  IMAD.MOV.U32 R5, RZ, RZ, R3 ;  /* 0x000000ffff057224 */ /* 0x008fe200078e0003 */
[----:B------:R-:W-:Y:S01]  /*36b0*/  IABS R3, R8 ;  /* 0x0000000800037213 */ /* 0x000fe20000000000 */
[-C--:B------:R-:W-:Y:S01]  /*36c0*/  FFMA.FTZ R8, R100, -R133.reuse, R21 ;  /* 0x8000008564087223 */ /* 0x080fe20000010015 */
[----:B------:R-:W-:Y:S01]  /*36d0*/  FSEL R28, R6, -INF , !P3 ;  /* 0xff800000061c7808 */ /* 0x000fe20005800000 */
[-C--:B------:R-:W-:Y:S01]  /*36e0*/  FFMA.FTZ R21, R89, -R133.reuse, R71 ;  /* 0x8000008559157223 */ /* 0x080fe20000010047 */
[----:B------:R-:W-:Y:S01]  /*36f0*/  FSEL R23, R23, -INF , !P6 ;  /* 0xff80000017177808 */ /* 0x000fe20007000000 */
[----:B------:R-:W1:Y:S01]  /*3700*/  I2F R5, R5 ;  /* 0x0000000500057306 */ /* 0x000e620000201400 */
[----:B------:R-:W-:Y:S01]  /*3710*/  FSEL R25, R8, -INF , !P3 ;  /* 0xff80000008197808 */ /* 0x000fe20005800000 */
[----:B----4-:R-:W-:Y:S01]  /*3720*/  FFMA.FTZ R7, R7, -R133, R29 ;  /* 0x8000008507077223 */ /* 0x010fe2000001001d */
[----:B------:R-:W-:Y:S01]  /*3730*/  BAR.SYNC.DEFER_BLOCKING 0x0 ;  /* 0x0000000000007b1d */ /* 0x000fe20000010000 */
[----:B------:R-:W-:-:S02]  /*3740*/  ISETP.GE.AND P3, PT, R132, 0x21, PT ;  /* 0x000000218400780c */ /* 0x000fc40003f66270 */
[----:B------:R-:W-:Y:S02]  /*3750*/  FSEL R61, R21, -INF , !P5 ;  /* 0xff800000153d7808 */ /* 0x000fe40006800000 */
[----:B------:R-:W-:Y:S01]  /*3760*/  FSEL R21, R12, -INF , !P5 ;  /* 0xff8000000c157808 */ /* 0x000fe20006800000 */
[----:B------:R-:W2:Y:S01]  /*3770*/  I2F R3, R3 ;  /* 0x0000000300037306 */ /* 0x000ea20000201400 */
[----:B------:R-:W-:Y:S01]  /*3780*/  FSEL R15, R7, -INF , !P0 ;  /* 0xff800000070f7808 */ /* 0x000fe20004000000 */
[----:B-1----:R-:W-:-:S05]  /*3790*/  FFMA.FTZ R5, R5, -R133, R30 ;  /* 0x8000008505057223 */ /* 0x002fca000001001e */
[----:B------:R-:W-:Y:S01]  /*37a0*/  FSEL R18, R5, -INF , !P1 ;  /* 0xff80000005127808 */ /* 0x000fe20004800000 */
[----:B--2---:R-:W-:-:S05]  /*37b0*/  FFMA.FTZ R3, R3, -R133, R31 ;  /* 0x8000008503037223 */ /* 0x004fca000001001f */
[----:B------:R-:W-:Y:S01]  /*37c0*/  FSEL R17, R3, -INF , !P0 ;  /* 0xff80000003117808 */ /* 0x000fe20004000000 */
[----:B------:R-:W-:Y:S05]  /*37d0*/  @!P3 BRA `(.L_x_987) ;  /* 0x000002a00000b947 */ /* 0x000fea0003800000 */
[----:B------:R-:W-:Y:S01]  /*37e0*/  LEA.HI.SX32 R6, R228, 0xfffffffe, 0x1b ;  /* 0xfffffffee4067811 */ /* 0x000fe200078fdaff */
[----:B------:R-:W-:Y:S01]  /*37f0*/  BSSY B0, `(.L_x_988) ;  /* 0x0000027000007945 */ /* 0x000fe20003800000 */
[----:B------:R-:W-:Y:S02]  /*3800*/  ISETP.GE.AND P2, PT, R236, c[0x0][0x220], PT ;  /* 0x00008800ec007a0c */ /* 0x000fe40003f46270 */
        /* <DEDUP_REMOVED lines=37> */
.L_x_989:
[----:B------:R-:W-:Y:S05]  /*3a60*/  BSYNC B0 ;  /* 0x0000000000007941 */ /* 0x000fea0003800000 */
.L_x_988:
[----:B------:R-:W0:Y:S02]  /*3a70*/  LDGDEPBAR ;  /* 0x00000000000079af */ /* 0x000e240000000000 */
.L_x_987:
        /* <DEDUP_REMOVED lines=16> */
[----:B------:R-:W-:Y:S01]  /*3b80*/  LEA R218, R0, R213, 0x1 ;  /* 0x000000d500da7211 */ /* 0x000fe200078e08ff */
[----:B------:R-:W-:Y:S01]  /*3b90*/  IMAD R215, R4, 0x2, R213 ;  /* 0x0000000204d77824 */ /* 0x000fe200078e02d5 */
[----:B------:R-:W-:Y:S03]  /*3ba0*/  LDSM.16.MT88.4 R64, [R213+0xb000] ;  /* 0x00b00000d540783b */ /* 0x000fe60000004200 */
[----:B------:R-:W-:Y:S01]  /*3bb0*/  IMAD R217, R0, 0x2, R215 ;  /* 0x0000000200d97824 */ /* 0x000fe200078e02d7 */
        /* <DEDUP_REMOVED lines=12> */
[----:B--2---:R-:W-:-:S02]  /*3c80*/  FMNMX.FTZ R5, R6, R5, !PT ;  /* 0x0000000506057209 */ /* 0x004fc40007810000 */
[----:B---3--:R-:W-:-:S03]  /*3c90*/  FMNMX.FTZ R135, R3, R135, !PT ;  /* 0x0000008703877209 */ /* 0x008fc60007810000 */
[----:B------:R-:W2:Y:S01]  /*3ca0*/  SHFL.BFLY PT, R6, R5, 0x1, 0x1f ;  /* 0x0c201f0005067f89 */ /* 0x000ea200000e0000 */
[C---:B------:R-:W-:Y:S01]  /*3cb0*/  FSETP.NEU.FTZ.AND P0, PT, R135.reuse, -INF , PT ;  /* 0xff8000008700780b */ /* 0x040fe20003f1d000 */
[----:B-1----:R-:W-:-:S05]  /*3cc0*/  FMUL.FTZ R8, R135, c[0x0][0x23c] ;  /* 0x00008f0087087a20 */ /* 0x002fca0000410000 */
[----:B------:R-:W-:-:S05]  /*3cd0*/  FSEL R8, R8, RZ, P0 ;  /* 0x000000ff08087208 */ /* 0x000fca0000000000 */
[--C-:B------:R-:W-:Y:S02]  /*3ce0*/  FFMA.FTZ R3, R38, c[0x0][0x23c], -R8.reuse ;  /* 0x00008f0026037a23 */ /* 0x100fe40000010808 */
[--C-:B------:R-:W-:Y:S01]  /*3cf0*/  FFMA.FTZ R9, R20, c[0x0][0x23c], -R8.reuse ;  /* 0x00008f0014097a23 */ /* 0x100fe20000010808 */
[----:B------:R-:W1:Y:S01]  /*3d00*/  LDSM.16.MT88.4 R36, [R213+0xa000] ;  /* 0x00a00000d524783b */ /* 0x000e620000004200 */
[----:B------:R3:W-:Y:S01]  /*3d10*/  MUFU.EX2 R175, R3 ;  /* 0x0000000300af7308 */ /* 0x0007e20000000800 */
[----:B------:R-:W-:-:S07]  /*3d20*/  FFMA.FTZ R10, R19, c[0x0][0x23c], -R8 ;  /* 0x00008f00130a7a23 */ /* 0x000fce0000010808 */
[----:B------:R-:W-:Y:S01]  /*3d30*/  MUFU.EX2 R181, R9 ;  /* 0x0000000900b57308 */ /* 0x000fe20000000800 */
[----:B---3--:R-:W-:-:S07]  /*3d40*/  FFMA.FTZ R3, R25, c[0x0][0x23c], -R8 ;  /* 0x00008f0019037a23 */ /* 0x008fce0000010808 */
[----:B------:R3:W4:Y:S08]  /*3d50*/  MUFU.EX2 R182, R10 ;  /* 0x0000000a00b67308 */ /* 0x0007300000000800 */
[----:B------:R2:W-:Y:S01]  /*3d60*/  MUFU.EX2 R176, R3 ;  /* 0x0000000300b07308 */ /* 0x0005e20000000800 */
[----:B---3--:R-:W-:Y:S01]  /*3d70*/  FFMA.FTZ R10, R14, c[0x0][0x23c], -R8 ;  /* 0x00008f000e0a7a23 */ /* 0x008fe20000010808 */
[----:B----4-:R-:W-:-:S06]  /*3d80*/  F2FP.PACK_AB R128, R182, R181 ;  /* 0x000000b5b680723e */ /* 0x010fcc00000000ff */
        /* <DEDUP_REMOVED lines=8> */
[--C-:B---3--:R-:W-:Y:S01]  /*3e10*/  FFMA.FTZ R10, R26, c[0x0][0x23c], -R2.reuse ;  /* 0x00008f001a0a7a23 */ /* 0x108fe20000010802 */
[----:B------:R-:W3:Y:S01]  /*3e20*/  LDSM.16.MT88.4 R28, [R215+0xb000] ;  /* 0x00b00000d71c783b */ /* 0x000ee20000004200 */
[----:B------:R4:W-:Y:S01]  /*3e30*/  MUFU.EX2 R232, R0 ;  /* 0x0000000000e87308 */ /* 0x0009e20000000800 */
[----:B------:R-:W-:Y:S02]  /*3e40*/  FFMA.FTZ R4, R40, c[0x0][0x23c], -R2 ;  /* 0x00008f0028047a23 */ /* 0x000fe40000010802 */
[--C-:B--2---:R-:W-:Y:S02]  /*3e50*/  FFMA.FTZ R5, R16, c[0x0][0x23c], -R8.reuse ;  /* 0x00008f0010057a23 */ /* 0x104fe40000010808 */
[----:B------:R-:W-:Y:S02]  /*3e60*/  FFMA.FTZ R8, R15, c[0x0][0x23c], -R8 ;  /* 0x00008f000f087a23 */ /* 0x000fe40000010808 */
[----:B------:R-:W-:Y:S01]  /*3e70*/  LDSM.16.MT88.4 R12, [R215+0xa800] ;  /* 0x00a80000d70c783b */ /* 0x000fe20000004200 */
[----:B------:R-:W-:Y:S01]  /*3e80*/  MUFU.EX2 R229, R10 ;  /* 0x0000000a00e57308 */ /* 0x000fe20000000800 */
[----:B----4-:R-:W-:-:S07]  /*3e90*/  FFMA.FTZ R0, R22, c[0x0][0x23c], -R2 ;  /* 0x00008f0016007a23 */ /* 0x010fce0000010802 */
[----:B------:R-:W2:Y:S08]  /*3ea0*/  MUFU.EX2 R177, R8 ;  /* 0x0000000800b17308 */ /* 0x000eb00000000800 */
[----:B------:R4:W-:Y:S08]  /*3eb0*/  MUFU.EX2 R251, R0 ;  /* 0x0000000000fb7308 */ /* 0x0009f00000000800 */
[----:B------:R-:W5:Y:S01]  /*3ec0*/  MUFU.EX2 R179, R5 ;  /* 0x0000000500b37308 */ /* 0x000f620000000800 */
[----:B--2---:R-:W-:Y:S01]  /*3ed0*/  F2FP.PACK_AB R130, R177, R178 ;  /* 0x000000b2b182723e */ /* 0x004fe200000000ff */
[----:B----4-:R-:W-:-:S06]  /*3ee0*/  FFMA.FTZ R0, R21, c[0x0][0x23c], -R2 ;  /* 0x00008f0015007a23 */ /* 0x010fcc0000010802 */
[----:B------:R2:W4:Y:S01]  /*3ef0*/  MUFU.EX2 R252, R4 ;  /* 0x0000000400fc7308 */ /* 0x0005220000000800 */
[----:B------:R-:W-:Y:S01]  /*3f00*/  LDSM.16.MT88.4 R20, [R218+0xa800] ;  /* 0x00a80000da14783b */ /* 0x000fe20000004200 */
[----:B-----5:R-:W-:-:S06]  /*3f10*/  F2FP.PACK_AB R6, R179, R174 ;  /* 0x000000aeb306723e */ /* 0x020fcc00000000ff */
[----:B------:R5:W1:Y:S01]  /*3f20*/  MUFU.EX2 R180, R0 ;  /* 0x0000000000b47308 */ /* 0x000a620000000800 */
[----:B--2---:R-:W-:Y:S02]  /*3f30*/  F2FP.PACK_AB R4, R176, R175 ;  /* 0x000000afb004723e */ /* 0x004fe400000000ff */
[----:B----4-:R-:W-:Y:S02]  /*3f40*/  F2FP.PACK_AB R5, R232, R252 ;  /* 0x000000fce805723e */ /* 0x010fe400000000ff */
[----:B-----5:R-:W-:Y:S02]  /*3f50*/  FMNMX.FTZ R0, R134, R44, !PT ;  /* 0x0000002c86007209 */ /* 0x020fe40007810000 */
[----:B-1----:R-:W-:Y:S02]  /*3f60*/  F2FP.PACK_AB R7, R180, R251 ;  /* 0x000000fbb407723e */ /* 0x002fe400000000ff */
        /* <DEDUP_REMOVED lines=18> */
[C---:B---3--:R-:W-:Y:S01]  /*4090*/  HMMA.16816.F32 R104, R4.reuse, R28, RZ ;  /* 0x0000001c0468723c */ /* 0x048fe200000018ff */
[----:B------:R-:W-:Y:S02]  /*40a0*/  FMNMX.FTZ R0, R173, R0, !PT ;  /* 0x00000000ad007209 */ /* 0x000fe40007810000 */
[----:B-1----:R-:W-:Y:S01]  /*40b0*/  FMNMX.FTZ R8, R9, R11, !PT ;  /* 0x0000000b09087209 */ /* 0x002fe20007810000 */
[--C-:B------:R-:W-:Y:S02]  /*40c0*/  FFMA.FTZ R9, R24, c[0x0][0x23c], -R2.reuse ;  /* 0x00008f0018097a23 */ /* 0x100fe40000010802 */
[----:B------:R-:W1:Y:S02]  /*40d0*/  SHFL.BFLY PT, R10, R0, 0x2, 0x1f ;  /* 0x0c401f00000a7f89 */ /* 0x000e6400000e0000 */
[C---:B------:R-:W-:Y:S01]  /*40e0*/  HMMA.16816.F32 R112, R4.reuse, R68, RZ ;  /* 0x000000440470723c */ /* 0x040fe200000018ff */
[----:B------:R2:W3:Y:S01]  /*40f0*/  MUFU.EX2 R230, R9 ;  /* 0x0000000900e67308 */ /* 0x0004e20000000800 */
[----:B------:R-:W4:Y:S04]  /*4100*/  SHFL.BFLY PT, R11, R8, 0x1, 0x1f ;  /* 0x0c201f00080b7f89 */ /* 0x000f2800000e0000 */
[----:B------:R-:W-:Y:S02]  /*4110*/  LDSM.16.MT88.4 R24, [R217+0xb800] ;  /* 0x00b80000d918783b */ /* 0x000fe40000004200 */
        /* <DEDUP_REMOVED lines=48> */
[----:B------:R3:W-:Y:S06]  /*4420*/  MUFU.EX2 R234, R2 ;  /* 0x0000000200ea7308 */ /* 0x0007ec0000000800 */
[----:B------:R-:W-:Y:S01]  /*4430*/  HMMA.16816.F32 R168, R128, R24, R168 ;  /* 0x0000001880a8723c */ /* 0x000fe200000018a8 */
[----:B-1----:R-:W-:Y:S01]  /*4440*/  FFMA.FTZ R4, R140, c[0x0][0x23c], -R0 ;  /* 0x00008f008c047a23 */ /* 0x002fe20000010800 */
[----:B--2---:R-:W-:-:S03]  /*4450*/  F2FP.PACK_AB R6, R210, R209 ;  /* 0x000000d1d206723e */ /* 0x004fc600000000ff */
[----:B------:R1:W-:Y:S03]  /*4460*/  MUFU.EX2 R207, R4 ;  /* 0x0000000400cf7308 */ /* 0x0003e60000000800 */
[----:B------:R-:W-:Y:S01]  /*4470*/  HMMA.16816.F32 R152, R128, R158, R152 ;  /* 0x0000009e8098723c */ /* 0x000fe20000001898 */
[----:B---3--:R-:W-:-:S04]  /*4480*/  FFMA.FTZ R2, R166, c[0x0][0x23c], -R0 ;  /* 0x00008f00a6027a23 */ /* 0x008fc80000010800 */
        /* <DEDUP_REMOVED lines=14> */
[----:B------:R-:W-:-:S03]  /*4570*/  F2FP.PACK_AB R172, R202, R203 ;  /* 0x000000cbcaac723e */ /* 0x000fc600000000ff */
[----:B------:R2:W-:Y:S01]  /*4580*/  MUFU.EX2 R134, R2 ;  /* 0x0000000200867308 */ /* 0x0005e20000000800 */
[--C-:B-1----:R-:W-:Y:S02]  /*4590*/  FFMA.FTZ R4, R61, c[0x0][0x23c], -R0.reuse ;  /* 0x00008f003d047a23 */ /* 0x102fe40000010800 */
[----:B------:R-:W-:Y:S01]  /*45a0*/  FFMA.FTZ R0, R173, c[0x0][0x23c], -R0 ;  /* 0x00008f00ad007a23 */ /* 0x000fe20000010800 */
[----:B------:R-:W-:Y:S04]  /*45b0*/  HMMA.16816.F32 R60, R128, R22, R84 ;  /* 0x00000016803c723c */ /* 0x000fe80000001854 */
[----:B------:R1:W5:Y:S01]  /*45c0*/  MUFU.EX2 R205, R4 ;  /* 0x0000000400cd7308 */ /* 0x0003620000000800 */
[----:B----4-:R-:W-:Y:S01]  /*45d0*/  F2FP.PACK_AB R173, R138, R139 ;  /* 0x0000008b8aad723e */ /* 0x010fe200000000ff */
[----:B--2---:R-:W-:-:S02]  /*45e0*/  FADD.FTZ R2, R207, R206 ;  /* 0x000000cecf027221 */ /* 0x004fc40000010000 */
[----:B------:R-:W-:Y:S04]  /*45f0*/  HMMA.16816.F32 R128, R128, R26, R100 ;  /* 0x0000001a8080723c */ /* 0x000fe80000001864 */
[----:B------:R2:W4:Y:S01]  /*4600*/  MUFU.EX2 R233, R0 ;  /* 0x0000000000e97308 */ /* 0x0005220000000800 */
[----:B---3--:R-:W-:Y:S01]  /*4610*/  FADD.FTZ R2, R204, R2 ;  /* 0x00000002cc027221 */ /* 0x008fe20000010000 */
[----:B-1----:R-:W-:Y:S02]  /*4620*/  F2FP.PACK_AB R4, R208, R211 ;  /* 0x000000d3d004723e */ /* 0x002fe400000000ff */
[----:B-----5:R-:W-:Y:S01]  /*4630*/  F2FP.PACK_AB R7, R205, R204 ;  /* 0x000000cccd07723e */ /* 0x020fe200000000ff */
[----:B--2---:R-:W-:-:S06]  /*4640*/  FADD.FTZ R0, R211, R208 ;  /* 0x000000d0d3007221 */ /* 0x004fcc0000010000 */
[----:B------:R-:W-:Y:S01]  /*4650*/  HMMA.16816.F32 R148, R4, R36, RZ ;  /* 0x000000240494723c */ /* 0x000fe200000018ff */
[----:B------:R-:W-:-:S07]  /*4660*/  FADD.FTZ R0, R209, R0 ;  /* 0x00000000d1007221 */ /* 0x000fce0000010000 */
[C---:B------:R-:W-:Y:S08]  /*4670*/  HMMA.16816.F32 R196, R4.reuse, R38, RZ ;  /* 0x0000002604c4723c */ /* 0x040ff000000018ff */
[C---:B------:R-:W-:Y:S08]  /*4680*/  HMMA.16816.F32 R36, R4.reuse, R32, RZ ;  /* 0x000000200424723c */ /* 0x040ff000000018ff */
[C---:B------:R-:W-:Y:S07]  /*4690*/  HMMA.16816.F32 R140, R4.reuse, R48, RZ ;  /* 0x00000030048c723c */ /* 0x040fee00000018ff */
[----:B------:R-:W-:Y:S01]  /*46a0*/  MOV R49, R182 ;  /* 0x000000b600317202 */ /* 0x000fe20000000f00 */
[----:B------:R-:W-:Y:S01]  /*46b0*/  HMMA.16816.F32 R192, R4, R34, RZ ;  /* 0x0000002204c0723c */ /* 0x000fe200000018ff */
[----:B------:R-:W-:-:S07]  /*46c0*/  IMAD.MOV.U32 R48, RZ, RZ, R181 ;  /* 0x000000ffff307224 */ /* 0x000fce00078e00b5 */
[C---:B------:R-:W-:Y:S07]  /*46d0*/  HMMA.16816.F32 R188, R4.reuse, R50, RZ ;  /* 0x0000003204bc723c */ /* 0x040fee00000018ff */
[----:B------:R-:W-:Y:S01]  /*46e0*/  IMAD.MOV.U32 R50, RZ, RZ, R179 ;  /* 0x000000ffff327224 */ /* 0x000fe200078e00b3 */
[----:B------:R-:W-:Y:S01]  /*46f0*/  HMMA.16816.F32 R32, R4, R52, RZ ;  /* 0x000000340420723c */ /* 0x000fe200000018ff */
[----:B------:R-:W-:-:S06]  /*4700*/  MOV R51, R180 ;  /* 0x000000b400337202 */ /* 0x000fcc0000000f00 */
[----:B------:R-:W-:Y:S01]  /*4710*/  MOV R53, R178 ;  /* 0x000000b200357202 */ /* 0x000fe20000000f00 */
[----:B------:R-:W-:Y:S01]  /*4720*/  HMMA.16816.F32 R184, R4, R54, RZ ;  /* 0x0000003604b8723c */ /* 0x000fe200000018ff */
[----:B------:R-:W-:-:S06]  /*4730*/  IMAD.MOV.U32 R52, RZ, RZ, R177 ;  /* 0x000000ffff347224 */ /* 0x000fcc00078e00b1 */
[----:B------:R-:W-:Y:S01]  /*4740*/  MOV R55, R176 ;  /* 0x000000b000377202 */ /* 0x000fe20000000f00 */
        /* <DEDUP_REMOVED lines=9> */
[----:B------:R-:W-:Y:S01]  /*47e0*/  IMAD.MOV.U32 R6, RZ, RZ, R55 ;  /* 0x000000ffff067224 */ /* 0x000fe200078e0037 */
[----:B------:R-:W-:Y:S01]  /*47f0*/  MOV R5, R174 ;  /* 0x000000ae00057202 */ /* 0x000fe20000000f00 */
[----:B------:R-:W-:Y:S01]  /*4800*/  FADD.FTZ R4, R205, R2 ;  /* 0x00000002cd047221 */ /* 0x000fe20000010000 */
[----:B------:R-:W-:Y:S01]  /*4810*/  F2FP.PACK_AB R174, R234, R201 ;  /* 0x000000c9eaae723e */ /* 0x000fe200000000ff */
[----:B------:R-:W-:Y:S01]  /*4820*/  FADD.FTZ R6, R7, R6 ;  /* 0x0000000607067221 */ /* 0x000fe20000010000 */
[----:B----4-:R-:W-:Y:S01]  /*4830*/  F2FP.PACK_AB R175, R233, R134 ;  /* 0x00000086e9af723e */ /* 0x010fe200000000ff */
[----:B------:R-:W-:-:S02]  /*4840*/  FADD.FTZ R7, R252, R232 ;  /* 0x000000e8fc077221 */ /* 0x000fc40000010000 */
[----:B------:R-:W-:Y:S02]  /*4850*/  FADD.FTZ R6, R5, R6 ;  /* 0x0000000605067221 */ /* 0x000fe40000010000 */
[----:B------:R-:W-:Y:S02]  /*4860*/  FADD.FTZ R7, R251, R7 ;  /* 0x00000007fb077221 */ /* 0x000fe40000010000 */
[C---:B------:R-:W-:Y:S01]  /*4870*/  HMMA.16816.F32 R36, R172.reuse, R12, R36 ;  /* 0x0000000cac24723c */ /* 0x040fe20000001824 */
[----:B------:R-:W-:Y:S02]  /*4880*/  FADD.FTZ R5, R210, R0 ;  /* 0x00000000d2057221 */ /* 0x000fe40000010000 */
[----:B------:R-:W-:Y:S02]  /*4890*/  FADD.FTZ R4, R139, R4 ;  /* 0x000000048b047221 */ /* 0x000fe40000010000 */
[----:B------:R-:W-:Y:S02]  /*48a0*/  FADD.FTZ R5, R203, R5 ;  /* 0x00000005cb057221 */ /* 0x000fe40000010000 */
[----:B------:R-:W-:Y:S01]  /*48b0*/  IMAD.MOV.U32 R13, RZ, RZ, R52 ;  /* 0x000000ffff0d7224 */ /* 0x000fe200078e0034 */
[----:B------:R-:W-:Y:S01]  /*48c0*/  MOV R12, R53 ;  /* 0x00000035000c7202 */ /* 0x000fe20000000f00 */
[----:B------:R-:W-:Y:S01]  /*48d0*/  FADD.FTZ R5, R202, R5 ;  /* 0x00000005ca057221 */ /* 0x000fe20000010000 */
[----:B------:R-:W-:Y:S01]  /*48e0*/  HMMA.16816.F32 R52, R172, R20, R140 ;  /* 0x00000014ac34723c */ /* 0x000fe2000000188c */
[----:B------:R-:W-:-:S02]  /*48f0*/  FADD.FTZ R4, R138, R4 ;  /* 0x000000048a047221 */ /* 0x000fc40000010000 */
[----:B------:R-:W-:Y:S02]  /*4900*/  FADD.FTZ R5, R201, R5 ;  /* 0x00000005c9057221 */ /* 0x000fe40000010000 */
[----:B------:R-:W-:Y:S02]  /*4910*/  FADD.FTZ R4, R134, R4 ;  /* 0x0000000486047221 */ /* 0x000fe40000010000 */
[----:B------:R-:W-:Y:S01]  /*4920*/  MOV R140, R50 ;  /* 0x00000032008c7202 */ /* 0x000fe20000000f00 */
[----:B------:R-:W-:Y:S01]  /*4930*/  IMAD.MOV.U32 R141, RZ, RZ, R51 ;  /* 0x000000ffff8d7224 */ /* 0x000fe200078e0033 */
[----:B------:R-:W-:Y:S01]  /*4940*/  MOV R142, R48 ;  /* 0x00000030008e7202 */ /* 0x000fe20000000f00 */
[----:B------:R-:W-:Y:S01]  /*4950*/  HMMA.16816.F32 R148, R172, R156, R148 ;  /* 0x0000009cac94723c */ /* 0x000fe20000001894 */
[----:B------:R-:W-:Y:S01]  /*4960*/  MOV R143, R49 ;  /* 0x00000031008f7202 */ /* 0x000fe20000000f00 */
[----:B------:R-:W-:Y:S02]  /*4970*/  FADD.FTZ R2, R140, R6 ;  /* 0x000000068c027221 */ /* 0x000fe40000010000 */
[----:B------:R-:W-:-:S02]  /*4980*/  FADD.FTZ R0, R141, R7 ;  /* 0x000000078d007221 */ /* 0x000fc40000010000 */
[----:B------:R-:W-:Y:S02]  /*4990*/  FADD.FTZ R2, R142, R2 ;  /* 0x000000028e027221 */ /* 0x000fe40000010000 */
        /* <DEDUP_REMOVED lines=23> */
[----:B------:R-:W1:Y:S01]  /*4b10*/  S2R R13, SR_TID.X ;  /* 0x00000000000d7919 */ /* 0x000e620000002100 */
[----:B------:R-:W-:Y:S01]  /*4b20*/  LEA.HI.SX32 R228, R228, 0xfffffffe, 0x1b ;  /* 0xfffffffee4e47811 */ /* 0x000fe200078fdaff */
[----:B------:R-:W-:Y:S01]  /*4b30*/  IMAD.MOV.U32 R138, RZ, RZ, R136 ;  /* 0x000000ffff8a7224 */ /* 0x000fe200078e0088 */
[----:B------:R-:W-:Y:S01]  /*4b40*/  MOV R139, R135 ;  /* 0x00000087008b7202 */ /* 0x000fe20000000f00 */
[----:B------:R-:W-:Y:S01]  /*4b50*/  IMAD.MOV.U32 R140, RZ, RZ, R3 ;  /* 0x000000ffff8c7224 */ /* 0x000fe200078e0003 */
[----:B------:R-:W-:Y:S01]  /*4b60*/  ISETP.GE.AND P3, PT, R236, c[0x0][0x220], PT ;  /* 0x00008800ec007a0c */ /* 0x000fe20003f66270 */
[----:B------:R-:W-:Y:S01]  /*4b70*/  IMAD.MOV.U32 R250, RZ, RZ, c[0x0][0x1a0] ;  /* 0x00006800fffa7624 */ /* 0x000fe200078e00ff */
[----:B------:R-:W-:-:S02]  /*4b80*/  ISETP.GE.AND P2, PT, R242, c[0x0][0x220], PT ;  /* 0x00008800f2007a0c */ /* 0x000fc40003f46270 */
[----:B------:R-:W-:Y:S02]  /*4b90*/  MOV R251, c[0x0][0x1a4] ;  /* 0x0000690000fb7a02 */ /* 0x000fe40000000f00 */
[----:B-1----:R-:W-:-:S05]  /*4ba0*/  LOP3.LUT R13, R13, 0x3, RZ, 0xc0, !PT ;  /* 0x000000030d0d7812 */ /* 0x002fca00078ec0ff */
[----:B------:R-:W-:-:S05]  /*4bb0*/  IMAD R235, R13, -0x2, R235 ;  /* 0xfffffffe0deb7824 */ /* 0x000fca00078e02eb */
[----:B------:R-:W-:Y:S01]  /*4bc0*/  IADD3 R235, R132, R235, -R200 ;  /* 0x000000eb84eb7210 */ /* 0x000fe20007ffe8c8 */
[----:B------:R-:W-:Y:S01]  /*4bd0*/  IMAD.MOV.U32 R132, RZ, RZ, R137 ;  /* 0x000000ffff847224 */ /* 0x000fe200078e0089 */
[----:B------:R-:W-:Y:S05]  /*4be0*/  BRA `(.L_x_991) ;  /* 0x000002d000007947 */ /* 0x000fea0003800000 */
.L_x_993:
        /* <DEDUP_REMOVED lines=9> */
[----:B------:R-:W-:Y:S01]  /*4c80*/  LEA R0, P1, R134, R246, 0x5 ;  /* 0x000000f686007211 */ /* 0x000fe200078228ff */
[----:B------:R-:W-:Y:S02]  /*4c90*/  IMAD.MOV.U32 R141, RZ, RZ, c[0x0][0x198] ;  /* 0x00006600ff8d7624 */ /* 0x000fe400078e00ff */
[----:B------:R-:W-:Y:S01]  /*4ca0*/  IMAD.IADD R3, R135, 0x1, R2 ;  /* 0x0000000187037824 */ /* 0x000fe200078e0202 */
[----:B------:R-:W-:Y:S02]  /*4cb0*/  @!P3 LEA R176, P6, R0, c[0x0][0x168], 0x1 ;  /* 0x00005a0000b0ba11 */ /* 0x000fe400078c08ff */
[----:B------:R-:W-:Y:S02]  /*4cc0*/  IADD3 R2, P0, R136, R0, RZ ;  /* 0x0000000088027210 */ /* 0x000fe40007f1e0ff */
        /* <DEDUP_REMOVED lines=31> */
.L_x_991:
[----:B------:R-:W-:Y:S04]  /*4ec0*/  DEPBAR.LE SB0, 0x0 ;  /* 0x000080000000791a */ /* 0x000fe80000000000 */
[----:B------:R-:W-:Y:S01]  /*4ed0*/  BAR.SYNC.DEFER_BLOCKING 0x0 ;  /* 0x0000000000007b1d */ /* 0x000fe20000010000 */
[----:B------:R-:W-:Y:S01]  /*4ee0*/  SHF.R.S32.HI R0, RZ, 0x1f, R228 ;  /* 0x0000001fff007819 */ /* 0x000fe200000114e4 */
[----:B------:R-:W-:Y:S04]  /*4ef0*/  IMAD.WIDE.U32 R4, R228, c[0x0][0x1a0], RZ ;  /* 0x00006800e4047a25 */ /* 0x000fe800078e00ff */
[----:B------:R-:W-:Y:S04]  /*4f00*/  IMAD R0, R0, c[0x0][0x1a0], RZ ;  /* 0x0000680000007a24 */ /* 0x000fe800078e02ff */
        /* <DEDUP_REMOVED lines=135> */
.L_x_992:
[----:B------:R-:W-:Y:S05]  /*5780*/  IMAD R2, R228, -0x20, R235 ;  /* 0xffffffe0e4027824 */ /* 0x000fea00078e02eb */
[C---:B------:R-:W-:Y:S02]  /*5790*/  IADD3 R3, R2.reuse, 0x8, RZ ;  /* 0x0000000802037810 */ /* 0x040fe40007ffe0ff */
[----:B------:R-:W-:Y:S02]  /*57a0*/  IADD3 R0, R2, 0x7, RZ ;  /* 0x0000000702007810 */ /* 0x000fe40007ffe0ff */
[----:B------:R-:W-:Y:S02]  /*57b0*/  ISETP.GE.AND P0, PT, R3, RZ, PT ;  /* 0x000000ff0300720c */ /* 0x000fe40003f06270 */
[----:B------:R-:W-:Y:S02]  /*57c0*/  ISETP.GE.AND P1, PT, R0, RZ, PT ;  /* 0x000000ff0000720c */ /* 0x000fe40003f26270 */
[C---:B-1----:R-:W-:Y:S02]  /*57d0*/  IADD3 R134, R2.reuse, -0x1, RZ ;  /* 0xffffffff02867810 */ /* 0x042fe40007ffe0ff */
[C---:B------:R-:W-:Y:S02]  /*57e0*/  IADD3 R136, R2.reuse, -0x11, RZ ;  /* 0xffffffef02887810 */ /* 0x040fe40007ffe0ff */
[C---:B------:R-:W-:Y:S02]  /*57f0*/  IADD3 R135, R2.reuse, 0x40, RZ ;  /* 0x0000004002877810 */ /* 0x040fe40007ffe0ff */
[C---:B------:R-:W-:Y:S02]  /*5800*/  IADD3 R141, R2.reuse, 0x30, RZ ;  /* 0x00000030028d7810 */ /* 0x040fe40007ffe0ff */
[C---:B------:R-:W-:Y:S02]  /*5810*/  IADD3 R137, R2.reuse, 0x2f, RZ ;  /* 0x0000002f02897810 */ /* 0x040fe40007ffe0ff */
[C---:B------:R-:W-:Y:S02]  /*5820*/  @!P0 IADD3 R3, -R2.reuse, -0x8, RZ ;  /* 0xfffffff802038810 */ /* 0x040fe40007ffe1ff */
[----:B------:R-:W-:Y:S02]  /*5830*/  @!P1 IADD3 R0, -R2, -0x7, RZ ;  /* 0xfffffff902009810 */ /* 0x000fe40007ffe1ff */
[----:B------:R1:W-:Y:S01]  /*5840*/  I2F R184, R3 ;  /* 0x0000000300b87306 */ /* 0x0003e20000201400 */
[----:B------:R-:W-:Y:S02]  /*5850*/  ISETP.GE.AND P0, PT, R134, RZ, PT ;  /* 0x000000ff8600720c */ /* 0x000fe40003f06270 */
[----:B------:R-:W-:Y:S07]  /*5860*/  IABS R188, R2 ;  /* 0x0000000200bc7213 */ /* 0x000fee0000000000 */
[----:B------:R2:W-:Y:S04]  /*5870*/  I2F R183, R0 ;  /* 0x0000000000b77306 */ /* 0x0005e80000201400 */
[C---:B------:R-:W-:Y:S06]  /*5880*/  @!P0 IADD3 R134, -R2.reuse, 0x1, RZ ;  /* 0x0000000102868810 */ /* 0x040fec0007ffe1ff */
[----:B------:R3:W-:Y:S01]  /*5890*/  I2F R178, R134 ;  /* 0x0000008600b27306 */ /* 0x0007e20000201400 */
[C---:B-1----:R-:W-:Y:S04]  /*58a0*/  IADD3 R3, R2.reuse, -0x8, RZ ;  /* 0xfffffff802037810 */ /* 0x042fe80007ffe0ff */
[----:B------:R-:W-:Y:S05]  /*58b0*/  ISETP.GE.AND P1, PT, R3, RZ, PT ;  /* 0x000000ff0300720c */ /* 0x000fea0003f26270 */
[----:B------:R-:W-:Y:S01]  /*58c0*/  I2F R188, R188 ;  /* 0x000000bc00bc7306 */ /* 0x000fe20000201400 */
[----:B--2---:R-:W-:Y:S04]  /*58d0*/  IADD3 R0, R2, -0x18, RZ ;  /* 0xffffffe802007810 */ /* 0x004fe80007ffe0ff */
[----:B------:R-:W-:Y:S03]  /*58e0*/  ISETP.GE.AND P0, PT, R0, RZ, PT ;  /* 0x000000ff0000720c */ /* 0x000fe60003f06270 */
[C---:B------:R-:W-:Y:S02]  /*58f0*/  @!P1 IADD3 R3, -R2.reuse, 0x8, RZ ;  /* 0x0000000802039810 */ /* 0x040fe40007ffe1ff */
[----:B---3--:R-:W-:Y:S02]  /*5900*/  IADD3 R134, R2, -0x9, RZ ;  /* 0xfffffff702867810 */ /* 0x008fe40007ffe0ff */
[----:B------:R1:W-:Y:S02]  /*5910*/  I2F R177, R3 ;  /* 0x0000000300b17306 */ /* 0x0003e40000201400 */
[----:B------:R-:W-:Y:S04]  /*5920*/  ISETP.GE.AND P1, PT, R134, RZ, PT ;  /* 0x000000ff8600720c */ /* 0x000fe80003f26270 */
[C---:B------:R-:W-:Y:S04]  /*5930*/  @!P0 IADD3 R0, -R2.reuse, 0x18, RZ ;  /* 0x0000001802008810 */ /* 0x040fe80007ffe1ff */
[----:B------:R2:W-:Y:S05]  /*5940*/  I2F R186, R0 ;  /* 0x0000000000ba7306 */ /* 0x0005ea0000201400 */
[C---:B------:R-:W-:Y:S05]  /*5950*/  @!P1 IADD3 R134, -R2.reuse, 0x9, RZ ;  /* 0x0000000902869810 */ /* 0x040fea0007ffe1ff */
[----:B------:R-:W3:Y:S01]  /*5960*/  I2F R176, R134 ;  /* 0x0000008600b07306 */ /* 0x000ee20000201400 */
[C---:B-1----:R-:W-:Y:S04]  /*5970*/  IADD3 R3, R2.reuse, -0x19, RZ ;  /* 0xffffffe702037810 */ /* 0x042fe80007ffe0ff */
[----:B------:R-:W-:Y:S02]  /*5980*/  ISETP.GE.AND P0, PT, R3, RZ, PT ;  /* 0x000000ff0300720c */ /* 0x000fe40003f06270 */
[----:B--2---:R-:W-:Y:S04]  /*5990*/  IADD3 R0, R2, -0x10, RZ ;  /* 0xfffffff002007810 */ /* 0x004fe80007ffe0ff */
[----:B------:R-:W-:Y:S07]  /*59a0*/  ISETP.GE.AND P1, PT, R0, RZ, PT ;  /* 0x000000ff0000720c */ /* 0x000fee0003f26270 */
[----:B------:R-:W-:Y:S02]  /*59b0*/  @!P0 IADD3 R3, -R2, 0x19, RZ ;  /* 0x0000001902038810 */ /* 0x000fe40007ffe1ff */
[----:B------:R-:W-:Y:S01]  /*59c0*/  ISETP.GE.AND P0, PT, R136, RZ, PT ;  /* 0x000000ff8800720c */ /* 0x000fe20003f06270 */
[-C--:B---3--:R-:W-:Y:S01]  /*59d0*/  FFMA.FTZ R17, R176, -R133.reuse, R17 ;  /* 0x80000085b0117223 */ /* 0x088fe20000010011 */
[----:B------:R1:W2:Y:S01]  /*59e0*/  I2F R185, R3 ;  /* 0x0000000300b97306 */ /* 0x0002a20000201400 */
[----:B------:R-:W-:Y:S01]  /*59f0*/  IADD3 R134, R2, 0x3f, RZ ;  /* 0x0000003f02867810 */ /* 0x000fe20007ffe0ff */
[-C--:B------:R-:W-:Y:S02]  /*5a00*/  FFMA.FTZ R23, R176, -R133.reuse, R23 ;  /* 0x80000085b0177223 */ /* 0x080fe40000010017 */
[-C--:B------:R-:W-:Y:S01]  /*5a10*/  FFMA.FTZ R4, R188, -R133.reuse, R4 ;  /* 0x80000085bc047223 */ /* 0x080fe20000010004 */
[----:B------:R-:W-:Y:S01]  /*5a20*/  @!P1 IADD3 R0, -R2, 0x10, RZ ;  /* 0x0000001002009810 */ /* 0x000fe20007ffe1ff */
[-C--:B------:R-:W-:Y:S01]  /*5a30*/  FFMA.FTZ R5, R178, -R133.reuse, R5 ;  /* 0x80000085b2057223 */ /* 0x080fe20000010005 */
[----:B------:R-:W-:Y:S01]  /*5a40*/  ISETP.GE.AND P1, PT, R135, RZ, PT ;  /* 0x000000ff8700720c */ /* 0x000fe20003f26270 */
[-C--:B------:R-:W-:Y:S02]  /*5a50*/  FFMA.FTZ R16, R177, -R133.reuse, R16 ;  /* 0x80000085b1107223 */ /* 0x080fe40000010010 */
[----:B------:R3:W4:Y:S01]  /*5a60*/  I2F R143, R0 ;  /* 0x00000000008f7306 */ /* 0x0007220000201400 */
[----:B------:R-:W-:Y:S01]  /*5a70*/  @!P0 IADD3 R136, -R2, 0x11, RZ ;  /* 0x0000001102888810 */ /* 0x000fe20007ffe1ff */
[-C--:B------:R-:W-:Y:S01]  /*5a80*/  FFMA.FTZ R6, R184, -R133.reuse, R6 ;  /* 0x80000085b8067223 */ /* 0x080fe20000010006 */
[----:B------:R-:W-:Y:S01]  /*5a90*/  ISETP.GE.AND P0, PT, R134, RZ, PT ;  /* 0x000000ff8600720c */ /* 0x000fe20003f06270 */
[-C--:B------:R-:W-:Y:S02]  /*5aa0*/  FFMA.FTZ R7, R183, -R133.reuse, R7 ;  /* 0x80000085b7077223 */ /* 0x080fe40000010007 */
[-C--:B------:R-:W-:Y:S02]  /*5ab0*/  FFMA.FTZ R18, R188, -R133.reuse, R18 ;  /* 0x80000085bc127223 */ /* 0x080fe40000010012 */
[-C--:B------:R-:W-:Y:S02]  /*5ac0*/  FFMA.FTZ R19, R178, -R133.reuse, R19 ;  /* 0x80000085b2137223 */ /* 0x080fe40000010013 */
[----:B------:R-:W5:Y:S01]  /*5ad0*/  I2F R142, R136 ;  /* 0x00000088008e7306 */ /* 0x000f620000201400 */
[----:B------:R-:W-:Y:S01]  /*5ae0*/  @!P1 IADD3 R135, -R2, -0x40, RZ ;  /* 0xffffffc002879810 */ /* 0x000fe20007ffe1ff */
[-C--:B------:R-:W-:Y:S01]  /*5af0*/  FFMA.FTZ R32, R186, -R133.reuse, R32 ;  /* 0x80000085ba207223 */ /* 0x080fe20000010020 */
[C---:B-1----:R-:W-:Y:S01]  /*5b00*/  IADD3 R3, R2.reuse, 0x38, RZ ;  /* 0x0000003802037810 */ /* 0x042fe20007ffe0ff */
[-C--:B------:R-:W-:Y:S02]  /*5b10*/  FFMA.FTZ R22, R177, -R133.reuse, R22 ;  /* 0x80000085b1167223 */ /* 0x080fe40000010016 */
[C---:B------:R-:W-:Y:S01]  /*5b20*/  @!P0 IADD3 R134, -R2.reuse, -0x3f, RZ ;  /* 0xffffffc102868810 */ /* 0x040fe20007ffe1ff */
[-C--:B--2---:R-:W-:Y:S01]  /*5b30*/  FFMA.FTZ R33, R185, -R133.reuse, R33 ;  /* 0x80000085b9217223 */ /* 0x084fe20000010021 */
[----:B------:R-:W-:Y:S02]  /*5b40*/  ISETP.GE.AND P1, PT, R3, RZ, PT ;  /* 0x000000ff0300720c */ /* 0x000fe40003f26270 */
[----:B------:R-:W1:Y:S01]  /*5b50*/  I2F R180, R134 ;  /* 0x0000008600b47306 */ /* 0x000e620000201400 */
[----:B---3--:R-:W-:Y:S01]  /*5b60*/  IADD3 R0, R2, 0x37, RZ ;  /* 0x0000003702007810 */ /* 0x008fe20007ffe0ff */
[CC--:B----4-:R-:W-:Y:S02]  /*5b70*/  FFMA.FTZ R20, R143.reuse, -R133.reuse, R20 ;  /* 0x800000858f147223 */ /* 0x0d0fe40000010014 */
[-C--:B------:R-:W-:Y:S01]  /*5b80*/  FFMA.FTZ R34, R143, -R133.reuse, R34 ;  /* 0x800000858f227223 */ /* 0x080fe20000010022 */
[----:B------:R-:W-:Y:S05]  /*5b90*/  ISETP.GE.AND P0, PT, R0, RZ, PT ;  /* 0x000000ff0000720c */ /* 0x000fea0003f06270 */
[----:B------:R2:W3:Y:S01]  /*5ba0*/  I2F R181, R135 ;  /* 0x0000008700b57306 */ /* 0x0004e20000201400 */
[----:B------:R-:W-:Y:S02]  /*5bb0*/  @!P1 IADD3 R3, -R2, -0x38, RZ ;  /* 0xffffffc802039810 */ /* 0x000fe40007ffe1ff */
[----:B------:R-:W-:Y:S01]  /*5bc0*/  ISETP.GE.AND P1, PT, R141, RZ, PT ;  /* 0x000000ff8d00720c */ /* 0x000fe20003f26270 */
[-C--:B-----5:R-:W-:Y:S01]  /*5bd0*/  FFMA.FTZ R35, R142, -R133.reuse, R35 ;  /* 0x800000858e237223 */ /* 0x0a0fe20000010023 */
[----:B------:R-:W-:Y:S01]  /*5be0*/  IADD3 R136, R2, 0x28, RZ ;  /* 0x0000002802887810 */ /* 0x000fe20007ffe0ff */
[-C--:B------:R-:W-:Y:S03]  /*5bf0*/  FFMA.FTZ R21, R142, -R133.reuse, R21 ;  /* 0x800000858e157223 */ /* 0x080fe60000010015 */
[----:B------:R-:W-:Y:S01]  /*5c00*/  ISETP.GE.AND P6, PT, R136, RZ, PT ;  /* 0x000000ff8800720c */ /* 0x000fe20003fc6270 */
[----:B------:R4:W5:Y:S01]  /*5c10*/  I2F R182, R3 ;  /* 0x0000000300b67306 */ /* 0x0009620000201400 */
[----:B------:R-:W-:Y:S02]  /*5c20*/  @!P0 IADD3 R0, -R2, -0x37, RZ ;  /* 0xffffffc902008810 */ /* 0x000fe40007ffe1ff */
[----:B------:R-:W-:Y:S01]  /*5c30*/  ISETP.GE.AND P0, PT, R137, RZ, PT ;  /* 0x000000ff8900720c */ /* 0x000fe20003f06270 */
[-C--:B-1----:R-:W-:Y:S01]  /*5c40*/  FFMA.FTZ R9, R180, -R133.reuse, R9 ;  /* 0x80000085b4097223 */ /* 0x082fe20000010009 */
[----:B------:R-:W-:Y:S01]  /*5c50*/  IADD3 R134, R2, 0x48, RZ ;  /* 0x0000004802867810 */ /* 0x000fe20007ffe0ff */
[-C--:B------:R-:W-:Y:S01]  /*5c60*/  FFMA.FTZ R15, R180, -R133.reuse, R15 ;  /* 0x80000085b40f7223 */ /* 0x080fe2000001000f */
[----:B------:R-:W-:Y:S02]  /*5c70*/  @!P1 IADD3 R141, -R2, -0x30, RZ ;  /* 0xffffffd0028d9810 */ /* 0x000fe40007ffe1ff */
[----:B------:R-:W-:Y:S01]  /*5c80*/  ISETP.GE.AND P1, PT, R134, RZ, PT ;  /* 0x000000ff8600720c */ /* 0x000fe20003f26270 */
[----:B------:R-:W1:Y:S02]  /*5c90*/  I2F R179, R0 ;  /* 0x0000000000b37306 */ /* 0x000e640000201400 */
[C---:B------:R-:W-:Y:S02]  /*5ca0*/  @!P6 IADD3 R136, -R2.reuse, -0x28, RZ ;  /* 0xffffffd80288e810 */ /* 0x040fe40007ffe1ff */
[C---:B--2---:R-:W-:Y:S01]  /*5cb0*/  IADD3 R135, R2.reuse, 0x27, RZ ;  /* 0x0000002702877810 */ /* 0x044fe20007ffe0ff */
[CC--:B---3--:R-:W-:Y:S01]  /*5cc0*/  FFMA.FTZ R8, R181.reuse, -R133.reuse, R8 ;  /* 0x80000085b5087223 */ /* 0x0c8fe20000010008 */
[C---:B------:R-:W-:Y:S01]  /*5cd0*/  @!P0 IADD3 R137, -R2.reuse, -0x2f, RZ ;  /* 0xffffffd102898810 */ /* 0x040fe20007ffe1ff */
[-C--:B------:R-:W-:Y:S01]  /*5ce0*/  FFMA.FTZ R14, R181, -R133.reuse, R14 ;  /* 0x80000085b50e7223 */ /* 0x080fe2000001000e */
[----:B------:R-:W-:Y:S02]  /*5cf0*/  ISETP.GE.AND P5, PT, R135, RZ, PT ;  /* 0x000000ff8700720c */ /* 0x000fe40003fa6270 */
[----:B------:R-:W2:Y:S02]  /*5d00*/  I2F R0, R137 ;  /* 0x0000008900007306 */ /* 0x000ea40000201400 */
[C---:B------:R-:W-:Y:S02]  /*5d10*/  @!P1 IADD3 R134, -R2.reuse, -0x48, RZ ;  /* 0xffffffb802869810 */ /* 0x040fe40007ffe1ff */
[----:B----4-:R-:W-:Y:S01]  /*5d20*/  IADD3 R3, R2, 0x47, RZ ;  /* 0x0000004702037810 */ /* 0x010fe20007ffe0ff */
[CC--:B-----5:R-:W-:Y:S02]  /*5d30*/  FFMA.FTZ R12, R182.reuse, -R133.reuse, R12 ;  /* 0x80000085b60c7223 */ /* 0x0e0fe4000001000c */
[-C--:B------:R-:W-:Y:S01]  /*5d40*/  FFMA.FTZ R26, R182, -R133.reuse, R26 ;  /* 0x80000085b61a7223 */ /* 0x080fe2000001001a */
[----:B------:R-:W-:Y:S01]  /*5d50*/  ISETP.GE.AND P0, PT, R3, RZ, PT ;  /* 0x000000ff0300720c */ /* 0x000fe20003f06270 */
[----:B------:R-:W-:Y:S01]  /*5d60*/  LDSM.16.MT88.4 R180, [R215+0xa000] ;  /* 0x00a00000d7b4783b */ /* 0x000fe20000004200 */
[----:B------:R3:W4:Y:S01]  /*5d70*/  I2F R176, R134 ;  /* 0x0000008600b07306 */ /* 0x0007220000201400 */
[C---:B------:R-:W-:Y:S01]  /*5d80*/  @!P5 IADD3 R135, -R2.reuse, -0x27, RZ ;  /* 0xffffffd90287d810 */ /* 0x040fe20007ffe1ff */
[CC--:B-1----:R-:W-:Y:S02]  /*5d90*/  FFMA.FTZ R13, R179.reuse, -R133.reuse, R13 ;  /* 0x80000085b30d7223 */ /* 0x0c2fe4000001000d */
[-C--:B------:R-:W-:Y:S06]  /*5da0*/  FFMA.FTZ R27, R179, -R133.reuse, R27 ;  /* 0x80000085b31b7223 */ /* 0x080fec000001001b */
[----:B------:R-:W1:Y:S01]  /*5db0*/  I2F R187, R136 ;  /* 0x0000008800bb7306 */ /* 0x000e620000201400 */
[----:B------:R-:W-:Y:S02]  /*5dc0*/  @!P0 IADD3 R3, -R2, -0x47, RZ ;  /* 0xffffffb902038810 */ /* 0x000fe40007ffe1ff */
[----:B------:R-:W-:Y:S01]  /*5dd0*/  FMNMX.FTZ R2, R4, R132, !PT ;  /* 0x0000008404027209 */ /* 0x000fe20007810000 */
[CC--:B--2---:R-:W-:Y:S02]  /*5de0*/  FFMA.FTZ R25, R0.reuse, -R133.reuse, R25 ;  /* 0x8000008500197223 */ /* 0x0c4fe40000010019 */
[-C--:B------:R-:W-:Y:S04]  /*5df0*/  FFMA.FTZ R31, R0, -R133.reuse, R31 ;  /* 0x80000085001f7223 */ /* 0x080fe8000001001f */
[----:B------:R2:W5:Y:S01]  /*5e00*/  I2F R142, R3 ;  /* 0x00000003008e7306 */ /* 0x0005620000201400 */
[----:B---3--:R-:W-:Y:S01]  /*5e10*/  FMNMX.FTZ R134, R5, R2, !PT ;  /* 0x0000000205867209 */ /* 0x008fe20007810000 */
[-C--:B----4-:R-:W-:Y:S01]  /*5e20*/  FFMA.FTZ R10, R176, -R133.reuse, R10 ;  /* 0x80000085b00a7223 */ /* 0x090fe2000001000a */
[----:B------:R-:W-:Y:S01]  /*5e30*/  FMNMX.FTZ R2, R6, R138, !PT ;  /* 0x0000008a06027209 */ /* 0x000fe20007810000 */
[----:B------:R-:W-:Y:S01]  /*5e40*/  LDSM.16.MT88.4 R176, [R213+0xa000] ;  /* 0x00a00000d5b0783b */ /* 0x000fe20000004200 */
[----:B------:R-:W-:Y:S02]  /*5e50*/  FMNMX.FTZ R134, R16, R134, !PT ;  /* 0x0000008610867209 */ /* 0x000fe40007810000 */
[----:B------:R-:W-:Y:S03]  /*5e60*/  FMNMX.FTZ R2, R7, R2, !PT ;  /* 0x0000000207027209 */ /* 0x000fe60007810000 */
[----:B------:R-:W3:Y:S01]  /*5e70*/  I2F R136, R135 ;  /* 0x0000008700887306 */ /* 0x000ee20000201400 */
[----:B------:R-:W-:Y:S02]  /*5e80*/  FMNMX.FTZ R134, R17, R134, !PT ;  /* 0x0000008611867209 */ /* 0x000fe40007810000 */
[----:B------:R-:W-:Y:S01]  /*5e90*/  FMNMX.FTZ R2, R18, R2, !PT ;  /* 0x0000000212027209 */ /* 0x000fe20007810000 */
[-C--:B-1----:R-:W-:Y:S03]  /*5ea0*/  FFMA.FTZ R28, R187, -R133.reuse, R28 ;  /* 0x80000085bb1c7223 */ /* 0x082fe6000001001c */
[----:B------:R-:W-:Y:S03]  /*5eb0*/  FMNMX.FTZ R2, R19, R2, !PT ;  /* 0x0000000213027209 */ /* 0x000fe60007810000 */
[----:B------:R-:W1:Y:S01]  /*5ec0*/  I2F R141, R141 ;  /* 0x0000008d008d7306 */ /* 0x000e620000201400 */
[----:B------:R-:W-:Y:S02]  /*5ed0*/  FMNMX.FTZ R2, R22, R2, !PT ;  /* 0x0000000216027209 */ /* 0x000fe40007810000 */
[----:B--2---:R-:W-:Y:S01]  /*5ee0*/  FMNMX.FTZ R3, R20, R134, !PT ;  /* 0x0000008614037209 */ /* 0x004fe20007810000 */
[----:B-----5:R-:W-:Y:S01]  /*5ef0*/  FFMA.FTZ R11, R142, -R133, R11 ;  /* 0x800000858e0b7223 */ /* 0x020fe2000001000b */
[----:B------:R-:W-:Y:S02]  /*5f00*/  FMNMX.FTZ R2, R23, R2, !PT ;  /* 0x0000000217027209 */ /* 0x000fe40007810000 */
[----:B------:R-:W-:Y:S02]  /*5f10*/  FMNMX.FTZ R3, R21, R3, !PT ;  /* 0x0000000315037209 */ /* 0x000fe40007810000 */
[----:B------:R-:W-:Y:S02]  /*5f20*/  FMNMX.FTZ R2, R34, R2, !PT ;  /* 0x0000000222027209 */ /* 0x000fe40007810000 */
[----:B------:R-:W-:Y:S02]  /*5f30*/  FMNMX.FTZ R137, R32, R3, !PT ;  /* 0x0000000320897209 */ /* 0x000fe40007810000 */
[----:B------:R-:W-:Y:S01]  /*5f40*/  FMNMX.FTZ R2, R35, R2, !PT ;  /* 0x0000000223027209 */ /* 0x000fe20007810000 */
[----:B---3--:R-:W-:Y:S01]  /*5f50*/  FFMA.FTZ R29, R136, -R133, R29 ;  /* 0x80000085881d7223 */ /* 0x008fe2000001001d */
[----:B------:R-:W-:Y:S02]  /*5f60*/  FMNMX.FTZ R137, R33, R137, !PT ;  /* 0x0000008921897209 */ /* 0x000fe40007810000 */
[----:B------:R-:W-:Y:S01]  /*5f70*/  FMNMX.FTZ R135, R8, R139, !PT ;  /* 0x0000008b08877209 */ /* 0x000fe20007810000 */
[----:B------:R-:W2:Y:S01]  /*5f80*/  SHFL.BFLY PT, R136, R2, 0x2, 0x1f ;  /* 0x0c401f0002887f89 */ /* 0x000ea200000e0000 */
[----:B------:R-:W-:Y:S02]  /*5f90*/  FMNMX.FTZ R3, R10, R140, !PT ;  /* 0x0000008c0a037209 */ /* 0x000fe40007810000 */
[----:B------:R-:W-:Y:S02]  /*5fa0*/  FMNMX.FTZ R135, R9, R135, !PT ;  /* 0x0000008709877209 */ /* 0x000fe40007810000 */
[----:B------:R-:W-:Y:S01]  /*5fb0*/  FMNMX.FTZ R3, R11, R3, !PT ;  /* 0x000000030b037209 */ /* 0x000fe20007810000 */
[C---:B-1----:R-:W-:Y:S01]  /*5fc0*/  FFMA.FTZ R24, R141.reuse, -R133, R24 ;  /* 0x800000858d187223 */ /* 0x042fe20000010018 */
[----:B------:R-:W-:Y:S01]  /*5fd0*/  FMNMX.FTZ R135, R12, R135, !PT ;  /* 0x000000870c877209 */ /* 0x000fe20007810000 */
[----:B------:R-:W1:Y:S01]  /*5fe0*/  SHFL.BFLY PT, R134, R137, 0x2, 0x1f ;  /* 0x0c401f0089867f89 */ /* 0x000e6200000e0000 */
[----:B------:R-:W-:Y:S01]  /*5ff0*/  FMNMX.FTZ R3, R14, R3, !PT ;  /* 0x000000030e037209 */ /* 0x000fe20007810000 */
[----:B------:R-:W-:Y:S01]  /*6000*/  FFMA.FTZ R30, R141, -R133, R30 ;  /* 0x800000858d1e7223 */ /* 0x000fe2000001001e */
[----:B------:R-:W-:Y:S02]  /*6010*/  FMNMX.FTZ R135, R13, R135, !PT ;  /* 0x000000870d877209 */ /* 0x000fe40007810000 */
[----:B------:R-:W-:Y:S02]  /*6020*/  FMNMX.FTZ R3, R15, R3, !PT ;  /* 0x000000030f037209 */ /* 0x000fe40007810000 */
[----:B------:R-:W-:Y:S04]  /*6030*/  FMNMX.FTZ R135, R24, R135, !PT ;  /* 0x0000008718877209 */ /* 0x000fe80007810000 */
[----:B------:R-:W-:Y:S04]  /*6040*/  FMNMX.FTZ R135, R25, R135, !PT ;  /* 0x0000008719877209 */ /* 0x000fe80007810000 */
[----:B------:R-:W-:Y:S02]  /*6050*/  FMNMX.FTZ R135, R28, R135, !PT ;  /* 0x000000871c877209 */ /* 0x000fe40007810000 */
[----:B--2---:R-:W-:Y:S02]  /*6060*/  FMNMX.FTZ R136, R2, R136, !PT ;  /* 0x0000008802887209 */ /* 0x004fe40007810000 */
[----:B------:R-:W-:Y:S02]  /*6070*/  FMNMX.FTZ R2, R26, R3, !PT ;  /* 0x000000031a027209 */ /* 0x000fe40007810000 */
[----:B------:R-:W-:Y:S02]  /*6080*/  FMNMX.FTZ R135, R29, R135, !PT ;  /* 0x000000871d877209 */ /* 0x000fe40007810000 */
[----:B------:R-:W-:Y:S02]  /*6090*/  FMNMX.FTZ R2, R27, R2, !PT ;  /* 0x000000021b027209 */ /* 0x000fe40007810000 */
[----:B-1----:R-:W-:Y:S01]  /*60a0*/  FMNMX.FTZ R137, R137, R134, !PT ;  /* 0x0000008689897209 */ /* 0x002fe20007810000 */
[----:B------:R-:W1:Y:S01]  /*60b0*/  SHFL.BFLY PT, R143, R135, 0x2, 0x1f ;  /* 0x0c401f00878f7f89 */ /* 0x000e6200000e0000 */
[----:B------:R-:W-:Y:S04]  /*60c0*/  FMNMX.FTZ R0, R30, R2, !PT ;  /* 0x000000021e007209 */ /* 0x000fe80007810000 */
[----:B------:R-:W-:Y:S03]  /*60d0*/  FMNMX.FTZ R2, R31, R0, !PT ;  /* 0x000000001f027209 */ /* 0x000fe60007810000 */
[----:B------:R-:W2:Y:S08]  /*60e0*/  SHFL.BFLY PT, R142, R137, 0x1, 0x1f ;  /* 0x0c201f00898e7f89 */ /* 0x000eb000000e0000 */
[----:B------:R-:W3:Y:S08]  /*60f0*/  SHFL.BFLY PT, R134, R136, 0x1, 0x1f ;  /* 0x0c201f0088867f89 */ /* 0x000ef000000e0000 */
[----:B------:R-:W-:Y:S01]  /*6100*/  SHFL.BFLY PT, R3, R2, 0x2, 0x1f ;  /* 0x0c401f0002037f89 */ /* 0x000fe200000e0000 */
[----:B-1----:R-:W-:Y:S02]  /*6110*/  FMNMX.FTZ R135, R135, R143, !PT ;  /* 0x0000008f87877209 */ /* 0x002fe40007810000 */
[----:B--2---:R-:W-:Y:S05]  /*6120*/  FMNMX.FTZ R137, R137, R142, !PT ;  /* 0x0000008e89897209 */ /* 0x004fea0007810000 */
[----:B------:R-:W1:Y:S01]  /*6130*/  SHFL.BFLY PT, R141, R135, 0x1, 0x1f ;  /* 0x0c201f00878d7f89 */ /* 0x000e6200000e0000 */
[C---:B------:R-:W-:Y:S01]  /*6140*/  FSETP.NEU.FTZ.AND P0, PT, R137.reuse, -INF , PT ;  /* 0xff8000008900780b */ /* 0x040fe20003f1d000 */
[----:B------:R-:W-:Y:S01]  /*6150*/  FADD.FTZ R0, -R137, R132 ;  /* 0x0000008489007221 */ /* 0x000fe20000010100 */
[----:B---3--:R-:W-:Y:S03]  /*6160*/  FMNMX.FTZ R136, R136, R134, !PT ;  /* 0x0000008688887209 */ /* 0x008fe60007810000 */
[----:B------:R-:W-:Y:S04]  /*6170*/  FMUL.FTZ R0, R0, c[0x0][0x23c] ;  /* 0x00008f0000007a20 */ /* 0x000fe80000410000 */
[----:B------:R2:W3:Y:S01]  /*6180*/  MUFU.EX2 R134, R0 ;  /* 0x0000000000867308 */ /* 0x0004e20000000800 */
[----:B-1----:R-:W-:Y:S05]  /*6190*/  FMNMX.FTZ R135, R135, R141, !PT ;  /* 0x0000008d87877209 */ /* 0x002fea0007810000 */
[----:B------:R-:W-:Y:S02]  /*61a0*/  FMUL.FTZ R184, R135, c[0x0][0x23c] ;  /* 0x00008f0087b87a20 */ /* 0x000fe40000410000 */
[----:B--2---:R-:W-:Y:S02]  /*61b0*/  FADD.FTZ R0, -R136, R138 ;  /* 0x0000008a88007221 */ /* 0x004fe40000010100 */
[----:B------:R-:W-:Y:S02]  /*61c0*/  FMUL.FTZ R138, R137, c[0x0][0x23c] ;  /* 0x00008f00898a7a20 */ /* 0x000fe40000410000 */
[----:B------:R-:W-:Y:S01]  /*61d0*/  FMUL.FTZ R132, R0, c[0x0][0x23c] ;  /* 0x00008f0000847a20 */ /* 0x000fe20000410000 */
[----:B------:R-:W-:Y:S01]  /*61e0*/  FMNMX.FTZ R0, R2, R3, !PT ;  /* 0x0000000302007209 */ /* 0x000fe20007810000 */
[----:B------:R-:W-:Y:S01]  /*61f0*/  FADD.FTZ R2, -R135, R139 ;  /* 0x0000008b87027221 */ /* 0x000fe20000010100 */
[----:B------:R-:W-:Y:S01]  /*6200*/  FSEL R138, R138, RZ, P0 ;  /* 0x000000ff8a8a7208 */ /* 0x000fe20000000000 */
[C---:B------:R-:W-:Y:S01]  /*6210*/  FMUL.FTZ R139, R136.reuse, c[0x0][0x23c] ;  /* 0x00008f00888b7a20 */ /* 0x040fe20000410000 */
[----:B------:R-:W-:Y:S01]  /*6220*/  FSETP.NEU.FTZ.AND P0, PT, R136, -INF , PT ;  /* 0xff8000008800780b */ /* 0x000fe20003f1d000 */
[----:B------:R-:W1:Y:S01]  /*6230*/  SHFL.BFLY PT, R3, R0, 0x1, 0x1f ;  /* 0x0c201f0000037f89 */ /* 0x000e6200000e0000 */
[----:B------:R-:W-:Y:S01]  /*6240*/  MUFU.EX2 R132, R132 ;  /* 0x0000008400847308 */ /* 0x000fe20000000800 */
[--C-:B------:R-:W-:Y:S01]  /*6250*/  FFMA.FTZ R4, R4, c[0x0][0x23c], -R138.reuse ;  /* 0x00008f0004047a23 */ /* 0x100fe2000001088a */
[----:B------:R-:W-:Y:S01]  /*6260*/  FSEL R139, R139, RZ, P0 ;  /* 0x000000ff8b8b7208 */ /* 0x000fe20000000000 */
[--C-:B------:R-:W-:Y:S01]  /*6270*/  FFMA.FTZ R5, R5, c[0x0][0x23c], -R138.reuse ;  /* 0x00008f0005057a23 */ /* 0x100fe2000001088a */
[----:B------:R-:W-:Y:S01]  /*6280*/  FSETP.NEU.FTZ.AND P0, PT, R135, -INF , PT ;  /* 0xff8000008700780b */ /* 0x000fe20003f1d000 */
[--C-:B------:R-:W-:Y:S02]  /*6290*/  FFMA.FTZ R16, R16, c[0x0][0x23c], -R138.reuse ;  /* 0x00008f0010107a23 */ /* 0x100fe4000001088a */
[----:B------:R-:W-:Y:S01]  /*62a0*/  FFMA.FTZ R17, R17, c[0x0][0x23c], -R138 ;  /* 0x00008f0011117a23 */ /* 0x000fe2000001088a */
[----:B------:R-:W-:Y:S01]  /*62b0*/  FSEL R184, R184, RZ, P0 ;  /* 0x000000ffb8b87208 */ /* 0x000fe20000000000 */
[--C-:B------:R-:W-:Y:S01]  /*62c0*/  FFMA.FTZ R6, R6, c[0x0][0x23c], -R139.reuse ;  /* 0x00008f0006067a23 */ /* 0x100fe2000001088b */
[----:B------:R2:W-:Y:S01]  /*62d0*/  MUFU.EX2 R210, R4 ;  /* 0x0000000400d27308 */ /* 0x0005e20000000800 */
[--C-:B------:R-:W-:Y:S02]  /*62e0*/  FFMA.FTZ R7, R7, c[0x0][0x23c], -R139.reuse ;  /* 0x00008f0007077a23 */ /* 0x100fe4000001088b */
[--C-:B------:R-:W-:Y:S02]  /*62f0*/  FFMA.FTZ R18, R18, c[0x0][0x23c], -R139.reuse ;  /* 0x00008f0012127a23 */ /* 0x100fe4000001088b */
[----:B------:R-:W-:Y:S02]  /*6300*/  FFMA.FTZ R19, R19, c[0x0][0x23c], -R139 ;  /* 0x00008f0013137a23 */ /* 0x000fe4000001088b */
[----:B------:R-:W-:Y:S02]  /*6310*/  FMUL.FTZ R2, R2, c[0x0][0x23c] ;  /* 0x00008f0002027a20 */ /* 0x000fe40000410000 */
[--C-:B------:R-:W-:Y:S01]  /*6320*/  FFMA.FTZ R12, R12, c[0x0][0x23c], -R184.reuse ;  /* 0x00008f000c0c7a23 */ /* 0x100fe200000108b8 */
[----:B------:R-:W4:Y:S01]  /*6330*/  MUFU.EX2 R211, R5 ;  /* 0x0000000500d37308 */ /* 0x000f220000000800 */
[--C-:B------:R-:W-:Y:S01]  /*6340*/  FFMA.FTZ R13, R13, c[0x0][0x23c], -R184.reuse ;  /* 0x00008f000d0d7a23 */ /* 0x100fe200000108b8 */
[----:B-1----:R-:W-:Y:S01]  /*6350*/  FMNMX.FTZ R3, R0, R3, !PT ;  /* 0x0000000300037209 */ /* 0x002fe20007810000 */
[--C-:B------:R-:W-:Y:S02]  /*6360*/  FFMA.FTZ R8, R8, c[0x0][0x23c], -R184.reuse ;  /* 0x00008f0008087a23 */ /* 0x100fe400000108b8 */
[----:B------:R-:W-:Y:S01]  /*6370*/  FFMA.FTZ R9, R9, c[0x0][0x23c], -R184 ;  /* 0x00008f0009097a23 */ /* 0x000fe200000108b8 */
[C---:B------:R-:W-:Y:S01]  /*6380*/  FSETP.NEU.FTZ.AND P0, PT, R3.reuse, -INF , PT ;  /* 0xff8000000300780b */ /* 0x040fe20003f1d000 */
[C---:B------:R-:W-:Y:S02]  /*6390*/  FMUL.FTZ R185, R3.reuse, c[0x0][0x23c] ;  /* 0x00008f0003b97a20 */ /* 0x040fe40000410000 */
[----:B------:R-:W-:Y:S01]  /*63a0*/  FADD.FTZ R0, -R3, R140 ;  /* 0x0000008c03007221 */ /* 0x000fe20000010100 */
[----:B------:R1:W-:Y:S01]  /*63b0*/  MUFU.EX2 R230, R16 ;  /* 0x0000001000e67308 */ /* 0x0003e20000000800 */
[----:B---3--:R-:W-:Y:S01]  /*63c0*/  FMUL.FTZ R36, R134, R36 ;  /* 0x0000002486247220 */ /* 0x008fe20000410000 */
[----:B------:R-:W-:Y:S01]  /*63d0*/  FSEL R185, R185, RZ, P0 ;  /* 0x000000ffb9b97208 */ /* 0x000fe20000000000 */
[----:B------:R-:W-:Y:S02]  /*63e0*/  FMUL.FTZ R0, R0, c[0x0][0x23c] ;  /* 0x00008f0000007a20 */ /* 0x000fe40000410000 */
[----:B--2---:R-:W-:Y:S02]  /*63f0*/  FMUL.FTZ R4, R134, R148 ;  /* 0x0000009486047220 */ /* 0x004fe40000410000 */
[--C-:B------:R-:W-:Y:S02]  /*6400*/  FFMA.FTZ R14, R14, c[0x0][0x23c], -R185.reuse ;  /* 0x00008f000e0e7a23 */ /* 0x100fe400000108b9 */
[--C-:B------:R-:W-:Y:S01]  /*6410*/  FFMA.FTZ R15, R15, c[0x0][0x23c], -R185.reuse ;  /* 0x00008f000f0f7a23 */ /* 0x100fe200000108b9 */
[----:B------:R-:W2:Y:S01]  /*6420*/  MUFU.EX2 R229, R17 ;  /* 0x0000001100e57308 */ /* 0x000ea20000000800 */
[--C-:B------:R-:W-:Y:S02]  /*6430*/  FFMA.FTZ R10, R10, c[0x0][0x23c], -R185.reuse ;  /* 0x00008f000a0a7a23 */ /* 0x100fe400000108b9 */
[----:B------:R-:W-:Y:S01]  /*6440*/  FFMA.FTZ R11, R11, c[0x0][0x23c], -R185 ;  /* 0x00008f000b0b7a23 */ /* 0x000fe200000108b9 */
[----:B----4-:R-:W-:Y:S01]  /*6450*/  F2FP.PACK_AB R140, R211, R210 ;  /* 0x000000d2d38c723e */ /* 0x010fe200000000ff */
[C---:B------:R-:W-:Y:S02]  /*6460*/  FMUL.FTZ R5, R134.reuse, R149 ;  /* 0x0000009586057220 */ /* 0x040fe40000410000 */
[----:B------:R-:W-:Y:S02]  /*6470*/  FMUL.FTZ R37, R134, R37 ;  /* 0x0000002586257220 */ /* 0x000fe40000410000 */
[C---:B------:R-:W-:Y:S01]  /*6480*/  FMUL.FTZ R38, R132.reuse, R38 ;  /* 0x0000002684267220 */ /* 0x040fe20000410000 */
[----:B------:R3:W-:Y:S01]  /*6490*/  MUFU.EX2 R206, R6 ;  /* 0x0000000600ce7308 */ /* 0x0007e20000000800 */
[----:B------:R-:W-:Y:S02]  /*64a0*/  FMUL.FTZ R39, R132, R39 ;  /* 0x0000002784277220 */ /* 0x000fe40000410000 */
[C---:B------:R-:W-:Y:S02]  /*64b0*/  FMUL.FTZ R48, R134.reuse, R48 ;  /* 0x0000003086307220 */ /* 0x040fe40000410000 */
[C---:B-1----:R-:W-:Y:S02]  /*64c0*/  FMUL.FTZ R16, R134.reuse, R156 ;  /* 0x0000009c86107220 */ /* 0x042fe40000410000 */
[----:B------:R-:W-:Y:S02]  /*64d0*/  FMUL.FTZ R49, R134, R49 ;  /* 0x0000003186317220 */ /* 0x000fe40000410000 */
[C---:B------:R-:W-:Y:S01]  /*64e0*/  FMUL.FTZ R50, R132.reuse, R50 ;  /* 0x0000003284327220 */ /* 0x040fe20000410000 */
[----:B------:R-:W1:Y:S01]  /*64f0*/  MUFU.EX2 R207, R7 ;  /* 0x0000000700cf7308 */ /* 0x000e620000000800 */
[----:B------:R-:W-:Y:S02]  /*6500*/  FMUL.FTZ R51, R132, R51 ;  /* 0x0000003384337220 */ /* 0x000fe40000410000 */
[C---:B------:R-:W-:Y:S01]  /*6510*/  FMUL.FTZ R52, R134.reuse, R52 ;  /* 0x0000003486347220 */ /* 0x040fe20000410000 */
[----:B--2---:R-:W-:Y:S01]  /*6520*/  F2FP.PACK_AB R142, R229, R230 ;  /* 0x000000e6e58e723e */ /* 0x004fe200000000ff */
[C---:B------:R-:W-:Y:S02]  /*6530*/  FMUL.FTZ R17, R134.reuse, R157 ;  /* 0x0000009d86117220 */ /* 0x040fe40000410000 */
[----:B------:R-:W-:Y:S02]  /*6540*/  FMUL.FTZ R53, R134, R53 ;  /* 0x0000003586357220 */ /* 0x000fe40000410000 */
[C---:B------:R-:W-:Y:S01]  /*6550*/  FMUL.FTZ R54, R132.reuse, R54 ;  /* 0x0000003684367220 */ /* 0x040fe20000410000 */
[----:B------:R2:W-:Y:S01]  /*6560*/  MUFU.EX2 R208, R18 ;  /* 0x0000001200d07308 */ /* 0x0005e20000000800 */
[----:B------:R-:W-:Y:S02]  /*6570*/  FMUL.FTZ R55, R132, R55 ;  /* 0x0000003784377220 */ /* 0x000fe40000410000 */
[----:B------:R-:W-:Y:S02]  /*6580*/  FMUL.FTZ R64, R134, R64 ;  /* 0x0000004086407220 */ /* 0x000fe40000410000 */
[----:B---3--:R-:W-:Y:S02]  /*6590*/  FMUL.FTZ R6, R132, R150 ;  /* 0x0000009684067220 */ /* 0x008fe40000410000 */
[----:B------:R-:W-:Y:S02]  /*65a0*/  FMUL.FTZ R65, R134, R65 ;  /* 0x0000004186417220 */ /* 0x000fe40000410000 */
[C---:B------:R-:W-:Y:S01]  /*65b0*/  FMUL.FTZ R66, R132.reuse, R66 ;  /* 0x0000004284427220 */ /* 0x040fe20000410000 */
[----:B------:R-:W3:Y:S01]  /*65c0*/  MUFU.EX2 R209, R19 ;  /* 0x0000001300d17308 */ /* 0x000ee20000000800 */
[----:B------:R-:W-:Y:S02]  /*65d0*/  FMUL.FTZ R67, R132, R67 ;  /* 0x0000004384437220 */ /* 0x000fe40000410000 */
[----:B------:R-:W-:Y:S01]  /*65e0*/  FMUL.FTZ R68, R134, R68 ;  /* 0x0000004486447220 */ /* 0x000fe20000410000 */
[----:B-1----:R-:W-:Y:S01]  /*65f0*/  F2FP.PACK_AB R141, R207, R206 ;  /* 0x000000cecf8d723e */ /* 0x002fe200000000ff */
[----:B------:R-:W-:Y:S02]  /*6600*/  FMUL.FTZ R7, R132, R151 ;  /* 0x0000009784077220 */ /* 0x000fe40000410000 */
[----:B------:R-:W1:Y:S01]  /*6610*/  LDSM.16.MT88.4 R148, [R218+0xa000] ;  /* 0x00a00000da94783b */ /* 0x000e620000004200 */
[----:B------:R-:W-:Y:S02]  /*6620*/  FMUL.FTZ R69, R134, R69 ;  /* 0x0000004586457220 */ /* 0x000fe40000410000 */
[----:B------:R-:W4:Y:S01]  /*6630*/  MUFU.EX2 R2, R2 ;  /* 0x0000000200027308 */ /* 0x000f220000000800 */
[C---:B------:R-:W-:Y:S02]  /*6640*/  FMUL.FTZ R70, R132.reuse, R70 ;  /* 0x0000004684467220 */ /* 0x040fe40000410000 */
[C---:B------:R-:W-:Y:S02]  /*6650*/  FMUL.FTZ R71, R132.reuse, R71 ;  /* 0x0000004784477220 */ /* 0x040fe40000410000 */
[----:B--2---:R-:W-:Y:S02]  /*6660*/  FMUL.FTZ R18, R132, R158 ;  /* 0x0000009e84127220 */ /* 0x004fe40000410000 */
[C---:B------:R-:W-:Y:S02]  /*6670*/  FMUL.FTZ R80, R134.reuse, R80 ;  /* 0x0000005086507220 */ /* 0x040fe40000410000 */
[----:B------:R-:W-:Y:S01]  /*6680*/  FMUL.FTZ R81, R134, R81 ;  /* 0x0000005186517220 */ /* 0x000fe20000410000 */
[----:B------:R-:W2:Y:S01]  /*6690*/  MUFU.EX2 R0, R0 ;  /* 0x0000000000007308 */ /* 0x000ea20000000800 */
[C---:B------:R-:W-:Y:S02]  /*66a0*/  FMUL.FTZ R82, R132.reuse, R82 ;  /* 0x0000005284527220 */ /* 0x040fe40000410000 */
[C---:B------:R-:W-:Y:S01]  /*66b0*/  FMUL.FTZ R83, R132.reuse, R83 ;  /* 0x0000005384537220 */ /* 0x040fe20000410000 */
[----:B---3--:R-:W-:Y:S01]  /*66c0*/  F2FP.PACK_AB R143, R209, R208 ;  /* 0x000000d0d18f723e */ /* 0x008fe200000000ff */
[----:B------:R-:W-:Y:S02]  /*66d0*/  FMUL.FTZ R19, R132, R159 ;  /* 0x0000009f84137220 */ /* 0x000fe40000410000 */
[----:B------:R-:W-:Y:S01]  /*66e0*/  LDSM.16.MT88.4 R156, [R213+0xa800] ;  /* 0x00a80000d59c783b */ /* 0x000fe20000004200 */
[C---:B------:R-:W-:Y:S02]  /*66f0*/  FMUL.FTZ R84, R134.reuse, R84 ;  /* 0x0000005486547220 */ /* 0x040fe40000410000 */
[----:B------:R3:W-:Y:S01]  /*6700*/  MUFU.EX2 R204, R12 ;  /* 0x0000000c00cc7308 */ /* 0x0007e20000000800 */
[-C--:B------:R-:W-:Y:S01]  /*6710*/  HMMA.16816.F32 R4, R140, R176.reuse, R4 ;  /* 0x000000b08c04723c */ /* 0x080fe20000001804 */
[----:B------:R-:W-:Y:S02]  /*6720*/  FMUL.FTZ R85, R134, R85 ;  /* 0x0000005586557220 */ /* 0x000fe40000410000 */
[C---:B----4-:R-:W-:Y:S02]  /*6730*/  FMUL.FTZ R40, R2.reuse, R40 ;  /* 0x0000002802287220 */ /* 0x050fe40000410000 */
[C---:B------:R-:W-:Y:S02]  /*6740*/  FMUL.FTZ R41, R2.reuse, R41 ;  /* 0x0000002902297220 */ /* 0x040fe40000410000 */
[C---:B------:R-:W-:Y:S02]  /*6750*/  FMUL.FTZ R44, R2.reuse, R44 ;  /* 0x0000002c022c7220 */ /* 0x040fe40000410000 */
[----:B------:R4:W-:Y:S03]  /*6760*/  MUFU.EX2 R205, R13 ;  /* 0x0000000d00cd7308 */ /* 0x0009e60000000800 */
[----:B------:R-:W-:Y:S02]  /*6770*/  FMUL.FTZ R45, R2, R45 ;  /* 0x0000002d022d7220 */ /* 0x000fe40000410000 */
[C---:B--2---:R-:W-:Y:S02]  /*6780*/  FMUL.FTZ R42, R0.reuse, R42 ;  /* 0x0000002a002a7220 */ /* 0x044fe40000410000 */
[C---:B------:R-:W-:Y:S02]  /*6790*/  FMUL.FTZ R43, R0.reuse, R43 ;  /* 0x0000002b002b7220 */ /* 0x040fe40000410000 */
[C---:B------:R-:W-:Y:S01]  /*67a0*/  FMUL.FTZ R46, R0.reuse, R46 ;  /* 0x0000002e002e7220 */ /* 0x040fe20000410000 */
[----:B------:R2:W-:Y:S01]  /*67b0*/  MUFU.EX2 R200, R14 ;  /* 0x0000000e00c87308 */ /* 0x0005e20000000800 */
[----:B------:R-:W-:Y:S02]  /*67c0*/  FMUL.FTZ R47, R0, R47 ;  /* 0x0000002f002f7220 */ /* 0x000fe40000410000 */
[C---:B------:R-:W-:Y:S02]  /*67d0*/  FMUL.FTZ R56, R2.reuse, R56 ;  /* 0x0000003802387220 */ /* 0x040fe40000410000 */
[C---:B---3--:R-:W-:Y:S02]  /*67e0*/  FMUL.FTZ R12, R2.reuse, R152 ;  /* 0x00000098020c7220 */ /* 0x048fe40000410000 */
[----:B------:R-:W-:Y:S02]  /*67f0*/  FMUL.FTZ R57, R2, R57 ;  /* 0x0000003902397220 */ /* 0x000fe40000410000 */
[C---:B------:R-:W-:Y:S01]  /*6800*/  FMUL.FTZ R58, R0.reuse, R58 ;  /* 0x0000003a003a7220 */ /* 0x040fe20000410000 */
[----:B------:R3:W-:Y:S01]  /*6810*/  MUFU.EX2 R201, R15 ;  /* 0x0000000f00c97308 */ /* 0x0007e20000000800 */
[----:B------:R-:W-:Y:S02]  /*6820*/  FMUL.FTZ R59, R0, R59 ;  /* 0x0000003b003b7220 */ /* 0x000fe40000410000 */
[C---:B------:R-:W-:Y:S02]  /*6830*/  FMUL.FTZ R60, R2.reuse, R60 ;  /* 0x0000003c023c7220 */ /* 0x040fe40000410000 */
[C---:B----4-:R-:W-:Y:S02]  /*6840*/  FMUL.FTZ R13, R2.reuse, R153 ;  /* 0x00000099020d7220 */ /* 0x050fe40000410000 */
        /* <DEDUP_REMOVED lines=10> */
[----:B------:R-:W-:Y:S02]  /*68f0*/  FMUL.FTZ R76, R2, R76 ;  /* 0x0000004c024c7220 */ /* 0x000fe40000410000 */
[----:B---3--:R-:W-:Y:S02]  /*6900*/  FMUL.FTZ R15, R0, R155 ;  /* 0x0000009b000f7220 */ /* 0x008fe40000410000 */
[----:B------:R-:W3:Y:S01]  /*6910*/  LDSM.16.MT88.4 R152, [R217+0xa000] ;  /* 0x00a00000d998783b */ /* 0x000ee20000004200 */
[----:B------:R-:W-:Y:S02]  /*6920*/  FMUL.FTZ R77, R2, R77 ;  /* 0x0000004d024d7220 */ /* 0x000fe40000410000 */
[----:B------:R5:W-:Y:S01]  /*6930*/  MUFU.EX2 R198, R10 ;  /* 0x0000000a00c67308 */ /* 0x000be20000000800 */
[C---:B------:R-:W-:Y:S02]  /*6940*/  FMUL.FTZ R78, R0.reuse, R78 ;  /* 0x0000004e004e7220 */ /* 0x040fe40000410000 */
[----:B------:R-:W-:Y:S02]  /*6950*/  FMUL.FTZ R79, R0, R79 ;  /* 0x0000004f004f7220 */ /* 0x000fe40000410000 */
[----:B----4-:R-:W-:Y:S02]  /*6960*/  FMUL.FTZ R8, R2, R144 ;  /* 0x0000009002087220 */ /* 0x010fe40000410000 */
[C---:B------:R-:W-:Y:S02]  /*6970*/  FMUL.FTZ R86, R132.reuse, R86 ;  /* 0x0000005684567220 */ /* 0x040fe40000410000 */
[----:B------:R-:W-:Y:S01]  /*6980*/  FMUL.FTZ R87, R132, R87 ;  /* 0x0000005784577220 */ /* 0x000fe20000410000 */
[----:B------:R-:W4:Y:S01]  /*6990*/  MUFU.EX2 R199, R11 ;  /* 0x0000000b00c77308 */ /* 0x000f220000000800 */
[C---:B------:R-:W-:Y:S02]  /*69a0*/  FMUL.FTZ R88, R2.reuse, R88 ;  /* 0x0000005802587220 */ /* 0x040fe40000410000 */
[C---:B------:R-:W-:Y:S01]  /*69b0*/  FMUL.FTZ R89, R2.reuse, R89 ;  /* 0x0000005902597220 */ /* 0x040fe20000410000 */
[----:B--2---:R-:W-:Y:S01]  /*69c0*/  F2FP.PACK_AB R144, R203, R202 ;  /* 0x000000cacb90723e */ /* 0x004fe200000000ff */
[----:B------:R-:W-:Y:S02]  /*69d0*/  FMUL.FTZ R9, R2, R145 ;  /* 0x0000009102097220 */ /* 0x000fe40000410000 */
[C---:B------:R-:W-:Y:S02]  /*69e0*/  FMUL.FTZ R90, R0.reuse, R90 ;  /* 0x0000005a005a7220 */ /* 0x040fe40000410000 */
[----:B------:R-:W-:Y:S02]  /*69f0*/  FMUL.FTZ R91, R0, R91 ;  /* 0x0000005b005b7220 */ /* 0x000fe40000410000 */
[C---:B------:R-:W-:Y:S02]  /*6a00*/  FMUL.FTZ R92, R2.reuse, R92 ;  /* 0x0000005c025c7220 */ /* 0x040fe40000410000 */
[----:B------:R-:W-:Y:S02]  /*6a10*/  FMUL.FTZ R93, R2, R93 ;  /* 0x0000005d025d7220 */ /* 0x000fe40000410000 */
[C---:B-----5:R-:W-:Y:S01]  /*6a20*/  FMUL.FTZ R10, R0.reuse, R146 ;  /* 0x00000092000a7220 */ /* 0x060fe20000410000 */
[----:B------:R-:W-:Y:S01]  /*6a30*/  F2FP.PACK_AB R146, R205, R204 ;  /* 0x000000cccd92723e */ /* 0x000fe200000000ff */
[C---:B------:R-:W-:Y:S02]  /*6a40*/  FMUL.FTZ R94, R0.reuse, R94 ;  /* 0x0000005e005e7220 */ /* 0x040fe40000410000 */
[----:B------:R-:W-:Y:S02]  /*6a50*/  FMUL.FTZ R95, R0, R95 ;  /* 0x0000005f005f7220 */ /* 0x000fe40000410000 */
[--C-:B------:R-:W-:Y:S02]  /*6a60*/  FFMA.FTZ R20, R20, c[0x0][0x23c], -R138.reuse ;  /* 0x00008f0014147a23 */ /* 0x100fe4000001088a */
[--C-:B------:R-:W-:Y:S01]  /*6a70*/  FFMA.FTZ R21, R21, c[0x0][0x23c], -R138.reuse ;  /* 0x00008f0015157a23 */ /* 0x100fe2000001088a */
[----:B----4-:R-:W-:Y:S01]  /*6a80*/  F2FP.PACK_AB R145, R199, R198 ;  /* 0x000000c6c791723e */ /* 0x010fe200000000ff */
[----:B------:R-:W-:Y:S01]  /*6a90*/  FMUL.FTZ R11, R0, R147 ;  /* 0x00000093000b7220 */ /* 0x000fe20000410000 */
[----:B------:R-:W-:Y:S01]  /*6aa0*/  F2FP.PACK_AB R147, R201, R200 ;  /* 0x000000c8c993723e */ /* 0x000fe200000000ff */
[--C-:B------:R-:W-:Y:S01]  /*6ab0*/  FFMA.FTZ R22, R22, c[0x0][0x23c], -R139.reuse ;  /* 0x00008f0016167a23 */ /* 0x100fe2000001088b */
[----:B------:R2:W-:Y:S01]  /*6ac0*/  MUFU.EX2 R197, R20 ;  /* 0x0000001400c57308 */ /* 0x0005e20000000800 */
[--C-:B------:R-:W-:Y:S02]  /*6ad0*/  FFMA.FTZ R23, R23, c[0x0][0x23c], -R139.reuse ;  /* 0x00008f0017177a23 */ /* 0x100fe4000001088b */
[C---:B------:R-:W-:Y:S02]  /*6ae0*/  FMUL.FTZ R96, R134.reuse, R96 ;  /* 0x0000006086607220 */ /* 0x040fe40000410000 */
[C---:B------:R-:W-:Y:S01]  /*6af0*/  HMMA.16816.F32 R8, R144.reuse, R176, R8 ;  /* 0x000000b09008723c */ /* 0x040fe20000001808 */
[----:B------:R-:W-:Y:S02]  /*6b00*/  FMUL.FTZ R97, R134, R97 ;  /* 0x0000006186617220 */ /* 0x000fe40000410000 */
[C---:B------:R-:W-:Y:S02]  /*6b10*/  FMUL.FTZ R98, R132.reuse, R98 ;  /* 0x0000006284627220 */ /* 0x040fe40000410000 */
[----:B------:R4:W-:Y:S01]  /*6b20*/  MUFU.EX2 R196, R21 ;  /* 0x0000001500c47308 */ /* 0x0009e20000000800 */
[----:B------:R-:W-:Y:S02]  /*6b30*/  FMUL.FTZ R99, R132, R99 ;  /* 0x0000006384637220 */ /* 0x000fe40000410000 */
[-C--:B------:R-:W-:Y:S01]  /*6b40*/  HMMA.16816.F32 R12, R144, R178.reuse, R12 ;  /* 0x000000b2900c723c */ /* 0x080fe2000000180c */
[C---:B------:R-:W-:Y:S03]  /*6b50*/  FMUL.FTZ R100, R134.reuse, R100 ;  /* 0x0000006486647220 */ /* 0x040fe60000410000 */
[----:B------:R-:W-:Y:S02]  /*6b60*/  FMUL.FTZ R101, R134, R101 ;  /* 0x0000006586657220 */ /* 0x000fe40000410000 */
[----:B------:R-:W-:Y:S01]  /*6b70*/  FMUL.FTZ R102, R132, R102 ;  /* 0x0000006684667220 */ /* 0x000fe20000410000 */
[----:B------:R5:W-:Y:S01]  /*6b80*/  MUFU.EX2 R193, R22 ;  /* 0x0000001600c17308 */ /* 0x000be20000000800 */
[C---:B------:R-:W-:Y:S01]  /*6b90*/  HMMA.16816.F32 R16, R140.reuse, R178, R16 ;  /* 0x000000b28c10723c */ /* 0x040fe20000001810 */
[----:B------:R-:W-:Y:S03]  /*6ba0*/  LDSM.16.MT88.4 R176, [R213+0xb800] ;  /* 0x00b80000d5b0783b */ /* 0x000fe60000004200 */
[----:B--2---:R-:W-:Y:S02]  /*6bb0*/  FMUL.FTZ R20, R2, R160 ;  /* 0x000000a002147220 */ /* 0x004fe40000410000 */
[----:B------:R-:W-:Y:S02]  /*6bc0*/  FMUL.FTZ R103, R132, R103 ;  /* 0x0000006784677220 */ /* 0x000fe40000410000 */
[-C--:B------:R-:W-:Y:S01]  /*6bd0*/  HMMA.16816.F32 R36, R140, R180.reuse, R36 ;  /* 0x000000b48c24723c */ /* 0x080fe20000001824 */
[----:B------:R2:W1:Y:S03]  /*6be0*/  MUFU.EX2 R192, R23 ;  /* 0x0000001700c07308 */ /* 0x0004660000000800 */
[--C-:B------:R-:W-:Y:S02]  /*6bf0*/  FFMA.FTZ R32, R32, c[0x0][0x23c], -R138.reuse ;  /* 0x00008f0020207a23 */ /* 0x100fe4000001088a */
[----:B----4-:R-:W-:Y:S02]  /*6c00*/  FMUL.FTZ R21, R2, R161 ;  /* 0x000000a102157220 */ /* 0x010fe40000410000 */
[C---:B------:R-:W-:Y:S01]  /*6c10*/  HMMA.16816.F32 R40, R144.reuse, R180, R40 ;  /* 0x000000b49028723c */ /* 0x040fe20000001828 */
[--C-:B------:R-:W-:Y:S02]  /*6c20*/  FFMA.FTZ R34, R34, c[0x0][0x23c], -R139.reuse ;  /* 0x00008f0022227a23 */ /* 0x100fe4000001088b */
[----:B------:R4:W-:Y:S01]  /*6c30*/  MUFU.EX2 R195, R32 ;  /* 0x0000002000c37308 */ /* 0x0009e20000000800 */
[C---:B------:R-:W-:Y:S02]  /*6c40*/  FMUL.FTZ R104, R2.reuse, R104 ;  /* 0x0000006802687220 */ /* 0x040fe40000410000 */
[----:B------:R-:W-:Y:S02]  /*6c50*/  FMUL.FTZ R105, R2, R105 ;  /* 0x0000006902697220 */ /* 0x000fe40000410000 */
[-C--:B------:R-:W-:Y:S01]  /*6c60*/  HMMA.16816.F32 R44, R144, R182.reuse, R44 ;  /* 0x000000b6902c723c */ /* 0x080fe2000000182c */
[C---:B-----5:R-:W-:Y:S03]  /*6c70*/  FMUL.FTZ R22, R0.reuse, R162 ;  /* 0x000000a200167220 */ /* 0x060fe60000410000 */
[C---:B------:R-:W-:Y:S01]  /*6c80*/  FMUL.FTZ R106, R0.reuse, R106 ;  /* 0x0000006a006a7220 */ /* 0x040fe20000410000 */
[----:B------:R5:W-:Y:S01]  /*6c90*/  MUFU.EX2 R191, R34 ;  /* 0x0000002200bf7308 */ /* 0x000be20000000800 */
[C---:B------:R-:W-:Y:S02]  /*6ca0*/  FMUL.FTZ R107, R0.reuse, R107 ;  /* 0x0000006b006b7220 */ /* 0x040fe40000410000 */
[C---:B------:R-:W-:Y:S01]  /*6cb0*/  HMMA.16816.F32 R48, R140.reuse, R182, R48 ;  /* 0x000000b68c30723c */ /* 0x040fe20000001830 */
[----:B------:R-:W-:Y:S03]  /*6cc0*/  LDSM.16.MT88.4 R180, [R215+0xb800] ;  /* 0x00b80000d7b4783b */ /* 0x000fe60000004200 */
[----:B--2---:R-:W-:Y:S02]  /*6cd0*/  FMUL.FTZ R23, R0, R163 ;  /* 0x000000a300177220 */ /* 0x004fe40000410000 */
[C---:B------:R-:W-:Y:S02]  /*6ce0*/  FMUL.FTZ R108, R134.reuse, R108 ;  /* 0x0000006c866c7220 */ /* 0x040fe40000410000 */
[-C--:B-1----:R-:W-:Y:S01]  /*6cf0*/  HMMA.16816.F32 R52, R140, R148.reuse, R52 ;  /* 0x000000948c34723c */ /* 0x082fe20000001834 */
[----:B------:R-:W-:Y:S03]  /*6d00*/  LDSM.16.MT88.4 R160, [R215+0xa800] ;  /* 0x00a80000d7a0783b */ /* 0x000fe60000004200 */
[C---:B----4-:R-:W-:Y:S02]  /*6d10*/  FMUL.FTZ R32, R134.reuse, R164 ;  /* 0x000000a486207220 */ /* 0x050fe40000410000 */
[----:B------:R-:W-:Y:S02]  /*6d20*/  FMUL.FTZ R109, R134, R109 ;  /* 0x0000006d866d7220 */ /* 0x000fe40000410000 */
[C---:B------:R-:W-:Y:S01]  /*6d30*/  HMMA.16816.F32 R56, R144.reuse, R148, R56 ;  /* 0x000000949038723c */ /* 0x040fe20000001838 */
[C---:B------:R-:W-:Y:S03]  /*6d40*/  FMUL.FTZ R110, R132.reuse, R110 ;  /* 0x0000006e846e7220 */ /* 0x040fe60000410000 */
[C---:B------:R-:W-:Y:S02]  /*6d50*/  FMUL.FTZ R111, R132.reuse, R111 ;  /* 0x0000006f846f7220 */ /* 0x040fe40000410000 */
[----:B-----5:R-:W-:Y:S02]  /*6d60*/  FMUL.FTZ R34, R132, R166 ;  /* 0x000000a684227220 */ /* 0x020fe40000410000 */
[-C--:B------:R-:W-:Y:S01]  /*6d70*/  HMMA.16816.F32 R60, R144, R150.reuse, R60 ;  /* 0x00000096903c723c */ /* 0x080fe2000000183c */
[----:B------:R-:W-:Y:S03]  /*6d80*/  FFMA.FTZ R138, R33, c[0x0][0x23c], -R138 ;  /* 0x00008f00218a7a23 */ /* 0x000fe6000001088a */
[----:B------:R-:W-:Y:S01]  /*6d90*/  FMUL.FTZ R33, R134, R165 ;  /* 0x000000a586217220 */ /* 0x000fe20000410000 */
[----:B------:R-:W-:Y:S01]  /*6da0*/  MUFU.EX2 R194, R138 ;  /* 0x0000008a00c27308 */ /* 0x000fe20000000800 */
[----:B------:R-:W-:Y:S02]  /*6db0*/  FFMA.FTZ R139, R35, c[0x0][0x23c], -R139 ;  /* 0x00008f00238b7a23 */ /* 0x000fe4000001088b */
[C---:B------:R-:W-:Y:S01]  /*6dc0*/  HMMA.16816.F32 R64, R140.reuse, R150, R64 ;  /* 0x000000968c40723c */ /* 0x040fe20000001840 */
[----:B------:R-:W1:Y:S03]  /*6dd0*/  LDSM.16.MT88.4 R148, [R213+0xb000] ;  /* 0x00b00000d594783b */ /* 0x000e660000004200 */
[----:B------:R-:W-:Y:S02]  /*6de0*/  FMUL.FTZ R35, R132, R167 ;  /* 0x000000a784237220 */ /* 0x000fe40000410000 */
[--C-:B------:R-:W-:Y:S01]  /*6df0*/  FFMA.FTZ R24, R24, c[0x0][0x23c], -R184.reuse ;  /* 0x00008f0018187a23 */ /* 0x100fe200000108b8 */
[----:B------:R-:W2:Y:S01]  /*6e00*/  MUFU.EX2 R190, R139 ;  /* 0x0000008b00be7308 */ /* 0x000ea20000000800 */
[-C--:B---3--:R-:W-:Y:S01]  /*6e10*/  HMMA.16816.F32 R68, R140, R152.reuse, R68 ;  /* 0x000000988c44723c */ /* 0x088fe20000001844 */
[----:B------:R-:W-:Y:S03]  /*6e20*/  LDSM.16.MT88.4 R164, [R218+0xa800] ;  /* 0x00a80000daa4783b */ /* 0x000fe60000004200 */
[--C-:B------:R-:W-:Y:S02]  /*6e30*/  FFMA.FTZ R25, R25, c[0x0][0x23c], -R184.reuse ;  /* 0x00008f0019197a23 */ /* 0x100fe400000108b8 */
[--C-:B------:R-:W-:Y:S02]  /*6e40*/  FFMA.FTZ R26, R26, c[0x0][0x23c], -R185.reuse ;  /* 0x00008f001a1a7a23 */ /* 0x100fe400000108b9 */
[C---:B------:R-:W-:Y:S01]  /*6e50*/  HMMA.16816.F32 R72, R144.reuse, R152, R72 ;  /* 0x000000989048723c */ /* 0x040fe20000001848 */
[----:B------:R3:W-:Y:S03]  /*6e60*/  MUFU.EX2 R189, R24 ;  /* 0x0000001800bd7308 */ /* 0x0007e60000000800 */
[--C-:B------:R-:W-:Y:S02]  /*6e70*/  FFMA.FTZ R28, R28, c[0x0][0x23c], -R184.reuse ;  /* 0x00008f001c1c7a23 */ /* 0x100fe400000108b8 */
[C---:B------:R-:W-:Y:S02]  /*6e80*/  FMUL.FTZ R112, R2.reuse, R112 ;  /* 0x0000007002707220 */ /* 0x040fe40000410000 */
[-C--:B------:R-:W-:Y:S01]  /*6e90*/  HMMA.16816.F32 R76, R144, R154.reuse, R76 ;  /* 0x0000009a904c723c */ /* 0x080fe2000000184c */
[----:B------:R-:W-:Y:S02]  /*6ea0*/  FMUL.FTZ R113, R2, R113 ;  /* 0x0000007102717220 */ /* 0x000fe40000410000 */
[----:B------:R4:W5:Y:S01]  /*6eb0*/  MUFU.EX2 R188, R25 ;  /* 0x0000001900bc7308 */ /* 0x0009620000000800 */
[C---:B------:R-:W-:Y:S02]  /*6ec0*/  FMUL.FTZ R114, R0.reuse, R114 ;  /* 0x0000007200727220 */ /* 0x040fe40000410000 */
[----:B------:R-:W-:Y:S02]  /*6ed0*/  FMUL.FTZ R115, R0, R115 ;  /* 0x0000007300737220 */ /* 0x000fe40000410000 */
[C---:B------:R-:W-:Y:S01]  /*6ee0*/  HMMA.16816.F32 R80, R140.reuse, R154, R80 ;  /* 0x0000009a8c50723c */ /* 0x040fe20000001850 */
[----:B------:R-:W2:Y:S03]  /*6ef0*/  LDSM.16.MT88.4 R152, [R215+0xb000] ;  /* 0x00b00000d798783b */ /* 0x000ea60000004200 */
[----:B------:R-:W-:Y:S01]  /*6f00*/  FFMA.FTZ R184, R29, c[0x0][0x23c], -R184 ;  /* 0x00008f001db87a23 */ /* 0x000fe200000108b8 */
[----:B------:R5:W-:Y:S01]  /*6f10*/  MUFU.EX2 R187, R28 ;  /* 0x0000001c00bb7308 */ /* 0x000be20000000800 */
[C---:B------:R-:W-:Y:S02]  /*6f20*/  FMUL.FTZ R116, R2.reuse, R116 ;  /* 0x0000007402747220 */ /* 0x040fe40000410000 */
[C---:B------:R-:W-:Y:S01]  /*6f30*/  FMUL.FTZ R117, R2.reuse, R117 ;  /* 0x0000007502757220 */ /* 0x040fe20000410000 */
[-C--:B-1----:R-:W-:Y:S03]  /*6f40*/  HMMA.16816.F32 R84, R140, R148.reuse, R84 ;  /* 0x000000948c54723c */ /* 0x082fe60000001854 */
[----:B---3--:R-:W-:Y:S02]  /*6f50*/  FMUL.FTZ R24, R2, R168 ;  /* 0x000000a802187220 */ /* 0x008fe40000410000 */
[C---:B------:R-:W-:Y:S01]  /*6f60*/  FMUL.FTZ R118, R0.reuse, R118 ;  /* 0x0000007600767220 */ /* 0x040fe20000410000 */
[----:B------:R-:W1:Y:S01]  /*6f70*/  MUFU.EX2 R186, R184 ;  /* 0x000000b800ba7308 */ /* 0x000e620000000800 */
[----:B------:R-:W-:Y:S01]  /*6f80*/  FMUL.FTZ R119, R0, R119 ;  /* 0x0000007700777220 */ /* 0x000fe20000410000 */
[C---:B------:R-:W-:Y:S01]  /*6f90*/  HMMA.16816.F32 R88, R144.reuse, R148, R88 ;  /* 0x000000949058723c */ /* 0x040fe20000001858 */
[----:B------:R-:W-:Y:S03]  /*6fa0*/  FMUL.FTZ R120, R134, R120 ;  /* 0x0000007886787220 */ /* 0x000fe60000410000 */
[----:B----4-:R-:W-:Y:S02]  /*6fb0*/  FMUL.FTZ R25, R2, R169 ;  /* 0x000000a902197220 */ /* 0x010fe40000410000 */
[----:B------:R-:W-:Y:S02]  /*6fc0*/  FMUL.FTZ R121, R134, R121 ;  /* 0x0000007986797220 */ /* 0x000fe40000410000 */
[-C--:B------:R-:W-:Y:S01]  /*6fd0*/  HMMA.16816.F32 R92, R144, R150.reuse, R92 ;  /* 0x00000096905c723c */ /* 0x080fe2000000185c */
[----:B------:R3:W-:Y:S03]  /*6fe0*/  MUFU.EX2 R184, R26 ;  /* 0x0000001a00b87308 */ /* 0x0007e60000000800 */
[--C-:B-----5:R-:W-:Y:S02]  /*6ff0*/  FFMA.FTZ R28, R27, c[0x0][0x23c], -R185.reuse ;  /* 0x00008f001b1c7a23 */ /* 0x120fe400000108b9 */
[----:B------:R-:W-:Y:S02]  /*7000*/  FMUL.FTZ R27, R0, R171 ;  /* 0x000000ab001b7220 */ /* 0x000fe40000410000 */
[C---:B------:R-:W-:Y:S01]  /*7010*/  HMMA.16816.F32 R96, R140.reuse, R150, R96 ;  /* 0x000000968c60723c */ /* 0x040fe20000001860 */
[----:B------:R-:W4:Y:S02]  /*7020*/  LDSM.16.MT88.4 R148, [R218+0xb000] ;  /* 0x00b00000da94783b */ /* 0x000f240000004200 */
[----:B------:R5:W1:Y:S01]  /*7030*/  MUFU.EX2 R139, R28 ;  /* 0x0000001c008b7308 */ /* 0x000a620000000800 */
[C---:B------:R-:W-:Y:S02]  /*7040*/  FMUL.FTZ R122, R132.reuse, R122 ;  /* 0x0000007a847a7220 */ /* 0x040fe40000410000 */
[----:B------:R-:W-:Y:S02]  /*7050*/  FMUL.FTZ R123, R132, R123 ;  /* 0x0000007b847b7220 */ /* 0x000fe40000410000 */
[-C--:B--2---:R-:W-:Y:S01]  /*7060*/  HMMA.16816.F32 R100, R140, R152.reuse, R100 ;  /* 0x000000988c64723c */ /* 0x084fe20000001864 */
[C---:B------:R-:W-:Y:S03]  /*7070*/  FMUL.FTZ R128, R2.reuse, R128 ;  /* 0x0000008002807220 */ /* 0x040fe60000410000 */
[----:B------:R-:W-:Y:S02]  /*7080*/  FMUL.FTZ R129, R2, R129 ;  /* 0x0000008102817220 */ /* 0x000fe40000410000 */
[C---:B------:R-:W-:Y:S02]  /*7090*/  FMUL.FTZ R130, R0.reuse, R130 ;  /* 0x0000008200827220 */ /* 0x040fe40000410000 */
[C---:B------:R-:W-:Y:S01]  /*70a0*/  HMMA.16816.F32 R104, R144.reuse, R152, R104 ;  /* 0x000000989068723c */ /* 0x040fe20000001868 */
[C---:B---3--:R-:W-:Y:S02]  /*70b0*/  FMUL.FTZ R26, R0.reuse, R170 ;  /* 0x000000aa001a7220 */ /* 0x048fe40000410000 */
[----:B------:R-:W-:Y:S01]  /*70c0*/  LDSM.16.MT88.4 R168, [R217+0xa800] ;  /* 0x00a80000d9a8783b */ /* 0x000fe20000004200 */
[----:B------:R-:W-:Y:S02]  /*70d0*/  FMUL.FTZ R131, R0, R131 ;  /* 0x0000008300837220 */ /* 0x000fe40000410000 */
[----:B------:R-:W-:Y:S01]  /*70e0*/  FMUL.FTZ R29, R134, R173 ;  /* 0x000000ad861d7220 */ /* 0x000fe20000410000 */
[----:B------:R-:W-:Y:S01]  /*70f0*/  F2FP.PACK_AB R173, R192, R193 ;  /* 0x000000c1c0ad723e */ /* 0x000fe200000000ff */
[-C--:B------:R-:W-:Y:S01]  /*7100*/  HMMA.16816.F32 R20, R144, R154.reuse, R20 ;  /* 0x0000009a9014723c */ /* 0x080fe20000001814 */
[--C-:B------:R-:W-:Y:S03]  /*7110*/  FFMA.FTZ R30, R30, c[0x0][0x23c], -R185.reuse ;  /* 0x00008f001e1e7a23 */ /* 0x100fe600000108b9 */
[----:B-----5:R-:W-:Y:S01]  /*7120*/  FMUL.FTZ R28, R134, R172 ;  /* 0x000000ac861c7220 */ /* 0x020fe20000410000 */
[----:B------:R-:W-:Y:S01]  /*7130*/  F2FP.PACK_AB R172, R196, R197 ;  /* 0x000000c5c4ac723e */ /* 0x000fe200000000ff */
[----:B------:R2:W-:Y:S01]  /*7140*/  MUFU.EX2 R138, R30 ;  /* 0x0000001e008a7308 */ /* 0x0005e20000000800 */
[C---:B------:R-:W-:Y:S01]  /*7150*/  FMUL.FTZ R124, R134.reuse, R124 ;  /* 0x0000007c867c7220 */ /* 0x040fe20000410000 */
[C---:B------:R-:W-:Y:S01]  /*7160*/  HMMA.16816.F32 R108, R140.reuse, R154, R108 ;  /* 0x0000009a8c6c723c */ /* 0x040fe2000000186c */
[----:B------:R-:W3:Y:S03]  /*7170*/  LDSM.16.MT88.4 R152, [R217+0xb000] ;  /* 0x00b00000d998783b */ /* 0x000ee60000004200 */
[----:B------:R-:W-:Y:S02]  /*7180*/  FMUL.FTZ R125, R134, R125 ;  /* 0x0000007d867d7220 */ /* 0x000fe40000410000 */
[C---:B------:R-:W-:Y:S02]  /*7190*/  FMUL.FTZ R126, R132.reuse, R126 ;  /* 0x0000007e847e7220 */ /* 0x040fe40000410000 */
[C---:B------:R-:W-:Y:S01]  /*71a0*/  FMUL.FTZ R127, R132.reuse, R127 ;  /* 0x0000007f847f7220 */ /* 0x040fe20000410000 */
[-C--:B----4-:R-:W-:Y:S03]  /*71b0*/  HMMA.16816.F32 R32, R140, R148.reuse, R32 ;  /* 0x000000948c20723c */ /* 0x090fe60000001820 */
[----:B------:R-:W-:Y:S02]  /*71c0*/  FFMA.FTZ R185, R31, c[0x0][0x23c], -R185 ;  /* 0x00008f001fb97a23 */ /* 0x000fe400000108b9 */
[----:B------:R-:W-:Y:S01]  /*71d0*/  FMUL.FTZ R31, R132, R175 ;  /* 0x000000af841f7220 */ /* 0x000fe20000410000 */
[----:B------:R-:W-:Y:S01]  /*71e0*/  F2FP.PACK_AB R175, R190, R191 ;  /* 0x000000bfbeaf723e */ /* 0x000fe200000000ff */
[----:B------:R-:W-:Y:S01]  /*71f0*/  FFMA.FTZ R2, R2, R232, R202 ;  /* 0x000000e802027223 */ /* 0x000fe200000100ca */
[C---:B------:R-:W-:Y:S01]  /*7200*/  HMMA.16816.F32 R112, R144.reuse, R148, R112 ;  /* 0x000000949070723c */ /* 0x040fe20000001870 */
[----:B------:R-:W4:Y:S03]  /*7210*/  MUFU.EX2 R185, R185 ;  /* 0x000000b900b97308 */ /* 0x000f260000000800 */
[----:B------:R-:W-:Y:S02]  /*7220*/  FFMA.FTZ R0, R0, R231, R198 ;  /* 0x000000e700007223 */ /* 0x000fe400000100c6 */
[----:B--2---:R-:W-:Y:S01]  /*7230*/  FMUL.FTZ R30, R132, R174 ;  /* 0x000000ae841e7220 */ /* 0x004fe20000410000 */
[----:B------:R-:W-:Y:S01]  /*7240*/  F2FP.PACK_AB R174, R194, R195 ;  /* 0x000000c3c2ae723e */ /* 0x000fe200000000ff */
[-C--:B------:R-:W-:Y:S01]  /*7250*/  HMMA.16816.F32 R116, R144, R150.reuse, R116 ;  /* 0x000000969074723c */ /* 0x080fe20000001874 */
[----:B------:R-:W-:Y:S04]  /*7260*/  FFMA.FTZ R132, R132, R233, R206 ;  /* 0x000000e984847223 */ /* 0x000fe800000100ce */
[----:B------:R-:W-:Y:S03]  /*7270*/  FADD.FTZ R132, R207, R132 ;  /* 0x00000084cf847221 */ /* 0x000fe60000010000 */
[C---:B------:R-:W-:Y:S08]  /*7280*/  HMMA.16816.F32 R120, R140.reuse, R150, R120 ;  /* 0x000000968c78723c */ /* 0x040ff00000001878 */
[-C--:B---3--:R-:W-:Y:S08]  /*7290*/  HMMA.16816.F32 R124, R140, R152.reuse, R124 ;  /* 0x000000988c7c723c */ /* 0x088ff0000000187c */
[C---:B------:R-:W-:Y:S08]  /*72a0*/  HMMA.16816.F32 R24, R144.reuse, R152, R24 ;  /* 0x000000989018723c */ /* 0x040ff00000001818 */
[-C--:B------:R-:W-:Y:S08]  /*72b0*/  HMMA.16816.F32 R128, R144, R154.reuse, R128 ;  /* 0x0000009a9080723c */ /* 0x080ff00000001880 */
[----:B------:R-:W-:Y:S07]  /*72c0*/  HMMA.16816.F32 R28, R140, R154, R28 ;  /* 0x0000009a8c1c723c */ /* 0x000fee000000181c */
[----:B------:R-:W-:Y:S01]  /*72d0*/  F2FP.PACK_AB R140, R188, R189 ;  /* 0x000000bdbc8c723e */ /* 0x000fe200000000ff */
[-C--:B------:R-:W-:Y:S01]  /*72e0*/  HMMA.16816.F32 R148, R172, R156.reuse, R4 ;  /* 0x0000009cac94723c */ /* 0x080fe20000001804 */
[----:B-1----:R-:W-:Y:S01]  /*72f0*/  F2FP.PACK_AB R142, R186, R187 ;  /* 0x000000bbba8e723e */ /* 0x002fe200000000ff */
[----:B------:R-:W1:Y:S02]  /*7300*/  LDSM.16.MT88.4 R4, [R218+0xb800] ;  /* 0x00b80000da04783b */ /* 0x000e640000004200 */
[----:B------:R-:W-:Y:S02]  /*7310*/  F2FP.PACK_AB R141, R139, R184 ;  /* 0x000000b88b8d723e */ /* 0x000fe400000000ff */
[----:B----4-:R-:W-:Y:S07]  /*7320*/  F2FP.PACK_AB R143, R185, R138 ;  /* 0x0000008ab98f723e */ /* 0x010fee00000000ff */
[C---:B------:R-:W-:Y:S01]  /*7330*/  HMMA.16816.F32 R144, R140.reuse, R156, R8 ;  /* 0x0000009c8c90723c */ /* 0x040fe20000001808 */
[----:B------:R-:W2:Y:S07]  /*7340*/  LDSM.16.MT88.4 R8, [R217+0xb800] ;  /* 0x00b80000d908783b */ /* 0x000eae0000004200 */
        /* <DEDUP_REMOVED lines=24> */
[----:B------:R-:W-:Y:S01]  /*74d0*/  FFMA.FTZ R4, R134, R234, R210 ;  /* 0x000000ea86047223 */ /* 0x000fe200000100d2 */
[-C--:B------:R-:W-:Y:S01]  /*74e0*/  HMMA.16816.F32 R116, R140, R6.reuse, R116 ;  /* 0x000000068c74723c */ /* 0x080fe20000001874 */
[----:B------:R-:W-:Y:S03]  /*74f0*/  FADD.FTZ R5, R199, R0 ;  /* 0x00000000c7057221 */ /* 0x000fe60000010000 */
[----:B------:R-:W-:Y:S02]  /*7500*/  FADD.FTZ R4, R211, R4 ;  /* 0x00000004d3047221 */ /* 0x000fe40000010000 */
[----:B------:R-:W-:Y:S02]  /*7510*/  FADD.FTZ R5, R200, R5 ;  /* 0x00000005c8057221 */ /* 0x000fe40000010000 */
[----:B------:R-:W-:Y:S01]  /*7520*/  FADD.FTZ R4, R230, R4 ;  /* 0x00000004e6047221 */ /* 0x000fe20000010000 */
[C---:B------:R-:W-:Y:S03]  /*7530*/  HMMA.16816.F32 R120, R172.reuse, R6, R120 ;  /* 0x00000006ac78723c */ /* 0x040fe60000001878 */
[----:B------:R-:W-:Y:S04]  /*7540*/  FADD.FTZ R4, R229, R4 ;  /* 0x00000004e5047221 */ /* 0x000fe80000010000 */
[----:B------:R-:W-:Y:S01]  /*7550*/  FADD.FTZ R6, R203, R2 ;  /* 0x00000002cb067221 */ /* 0x000fe20000010000 */
[-C--:B--2---:R-:W-:Y:S01]  /*7560*/  HMMA.16816.F32 R124, R172, R8.reuse, R124 ;  /* 0x00000008ac7c723c */ /* 0x084fe2000000187c */
[----:B------:R-:W-:Y:S03]  /*7570*/  FADD.FTZ R2, R208, R132 ;  /* 0x00000084d0027221 */ /* 0x000fe60000010000 */
[----:B------:R-:W-:Y:S01]  /*7580*/  FADD.FTZ R0, R204, R6 ;  /* 0x00000006cc007221 */ /* 0x000fe20000010000 */
[----:B------:R-:W-:Y:S01]  /*7590*/  MOV R132, R137 ;  /* 0x0000008900847202 */ /* 0x000fe20000000f00 */
[----:B------:R-:W-:Y:S02]  /*75a0*/  FADD.FTZ R2, R209, R2 ;  /* 0x00000002d1027221 */ /* 0x000fe40000010000 */
[----:B------:R-:W-:Y:S01]  /*75b0*/  FADD.FTZ R6, R205, R0 ;  /* 0x00000000cd067221 */ /* 0x000fe20000010000 */
[C---:B------:R-:W-:Y:S03]  /*75c0*/  HMMA.16816.F32 R168, R140.reuse, R8, R24 ;  /* 0x000000088ca8723c */ /* 0x040fe60000001818 */
[----:B------:R-:W-:Y:S02]  /*75d0*/  FADD.FTZ R0, R201, R5 ;  /* 0x00000005c9007221 */ /* 0x000fe40000010000 */
[----:B------:R-:W-:Y:S02]  /*75e0*/  FADD.FTZ R4, R197, R4 ;  /* 0x00000004c5047221 */ /* 0x000fe40000010000 */
[----:B------:R-:W-:Y:S01]  /*75f0*/  FADD.FTZ R2, R193, R2 ;  /* 0x00000002c1027221 */ /* 0x000fe20000010000 */
[-C--:B------:R-:W-:Y:S01]  /*7600*/  HMMA.16816.F32 R128, R140, R10.reuse, R128 ;  /* 0x0000000a8c80723c */ /* 0x080fe20000001880 */
[----:B------:R-:W-:Y:S03]  /*7610*/  FADD.FTZ R5, R189, R6 ;  /* 0x00000006bd057221 */ /* 0x000fe60000010000 */
[----:B------:R-:W-:Y:S02]  /*7620*/  FADD.FTZ R0, R184, R0 ;  /* 0x00000000b8007221 */ /* 0x000fe40000010000 */
[----:B------:R-:W-:Y:S01]  /*7630*/  FADD.FTZ R4, R196, R4 ;  /* 0x00000004c4047221 */ /* 0x000fe20000010000 */
[----:B------:R-:W-:Y:S01]  /*7640*/  MOV R140, R3 ;  /* 0x00000003008c7202 */ /* 0x000fe20000000f00 */
[----:B------:R-:W-:Y:S01]  /*7650*/  FADD.FTZ R6, R192, R2 ;  /* 0x00000002c0067221 */ /* 0x000fe20000010000 */
[----:B------:R-:W-:Y:S03]  /*7660*/  HMMA.16816.F32 R172, R172, R10, R28 ;  /* 0x0000000aacac723c */ /* 0x000fe6000000181c */
[----:B------:R-:W-:Y:S02]  /*7670*/  FADD.FTZ R2, R188, R5 ;  /* 0x00000005bc027221 */ /* 0x000fe40000010000 */
[----:B------:R-:W-:Y:S01]  /*7680*/  FADD.FTZ R0, R139, R0 ;  /* 0x000000008b007221 */ /* 0x000fe20000010000 */
[----:B------:R-:W-:Y:S01]  /*7690*/  MOV R139, R135 ;  /* 0x00000087008b7202 */ /* 0x000fe20000000f00 */
[----:B------:R-:W-:Y:S02]  /*76a0*/  FADD.FTZ R5, R195, R4 ;  /* 0x00000004c3057221 */ /* 0x000fe40000010000 */
[----:B------:R-:W-:Y:S03]  /*76b0*/  FADD.FTZ R6, R191, R6 ;  /* 0x00000006bf067221 */ /* 0x000fe60000010000 */
[----:B------:R-:W-:Y:S02]  /*76c0*/  FADD.FTZ R4, R187, R2 ;  /* 0x00000002bb047221 */ /* 0x000fe40000010000 */
[----:B------:R-:W-:Y:S01]  /*76d0*/  FADD.FTZ R2, R138, R0 ;  /* 0x000000008a027221 */ /* 0x000fe20000010000 */
[----:B------:R-:W-:Y:S01]  /*76e0*/  IADD3 R0, R228, -0x1, RZ ;  /* 0xffffffffe4007810 */ /* 0x000fe20007ffe0ff */
[----:B------:R-:W-:Y:S01]  /*76f0*/  FADD.FTZ R234, R194, R5 ;  /* 0x00000005c2ea7221 */ /* 0x000fe20000010000 */
[----:B------:R-:W-:Y:S01]  /*7700*/  MOV R138, R136 ;  /* 0x00000088008a7202 */ /* 0x000fe20000000f00 */
[----:B------:R-:W-:Y:S01]  /*7710*/  FADD.FTZ R233, R190, R6 ;  /* 0x00000006bee97221 */ /* 0x000fe20000010000 */
[----:B------:R-:W-:Y:S01]  /*7720*/  MOV R228, R0 ;  /* 0x0000000000e47202 */ /* 0x000fe20000000f00 */
[----:B------:R-:W-:Y:S02]  /*7730*/  FADD.FTZ R232, R186, R4 ;  /* 0x00000004bae87221 */ /* 0x000fe40000010000 */
[----:B------:R-:W-:Y:S01]  /*7740*/  FADD.FTZ R231, R185, R2 ;  /* 0x00000002b9e77221 */ /* 0x000fe20000010000 */
[----:B------:R-:W-:-:S05]  /*7750*/  @P4 BRA `(.L_x_991) ;  /* 0xffffd76000004947 */ /* 0x000fca000383ffff */
.L_x_990:
[----:B------:R-:W1:Y:S01]  /*7760*/  SHFL.BFLY PT, R0, R234, 0x2, 0x1f ;  /* 0x0c401f00ea007f89 */ /* 0x000e6200000e0000 */
[----:B------:R-:W-:Y:S01]  /*7770*/  ISETP.NE.AND P0, PT, R249, -0x1, PT ;  /* 0xfffffffff900780c */ /* 0x000fe20003f05270 */
[----:B------:R-:W-:Y:S02]  /*7780*/  BSSY B0, `(.L_x_994) ;  /* 0x00001ae000007945 */ /* 0x000fe40003800000 */
[----:B------:R-:W2:Y:S04]  /*7790*/  SHFL.BFLY PT, R5, R233, 0x2, 0x1f ;  /* 0x0c401f00e9057f89 */ /* 0x000ea800000e0000 */
[----:B------:R-:W3:Y:S04]  /*77a0*/  SHFL.BFLY PT, R4, R231, 0x2, 0x1f ;  /* 0x0c401f00e7047f89 */ /* 0x000ee800000e0000 */
[----:B------:R-:W4:Y:S01]  /*77b0*/  S2R R142, SR_TID.X ;  /* 0x00000000008e7919 */ /* 0x000f220000002100 */
[----:B-1----:R-:W-:-:S03]  /*77c0*/  FADD.FTZ R234, R0, R234 ;  /* 0x000000ea00ea7221 */ /* 0x002fc60000010000 */
[----:B------:R-:W1:Y:S01]  /*77d0*/  SHFL.BFLY PT, R0, R232, 0x2, 0x1f ;  /* 0x0c401f00e8007f89 */ /* 0x000e6200000e0000 */
[----:B--2---:R-:W-:-:S03]  /*77e0*/  FADD.FTZ R233, R5, R233 ;  /* 0x000000e905e97221 */ /* 0x004fc60000010000 */
[----:B------:R-:W2:Y:S01]  /*77f0*/  SHFL.BFLY PT, R2, R234, 0x1, 0x1f ;  /* 0x0c201f00ea027f89 */ /* 0x000ea200000e0000 */
[----:B---3--:R-:W-:Y:S01]  /*7800*/  FADD.FTZ R231, R4, R231 ;  /* 0x000000e704e77221 */ /* 0x008fe20000010000 */
[----:B------:R-:W-:Y:S02]  /*7810*/  MOV R4, 0x3f800000 ;  /* 0x3f80000000047802 */ /* 0x000fe40000000f00 */
[----:B------:R-:W3:Y:S01]  /*7820*/  SHFL.BFLY PT, R6, R233, 0x1, 0x1f ;  /* 0x0c201f00e9067f89 */ /* 0x000ee200000e0000 */
[----:B-1----:R-:W-:Y:S01]  /*7830*/  FADD.FTZ R232, R0, R232 ;  /* 0x000000e800e87221 */ /* 0x002fe20000010000 */
[----:B------:R-:W-:Y:S01]  /*7840*/  MOV R0, 0x3f800000 ;  /* 0x3f80000000007802 */ /* 0x000fe20000000f00 */
[----:B--2---:R-:W-:-:S03]  /*7850*/  FADD.FTZ R234, R234, R2 ;  /* 0x00000002eaea7221 */ /* 0x004fc60000010000 */
[----:B------:R-:W1:Y:S01]  /*7860*/  SHFL.BFLY PT, R5, R232, 0x1, 0x1f ;  /* 0x0c201f00e8057f89 */ /* 0x000e6200000e0000 */
[----:B---3--:R-:W-:-:S03]  /*7870*/  FADD.FTZ R233, R233, R6 ;  /* 0x00000006e9e97221 */ /* 0x008fc60000010000 */
[----:B------:R-:W2:Y:S01]  /*7880*/  SHFL.BFLY PT, R2, R231, 0x1, 0x1f ;  /* 0x0c201f00e7027f89 */ /* 0x000ea200000e0000 */
[----:B------:R-:W-:Y:S01]  /*7890*/  FSETP.NE.FTZ.AND P6, PT, R234, RZ, PT ;  /* 0x000000ffea00720b */ /* 0x000fe20003fd5000 */
[----:B------:R-:W-:Y:S01]  /*78a0*/  @P0 IMAD.WIDE.U32 R6, R249, c[0x0][0x1e8], RZ ;  /* 0x00007a00f9060a25 */ /* 0x000fe200078e00ff */
[----:B------:R-:W-:-:S03]  /*78b0*/  FSETP.NE.FTZ.AND P5, PT, R233, RZ, PT ;  /* 0x000000ffe900720b */ /* 0x000fc60003fb5000 */
[----:B------:R-:W-:Y:S01]  /*78c0*/  @P0 IMAD R141, R249, c[0x0][0x1ec], R7 ;  /* 0x00007b00f98d0a24 */ /* 0x000fe200078e0207 */
[----:B------:R-:W-:-:S07]  /*78d0*/  @P0 MOV R140, R6 ;  /* 0x00000006008c0202 */ /* 0x000fce0000000f00 */
[----:B------:R-:W3:Y:S01]  /*78e0*/  @P6 MUFU.RCP R0, R234 ;  /* 0x000000ea00006308 */ /* 0x000ee20000001000 */
[----:B-1----:R-:W-:-:S07]  /*78f0*/  FADD.FTZ R232, R232, R5 ;  /* 0x00000005e8e87221 */ /* 0x002fce0000010000 */
[----:B------:R-:W-:Y:S01]  /*7900*/  @P5 MUFU.RCP R4, R233 ;  /* 0x000000e900045308 */ /* 0x000fe20000001000 */
[----:B--2---:R-:W-:Y:S01]  /*7910*/  FADD.FTZ R231, R231, R2 ;  /* 0x00000002e7e77221 */ /* 0x004fe20000010000 */
[----:B------:R-:W-:Y:S02]  /*7920*/  FSETP.NE.FTZ.AND P4, PT, R232, RZ, PT ;  /* 0x000000ffe800720b */ /* 0x000fe40003f95000 */
[----:B------:R-:W-:Y:S02]  /*7930*/  MOV R2, 0x3f800000 ;  /* 0x3f80000000027802 */ /* 0x000fe40000000f00 */
[----:B------:R-:W-:Y:S01]  /*7940*/  FSETP.NE.FTZ.AND P3, PT, R231, RZ, PT ;  /* 0x000000ffe700720b */ /* 0x000fe20003f75000 */
[C---:B---3--:R-:W-:Y:S02]  /*7950*/  FMUL.FTZ R148, R0.reuse, R148 ;  /* 0x0000009400947220 */ /* 0x048fe40000410000 */
[C---:B------:R-:W-:Y:S02]  /*7960*/  FMUL.FTZ R7, R0.reuse, R149 ;  /* 0x0000009500077220 */ /* 0x040fe40000410000 */
[----:B------:R-:W-:-:S02]  /*7970*/  FMUL.FTZ R156, R0, R156 ;  /* 0x0000009c009c7220 */ /* 0x000fc40000410000 */
[C---:B------:R-:W-:Y:S01]  /*7980*/  FMUL.FTZ R5, R0.reuse, R157 ;  /* 0x0000009d00057220 */ /* 0x040fe20000410000 */
[----:B------:R-:W-:Y:S01]  /*7990*/  F2FP.PACK_AB R7, R7, R148 ;  /* 0x000000940707723e */ /* 0x000fe200000000ff */
[----:B------:R-:W1:Y:S01]  /*79a0*/  @P4 MUFU.RCP R2, R232 ;  /* 0x000000e800024308 */ /* 0x000e620000001000 */
        /* <DEDUP_REMOVED lines=30> */
[C---:B------:R-:W-:Y:S02]  /*7b90*/  FMUL.FTZ R125, R0.reuse, R125 ;  /* 0x0000007d007d7220 */ /* 0x040fe40000410000 */
[C---:B------:R-:W-:Y:S02]  /*7ba0*/  FMUL.FTZ R172, R0.reuse, R172 ;  /* 0x000000ac00ac7220 */ /* 0x040fe40000410000 */
[----:B------:R-:W-:Y:S01]  /*7bb0*/  FMUL.FTZ R173, R0, R173 ;  /* 0x000000ad00ad7220 */ /* 0x000fe20000410000 */
[----:B------:R-:W-:Y:S01]  /*7bc0*/  MOV R0, 0x3f800000 ;  /* 0x3f80000000007802 */ /* 0x000fe20000000f00 */
[----:B-1----:R-:W-:Y:S01]  /*7bd0*/  FMUL.FTZ R27, R2, R61 ;  /* 0x0000003d021b7220 */ /* 0x002fe20000410000 */
[----:B----4-:R-:W-:Y:S01]  /*7be0*/  SHF.R.S32.HI R61, RZ, 0x1f, R142 ;  /* 0x0000001fff3d7819 */ /* 0x010fe2000001148e */
[----:B------:R-:W-:-:S02]  /*7bf0*/  FMUL.FTZ R30, R4, R67 ;  /* 0x00000043041e7220 */ /* 0x000fc40000410000 */
[C---:B------:R-:W-:Y:S01]  /*7c00*/  FMUL.FTZ R17, R2.reuse, R41 ;  /* 0x0000002902117220 */ /* 0x040fe20000410000 */
[----:B------:R-:W-:Y:S01]  /*7c10*/  LEA.HI R29, R61, R142, RZ, 0x2 ;  /* 0x0000008e3d1d7211 */ /* 0x000fe200078f10ff */
[----:B------:R-:W1:Y:S01]  /*7c20*/  @P3 MUFU.RCP R0, R231 ;  /* 0x000000e700003308 */ /* 0x000e620000001000 */
[C---:B------:R-:W-:Y:S02]  /*7c30*/  FMUL.FTZ R26, R2.reuse, R45 ;  /* 0x0000002d021a7220 */ /* 0x040fe40000410000 */
[----:B------:R-:W-:Y:S02]  /*7c40*/  FMUL.FTZ R22, R2, R57 ;  /* 0x0000003902167220 */ /* 0x000fe40000410000 */
[C---:B------:R-:W-:Y:S02]  /*7c50*/  FMUL.FTZ R150, R4.reuse, R150 ;  /* 0x0000009604967220 */ /* 0x040fe40000410000 */
[C---:B------:R-:W-:Y:S02]  /*7c60*/  FMUL.FTZ R6, R4.reuse, R151 ;  /* 0x0000009704067220 */ /* 0x040fe40000410000 */
        /* <DEDUP_REMOVED lines=20> */
[C---:B------:R-:W-:Y:S01]  /*7db0*/  FMUL.FTZ R87, R4.reuse, R87 ;  /* 0x0000005704577220 */ /* 0x040fe20000410000 */
[----:B------:R-:W-:Y:S01]  /*7dc0*/  F2FP.PACK_AB R54, R83, R82 ;  /* 0x000000525336723e */ /* 0x000fe200000000ff */
        /* <DEDUP_REMOVED lines=15> */
[----:B------:R-:W-:Y:S01]  /*7ec0*/  FMUL.FTZ R65, R4, R175 ;  /* 0x000000af04417220 */ /* 0x000fe20000410000 */
[----:B------:R-:W-:Y:S01]  /*7ed0*/  SHF.R.S32.HI R4, RZ, 0x1f, R29 ;  /* 0x0000001fff047819 */ /* 0x000fe2000001141d */
        /* <DEDUP_REMOVED lines=77> */
[----:B------:R-:W-:Y:S01]  /*83b0*/  SHF.R.S32.HI R69, RZ, 0x5, R70 ;  /* 0x00000005ff457819 */ /* 0x000fe20000011446 */
        /* <DEDUP_REMOVED lines=34> */
[----:B------:R-:W-:Y:S02]  /*85e0*/  LOP3.LUT R0, R29, 0x3ffffffc, RZ, 0xc0, !PT ;  /* 0x3ffffffc1d007812 */ /* 0x000fe400078ec0ff */
[----:B------:R-:W-:Y:S02]  /*85f0*/  F2FP.PACK_AB R29, R117, R116 ;  /* 0x00000074751d723e */ /* 0x000fe400000000ff */
[----:B------:R-:W-:Y:S02]  /*8600*/  IADD3 R28, -R0, R142, RZ ;  /* 0x0000008e001c7210 */ /* 0x000fe40007ffe1ff */
[----:B------:R-:W-:Y:S02]  /*8610*/  LOP3.LUT R0, R2, 0x1c0, RZ, 0xc0, !PT ;  /* 0x000001c002007812 */ /* 0x000fe400078ec0ff */
[----:B------:R-:W-:Y:S02]  /*8620*/  LOP3.LUT R2, R4, 0x1, RZ, 0xc0, !PT ;  /* 0x0000000104027812 */ /* 0x000fe400078ec0ff */
[----:B------:R-:W-:-:S02]  /*8630*/  LEA R28, R69, R28, 0x9 ;  /* 0x0000001c451c7211 */ /* 0x000fc400078e48ff */
[----:B------:R-:W-:Y:S02]  /*8640*/  LEA.HI R0, R0, R0, RZ, 0x1d ;  /* 0x0000000000007211 */ /* 0x000fe400078fe8ff */
[----:B------:R-:W-:Y:S02]  /*8650*/  ISETP.NE.U32.AND P1, PT, R2, 0x1, PT ;  /* 0x000000010200780c */ /* 0x000fe40003f25070 */
[----:B------:R-:W-:Y:S02]  /*8660*/  LEA R0, R28, R0, 0x1 ;  /* 0x000000001c007211 */ /* 0x000fe400078e08ff */
[----:B------:R-:W-:Y:S02]  /*8670*/  F2FP.PACK_AB R28, R119, R118 ;  /* 0x00000076771c723e */ /* 0x000fe400000000ff */
[----:B------:R-:W-:Y:S02]  /*8680*/  SHF.L.U32 R0, R0, 0x1, RZ ;  /* 0x0000000100007819 */ /* 0x000fe400000006ff */
[----:B------:R-:W-:-:S02]  /*8690*/  F2FP.PACK_AB R66, R171, R66 ;  /* 0x00000042ab42723e */ /* 0x000fc400000000ff */
[C---:B------:R-:W-:Y:S01]  /*86a0*/  IADD3 R2, R0.reuse, -0x10, RZ ;  /* 0xfffffff000027810 */ /* 0x040fe20007ffe0ff */
[----:B------:R1:W-:Y:S01]  /*86b0*/  STS [R0+0x400], R6 ;  /* 0x0004000600007388 */ /* 0x0003e20000000800 */
[----:B------:R-:W-:Y:S02]  /*86c0*/  F2FP.PACK_AB R68, R131, R68 ;  /* 0x000000448344723e */ /* 0x000fe400000000ff */
[----:B------:R-:W-:Y:S01]  /*86d0*/  @P1 IADD3 R2, R0, 0x10, RZ ;  /* 0x0000001000021810 */ /* 0x000fe20007ffe0ff */
[----:B------:R-:W-:Y:S01]  /*86e0*/  STS [R0], R7 ;  /* 0x0000000700007388 */ /* 0x000fe20000000800 */
[----:B------:R-:W-:Y:S02]  /*86f0*/  R2P PR, R4, 0x6 ;  /* 0x0000000604007804 */ /* 0x000fe40000000000 */
[----:B------:R-:W-:Y:S01]  /*8700*/  MOV R4, 0x20 ;  /* 0x0000002000047802 */ /* 0x000fe20000000f00 */
[----:B------:R2:W-:Y:S03]  /*8710*/  STS [R2], R5 ;  /* 0x0000000502007388 */ /* 0x0005e60000000800 */
[----:B------:R-:W-:Y:S01]  /*8720*/  SEL R4, R4, 0xffffffe0, !P1 ;  /* 0xffffffe004047807 */ /* 0x000fe20004800000 */
[----:B------:R3:W-:Y:S04]  /*8730*/  STS [R2+0x400], R8 ;  /* 0x0004000802007388 */ /* 0x0007e80000000800 */
[----:B------:R-:W-:Y:S04]  /*8740*/  STS [R0+0x2000], R10 ;  /* 0x0020000a00007388 */ /* 0x000fe80000000800 */
        /* <DEDUP_REMOVED lines=8> */
[----:B------:R-:W-:Y:S01]  /*87d0*/  STS [R5], R13 ;  /* 0x0000000d05007388 */ /* 0x000fe20000000800 */
[----:B------:R-:W-:-:S03]  /*87e0*/  IADD3 R7, R5, R6, RZ ;  /* 0x0000000605077210 */ /* 0x000fc60007ffe0ff */
[----:B------:R2:W-:Y:S01]  /*87f0*/  STS [R5+0x400], R12 ;  /* 0x0004000c05007388 */ /* 0x0005e20000000800 */
[----:B----4-:R-:W-:-:S03]  /*8800*/  IADD3 R9, R6, R2, RZ ;  /* 0x0000000206097210 */ /* 0x010fc60007ffe0ff */
[----:B------:R3:W-:Y:S01]  /*8810*/  STS [R4], R16 ;  /* 0x0000001004007388 */ /* 0x0007e20000000800 */
[----:B------:R-:W-:Y:S01]  /*8820*/  IADD3 R6, R4, R6, RZ ;  /* 0x0000000604067210 */ /* 0x000fe20007ffe0ff */
[----:B-----5:R-:W4:Y:S02]  /*8830*/  LDC.U8 R11, c[0x0][0x329] ;  /* 0x0000ca40ff0b7b82 */ /* 0x020f240000000000 */
[----:B------:R5:W-:Y:S01]  /*8840*/  STS [R4+0x400], R15 ;  /* 0x0004000f04007388 */ /* 0x000be20000000800 */
[----:B-1----:R-:W-:-:S03]  /*8850*/  MOV R14, 0x7f800000 ;  /* 0x7f800000000e7802 */ /* 0x002fc60000000f00 */
[----:B------:R1:W-:Y:S04]  /*8860*/  STS [R5+0x2000], R17 ;  /* 0x0020001105007388 */ /* 0x0003e80000000800 */
[----:B------:R-:W-:Y:S04]  /*8870*/  STS [R5+0x2400], R18 ;  /* 0x0024001205007388 */ /* 0x000fe80000000800 */
[----:B------:R-:W-:Y:S04]  /*8880*/  STS [R4+0x2000], R26 ;  /* 0x0020001a04007388 */ /* 0x000fe80000000800 */
[----:B------:R-:W-:Y:S01]  /*8890*/  STS [R4+0x2400], R25 ;  /* 0x0024001904007388 */ /* 0x000fe20000000800 */
[----:B--2---:R-:W-:Y:S03]  /*88a0*/  @P5 MUFU.LG2 R12, R233 ;  /* 0x000000e9000c5308 */ /* 0x004fe60000000c00 */
[----:B------:R-:W-:Y:S01]  /*88b0*/  STS [R8], R24 ;  /* 0x0000001808007388 */ /* 0x000fe20000000800 */
[----:B---3--:R-:W-:-:S02]  /*88c0*/  MOV R16, 0x7f800000 ;  /* 0x7f80000000107802 */ /* 0x008fc40000000f00 */
[----:B----4-:R-:W-:Y:S01]  /*88d0*/  ISETP.NE.AND P1, PT, R11, RZ, PT ;  /* 0x000000ff0b00720c */ /* 0x010fe20003f25270 */
[----:B------:R-:W-:Y:S01]  /*88e0*/  STS [R8+0x400], R23 ;  /* 0x0004001708007388 */ /* 0x000fe20000000800 */
[----:B-----5:R-:W-:-:S03]  /*88f0*/  MOV R15, 0x7f800000 ;  /* 0x7f800000000f7802 */ /* 0x020fc60000000f00 */
        /* <DEDUP_REMOVED lines=27> */
[----:B-1----:R-:W1:Y:S03]  /*8ab0*/  LDC.U8 R0, c[0x0][0x328] ;  /* 0x0000ca00ff007b82 */ /* 0x002e660000000000 */
[----:B------:R-:W-:Y:S04]  /*8ac0*/  STS [R5+0x6000], R41 ;  /* 0x0060002905007388 */ /* 0x000fe80000000800 */
[----:B------:R-:W-:Y:S01]  /*8ad0*/  STS [R5+0x6400], R40 ;  /* 0x0064002805007388 */ /* 0x000fe20000000800 */
[----:B--2---:R-:W-:-:S03]  /*8ae0*/  @P1 MOV R2, c[0x0][0x210] ;  /* 0x0000840000021a02 */ /* 0x004fc60000000f00 */
[----:B------:R-:W-:Y:S02]  /*8af0*/  STS [R4+0x6000], R37 ;  /* 0x0060002504007388 */ /* 0x000fe40000000800 */
[----:B------:R-:W-:Y:S02]  /*8b00*/  @P1 IMAD R2, R2, c[0x0][0x214], RZ ;  /* 0x0000850002021a24 */ /* 0x000fe400078e02ff */
[----:B------:R2:W-:Y:S04]  /*8b10*/  STS [R4+0x6400], R36 ;  /* 0x0064002404007388 */ /* 0x0005e80000000800 */
[----:B------:R-:W-:Y:S04]  /*8b20*/  STS [R8+0x4000], R35 ;  /* 0x0040002308007388 */ /* 0x000fe80000000800 */
[----:B------:R-:W-:Y:S01]  /*8b30*/  STS [R8+0x4400], R34 ;  /* 0x0044002208007388 */ /* 0x000fe20000000800 */
[----:B-1----:R-:W-:-:S02]  /*8b40*/  ISETP.NE.AND P2, PT, R0, RZ, PT ;  /* 0x000000ff0000720c */ /* 0x002fc40003f45270 */
[----:B------:R-:W-:Y:S01]  /*8b50*/  @!P1 MOV R0, c[0x0][0x214] ;  /* 0x0000850000009a02 */ /* 0x000fe20000000f00 */
[----:B------:R-:W-:Y:S03]  /*8b60*/  STS [R9+0x4000], R31 ;  /* 0x0040001f09007388 */ /* 0x000fe60000000800 */
[----:B------:R-:W-:Y:S01]  /*8b70*/  @!P1 SEL R2, R0, c[0x0][0x234], !P2 ;  /* 0x00008d0000029a07 */ /* 0x000fe20005000000 */
[----:B------:R-:W-:Y:S01]  /*8b80*/  STS [R9+0x4400], R30 ;  /* 0x0044001e09007388 */ /* 0x000fe20000000800 */
[----:B------:R-:W-:Y:S02]  /*8b90*/  ISETP.NE.OR P2, PT, R11, RZ, !P2 ;  /* 0x000000ff0b00720c */ /* 0x000fe40005745670 */
[----:B------:R-:W-:Y:S01]  /*8ba0*/  @P1 MOV R0, 0x1 ;  /* 0x0000000100001802 */ /* 0x000fe20000000f00 */
[----:B------:R-:W-:Y:S01]  /*8bb0*/  STS [R8+0x6000], R33 ;  /* 0x0060002108007388 */ /* 0x000fe20000000800 */
[----:B------:R-:W-:Y:S01]  /*8bc0*/  @!P1 IMAD R0, R2, c[0x0][0x1c0], RZ ;  /* 0x0000700002009a24 */ /* 0x000fe200078e02ff */
[----:B------:R-:W-:Y:S02]  /*8bd0*/  @P4 MUFU.LG2 R11, R232 ;  /* 0x000000e8000b4308 */ /* 0x000fe40000000c00 */
[----:B------:R1:W-:Y:S01]  /*8be0*/  STS [R8+0x6400], R32 ;  /* 0x0064002008007388 */ /* 0x0003e20000000800 */
[----:B--2---:R-:W-:-:S03]  /*8bf0*/  LOP3.LUT R4, R70, 0xffffffe0, RZ, 0xc0, !PT ;  /* 0xffffffe046047812 */ /* 0x004fc600078ec0ff */
[----:B------:R-:W-:Y:S04]  /*8c00*/  STS [R9+0x6000], R29 ;  /* 0x0060001d09007388 */ /* 0x000fe80000000800 */
[----:B------:R2:W-:Y:S04]  /*8c10*/  STS [R9+0x6400], R28 ;  /* 0x0064001c09007388 */ /* 0x0005e80000000800 */
[----:B------:R-:W-:Y:S04]  /*8c20*/  STS [R7+0x4000], R63 ;  /* 0x0040003f07007388 */ /* 0x000fe80000000800 */
[----:B------:R-:W-:Y:S04]  /*8c30*/  STS [R7+0x4400], R62 ;  /* 0x0044003e07007388 */ /* 0x000fe80000000800 */
[----:B------:R-:W-:Y:S04]  /*8c40*/  STS [R6+0x4000], R61 ;  /* 0x0040003d06007388 */ /* 0x000fe80000000800 */
[----:B------:R-:W-:Y:S01]  /*8c50*/  STS [R6+0x4400], R65 ;  /* 0x0044004106007388 */ /* 0x000fe20000000800 */
[----:B-1----:R-:W1:Y:S03]  /*8c60*/  @P6 MUFU.LG2 R8, R234 ;  /* 0x000000ea00086308 */ /* 0x002e660000000c00 */
[----:B------:R-:W-:Y:S04]  /*8c70*/  STS [R7+0x6000], R67 ;  /* 0x0060004307007388 */ /* 0x000fe80000000800 */
[----:B------:R-:W-:Y:S01]  /*8c80*/  STS [R7+0x6400], R66 ;  /* 0x0064004207007388 */ /* 0x000fe20000000800 */
[----:B--2---:R-:W-:-:S03]  /*8c90*/  IADD3 R9, -R4, R142, RZ ;  /* 0x0000008e04097210 */ /* 0x004fc60007ffe1ff */
[----:B------:R-:W-:Y:S04]  /*8ca0*/  STS [R6+0x6000], R64 ;  /* 0x0060004006007388 */ /* 0x000fe80000000800 */
[----:B------:R2:W-:Y:S01]  /*8cb0*/  STS [R6+0x6400], R68 ;  /* 0x0064004406007388 */ /* 0x0005e20000000800 */
[----:B-1----:R-:W-:-:S03]  /*8cc0*/  @P6 FMUL.FTZ R8, R8, 0.69314718246459960938 ;  /* 0x3f31721808086820 */ /* 0x002fc60000410000 */
[----:B------:R-:W-:Y:S01]  /*8cd0*/  BAR.SYNC.DEFER_BLOCKING 0x0 ;  /* 0x0000000000007b1d */ /* 0x000fe20000010000 */
[----:B------:R-:W-:Y:S02]  /*8ce0*/  @P6 FFMA.FTZ R17, R137, c[0x0][0x238], R8 ;  /* 0x00008e0089116a23 */ /* 0x000fe40000010008 */
[----:B------:R-:W-:-:S03]  /*8cf0*/  @P5 FMUL.FTZ R8, R12, 0.69314718246459960938 ;  /* 0x3f3172180c085820 */ /* 0x000fc60000410000 */
[----:B------:R-:W1:Y:S01]  /*8d00*/  S2R R10, SR_CTAID.Y ;  /* 0x00000000000a7919 */ /* 0x000e620000002600 */
[----:B------:R-:W-:-:S03]  /*8d10*/  @P5 FFMA.FTZ R16, R136, c[0x0][0x238], R8 ;  /* 0x00008e0088105a23 */ /* 0x000fc60000010008 */
[----:B------:R-:W3:Y:S04]  /*8d20*/  S2R R13, SR_CTAID.X ;  /* 0x00000000000d7919 */ /* 0x000ee80000002500 */
[----:B------:R-:W4:Y:S04]  /*8d30*/  S2R R18, SR_CTAID.Z ;  /* 0x0000000000127919 */ /* 0x000f280000002700 */
[----:B------:R3:W4:Y:S04]  /*8d40*/  LDS.128 R24, [R227] ;  /* 0x00000000e3187984 */ /* 0x0007280000000c00 */
[----:B------:R3:W4:Y:S01]  /*8d50*/  LDS.128 R32, [R227+0x800] ;  /* 0x00080000e3207984 */ /* 0x0007220000000c00 */
[----:B-1----:R-:W-:Y:S01]  /*8d60*/  @!P0 SHF.R.S32.HI R5, RZ, 0x1f, R10 ;  /* 0x0000001fff058819 */ /* 0x002fe2000001140a */
[----:B--2---:R-:W-:-:S02]  /*8d70*/  @!P0 IMAD.WIDE.U32 R6, R10, c[0x0][0x1e0], RZ ;  /* 0x000078000a068a25 */ /* 0x004fc400078e00ff */
[----:B------:R1:W2:Y:S02]  /*8d80*/  LDS.128 R40, [R227+0x1000] ;  /* 0x00100000e3287984 */ /* 0x0002a40000000c00 */
[----:B------:R-:W-:Y:S02]  /*8d90*/  @!P0 IMAD R5, R5, c[0x0][0x1e0], RZ ;  /* 0x0000780005058a24 */ /* 0x000fe400078e02ff */
[----:B------:R1:W1:Y:S01]  /*8da0*/  LDS.128 R48, [R227+0x1800] ;  /* 0x00180000e3307984 */ /* 0x0002620000000c00 */
[----:B------:R-:W-:Y:S01]  /*8db0*/  @!P0 MOV R140, R6 ;  /* 0x00000006008c8202 */ /* 0x000fe20000000f00 */
[C---:B------:R-:W-:Y:S02]  /*8dc0*/  @!P2 IMAD R6, R10.reuse, c[0x0][0x214], RZ ;  /* 0x000085000a06aa24 */ /* 0x040fe400078e02ff */
[----:B------:R1:W1:Y:S01]  /*8dd0*/  LDS.128 R56, [R227+0x2000] ;  /* 0x00200000e3387984 */ /* 0x0002620000000c00 */
[C---:B------:R-:W-:Y:S02]  /*8de0*/  @!P0 IMAD R5, R10.reuse, c[0x0][0x1e4], R5 ;  /* 0x000079000a058a24 */ /* 0x040fe400078e0205 */
[----:B------:R-:W-:Y:S01]  /*8df0*/  IMAD R0, R10, R0, RZ ;  /* 0x000000000a007224 */ /* 0x000fe200078e02ff */
[----:B------:R1:W1:Y:S01]  /*8e00*/  LDS.128 R64, [R227+0x2800] ;  /* 0x00280000e3407984 */ /* 0x0002620000000c00 */
[----:B------:R-:W5:Y:S01]  /*8e10*/  @P3 MUFU.LG2 R10, R231 ;  /* 0x000000e7000a3308 */ /* 0x000f620000000c00 */
[----:B------:R-:W-:-:S02]  /*8e20*/  @!P0 IADD3 R141, R7, R5, RZ ;  /* 0x00000005078d8210 */ /* 0x000fc40007ffe0ff */
[----:B------:R1:W1:Y:S01]  /*8e30*/  LDS.128 R76, [R227+0x3000] ;  /* 0x00300000e34c7984 */ /* 0x0002620000000c00 */
[----:B------:R-:W-:Y:S01]  /*8e40*/  @P1 MOV R7, c[0x0][0x210] ;  /* 0x0000840000071a02 */ /* 0x000fe20000000f00 */
[----:B------:R-:W-:Y:S01]  /*8e50*/  CS2R R4, SRZ ;  /* 0x0000000000047805 */ /* 0x000fe2000001ff00 */
[----:B------:R-:W-:Y:S01]  /*8e60*/  @!P2 SEL R6, R6, R249, !P0 ;  /* 0x000000f90606a207 */ /* 0x000fe20004000000 */
[----:B------:R1:W1:Y:S01]  /*8e70*/  LDS.128 R84, [R227+0x3800] ;  /* 0x00380000e3547984 */ /* 0x0002620000000c00 */
[----:B------:R-:W-:Y:S02]  /*8e80*/  @!P1 MOV R7, 0x1 ;  /* 0x0000000100079802 */ /* 0x000fe40000000f00 */
[----:B------:R-:W-:Y:S01]  /*8e90*/  @!P2 SHF.R.S32.HI R5, RZ, 0x1f, R6 ;  /* 0x0000001fff05a819 */ /* 0x000fe20000011406 */
[----:B------:R1:W1:Y:S01]  /*8ea0*/  LDS.128 R20, [R227+0x4000] ;  /* 0x00400000e3147984 */ /* 0x0002620000000c00 */
[----:B------:R-:W-:Y:S02]  /*8eb0*/  SEL R0, R0, RZ, P2 ;  /* 0x000000ff00007207 */ /* 0x000fe40001000000 */
[----:B------:R-:W-:Y:S01]  /*8ec0*/  LOP3.LUT P0, RZ, R9, 0x3, RZ, 0xc0, !PT ;  /* 0x0000000309ff7812 */ /* 0x000fe2000780c0ff */
[----:B------:R1:W1:Y:S01]  /*8ed0*/  LDS.128 R28, [R227+0x4800] ;  /* 0x00480000e31c7984 */ /* 0x0002620000000c00 */
[----:B------:R-:W-:Y:S01]  /*8ee0*/  @!P2 MOV R4, R6 ;  /* 0x000000060004a202 */ /* 0x000fe20000000f00 */
[----:B---3--:R-:W-:-:S02]  /*8ef0*/  IMAD R6, R13, R7, RZ ;  /* 0x000000070d067224 */ /* 0x008fc400078e02ff */
[----:B------:R3:W1:Y:S01]  /*8f00*/  LDS.128 R36, [R227+0x5000] ;  /* 0x00500000e3247984 */ /* 0x0006620000000c00 */
[----:B----4-:R-:W-:Y:S02]  /*8f10*/  IMAD R0, R18, R2, R0 ;  /* 0x0000000212007224 */ /* 0x010fe400078e0200 */
[----:B------:R-:W-:Y:S01]  /*8f20*/  SHF.L.U32 R9, R6, 0x7, RZ ;  /* 0x0000000706097819 */ /* 0x000fe200000006ff */
[----:B------:R3:W4:Y:S01]  /*8f30*/  LDS.128 R44, [R227+0x5800] ;  /* 0x00580000e32c7984 */ /* 0x0007220000000c00 */
[----:B------:R-:W-:Y:S02]  /*8f40*/  @P4 FMUL.FTZ R6, R11, 0.69314718246459960938 ;  /* 0x3f3172180b064820 */ /* 0x000fe40000410000 */
[----:B------:R-:W-:Y:S01]  /*8f50*/  IADD3 R11, P2, P1, R9, R4, R0 ;  /* 0x00000004090b7210 */ /* 0x000fe2000795e000 */
[----:B------:R3:W1:Y:S01]  /*8f60*/  LDS.128 R52, [R227+0x6000] ;  /* 0x00600000e3347984 */ /* 0x0006620000000c00 */
[----:B-----5:R-:W-:Y:S01]  /*8f70*/  @P3 FMUL.FTZ R2, R10, 0.69314718246459960938 ;  /* 0x3f3172180a023820 */ /* 0x020fe20000410000 */
[----:B------:R-:W-:Y:S01]  /*8f80*/  SHF.R.S32.HI R4, RZ, 0x1f, R9 ;  /* 0x0000001fff047819 */ /* 0x000fe20000011409 */
[----:B------:R-:W-:Y:S01]  /*8f90*/  @P4 FFMA.FTZ R14, R135, c[0x0][0x238], R6 ;  /* 0x00008e00870e4a23 */ /* 0x000fe20000010006 */
[----:B------:R3:W1:Y:S01]  /*8fa0*/  LDS.128 R60, [R227+0x6800] ;  /* 0x00680000e33c7984 */ /* 0x0006620000000c00 */
[----:B------:R-:W-:Y:S01]  /*8fb0*/  SHF.R.S32.HI R0, RZ, 0x1f, R0 ;  /* 0x0000001fff007819 */ /* 0x000fe20000011400 */
[----:B------:R-:W-:-:S02]  /*8fc0*/  @P3 FFMA.FTZ R15, R3, c[0x0][0x238], R2 ;  /* 0x00008e00030f3a23 */ /* 0x000fc40000010002 */
[----:B------:R3:W1:Y:S01]  /*8fd0*/  LDS.128 R72, [R227+0x7000] ;  /* 0x00700000e3487984 */ /* 0x0006620000000c00 */
[----:B------:R-:W-:-:S03]  /*8fe0*/  IADD3.X R5, R4, R5, R0, P2, P1 ;  /* 0x0000000504057210 */ /* 0x000fc600017e2400 */
[----:B------:R3:W1:Y:S01]  /*8ff0*/  LDS.128 R80, [R227+0x7800] ;  /* 0x00780000e3507984 */ /* 0x0006620000000c00 */
[----:B------:R-:W-:Y:S05]  /*9000*/  @P0 BRA `(.L_x_995) ;  /* 0x0000025000000947 */ /* 0x000fea0003800000 */
[----:B--2---:R-:W2:Y:S01]  /*9010*/  LDL.LU R143, [R1] ;  /* 0x00000000018f7983 */ /* 0x004ea20000300800 */
[----:B------:R-:W-:-:S04]  /*9020*/  SHF.R.S32.HI R0, RZ, 0x1f, R69 ;  /* 0x0000001fff007819 */ /* 0x000fc80000011445 */
[----:B------:R-:W-:-:S04]  /*9030*/  LEA.HI R0, R0, R69, RZ, 0x2 ;  /* 0x0000004500007211 */ /* 0x000fc800078f10ff */
[----:B------:R-:W-:-:S05]  /*9040*/  LOP3.LUT R0, R0, 0xffffffc, RZ, 0xc0, !PT ;  /* 0x0ffffffc00007812 */ /* 0x000fca00078ec0ff */
[----:B------:R-:W-:-:S04]  /*9050*/  IMAD.IADD R0, R69, 0x1, -R0 ;  /* 0x0000000145007824 */ /* 0x000fc800078e0a00 */
        /* <DEDUP_REMOVED lines=10> */
[----:B------:R-:W-:Y:S01]  /*9100*/  @!P5 IMAD R3, R3, R7, RZ ;  /* 0x000000070303d224 */ /* 0x000fe200078e02ff */
[----:B------:R-:W-:Y:S01]  /*9110*/  @!P6 LEA.HI.X.SX32 R9, R0, R5, 0x1, P0 ;  /* 0x000000050009e211 */ /* 0x000fe200000f0eff */
[-C--:B------:R-:W-:Y:S01]  /*9120*/  @!P4 IMAD R12, R2, R7.reuse, RZ ;  /* 0x00000007020cc224 */ /* 0x080fe200078e02ff */
[----:B------:R-:W-:Y:S01]  /*9130*/  @!P6 LEA R8, P0, R6, c[0x0][0x200], 0x2 ;  /* 0x000080000608ea11 */ /* 0x000fe200078010ff */
[----:B------:R-:W-:Y:S01]  /*9140*/  @!P3 IMAD R2, R4, R7, RZ ;  /* 0x000000070402b224 */ /* 0x000fe200078e02ff */
[CC--:B------:R-:W-:Y:S02]  /*9150*/  @!P5 IADD3 R0, P2, R3.reuse, R11.reuse, RZ ;  /* 0x0000000b0300d210 */ /* 0x0c0fe40007f5e0ff */
        /* <DEDUP_REMOVED lines=16> */
.L_x_995:
[----:B--2---:R-:W-:Y:S05]  /*9260*/  BSYNC B0 ;  /* 0x0000000000007941 */ /* 0x004fea0003800000 */
.L_x_994:
[----:B------:R-:W2:Y:S01]  /*9270*/  S2R R4, SR_TID.X ;  /* 0x0000000000047919 */ /* 0x000ea20000002100 */
[----:B------:R-:W-:Y:S01]  /*9280*/  IADD3 R2, P0, R236, R140, RZ ;  /* 0x0000008cec027210 */ /* 0x000fe20007f1e0ff */
[----:B------:R-:W-:Y:S01]  /*9290*/  BSSY B0, `(.L_x_996) ;  /* 0x0000018000007945 */ /* 0x000fe20003800000 */
[----:B------:R-:W-:-:S02]  /*92a0*/  SHF.R.S32.HI R3, RZ, 0x1f, R236 ;  /* 0x0000001fff037819 */ /* 0x000fc400000114ec */
[----:B------:R-:W-:-:S03]  /*92b0*/  SHF.R.S32.HI R5, RZ, 0x1f, R18 ;  /* 0x0000001fff057819 */ /* 0x000fc60000011412 */
[----:B------:R-:W-:-:S04]  /*92c0*/  IMAD.X R3, R3, 0x1, R141, P0 ;  /* 0x0000000103037824 */ /* 0x000fc800000e068d */
[----:B------:R-:W-:Y:S01]  /*92d0*/  IMAD.WIDE.U32 R10, R18, c[0x0][0x1f0], R2 ;  /* 0x00007c00120a7a25 */ /* 0x000fe200078e0002 */
[----:B--2---:R-:W-:-:S04]  /*92e0*/  SHF.R.S32.HI R0, RZ, 0x1f, R4 ;  /* 0x0000001fff007819 */ /* 0x004fc80000011404 */
[----:B------:R-:W-:Y:S01]  /*92f0*/  LEA.HI R0, R0, R4, RZ, 0x3 ;  /* 0x0000000400007211 */ /* 0x000fe200078f18ff */
[----:B------:R-:W-:-:S03]  /*9300*/  IMAD R4, R5, c[0x0][0x1f0], RZ ;  /* 0x00007c0005047a24 */ /* 0x000fc600078e02ff */
[----:B------:R-:W-:Y:S01]  /*9310*/  SHF.R.S32.HI R7, RZ, 0x3, R0 ;  /* 0x00000003ff077819 */ /* 0x000fe20000011400 */
[----:B------:R-:W-:-:S03]  /*9320*/  IMAD R0, R18, c[0x0][0x1f4], R4 ;  /* 0x00007d0012007a24 */ /* 0x000fc600078e0204 */
[----:B------:R-:W-:Y:S01]  /*9330*/  ISETP.GE.AND P0, PT, R7, R248, PT ;  /* 0x000000f80700720c */ /* 0x000fe20003f06270 */
[----:B------:R-:W-:-:S12]  /*9340*/  IMAD.IADD R9, R11, 0x1, R0 ;  /* 0x000000010b097824 */ /* 0x000fd800078e0200 */
        /* <DEDUP_REMOVED lines=12> */
.L_x_997:
[----:B------:R-:W-:Y:S05]  /*9410*/  BSYNC B0 ;  /* 0x0000000000007941 */ /* 0x000fea0003800000 */
.L_x_996:
        /* <DEDUP_REMOVED lines=17> */
[----:B-1----:R2:W-:Y:S02]  /*9530*/  @!P0 STG.E.128 [R2.64+0x80], R28 ;  /* 0x0000801c02008986 */ /* 0x0025e4000c101d04 */
.L_x_999:
[----:B------:R-:W-:Y:S05]  /*9540*/  BSYNC B0 ;  /* 0x0000000000007941 */ /* 0x000fea0003800000 */
.L_x_998:
        /* <DEDUP_REMOVED lines=18> */
.L_x_1001:
[----:B------:R-:W-:Y:S05]  /*9670*/  BSYNC B0 ;  /* 0x0000000000007941 */ /* 0x000fea0003800000 */
.L_x_1000:
        /* <DEDUP_REMOVED lines=17> */
[----:B----4-:R1:W-:Y:S02]  /*9790*/  @!P0 STG.E.128 [R2.64+0x80], R44 ;  /* 0x0000802c02008986 */ /* 0x0103e4000c101d04 */
.L_x_1003:
[----:B------:R-:W-:Y:S05]  /*97a0*/  BSYNC B0 ;  /* 0x0000000000007941 */ /* 0x000fea0003800000 */
.L_x_1002:
        /* <DEDUP_REMOVED lines=18> */
.L_x_1005:
[----:B------:R-:W-:Y:S05]  /*98d0*/  BSYNC B0 ;  /* 0x0000000000007941 */ /* 0x000fea0003800000 */
.L_x_1004:
[----:B------:R-:W5:Y:S01]  /*98e0*/  LDL.LU R0, [R1+0xc] ;  /* 0x00000c0001007983 */ /* 0x000f620000300800 */
[----:B------:R-:W-:Y:S01]  /*98f0*/  BSSY B0, `(.L_x_1006) ;  /* 0x0000011000007945 */ /* 0x000fe20003800000 */
[----:B-----5:R-:W-:-:S13]  /*9900*/  ISETP.GE.AND P0, PT, R0, R248, PT ;  /* 0x000000f80000720c */ /* 0x020fda0003f06270 */
        /* <DEDUP_REMOVED lines=15> */
.L_x_1007:
[----:B------:R-:W-:Y:S05]  /*9a00*/  BSYNC B0 ;  /* 0x0000000000007941 */ /* 0x000fea0003800000 */
.L_x_1006:
        /* <DEDUP_REMOVED lines=18> */
.L_x_1009:
[----:B------:R-:W-:Y:S05]  /*9b30*/  BSYNC B0 ;  /* 0x0000000000007941 */ /* 0x000fea0003800000 */
.L_x_1008:
[----:B------:R-:W5:Y:S02]  /*9b40*/  LDL.LU R0, [R1+0x4] ;  /* 0x0000040001007983 */ /* 0x000f640000300800 */
[----:B-----5:R-:W-:-:S13]  /*9b50*/  ISETP.GE.AND P0, PT, R0, R248, PT ;  /* 0x000000f80000720c */ /* 0x020fda0003f06270 */
        /* <DEDUP_REMOVED lines=17> */
.L_x_960:
        /* <DEDUP_REMOVED lines=9> */
[----:B------:R-:W-:Y:S01]  /*9d00*/  IMAD.IADD R19, R113, 0x1, -R10 ;  /* 0x0000000171137824 */ /* 0x000fe200078e0a0a */
[----:B------:R-:W-:-:S04]  /*9d10*/  SHF.R.S32.HI R10, RZ, 0x3, R11 ;  /* 0x00000003ff0a7819 */ /* 0x000fc8000001140b */
[----:B------:R-:W-:Y:S02]  /*9d20*/  SHF.L.U32 R15, R19, 0x3, RZ ;  /* 0x00000003130f7819 */ /* 0x000fe400000006ff */
[----:B------:R-:W-:Y:S02]  /*9d30*/  SHF.R.S32.HI R11, RZ, 0x1f, R10 ;  /* 0x0000001fff0b7819 */ /* 0x000fe4000001140a */
[----:B---3--:R-:W-:Y:S02]  /*9d40*/  ISETP.NE.AND P1, PT, R2, RZ, PT ;  /* 0x000000ff0200720c */ /* 0x008fe40003f25270 */
[----:B------:R-:W-:Y:S02]  /*9d50*/  IADD3 R27, R15, 0x40, RZ ;  /* 0x000000400f1b7810 */ /* 0x000fe40007ffe0ff */
[----:B--2---:R-:W-:-:S04]  /*9d60*/  ISETP.NE.AND P3, PT, R0, RZ, PT ;  /* 0x000000ff0000720c */ /* 0x004fc80003f65270 */
[----:B------:R-:W-:Y:S01]  /*9d70*/  ISETP.NE.OR P2, PT, R2, RZ, !P3 ;  /* 0x000000ff0200720c */ /* 0x000fe20005f45670 */
[----:B------:R-:W-:-:S03]  /*9d80*/  @P4 IMAD.WIDE.U32 R2, R249, c[0x0][0x1e8], RZ ;  /* 0x00007a00f9024a25 */ /* 0x000fc600078e00ff */
[C---:B------:R-:W-:Y:S01]  /*9d90*/  ISETP.NE.OR P0, PT, R249.reuse, -0x1, P2 ;  /* 0xfffffffff900780c */ /* 0x040fe20001705670 */
[----:B------:R-:W-:Y:S01]  /*9da0*/  @P1 IMAD.MOV.U32 R0, RZ, RZ, c[0x0][0x210] ;  /* 0x00008400ff001624 */ /* 0x000fe200078e00ff */
[----:B------:R-:W-:Y:S01]  /*9db0*/  @P4 MOV R8, R2 ;  /* 0x0000000200084202 */ /* 0x000fe20000000f00 */
[----:B-1----:R-:W-:Y:S02]  /*9dc0*/  @!P1 IMAD.MOV.U32 R4, RZ, RZ, c[0x0][0x214] ;  /* 0x00008500ff049624 */ /* 0x002fe400078e00ff */
[----:B------:R-:W-:Y:S02]  /*9dd0*/  @P1 IMAD R0, R0, c[0x0][0x214], RZ ;  /* 0x0000850000001a24 */ /* 0x000fe400078e02ff */
[----:B------:R-:W-:Y:S01]  /*9de0*/  @P4 IMAD R9, R249, c[0x0][0x1ec], R3 ;  /* 0x00007b00f9094a24 */ /* 0x000fe200078e0203 */
[----:B------:R-:W-:Y:S01]  /*9df0*/  @!P1 SEL R0, R4, c[0x0][0x234], !P3 ;  /* 0x00008d0004009a07 */ /* 0x000fe20005800000 */
[----:B------:R-:W-:Y:S02]  /*9e00*/  @P1 IMAD.MOV.U32 R3, RZ, RZ, 0x1 ;  /* 0x00000001ff031424 */ /* 0x000fe400078e00ff */
[----:B------:R-:W-:-:S02]  /*9e10*/  @!P4 IMAD R2, R6, c[0x0][0x1e0], RZ ;  /* 0x000078000602ca24 */ /* 0x000fc400078e02ff */
[----:B------:R-:W-:Y:S02]  /*9e20*/  @!P1 IMAD R3, R0, c[0x0][0x1c0], RZ ;  /* 0x0000700000039a24 */ /* 0x000fe400078e02ff */
[----:B------:R-:W-:-:S04]  /*9e30*/  @!P4 IMAD.WIDE.U32 R4, R24, c[0x0][0x1e0], RZ ;  /* 0x000078001804ca25 */ /* 0x000fc800078e00ff */
[----:B------:R-:W-:Y:S02]  /*9e40*/  @!P4 IMAD R7, R24, c[0x0][0x1e4], R2 ;  /* 0x000079001807ca24 */ /* 0x000fe400078e0202 */
[C---:B------:R-:W-:Y:S02]  /*9e50*/  IMAD R6, R24.reuse, R3, RZ ;  /* 0x0000000318067224 */ /* 0x040fe400078e02ff */
[----:B------:R-:W-:Y:S01]  /*9e60*/  @!P0 IMAD R249, R24, c[0x0][0x214], RZ ;  /* 0x0000850018f98a24 */ /* 0x000fe200078e02ff */
[----:B------:R-:W-:Y:S01]  /*9e70*/  CS2R R2, SRZ ;  /* 0x0000000000027805 */ /* 0x000fe2000001ff00 */
[----:B------:R-:W-:Y:S01]  /*9e80*/  @!P4 IMAD.MOV.U32 R8, RZ, RZ, R4 ;  /* 0x000000ffff08c224 */ /* 0x000fe200078e0004 */
[----:B------:R-:W-:Y:S01]  /*9e90*/  @!P4 IADD3 R9, R5, R7, RZ ;  /* 0x000000070509c210 */ /* 0x000fe20007ffe0ff */
[--C-:B------:R-:W-:Y:S01]  /*9ea0*/  @!P2 IMAD.MOV.U32 R2, RZ, RZ, R249.reuse ;  /* 0x000000ffff02a224 */ /* 0x100fe200078e00f9 */
[----:B------:R-:W-:Y:S01]  /*9eb0*/  SEL R6, R6, RZ, P2 ;  /* 0x000000ff06067207 */ /* 0x000fe20001000000 */
[----:B------:R-:W-:Y:S01]  /*9ec0*/  @P1 IMAD.MOV.U32 R16, RZ, RZ, c[0x0][0x210] ;  /* 0x00008400ff101624 */ /* 0x000fe200078e00ff */
[----:B------:R-:W-:Y:S01]  /*9ed0*/  @!P2 SHF.R.S32.HI R3, RZ, 0x1f, R249 ;  /* 0x0000001fff03a819 */ /* 0x000fe200000114f9 */
[----:B------:R-:W-:Y:S01]  /*9ee0*/  @!P1 IMAD.MOV.U32 R16, RZ, RZ, 0x1 ;  /* 0x00000001ff109424 */ /* 0x000fe200078e00ff */
[----:B------:R-:W-:Y:S01]  /*9ef0*/  SHF.R.S32.HI R5, RZ, 0x1f, R18 ;  /* 0x0000001fff057819 */ /* 0x000fe20000011412 */
[----:B------:R-:W-:Y:S01]  /*9f00*/  IMAD R6, R18, R0, R6 ;  /* 0x0000000012067224 */ /* 0x000fe200078e0206 */
[----:B------:R-:W-:Y:S01]  /*9f10*/  ISETP.GE.AND P2, PT, R10, R14, PT ;  /* 0x0000000e0a00720c */ /* 0x000fe20003f46270 */
[----:B------:R-:W-:Y:S01]  /*9f20*/  IMAD R0, R235, R16, RZ ;  /* 0x00000010eb007224 */ /* 0x000fe200078e02ff */
[----:B------:R-:W-:Y:S01]  /*9f30*/  IADD3 R4, P0, R15, R8, RZ ;  /* 0x000000080f047210 */ /* 0x000fe20007f1e0ff */
[----:B------:R-:W-:-:S03]  /*9f40*/  IMAD R7, R5, c[0x0][0x1f0], RZ ;  /* 0x00007c0005077a24 */ /* 0x000fc600078e02ff */
[----:B------:R-:W-:Y:S01]  /*9f50*/  LEA.HI.X.SX32 R5, R15, R9, 0x1, P0 ;  /* 0x000000090f057211 */ /* 0x000fe200000f0eff */
[----:B------:R-:W-:Y:S01]  /*9f60*/  IMAD R8, R18, c[0x0][0x1f4], R7 ;  /* 0x00007d0012087a24 */ /* 0x000fe200078e0207 */
[----:B------:R-:W-:Y:S02]  /*9f70*/  SHF.R.S32.HI R9, RZ, 0x1f, R0 ;  /* 0x0000001fff097819 */ /* 0x000fe40000011400 */
[----:B------:R-:W-:Y:S01]  /*9f80*/  IADD3 R20, P1, P0, R0, R2, R6 ;  /* 0x0000000200147210 */ /* 0x000fe2000783e006 */
[----:B------:R-:W-:Y:S01]  /*9f90*/  IMAD.WIDE.U32 R12, R18, c[0x0][0x1f0], R4 ;  /* 0x00007c00120c7a25 */ /* 0x000fe200078e0004 */
[----:B------:R-:W-:-:S03]  /*9fa0*/  SHF.R.S32.HI R0, RZ, 0x1f, R6 ;  /* 0x0000001fff007819 */ /* 0x000fc60000011406 */
        /* <DEDUP_REMOVED lines=15> */
.L_x_1011:
[----:B------:R-:W-:Y:S05]  /*a0a0*/  BSYNC B0 ;  /* 0x0000000000007941 */ /* 0x000fea0003800000 */
.L_x_1010:
        /* <DEDUP_REMOVED lines=18> */
.L_x_1013:
[----:B------:R-:W-:Y:S05]  /*a1d0*/  BSYNC B0 ;  /* 0x0000000000007941 */ /* 0x000fea0003800000 */
.L_x_1012:
        /* <DEDUP_REMOVED lines=18> */
.L_x_1015:
[----:B------:R-:W-:Y:S05]  /*a300*/  BSYNC B0 ;  /* 0x0000000000007941 */ /* 0x000fea0003800000 */
.L_x_1014:
        /* <DEDUP_REMOVED lines=18> */
.L_x_1017:
[----:B------:R-:W-:Y:S05]  /*a430*/  BSYNC B0 ;  /* 0x0000000000007941 */ /* 0x000fea0003800000 */
.L_x_1016:
        /* <DEDUP_REMOVED lines=18> */
.L_x_1019:
[----:B------:R-:W-:Y:S05]  /*a560*/  BSYNC B0 ;  /* 0x0000000000007941 */ /* 0x000fea0003800000 */
.L_x_1018:
        /* <DEDUP_REMOVED lines=18> */
.L_x_1021:
[----:B------:R-:W-:Y:S05]  /*a690*/  BSYNC B0 ;  /* 0x0000000000007941 */ /* 0x000fea0003800000 */
.L_x_1020:
        /* <DEDUP_REMOVED lines=18> */
.L_x_1023:
[----:B------:R-:W-:Y:S05]  /*a7c0*/  BSYNC B0 ;  /* 0x0000000000007941 */ /* 0x000fea0003800000 */
.L_x_1022:
        /* <DEDUP_REMOVED lines=18> */
.L_x_1025:
[----:B------:R-:W-:Y:S05]  /*a8f0*/  BSYNC B0 ;  /* 0x0000000000007941 */ /* 0x000fea0003800000 */
.L_x_1024:
        /* <DEDUP_REMOVED lines=17> */
[-C--:B-1----:R-:W-:Y:S02]  /*aa10*/  @!P1 LEA.HI.X.SX32 R3, R0, R17.reuse, 0x1, P0 ;  /* 0x0000001100039211 */ /* 0x082fe400000f0eff */
        /* <DEDUP_REMOVED lines=49> */
.L_x_1026:
        /* <DEDUP_REMOVED lines=13> */
.L_x_2389:


//--------------------- .text._ZN5flash16flash_fwd_kernelI23Flash_fwd_kernel_traitsILi128ELi128ELi32ELi4ELb0ELb0EN7cutlass6half_tE19Flash_kernel_traitsILi128ELi128ELi32ELi4ES3_EELb0ELb0ELb1ELb0ELb0ELb1ELb0ELb0EEEvNS_16Flash_fwd_paramsE --------------------------
	.section	.text._ZN5flash16flash_fwd_kernelI23Flash_fwd_kernel_traitsILi128ELi128ELi32ELi4ELb0ELb0EN7cutlass6half_tE19Flash_kernel_traitsILi128ELi128ELi32ELi4ES3_EELb0ELb0ELb1ELb0ELb0ELb1ELb0ELb0EEEvNS_16Flash_fwd_paramsE,"ax",@progbits
	.sectioninfo	@"SHI_REGISTERS=255"
	.align	128
        .global         _ZN5flash16flash_fwd_kernelI23Flash_fwd_kernel_traitsILi128ELi128ELi32ELi4ELb0ELb0EN7cutlass6half_tE19Flash_kernel_traitsILi128ELi128ELi32ELi4ES3_EELb0ELb0ELb1ELb0ELb0ELb1ELb0ELb0EEEvNS_16Flash_fwd_paramsE
        .type           _ZN5flash16flash_fwd_kernelI23Flash_fwd_kernel_traitsILi128ELi128ELi32ELi4ELb0ELb0EN7cutlass6half_tE19Flash_kernel_traitsILi128ELi128ELi32ELi4ES3_EELb0ELb0ELb1ELb0ELb0ELb1ELb0ELb0EEEvNS_16Flash_fwd_paramsE,@function
        .size           _ZN5flash16flash_fwd_kernelI23Flash_fwd_kernel_traitsILi128ELi128ELi32ELi4ELb0ELb0EN7cutlass6half_tE19Flash_kernel_traitsILi128ELi128ELi32ELi4ES3_EELb0ELb0ELb1ELb0ELb0ELb1ELb0ELb0EEEvNS_16Flash_fwd_paramsE,(.L_x_2390 - _ZN5flash16flash_fwd_kernelI23Flash_fwd_kernel_traitsILi128ELi128ELi32ELi4ELb0ELb0EN7cutlass6half_tE19Flash_kernel_traitsILi128ELi128ELi32ELi4ES3_EELb0ELb0ELb1ELb0ELb0ELb1ELb0ELb0EEEvNS_16Flash_fwd_paramsE)
        .other          _ZN5flash16flash_fwd_kernelI23Flash_fwd_kernel_traitsILi128ELi128ELi32ELi4ELb0ELb0EN7cutlass6half_tE19Flash_kernel_traitsILi128ELi128ELi32ELi4ES3_EELb0ELb0ELb1ELb0ELb0ELb1ELb0ELb0EEEvNS_16Flash_fwd_paramsE,@"STO_CUDA_ENTRY STV_DEFAULT"
_ZN5flash16flash_fwd_kernelI23Flash_fwd_kernel_traitsILi128ELi128ELi32ELi4ELb0ELb0EN7cutlass6half_tE19Flash_kernel_traitsILi128ELi128ELi32ELi4ES3_EELb0ELb0ELb1ELb0ELb0ELb1ELb0ELb0EEEvNS_16Flash_fwd_paramsE:
.text._ZN5flash16flash_fwd_kernelI23Flash_fwd_kernel_traitsILi128ELi128ELi32ELi4ELb0ELb0EN7cutlass6half_tE19Flash_kernel_traitsILi128ELi128ELi32ELi4ES3_EELb0ELb0ELb1ELb0ELb0ELb1ELb0ELb0EEEvNS_16Flash_fwd_paramsE:
        /* <DEDUP_REMOVED lines=56> */
.L_x_1027:
[----:B------:R-:W-:Y:S02]  /*0380*/  ULDC UR6, c[0x0][0x218] ;  /* 0x0000860000067ab9 */ /* 0x000fe40000000800 */
.L_x_1028:
        /* <DEDUP_REMOVED lines=116> */
.L_x_1031:
[----:B------:R-:W-:Y:S05]  /*0ad0*/  BSYNC B0 ;  /* 0x0000000000007941 */ /* 0x000fea0003800000 */
.L_x_1030:
        /* <DEDUP_REMOVED lines=16> */
.L_x_1033:
[----:B------:R-:W-:Y:S05]  /*0be0*/  BSYNC B0 ;  /* 0x0000000000007941 */ /* 0x000fea0003800000 */
.L_x_1032:
        /* <DEDUP_REMOVED lines=16> */
.L_x_1035:
[----:B------:R-:W-:Y:S05]  /*0cf0*/  BSYNC B0 ;  /* 0x0000000000007941 */ /* 0x000fea0003800000 */
.L_x_1034:
        /* <DEDUP_REMOVED lines=16> */
.L_x_1037:
[----:B------:R-:W-:Y:S05]  /*0e00*/  BSYNC B0 ;  /* 0x0000000000007941 */ /* 0x000fea0003800000 */
.L_x_1036:
        /* <DEDUP_REMOVED lines=16> */
.L_x_1039:
[----:B------:R-:W-:Y:S05]  /*0f10*/  BSYNC B0 ;  /* 0x0000000000007941 */ /* 0x000fea0003800000 */
.L_x_1038:
        /* <DEDUP_REMOVED lines=16> */
.L_x_1041:
[----:B------:R-:W-:Y:S05]  /*1020*/  BSYNC B0 ;  /* 0x0000000000007941 */ /* 0x000fea0003800000 */
.L_x_1040:
        /* <DEDUP_REMOVED lines=16> */
.L_x_1043:
[----:B------:R-:W-:Y:S05]  /*1130*/  BSYNC B0 ;  /* 0x0000000000007941 */ /* 0x000fea0003800000 */
.L_x_1042:
        /* <DEDUP_REMOVED lines=16> */
.L_x_1045:
[----:B------:R-:W-:Y:S05]  /*1240*/  BSYNC B0 ;  /* 0x0000000000007941 */ /* 0x000fea0003800000 */
.L_x_1044:
        /* <DEDUP_REMOVED lines=67> */
.L_x_1029:
[----:B-1----:R-:W-:Y:S02]  /*1680*/  UISETP.NE.AND UP0, UPT, UR11, -0x1, UPT ;  /* 0xffffffff0b00788c */ /* 0x002fe4000bf05270 */
        /* <DEDUP_REMOVED lines=14> */
[----:B------:R-:W-:Y:S02]  /*1770*/  @!UP0 UIADD3 UR17, UR25, UR22, URZ ;  /* 0x0000001619118290 */ /* 0x000fe4000fffe03f */
[----:B------:R-:W-:-:S02]  /*1780*/  @UP1 UIMAD UR7, UR23, UR5, UR29 ;  /* 0x00000005170712a4 */ /* 0x000fc4000f8e021d */
[----:B------:R-:W-:Y:S02]  /*1790*/  @!UP0 UMOV UR6, UR24 ;  /* 0x0000001800068c82 */ /* 0x000fe40008000000 */
        /* <DEDUP_REMOVED lines=15> */
.L_x_1046:
        /* <DEDUP_REMOVED lines=46> */
.L_x_1047:
        /* <DEDUP_REMOVED lines=8> */
[----:B------:R-:W-:Y:S01]  /*1bf0*/  LOP3.LUT R0, R2, 0xfffffff8, RZ, 0xc0, !PT ;  /* 0xfffffff802007812 */ /* 0x000fe200078ec0ff */
[----:B------:R-:W-:Y:S01]  /*1c00*/  UIADD3 UR20, UR8, -0x1, URZ ;  /* 0xffffffff08147890 */ /* 0x000fe2000fffe03f */
[----:B------:R-:W-:Y:S01]  /*1c10*/  SHF.R.S32.HI R30, RZ, 0x3, R2 ;  /* 0x00000003ff1e7819 */ /* 0x000fe20000011402 */
[----:B------:R-:W-:Y:S01]  /*1c20*/  UIMAD UR4, UR13, UR5, UR4 ;  /* 0x000000050d0472a4 */ /* 0x000fe2000f8e0204 */
[----:B------:R-:W-:Y:S01]  /*1c30*/  SHF.R.S32.HI R86, RZ, 0x5, R87 ;  /* 0x00000005ff567819 */ /* 0x000fe20000011457 */
[----:B------:R-:W-:Y:S01]  /*1c40*/  IMAD.IADD R26, R88, 0x1, -R0 ;  /* 0x00000001581a7824 */ /* 0x000fe200078e0a00 */
[C---:B------:R-:W-:Y:S01]  /*1c50*/  IADD3 R28, R30.reuse, 0x10, RZ ;  /* 0x000000101e1c7810 */ /* 0x040fe20007ffe0ff */
[----:B------:R-:W-:Y:S01]  /*1c60*/  IMAD.SHL.U32 R0, R30, 0x40, RZ ;  /* 0x000000401e007824 */ /* 0x000fe200078e00ff */
[--C-:B------:R-:W-:Y:S01]  /*1c70*/  SHF.R.S32.HI R31, RZ, 0x1f, R30.reuse ;  /* 0x0000001fff1f7819 */ /* 0x100fe2000001141e */
[----:B------:R-:W-:Y:S01]  /*1c80*/  IMAD.SHL.U32 R24, R26, 0x8, RZ ;  /* 0x000000081a187824 */ /* 0x000fe200078e00ff */
[----:B------:R-:W-:Y:S01]  /*1c90*/  ISETP.GE.AND P0, PT, R28, UR12, PT ;  /* 0x0000000c1c007c0c */ /* 0x000fe2000bf06270 */
[----:B------:R-:W-:Y:S01]  /*1ca0*/  UIMAD UR21, UR20, -0x20, UR15 ;  /* 0xffffffe0141578a4 */ /* 0x000fe2000f8e020f */
[----:B------:R-:W-:Y:S01]  /*1cb0*/  IADD3 R7, R30, 0x20, RZ ;  /* 0x000000201e077810 */ /* 0x000fe20007ffe0ff */
[----:B------:R-:W-:Y:S01]  /*1cc0*/  STL.64 [R1+0x20], R30 ;  /* 0x0000201e01007387 */ /* 0x000fe20000100a00 */
[----:B------:R-:W-:Y:S01]  /*1cd0*/  LOP3.LUT R0, R0, 0x1c0, RZ, 0xc0, !PT ;  /* 0x000001c000007812 */ /* 0x000fe200078ec0ff */
[----:B-1----:R-:W-:Y:S01]  /*1ce0*/  IMAD.WIDE R32, R3, 0x80, R30 ;  /* 0x0000008003207825 */ /* 0x002fe200078e021e */
[----:B------:R-:W-:Y:S01]  /*1cf0*/  SHF.R.S32.HI R25, RZ, 0x1f, R24 ;  /* 0x0000001fff197819 */ /* 0x000fe20000011418 */
[----:B------:R-:W-:Y:S01]  /*1d00*/  STL [R1+0x40], R28 ;  /* 0x0000401c01007387 */ /* 0x000fe20000100800 */
[----:B------:R-:W-:Y:S01]  /*1d10*/  IADD3 R2, P1, R24, UR6, RZ ;  /* 0x0000000618027c10 */ /* 0x000fe2000ff3e0ff */
[----:B------:R-:W-:Y:S01]  /*1d20*/  UMOV UR13, 0x5 ;  /* 0x00000005000d7882 */ /* 0x000fe20000000000 */
[----:B------:R-:W-:Y:S01]  /*1d30*/  ISETP.GE.AND P6, PT, R7, UR12, PT ;  /* 0x0000000c07007c0c */ /* 0x000fe2000bfc6270 */
[----:B------:R-:W-:Y:S01]  /*1d40*/  STL.64 [R1+0x8], R32 ;  /* 0x0000082001007387 */ /* 0x000fe20000100a00 */
[----:B------:R-:W-:Y:S01]  /*1d50*/  SHF.R.U32.HI R4, RZ, 0x3, R0 ;  /* 0x00000003ff047819 */ /* 0x000fe20000011600 */
[----:B------:R-:W-:Y:S01]  /*1d60*/  UISETP.GT.AND UP0, UPT, UR20, UR9, UPT ;  /* 0x000000091400728c */ /* 0x000fe2000bf04270 */
[----:B------:R-:W-:Y:S01]  /*1d70*/  IADD3.X R3, R25, UR17, RZ, P1, !PT ;  /* 0x0000001119037c10 */ /* 0x000fe20008ffe4ff */
[----:B------:R-:W-:Y:S01]  /*1d80*/  STL.64 [R1+0x28], R24 ;  /* 0x0000281801007387 */ /* 0x000fe20000100a00 */
[----:B------:R-:W-:-:S02]  /*1d90*/  LOP3.LUT R0, R0, 0x38, R24, 0xf8, !PT ;  /* 0x0000003800007812 */ /* 0x000fc400078ef818 */
[----:B------:R-:W-:Y:S01]  /*1da0*/  IADD3 R8, R30, 0x30, RZ ;  /* 0x000000301e087810 */ /* 0x000fe20007ffe0ff */
[----:B------:R1:W-:Y:S01]  /*1db0*/  STL [R1+0x4c], R7 ;  /* 0x00004c0701007387 */ /* 0x0003e20000100800 */
[----:B------:R-:W-:Y:S01]  /*1dc0*/  LOP3.LUT R6, R0, R4, RZ, 0x3c, !PT ;  /* 0x0000000400067212 */ /* 0x000fe200078e3cff */
[----:B--2---:R-:W-:Y:S01]  /*1dd0*/  IMAD.WIDE.U32 R2, R5, c[0x0][0x1a8], R2 ;  /* 0x00006a0005027a25 */ /* 0x004fe200078e0002 */
[----:B------:R-:W-:Y:S01]  /*1de0*/  LEA.HI R5, R27, R88, RZ, 0x6 ;  /* 0x000000581b057211 */ /* 0x000fe200078f30ff */
[----:B------:R2:W-:Y:S01]  /*1df0*/  STL [R1+0x54], R8 ;  /* 0x0000540801007387 */ /* 0x0005e20000100800 */
[----:B------:R-:W-:Y:S02]  /*1e00*/  @!P0 IADD3 R4, P1, R32, 0x10, RZ ;  /* 0x0000001020048810 */ /* 0x000fe40007f3e0ff */
[----:B------:R-:W-:Y:S01]  /*1e10*/  ISETP.GE.AND P3, PT, R30, UR12, PT ;  /* 0x0000000c1e007c0c */ /* 0x000fe2000bf66270 */
[----:B------:R-:W-:Y:S01]  /*1e20*/  IMAD.SHL.U32 R5, R5, 0x8, RZ ;  /* 0x0000000805057824 */ /* 0x000fe200078e00ff */
[----:B------:R-:W-:Y:S01]  /*1e30*/  ISETP.GE.AND P5, PT, R8, UR12, PT ;  /* 0x0000000c08007c0c */ /* 0x000fe2000bfa6270 */
[----:B------:R-:W-:Y:S01]  /*1e40*/  @!P0 IMAD.X R0, RZ, RZ, R33, P1 ;  /* 0x000000ffff008224 */ /* 0x000fe200008e0621 */
[----:B------:R-:W-:-:S02]  /*1e50*/  @!P6 IADD3 R10, P1, R32, 0x20, RZ ;  /* 0x00000020200ae810 */ /* 0x000fc40007f3e0ff */
[----:B------:R-:W-:Y:S01]  /*1e60*/  LOP3.LUT R223, R6, 0xfffffe00, R5, 0xf8, !PT ;  /* 0xfffffe0006df7812 */ /* 0x000fe200078ef805 */
[----:B------:R-:W-:Y:S01]  /*1e70*/  @!P0 IMAD R0, R0, c[0x0][0x190], RZ ;  /* 0x0000640000008a24 */ /* 0x000fe200078e02ff */
[----:B------:R-:W-:Y:S01]  /*1e80*/  IADD3 R3, R3, UR4, RZ ;  /* 0x0000000403037c10 */ /* 0x000fe2000fffe0ff */
[----:B------:R-:W-:Y:S01]  /*1e90*/  @!P6 IMAD.X R5, RZ, RZ, R33, P1 ;  /* 0x000000ffff05e224 */ /* 0x000fe200008e0621 */
[----:B------:R-:W-:Y:S01]  /*1ea0*/  IADD3 R22, R30, 0x50, RZ ;  /* 0x000000501e167810 */ /* 0x000fe20007ffe0ff */
[C---:B------:R-:W-:Y:S01]  /*1eb0*/  @!P0 IMAD R19, R4.reuse, c[0x0][0x194], R0 ;  /* 0x0000650004138a24 */ /* 0x040fe200078e0200 */
[----:B------:R-:W-:Y:S01]  /*1ec0*/  ULDC.64 UR4, c[0x0][0x198] ;  /* 0x0000660000047ab9 */ /* 0x000fe20000000a00 */
[----:B------:R-:W-:Y:S01]  /*1ed0*/  @!P3 IMAD R0, R33, c[0x0][0x190], RZ ;  /* 0x000064002100ba24 */ /* 0x000fe200078e02ff */
[----:B------:R-:W-:Y:S01]  /*1ee0*/  USHF.L.U64.HI UR6, UR4, UR13, UR5 ;  /* 0x0000000d04067299 */ /* 0x000fe20008010205 */
[----:B------:R-:W-:Y:S02]  /*1ef0*/  @!P6 IMAD R5, R5, c[0x0][0x190], RZ ;  /* 0x000064000505ea24 */ /* 0x000fe400078e02ff */
[----:B------:R-:W-:Y:S01]  /*1f00*/  @!P0 IMAD.WIDE.U32 R14, R4, c[0x0][0x190], R2 ;  /* 0x00006400040e8a25 */ /* 0x000fe200078e0002 */
[----:B-1----:R-:W-:-:S03]  /*1f10*/  IADD3 R7, R30, 0x40, RZ ;  /* 0x000000401e077810 */ /* 0x002fc60007ffe0ff */
[----:B------:R-:W-:Y:S01]  /*1f20*/  @!P6 IMAD R18, R10, c[0x0][0x194], R5 ;  /* 0x000065000a12ea24 */ /* 0x000fe200078e0205 */
[----:B------:R-:W-:Y:S01]  /*1f30*/  ISETP.GE.AND P4, PT, R7, UR12, PT ;  /* 0x0000000c07007c0c */ /* 0x000fe2000bf86270 */
[----:B------:R1:W-:Y:S01]  /*1f40*/  STL [R1+0x58], R7 ;  /* 0x0000580701007387 */ /* 0x0003e20000100800 */
[C---:B--2---:R-:W-:Y:S01]  /*1f50*/  @!P5 IADD3 R8, P2, R32.reuse, 0x30, RZ ;  /* 0x000000302008d810 */ /* 0x044fe20007f5e0ff */
[----:B------:R-:W-:Y:S02]  /*1f60*/  @!P3 IMAD.WIDE.U32 R4, R32, c[0x0][0x190], R2 ;  /* 0x000064002004ba25 */ /* 0x000fe400078e0002 */
[----:B------:R2:W-:Y:S02]  /*1f70*/  STL [R1+0x44], R22 ;  /* 0x0000441601007387 */ /* 0x0005e40000100800 */
[----:B------:R-:W-:Y:S02]  /*1f80*/  @!P5 IMAD.X R6, RZ, RZ, R33, P2 ;  /* 0x000000ffff06d224 */ /* 0x000fe400010e0621 */
[----:B------:R-:W-:-:S04]  /*1f90*/  @!P6 IMAD.WIDE.U32 R10, R10, c[0x0][0x190], R2 ;  /* 0x000064000a0aea25 */ /* 0x000fc800078e0002 */
[----:B------:R-:W-:Y:S01]  /*1fa0*/  @!P4 IADD3 R16, P1, R32, 0x40, RZ ;  /* 0x000000402010c810 */ /* 0x000fe20007f3e0ff */
[----:B------:R-:W-:Y:S02]  /*1fb0*/  @!P5 IMAD R6, R6, c[0x0][0x190], RZ ;  /* 0x000064000606da24 */ /* 0x000fe400078e02ff */
[----:B------:R-:W-:Y:S02]  /*1fc0*/  IMAD.SHL.U32 R223, R223, 0x2, RZ ;  /* 0x00000002dfdf7824 */ /* 0x000fe400078e00ff */
[----:B------:R-:W-:Y:S01]  /*1fd0*/  @!P5 IMAD R21, R8, c[0x0][0x194], R6 ;  /* 0x000065000815da24 */ /* 0x000fe200078e0206 */
[----:B------:R-:W-:Y:S01]  /*1fe0*/  @!P0 LEA R6, P2, R14, c[0x0][0x160], 0x1 ;  /* 0x000058000e068a11 */ /* 0x000fe200078408ff */
[----:B------:R-:W-:-:S04]  /*1ff0*/  @!P5 IMAD.WIDE.U32 R8, R8, c[0x0][0x190], R2 ;  /* 0x000064000808da25 */ /* 0x000fc800078e0002 */
[----:B------:R-:W-:Y:S02]  /*2000*/  @!P6 IMAD.IADD R11, R11, 0x1, R18 ;  /* 0x000000010b0be824 */ /* 0x000fe400078e0212 */
[----:B-1----:R-:W-:Y:S02]  /*2010*/  @!P3 IMAD R7, R32, c[0x0][0x194], R0 ;  /* 0x000065002007ba24 */ /* 0x002fe400078e0200 */
[----:B------:R-:W-:Y:S01]  /*2020*/  @!P4 IMAD.X R0, RZ, RZ, R33, P1 ;  /* 0x000000ffff00c224 */ /* 0x000fe200008e0621 */
[----:B------:R-:W-:-:S03]  /*2030*/  @!P3 LEA R12, P1, R4, c[0x0][0x160], 0x1 ;  /* 0x00005800040cba11 */ /* 0x000fc600078208ff */
[----:B------:R-:W-:Y:S02]  /*2040*/  @!P4 IMAD R17, R0, c[0x0][0x190], RZ ;  /* 0x000064000011ca24 */ /* 0x000fe400078e02ff */
[----:B------:R-:W-:Y:S02]  /*2050*/  @!P3 IMAD.IADD R0, R5, 0x1, R7 ;  /* 0x000000010500b824 */ /* 0x000fe400078e0207 */
[----:B------:R-:W-:-:S03]  /*2060*/  @!P4 IMAD R17, R16, c[0x0][0x194], R17 ;  /* 0x000065001011ca24 */ /* 0x000fc600078e0211 */
[----:B------:R-:W-:Y:S01]  /*2070*/  @!P3 LEA.HI.X R13, R4, c[0x0][0x164], R0, 0x1, P1 ;  /* 0x00005900040dba11 */ /* 0x000fe200008f0c00 */
[----:B------:R-:W-:Y:S01]  /*2080*/  @!P0 IMAD.IADD R0, R15, 0x1, R19 ;  /* 0x000000010f008824 */ /* 0x000fe200078e0213 */
[----:B------:R-:W-:Y:S01]  /*2090*/  @!P6 LEA R18, P1, R10, c[0x0][0x160], 0x1 ;  /* 0x000058000a12ea11 */ /* 0x000fe200078208ff */
[----:B------:R-:W-:Y:S02]  /*20a0*/  @!P4 IMAD.WIDE.U32 R4, R16, c[0x0][0x190], R2 ;  /* 0x000064001004ca25 */ /* 0x000fe400078e0002 */
[----:B------:R-:W-:Y:S01]  /*20b0*/  @!PT LDS RZ, [RZ] ;  /* 0x00000000fffff984 */ /* 0x000fe20000000800 */
[----:B------:R-:W-:Y:S01]  /*20c0*/  @!PT LDS RZ, [RZ] ;  /* 0x00000000fffff984 */ /* 0x000fe20000000800 */
[----:B------:R-:W-:Y:S01]  /*20d0*/  @!PT LDS RZ, [RZ] ;  /* 0x00000000fffff984 */ /* 0x000fe20000000800 */
[----:B------:R1:W-:Y:S01]  /*20e0*/  @!P3 LDGSTS.E.BYPASS.LTC128B.128 [R223], [R12.64] ;  /* 0x000000000cdfbfae */ /* 0x0003e2000b901d52 */
[----:B------:R-:W-:Y:S01]  /*20f0*/  @!P0 LEA.HI.X R7, R14, c[0x0][0x164], R0, 0x1, P2 ;  /* 0x000059000e078a11 */ /* 0x000fe200010f0c00 */
[----:B------:R-:W-:Y:S01]  /*2100*/  @!P5 IMAD.IADD R0, R9, 0x1, R21 ;  /* 0x000000010900d824 */ /* 0x000fe200078e0215 */
[----:B------:R-:W-:Y:S01]  /*2110*/  @!P6 LEA.HI.X R19, R10, c[0x0][0x164], R11, 0x1, P1 ;  /* 0x000059000a13ea11 */ /* 0x000fe200008f0c0b */
[----:B------:R1:W-:Y:S01]  /*2120*/  @!P3 LDGSTS.E.BYPASS.LTC128B.128 [R223+0x4000], [R12.64+0x80] ;  /* 0x040000800cdfbfae */ /* 0x0003e2000b901d52 */
[----:B------:R-:W-:Y:S01]  /*2130*/  ISETP.GE.AND P3, PT, R22, UR12, PT ;  /* 0x0000000c16007c0c */ /* 0x000fe2000bf66270 */
[----:B------:R-:W-:Y:S01]  /*2140*/  @!P4 IMAD.IADD R5, R5, 0x1, R17 ;  /* 0x000000010505c824 */ /* 0x000fe200078e0211 */
[----:B------:R-:W-:Y:S01]  /*2150*/  IADD3 R10, R30, 0x60, RZ ;  /* 0x000000601e0a7810 */ /* 0x000fe20007ffe0ff */
[----:B------:R3:W-:Y:S01]  /*2160*/  @!P0 LDGSTS.E.BYPASS.LTC128B.128 [R223+0x800], [R6.64] ;  /* 0x0080000006df8fae */ /* 0x0007e2000b901d52 */
[----:B--2---:R-:W-:-:S02]  /*2170*/  @!P4 LEA R22, P1, R4, c[0x0][0x160], 0x1 ;  /* 0x000058000416ca11 */ /* 0x004fc400078208ff */
[----:B------:R-:W-:Y:S01]  /*2180*/  LEA.HI R21, R27, R88, RZ, 0x4 ;  /* 0x000000581b157211 */ /* 0x000fe200078f20ff */
[----:B------:R3:W-:Y:S01]  /*2190*/  @!P0 LDGSTS.E.BYPASS.LTC128B.128 [R223+0x4800], [R6.64+0x80] ;  /* 0x0480008006df8fae */ /* 0x0007e2000b901d52 */
[----:B------:R-:W-:-:S03]  /*21a0*/  @!P4 LEA.HI.X R23, R4, c[0x0][0x164], R5, 0x1, P1 ;  /* 0x000059000417ca11 */ /* 0x000fc600008f0c05 */
[----:B------:R-:W-:Y:S04]  /*21b0*/  STL [R1+0x48], R10 ;  /* 0x0000480a01007387 */ /* 0x000fe80000100800 */
[----:B------:R2:W-:Y:S04]  /*21c0*/  @!P6 LDGSTS.E.BYPASS.LTC128B.128 [R223+0x1000], [R18.64] ;  /* 0x0100000012dfefae */ /* 0x0005e8000b901d52 */
[----:B------:R2:W-:Y:S01]  /*21d0*/  @!P6 LDGSTS.E.BYPASS.LTC128B.128 [R223+0x5000], [R18.64+0x80] ;  /* 0x0500008012dfefae */ /* 0x0005e2000b901d52 */
[----:B------:R-:W-:Y:S02]  /*21e0*/  ISETP.GE.AND P6, PT, R30, UR21, PT ;  /* 0x000000151e007c0c */ /* 0x000fe4000bfc6270 */
[----:B-1----:R-:W-:-:S04]  /*21f0*/  @!P5 LEA R12, P2, R8, c[0x0][0x160], 0x1 ;  /* 0x00005800080cda11 */ /* 0x002fc800078408ff */
[----:B------:R-:W-:Y:S02]  /*2200*/  @!P5 LEA.HI.X R13, R8, c[0x0][0x164], R0, 0x1, P2 ;  /* 0x00005900080dda11 */ /* 0x000fe400010f0c00 */
[----:B------:R-:W-:Y:S02]  /*2210*/  ISETP.GE.AND P2, PT, R10, UR12, PT ;  /* 0x0000000c0a007c0c */ /* 0x000fe4000bf46270 */
[----:B------:R-:W-:Y:S01]  /*2220*/  IADD3 R0, R30, 0x70, RZ ;  /* 0x000000701e007810 */ /* 0x000fe20007ffe0ff */
[----:B------:R1:W-:Y:S01]  /*2230*/  @!P5 LDGSTS.E.BYPASS.LTC128B.128 [R223+0x1800], [R12.64] ;  /* 0x018000000cdfdfae */ /* 0x0003e2000b901d52 */
[----:B---3--:R-:W-:Y:S02]  /*2240*/  @!P3 IADD3 R6, P0, R32, 0x50, RZ ;  /* 0x000000502006b810 */ /* 0x008fe40007f1e0ff */
[----:B------:R-:W-:Y:S01]  /*2250*/  ISETP.GE.AND P1, PT, R0, UR12, PT ;  /* 0x0000000c00007c0c */ /* 0x000fe2000bf26270 */
[----:B------:R3:W-:Y:S02]  /*2260*/  STL [R1+0x50], R0 ;  /* 0x0000500001007387 */ /* 0x0007e40000100800 */
[----:B------:R-:W-:-:S02]  /*2270*/  @!P3 IMAD.X R4, RZ, RZ, R33, P0 ;  /* 0x000000ffff04b224 */ /* 0x000fc400000e0621 */
[----:B------:R1:W-:Y:S01]  /*2280*/  @!P5 LDGSTS.E.BYPASS.LTC128B.128 [R223+0x5800], [R12.64+0x80] ;  /* 0x058000800cdfdfae */ /* 0x0003e2000b901d52 */
[----:B------:R-:W-:Y:S01]  /*2290*/  ISETP.GE.AND P5, PT, R28, UR21, PT ;  /* 0x000000151c007c0c */ /* 0x000fe2000bfa6270 */
[----:B------:R-:W-:Y:S01]  /*22a0*/  @!P3 IMAD R4, R4, c[0x0][0x190], RZ ;  /* 0x000064000404ba24 */ /* 0x000fe200078e02ff */
[C---:B------:R-:W-:Y:S01]  /*22b0*/  @!P2 IADD3 R5, P0, R32.reuse, 0x60, RZ ;  /* 0x000000602005a810 */ /* 0x040fe20007f1e0ff */
[----:B------:R4:W-:Y:S04]  /*22c0*/  @!P4 LDGSTS.E.BYPASS.LTC128B.128 [R223+0x2000], [R22.64] ;  /* 0x0200000016dfcfae */ /* 0x0009e8000b901d52 */
[----:B------:R4:W-:Y:S01]  /*22d0*/  @!P4 LDGSTS.E.BYPASS.LTC128B.128 [R223+0x6000], [R22.64+0x80] ;  /* 0x0600008016dfcfae */ /* 0x0009e2000b901d52 */
[----:B---3--:R-:W-:Y:S01]  /*22e0*/  @!P2 IMAD.X R0, RZ, RZ, R33, P0 ;  /* 0x000000ffff00a224 */ /* 0x008fe200000e0621 */
[----:B------:R-:W-:-:S03]  /*22f0*/  @!P1 IADD3 R9, P0, R32, 0x70, RZ ;  /* 0x0000007020099810 */ /* 0x000fc60007f1e0ff */
[----:B------:R-:W-:Y:S02]  /*2300*/  @!P2 IMAD R10, R0, c[0x0][0x190], RZ ;  /* 0x00006400000aaa24 */ /* 0x000fe400078e02ff */
[C---:B------:R-:W-:Y:S02]  /*2310*/  @!P3 IMAD R0, R6.reuse, c[0x0][0x194], R4 ;  /* 0x000065000600ba24 */ /* 0x040fe400078e0204 */
[----:B------:R-:W-:-:S04]  /*2320*/  @!P3 IMAD.WIDE.U32 R6, R6, c[0x0][0x190], R2 ;  /* 0x000064000606ba25 */ /* 0x000fc800078e0002 */
[----:B------:R-:W-:Y:S01]  /*2330*/  @!P1 IMAD.X R8, RZ, RZ, R33, P0 ;  /* 0x000000ffff089224 */ /* 0x000fe200000e0621 */
[C---:B------:R-:W-:Y:S01]  /*2340*/  @!P3 LEA R16, P0, R6.reuse, c[0x0][0x160], 0x1 ;  /* 0x000058000610ba11 */ /* 0x040fe200078008ff */
[----:B------:R-:W-:Y:S02]  /*2350*/  @!P3 IMAD.IADD R0, R7, 0x1, R0 ;  /* 0x000000010700b824 */ /* 0x000fe400078e0200 */
[C---:B------:R-:W-:Y:S02]  /*2360*/  @!P2 IMAD R10, R5.reuse, c[0x0][0x194], R10 ;  /* 0x00006500050aaa24 */ /* 0x040fe400078e020a */
[----:B------:R-:W-:Y:S01]  /*2370*/  @!P2 IMAD.WIDE.U32 R4, R5, c[0x0][0x190], R2 ;  /* 0x000064000504aa25 */ /* 0x000fe200078e0002 */
[----:B------:R-:W-:-:S03]  /*2380*/  @!P3 LEA.HI.X R17, R6, c[0x0][0x164], R0, 0x1, P0 ;  /* 0x000059000611ba11 */ /* 0x000fc600000f0c00 */
[----:B------:R-:W-:Y:S01]  /*2390*/  @!P1 IMAD R8, R8, c[0x0][0x190], RZ ;  /* 0x0000640008089a24 */ /* 0x000fe200078e02ff */
[C---:B------:R-:W-:Y:S01]  /*23a0*/  @!P2 LEA R14, P0, R4.reuse, c[0x0][0x160], 0x1 ;  /* 0x00005800040eaa11 */ /* 0x040fe200078008ff */
[----:B------:R-:W-:Y:S01]  /*23b0*/  @!P2 IMAD.IADD R0, R5, 0x1, R10 ;  /* 0x000000010500a824 */ /* 0x000fe200078e020a */
[----:B------:R3:W-:Y:S01]  /*23c0*/  @!P3 LDGSTS.E.BYPASS.LTC128B.128 [R223+0x2800], [R16.64] ;  /* 0x0280000010dfbfae */ /* 0x0007e2000b901d52 */
[C---:B------:R-:W-:Y:S02]  /*23d0*/  @!P1 IMAD R6, R9.reuse, c[0x0][0x194], R8 ;  /* 0x0000650009069a24 */ /* 0x040fe400078e0208 */
[----:B------:R-:W-:Y:S01]  /*23e0*/  @!P1 IMAD.WIDE.U32 R2, R9, c[0x0][0x190], R2 ;  /* 0x0000640009029a25 */ /* 0x000fe200078e0002 */
[----:B------:R-:W-:Y:S01]  /*23f0*/  @!P2 LEA.HI.X R15, R4, c[0x0][0x164], R0, 0x1, P0 ;  /* 0x00005900040faa11 */ /* 0x000fe200000f0c00 */
[----:B------:R3:W-:Y:S01]  /*2400*/  @!P3 LDGSTS.E.BYPASS.LTC128B.128 [R223+0x6800], [R16.64+0x80] ;  /* 0x0680008010dfbfae */ /* 0x0007e2000b901d52 */
[----:B------:R-:W-:Y:S01]  /*2410*/  SHF.R.S32.HI R9, RZ, 0x4, R21 ;  /* 0x00000004ff097819 */ /* 0x000fe20000011415 */
[----:B------:R-:W-:Y:S01]  /*2420*/  @!P1 IMAD.IADD R3, R3, 0x1, R6 ;  /* 0x0000000103039824 */ /* 0x000fe200078e0206 */
[----:B------:R-:W-:Y:S01]  /*2430*/  @!P1 LEA R10, P0, R2, c[0x0][0x160], 0x1 ;  /* 0x00005800020a9a11 */ /* 0x000fe200078008ff */
[----:B------:R-:W-:Y:S01]  /*2440*/  IMAD R0, R31, c[0x0][0x198], RZ ;  /* 0x000066001f007a24 */ /* 0x000fe200078e02ff */
[----:B------:R-:W-:Y:S01]  /*2450*/  LEA.HI R6, R21, R9, RZ, 0x1 ;  /* 0x0000000915067211 */ /* 0x000fe200078f08ff */
[----:B------:R-:W-:Y:S01]  /*2460*/  IMAD.WIDE.U32 R4, R30, c[0x0][0x198], R24 ;  /* 0x000066001e047a25 */ /* 0x000fe200078e0018 */
[----:B------:R-:W-:Y:S01]  /*2470*/  @!P1 LEA.HI.X R11, R2, c[0x0][0x164], R3, 0x1, P0 ;  /* 0x00005900020b9a11 */ /* 0x000fe200000f0c03 */
[----:B------:R5:W-:Y:S01]  /*2480*/  @!P2 LDGSTS.E.BYPASS.LTC128B.128 [R223+0x3000], [R14.64] ;  /* 0x030000000edfafae */ /* 0x000be2000b901d52 */
[----:B------:R-:W-:Y:S01]  /*2490*/  LOP3.LUT R6, R6, 0xfffffffe, RZ, 0xc0, !PT ;  /* 0xfffffffe06067812 */ /* 0x000fe200078ec0ff */
[----:B------:R-:W-:Y:S01]  /*24a0*/  IMAD R0, R30, c[0x0][0x19c], R0 ;  /* 0x000067001e007a24 */ /* 0x000fe200078e0200 */
[----:B------:R-:W-:Y:S01]  /*24b0*/  IADD3 R4, P0, R4, UR22, RZ ;  /* 0x0000001604047c10 */ /* 0x000fe2000ff1e0ff */
[----:B------:R-:W-:Y:S01]  /*24c0*/  IMAD R7, R31, c[0x0][0x1a0], RZ ;  /* 0x000068001f077a24 */ /* 0x000fe200078e02ff */
[----:B------:R-:W-:Y:S01]  /*24d0*/  USHF.R.S32.HI UR22, URZ, 0x1f, UR20 ;  /* 0x0000001f3f167899 */ /* 0x000fe20008011414 */
[C---:B------:R-:W-:Y:S01]  /*24e0*/  IMAD.WIDE.U32 R2, R30.reuse, c[0x0][0x1a0], R24 ;  /* 0x000068001e027a25 */ /* 0x040fe200078e0018 */
[----:B------:R-:W-:Y:S01]  /*24f0*/  IADD3.X R5, R5, UR7, R0, P0, !PT ;  /* 0x0000000705057c10 */ /* 0x000fe200087fe400 */
[----:B------:R-:W-:Y:S01]  /*2500*/  USHF.L.U32 UR7, UR4, 0x5, URZ ;  /* 0x0000000504077899 */ /* 0x000fe2000800063f */
[----:B------:R5:W-:Y:S01]  /*2510*/  @!P2 LDGSTS.E.BYPASS.LTC128B.128 [R223+0x7000], [R14.64+0x80] ;  /* 0x070000800edfafae */ /* 0x000be2000b901d52 */
[----:B------:R-:W-:Y:S01]  /*2520*/  IMAD R0, R30, c[0x0][0x1a4], R7 ;  /* 0x000069001e007a24 */ /* 0x000fe200078e0207 */
[----:B------:R-:W-:Y:S01]  /*2530*/  IADD3 R8, P0, R2, UR24, RZ ;  /* 0x0000001802087c10 */ /* 0x000fe2000ff1e0ff */
[----:B------:R-:W-:Y:S01]  /*2540*/  IMAD.IADD R25, R9, 0x1, -R6 ;  /* 0x0000000109197824 */ /* 0x000fe200078e0a06 */
[----:B------:R-:W-:Y:S01]  /*2550*/  SHF.R.S32.HI R7, RZ, 0x1f, R20 ;  /* 0x0000001fff077819 */ /* 0x000fe20000011414 */
[C---:B------:R-:W-:Y:S01]  /*2560*/  IMAD.WIDE.U32 R32, R20.reuse, c[0x0][0x1b0], R4 ;  /* 0x00006c0014207a25 */ /* 0x040fe200078e0004 */
[----:B------:R-:W-:Y:S01]  /*2570*/  IADD3.X R9, R3, UR23, R0, P0, !PT ;  /* 0x0000001703097c10 */ /* 0x000fe200087fe400 */
[----:B------:R-:W-:Y:S01]  /*2580*/  USHF.L.U64.HI UR23, UR4, UR10, UR5 ;  /* 0x0000000a04177299 */ /* 0x000fe20008010205 */
[----:B------:R3:W-:Y:S01]  /*2590*/  @!P1 LDGSTS.E.BYPASS.LTC128B.128 [R223+0x3800], [R10.64] ;  /* 0x038000000adf9fae */ /* 0x0007e2000b901d52 */
[----:B------:R-:W-:Y:S01]  /*25a0*/  IMAD R0, R7, c[0x0][0x1b0], RZ ;  /* 0x00006c0007007a24 */ /* 0x000fe200078e02ff */
[----:B------:R-:W-:Y:S01]  /*25b0*/  UIMAD UR5, UR6, UR20, URZ ;  /* 0x00000014060572a4 */ /* 0x000fe2000f8e023f */
[----:B------:R-:W-:Y:S01]  /*25c0*/  IMAD.MOV.U32 R90, RZ, RZ, R32 ;  /* 0x000000ffff5a7224 */ /* 0x000fe200078e0020 */
[----:B------:R-:W-:Y:S01]  /*25d0*/  USHF.L.U32 UR24, UR4, 0x4, URZ ;  /* 0x0000000404187899 */ /* 0x000fe2000800063f */
[----:B------:R-:W-:Y:S01]  /*25e0*/  IMAD R2, R20, c[0x0][0x1b4], R0 ;  /* 0x00006d0014027a24 */ /* 0x000fe200078e0200 */
[----:B------:R-:W-:Y:S01]  /*25f0*/  LOP3.LUT R0, R21, 0xfffffff0, RZ, 0xc0, !PT ;  /* 0xfffffff015007812 */ /* 0x000fe200078ec0ff */
[----:B------:R-:W-:Y:S01]  /*2600*/  IMAD.U32 R21, RZ, RZ, UR20 ;  /* 0x00000014ff157e24 */ /* 0x000fe2000f8e00ff */
[----:B------:R-:W-:Y:S01]  /*2610*/  UIMAD UR5, UR22, UR7, UR5 ;  /* 0x00000007160572a4 */ /* 0x000fe2000f8e0205 */
[----:B------:R-:W-:Y:S01]  /*2620*/  IMAD.IADD R91, R33, 0x1, R2 ;  /* 0x00000001215b7824 */ /* 0x000fe200078e0202 */
[----:B------:R3:W-:Y:S01]  /*2630*/  @!P1 LDGSTS.E.BYPASS.LTC128B.128 [R223+0x7800], [R10.64+0x80] ;  /* 0x078000800adf9fae */ /* 0x0007e2000b901d52 */
[----:B------:R-:W-:Y:S01]  /*2640*/  IMAD.SHL.U32 R5, R26, 0x40, RZ ;  /* 0x000000401a057824 */ /* 0x000fe200078e00ff */
[----:B------:R-:W-:Y:S01]  /*2650*/  ISETP.GE.AND P3, PT, R30, UR21, PT ;  /* 0x000000151e007c0c */ /* 0x000fe2000bf66270 */
[----:B------:R-:W-:Y:S01]  /*2660*/  IMAD.WIDE.U32 R2, R21, UR7, R90 ;  /* 0x0000000715027c25 */ /* 0x000fe2000f8e005a */
[----:B------:R-:W-:Y:S01]  /*2670*/  ISETP.GE.AND P2, PT, R28, UR21, PT ;  /* 0x000000151c007c0c */ /* 0x000fe2000bf46270 */
[----:B------:R-:W-:Y:S01]  /*2680*/  STL.64 [R1+0x18], R32 ;  /* 0x0000182001007387 */ /* 0x000fe20000100a00 */
[----:B------:R-:W-:Y:S01]  /*2690*/  LOP3.LUT R5, R5, 0x1c0, RZ, 0xc0, !PT ;  /* 0x000001c005057812 */ /* 0x000fe200078ec0ff */
[----:B-1----:R-:W-:Y:S01]  /*26a0*/  IMAD.SHL.U32 R12, R30, 0x8, RZ ;  /* 0x000000081e0c7824 */ /* 0x002fe200078e00ff */
[----:B------:R-:W-:Y:S01]  /*26b0*/  IADD3 R6, R3, UR5, RZ ;  /* 0x0000000503067c10 */ /* 0x000fe2000fffe0ff */
[----:B------:R-:W-:Y:S01]  /*26c0*/  IMAD.IADD R0, R88, 0x1, -R0 ;  /* 0x0000000158007824 */ /* 0x000fe200078e0a00 */
[----:B------:R-:W-:Y:S01]  /*26d0*/  @!P6 LEA R4, P0, R2, c[0x0][0x168], 0x1 ;  /* 0x00005a000204ea11 */ /* 0x000fe200078008ff */
[----:B------:R-:W-:Y:S01]  /*26e0*/  ULDC.64 UR4, c[0x0][0x1a0] ;  /* 0x0000680000047ab9 */ /* 0x000fe20000000a00 */
[----:B--2---:R-:W-:Y:S01]  /*26f0*/  LOP3.LUT R18, R5, 0x8, R12, 0xf8, !PT ;  /* 0x0000000805127812 */ /* 0x004fe200078ef80c */
[----:B------:R-:W-:Y:S01]  /*2700*/  USHF.L.U64.HI UR13, UR4, UR13, UR5 ;  /* 0x0000000d040d7299 */ /* 0x000fe20008010205 */
[----:B------:R-:W-:Y:S01]  /*2710*/  SHF.R.U32.HI R12, RZ, 0x3, R5 ;  /* 0x00000003ff0c7819 */ /* 0x000fe20000011605 */
[----:B------:R-:W-:Y:S01]  /*2720*/  IMAD.WIDE.U32 R8, R20, c[0x0][0x1b8], R8 ;  /* 0x00006e0014087a25 */ /* 0x000fe200078e0008 */
[C---:B------:R-:W-:Y:S01]  /*2730*/  @!P6 LEA.HI.X R5, R2.reuse, c[0x0][0x16c], R6, 0x1, P0 ;  /* 0x00005b000205ea11 */ /* 0x040fe200000f0c06 */
[----:B------:R-:W-:Y:S01]  /*2740*/  USHF.L.U32 UR17, UR4, 0x5, URZ ;  /* 0x0000000504117899 */ /* 0x000fe2000800063f */
[----:B------:R-:W-:Y:S01]  /*2750*/  @!P5 IADD3 R3, P0, R2, UR24, RZ ;  /* 0x000000180203dc10 */ /* 0x000fe2000ff1e0ff */
[----:B------:R-:W-:Y:S01]  /*2760*/  UIMAD UR26, UR13, UR20, URZ ;  /* 0x000000140d1a72a4 */ /* 0x000fe2000f8e023f */
[----:B------:R-:W-:Y:S01]  /*2770*/  SHF.R.S32.HI R19, RZ, 0x1f, R0 ;  /* 0x0000001fff137819 */ /* 0x000fe20000011400 */
[----:B------:R1:W-:Y:S01]  /*2780*/  @!P6 LDGSTS.E.BYPASS.LTC128B.128 [R223+0x8000], [R4.64] ;  /* 0x0800000004dfefae */ /* 0x0003e2000b901d52 */
[----:B------:R-:W-:Y:S01]  /*2790*/  @!P5 IADD3.X R6, R6, UR23, RZ, P0, !PT ;  /* 0x000000170606dc10 */ /* 0x000fe200087fe4ff */
[----:B------:R-:W-:Y:S01]  /*27a0*/  UIMAD UR26, UR22, UR17, UR26 ;  /* 0x00000011161a72a4 */ /* 0x000fe2000f8e021a */
[----:B------:R-:W-:Y:S01]  /*27b0*/  @!P5 LEA R2, P0, R3, c[0x0][0x168], 0x1 ;  /* 0x00005a000302da11 */ /* 0x000fe200078008ff */
[----:B------:R1:W-:Y:S01]  /*27c0*/  @!P6 LDGSTS.E.BYPASS.LTC128B.128 [R223+0x9000], [R4.64+0x80] ;  /* 0x0900008004dfefae */ /* 0x0003e2000b901d52 */
[----:B------:R-:W-:Y:S01]  /*27d0*/  LEA.HI R19, R19, R0, RZ, 0x3 ;  /* 0x0000000013137211 */ /* 0x000fe200078f18ff */
[----:B------:R-:W-:Y:S01]  /*27e0*/  USHF.L.U32 UR25, UR4, 0x4, URZ ;  /* 0x0000000404197899 */ /* 0x000fe2000800063f */
[----:B------:R-:W-:Y:S01]  /*27f0*/  @!P5 LEA.HI.X R3, R3, c[0x0][0x16c], R6, 0x1, P0 ;  /* 0x00005b000303da11 */ /* 0x000fe200000f0c06 */
[----:B------:R-:W-:Y:S01]  /*2800*/  IMAD.MOV.U32 R6, RZ, RZ, R8 ;  /* 0x000000ffff067224 */ /* 0x000fe200078e0008 */
[----:B------:R-:W-:Y:S01]  /*2810*/  LOP3.LUT R13, R19, 0xfffffff8, RZ, 0xc0, !PT ;  /* 0xfffffff8130d7812 */ /* 0x000fe200078ec0ff */
[----:B------:R-:W-:Y:S01]  /*2820*/  USHF.L.U64.HI UR4, UR4, UR10, UR5 ;  /* 0x0000000a04047299 */ /* 0x000fe20008010205 */
[----:B------:R-:W-:Y:S01]  /*2830*/  STL.64 [R1+0x10], R90 ;  /* 0x0000105a01007387 */ /* 0x000fe20000100a00 */
[----:B------:R-:W-:Y:S01]  /*2840*/  LOP3.LUT R12, R18, R12, RZ, 0x3c, !PT ;  /* 0x0000000c120c7212 */ /* 0x000fe200078e3cff */
[----:B------:R-:W-:Y:S01]  /*2850*/  UIADD3 UR21, UR15, 0x1, -UR16 ;  /* 0x000000010f157890 */ /* 0x000fe2000fffe810 */
[----:B------:R-:W-:Y:S01]  /*2860*/  IMAD.IADD R24, R0, 0x1, -R13 ;  /* 0x0000000100187824 */ /* 0x000fe200078e0a0d */
[----:B------:R2:W-:Y:S01]  /*2870*/  @!P5 LDGSTS.E.BYPASS.LTC128B.128 [R223+0x8800], [R2.64] ;  /* 0x0880000002dfdfae */ /* 0x0005e2000b901d52 */
[----:B------:R-:W-:Y:S01]  /*2880*/  IMAD R0, R7, c[0x0][0x1b8], RZ ;  /* 0x00006e0007007a24 */ /* 0x000fe200078e02ff */
[----:B------:R-:W-:-:S02]  /*2890*/  ULDC UR10, c[0x0][0x2e4] ;  /* 0x0000b900000a7ab9 */ /* 0x000fc40000000800 */
[----:B------:R2:W-:Y:S01]  /*28a0*/  @!P5 LDGSTS.E.BYPASS.LTC128B.128 [R223+0x9800], [R2.64+0x80] ;  /* 0x0980008002dfdfae */ /* 0x0005e2000b901d52 */
[----:B------:R-:W-:Y:S01]  /*28b0*/  IMAD R7, R20, c[0x0][0x1bc], R0 ;  /* 0x00006f0014077a24 */ /* 0x000fe200078e0200 */
[----:B------:R-:W-:Y:S01]  /*28c0*/  ULDC UR5, c[0x0][0x2e8] ;  /* 0x0000ba0000057ab9 */ /* 0x000fe20000000800 */
[----:B------:R-:W-:Y:S01]  /*28d0*/  IMAD.SHL.U32 R0, R24, 0x40, RZ ;  /* 0x0000004018007824 */ /* 0x000fe200078e00ff */
[----:B------:R-:W0:Y:S01]  /*28e0*/  LDGDEPBAR ;  /* 0x00000000000079af */ /* 0x000e220000000000 */
[----:B------:R-:W-:Y:S01]  /*28f0*/  IMAD.IADD R7, R9, 0x1, R7 ;  /* 0x0000000109077824 */ /* 0x000fe200078e0207 */
[----:B------:R-:W-:Y:S02]  /*2900*/  UIADD3 UR10, UR15, -UR10, -UR16 ;  /* 0x8000000a0f0a7290 */ /* 0x000fe4000fffe810 */
[----:B------:R-:W-:Y:S01]  /*2910*/  LOP3.LUT R0, R0, 0x1c0, RZ, 0xc0, !PT ;  /* 0x000001c000007812 */ /* 0x000fe200078ec0ff */
[----:B------:R3:W-:Y:S01]  /*2920*/  STL.64 [R1+0x30], R8 ;  /* 0x0000300801007387 */ /* 0x0007e20000100a00 */
[----:B------:R-:W-:Y:S01]  /*2930*/  UIADD3 UR5, UR21, UR5, URZ ;  /* 0x0000000515057290 */ /* 0x000fe2000fffe03f */
[----:B-1----:R-:W-:-:S02]  /*2940*/  IMAD.SHL.U32 R5, R19, 0x40, RZ ;  /* 0x0000004013057824 */ /* 0x002fc400078e00ff */
[----:B------:R1:W-:Y:S03]  /*2950*/  STL.64 [R1+0x38], R6 ;  /* 0x0000380601007387 */ /* 0x0003e60000100a00 */
[----:B------:R-:W-:Y:S01]  /*2960*/  LOP3.LUT R84, R5, 0xfffffe00, RZ, 0xc0, !PT ;  /* 0xfffffe0005547812 */ /* 0x000fe200078ec0ff */
[----:B--2---:R-:W-:Y:S01]  /*2970*/  IMAD.SHL.U32 R2, R25, 0x8, RZ ;  /* 0x0000000819027824 */ /* 0x004fe200078e00ff */
[----:B------:R-:W-:-:S04]  /*2980*/  DEPBAR.LE SB0, 0x0 ;  /* 0x000080000000791a */ /* 0x000fc80000000000 */
[----:B------:R-:W-:Y:S01]  /*2990*/  BAR.SYNC.DEFER_BLOCKING 0x0 ;  /* 0x0000000000007b1d */ /* 0x000fe20000010000 */
[----:B------:R-:W-:Y:S01]  /*29a0*/  LOP3.LUT R4, R0, 0x8, R2, 0xf8, !PT ;  /* 0x0000000800047812 */ /* 0x000fe200078ef802 */
[----:B------:R-:W-:Y:S01]  /*29b0*/  IMAD.WIDE.U32 R2, R21, UR17, R6 ;  /* 0x0000001115027c25 */ /* 0x000fe2000f8e0006 */
[----:B------:R-:W-:-:S03]  /*29c0*/  SHF.R.U32.HI R0, RZ, 0x3, R0 ;  /* 0x00000003ff007819 */ /* 0x000fc60000011600 */
[----:B---3--:R-:W-:Y:S01]  /*29d0*/  IMAD R8, R86, 0x400, R84 ;  /* 0x0000040056087824 */ /* 0x008fe200078e0254 */
[----:B------:R-:W-:Y:S02]  /*29e0*/  LOP3.LUT R85, R4, R0, RZ, 0x3c, !PT ;  /* 0x0000000004557212 */ /* 0x000fe400078e3cff */
[----:B------:R-:W-:Y:S02]  /*29f0*/  IADD3 R0, R3, UR26, RZ ;  /* 0x0000001a03007c10 */ /* 0x000fe4000fffe0ff */
[C---:B------:R-:W-:Y:S02]  /*2a00*/  @!P3 LEA R4, P1, R2.reuse, c[0x0][0x170], 0x1 ;  /* 0x00005c000204ba11 */ /* 0x040fe400078208ff */
[C---:B------:R-:W-:Y:S02]  /*2a10*/  @!P2 IADD3 R3, P0, R2.reuse, UR25, RZ ;  /* 0x000000190203ac10 */ /* 0x040fe4000ff1e0ff */
[----:B------:R-:W-:Y:S02]  /*2a20*/  @!P3 LEA.HI.X R5, R2, c[0x0][0x174], R0, 0x1, P1 ;  /* 0x00005d000205ba11 */ /* 0x000fe400008f0c00 */
[----:B------:R-:W-:Y:S01]  /*2a30*/  @!P2 IADD3.X R2, R0, UR4, RZ, P0, !PT ;  /* 0x000000040002ac10 */ /* 0x000fe200087fe4ff */
[----:B------:R-:W-:Y:S01]  /*2a40*/  IMAD R0, R25, 0x200, R12 ;  /* 0x0000020019007824 */ /* 0x000fe200078e020c */
[----:B-1----:R-:W-:-:S03]  /*2a50*/  @!P2 LEA R6, P0, R3, c[0x0][0x170], 0x1 ;  /* 0x00005c000306aa11 */ /* 0x002fc600078008ff */
[----:B------:R-:W-:Y:S01]  /*2a60*/  IMAD.SHL.U32 R208, R0, 0x2, RZ ;  /* 0x0000000200d07824 */ /* 0x000fe200078e00ff */
[----:B------:R-:W-:Y:S01]  /*2a70*/  @!P2 LEA.HI.X R7, R3, c[0x0][0x174], R2, 0x1, P0 ;  /* 0x00005d000307aa11 */ /* 0x000fe200000f0c02 */
[----:B------:R-:W-:Y:S01]  /*2a80*/  IMAD.IADD R2, R85, 0x1, R8 ;  /* 0x0000000155027824 */ /* 0x000fe200078e0208 */
[----:B------:R-:W-:Y:S01]  /*2a90*/  @P3 STS.128 [R223+0xa000], RZ ;  /* 0x00a000ffdf003388 */ /* 0x000fe20000000c00 */
[----:B------:R-:W-:Y:S01]  /*2aa0*/  IMAD.MOV.U32 R3, RZ, RZ, 0x10 ;  /* 0x00000010ff037424 */ /* 0x000fe200078e00ff */
[----:B------:R-:W-:Y:S01]  /*2ab0*/  IADD3 R219, R208, 0x8020, RZ ;  /* 0x00008020d0db7810 */ /* 0x000fe20007ffe0ff */
[----:B------:R-:W-:Y:S01]  /*2ac0*/  IMAD.SHL.U32 R210, R2, 0x2, RZ ;  /* 0x0000000202d27824 */ /* 0x000fe200078e00ff */
[----:B------:R-:W-:Y:S01]  /*2ad0*/  @P3 STS.128 [R223+0xb000], RZ ;  /* 0x00b000ffdf003388 */ /* 0x000fe20000000c00 */
[----:B------:R-:W-:Y:S01]  /*2ae0*/  IMAD.MOV.U32 R0, RZ, RZ, -0x20 ;  /* 0xffffffe0ff007424 */ /* 0x000fe200078e00ff */
[----:B------:R-:W-:Y:S02]  /*2af0*/  IADD3 R2, R208, 0x8000, RZ ;  /* 0x00008000d0027810 */ /* 0x000fe40007ffe0ff */
        /* <DEDUP_REMOVED lines=13> */
[----:B------:R-:W-:Y:S02]  /*2bd0*/  LDSM.16.M88.4 R16, [R208+0x8000] ;  /* 0x00800000d010783b */ /* 0x000fe40000000200 */
[----:B------:R-:W-:Y:S02]  /*2be0*/  SEL R3, R3, 0xfffffff0, !P1 ;  /* 0xfffffff003037807 */ /* 0x000fe40004800000 */
[----:B----4-:R-:W-:Y:S01]  /*2bf0*/  LDSM.16.M88.4 R20, [R208+0x8800] ;  /* 0x00880000d014783b */ /* 0x010fe20000000200 */
[----:B------:R-:W-:Y:S02]  /*2c00*/  SEL R0, R0, 0x20, P2 ;  /* 0x0000002000007807 */ /* 0x000fe40001000000 */
[----:B------:R-:W-:Y:S01]  /*2c10*/  R2P PR, R26, 0x6 ;  /* 0x000000061a007804 */ /* 0x000fe20000000000 */
[----:B-----5:R-:W2:Y:S01]  /*2c20*/  LDSM.16.M88.4 R12, [R210] ;  /* 0x00000000d20c783b */ /* 0x020ea20000000200 */
[--C-:B------:R-:W-:Y:S02]  /*2c30*/  IMAD R212, R3, 0x2, R210.reuse ;  /* 0x0000000203d47824 */ /* 0x100fe400078e02d2 */
[C---:B------:R-:W-:Y:S01]  /*2c40*/  IMAD R218, R0.reuse, 0x2, R210 ;  /* 0x0000000200da7824 */ /* 0x040fe200078e02d2 */
[----:B------:R-:W0:Y:S01]  /*2c50*/  LDGDEPBAR ;  /* 0x00000000000079af */ /* 0x000e220000000000 */
[----:B------:R-:W-:-:S03]  /*2c60*/  IMAD R217, R0, 0x2, R212 ;  /* 0x0000000200d97824 */ /* 0x000fc600078e02d4 */
[----:B------:R-:W-:Y:S04]  /*2c70*/  LDSM.16.M88.4 R8, [R212+0x2000] ;  /* 0x00200000d408783b */ /* 0x000fe80000000200 */
[----:B------:R-:W-:Y:S01]  /*2c80*/  @P1 IADD3 R219, R2, -0x20, RZ ;  /* 0xffffffe002db1810 */ /* 0x000fe20007ffe0ff */
[----:B------:R-:W-:Y:S01]  /*2c90*/  LDSM.16.M88.4 R24, [R212] ;  /* 0x00000000d418783b */ /* 0x000fe20000000200 */
[----:B------:R-:W-:Y:S02]  /*2ca0*/  IMAD.MOV.U32 R2, RZ, RZ, 0x40 ;  /* 0x00000040ff027424 */ /* 0x000fe400078e00ff */
[C---:B------:R-:W-:Y:S01]  /*2cb0*/  IADD3 R222, R219.reuse, 0x800, RZ ;  /* 0x00000800dbde7810 */ /* 0x040fe20007ffe0ff */
[----:B-1----:R-:W1:Y:S01]  /*2cc0*/  LDSM.16.M88.4 R4, [R210+0x2000] ;  /* 0x00200000d204783b */ /* 0x002e620000000200 */
[----:B------:R-:W-:-:S02]  /*2cd0*/  IADD3 R221, R219, 0x1000, RZ ;  /* 0x00001000dbdd7810 */ /* 0x000fc40007ffe0ff */
[----:B------:R-:W-:Y:S01]  /*2ce0*/  SEL R2, R2, 0xffffffc0, !P2 ;  /* 0xffffffc002027807 */ /* 0x000fe20005000000 */
[----:B------:R-:W3:Y:S01]  /*2cf0*/  LDSM.16.M88.4 R28, [R219] ;  /* 0x00000000db1c783b */ /* 0x000ee20000000200 */
[----:B------:R-:W-:-:S03]  /*2d00*/  IADD3 R220, R219, 0x1800, RZ ;  /* 0x00001800dbdc7810 */ /* 0x000fc60007ffe0ff */
[----:B------:R-:W4:Y:S01]  /*2d10*/  LDSM.16.M88.4 R36, [R219+0x800] ;  /* 0x00080000db24783b */ /* 0x000f220000000200 */
[----:B------:R-:W-:Y:S02]  /*2d20*/  IMAD.IADD R216, R208, 0x1, R2 ;  /* 0x00000001d0d87824 */ /* 0x000fe400078e0202 */
[----:B------:R-:W-:Y:S01]  /*2d30*/  IMAD.IADD R215, R2, 0x1, R219 ;  /* 0x0000000102d77824 */ /* 0x000fe200078e02db */
[----:B------:R-:W-:Y:S02]  /*2d40*/  LOP3.LUT R2, R87, 0xffffffe0, RZ, 0xc0, !PT ;  /* 0xffffffe057027812 */ /* 0x000fe400078ec0ff */
[----:B------:R-:W-:Y:S03]  /*2d50*/  LDSM.16.M88.4 R32, [R216+0x8000] ;  /* 0x00800000d820783b */ /* 0x000fe60000000200 */
[C---:B------:R-:W-:Y:S01]  /*2d60*/  IMAD.IADD R2, R88.reuse, 0x1, -R2 ;  /* 0x0000000158027824 */ /* 0x040fe200078e0a02 */
[----:B------:R-:W-:Y:S01]  /*2d70*/  LDSM.16.M88.4 R56, [R216+0x8800] ;  /* 0x00880000d838783b */ /* 0x000fe20000000200 */
[----:B------:R-:W-:Y:S01]  /*2d80*/  IMAD.SHL.U32 R88, R88, 0x2, RZ ;  /* 0x0000000258587824 */ /* 0x000fe200078e00ff */
[----:B--2---:R-:W-:Y:S04]  /*2d90*/  HMMA.16816.F32 R64, R12, R16, RZ ;  /* 0x000000100c40723c */ /* 0x004fe800000018ff */
[----:B------:R-:W-:-:S04]  /*2da0*/  LOP3.LUT R92, R88, 0x6, RZ, 0xc0, !PT ;  /* 0x00000006585c7812 */ /* 0x000fc800078ec0ff */
[C---:B------:R-:W-:Y:S08]  /*2db0*/  HMMA.16816.F32 R60, R12.reuse, R18, RZ ;  /* 0x000000120c3c723c */ /* 0x040ff000000018ff */
[----:B------:R-:W-:Y:S08]  /*2dc0*/  HMMA.16816.F32 R52, R12, R20, RZ ;  /* 0x000000140c34723c */ /* 0x000ff000000018ff */
[C---:B-1----:R-:W-:Y:S08]  /*2dd0*/  HMMA.16816.F32 R48, R4.reuse, R16, RZ ;  /* 0x000000100430723c */ /* 0x042ff000000018ff */
[C---:B------:R-:W-:Y:S01]  /*2de0*/  HMMA.16816.F32 R44, R4.reuse, R18, RZ ;  /* 0x00000012042c723c */ /* 0x040fe200000018ff */
[----:B------:R-:W1:Y:S07]  /*2df0*/  LDSM.16.M88.4 R16, [R218+0x2000] ;  /* 0x00200000da10783b */ /* 0x000e6e0000000200 */
[C---:B------:R-:W-:Y:S08]  /*2e00*/  HMMA.16816.F32 R40, R4.reuse, R20, RZ ;  /* 0x000000140428723c */ /* 0x040ff000000018ff */
[-C--:B------:R-:W-:Y:S08]  /*2e10*/  HMMA.16816.F32 R4, R4, R22.reuse, RZ ;  /* 0x000000160404723c */ /* 0x080ff000000018ff */
[----:B------:R-:W-:Y:S01]  /*2e20*/  HMMA.16816.F32 R72, R12, R22, RZ ;  /* 0x000000160c48723c */ /* 0x000fe200000018ff */
[----:B------:R-:W2:Y:S07]  /*2e30*/  LDSM.16.M88.4 R20, [R218] ;  /* 0x00000000da14783b */ /* 0x000eae0000000200 */
[C---:B---3--:R-:W-:Y:S01]  /*2e40*/  HMMA.16816.F32 R80, R8.reuse, R28, R48 ;  /* 0x0000001c0850723c */ /* 0x048fe20000001830 */
[----:B------:R-:W-:Y:S07]  /*2e50*/  LDSM.16.M88.4 R48, [R215+0x800] ;  /* 0x00080000d730783b */ /* 0x000fee0000000200 */
[C---:B------:R-:W-:Y:S08]  /*2e60*/  HMMA.16816.F32 R68, R8.reuse, R30, R44 ;  /* 0x0000001e0844723c */ /* 0x040ff0000000182c */
[C---:B----4-:R-:W-:Y:S08]  /*2e70*/  HMMA.16816.F32 R76, R8.reuse, R36, R40 ;  /* 0x00000024084c723c */ /* 0x050ff00000001828 */
[----:B------:R-:W-:Y:S01]  /*2e80*/  HMMA.16816.F32 R44, R8, R38, R4 ;  /* 0x00000026082c723c */ /* 0x000fe20000001804 */
[----:B------:R-:W-:Y:S04]  /*2e90*/  LDSM.16.M88.4 R4, [R217+0x2000] ;  /* 0x00200000d904783b */ /* 0x000fe80000000200 */
[----:B------:R-:W3:Y:S03]  /*2ea0*/  LDSM.16.M88.4 R8, [R215] ;  /* 0x00000000d708783b */ /* 0x000ee60000000200 */
[C---:B------:R-:W-:Y:S08]  /*2eb0*/  HMMA.16816.F32 R40, R24.reuse, R28, R64 ;  /* 0x0000001c1828723c */ /* 0x040ff00000001840 */
[C---:B------:R-:W-:Y:S01]  /*2ec0*/  HMMA.16816.F32 R12, R24.reuse, R30, R60 ;  /* 0x0000001e180c723c */ /* 0x040fe2000000183c */
[----:B------:R-:W4:Y:S07]  /*2ed0*/  LDSM.16.M88.4 R28, [R217] ;  /* 0x00000000d91c783b */ /* 0x000f2e0000000200 */
[C---:B------:R-:W-:Y:S08]  /*2ee0*/  HMMA.16816.F32 R52, R24.reuse, R36, R52 ;  /* 0x000000241834723c */ /* 0x040ff00000001834 */
[----:B------:R-:W-:Y:S01]  /*2ef0*/  HMMA.16816.F32 R72, R24, R38, R72 ;  /* 0x000000261848723c */ /* 0x000fe20000001848 */
[----:B------:R-:W-:Y:S07]  /*2f00*/  LDSM.16.M88.4 R24, [R208+0x9000] ;  /* 0x00900000d018783b */ /* 0x000fee0000000200 */
[C---:B-1----:R-:W-:Y:S08]  /*2f10*/  HMMA.16816.F32 R80, R16.reuse, R32, R80 ;  /* 0x000000201050723c */ /* 0x042ff00000001850 */
[C---:B------:R-:W-:Y:S08]  /*2f20*/  HMMA.16816.F32 R64, R16.reuse, R34, R68 ;  /* 0x000000221040723c */ /* 0x040ff00000001844 */
[C---:B------:R-:W-:Y:S08]  /*2f30*/  HMMA.16816.F32 R60, R16.reuse, R58, R44 ;  /* 0x0000003a103c723c */ /* 0x040ff0000000182c */
[----:B------:R-:W-:Y:S01]  /*2f40*/  HMMA.16816.F32 R76, R16, R56, R76 ;  /* 0x00000038104c723c */ /* 0x000fe2000000184c */
[----:B------:R-:W-:Y:S07]  /*2f50*/  LDSM.16.M88.4 R16, [R210+0x4000] ;  /* 0x00400000d210783b */ /* 0x000fee0000000200 */
[C---:B--2---:R-:W-:Y:S01]  /*2f60*/  HMMA.16816.F32 R44, R20.reuse, R32, R40 ;  /* 0x00000020142c723c */ /* 0x044fe20000001828 */
[----:B------:R-:W-:Y:S07]  /*2f70*/  LDSM.16.M88.4 R40, [R208+0x9800] ;  /* 0x00980000d028783b */ /* 0x000fee0000000200 */
[C---:B------:R-:W-:Y:S01]  /*2f80*/  HMMA.16816.F32 R36, R20.reuse, R34, R12 ;  /* 0x000000221424723c */ /* 0x040fe2000000180c */
[----:B------:R-:W1:Y:S07]  /*2f90*/  LDSM.16.M88.4 R12, [R210+0x6000] ;  /* 0x00600000d20c783b */ /* 0x000e6e0000000200 */
[C---:B------:R-:W-:Y:S08]  /*2fa0*/  HMMA.16816.F32 R32, R20.reuse, R56, R52 ;  /* 0x000000381420723c */ /* 0x040ff00000001834 */
[----:B------:R-:W-:Y:S08]  /*2fb0*/  HMMA.16816.F32 R56, R20, R58, R72 ;  /* 0x0000003a1438723c */ /* 0x000ff00000001848 */
[C---:B---3--:R-:W-:Y:S08]  /*2fc0*/  HMMA.16816.F32 R72, R4.reuse, R8, R80 ;  /* 0x000000080448723c */ /* 0x048ff00000001850 */
[C---:B------:R-:W-:Y:S08]  /*2fd0*/  HMMA.16816.F32 R64, R4.reuse, R10, R64 ;  /* 0x0000000a0440723c */ /* 0x040ff00000001840 */
[C---:B------:R-:W-:Y:S08]  /*2fe0*/  HMMA.16816.F32 R76, R4.reuse, R48, R76 ;  /* 0x00000030044c723c */ /* 0x040ff0000000184c */
[----:B------:R-:W-:Y:S01]  /*2ff0*/  HMMA.16816.F32 R60, R4, R50, R60 ;  /* 0x00000032043c723c */ /* 0x000fe2000000183c */
[----:B------:R-:W-:Y:S07]  /*3000*/  LDSM.16.M88.4 R4, [R212+0x6000] ;  /* 0x00600000d404783b */ /* 0x000fee0000000200 */
[C---:B----4-:R-:W-:Y:S08]  /*3010*/  HMMA.16816.F32 R52, R28.reuse, R8, R44 ;  /* 0x000000081c34723c */ /* 0x050ff0000000182c */
[C---:B------:R-:W-:Y:S01]  /*3020*/  HMMA.16816.F32 R44, R28.reuse, R10, R36 ;  /* 0x0000000a1c2c723c */ /* 0x040fe20000001824 */
[----:B------:R-:W-:Y:S04]  /*3030*/  LDSM.16.M88.4 R36, [R219+0x1800] ;  /* 0x00180000db24783b */ /* 0x000fe80000000200 */
[----:B------:R-:W-:Y:S03]  /*3040*/  LDSM.16.M88.4 R8, [R212+0x4000] ;  /* 0x00400000d408783b */ /* 0x000fe60000000200 */
[C---:B------:R-:W-:Y:S01]  /*3050*/  HMMA.16816.F32 R20, R28.reuse, R48, R32 ;  /* 0x000000301c14723c */ /* 0x040fe20000001820 */
[----:B------:R-:W2:Y:S07]  /*3060*/  LDSM.16.M88.4 R32, [R219+0x1000] ;  /* 0x00100000db20783b */ /* 0x000eae0000000200 */
[----:B------:R-:W-:Y:S01]  /*3070*/  HMMA.16816.F32 R56, R28, R50, R56 ;  /* 0x000000321c38723c */ /* 0x000fe20000001838 */
[----:B------:R-:W-:Y:S07]  /*3080*/  LDSM.16.M88.4 R28, [R216+0x9000] ;  /* 0x00900000d81c783b */ /* 0x000fee0000000200 */
[C---:B-1----:R-:W-:Y:S08]  /*3090*/  HMMA.16816.F32 R72, R12.reuse, R24, R72 ;  /* 0x000000180c48723c */ /* 0x042ff00000001848 */
[C---:B------:R-:W-:Y:S08]  /*30a0*/  HMMA.16816.F32 R68, R12.reuse, R26, R64 ;  /* 0x0000001a0c44723c */ /* 0x040ff00000001840 */
[C---:B------:R-:W-:Y:S08]  /*30b0*/  HMMA.16816.F32 R76, R12.reuse, R40, R76 ;  /* 0x000000280c4c723c */ /* 0x040ff0000000184c */
[----:B------:R-:W-:Y:S08]  /*30c0*/  HMMA.16816.F32 R64, R12, R42, R60 ;  /* 0x0000002a0c40723c */ /* 0x000ff0000000183c */
[C---:B------:R-:W-:Y:S08]  /*30d0*/  HMMA.16816.F32 R48, R16.reuse, R24, R52 ;  /* 0x000000181030723c */ /* 0x040ff00000001834 */
[C---:B------:R-:W-:Y:S01]  /*30e0*/  HMMA.16816.F32 R44, R16.reuse, R26, R44 ;  /* 0x0000001a102c723c */ /* 0x040fe2000000182c */
[----:B------:R-:W-:Y:S07]  /*30f0*/  LDSM.16.M88.4 R24, [R218+0x4000] ;  /* 0x00400000da18783b */ /* 0x000fee0000000200 */
[C---:B------:R-:W-:Y:S01]  /*3100*/  HMMA.16816.F32 R12, R16.reuse, R40, R20 ;  /* 0x00000028100c723c */ /* 0x040fe20000001814 */
[----:B------:R-:W1:Y:S07]  /*3110*/  LDSM.16.M88.4 R20, [R218+0x6000] ;  /* 0x00600000da14783b */ /* 0x000e6e0000000200 */
[----:B------:R-:W-:Y:S01]  /*3120*/  HMMA.16816.F32 R52, R16, R42, R56 ;  /* 0x0000002a1034723c */ /* 0x000fe20000001838 */
[----:B------:R-:W-:Y:S07]  /*3130*/  LDSM.16.M88.4 R56, [R216+0x9800] ;  /* 0x00980000d838783b */ /* 0x000fee0000000200 */
[C---:B--2---:R-:W-:Y:S08]  /*3140*/  HMMA.16816.F32 R60, R4.reuse, R32, R72 ;  /* 0x00000020043c723c */ /* 0x044ff00000001848 */
[----:B------:R-:W-:Y:S08]  /*3150*/  HMMA.16816.F32 R68, R4, R34, R68 ;  /* 0x000000220444723c */ /* 0x000ff00000001844 */
[C---:B------:R-:W-:Y:S08]  /*3160*/  HMMA.16816.F32 R16, R8.reuse, R32, R48 ;  /* 0x000000200810723c */ /* 0x040ff00000001830 */
[C---:B------:R-:W-:Y:S01]  /*3170*/  HMMA.16816.F32 R44, R8.reuse, R34, R44 ;  /* 0x00000022082c723c */ /* 0x040fe2000000182c */
[----:B------:R-:W-:Y:S07]  /*3180*/  LDSM.16.M88.4 R32, [R215+0x1000] ;  /* 0x00100000d720783b */ /* 0x000fee0000000200 */
[-C--:B------:R-:W-:Y:S01]  /*3190*/  HMMA.16816.F32 R40, R8, R36.reuse, R12 ;  /* 0x000000240828723c */ /* 0x080fe2000000180c */
[----:B------:R-:W2:Y:S07]  /*31a0*/  LDSM.16.M88.4 R12, [R217+0x6000] ;  /* 0x00600000d90c783b */ /* 0x000eae0000000200 */
[C---:B------:R-:W-:Y:S08]  /*31b0*/  HMMA.16816.F32 R72, R4.reuse, R36, R76 ;  /* 0x000000240448723c */ /* 0x040ff0000000184c */
[-C--:B------:R-:W-:Y:S08]  /*31c0*/  HMMA.16816.F32 R76, R4, R38.reuse, R64 ;  /* 0x00000026044c723c */ /* 0x080ff00000001840 */
[----:B------:R-:W-:Y:S01]  /*31d0*/  HMMA.16816.F32 R64, R8, R38, R52 ;  /* 0x000000260840723c */ /* 0x000fe20000001834 */
[----:B------:R-:W3:Y:S07]  /*31e0*/  LDSM.16.M88.4 R8, [R217+0x4000] ;  /* 0x00400000d908783b */ /* 0x000eee0000000200 */
[-C--:B-1----:R-:W-:Y:S08]  /*31f0*/  HMMA.16816.F32 R4, R20, R28.reuse, R60 ;  /* 0x0000001c1404723c */ /* 0x082ff0000000183c */
[----:B------:R-:W-:Y:S07]  /*3200*/  HMMA.16816.F32 R16, R24, R28, R16 ;  /* 0x0000001c1810723c */ /* 0x000fee0000001810 */
[----:B------:R-:W-:Y:S01]  /*3210*/  SHF.R.S32.HI R28, RZ, 0x1f, R2 ;  /* 0x0000001fff1c7819 */ /* 0x000fe20000011402 */
[----:B------:R-:W-:Y:S03]  /*3220*/  HMMA.16816.F32 R48, R20, R30, R68 ;  /* 0x0000001e1430723c */ /* 0x000fe60000001844 */
[----:B------:R-:W-:Y:S01]  /*3230*/  LEA.HI R2, R28, R2, RZ, 0x2 ;  /* 0x000000021c027211 */ /* 0x000fe200078f10ff */
[----:B------:R-:W-:-:S03]  /*3240*/  IMAD.U32 R28, RZ, RZ, UR20 ;  /* 0x00000014ff1c7e24 */ /* 0x000fc6000f8e00ff */
[----:B------:R-:W-:Y:S01]  /*3250*/  SHF.R.S32.HI R89, RZ, 0x2, R2 ;  /* 0x00000002ff597819 */ /* 0x000fe20000011402 */
[----:B--2---:R-:W-:Y:S01]  /*3260*/  HMMA.16816.F32 R36, R12, R32, R4 ;  /* 0x000000200c24723c */ /* 0x004fe20000001804 */
[----:B------:R-:W-:-:S03]  /*3270*/  IMAD.IADD R2, R84, 0x1, R85 ;  /* 0x0000000154027824 */ /* 0x000fc600078e0255 */
[----:B------:R-:W-:Y:S03]  /*3280*/  STL [R1+0x5c], R89 ;  /* 0x00005c5901007387 */ /* 0x000fe60000100800 */
[----:B------:R-:W-:Y:S01]  /*3290*/  LEA R5, R86, UR14, 0x4 ;  /* 0x0000000e56057c11 */ /* 0x000fe2000f8e20ff */
[----:B------:R-:W-:Y:S01]  /*32a0*/  HMMA.16816.F32 R44, R24, R30, R44 ;  /* 0x0000001e182c723c */ /* 0x000fe2000000182c */
[----:B------:R-:W-:-:S03]  /*32b0*/  IMAD R4, R28, 0x20, R92 ;  /* 0x000000201c047824 */ /* 0x000fc600078e025c */
[----:B------:R-:W-:Y:S02]  /*32c0*/  IMAD.IADD R5, R89, 0x1, R5 ;  /* 0x0000000159057824 */ /* 0x000fe400078e0205 */
[----:B------:R-:W-:Y:S02]  /*32d0*/  IADD3 R6, R4, 0x1, RZ ;  /* 0x0000000104067810 */ /* 0x000fe40007ffe0ff */
[----:B---3--:R-:W-:Y:S01]  /*32e0*/  HMMA.16816.F32 R28, R8, R32, R16 ;  /* 0x00000020081c723c */ /* 0x008fe20000001810 */
[----:B------:R-:W-:-:S06]  /*32f0*/  IADD3 R7, R5, 0x40, RZ ;  /* 0x0000004005077810 */ /* 0x000fcc0007ffe0ff */
[C---:B------:R-:W-:Y:S01]  /*3300*/  IADD3 R17, R5.reuse, UR10, RZ ;  /* 0x0000000a05117c10 */ /* 0x040fe2000fffe0ff */
[-C--:B------:R-:W-:Y:S01]  /*3310*/  HMMA.16816.F32 R60, R24, R56.reuse, R40 ;  /* 0x00000038183c723c */ /* 0x080fe20000001828 */
[C---:B------:R-:W-:Y:S02]  /*3320*/  IADD3 R18, R5.reuse, UR5, RZ ;  /* 0x0000000505127c10 */ /* 0x040fe4000fffe0ff */
[C---:B------:R-:W-:Y:S02]  /*3330*/  IADD3 R16, R5.reuse, 0x8, RZ ;  /* 0x0000000805107810 */ /* 0x040fe40007ffe0ff */
[----:B------:R-:W-:Y:S02]  /*3340*/  IADD3 R5, R5, 0x48, RZ ;  /* 0x0000004805057810 */ /* 0x000fe40007ffe0ff */
[----:B------:R-:W-:Y:S01]  /*3350*/  IMNMX R227, RZ, R17, !PT ;  /* 0x00000011ffe37217 */ /* 0x000fe20007800200 */
[----:B------:R-:W-:Y:S01]  /*3360*/  HMMA.16816.F32 R52, R20, R56, R72 ;  /* 0x000000381434723c */ /* 0x000fe20000001848 */
[----:B------:R-:W-:-:S02]  /*3370*/  IMNMX R231, R18, UR15, PT ;  /* 0x0000000f12e77c17 */ /* 0x000fc4000b800200 */
[C---:B------:R-:W-:Y:S02]  /*3380*/  IADD3 R17, R16.reuse, UR10, RZ ;  /* 0x0000000a10117c10 */ /* 0x040fe4000fffe0ff */
[----:B------:R-:W-:Y:S02]  /*3390*/  IADD3 R16, R16, UR5, RZ ;  /* 0x0000000510107c10 */ /* 0x000fe4000fffe0ff */
[----:B------:R-:W-:Y:S01]  /*33a0*/  IADD3 R18, R7, UR10, RZ ;  /* 0x0000000a07127c10 */ /* 0x000fe2000fffe0ff */
[----:B------:R-:W-:Y:S01]  /*33b0*/  HMMA.16816.F32 R40, R12, R34, R48 ;  /* 0x000000220c28723c */ /* 0x000fe20000001830 */
[----:B------:R-:W-:Y:S02]  /*33c0*/  IADD3 R19, R5, UR10, RZ ;  /* 0x0000000a05137c10 */ /* 0x000fe4000fffe0ff */
[----:B------:R-:W-:Y:S02]  /*33d0*/  IMNMX R226, RZ, R17, !PT ;  /* 0x00000011ffe27217 */ /* 0x000fe40007800200 */
[----:B------:R-:W-:-:S02]  /*33e0*/  IMNMX R230, R16, UR15, PT ;  /* 0x0000000f10e67c17 */ /* 0x000fc4000b800200 */
[----:B------:R-:W-:Y:S01]  /*33f0*/  IMNMX R225, RZ, R18, !PT ;  /* 0x00000012ffe17217 */ /* 0x000fe20007800200 */
[----:B------:R-:W-:Y:S01]  /*3400*/  HMMA.16816.F32 R32, R8, R34, R44 ;  /* 0x000000220820723c */ /* 0x000fe2000000182c */
[----:B------:R-:W-:Y:S02]  /*3410*/  IMNMX R224, RZ, R19, !PT ;  /* 0x00000013ffe07217 */ /* 0x000fe40007800200 */
[----:B------:R-:W1:Y:S01]  /*3420*/  LDSM.16.M88.4 R16, [R215+0x1800] ;  /* 0x00180000d710783b */ /* 0x000e620000000200 */
[----:B------:R-:W-:Y:S01]  /*3430*/  ISETP.GE.AND P6, PT, R4, R231, PT ;  /* 0x000000e70400720c */ /* 0x000fe20003fc6270 */
[----:B------:R-:W-:-:S04]  /*3440*/  DEPBAR.LE SB0, 0x0 ;  /* 0x000080000000791a */ /* 0x000fc80000000000 */
[----:B------:R-:W-:Y:S01]  /*3450*/  IADD3 R7, R7, UR5, RZ ;  /* 0x0000000507077c10 */ /* 0x000fe2000fffe0ff */
[-C--:B------:R-:W-:Y:S01]  /*3460*/  HMMA.16816.F32 R20, R20, R58.reuse, R76 ;  /* 0x0000003a1414723c */ /* 0x080fe2000000184c */
[----:B------:R-:W-:Y:S01]  /*3470*/  IADD3 R5, R5, UR5, RZ ;  /* 0x0000000505057c10 */ /* 0x000fe2000fffe0ff */
[----:B------:R-:W-:Y:S01]  /*3480*/  BAR.SYNC.DEFER_BLOCKING 0x0 ;  /* 0x0000000000007b1d */ /* 0x000fe20000010000 */
[----:B------:R-:W-:Y:S02]  /*3490*/  ISETP.LT.OR P6, PT, R4, R227, P6 ;  /* 0x000000e30400720c */ /* 0x000fe400037c1670 */
[----:B------:R-:W-:Y:S02]  /*34a0*/  IMNMX R229, R7, UR15, PT ;  /* 0x0000000f07e57c17 */ /* 0x000fe4000b800200 */
[----:B------:R-:W-:Y:S01]  /*34b0*/  IMNMX R228, R5, UR15, PT ;  /* 0x0000000f05e47c17 */ /* 0x000fe2000b800200 */
[----:B------:R-:W-:Y:S01]  /*34c0*/  HMMA.16816.F32 R24, R24, R58, R64 ;  /* 0x0000003a1818723c */ /* 0x000fe20000001840 */
[----:B------:R-:W-:-:S02]  /*34d0*/  FSEL R92, R28, -INF , !P6 ;  /* 0xff8000001c5c7808 */ /* 0x000fc40007000000 */
[CC--:B------:R-:W-:Y:S02]  /*34e0*/  ISETP.GE.AND P4, PT, R6.reuse, R229.reuse, PT ;  /* 0x000000e50600720c */ /* 0x0c0fe40003f86270 */
[-C--:B------:R-:W-:Y:S02]  /*34f0*/  ISETP.GE.AND P2, PT, R6, R228.reuse, PT ;  /* 0x000000e40600720c */ /* 0x080fe40003f46270 */
[C---:B------:R-:W-:Y:S02]  /*3500*/  ISETP.GE.AND P0, PT, R4.reuse, R229, PT ;  /* 0x000000e50400720c */ /* 0x040fe40003f06270 */
[----:B------:R-:W-:Y:S02]  /*3510*/  ISETP.GE.AND P6, PT, R4, R228, PT ;  /* 0x000000e40400720c */ /* 0x000fe40003fc6270 */
[C---:B------:R-:W-:Y:S02]  /*3520*/  ISETP.LT.OR P4, PT, R6.reuse, R225, P4 ;  /* 0x000000e10600720c */ /* 0x040fe40002781670 */
[----:B------:R-:W-:-:S02]  /*3530*/  ISETP.LT.OR P2, PT, R6, R224, P2 ;  /* 0x000000e00600720c */ /* 0x000fc40001741670 */
[C---:B------:R-:W-:Y:S02]  /*3540*/  ISETP.LT.OR P0, PT, R4.reuse, R225, P0 ;  /* 0x000000e10400720c */ /* 0x040fe40000701670 */
[C---:B------:R-:W-:Y:S02]  /*3550*/  ISETP.LT.OR P6, PT, R4.reuse, R224, P6 ;  /* 0x000000e00400720c */ /* 0x040fe400037c1670 */
[----:B------:R-:W-:Y:S02]  /*3560*/  ISETP.GE.AND P1, PT, R4, R230, PT ;  /* 0x000000e60400720c */ /* 0x000fe40003f26270 */
[----:B------:R-:W-:Y:S02]  /*3570*/  FSEL R45, R36, -INF , !P0 ;  /* 0xff800000242d7808 */ /* 0x000fe40004000000 */
[----:B------:R-:W-:Y:S02]  /*3580*/  FSEL R47, R38, -INF , !P6 ;  /* 0xff800000262f7808 */ /* 0x000fe40007000000 */
[----:B------:R-:W-:-:S02]  /*3590*/  FSEL R44, R37, -INF , !P4 ;  /* 0xff800000252c7808 */ /* 0x000fc40006000000 */
[----:B------:R-:W-:Y:S02]  /*35a0*/  FSEL R46, R39, -INF , !P2 ;  /* 0xff800000272e7808 */ /* 0x000fe40005000000 */
[C---:B------:R-:W-:Y:S01]  /*35b0*/  ISETP.GE.AND P5, PT, R6.reuse, R231, PT ;  /* 0x000000e70600720c */ /* 0x040fe20003fa6270 */
[C---:B-1----:R-:W-:Y:S01]  /*35c0*/  HMMA.16816.F32 R36, R8.reuse, R16, R60 ;  /* 0x000000100824723c */ /* 0x042fe2000000183c */
[----:B------:R-:W-:Y:S02]  /*35d0*/  ISETP.GE.AND P3, PT, R6, R230, PT ;  /* 0x000000e60600720c */ /* 0x000fe40003f66270 */
[CC--:B------:R-:W-:Y:S02]  /*35e0*/  ISETP.LT.OR P1, PT, R4.reuse, R226.reuse, P1 ;  /* 0x000000e20400720c */ /* 0x0c0fe40000f21670 */
[----:B------:R-:W-:Y:S02]  /*35f0*/  IADD3 R5, R4, 0x8, RZ ;  /* 0x0000000804057810 */ /* 0x000fe40007ffe0ff */
[C---:B------:R-:W-:Y:S01]  /*3600*/  ISETP.LT.OR P5, PT, R6.reuse, R227, P5 ;  /* 0x000000e30600720c */ /* 0x040fe20002fa1670 */
[----:B------:R-:W-:Y:S01]  /*3610*/  HMMA.16816.F32 R8, R8, R18, R24 ;  /* 0x000000120808723c */ /* 0x000fe20000001818 */
[----:B------:R-:W-:-:S02]  /*3620*/  ISETP.LT.OR P3, PT, R6, R226, P3 ;  /* 0x000000e20600720c */ /* 0x000fc40001f61670 */
[----:B------:R-:W-:Y:S02]  /*3630*/  FSEL R93, R30, -INF , !P1 ;  /* 0xff8000001e5d7808 */ /* 0x000fe40004800000 */
[C---:B------:R-:W-:Y:S02]  /*3640*/  ISETP.GE.AND P1, PT, R5.reuse, R231, PT ;  /* 0x000000e70500720c */ /* 0x040fe40003f26270 */
[C---:B------:R-:W-:Y:S02]  /*3650*/  ISETP.GE.AND P0, PT, R5.reuse, R230, PT ;  /* 0x000000e60500720c */ /* 0x040fe40003f06270 */
[C---:B------:R-:W-:Y:S02]  /*3660*/  ISETP.GE.AND P6, PT, R5.reuse, R229, PT ;  /* 0x000000e50500720c */ /* 0x040fe40003fc6270 */
[----:B------:R-:W-:Y:S02]  /*3670*/  ISETP.GE.AND P4, PT, R5, R228, PT ;  /* 0x000000e40500720c */ /* 0x000fe40003f86270 */
[----:B------:R-:W-:-:S02]  /*3680*/  FSEL R76, R29, -INF , !P5 ;  /* 0xff8000001d4c7808 */ /* 0x000fc40006800000 */
[----:B------:R-:W-:Y:S02]  /*3690*/  FSEL R77, R31, -INF , !P3 ;  /* 0xff8000001f4d7808 */ /* 0x000fe40005800000 */
[C---:B------:R-:W-:Y:S01]  /*36a0*/  HMMA.16816.F32 R28, R12.reuse, R16, R52 ;  /* 0x000000100c1c723c */ /* 0x040fe20000001834 */
[C---:B------:R-:W-:Y:S02]  /*36b0*/  ISETP.LT.OR P1, PT, R5.reuse, R227, P1 ;  /* 0x000000e30500720c */ /* 0x040fe40000f21670 */
[C---:B------:R-:W-:Y:S02]  /*36c0*/  ISETP.LT.OR P0, PT, R5.reuse, R226, P0 ;  /* 0x000000e20500720c */ /* 0x040fe40000701670 */
[C---:B------:R-:W-:Y:S02]  /*36d0*/  ISETP.LT.OR P6, PT, R5.reuse, R225, P6 ;  /* 0x000000e10500720c */ /* 0x040fe400037c1670 */
[----:B------:R-:W-:Y:S01]  /*36e0*/  ISETP.LT.OR P4, PT, R5, R224, P4 ;  /* 0x000000e00500720c */ /* 0x000fe20002781670 */
[----:B------:R-:W-:Y:S01]  /*36f0*/  HMMA.16816.F32 R12, R12, R18, R20 ;  /* 0x000000120c0c723c */ /* 0x000fe20000001814 */
[----:B------:R-:W-:-:S02]  /*3700*/  IADD3 R6, R4, 0x9, RZ ;  /* 0x0000000904067810 */ /* 0x000fc40007ffe0ff */
[----:B------:R-:W-:Y:S02]  /*3710*/  IADD3 R5, R4, 0x10, RZ ;  /* 0x0000001004057810 */ /* 0x000fe40007ffe0ff */
[----:B------:R-:W-:Y:S02]  /*3720*/  ISETP.GE.AND P3, PT, R6, R229, PT ;  /* 0x000000e50600720c */ /* 0x000fe40003f66270 */
[----:B------:R-:W-:Y:S02]  /*3730*/  FSEL R61, R32, -INF , !P1 ;  /* 0xff800000203d7808 */ /* 0x000fe40004800000 */
[----:B------:R-:W-:Y:S02]  /*3740*/  FSEL R63, R34, -INF , !P0 ;  /* 0xff800000223f7808 */ /* 0x000fe40004000000 */
[C---:B------:R-:W-:Y:S02]  /*3750*/  ISETP.GE.AND P5, PT, R6.reuse, R231, PT ;  /* 0x000000e70600720c */ /* 0x040fe40003fa6270 */
[----:B------:R-:W-:-:S02]  /*3760*/  ISETP.GE.AND P2, PT, R6, R230, PT ;  /* 0x000000e60600720c */ /* 0x000fc40003f46270 */
[C---:B------:R-:W-:Y:S02]  /*3770*/  ISETP.GE.AND P1, PT, R6.reuse, R228, PT ;  /* 0x000000e40600720c */ /* 0x040fe40003f26270 */
        /* <DEDUP_REMOVED lines=12> */
[CC--:B------:R-:W-:Y:S02]  /*3840*/  ISETP.GE.AND P3, PT, R5.reuse, R228.reuse, PT ;  /* 0x000000e40500720c */ /* 0x0c0fe40003f66270 */
[----:B------:R-:W-:Y:S02]  /*3850*/  FSEL R138, R36, -INF , !P0 ;  /* 0xff800000248a7808 */ /* 0x000fe40004000000 */
[----:B------:R-:W-:Y:S02]  /*3860*/  ISETP.GE.AND P0, PT, R6, R228, PT ;  /* 0x000000e40600720c */ /* 0x000fe40003f06270 */
[C---:B------:R-:W-:Y:S02]  /*3870*/  ISETP.LT.OR P6, PT, R5.reuse, R226, P6 ;  /* 0x000000e20500720c */ /* 0x040fe400037c1670 */
[----:B------:R-:W-:-:S02]  /*3880*/  ISETP.LT.OR P4, PT, R5, R225, P4 ;  /* 0x000000e10500720c */ /* 0x000fc40002781670 */
[-C--:B------:R-:W-:Y:S02]  /*3890*/  ISETP.LT.OR P3, PT, R5, R224.reuse, P3 ;  /* 0x000000e00500720c */ /* 0x080fe40001f61670 */
[----:B------:R-:W-:Y:S02]  /*38a0*/  IADD3 R5, R4, 0x18, RZ ;  /* 0x0000001804057810 */ /* 0x000fe40007ffe0ff */
        /* <DEDUP_REMOVED lines=8> */
[----:B------:R-:W-:Y:S02]  /*3930*/  FSEL R21, R30, -INF , !P3 ;  /* 0xff8000001e157808 */ /* 0x000fe40005800000 */
[----:B------:R-:W-:-:S02]  /*3940*/  ISETP.GE.AND P1, PT, R6, R231, PT ;  /* 0x000000e70600720c */ /* 0x000fc40003f26270 */
[C---:B------:R-:W-:Y:S02]  /*3950*/  ISETP.GE.AND P5, PT, R6.reuse, R230, PT ;  /* 0x000000e60600720c */ /* 0x040fe40003fa6270 */
[CC--:B------:R-:W-:Y:S02]  /*3960*/  ISETP.GE.AND P2, PT, R6.reuse, R229.reuse, PT ;  /* 0x000000e50600720c */ /* 0x0c0fe40003f46270 */
[----:B------:R-:W-:Y:S02]  /*3970*/  ISETP.GE.AND P3, PT, R5, R229, PT ;  /* 0x000000e50500720c */ /* 0x000fe40003f66270 */
[----:B------:R-:W-:Y:S02]  /*3980*/  FSEL R15, R15, -INF , !P0 ;  /* 0xff8000000f0f7808 */ /* 0x000fe40004000000 */
[----:B------:R-:W-:Y:S02]  /*3990*/  PLOP3.LUT P0, PT, PT, PT, UP0, 0x80, 0x0 ;  /* 0x000000000000781c */ /* 0x000fe40003f0f008 */
[----:B------:R-:W-:-:S02]  /*39a0*/  ISETP.LT.OR P1, PT, R6, R227, P1 ;  /* 0x000000e30600720c */ /* 0x000fc40000f21670 */
[C---:B------:R-:W-:Y:S02]  /*39b0*/  ISETP.LT.OR P5, PT, R6.reuse, R226, P5 ;  /* 0x000000e20600720c */ /* 0x040fe40002fa1670 */
[-C--:B------:R-:W-:Y:S02]  /*39c0*/  ISETP.LT.OR P2, PT, R6, R225.reuse, P2 ;  /* 0x000000e10600720c */ /* 0x080fe40001741670 */
[----:B------:R-:W-:Y:S02]  /*39d0*/  ISETP.LT.OR P3, PT, R5, R225, P3 ;  /* 0x000000e10500720c */ /* 0x000fe40001f61670 */
[----:B------:R-:W-:Y:S02]  /*39e0*/  FSEL R139, R38, -INF , !P6 ;  /* 0xff800000268b7808 */ /* 0x000fe40007000000 */
        /* <DEDUP_REMOVED lines=9> */
[C---:B------:R-:W-:Y:S02]  /*3a80*/  ISETP.GE.AND P2, PT, R4.reuse, R229, PT ;  /* 0x000000e50400720c */ /* 0x040fe40003f46270 */
[----:B------:R-:W-:Y:S02]  /*3a90*/  ISETP.GE.AND P3, PT, R4, R230, PT ;  /* 0x000000e60400720c */ /* 0x000fe40003f66270 */
[C---:B------:R-:W-:Y:S02]  /*3aa0*/  ISETP.LT.OR P6, PT, R5.reuse, R227, P6 ;  /* 0x000000e30500720c */ /* 0x040fe400037c1670 */
[C---:B------:R-:W-:Y:S02]  /*3ab0*/  ISETP.LT.OR P4, PT, R5.reuse, R226, P4 ;  /* 0x000000e20500720c */ /* 0x040fe40002781670 */
[----:B------:R-:W-:-:S02]  /*3ac0*/  ISETP.LT.OR P1, PT, R5, R224, P1 ;  /* 0x000000e00500720c */ /* 0x000fc40000f21670 */
[C---:B------:R-:W-:Y:S02]  /*3ad0*/  ISETP.LT.OR P5, PT, R4.reuse, R227, P5 ;  /* 0x000000e30400720c */ /* 0x040fe40002fa1670 */
[C---:B------:R-:W-:Y:S02]  /*3ae0*/  ISETP.LT.OR P2, PT, R4.reuse, R225, P2 ;  /* 0x000000e10400720c */ /* 0x040fe40001741670 */
[----:B------:R-:W-:Y:S02]  /*3af0*/  ISETP.LT.OR P3, PT, R4, R226, P3 ;  /* 0x000000e20400720c */ /* 0x000fe40001f61670 */
[----:B------:R-:W-:Y:S02]  /*3b00*/  FSEL R14, R14, -INF , !P1 ;  /* 0xff8000000e0e7808 */ /* 0x000fe40004800000 */
[----:B------:R-:W-:Y:S02]  /*3b10*/  FSEL R13, R13, -INF , !P2 ;  /* 0xff8000000d0d7808 */ /* 0x000fe40005000000 */
[----:B------:R-:W-:-:S02]  /*3b20*/  FSEL R101, R8, -INF , !P6 ;  /* 0xff80000008657808 */ /* 0x000fc40007000000 */
[----:B------:R-:W-:Y:S02]  /*3b30*/  FSEL R102, R10, -INF , !P4 ;  /* 0xff8000000a667808 */ /* 0x000fe40006000000 */
[----:B------:R-:W-:Y:S02]  /*3b40*/  FSEL R100, R9, -INF , !P5 ;  /* 0xff80000009647808 */ /* 0x000fe40006800000 */
[----:B------:R-:W-:Y:S01]  /*3b50*/  FSEL R132, R11, -INF , !P3 ;  /* 0xff8000000b847808 */ /* 0x000fe20005800000 */
[----:B------:R-:W-:Y:S05]  /*3b60*/  @!P0 BRA `(.L_x_1048) ;  /* 0x0000015000008947 */ /* 0x000fea0003800000 */
[----:B------:R-:W-:Y:S01]  /*3b70*/  UIADD3 UR14, UR8, -0x2, URZ ;  /* 0xfffffffe080e7890 */ /* 0x000fe2000fffe03f */
[----:B------:R-:W-:-:S03]  /*3b80*/  IMAD.U32 R8, RZ, RZ, UR23 ;  /* 0x00000017ff087e24 */ /* 0x000fc6000f8e00ff */
[----:B------:R-:W-:Y:S02]  /*3b90*/  USHF.R.S32.HI UR10, URZ, 0x1f, UR14 ;  /* 0x0000001f3f0a7899 */ /* 0x000fe4000801140e */
[----:B------:R-:W-:Y:S01]  /*3ba0*/  UIMAD UR5, UR6, UR14, URZ ;  /* 0x0000000e060572a4 */ /* 0x000fe2000f8e023f */
[----:B------:R-:W-:-:S03]  /*3bb0*/  IMAD.U32 R6, RZ, RZ, UR14 ;  /* 0x0000000eff067e24 */ /* 0x000fc6000f8e00ff */
[----:B------:R-:W-:Y:S01]  /*3bc0*/  UIMAD UR5, UR10, UR7, UR5 ;  /* 0x000000070a0572a4 */ /* 0x000fe2000f8e0205 */
[----:B------:R-:W-:-:S05]  /*3bd0*/  IMAD.WIDE.U32 R6, R6, UR7, R90 ;  /* 0x0000000706067c25 */ /* 0x000fca000f8e005a */
[----:B------:R-:W-:Y:S01]  /*3be0*/  IADD3 R5, R7, UR5, RZ ;  /* 0x0000000507057c10 */ /* 0x000fe2000fffe0ff */
[----:B------:R-:W-:Y:S01]  /*3bf0*/  IMAD.U32 R7, RZ, RZ, UR24 ;  /* 0x00000018ff077e24 */ /* 0x000fe2000f8e00ff */
[----:B------:R-:W-:-:S04]  /*3c00*/  LEA R4, P1, R6, c[0x0][0x168], 0x1 ;  /* 0x00005a0006047a11 */ /* 0x000fc800078208ff */
[----:B------:R-:W-:Y:S02]  /*3c10*/  LEA.HI.X R5, R6, c[0x0][0x16c], R5, 0x1, P1 ;  /* 0x00005b0006057a11 */ /* 0x000fe400008f0c05 */
[----:B------:R-:W-:-:S03]  /*3c20*/  LEA R6, P1, R7, R4, 0x1 ;  /* 0x0000000407067211 */ /* 0x000fc600078208ff */
[----:B------:R-:W-:Y:S01]  /*3c30*/  @!PT LDS RZ, [RZ] ;  /* 0x00000000fffff984 */ /* 0x000fe20000000800 */
[----:B------:R-:W-:Y:S01]  /*3c40*/  @!PT LDS RZ, [RZ] ;  /* 0x00000000fffff984 */ /* 0x000fe20000000800 */
[----:B------:R-:W-:Y:S01]  /*3c50*/  @!PT LDS RZ, [RZ] ;  /* 0x00000000fffff984 */ /* 0x000fe20000000800 */
[----:B------:R1:W-:Y:S01]  /*3c60*/  LDGSTS.E.BYPASS.LTC128B.128 [R223+0x8000], [R4.64] ;  /* 0x0800000004df7fae */ /* 0x0003e2000b901d52 */
[----:B------:R-:W-:-:S03]  /*3c70*/  LEA.HI.X R7, R7, R5, R8, 0x1, P1 ;  /* 0x0000000507077211 */ /* 0x000fc600008f0c08 */
[----:B------:R1:W-:Y:S04]  /*3c80*/  LDGSTS.E.BYPASS.LTC128B.128 [R223+0x9000], [R4.64+0x80] ;  /* 0x0900008004df7fae */ /* 0x0003e8000b901d52 */
[----:B------:R1:W-:Y:S04]  /*3c90*/  LDGSTS.E.BYPASS.LTC128B.128 [R223+0x8800], [R6.64] ;  /* 0x0880000006df7fae */ /* 0x0003e8000b901d52 */
[----:B------:R1:W-:Y:S04]  /*3ca0*/  LDGSTS.E.BYPASS.LTC128B.128 [R223+0x9800], [R6.64+0x80] ;  /* 0x0980008006df7fae */ /* 0x0003e8000b901d52 */
[----:B------:R-:W0:Y:S02]  /*3cb0*/  LDGDEPBAR ;  /* 0x00000000000079af */ /* 0x000e240000000000 */
.L_x_1048:
[----:B-1----:R-:W-:Y:S02]  /*3cc0*/  FMNMX.FTZ R4, R45, R44, !PT ;  /* 0x0000002c2d047209 */ /* 0x002fe40007810000 */
        /* <DEDUP_REMOVED lines=14> */
[----:B------:R-:W1:Y:S03]  /*3db0*/  SHFL.BFLY PT, R6, R4, 0x2, 0x1f ;  /* 0x0c401f0004067f89 */ /* 0x000e6600000e0000 */
        /* <DEDUP_REMOVED lines=25> */
[----:B------:R-:W-:Y:S02]  /*3f50*/  FFMA.FTZ R4, R45, c[0x0][0x23c], -R8 ;  /* 0x00008f002d047a23 */ /* 0x000fe40000010808 */
[----:B------:R2:W-:Y:S01]  /*3f60*/  MUFU.EX2 R243, R9 ;  /* 0x0000000900f37308 */ /* 0x0005e20000000800 */
[----:B-1----:R-:W-:-:S07]  /*3f70*/  FMNMX.FTZ R137, R5, R137, !PT ;  /* 0x0000008905897209 */ /* 0x002fce0007810000 */
[----:B------:R1:W-:Y:S01]  /*3f80*/  MUFU.EX2 R247, R4 ;  /* 0x0000000400f77308 */ /* 0x0003e20000000800 */
[C---:B------:R-:W-:Y:S01]  /*3f90*/  FSETP.NEU.FTZ.AND P1, PT, R137.reuse, -INF , PT ;  /* 0xff8000008900780b */ /* 0x040fe20003f3d000 */
[----:B------:R-:W-:-:S05]  /*3fa0*/  FMUL.FTZ R5, R137, c[0x0][0x23c] ;  /* 0x00008f0089057a20 */ /* 0x000fca0000410000 */
[----:B------:R-:W-:Y:S01]  /*3fb0*/  FSEL R2, R5, RZ, P1 ;  /* 0x000000ff05027208 */ /* 0x000fe20000800000 */
[----:B--2---:R-:W-:-:S04]  /*3fc0*/  FFMA.FTZ R9, R12, c[0x0][0x23c], -R8 ;  /* 0x00008f000c097a23 */ /* 0x004fc80000010808 */
[--C-:B------:R-:W-:Y:S01]  /*3fd0*/  FFMA.FTZ R0, R46, c[0x0][0x23c], -R2.reuse ;  /* 0x00008f002e007a23 */ /* 0x100fe20000010802 */
[----:B------:R-:W-:Y:S01]  /*3fe0*/  MUFU.EX2 R242, R9 ;  /* 0x0000000900f27308 */ /* 0x000fe20000000800 */
[----:B------:R-:W-:Y:S02]  /*3ff0*/  FFMA.FTZ R3, R47, c[0x0][0x23c], -R2 ;  /* 0x00008f002f037a23 */ /* 0x000fe40000010802 */
[----:B-1----:R-:W-:-:S05]  /*4000*/  FFMA.FTZ R4, R44, c[0x0][0x23c], -R8 ;  /* 0x00008f002c047a23 */ /* 0x002fca0000010808 */
[----:B------:R1:W-:Y:S08]  /*4010*/  MUFU.EX2 R238, R0 ;  /* 0x0000000000ee7308 */ /* 0x0003f00000000800 */
[----:B------:R2:W3:Y:S01]  /*4020*/  MUFU.EX2 R240, R3 ;  /* 0x0000000300f07308 */ /* 0x0004e20000000800 */
[----:B-1----:R-:W-:-:S07]  /*4030*/  FFMA.FTZ R0, R42, c[0x0][0x23c], -R2 ;  /* 0x00008f002a007a23 */ /* 0x002fce0000010802 */
[----:B------:R1:W-:Y:S01]  /*4040*/  MUFU.EX2 R246, R4 ;  /* 0x0000000400f67308 */ /* 0x0003e20000000800 */
[----:B--2---:R-:W-:-:S07]  /*4050*/  FMNMX.FTZ R3, R92, R76, !PT ;  /* 0x0000004c5c037209 */ /* 0x004fce0007810000 */
[----:B------:R2:W-:Y:S01]  /*4060*/  MUFU.EX2 R239, R0 ;  /* 0x0000000000ef7308 */ /* 0x0005e20000000800 */
[----:B---3--:R-:W-:Y:S02]  /*4070*/  F2FP.PACK_AB R5, R238, R240 ;  /* 0x000000f0ee05723e */ /* 0x008fe400000000ff */
[----:B------:R-:W-:-:S04]  /*4080*/  FMNMX.FTZ R3, R61, R3, !PT ;  /* 0x000000033d037209 */ /* 0x000fc80007810000 */
[----:B------:R-:W-:Y:S01]  /*4090*/  FMNMX.FTZ R3, R60, R3, !PT ;  /* 0x000000033c037209 */ /* 0x000fe20007810000 */
[----:B-1----:R-:W-:-:S03]  /*40a0*/  FFMA.FTZ R4, R17, c[0x0][0x23c], -R8 ;  /* 0x00008f0011047a23 */ /* 0x002fc60000010808 */
[----:B------:R-:W-:Y:S01]  /*40b0*/  FMNMX.FTZ R3, R138, R3, !PT ;  /* 0x000000038a037209 */ /* 0x000fe20007810000 */
[----:B------:R1:W-:Y:S03]  /*40c0*/  MUFU.EX2 R245, R4 ;  /* 0x0000000400f57308 */ /* 0x0003e60000000800 */
[----:B------:R-:W-:Y:S01]  /*40d0*/  FMNMX.FTZ R3, R103, R3, !PT ;  /* 0x0000000367037209 */ /* 0x000fe20007810000 */
[----:B--2---:R-:W-:-:S03]  /*40e0*/  FFMA.FTZ R0, R34, c[0x0][0x23c], -R2 ;  /* 0x00008f0022007a23 */ /* 0x004fc60000010802 */
[----:B------:R-:W-:Y:S01]  /*40f0*/  FMNMX.FTZ R3, R101, R3, !PT ;  /* 0x0000000365037209 */ /* 0x000fe20007810000 */
[----:B------:R2:W3:Y:S03]  /*4100*/  MUFU.EX2 R244, R0 ;  /* 0x0000000000f47308 */ /* 0x0004e60000000800 */
[----:B------:R-:W-:-:S05]  /*4110*/  FMNMX.FTZ R3, R100, R3, !PT ;  /* 0x0000000364037209 */ /* 0x000fca0007810000 */
[----:B------:R-:W4:Y:S01]  /*4120*/  SHFL.BFLY PT, R10, R3, 0x2, 0x1f ;  /* 0x0c401f00030a7f89 */ /* 0x000f2200000e0000 */
[----:B-1----:R-:W-:-:S03]  /*4130*/  FFMA.FTZ R4, R32, c[0x0][0x23c], -R8 ;  /* 0x00008f0020047a23 */ /* 0x002fc60000010808 */
[----:B------:R-:W-:Y:S01]  /*4140*/  LDSM.16.MT88.4 R32, [R211+0xb000] ;  /* 0x00b00000d320783b */ /* 0x000fe20000004200 */
[----:B------:R1:W5:Y:S01]  /*4150*/  MUFU.EX2 R252, R4 ;  /* 0x0000000400fc7308 */ /* 0x0003620000000800 */
[--C-:B--2---:R-:W-:Y:S01]  /*4160*/  FFMA.FTZ R0, R20, c[0x0][0x23c], -R8.reuse ;  /* 0x00008f0014007a23 */ /* 0x104fe20000010808 */
[----:B---3--:R-:W-:Y:S01]  /*4170*/  F2FP.PACK_AB R7, R244, R239 ;  /* 0x000000eff407723e */ /* 0x008fe200000000ff */
[----:B------:R-:W-:-:S05]  /*4180*/  FFMA.FTZ R8, R13, c[0x0][0x23c], -R8 ;  /* 0x00008f000d087a23 */ /* 0x000fca0000010808 */
[----:B------:R2:W3:Y:S08]  /*4190*/  MUFU.EX2 R241, R0 ;  /* 0x0000000000f17308 */ /* 0x0004f00000000800 */
[----:B------:R3:W3:Y:S01]  /*41a0*/  MUFU.EX2 R249, R8 ;  /* 0x0000000800f97308 */ /* 0x0006e20000000800 */
[----:B-1----:R-:W-:Y:S02]  /*41b0*/  F2FP.PACK_AB R4, R246, R247 ;  /* 0x000000f7f604723e */ /* 0x002fe400000000ff */
[----:B----4-:R-:W-:-:S02]  /*41c0*/  FMNMX.FTZ R3, R3, R10, !PT ;  /* 0x0000000a03037209 */ /* 0x010fc40007810000 */
[----:B-----5:R-:W-:Y:S02]  /*41d0*/  F2FP.PACK_AB R6, R252, R245 ;  /* 0x000000f5fc06723e */ /* 0x020fe400000000ff */
[----:B--2---:R-:W-:Y:S01]  /*41e0*/  FMNMX.FTZ R0, R93, R77, !PT ;  /* 0x0000004d5d007209 */ /* 0x004fe20007810000 */
[----:B------:R-:W1:Y:S01]  /*41f0*/  SHFL.BFLY PT, R10, R3, 0x1, 0x1f ;  /* 0x0c201f00030a7f89 */ /* 0x000e6200000e0000 */
[----:B---3--:R-:W-:Y:S02]  /*4200*/  F2FP.PACK_AB R124, R243, R241 ;  /* 0x000000f1f37c723e */ /* 0x008fe400000000ff */
[----:B------:R-:W-:Y:S01]  /*4210*/  FMNMX.FTZ R0, R63, R0, !PT ;  /* 0x000000003f007209 */ /* 0x000fe20007810000 */
[C---:B------:R-:W-:Y:S03]  /*4220*/  HMMA.16816.F32 R108, R4.reuse, R66, RZ ;  /* 0x00000042046c723c */ /* 0x040fe600000018ff */
[----:B------:R-:W-:Y:S01]  /*4230*/  FMNMX.FTZ R0, R62, R0, !PT ;  /* 0x000000003e007209 */ /* 0x000fe20007810000 */
[----:B------:R-:W-:Y:S01]  /*4240*/  FFMA.FTZ R8, R21, c[0x0][0x23c], -R2 ;  /* 0x00008f0015087a23 */ /* 0x000fe20000010802 */
[----:B------:R-:W-:Y:S01]  /*4250*/  F2FP.PACK_AB R126, R249, R242 ;  /* 0x000000f2f97e723e */ /* 0x000fe200000000ff */
[----:B------:R-:W-:Y:S01]  /*4260*/  LDSM.16.MT88.4 R20, [R213+0xb800] ;  /* 0x00b80000d514783b */ /* 0x000fe20000004200 */
[----:B------:R-:W-:Y:S01]  /*4270*/  FMNMX.FTZ R0, R139, R0, !PT ;  /* 0x000000008b007209 */ /* 0x000fe20007810000 */
[----:B------:R2:W-:Y:S01]  /*4280*/  MUFU.EX2 R235, R8 ;  /* 0x0000000800eb7308 */ /* 0x0005e20000000800 */
[----:B------:R-:W-:Y:S02]  /*4290*/  HMMA.16816.F32 R148, R4, R24, RZ ;  /* 0x000000180494723c */ /* 0x000fe400000018ff */
[----:B------:R-:W-:-:S04]  /*42a0*/  FMNMX.FTZ R0, R133, R0, !PT ;  /* 0x0000000085007209 */ /* 0x000fc80007810000 */
[----:B------:R-:W-:Y:S02]  /*42b0*/  FMNMX.FTZ R0, R102, R0, !PT ;  /* 0x0000000066007209 */ /* 0x000fe40007810000 */
[----:B------:R-:W-:Y:S02]  /*42c0*/  HMMA.16816.F32 R164, R4, R28, RZ ;  /* 0x0000001c04a4723c */ /* 0x000fe400000018ff */
[----:B------:R-:W-:Y:S02]  /*42d0*/  FMNMX.FTZ R0, R132, R0, !PT ;  /* 0x0000000084007209 */ /* 0x000fe40007810000 */
[----:B-1----:R-:W-:-:S03]  /*42e0*/  FMNMX.FTZ R136, R3, R10, !PT ;  /* 0x0000000a03887209 */ /* 0x002fc60007810000 */
[----:B------:R-:W1:Y:S01]  /*42f0*/  SHFL.BFLY PT, R9, R0, 0x2, 0x1f ;  /* 0x0c401f0000097f89 */ /* 0x000e6200000e0000 */
[--C-:B--2---:R-:W-:Y:S01]  /*4300*/  FFMA.FTZ R8, R18, c[0x0][0x23c], -R2.reuse ;  /* 0x00008f0012087a23 */ /* 0x104fe20000010802 */
[----:B------:R-:W-:Y:S01]  /*4310*/  FSETP.NEU.FTZ.AND P1, PT, R136, -INF , PT ;  /* 0xff8000008800780b */ /* 0x000fe20003f3d000 */
[C---:B------:R-:W-:Y:S01]  /*4320*/  HMMA.16816.F32 R40, R4.reuse, R36, RZ ;  /* 0x000000240428723c */ /* 0x040fe200000018ff */
[----:B------:R-:W-:Y:S01]  /*4330*/  LDSM.16.MT88.4 R16, [R214+0xa800] ;  /* 0x00a80000d610783b */ /* 0x000fe20000004200 */
[----:B------:R2:W3:Y:S06]  /*4340*/  MUFU.EX2 R236, R8 ;  /* 0x0000000800ec7308 */ /* 0x0004ec0000000800 */
[C---:B------:R-:W-:Y:S08]  /*4350*/  HMMA.16816.F32 R56, R4.reuse, R48, RZ ;  /* 0x000000300438723c */ /* 0x040ff000000018ff */
[C---:B------:R-:W-:Y:S01]  /*4360*/  HMMA.16816.F32 R72, R4.reuse, R64, RZ ;  /* 0x000000400448723c */ /* 0x040fe200000018ff */
[--C-:B--2---:R-:W-:Y:S01]  /*4370*/  FFMA.FTZ R8, R14, c[0x0][0x23c], -R2.reuse ;  /* 0x00008f000e087a23 */ /* 0x104fe20000010802 */
[----:B---3--:R-:W-:Y:S01]  /*4380*/  F2FP.PACK_AB R125, R236, R235 ;  /* 0x000000ebec7d723e */ /* 0x008fe200000000ff */
[----:B------:R-:W-:Y:S01]  /*4390*/  FFMA.FTZ R2, R15, c[0x0][0x23c], -R2 ;  /* 0x00008f000f027a23 */ /* 0x000fe20000010802 */
[----:B-1----:R-:W-:Y:S01]  /*43a0*/  FMNMX.FTZ R0, R9, R0, !PT ;  /* 0x0000000009007209 */ /* 0x002fe20007810000 */
[----:B------:R1:W-:Y:S01]  /*43b0*/  MUFU.EX2 R237, R8 ;  /* 0x0000000800ed7308 */ /* 0x0003e20000000800 */
[----:B------:R-:W-:Y:S02]  /*43c0*/  LDSM.16.MT88.4 R12, [R213+0xa800] ;  /* 0x00a80000d50c783b */ /* 0x000fe40000004200 */
[C---:B------:R-:W-:Y:S05]  /*43d0*/  HMMA.16816.F32 R88, R4.reuse, R32, RZ ;  /* 0x000000200458723c */ /* 0x040fea00000018ff */
[----:B------:R2:W3:Y:S03]  /*43e0*/  MUFU.EX2 R248, R2 ;  /* 0x0000000200f87308 */ /* 0x0004e60000000800 */
[C---:B------:R-:W-:Y:S01]  /*43f0*/  HMMA.16816.F32 R104, R4.reuse, R52, RZ ;  /* 0x000000340468723c */ /* 0x040fe200000018ff */
[----:B-1----:R-:W1:Y:S07]  /*4400*/  SHFL.BFLY PT, R8, R0, 0x1, 0x1f ;  /* 0x0c201f0000087f89 */ /* 0x002e6e00000e0000 */
[----:B------:R-:W-:Y:S01]  /*4410*/  HMMA.16816.F32 R120, R4, R68, RZ ;  /* 0x000000440478723c */ /* 0x000fe200000018ff */
[----:B--2---:R-:W-:Y:S01]  /*4420*/  FMUL.FTZ R2, R136, c[0x0][0x23c] ;  /* 0x00008f0088027a20 */ /* 0x004fe20000410000 */
[----:B---3--:R-:W-:-:S06]  /*4430*/  F2FP.PACK_AB R127, R248, R237 ;  /* 0x000000edf87f723e */ /* 0x008fcc00000000ff */
[----:B------:R-:W-:Y:S01]  /*4440*/  HMMA.16816.F32 R152, R4, R26, RZ ;  /* 0x0000001a0498723c */ /* 0x000fe200000018ff */
[----:B------:R-:W-:-:S05]  /*4450*/  FSEL R2, R2, RZ, P1 ;  /* 0x000000ff02027208 */ /* 0x000fca0000800000 */
[--C-:B------:R-:W-:Y:S02]  /*4460*/  FFMA.FTZ R3, R92, c[0x0][0x23c], -R2.reuse ;  /* 0x00008f005c037a23 */ /* 0x100fe40000010802 */
[----:B------:R-:W-:Y:S02]  /*4470*/  HMMA.16816.F32 R168, R4, R30, RZ ;  /* 0x0000001e04a8723c */ /* 0x000fe400000018ff */
[----:B------:R2:W-:Y:S01]  /*4480*/  MUFU.EX2 R234, R3 ;  /* 0x0000000300ea7308 */ /* 0x0005e20000000800 */
[----:B-1----:R-:W-:Y:S01]  /*4490*/  FMNMX.FTZ R135, R0, R8, !PT ;  /* 0x0000000800877209 */ /* 0x002fe20007810000 */
[----:B------:R-:W-:-:S04]  /*44a0*/  FFMA.FTZ R0, R76, c[0x0][0x23c], -R2 ;  /* 0x00008f004c007a23 */ /* 0x000fc80000010802 */
[C---:B------:R-:W-:Y:S01]  /*44b0*/  HMMA.16816.F32 R44, R4.reuse, R38, RZ ;  /* 0x00000026042c723c */ /* 0x040fe200000018ff */
[----:B------:R-:W-:Y:S01]  /*44c0*/  FSETP.NEU.FTZ.AND P1, PT, R135, -INF , PT ;  /* 0xff8000008700780b */ /* 0x000fe20003f3d000 */
[----:B------:R1:W3:Y:S06]  /*44d0*/  MUFU.EX2 R207, R0 ;  /* 0x0000000000cf7308 */ /* 0x0002ec0000000800 */
[----:B------:R-:W-:Y:S01]  /*44e0*/  HMMA.16816.F32 R84, R4, R50, RZ ;  /* 0x000000320454723c */ /* 0x000fe200000018ff */
[----:B--2---:R-:W-:-:S04]  /*44f0*/  FFMA.FTZ R3, R61, c[0x0][0x23c], -R2 ;  /* 0x00008f003d037a23 */ /* 0x004fc80000010802 */
[----:B------:R2:W-:Y:S03]  /*4500*/  MUFU.EX2 R232, R3 ;  /* 0x0000000300e87308 */ /* 0x0005e60000000800 */
[----:B------:R-:W-:Y:S01]  /*4510*/  HMMA.16816.F32 R116, R4, R34, RZ ;  /* 0x000000220474723c */ /* 0x000fe200000018ff */
[----:B-1----:R-:W-:-:S05]  /*4520*/  FMUL.FTZ R0, R135, c[0x0][0x23c] ;  /* 0x00008f0087007a20 */ /* 0x002fca0000410000 */
[----:B------:R-:W-:Y:S02]  /*4530*/  FSEL R0, R0, RZ, P1 ;  /* 0x000000ff00007208 */ /* 0x000fe40000800000 */
[----:B------:R-:W-:Y:S01]  /*4540*/  HMMA.16816.F32 R128, R4, R54, RZ ;  /* 0x000000360480723c */ /* 0x000fe200000018ff */
[----:B--2---:R-:W-:-:S07]  /*4550*/  FFMA.FTZ R3, R60, c[0x0][0x23c], -R2 ;  /* 0x00008f003c037a23 */ /* 0x004fce0000010802 */
[----:B------:R-:W-:Y:S01]  /*4560*/  HMMA.16816.F32 R4, R4, R70, RZ ;  /* 0x000000460404723c */ /* 0x000fe200000018ff */
[----:B------:R1:W2:Y:S07]  /*4570*/  MUFU.EX2 R233, R3 ;  /* 0x0000000300e97308 */ /* 0x0002ae0000000800 */
        /* <DEDUP_REMOVED lines=8> */
[----:B------:R1:W4:Y:S07]  /*4600*/  MUFU.EX2 R205, R3 ;  /* 0x0000000300cd7308 */ /* 0x00032e0000000800 */
        /* <DEDUP_REMOVED lines=8> */
[----:B------:R1:W5:Y:S07]  /*4690*/  MUFU.EX2 R204, R3 ;  /* 0x0000000300cc7308 */ /* 0x00036e0000000800 */
        /* <DEDUP_REMOVED lines=8> */
[----:B------:R1:W1:Y:S07]  /*4720*/  MUFU.EX2 R201, R3 ;  /* 0x0000000300c97308 */ /* 0x00026e0000000800 */
[----:B------:R-:W-:Y:S07]  /*4730*/  HMMA.16816.F32 R124, R124, R22, R4 ;  /* 0x000000167c7c723c */ /* 0x000fee0000001804 */
[----:B---3--:R-:W-:-:S02]  /*4740*/  F2FP.PACK_AB R4, R207, R234 ;  /* 0x000000eacf04723e */ /* 0x008fc400000000ff */
[----:B--2---:R-:W-:Y:S01]  /*4750*/  F2FP.PACK_AB R6, R233, R232 ;  /* 0x000000e8e906723e */ /* 0x004fe200000000ff */
[--C-:B-1----:R-:W-:Y:S01]  /*4760*/  FFMA.FTZ R3, R101, c[0x0][0x23c], -R2.reuse ;  /* 0x00008f0065037a23 */ /* 0x102fe20000010802 */
[----:B----4-:R-:W-:Y:S01]  /*4770*/  F2FP.PACK_AB R5, R205, R206 ;  /* 0x000000cecd05723e */ /* 0x010fe200000000ff */
[----:B------:R-:W-:Y:S01]  /*4780*/  FFMA.FTZ R2, R100, c[0x0][0x23c], -R2 ;  /* 0x00008f0064027a23 */ /* 0x000fe20000010802 */
[----:B-----5:R-:W-:Y:S01]  /*4790*/  F2FP.PACK_AB R7, R204, R203 ;  /* 0x000000cbcc07723e */ /* 0x020fe200000000ff */
[----:B------:R1:W-:Y:S01]  /*47a0*/  MUFU.EX2 R200, R3 ;  /* 0x0000000300c87308 */ /* 0x0003e20000000800 */
[----:B------:R-:W-:-:S05]  /*47b0*/  F2FP.PACK_AB R128, R201, R202 ;  /* 0x000000cac980723e */ /* 0x000fca00000000ff */
[C---:B------:R-:W-:Y:S02]  /*47c0*/  HMMA.16816.F32 R144, R4.reuse, R24, RZ ;  /* 0x000000180490723c */ /* 0x040fe400000018ff */
[----:B------:R2:W3:Y:S06]  /*47d0*/  MUFU.EX2 R251, R2 ;  /* 0x0000000200fb7308 */ /* 0x0004ec0000000800 */
[----:B------:R-:W-:Y:S01]  /*47e0*/  HMMA.16816.F32 R196, R4, R26, RZ ;  /* 0x0000001a04c4723c */ /* 0x000fe200000018ff */
[----:B-1----:R-:W-:-:S04]  /*47f0*/  FADD.FTZ R3, R206, R205 ;  /* 0x000000cdce037221 */ /* 0x002fc80000010000 */
[----:B------:R-:W-:-:S03]  /*4800*/  FADD.FTZ R3, R203, R3 ;  /* 0x00000003cb037221 */ /* 0x000fc60000010000 */
[C---:B------:R-:W-:Y:S01]  /*4810*/  HMMA.16816.F32 R160, R4.reuse, R28, RZ ;  /* 0x0000001c04a0723c */ /* 0x040fe200000018ff */
[--C-:B--2---:R-:W-:Y:S01]  /*4820*/  FFMA.FTZ R2, R139, c[0x0][0x23c], -R0.reuse ;  /* 0x00008f008b027a23 */ /* 0x104fe20000010800 */
[----:B---3--:R-:W-:Y:S01]  /*4830*/  F2FP.PACK_AB R130, R251, R200 ;  /* 0x000000c8fb82723e */ /* 0x008fe200000000ff */
[----:B------:R-:W-:Y:S02]  /*4840*/  FADD.FTZ R3, R204, R3 ;  /* 0x00000003cc037221 */ /* 0x000fe40000010000 */
[----:B------:R1:W2:Y:S03]  /*4850*/  MUFU.EX2 R139, R2 ;  /* 0x00000002008b7308 */ /* 0x0002a60000000800 */
[C---:B------:R-:W-:Y:S08]  /*4860*/  HMMA.16816.F32 R192, R4.reuse, R30, RZ ;  /* 0x0000001e04c0723c */ /* 0x040ff000000018ff */
[----:B------:R-:W-:Y:S01]  /*4870*/  HMMA.16816.F32 R8, R4, R64, RZ ;  /* 0x000000400408723c */ /* 0x000fe200000018ff */
[----:B-1----:R-:W-:-:S07]  /*4880*/  FFMA.FTZ R2, R133, c[0x0][0x23c], -R0 ;  /* 0x00008f0085027a23 */ /* 0x002fce0000010800 */
[C---:B------:R-:W-:Y:S01]  /*4890*/  HMMA.16816.F32 R84, R4.reuse, R32, RZ ;  /* 0x000000200454723c */ /* 0x040fe200000018ff */
[----:B--2---:R-:W-:Y:S01]  /*48a0*/  FADD.FTZ R3, R139, R3 ;  /* 0x000000038b037221 */ /* 0x004fe20000010000 */
[----:B------:R1:W2:Y:S06]  /*48b0*/  MUFU.EX2 R138, R2 ;  /* 0x00000002008a7308 */ /* 0x0002ac0000000800 */
[C---:B------:R-:W-:Y:S08]  /*48c0*/  HMMA.16816.F32 R28, R4.reuse, R36, RZ ;  /* 0x00000024041c723c */ /* 0x040ff000000018ff */
[----:B------:R-:W-:Y:S01]  /*48d0*/  HMMA.16816.F32 R188, R4, R38, RZ ;  /* 0x0000002604bc723c */ /* 0x000fe200000018ff */
[--C-:B-1----:R-:W-:Y:S01]  /*48e0*/  FFMA.FTZ R2, R102, c[0x0][0x23c], -R0.reuse ;  /* 0x00008f0066027a23 */ /* 0x102fe20000010800 */
[----:B--2---:R-:W-:Y:S01]  /*48f0*/  F2FP.PACK_AB R129, R138, R139 ;  /* 0x0000008b8a81723e */ /* 0x004fe200000000ff */
[----:B------:R-:W-:-:S02]  /*4900*/  FFMA.FTZ R0, R132, c[0x0][0x23c], -R0 ;  /* 0x00008f0084007a23 */ /* 0x000fc40000010800 */
[----:B------:R1:W2:Y:S01]  /*4910*/  MUFU.EX2 R133, R2 ;  /* 0x0000000200857308 */ /* 0x0002a20000000800 */
[----:B------:R-:W-:Y:S02]  /*4920*/  FADD.FTZ R3, R138, R3 ;  /* 0x000000038a037221 */ /* 0x000fe40000010000 */
[C---:B------:R-:W-:Y:S05]  /*4930*/  HMMA.16816.F32 R100, R4.reuse, R52, RZ ;  /* 0x000000340464723c */ /* 0x040fea00000018ff */
[----:B------:R3:W4:Y:S03]  /*4940*/  MUFU.EX2 R250, R0 ;  /* 0x0000000000fa7308 */ /* 0x0007260000000800 */
[----:B------:R-:W-:Y:S01]  /*4950*/  HMMA.16816.F32 R24, R4, R48, RZ ;  /* 0x000000300418723c */ /* 0x000fe200000018ff */
[----:B-1----:R-:W-:-:S07]  /*4960*/  FADD.FTZ R2, R247, R246 ;  /* 0x000000f6f7027221 */ /* 0x002fce0000010000 */
[C---:B------:R-:W-:Y:S01]  /*4970*/  HMMA.16816.F32 R184, R4.reuse, R50, RZ ;  /* 0x0000003204b8723c */ /* 0x040fe200000018ff */
[----:B--2---:R-:W-:Y:S02]  /*4980*/  FADD.FTZ R3, R133, R3 ;  /* 0x0000000385037221 */ /* 0x004fe40000010000 */
[----:B------:R-:W-:Y:S02]  /*4990*/  FADD.FTZ R2, R245, R2 ;  /* 0x00000002f5027221 */ /* 0x000fe40000010000 */
[----:B---3--:R-:W-:Y:S01]  /*49a0*/  FADD.FTZ R0, R234, R207 ;  /* 0x000000cfea007221 */ /* 0x008fe20000010000 */
[----:B----4-:R-:W-:Y:S02]  /*49b0*/  F2FP.PACK_AB R131, R250, R133 ;  /* 0x00000085fa83723e */ /* 0x010fe400000000ff */
[----:B------:R-:W-:Y:S01]  /*49c0*/  HMMA.16816.F32 R180, R4, R66, RZ ;  /* 0x0000004204b4723c */ /* 0x000fe200000018ff */
[----:B------:R-:W-:Y:S02]  /*49d0*/  FADD.FTZ R2, R252, R2 ;  /* 0x00000002fc027221 */ /* 0x000fe40000010000 */
[----:B------:R-:W-:-:S02]  /*49e0*/  FADD.FTZ R0, R232, R0 ;  /* 0x00000000e8007221 */ /* 0x000fc40000010000 */
[----:B------:R-:W-:Y:S02]  /*49f0*/  FADD.FTZ R2, R241, R2 ;  /* 0x00000002f1027221 */ /* 0x000fe40000010000 */
[----:B------:R-:W-:Y:S01]  /*4a00*/  FADD.FTZ R250, R250, R3 ;  /* 0x00000003fafa7221 */ /* 0x000fe20000010000 */
[----:B------:R-:W-:Y:S01]  /*4a10*/  HMMA.16816.F32 R176, R4, R34, RZ ;  /* 0x0000002204b0723c */ /* 0x000fe200000018ff */
[----:B------:R-:W-:-:S04]  /*4a20*/  FADD.FTZ R2, R243, R2 ;  /* 0x00000002f3027221 */ /* 0x000fc80000010000 */
[----:B------:R-:W-:-:S03]  /*4a30*/  FADD.FTZ R2, R242, R2 ;  /* 0x00000002f2027221 */ /* 0x000fc60000010000 */
[----:B------:R-:W-:Y:S01]  /*4a40*/  HMMA.16816.F32 R140, R4, R54, RZ ;  /* 0x00000036048c723c */ /* 0x000fe200000018ff */
[----:B------:R-:W-:-:S07]  /*4a50*/  FADD.FTZ R249, R249, R2 ;  /* 0x00000002f9f97221 */ /* 0x000fce0000010000 */
        /* <DEDUP_REMOVED lines=15> */
[----:B------:R-:W-:-:S04]  /*4b50*/  FADD.FTZ R0, R237, R0 ;  /* 0x00000000ed007221 */ /* 0x000fc80000010000 */
        /* <DEDUP_REMOVED lines=22> */
[----:B------:R-:W1:Y:S01]  /*4cc0*/  S2R R132, SR_TID.X ;  /* 0x0000000000847919 */ /* 0x000e620000002100 */
[----:B------:R-:W-:Y:S02]  /*4cd0*/  UISETP.GT.AND UP0, UPT, UR20, UR9, UPT ;  /* 0x000000091400728c */ /* 0x000fe4000bf04270 */
[----:B------:R-:W-:Y:S01]  /*4ce0*/  UIMAD UR5, UR5, UR17, UR10 ;  /* 0x00000011050572a4 */ /* 0x000fe2000f8e020a */
[----:B-1----:R-:W-:-:S05]  /*4cf0*/  IMAD.SHL.U32 R132, R132, 0x2, RZ ;  /* 0x0000000284847824 */ /* 0x002fca00078e00ff */
[----:B------:R-:W-:Y:S01]  /*4d00*/  LOP3.LUT R132, R132, 0x6, RZ, 0xc0, !PT ;  /* 0x0000000684847812 */ /* 0x000fe200078ec0ff */
[----:B------:R-:W-:Y:S01]  /*4d10*/  BAR.SYNC.DEFER_BLOCKING 0x0 ;  /* 0x0000000000007b1d */ /* 0x000fe20000010000 */
[----:B--2---:R-:W-:-:S05]  /*4d20*/  IMAD.WIDE.U32 R2, R2, UR17, R6 ;  /* 0x0000001102027c25 */ /* 0x004fca000f8e0006 */
[----:B------:R-:W-:Y:S01]  /*4d30*/  IADD3 R0, R3, UR5, RZ ;  /* 0x0000000503007c10 */ /* 0x000fe2000fffe0ff */
[----:B------:R-:W-:Y:S01]  /*4d40*/  IMAD.U32 R3, RZ, RZ, UR25 ;  /* 0x00000019ff037e24 */ /* 0x000fe2000f8e00ff */
[----:B------:R-:W-:-:S04]  /*4d50*/  LEA R20, P0, R2, c[0x0][0x170], 0x1 ;  /* 0x00005c0002147a11 */ /* 0x000fc800078008ff */
[----:B------:R-:W-:Y:S01]  /*4d60*/  LEA.HI.X R21, R2, c[0x0][0x174], R0, 0x1, P0 ;  /* 0x00005d0002157a11 */ /* 0x000fe200000f0c00 */
[----:B------:R-:W-:Y:S01]  /*4d70*/  IMAD.U32 R0, RZ, RZ, UR25 ;  /* 0x00000019ff007e24 */ /* 0x000fe2000f8e00ff */
[----:B------:R-:W-:-:S03]  /*4d80*/  LEA R2, P0, R3, R20, 0x1 ;  /* 0x0000001403027211 */ /* 0x000fc600078008ff */
[----:B------:R-:W-:Y:S01]  /*4d90*/  @!PT LDS RZ, [RZ] ;  /* 0x00000000fffff984 */ /* 0x000fe20000000800 */
[----:B------:R-:W-:Y:S01]  /*4da0*/  @!PT LDS RZ, [RZ] ;  /* 0x00000000fffff984 */ /* 0x000fe20000000800 */
[----:B------:R-:W-:Y:S01]  /*4db0*/  @!PT LDS RZ, [RZ] ;  /* 0x00000000fffff984 */ /* 0x000fe20000000800 */
[----:B------:R1:W-:Y:S01]  /*4dc0*/  LDGSTS.E.BYPASS.LTC128B.128 [R223+0xa000], [R20.64] ;  /* 0x0a00000014df7fae */ /* 0x0003e2000b901d52 */
[----:B------:R-:W-:Y:S01]  /*4dd0*/  LEA.HI.X R3, R0, R21, R4, 0x1, P0 ;  /* 0x0000001500037211 */ /* 0x000fe200000f0c04 */
[----:B------:R-:W-:Y:S02]  /*4de0*/  IMAD.U32 R0, RZ, RZ, UR20 ;  /* 0x00000014ff007e24 */ /* 0x000fe4000f8e00ff */
[----:B------:R1:W-:Y:S02]  /*4df0*/  LDGSTS.E.BYPASS.LTC128B.128 [R223+0xb000], [R20.64+0x80] ;  /* 0x0b00008014df7fae */ /* 0x0003e4000b901d52 */
[----:B------:R-:W-:Y:S02]  /*4e00*/  IMAD R0, R0, 0x20, R132 ;  /* 0x0000002000007824 */ /* 0x000fe400078e0284 */
[----:B------:R2:W-:Y:S03]  /*4e10*/  LDGSTS.E.BYPASS.LTC128B.128 [R223+0xa800], [R2.64] ;  /* 0x0a80000002df7fae */ /* 0x0005e6000b901d52 */
[C---:B------:R-:W-:Y:S01]  /*4e20*/  ISETP.GE.AND P6, PT, R0.reuse, R231, PT ;  /* 0x000000e70000720c */ /* 0x040fe20003fc6270 */
[----:B------:R2:W-:Y:S01]  /*4e30*/  LDGSTS.E.BYPASS.LTC128B.128 [R223+0xb800], [R2.64+0x80] ;  /* 0x0b80008002df7fae */ /* 0x0005e2000b901d52 */
[----:B------:R-:W-:-:S02]  /*4e40*/  ISETP.GE.AND P0, PT, R0, R230, PT ;  /* 0x000000e60000720c */ /* 0x000fc40003f06270 */
[C---:B------:R-:W-:Y:S01]  /*4e50*/  ISETP.LT.OR P6, PT, R0.reuse, R227, P6 ;  /* 0x000000e30000720c */ /* 0x040fe200037c1670 */
[----:B------:R-:W-:Y:S01]  /*4e60*/  LDSM.16.M88.4 R24, [R208+0x8000] ;  /* 0x00800000d018783b */ /* 0x000fe20000000200 */
[C---:B------:R-:W-:Y:S02]  /*4e70*/  ISETP.GE.AND P2, PT, R0.reuse, R229, PT ;  /* 0x000000e50000720c */ /* 0x040fe40003f46270 */
[C---:B------:R-:W-:Y:S01]  /*4e80*/  ISETP.LT.OR P0, PT, R0.reuse, R226, P0 ;  /* 0x000000e20000720c */ /* 0x040fe20000701670 */
[----:B------:R-:W3:Y:S01]  /*4e90*/  LDSM.16.M88.4 R4, [R210+0x2000] ;  /* 0x00200000d204783b */ /* 0x000ee20000000200 */
[----:B------:R-:W-:-:S03]  /*4ea0*/  ISETP.LT.OR P2, PT, R0, R225, P2 ;  /* 0x000000e10000720c */ /* 0x000fc60001741670 */
[----:B------:R-:W4:Y:S04]  /*4eb0*/  LDSM.16.M88.4 R28, [R208+0x8800] ;  /* 0x00880000d01c783b */ /* 0x000f280000000200 */
[----:B------:R-:W5:Y:S04]  /*4ec0*/  LDSM.16.M88.4 R8, [R210] ;  /* 0x00000000d208783b */ /* 0x000f680000000200 */
[----:B------:R-:W-:Y:S04]  /*4ed0*/  LDSM.16.M88.4 R140, [R219] ;  /* 0x00000000db8c783b */ /* 0x000fe80000000200 */
[----:B------:R-:W1:Y:S01]  /*4ee0*/  LDSM.16.M88.4 R12, [R212+0x2000] ;  /* 0x00200000d40c783b */ /* 0x000e620000000200 */
[----:B--2---:R-:W-:-:S03]  /*4ef0*/  IADD3 R2, R0, 0x1, RZ ;  /* 0x0000000100027810 */ /* 0x004fc60007ffe0ff */
[----:B------:R-:W2:Y:S01]  /*4f00*/  LDSM.16.M88.4 R32, [R222] ;  /* 0x00000000de20783b */ /* 0x000ea20000000200 */
[----:B------:R-:W-:Y:S02]  /*4f10*/  IADD3 R3, R0, 0x11, RZ ;  /* 0x0000001100037810 */ /* 0x000fe40007ffe0ff */
[C---:B------:R-:W-:Y:S01]  /*4f20*/  ISETP.GE.AND P5, PT, R2.reuse, R231, PT ;  /* 0x000000e70200720c */ /* 0x040fe20003fa6270 */
[----:B------:R-:W1:Y:S01]  /*4f30*/  LDSM.16.M88.4 R16, [R212] ;  /* 0x00000000d410783b */ /* 0x000e620000000200 */
[C---:B------:R-:W-:Y:S02]  /*4f40*/  ISETP.GE.AND P3, PT, R2.reuse, R230, PT ;  /* 0x000000e60200720c */ /* 0x040fe40003f66270 */
[C---:B------:R-:W-:Y:S01]  /*4f50*/  ISETP.GE.AND P4, PT, R2.reuse, R229, PT ;  /* 0x000000e50200720c */ /* 0x040fe20003f86270 */
[----:B------:R-:W0:Y:S01]  /*4f60*/  LDGDEPBAR ;  /* 0x00000000000079af */ /* 0x000e220000000000 */
[C---:B------:R-:W-:Y:S02]  /*4f70*/  ISETP.GE.AND P1, PT, R2.reuse, R228, PT ;  /* 0x000000e40200720c */ /* 0x040fe40003f26270 */
[----:B------:R-:W-:-:S02]  /*4f80*/  ISETP.LT.OR P5, PT, R2, R227, P5 ;  /* 0x000000e30200720c */ /* 0x000fc40002fa1670 */
[C---:B------:R-:W-:Y:S02]  /*4f90*/  ISETP.LT.OR P3, PT, R2.reuse, R226, P3 ;  /* 0x000000e20200720c */ /* 0x040fe40001f61670 */
[C---:B------:R-:W-:Y:S02]  /*4fa0*/  ISETP.LT.OR P4, PT, R2.reuse, R225, P4 ;  /* 0x000000e10200720c */ /* 0x040fe40002781670 */
[----:B------:R-:W-:Y:S02]  /*4fb0*/  ISETP.LT.OR P1, PT, R2, R224, P1 ;  /* 0x000000e00200720c */ /* 0x000fe40000f21670 */
[----:B------:R-:W-:Y:S01]  /*4fc0*/  IADD3 R2, R0, 0x8, RZ ;  /* 0x0000000800027810 */ /* 0x000fe20007ffe0ff */
[C---:B---3--:R-:W-:Y:S08]  /*4fd0*/  HMMA.16816.F32 R180, R4.reuse, R24, RZ ;  /* 0x0000001804b4723c */ /* 0x048ff000000018ff */
[C---:B------:R-:W-:Y:S08]  /*4fe0*/  HMMA.16816.F32 R192, R4.reuse, R26, RZ ;  /* 0x0000001a04c0723c */ /* 0x040ff000000018ff */
[C---:B----4-:R-:W-:Y:S08]  /*4ff0*/  HMMA.16816.F32 R176, R4.reuse, R28, RZ ;  /* 0x0000001c04b0723c */ /* 0x050ff000000018ff */
[----:B------:R-:W-:Y:S01]  /*5000*/  HMMA.16816.F32 R184, R4, R30, RZ ;  /* 0x0000001e04b8723c */ /* 0x000fe200000018ff */
[----:B------:R-:W-:Y:S07]  /*5010*/  LDSM.16.M88.4 R4, [R218+0x2000] ;  /* 0x00200000da04783b */ /* 0x000fee0000000200 */
[C---:B-----5:R-:W-:Y:S08]  /*5020*/  HMMA.16816.F32 R200, R8.reuse, R24, RZ ;  /* 0x0000001808c8723c */ /* 0x060ff000000018ff */
[C---:B------:R-:W-:Y:S01]  /*5030*/  HMMA.16816.F32 R196, R8.reuse, R26, RZ ;  /* 0x0000001a08c4723c */ /* 0x040fe200000018ff */
[----:B------:R-:W3:Y:S07]  /*5040*/  LDSM.16.M88.4 R24, [R216+0x8000] ;  /* 0x00800000d818783b */ /* 0x000eee0000000200 */
[C---:B------:R-:W-:Y:S08]  /*5050*/  HMMA.16816.F32 R188, R8.reuse, R28, RZ ;  /* 0x0000001c08bc723c */ /* 0x040ff000000018ff */
[----:B------:R-:W-:Y:S01]  /*5060*/  HMMA.16816.F32 R8, R8, R30, RZ ;  /* 0x0000001e0808723c */ /* 0x000fe200000018ff */
[----:B------:R-:W4:Y:S07]  /*5070*/  LDSM.16.M88.4 R28, [R216+0x8800] ;  /* 0x00880000d81c783b */ /* 0x000f2e0000000200 */
[C---:B-1----:R-:W-:Y:S08]  /*5080*/  HMMA.16816.F32 R180, R12.reuse, R140, R180 ;  /* 0x0000008c0cb4723c */ /* 0x042ff000000018b4 */
[C---:B--2---:R-:W-:Y:S08]  /*5090*/  HMMA.16816.F32 R176, R12.reuse, R32, R176 ;  /* 0x000000200cb0723c */ /* 0x044ff000000018b0 */
[C---:B------:R-:W-:Y:S08]  /*50a0*/  HMMA.16816.F32 R192, R12.reuse, R142, R192 ;  /* 0x0000008e0cc0723c */ /* 0x040ff000000018c0 */
[----:B------:R-:W-:Y:S08]  /*50b0*/  HMMA.16816.F32 R12, R12, R34, R184 ;  /* 0x000000220c0c723c */ /* 0x000ff000000018b8 */
[C---:B------:R-:W-:Y:S08]  /*50c0*/  HMMA.16816.F32 R204, R16.reuse, R140, R200 ;  /* 0x0000008c10cc723c */ /* 0x040ff000000018c8 */
[C---:B------:R-:W-:Y:S08]  /*50d0*/  HMMA.16816.F32 R200, R16.reuse, R32, R188 ;  /* 0x0000002010c8723c */ /* 0x040ff000000018bc */
[----:B------:R-:W-:Y:S01]  /*50e0*/  HMMA.16816.F32 R188, R16, R34, R8 ;  /* 0x0000002210bc723c */ /* 0x000fe20000001808 */
[----:B------:R-:W1:Y:S04]  /*50f0*/  LDSM.16.M88.4 R8, [R218] ;  /* 0x00000000da08783b */ /* 0x000e680000000200 */
[----:B------:R-:W-:Y:S03]  /*5100*/  LDSM.16.M88.4 R32, [R215+0x800] ;  /* 0x00080000d720783b */ /* 0x000fe60000000200 */
[----:B---3--:R-:W-:Y:S08]  /*5110*/  HMMA.16816.F32 R184, R4, R24, R180 ;  /* 0x0000001804b8723c */ /* 0x008ff000000018b4 */
[----:B------:R-:W-:Y:S01]  /*5120*/  HMMA.16816.F32 R196, R16, R142, R196 ;  /* 0x0000008e10c4723c */ /* 0x000fe200000018c4 */
[----:B------:R-:W-:Y:S04]  /*5130*/  LDSM.16.M88.4 R140, [R215] ;  /* 0x00000000d78c783b */ /* 0x000fe80000000200 */
[----:B------:R-:W2:Y:S03]  /*5140*/  LDSM.16.M88.4 R16, [R217] ;  /* 0x00000000d910783b */ /* 0x000ea60000000200 */
[C---:B----4-:R-:W-:Y:S08]  /*5150*/  HMMA.16816.F32 R176, R4.reuse, R28, R176 ;  /* 0x0000001c04b0723c */ /* 0x050ff000000018b0 */
[C---:B------:R-:W-:Y:S08]  /*5160*/  HMMA.16816.F32 R180, R4.reuse, R26, R192 ;  /* 0x0000001a04b4723c */ /* 0x040ff000000018c0 */
[----:B------:R-:W-:Y:S01]  /*5170*/  HMMA.16816.F32 R12, R4, R30, R12 ;  /* 0x0000001e040c723c */ /* 0x000fe2000000180c */
[----:B------:R-:W3:Y:S07]  /*5180*/  LDSM.16.M88.4 R4, [R217+0x2000] ;  /* 0x00200000d904783b */ /* 0x000eee0000000200 */
[C---:B-1----:R-:W-:Y:S08]  /*5190*/  HMMA.16816.F32 R192, R8.reuse, R28, R200 ;  /* 0x0000001c08c0723c */ /* 0x042ff000000018c8 */
[C---:B------:R-:W-:Y:S08]  /*51a0*/  HMMA.16816.F32 R232, R8.reuse, R24, R204 ;  /* 0x0000001808e8723c */ /* 0x040ff000000018cc */
[C---:B------:R-:W-:Y:S01]  /*51b0*/  HMMA.16816.F32 R200, R8.reuse, R30, R188 ;  /* 0x0000001e08c8723c */ /* 0x040fe200000018bc */
[----:B------:R-:W-:Y:S07]  /*51c0*/  LDSM.16.M88.4 R28, [R208+0x9800] ;  /* 0x00980000d01c783b */ /* 0x000fee0000000200 */
[----:B------:R-:W-:Y:S01]  /*51d0*/  HMMA.16816.F32 R204, R8, R26, R196 ;  /* 0x0000001a08cc723c */ /* 0x000fe200000018c4 */
[----:B------:R-:W-:Y:S07]  /*51e0*/  LDSM.16.M88.4 R24, [R208+0x9000] ;  /* 0x00900000d018783b */ /* 0x000fee0000000200 */
[----:B--2---:R-:W-:Y:S08]  /*51f0*/  HMMA.16816.F32 R192, R16, R32, R192 ;  /* 0x0000002010c0723c */ /* 0x004ff000000018c0 */
[C---:B---3--:R-:W-:Y:S08]  /*5200*/  HMMA.16816.F32 R188, R4.reuse, R142, R180 ;  /* 0x0000008e04bc723c */ /* 0x048ff000000018b4 */
[C---:B------:R-:W-:Y:S08]  /*5210*/  HMMA.16816.F32 R196, R4.reuse, R140, R184 ;  /* 0x0000008c04c4723c */ /* 0x040ff000000018b8 */
[C---:B------:R-:W-:Y:S08]  /*5220*/  HMMA.16816.F32 R180, R4.reuse, R32, R176 ;  /* 0x0000002004b4723c */ /* 0x040ff000000018b0 */
[----:B------:R-:W-:Y:S01]  /*5230*/  HMMA.16816.F32 R8, R4, R34, R12 ;  /* 0x000000220408723c */ /* 0x000fe2000000180c */
[----:B------:R-:W1:Y:S04]  /*5240*/  LDSM.16.M88.4 R4, [R210+0x6000] ;  /* 0x00600000d204783b */ /* 0x000e680000000200 */
[----:B------:R-:W2:Y:S03]  /*5250*/  LDSM.16.M88.4 R12, [R210+0x4000] ;  /* 0x00400000d20c783b */ /* 0x000ea60000000200 */
[C---:B------:R-:W-:Y:S08]  /*5260*/  HMMA.16816.F32 R176, R16.reuse, R140, R232 ;  /* 0x0000008c10b0723c */ /* 0x040ff000000018e8 */
[C---:B------:R-:W-:Y:S01]  /*5270*/  HMMA.16816.F32 R184, R16.reuse, R142, R204 ;  /* 0x0000008e10b8723c */ /* 0x040fe200000018cc */
[----:B------:R-:W-:Y:S07]  /*5280*/  LDSM.16.M88.4 R140, [R221] ;  /* 0x00000000dd8c783b */ /* 0x000fee0000000200 */
[----:B------:R-:W-:Y:S01]  /*5290*/  HMMA.16816.F32 R16, R16, R34, R200 ;  /* 0x000000221010723c */ /* 0x000fe200000018c8 */
[----:B------:R-:W-:Y:S07]  /*52a0*/  LDSM.16.M88.4 R32, [R216+0x9000] ;  /* 0x00900000d820783b */ /* 0x000fee0000000200 */
[C---:B-1----:R-:W-:Y:S08]  /*52b0*/  HMMA.16816.F32 R196, R4.reuse, R24, R196 ;  /* 0x0000001804c4723c */ /* 0x042ff000000018c4 */
[C---:B------:R-:W-:Y:S08]  /*52c0*/  HMMA.16816.F32 R232, R4.reuse, R26, R188 ;  /* 0x0000001a04e8723c */ /* 0x040ff000000018bc */
[C---:B------:R-:W-:Y:S08]  /*52d0*/  HMMA.16816.F32 R204, R4.reuse, R28, R180 ;  /* 0x0000001c04cc723c */ /* 0x040ff000000018b4 */
[----:B------:R-:W-:Y:S01]  /*52e0*/  HMMA.16816.F32 R200, R4, R30, R8 ;  /* 0x0000001e04c8723c */ /* 0x000fe20000001808 */
[----:B------:R-:W1:Y:S04]  /*52f0*/  LDSM.16.M88.4 R4, [R212+0x6000] ;  /* 0x00600000d404783b */ /* 0x000e680000000200 */
[----:B------:R-:W3:Y:S03]  /*5300*/  LDSM.16.M88.4 R8, [R212+0x4000] ;  /* 0x00400000d408783b */ /* 0x000ee60000000200 */
[C---:B--2---:R-:W-:Y:S08]  /*5310*/  HMMA.16816.F32 R180, R12.reuse, R24, R176 ;  /* 0x000000180cb4723c */ /* 0x044ff000000018b0 */
[C---:B------:R-:W-:Y:S01]  /*5320*/  HMMA.16816.F32 R188, R12.reuse, R26, R184 ;  /* 0x0000001a0cbc723c */ /* 0x040fe200000018b8 */
[----:B------:R-:W2:Y:S07]  /*5330*/  LDSM.16.M88.4 R24, [R220] ;  /* 0x00000000dc18783b */ /* 0x000eae0000000200 */
[C---:B------:R-:W-:Y:S08]  /*5340*/  HMMA.16816.F32 R184, R12.reuse, R28, R192 ;  /* 0x0000001c0cb8723c */ /* 0x040ff000000018c0 */
[----:B------:R-:W-:Y:S01]  /*5350*/  HMMA.16816.F32 R176, R12, R30, R16 ;  /* 0x0000001e0cb0723c */ /* 0x000fe20000001810 */
[----:B------:R-:W4:Y:S04]  /*5360*/  LDSM.16.M88.4 R12, [R218+0x6000] ;  /* 0x00600000da0c783b */ /* 0x000f280000000200 */
[----:B------:R-:W5:Y:S03]  /*5370*/  LDSM.16.M88.4 R16, [R218+0x4000] ;  /* 0x00400000da10783b */ /* 0x000f660000000200 */
[-C--:B-1----:R-:W-:Y:S08]  /*5380*/  HMMA.16816.F32 R28, R4, R140.reuse, R196 ;  /* 0x0000008c041c723c */ /* 0x082ff000000018c4 */
[C---:B---3--:R-:W-:Y:S08]  /*5390*/  HMMA.16816.F32 R180, R8.reuse, R140, R180 ;  /* 0x0000008c08b4723c */ /* 0x048ff000000018b4 */
[C---:B------:R-:W-:Y:S08]  /*53a0*/  HMMA.16816.F32 R192, R8.reuse, R142, R188 ;  /* 0x0000008e08c0723c */ /* 0x040ff000000018bc */
[----:B--2---:R-:W-:Y:S08]  /*53b0*/  HMMA.16816.F32 R188, R8, R24, R184 ;  /* 0x0000001808bc723c */ /* 0x004ff000000018b8 */
[----:B----4-:R-:W-:Y:S01]  /*53c0*/  HMMA.16816.F32 R184, R12, R32, R28 ;  /* 0x000000200cb8723c */ /* 0x010fe2000000181c */
[----:B------:R-:W1:Y:S07]  /*53d0*/  LDSM.16.M88.4 R28, [R216+0x9800] ;  /* 0x00980000d81c783b */ /* 0x000e6e0000000200 */
[C---:B------:R-:W-:Y:S08]  /*53e0*/  HMMA.16816.F32 R196, R4.reuse, R142, R232 ;  /* 0x0000008e04c4723c */ /* 0x040ff000000018e8 */
[C---:B------:R-:W-:Y:S08]  /*53f0*/  HMMA.16816.F32 R204, R4.reuse, R24, R204 ;  /* 0x0000001804cc723c */ /* 0x040ff000000018cc */
[-C--:B------:R-:W-:Y:S01]  /*5400*/  HMMA.16816.F32 R200, R4, R26.reuse, R200 ;  /* 0x0000001a04c8723c */ /* 0x080fe200000018c8 */
[----:B------:R-:W-:Y:S07]  /*5410*/  LDSM.16.M88.4 R4, [R217+0x6000] ;  /* 0x00600000d904783b */ /* 0x000fee0000000200 */
[----:B------:R-:W-:Y:S01]  /*5420*/  HMMA.16816.F32 R232, R8, R26, R176 ;  /* 0x0000001a08e8723c */ /* 0x000fe200000018b0 */
[----:B------:R-:W-:Y:S04]  /*5430*/  LDSM.16.M88.4 R24, [R215+0x1000] ;  /* 0x00100000d718783b */ /* 0x000fe80000000200 */
[----:B------:R-:W2:Y:S03]  /*5440*/  LDSM.16.M88.4 R8, [R217+0x4000] ;  /* 0x00400000d908783b */ /* 0x000ea60000000200 */
[----:B-----5:R-:W-:Y:S08]  /*5450*/  HMMA.16816.F32 R140, R16, R32, R180 ;  /* 0x00000020108c723c */ /* 0x020ff000000018b4 */
[-C--:B------:R-:W-:Y:S08]  /*5460*/  HMMA.16816.F32 R176, R12, R34.reuse, R196 ;  /* 0x000000220cb0723c */ /* 0x080ff000000018c4 */
[----:B------:R-:W-:Y:S08]  /*5470*/  HMMA.16816.F32 R32, R16, R34, R192 ;  /* 0x000000221020723c */ /* 0x000ff000000018c0 */
[C---:B-1----:R-:W-:Y:S08]  /*5480*/  HMMA.16816.F32 R192, R12.reuse, R28, R204 ;  /* 0x0000001c0cc0723c */ /* 0x042ff000000018cc */
[----:B------:R-:W-:Y:S01]  /*5490*/  HMMA.16816.F32 R200, R12, R30, R200 ;  /* 0x0000001e0cc8723c */ /* 0x000fe200000018c8 */
[----:B------:R-:W1:Y:S01]  /*54a0*/  LDSM.16.M88.4 R12, [R215+0x1800] ;  /* 0x00180000d70c783b */ /* 0x000e620000000200 */
[----:B------:R-:W-:-:S06]  /*54b0*/  DEPBAR.LE SB0, 0x0 ;  /* 0x000080000000791a */ /* 0x000fcc0000000000 */
[-C--:B--2---:R-:W-:Y:S08]  /*54c0*/  HMMA.16816.F32 R140, R8, R24.reuse, R140 ;  /* 0x00000018088c723c */ /* 0x084ff0000000188c */
[----:B------:R-:W-:Y:S08]  /*54d0*/  HMMA.16816.F32 R184, R4, R24, R184 ;  /* 0x0000001804b8723c */ /* 0x000ff000000018b8 */
[----:B------:R-:W-:Y:S08]  /*54e0*/  HMMA.16816.F32 R180, R16, R28, R188 ;  /* 0x0000001c10b4723c */ /* 0x000ff000000018bc */
[----:B------:R-:W-:Y:S01]  /*54f0*/  HMMA.16816.F32 R188, R4, R26, R176 ;  /* 0x0000001a04bc723c */ /* 0x000fe200000018b0 */
[----:B------:R-:W-:Y:S01]  /*5500*/  FSEL R22, R140, -INF , !P6 ;  /* 0xff8000008c167808 */ /* 0x000fe20007000000 */
[----:B------:R-:W-:Y:S01]  /*5510*/  BAR.SYNC.DEFER_BLOCKING 0x0 ;  /* 0x0000000000007b1d */ /* 0x000fe20000010000 */
[----:B------:R-:W-:-:S02]  /*5520*/  ISETP.GE.AND P6, PT, R0, R228, PT ;  /* 0x000000e40000720c */ /* 0x000fc40003fc6270 */
[----:B------:R-:W-:Y:S02]  /*5530*/  FSEL R23, R142, -INF , !P0 ;  /* 0xff8000008e177808 */ /* 0x000fe40004000000 */
[----:B------:R-:W-:Y:S01]  /*5540*/  ISETP.LT.OR P6, PT, R0, R224, P6 ;  /* 0x000000e00000720c */ /* 0x000fe200037c1670 */
[----:B------:R-:W-:Y:S01]  /*5550*/  HMMA.16816.F32 R176, R8, R26, R32 ;  /* 0x0000001a08b0723c */ /* 0x000fe20000001820 */
[----:B------:R-:W-:Y:S02]  /*5560*/  FSEL R25, R184, -INF , !P2 ;  /* 0xff800000b8197808 */ /* 0x000fe40005000000 */
[----:B------:R-:W-:Y:S02]  /*5570*/  FSEL R29, R186, -INF , !P6 ;  /* 0xff800000ba1d7808 */ /* 0x000fe40007000000 */
[----:B------:R-:W-:Y:S02]  /*5580*/  FSEL R132, R185, -INF , !P4 ;  /* 0xff800000b9847808 */ /* 0x000fe40006000000 */
[----:B------:R-:W-:-:S02]  /*5590*/  ISETP.GE.AND P0, PT, R2, R231, PT ;  /* 0x000000e70200720c */ /* 0x000fc40003f06270 */
[C---:B------:R-:W-:Y:S02]  /*55a0*/  ISETP.GE.AND P2, PT, R2.reuse, R230, PT ;  /* 0x000000e60200720c */ /* 0x040fe40003f46270 */
[C---:B------:R-:W-:Y:S02]  /*55b0*/  ISETP.GE.AND P6, PT, R2.reuse, R229, PT ;  /* 0x000000e50200720c */ /* 0x040fe40003fc6270 */
[----:B------:R-:W-:Y:S02]  /*55c0*/  ISETP.GE.AND P4, PT, R2, R228, PT ;  /* 0x000000e40200720c */ /* 0x000fe40003f86270 */
[----:B------:R-:W-:Y:S02]  /*55d0*/  FSEL R35, R187, -INF , !P1 ;  /* 0xff800000bb237808 */ /* 0x000fe40004800000 */
[----:B------:R-:W-:Y:S01]  /*55e0*/  FSEL R28, R141, -INF , !P5 ;  /* 0xff8000008d1c7808 */ /* 0x000fe20006800000 */
[----:B-1----:R-:W-:Y:S01]  /*55f0*/  HMMA.16816.F32 R184, R8, R12, R180 ;  /* 0x0000000c08b8723c */ /* 0x002fe200000018b4 */
[----:B------:R-:W-:-:S02]  /*5600*/  FSEL R34, R143, -INF , !P3 ;  /* 0xff8000008f227808 */ /* 0x000fc40005800000 */
[C---:B------:R-:W-:Y:S02]  /*5610*/  ISETP.LT.OR P0, PT, R2.reuse, R227, P0 ;  /* 0x000000e30200720c */ /* 0x040fe40000701670 */
[C---:B------:R-:W-:Y:S02]  /*5620*/  ISETP.LT.OR P2, PT, R2.reuse, R226, P2 ;  /* 0x000000e20200720c */ /* 0x040fe40001741670 */
[C---:B------:R-:W-:Y:S01]  /*5630*/  ISETP.LT.OR P6, PT, R2.reuse, R225, P6 ;  /* 0x000000e10200720c */ /* 0x040fe200037c1670 */
[----:B------:R-:W-:Y:S01]  /*5640*/  HMMA.16816.F32 R140, R16, R30, R232 ;  /* 0x0000001e108c723c */ /* 0x000fe200000018e8 */
[----:B------:R-:W-:Y:S02]  /*5650*/  ISETP.LT.OR P4, PT, R2, R224, P4 ;  /* 0x000000e00200720c */ /* 0x000fe40002781670 */
[----:B------:R-:W-:Y:S02]  /*5660*/  IADD3 R2, R0, 0x9, RZ ;  /* 0x0000000900027810 */ /* 0x000fe40007ffe0ff */
[----:B------:R-:W-:-:S02]  /*5670*/  FSEL R27, R176, -INF , !P0 ;  /* 0xff800000b01b7808 */ /* 0x000fc40004000000 */
[C---:B------:R-:W-:Y:S01]  /*5680*/  ISETP.GE.AND P5, PT, R2.reuse, R231, PT ;  /* 0x000000e70200720c */ /* 0x040fe20003fa6270 */
[C---:B------:R-:W-:Y:S01]  /*5690*/  HMMA.16816.F32 R180, R4.reuse, R12, R192 ;  /* 0x0000000c04b4723c */ /* 0x040fe200000018c0 */
[C---:B------:R-:W-:Y:S02]  /*56a0*/  ISETP.GE.AND P3, PT, R2.reuse, R230, PT ;  /* 0x000000e60200720c */ /* 0x040fe40003f66270 */
[C---:B------:R-:W-:Y:S02]  /*56b0*/  ISETP.GE.AND P1, PT, R2.reuse, R229, PT ;  /* 0x000000e50200720c */ /* 0x040fe40003f26270 */
[C---:B------:R-:W-:Y:S02]  /*56c0*/  ISETP.GE.AND P0, PT, R2.reuse, R228, PT ;  /* 0x000000e40200720c */ /* 0x040fe40003f06270 */
[C---:B------:R-:W-:Y:S01]  /*56d0*/  ISETP.LT.OR P5, PT, R2.reuse, R227, P5 ;  /* 0x000000e30200720c */ /* 0x040fe20002fa1670 */
[----:B------:R-:W-:Y:S01]  /*56e0*/  HMMA.16816.F32 R4, R4, R14, R200 ;  /* 0x0000000e0404723c */ /* 0x000fe200000018c8 */
[----:B------:R-:W-:-:S02]  /*56f0*/  ISETP.LT.OR P3, PT, R2, R226, P3 ;  /* 0x000000e20200720c */ /* 0x000fc40001f61670 */
[C---:B------:R-:W-:Y:S02]  /*5700*/  ISETP.LT.OR P1, PT, R2.reuse, R225, P1 ;  /* 0x000000e10200720c */ /* 0x040fe40000f21670 */
[----:B------:R-:W-:Y:S02]  /*5710*/  ISETP.LT.OR P0, PT, R2, R224, P0 ;  /* 0x000000e00200720c */ /* 0x000fe40000701670 */
[----:B------:R-:W-:Y:S01]  /*5720*/  IADD3 R2, R0, 0x10, RZ ;  /* 0x0000001000027810 */ /* 0x000fe20007ffe0ff */
[----:B------:R-:W-:Y:S01]  /*5730*/  HMMA.16816.F32 R8, R8, R14, R140 ;  /* 0x0000000e0808723c */ /* 0x000fe2000000188c */
[----:B------:R-:W-:Y:S02]  /*5740*/  FSEL R24, R178, -INF , !P2 ;  /* 0xff800000b2187808 */ /* 0x000fe40005000000 */
        /* <DEDUP_REMOVED lines=21> */
[----:B------:R-:W-:Y:S02]  /*58a0*/  FSEL R179, R182, -INF , !P1 ;  /* 0xff800000b6b37808 */ /* 0x000fe40004800000 */
[C---:B------:R-:W-:Y:S02]  /*58b0*/  ISETP.GE.AND P5, PT, R3.reuse, R230, PT ;  /* 0x000000e60300720c */ /* 0x040fe40003fa6270 */
[CC--:B------:R-:W-:Y:S02]  /*58c0*/  ISETP.GE.AND P3, PT, R3.reuse, R229.reuse, PT ;  /* 0x000000e50300720c */ /* 0x0c0fe40003f66270 */
[----:B------:R-:W-:Y:S02]  /*58d0*/  ISETP.GE.AND P2, PT, R3, R228, PT ;  /* 0x000000e40300720c */ /* 0x000fe40003f46270 */
[----:B------:R-:W-:-:S02]  /*58e0*/  ISETP.GE.AND P1, PT, R2, R229, PT ;  /* 0x000000e50200720c */ /* 0x000fc40003f26270 */
[----:B------:R-:W-:Y:S02]  /*58f0*/  FSEL R185, R6, -INF , !P0 ;  /* 0xff80000006b97808 */ /* 0x000fe40004000000 */
[----:B------:R-:W-:Y:S02]  /*5900*/  PLOP3.LUT P0, PT, PT, PT, UP0, 0x80, 0x0 ;  /* 0x000000000000781c */ /* 0x000fe40003f0f008 */
[C---:B------:R-:W-:Y:S02]  /*5910*/  ISETP.LT.OR P5, PT, R3.reuse, R226, P5 ;  /* 0x000000e20300720c */ /* 0x040fe40002fa1670 */
[CC--:B------:R-:W-:Y:S02]  /*5920*/  ISETP.LT.OR P3, PT, R3.reuse, R225.reuse, P3 ;  /* 0x000000e10300720c */ /* 0x0c0fe40001f61670 */
[----:B------:R-:W-:Y:S02]  /*5930*/  ISETP.LT.OR P2, PT, R3, R224, P2 ;  /* 0x000000e00300720c */ /* 0x000fe40001741670 */
        /* <DEDUP_REMOVED lines=40> */
[----:B------:R-:W-:Y:S02]  /*5bc0*/  LEA R2, P2, R0, c[0x0][0x168], 0x1 ;  /* 0x00005a0000027a11 */ /* 0x000fe400078408ff */
[----:B---3--:R-:W-:Y:S02]  /*5bd0*/  LEA.HI.X R3, R4, R247, R3, 0x5, P1 ;  /* 0x000000f704037211 */ /* 0x008fe400008f2c03 */
[----:B------:R-:W-:Y:S02]  /*5be0*/  IADD3 R4, P1, R2, UR7, RZ ;  /* 0x0000000702047c10 */ /* 0x000fe4000ff3e0ff */
[----:B------:R-:W-:-:S04]  /*5bf0*/  LEA.HI.X R3, R0, c[0x0][0x16c], R3, 0x1, P2 ;  /* 0x00005b0000037a11 */ /* 0x000fc800010f0c03 */
[----:B------:R-:W-:Y:S01]  /*5c00*/  IADD3.X R5, R3, UR6, RZ, P1, !PT ;  /* 0x0000000603057c10 */ /* 0x000fe20008ffe4ff */
        /* <DEDUP_REMOVED lines=8> */
.L_x_1050:
[----:B------:R-:W-:Y:S02]  /*5c90*/  FMNMX.FTZ R0, R136, R22, !PT ;  /* 0x0000001688007209 */ /* 0x000fe40007810000 */
        /* <DEDUP_REMOVED lines=19> */
[----:B------:R-:W-:-:S03]  /*5dd0*/  FMNMX.FTZ R3, R33, R4, !PT ;  /* 0x0000000421037209 */ /* 0x000fc60007810000 */
[----:B------:R-:W2:Y:S01]  /*5de0*/  SHFL.BFLY PT, R6, R2, 0x2, 0x1f ;  /* 0x0c401f0002067f89 */ /* 0x000ea200000e0000 */
[----:B------:R-:W-:Y:S02]  /*5df0*/  FMNMX.FTZ R4, R178, R3, !PT ;  /* 0x00000003b2047209 */ /* 0x000fe40007810000 */
[----:B------:R-:W-:Y:S02]  /*5e00*/  FMNMX.FTZ R3, R137, R29, !PT ;  /* 0x0000001d89037209 */ /* 0x000fe40007810000 */
[----:B------:R-:W-:Y:S02]  /*5e10*/  FMNMX.FTZ R4, R142, R4, !PT ;  /* 0x000000048e047209 */ /* 0x000fe40007810000 */
[----:B------:R-:W-:-:S04]  /*5e20*/  FMNMX.FTZ R3, R35, R3, !PT ;  /* 0x0000000323037209 */ /* 0x000fc80007810000 */
[----:B------:R-:W-:-:S04]  /*5e30*/  FMNMX.FTZ R3, R32, R3, !PT ;  /* 0x0000000320037209 */ /* 0x000fc80007810000 */
[----:B------:R-:W-:Y:S02]  /*5e40*/  FMNMX.FTZ R3, R16, R3, !PT ;  /* 0x0000000310037209 */ /* 0x000fe40007810000 */
[----:B-1----:R-:W-:Y:S02]  /*5e50*/  FMNMX.FTZ R0, R0, R5, !PT ;  /* 0x0000000500007209 */ /* 0x002fe40007810000 */
[----:B------:R-:W-:-:S03]  /*5e60*/  FMNMX.FTZ R5, R140, R4, !PT ;  /* 0x000000048c057209 */ /* 0x000fc60007810000 */
[----:B------:R-:W1:Y:S01]  /*5e70*/  SHFL.BFLY PT, R7, R0, 0x1, 0x1f ;  /* 0x0c201f0000077f89 */ /* 0x000e6200000e0000 */
[----:B------:R-:W-:Y:S02]  /*5e80*/  FMNMX.FTZ R5, R141, R5, !PT ;  /* 0x000000058d057209 */ /* 0x000fe40007810000 */
[----:B--2---:R-:W-:-:S03]  /*5e90*/  FMNMX.FTZ R2, R2, R6, !PT ;  /* 0x0000000602027209 */ /* 0x004fc60007810000 */
[----:B------:R-:W2:Y:S04]  /*5ea0*/  SHFL.BFLY PT, R9, R5, 0x2, 0x1f ;  /* 0x0c401f0005097f89 */ /* 0x000ea800000e0000 */
[----:B------:R-:W3:Y:S01]  /*5eb0*/  SHFL.BFLY PT, R8, R2, 0x1, 0x1f ;  /* 0x0c201f0002087f89 */ /* 0x000ee200000e0000 */
[----:B-1----:R-:W-:Y:S02]  /*5ec0*/  FMNMX.FTZ R207, R0, R7, !PT ;  /* 0x0000000700cf7209 */ /* 0x002fe40007810000 */
[----:B------:R-:W-:Y:S02]  /*5ed0*/  FMNMX.FTZ R0, R179, R3, !PT ;  /* 0x00000003b3007209 */ /* 0x000fe40007810000 */
[C---:B------:R-:W-:Y:S01]  /*5ee0*/  FSETP.NEU.FTZ.AND P4, PT, R207.reuse, -INF , PT ;  /* 0xff800000cf00780b */ /* 0x040fe20003f9d000 */
[----:B------:R-:W-:Y:S01]  /*5ef0*/  FMUL.FTZ R3, R207, c[0x0][0x23c] ;  /* 0x00008f00cf037a20 */ /* 0x000fe20000410000 */
[----:B------:R-:W-:-:S04]  /*5f00*/  FMNMX.FTZ R0, R143, R0, !PT ;  /* 0x000000008f007209 */ /* 0x000fc80007810000 */
[----:B------:R-:W-:Y:S02]  /*5f10*/  FMNMX.FTZ R0, R185, R0, !PT ;  /* 0x00000000b9007209 */ /* 0x000fe40007810000 */
[----:B------:R-:W-:Y:S02]  /*5f20*/  FSEL R3, R3, RZ, P4 ;  /* 0x000000ff03037208 */ /* 0x000fe40002000000 */
[----:B------:R-:W-:Y:S02]  /*5f30*/  FMNMX.FTZ R4, R184, R0, !PT ;  /* 0x00000000b8047209 */ /* 0x000fe40007810000 */
[----:B--2---:R-:W-:Y:S01]  /*5f40*/  FMNMX.FTZ R0, R5, R9, !PT ;  /* 0x0000000905007209 */ /* 0x004fe20007810000 */
[--C-:B------:R-:W-:Y:S01]  /*5f50*/  FFMA.FTZ R12, R12, c[0x0][0x23c], -R3.reuse ;  /* 0x00008f000c0c7a23 */ /* 0x100fe20000010803 */
[----:B---3--:R-:W-:Y:S01]  /*5f60*/  FMNMX.FTZ R206, R2, R8, !PT ;  /* 0x0000000802ce7209 */ /* 0x008fe20007810000 */
[----:B------:R-:W1:Y:S01]  /*5f70*/  SHFL.BFLY PT, R6, R4, 0x2, 0x1f ;  /* 0x0c401f0004067f89 */ /* 0x000e6200000e0000 */
[----:B------:R-:W-:Y:S01]  /*5f80*/  FFMA.FTZ R28, R28, c[0x0][0x23c], -R3 ;  /* 0x00008f001c1c7a23 */ /* 0x000fe20000010803 */
[----:B------:R-:W-:Y:S01]  /*5f90*/  MUFU.EX2 R180, R12 ;  /* 0x0000000c00b47308 */ /* 0x000fe20000000800 */
[C---:B------:R-:W-:Y:S01]  /*5fa0*/  FSETP.NEU.FTZ.AND P3, PT, R206.reuse, -INF , PT ;  /* 0xff800000ce00780b */ /* 0x040fe20003f7d000 */
[----:B------:R-:W2:Y:S01]  /*5fb0*/  SHFL.BFLY PT, R7, R0, 0x1, 0x1f ;  /* 0x0c201f0000077f89 */ /* 0x000ea200000e0000 */
[----:B------:R-:W-:-:S02]  /*5fc0*/  FMUL.FTZ R2, R206, c[0x0][0x23c] ;  /* 0x00008f00ce027a20 */ /* 0x000fc40000410000 */
[--C-:B------:R-:W-:Y:S02]  /*5fd0*/  FFMA.FTZ R22, R22, c[0x0][0x23c], -R3.reuse ;  /* 0x00008f0016167a23 */ /* 0x100fe40000010803 */
[----:B------:R-:W-:Y:S01]  /*5fe0*/  FFMA.FTZ R27, R27, c[0x0][0x23c], -R3 ;  /* 0x00008f001b1b7a23 */ /* 0x000fe20000010803 */
[----:B------:R-:W-:Y:S01]  /*5ff0*/  MUFU.EX2 R189, R28 ;  /* 0x0000001c00bd7308 */ /* 0x000fe20000000800 */
[----:B------:R-:W-:-:S05]  /*6000*/  FSEL R2, R2, RZ, P3 ;  /* 0x000000ff02027208 */ /* 0x000fca0001800000 */
[--C-:B------:R-:W-:Y:S02]  /*6010*/  FFMA.FTZ R24, R24, c[0x0][0x23c], -R2.reuse ;  /* 0x00008f0018187a23 */ /* 0x100fe40000010802 */
[--C-:B------:R-:W-:Y:S01]  /*6020*/  FFMA.FTZ R13, R13, c[0x0][0x23c], -R2.reuse ;  /* 0x00008f000d0d7a23 */ /* 0x100fe20000010802 */
[----:B------:R-:W3:Y:S01]  /*6030*/  MUFU.EX2 R186, R22 ;  /* 0x0000001600ba7308 */ /* 0x000ee20000000800 */
[--C-:B------:R-:W-:Y:S02]  /*6040*/  FFMA.FTZ R23, R23, c[0x0][0x23c], -R2.reuse ;  /* 0x00008f0017177a23 */ /* 0x100fe40000010802 */
[----:B------:R-:W-:Y:S01]  /*6050*/  FFMA.FTZ R34, R34, c[0x0][0x23c], -R2 ;  /* 0x00008f0022227a23 */ /* 0x000fe20000010802 */
[----:B-1----:R-:W-:-:S04]  /*6060*/  FMNMX.FTZ R4, R4, R6, !PT ;  /* 0x0000000604047209 */ /* 0x002fc80007810000 */
[----:B------:R-:W-:Y:S01]  /*6070*/  MUFU.EX2 R10, R24 ;  /* 0x00000018000a7308 */ /* 0x000fe20000000800 */
[----:B--2---:R-:W-:Y:S01]  /*6080*/  FMNMX.FTZ R205, R0, R7, !PT ;  /* 0x0000000700cd7209 */ /* 0x004fe20007810000 */
[----:B------:R-:W1:Y:S03]  /*6090*/  SHFL.BFLY PT, R5, R4, 0x1, 0x1f ;  /* 0x0c201f0004057f89 */ /* 0x000e6600000e0000 */
[C---:B------:R-:W-:Y:S01]  /*60a0*/  FSETP.NEU.FTZ.AND P2, PT, R205.reuse, -INF , PT ;  /* 0xff800000cd00780b */ /* 0x040fe20003f5d000 */
[C---:B------:R-:W-:Y:S02]  /*60b0*/  FMUL.FTZ R0, R205.reuse, c[0x0][0x23c] ;  /* 0x00008f00cd007a20 */ /* 0x040fe40000410000 */
[----:B------:R-:W2:Y:S01]  /*60c0*/  MUFU.EX2 R11, R13 ;  /* 0x0000000d000b7308 */ /* 0x000ea20000000800 */
[----:B------:R-:W-:Y:S02]  /*60d0*/  FSEL R6, R205, RZ, P2 ;  /* 0x000000ffcd067208 */ /* 0x000fe40001000000 */
[----:B------:R-:W-:-:S02]  /*60e0*/  FSEL R0, R0, RZ, P2 ;  /* 0x000000ff00007208 */ /* 0x000fc40001000000 */
[----:B---3--:R-:W-:-:S03]  /*60f0*/  F2FP.PACK_AB R8, R189, R186 ;  /* 0x000000babd08723e */ /* 0x008fc600000000ff */
[--C-:B------:R-:W-:Y:S01]  /*6100*/  FFMA.FTZ R25, R25, c[0x0][0x23c], -R0.reuse ;  /* 0x00008f0019197a23 */ /* 0x100fe20000010800 */
[----:B------:R-:W-:Y:S01]  /*6110*/  MUFU.EX2 R187, R23 ;  /* 0x0000001700bb7308 */ /* 0x000fe20000000800 */
[--C-:B------:R-:W-:Y:S02]  /*6120*/  FFMA.FTZ R132, R132, c[0x0][0x23c], -R0.reuse ;  /* 0x00008f0084847a23 */ /* 0x100fe40000010800 */
[--C-:B------:R-:W-:Y:S02]  /*6130*/  FFMA.FTZ R26, R26, c[0x0][0x23c], -R0.reuse ;  /* 0x00008f001a1a7a23 */ /* 0x100fe40000010800 */
[----:B------:R-:W-:-:S03]  /*6140*/  FFMA.FTZ R33, R33, c[0x0][0x23c], -R0 ;  /* 0x00008f0021217a23 */ /* 0x000fc60000010800 */
[----:B------:R-:W-:Y:S01]  /*6150*/  MUFU.EX2 R22, R27 ;  /* 0x0000001b00167308 */ /* 0x000fe20000000800 */
[----:B-1----:R-:W-:Y:S02]  /*6160*/  FMNMX.FTZ R204, R4, R5, !PT ;  /* 0x0000000504cc7209 */ /* 0x002fe40007810000 */
[----:B------:R-:W-:Y:S02]  /*6170*/  FSEL R4, R207, RZ, P4 ;  /* 0x000000ffcf047208 */ /* 0x000fe40002000000 */
[C---:B------:R-:W-:Y:S01]  /*6180*/  FSETP.NEU.FTZ.AND P1, PT, R204.reuse, -INF , PT ;  /* 0xff800000cc00780b */ /* 0x040fe20003f3d000 */
[----:B------:R-:W-:Y:S02]  /*6190*/  FMUL.FTZ R12, R204, c[0x0][0x23c] ;  /* 0x00008f00cc0c7a20 */ /* 0x000fe40000410000 */
[----:B------:R-:W-:Y:S01]  /*61a0*/  FADD.FTZ R5, R136, -R4 ;  /* 0x8000000488057221 */ /* 0x000fe20000010000 */
[----:B------:R-:W-:Y:S01]  /*61b0*/  FSEL R4, R206, RZ, P3 ;  /* 0x000000ffce047208 */ /* 0x000fe20001800000 */
[----:B------:R-:W1:Y:S01]  /*61c0*/  MUFU.EX2 R188, R34 ;  /* 0x0000002200bc7308 */ /* 0x000e620000000800 */
[----:B------:R-:W-:Y:S01]  /*61d0*/  FSEL R12, R12, RZ, P1 ;  /* 0x000000ff0c0c7208 */ /* 0x000fe20000800000 */
[----:B------:R-:W-:Y:S01]  /*61e0*/  FMUL.FTZ R5, R5, c[0x0][0x23c] ;  /* 0x00008f0005057a20 */ /* 0x000fe20000410000 */
[----:B--2---:R-:W-:Y:S01]  /*61f0*/  MOV R136, R11 ;  /* 0x0000000b00887202 */ /* 0x004fe20000000f00 */
[----:B------:R-:W-:-:S02]  /*6200*/  FADD.FTZ R4, R135, -R4 ;  /* 0x8000000487047221 */ /* 0x000fc40000010000 */
[--C-:B------:R-:W-:Y:S02]  /*6210*/  FFMA.FTZ R29, R29, c[0x0][0x23c], -R12.reuse ;  /* 0x00008f001d1d7a23 */ /* 0x100fe4000001080c */
[--C-:B------:R-:W-:Y:S01]  /*6220*/  FFMA.FTZ R16, R16, c[0x0][0x23c], -R12.reuse ;  /* 0x00008f0010107a23 */ /* 0x100fe2000001080c */
[----:B------:R-:W-:Y:S01]  /*6230*/  MUFU.EX2 R190, R25 ;  /* 0x0000001900be7308 */ /* 0x000fe20000000800 */
[----:B------:R-:W-:Y:S01]  /*6240*/  FMUL.FTZ R15, R4, c[0x0][0x23c] ;  /* 0x00008f00040f7a20 */ /* 0x000fe20000410000 */
[----:B------:R-:W-:Y:S01]  /*6250*/  FSEL R4, R204, RZ, P1 ;  /* 0x000000ffcc047208 */ /* 0x000fe20000800000 */
[--C-:B------:R-:W-:Y:S02]  /*6260*/  FFMA.FTZ R35, R35, c[0x0][0x23c], -R12.reuse ;  /* 0x00008f0023237a23 */ /* 0x100fe4000001080c */
[----:B------:R-:W-:Y:S02]  /*6270*/  FFMA.FTZ R32, R32, c[0x0][0x23c], -R12 ;  /* 0x00008f0020207a23 */ /* 0x000fe4000001080c */
[----:B------:R-:W-:Y:S01]  /*6280*/  FADD.FTZ R4, R137, -R4 ;  /* 0x8000000489047221 */ /* 0x000fe20000010000 */
[----:B------:R2:W-:Y:S01]  /*6290*/  MUFU.EX2 R246, R29 ;  /* 0x0000001d00f67308 */ /* 0x0005e20000000800 */
[----:B------:R-:W-:-:S02]  /*62a0*/  MOV R137, R10 ;  /* 0x0000000a00897202 */ /* 0x000fc40000000f00 */
[----:B------:R-:W-:Y:S01]  /*62b0*/  FMUL.FTZ R4, R4, c[0x0][0x23c] ;  /* 0x00008f0004047a20 */ /* 0x000fe20000410000 */
[----:B-1----:R-:W-:Y:S02]  /*62c0*/  F2FP.PACK_AB R9, R188, R187 ;  /* 0x000000bbbc09723e */ /* 0x002fe400000000ff */
[----:B------:R-:W-:Y:S02]  /*62d0*/  F2FP.PACK_AB R10, R180, R22 ;  /* 0x00000016b40a723e */ /* 0x000fe400000000ff */
[----:B------:R-:W-:Y:S01]  /*62e0*/  MUFU.EX2 R252, R16 ;  /* 0x0000001000fc7308 */ /* 0x000fe20000000800 */
[----:B------:R-:W-:Y:S01]  /*62f0*/  F2FP.PACK_AB R11, R136, R137 ;  /* 0x00000089880b723e */ /* 0x000fe200000000ff */
[----:B--2---:R-:W1:Y:S06]  /*6300*/  LDSM.16.MT88.4 R28, [R209+0xa000] ;  /* 0x00a00000d11c783b */ /* 0x004e6c0000004200 */
[----:B------:R2:W3:Y:S08]  /*6310*/  MUFU.EX2 R16, R5 ;  /* 0x0000000500107308 */ /* 0x0004f00000000800 */
[----:B------:R-:W-:Y:S01]  /*6320*/  MUFU.EX2 R182, R132 ;  /* 0x0000008400b67308 */ /* 0x000fe20000000800 */
[----:B--2---:R-:W-:-:S07]  /*6330*/  FADD.FTZ R5, R134, -R6 ;  /* 0x8000000686057221 */ /* 0x004fce0000010000 */
[----:B------:R2:W-:Y:S01]  /*6340*/  MUFU.EX2 R183, R26 ;  /* 0x0000001a00b77308 */ /* 0x0005e20000000800 */
[-C--:B---3--:R-:W-:Y:S02]  /*6350*/  FMUL.FTZ R144, R144, R16.reuse ;  /* 0x0000001090907220 */ /* 0x088fe40000410000 */
[----:B------:R-:W-:Y:S02]  /*6360*/  FMUL.FTZ R5, R5, c[0x0][0x23c] ;  /* 0x00008f0005057a20 */ /* 0x000fe40000410000 */
[-C--:B------:R-:W-:Y:S02]  /*6370*/  FMUL.FTZ R145, R145, R16.reuse ;  /* 0x0000001091917220 */ /* 0x080fe40000410000 */
[-C--:B------:R-:W-:Y:S01]  /*6380*/  FMUL.FTZ R156, R156, R16.reuse ;  /* 0x000000109c9c7220 */ /* 0x080fe20000410000 */
[----:B------:R-:W3:Y:S01]  /*6390*/  MUFU.EX2 R23, R33 ;  /* 0x0000002100177308 */ /* 0x000ee20000000800 */
[-C--:B------:R-:W-:Y:S02]  /*63a0*/  FMUL.FTZ R157, R157, R16.reuse ;  /* 0x000000109d9d7220 */ /* 0x080fe40000410000 */
[----:B------:R-:W-:-:S02]  /*63b0*/  FMUL.FTZ R160, R160, R16 ;  /* 0x00000010a0a07220 */ /* 0x000fc40000410000 */
[-C--:B------:R-:W-:Y:S02]  /*63c0*/  FMUL.FTZ R161, R161, R16.reuse ;  /* 0x00000010a1a17220 */ /* 0x080fe40000410000 */
[-C--:B------:R-:W-:Y:S01]  /*63d0*/  FMUL.FTZ R172, R172, R16.reuse ;  /* 0x00000010acac7220 */ /* 0x080fe20000410000 */
[----:B------:R-:W-:Y:S01]  /*63e0*/  MUFU.EX2 R247, R35 ;  /* 0x0000002300f77308 */ /* 0x000fe20000000800 */
[----:B--2---:R-:W2:Y:S01]  /*63f0*/  LDSM.16.MT88.4 R24, [R211+0xa000] ;  /* 0x00a00000d318783b */ /* 0x004ea20000004200 */
[-C--:B------:R-:W-:Y:S02]  /*6400*/  FMUL.FTZ R173, R173, R16.reuse ;  /* 0x00000010adad7220 */ /* 0x080fe40000410000 */
[-C--:B------:R-:W-:Y:S02]  /*6410*/  FMUL.FTZ R36, R36, R16.reuse ;  /* 0x0000001024247220 */ /* 0x080fe40000410000 */
[-C--:B------:R-:W-:Y:S02]  /*6420*/  FMUL.FTZ R37, R37, R16.reuse ;  /* 0x0000001025257220 */ /* 0x080fe40000410000 */
[----:B------:R-:W4:Y:S01]  /*6430*/  MUFU.EX2 R181, R32 ;  /* 0x0000002000b57308 */ /* 0x000f220000000800 */
[----:B---3--:R-:W-:Y:S01]  /*6440*/  F2FP.PACK_AB R6, R23, R183 ;  /* 0x000000b71706723e */ /* 0x008fe200000000ff */
[----:B------:R-:W-:-:S02]  /*6450*/  FMUL.FTZ R48, R48, R16 ;  /* 0x0000001030307220 */ /* 0x000fc40000410000 */
[-C--:B------:R-:W-:Y:S02]  /*6460*/  FMUL.FTZ R49, R49, R16.reuse ;  /* 0x0000001031317220 */ /* 0x080fe40000410000 */
[-C--:B------:R-:W-:Y:S02]  /*6470*/  FMUL.FTZ R52, R52, R16.reuse ;  /* 0x0000001034347220 */ /* 0x080fe40000410000 */
[----:B------:R-:W3:Y:S01]  /*6480*/  MUFU.EX2 R15, R15 ;  /* 0x0000000f000f7308 */ /* 0x000ee20000000800 */
[-C--:B------:R-:W-:Y:S02]  /*6490*/  FMUL.FTZ R53, R53, R16.reuse ;  /* 0x0000001035357220 */ /* 0x080fe40000410000 */
[-C--:B------:R-:W-:Y:S02]  /*64a0*/  FMUL.FTZ R64, R64, R16.reuse ;  /* 0x0000001040407220 */ /* 0x080fe40000410000 */
[-C--:B------:R-:W-:Y:S02]  /*64b0*/  FMUL.FTZ R65, R65, R16.reuse ;  /* 0x0000001041417220 */ /* 0x080fe40000410000 */
[-C--:B------:R-:W-:Y:S01]  /*64c0*/  FMUL.FTZ R68, R68, R16.reuse ;  /* 0x0000001044447220 */ /* 0x080fe20000410000 */
[----:B------:R5:W1:Y:S01]  /*64d0*/  MUFU.EX2 R14, R5 ;  /* 0x00000005000e7308 */ /* 0x000a620000000800 */
[----:B----4-:R-:W-:Y:S01]  /*64e0*/  F2FP.PACK_AB R7, R252, R181 ;  /* 0x000000b5fc07723e */ /* 0x010fe200000000ff */
[----:B------:R-:W4:Y:S01]  /*64f0*/  LDSM.16.MT88.4 R32, [R214+0xa000] ;  /* 0x00a00000d620783b */ /* 0x000f220000004200 */
[----:B------:R-:W-:-:S02]  /*6500*/  FMUL.FTZ R69, R69, R16 ;  /* 0x0000001045457220 */ /* 0x000fc40000410000 */
[-C--:B------:R-:W-:Y:S02]  /*6510*/  FMUL.FTZ R80, R80, R16.reuse ;  /* 0x0000001050507220 */ /* 0x080fe40000410000 */
[----:B------:R-:W-:Y:S01]  /*6520*/  FMUL.FTZ R81, R81, R16 ;  /* 0x0000001051517220 */ /* 0x000fe20000410000 */
[----:B------:R2:W2:Y:S01]  /*6530*/  MUFU.EX2 R13, R4 ;  /* 0x00000004000d7308 */ /* 0x0004a20000000800 */
[-C--:B---3--:R-:W-:Y:S02]  /*6540*/  FMUL.FTZ R146, R146, R15.reuse ;  /* 0x0000000f92927220 */ /* 0x088fe40000410000 */
[-C--:B------:R-:W-:Y:S02]  /*6550*/  FMUL.FTZ R147, R147, R15.reuse ;  /* 0x0000000f93937220 */ /* 0x080fe40000410000 */
[-C--:B------:R-:W-:Y:S02]  /*6560*/  FMUL.FTZ R158, R158, R15.reuse ;  /* 0x0000000f9e9e7220 */ /* 0x080fe40000410000 */
[----:B------:R-:W-:Y:S01]  /*6570*/  FMUL.FTZ R159, R159, R15 ;  /* 0x0000000f9f9f7220 */ /* 0x000fe20000410000 */
[----:B-----5:R-:W-:Y:S01]  /*6580*/  F2FP.PACK_AB R5, R247, R246 ;  /* 0x000000f6f705723e */ /* 0x020fe200000000ff */
[-C--:B-1----:R-:W-:Y:S01]  /*6590*/  FMUL.FTZ R148, R148, R14.reuse ;  /* 0x0000000e94947220 */ /* 0x082fe20000410000 */
[----:B------:R-:W-:Y:S01]  /*65a0*/  HMMA.16816.F32 R144, R8, R28, R144 ;  /* 0x0000001c0890723c */ /* 0x000fe20000001890 */
[----:B------:R-:W-:-:S02]  /*65b0*/  FMUL.FTZ R149, R149, R14 ;  /* 0x0000000e95957220 */ /* 0x000fc40000410000 */
[-C--:B------:R-:W-:Y:S02]  /*65c0*/  FMUL.FTZ R152, R152, R14.reuse ;  /* 0x0000000e98987220 */ /* 0x080fe40000410000 */
[----:B------:R-:W-:Y:S01]  /*65d0*/  FMUL.FTZ R153, R153, R14 ;  /* 0x0000000e99997220 */ /* 0x000fe20000410000 */
[----:B--2---:R-:W-:Y:S01]  /*65e0*/  F2FP.PACK_AB R4, R182, R190 ;  /* 0x000000beb604723e */ /* 0x004fe200000000ff */
[-C--:B------:R-:W-:Y:S01]  /*65f0*/  FMUL.FTZ R150, R150, R13.reuse ;  /* 0x0000000d96967220 */ /* 0x080fe20000410000 */
[----:B------:R-:W-:Y:S01]  /*6600*/  HMMA.16816.F32 R240, R8, R30, R156 ;  /* 0x0000001e08f0723c */ /* 0x000fe2000000189c */
[-C--:B------:R-:W-:Y:S02]  /*6610*/  FMUL.FTZ R151, R151, R13.reuse ;  /* 0x0000000d97977220 */ /* 0x080fe40000410000 */
[-C--:B------:R-:W-:Y:S02]  /*6620*/  FMUL.FTZ R154, R154, R13.reuse ;  /* 0x0000000d9a9a7220 */ /* 0x080fe40000410000 */
[----:B------:R-:W-:-:S02]  /*6630*/  FMUL.FTZ R155, R155, R13 ;  /* 0x0000000d9b9b7220 */ /* 0x000fc40000410000 */
[-C--:B------:R-:W-:Y:S01]  /*6640*/  FMUL.FTZ R162, R162, R15.reuse ;  /* 0x0000000fa2a27220 */ /* 0x080fe20000410000 */
[C---:B------:R-:W-:Y:S01]  /*6650*/  HMMA.16816.F32 R148, R4.reuse, R28, R148 ;  /* 0x0000001c0494723c */ /* 0x040fe20000001894 */
[----:B------:R-:W-:Y:S01]  /*6660*/  FMUL.FTZ R163, R163, R15 ;  /* 0x0000000fa3a37220 */ /* 0x000fe20000410000 */
[----:B------:R-:W-:Y:S01]  /*6670*/  MOV R156, R187 ;  /* 0x000000bb009c7202 */ /* 0x000fe20000000f00 */
[----:B------:R-:W-:Y:S01]  /*6680*/  FMUL.FTZ R164, R164, R14 ;  /* 0x0000000ea4a47220 */ /* 0x000fe20000410000 */
[----:B------:R-:W-:Y:S01]  /*6690*/  MOV R157, R188 ;  /* 0x000000bc009d7202 */ /* 0x000fe20000000f00 */
[----:B------:R-:W-:Y:S01]  /*66a0*/  FMUL.FTZ R165, R165, R14 ;  /* 0x0000000ea5a57220 */ /* 0x000fe20000410000 */
[----:B------:R-:W-:Y:S01]  /*66b0*/  MOV R159, R190 ;  /* 0x000000be009f7202 */ /* 0x000fe20000000f00 */
[-C--:B------:R-:W-:Y:S01]  /*66c0*/  FMUL.FTZ R166, R166, R13.reuse ;  /* 0x0000000da6a67220 */ /* 0x080fe20000410000 */
[----:B------:R-:W-:Y:S01]  /*66d0*/  HMMA.16816.F32 R152, R4, R30, R152 ;  /* 0x0000001e0498723c */ /* 0x000fe20000001898 */
[----:B------:R-:W1:Y:S01]  /*66e0*/  LDSM.16.MT88.4 R28, [R213+0xa000] ;  /* 0x00a00000d51c783b */ /* 0x000e620000004200 */
[----:B------:R-:W-:Y:S01]  /*66f0*/  FMUL.FTZ R167, R167, R13 ;  /* 0x0000000da7a77220 */ /* 0x000fe20000410000 */
[----:B------:R-:W-:Y:S01]  /*6700*/  MOV R158, R189 ;  /* 0x000000bd009e7202 */ /* 0x000fe20000000f00 */
[----:B------:R-:W-:-:S02]  /*6710*/  FMUL.FTZ R168, R168, R14 ;  /* 0x0000000ea8a87220 */ /* 0x000fc40000410000 */
[-C--:B------:R-:W-:Y:S02]  /*6720*/  FMUL.FTZ R169, R169, R14.reuse ;  /* 0x0000000ea9a97220 */ /* 0x080fe40000410000 */
[-C--:B------:R-:W-:Y:S01]  /*6730*/  FMUL.FTZ R170, R170, R13.reuse ;  /* 0x0000000daaaa7220 */ /* 0x080fe20000410000 */
[-C--:B------:R-:W-:Y:S01]  /*6740*/  HMMA.16816.F32 R160, R8, R24.reuse, R160 ;  /* 0x0000001808a0723c */ /* 0x080fe200000018a0 */
[----:B------:R-:W-:Y:S02]  /*6750*/  FMUL.FTZ R171, R171, R13 ;  /* 0x0000000dabab7220 */ /* 0x000fe40000410000 */
[-C--:B------:R-:W-:Y:S02]  /*6760*/  FMUL.FTZ R174, R174, R15.reuse ;  /* 0x0000000faeae7220 */ /* 0x080fe40000410000 */
[----:B------:R-:W-:Y:S02]  /*6770*/  FMUL.FTZ R175, R175, R15 ;  /* 0x0000000fafaf7220 */ /* 0x000fe40000410000 */
[-C--:B------:R-:W-:Y:S01]  /*6780*/  FMUL.FTZ R40, R40, R14.reuse ;  /* 0x0000000e28287220 */ /* 0x080fe20000410000 */
[----:B------:R-:W-:Y:S01]  /*6790*/  HMMA.16816.F32 R164, R4, R24, R164 ;  /* 0x0000001804a4723c */ /* 0x000fe200000018a4 */
[----:B------:R-:W-:-:S02]  /*67a0*/  FMUL.FTZ R41, R41, R14 ;  /* 0x0000000e29297220 */ /* 0x000fc40000410000 */
[-C--:B------:R-:W-:Y:S02]  /*67b0*/  FMUL.FTZ R42, R42, R13.reuse ;  /* 0x0000000d2a2a7220 */ /* 0x080fe40000410000 */
[-C--:B------:R-:W-:Y:S02]  /*67c0*/  FMUL.FTZ R43, R43, R13.reuse ;  /* 0x0000000d2b2b7220 */ /* 0x080fe40000410000 */
[-C--:B------:R-:W-:Y:S01]  /*67d0*/  FMUL.FTZ R44, R44, R14.reuse ;  /* 0x0000000e2c2c7220 */ /* 0x080fe20000410000 */
[----:B------:R-:W-:Y:S01]  /*67e0*/  HMMA.16816.F32 R168, R4, R26, R168 ;  /* 0x0000001a04a8723c */ /* 0x000fe200000018a8 */
[----:B------:R-:W-:Y:S02]  /*67f0*/  FMUL.FTZ R45, R45, R14 ;  /* 0x0000000e2d2d7220 */ /* 0x000fe40000410000 */
[-C--:B------:R-:W-:Y:S02]  /*6800*/  FMUL.FTZ R46, R46, R13.reuse ;  /* 0x0000000d2e2e7220 */ /* 0x080fe40000410000 */
[----:B------:R-:W-:-:S02]  /*6810*/  FMUL.FTZ R47, R47, R13 ;  /* 0x0000000d2f2f7220 */ /* 0x000fc40000410000 */
[-C--:B------:R-:W-:Y:S01]  /*6820*/  FMUL.FTZ R56, R56, R14.reuse ;  /* 0x0000000e38387220 */ /* 0x080fe20000410000 */
[----:B------:R-:W-:Y:S01]  /*6830*/  HMMA.16816.F32 R196, R8, R26, R172 ;  /* 0x0000001a08c4723c */ /* 0x000fe200000018ac */
[-C--:B------:R-:W-:Y:S01]  /*6840*/  FMUL.FTZ R57, R57, R14.reuse ;  /* 0x0000000e39397220 */ /* 0x080fe20000410000 */
[----:B------:R-:W2:Y:S01]  /*6850*/  LDSM.16.MT88.4 R24, [R209+0xb000] ;  /* 0x00b00000d118783b */ /* 0x000ea20000004200 */
[-C--:B------:R-:W-:Y:S02]  /*6860*/  FMUL.FTZ R58, R58, R13.reuse ;  /* 0x0000000d3a3a7220 */ /* 0x080fe40000410000 */
[-C--:B------:R-:W-:Y:S02]  /*6870*/  FMUL.FTZ R59, R59, R13.reuse ;  /* 0x0000000d3b3b7220 */ /* 0x080fe40000410000 */
[-C--:B------:R-:W-:Y:S01]  /*6880*/  FMUL.FTZ R60, R60, R14.reuse ;  /* 0x0000000e3c3c7220 */ /* 0x080fe20000410000 */
[C---:B----4-:R-:W-:Y:S01]  /*6890*/  HMMA.16816.F32 R236, R4.reuse, R32, R40 ;  /* 0x0000002004ec723c */ /* 0x050fe20000001828 */
[----:B------:R-:W-:Y:S01]  /*68a0*/  LDSM.16.MT88.4 R40, [R213+0xb000] ;  /* 0x00b00000d528783b */ /* 0x000fe20000004200 */
[----:B------:R-:W-:Y:S01]  /*68b0*/  FMUL.FTZ R61, R61, R14 ;  /* 0x0000000e3d3d7220 */ /* 0x000fe20000410000 */
[----:B------:R-:W-:Y:S01]  /*68c0*/  MOV R174, R186 ;  /* 0x000000ba00ae7202 */ /* 0x000fe20000000f00 */
[----:B------:R-:W-:Y:S01]  /*68d0*/  FMUL.FTZ R72, R72, R14 ;  /* 0x0000000e48487220 */ /* 0x000fe20000410000 */
[----:B------:R-:W-:Y:S01]  /*68e0*/  MOV R172, R182 ;  /* 0x000000b600ac7202 */ /* 0x000fe20000000f00 */
[-C--:B------:R-:W-:Y:S01]  /*68f0*/  FMUL.FTZ R62, R62, R13.reuse ;  /* 0x0000000d3e3e7220 */ /* 0x080fe20000410000 */
[----:B------:R-:W-:Y:S01]  /*6900*/  MOV R175, R180 ;  /* 0x000000b400af7202 */ /* 0x000fe20000000f00 */
[----:B------:R-:W-:Y:S01]  /*6910*/  HMMA.16816.F32 R232, R4, R34, R44 ;  /* 0x0000002204e8723c */ /* 0x000fe2000000182c */
[----:B------:R-:W3:Y:S01]  /*6920*/  LDSM.16.MT88.4 R44, [R211+0xb000] ;  /* 0x00b00000d32c783b */ /* 0x000ee20000004200 */
[----:B------:R-:W-:Y:S01]  /*6930*/  FMUL.FTZ R63, R63, R13 ;  /* 0x0000000d3f3f7220 */ /* 0x000fe20000410000 */
[----:B------:R-:W-:Y:S01]  /*6940*/  MOV R173, R183 ;  /* 0x000000b700ad7202 */ /* 0x000fe20000000f00 */
[----:B------:R-:W-:-:S02]  /*6950*/  FMUL.FTZ R73, R73, R14 ;  /* 0x0000000e49497220 */ /* 0x000fc40000410000 */
[-C--:B------:R-:W-:Y:S02]  /*6960*/  FMUL.FTZ R76, R76, R14.reuse ;  /* 0x0000000e4c4c7220 */ /* 0x080fe40000410000 */
[C---:B-1----:R-:W-:Y:S01]  /*6970*/  HMMA.16816.F32 R200, R4.reuse, R28, R56 ;  /* 0x0000001c04c8723c */ /* 0x042fe20000001838 */
[----:B------:R-:W1:Y:S01]  /*6980*/  LDSM.16.MT88.4 R56, [R214+0xb000] ;  /* 0x00b00000d638783b */ /* 0x000e620000004200 */
[----:B------:R-:W-:Y:S02]  /*6990*/  FMUL.FTZ R77, R77, R14 ;  /* 0x0000000e4d4d7220 */ /* 0x000fe40000410000 */
[-C--:B------:R-:W-:Y:S02]  /*69a0*/  FMUL.FTZ R74, R74, R13.reuse ;  /* 0x0000000d4a4a7220 */ /* 0x080fe40000410000 */
[-C--:B------:R-:W-:Y:S02]  /*69b0*/  FMUL.FTZ R75, R75, R13.reuse ;  /* 0x0000000d4b4b7220 */ /* 0x080fe40000410000 */
[-C--:B------:R-:W-:Y:S01]  /*69c0*/  FMUL.FTZ R78, R78, R13.reuse ;  /* 0x0000000d4e4e7220 */ /* 0x080fe20000410000 */
[----:B------:R-:W-:Y:S01]  /*69d0*/  HMMA.16816.F32 R60, R4, R30, R60 ;  /* 0x0000001e043c723c */ /* 0x000fe2000000183c */
[----:B------:R-:W-:-:S02]  /*69e0*/  FMUL.FTZ R79, R79, R13 ;  /* 0x0000000d4f4f7220 */ /* 0x000fc40000410000 */
[-C--:B------:R-:W-:Y:S02]  /*69f0*/  FMUL.FTZ R88, R88, R14.reuse ;  /* 0x0000000e58587220 */ /* 0x080fe40000410000 */
[-C--:B------:R-:W-:Y:S02]  /*6a00*/  FMUL.FTZ R89, R89, R14.reuse ;  /* 0x0000000e59597220 */ /* 0x080fe40000410000 */
[-C--:B------:R-:W-:Y:S02]  /*6a10*/  FMUL.FTZ R90, R90, R13.reuse ;  /* 0x0000000d5a5a7220 */ /* 0x080fe40000410000 */
[----:B------:R-:W-:Y:S01]  /*6a20*/  FMUL.FTZ R91, R91, R13 ;  /* 0x0000000d5b5b7220 */ /* 0x000fe20000410000 */
[----:B--2---:R-:W-:Y:S01]  /*6a30*/  HMMA.16816.F32 R72, R4, R24, R72 ;  /* 0x000000180448723c */ /* 0x004fe20000001848 */
[-C--:B------:R-:W-:Y:S02]  /*6a40*/  FMUL.FTZ R92, R92, R14.reuse ;  /* 0x0000000e5c5c7220 */ /* 0x080fe40000410000 */
[----:B------:R-:W-:-:S02]  /*6a50*/  FMUL.FTZ R93, R93, R14 ;  /* 0x0000000e5d5d7220 */ /* 0x000fc40000410000 */
[-C--:B------:R-:W-:Y:S02]  /*6a60*/  FMUL.FTZ R94, R94, R13.reuse ;  /* 0x0000000d5e5e7220 */ /* 0x080fe40000410000 */
[-C--:B------:R-:W-:Y:S01]  /*6a70*/  FMUL.FTZ R95, R95, R13.reuse ;  /* 0x0000000d5f5f7220 */ /* 0x080fe20000410000 */
[C---:B------:R-:W-:Y:S01]  /*6a80*/  HMMA.16816.F32 R76, R4.reuse, R26, R76 ;  /* 0x0000001a044c723c */ /* 0x040fe2000000184c */
[-C--:B------:R-:W-:Y:S02]  /*6a90*/  FMUL.FTZ R104, R104, R14.reuse ;  /* 0x0000000e68687220 */ /* 0x080fe40000410000 */
[-C--:B------:R-:W-:Y:S02]  /*6aa0*/  FMUL.FTZ R105, R105, R14.reuse ;  /* 0x0000000e69697220 */ /* 0x080fe40000410000 */
[-C--:B------:R-:W-:Y:S02]  /*6ab0*/  FMUL.FTZ R106, R106, R13.reuse ;  /* 0x0000000d6a6a7220 */ /* 0x080fe40000410000 */
[----:B------:R-:W-:Y:S01]  /*6ac0*/  FMUL.FTZ R107, R107, R13 ;  /* 0x0000000d6b6b7220 */ /* 0x000fe20000410000 */
[----:B---3--:R-:W-:Y:S01]  /*6ad0*/  HMMA.16816.F32 R88, R4, R44, R88 ;  /* 0x0000002c0458723c */ /* 0x008fe20000001858 */
[----:B------:R-:W-:-:S02]  /*6ae0*/  FMUL.FTZ R108, R108, R14 ;  /* 0x0000000e6c6c7220 */ /* 0x000fc40000410000 */
[-C--:B------:R-:W-:Y:S02]  /*6af0*/  FMUL.FTZ R109, R109, R14.reuse ;  /* 0x0000000e6d6d7220 */ /* 0x080fe40000410000 */
[-C--:B------:R-:W-:Y:S02]  /*6b00*/  FMUL.FTZ R120, R120, R14.reuse ;  /* 0x0000000e78787220 */ /* 0x080fe40000410000 */
[-C--:B------:R-:W-:Y:S01]  /*6b10*/  FMUL.FTZ R121, R121, R14.reuse ;  /* 0x0000000e79797220 */ /* 0x080fe20000410000 */
[----:B------:R-:W-:Y:S01]  /*6b20*/  HMMA.16816.F32 R92, R4, R46, R92 ;  /* 0x0000002e045c723c */ /* 0x000fe2000000185c */
[-C--:B------:R-:W-:Y:S02]  /*6b30*/  FMUL.FTZ R110, R110, R13.reuse ;  /* 0x0000000d6e6e7220 */ /* 0x080fe40000410000 */
[----:B------:R-:W-:Y:S02]  /*6b40*/  FMUL.FTZ R111, R111, R13 ;  /* 0x0000000d6f6f7220 */ /* 0x000fe40000410000 */
[----:B------:R-:W-:-:S02]  /*6b50*/  FMUL.FTZ R124, R124, R14 ;  /* 0x0000000e7c7c7220 */ /* 0x000fc40000410000 */
[----:B------:R-:W-:Y:S01]  /*6b60*/  FMUL.FTZ R125, R125, R14 ;  /* 0x0000000e7d7d7220 */ /* 0x000fe20000410000 */
[C---:B-1----:R-:W-:Y:S01]  /*6b70*/  HMMA.16816.F32 R104, R4.reuse, R56, R104 ;  /* 0x000000380468723c */ /* 0x042fe20000001868 */
[-C--:B------:R-:W-:Y:S02]  /*6b80*/  FMUL.FTZ R122, R122, R13.reuse ;  /* 0x0000000d7a7a7220 */ /* 0x080fe40000410000 */
[-C--:B------:R-:W-:Y:S02]  /*6b90*/  FMUL.FTZ R123, R123, R13.reuse ;  /* 0x0000000d7b7b7220 */ /* 0x080fe40000410000 */
[-C--:B------:R-:W-:Y:S02]  /*6ba0*/  FMUL.FTZ R126, R126, R13.reuse ;  /* 0x0000000d7e7e7220 */ /* 0x080fe40000410000 */
[----:B------:R-:W-:Y:S01]  /*6bb0*/  FMUL.FTZ R127, R127, R13 ;  /* 0x0000000d7f7f7220 */ /* 0x000fe20000410000 */
[----:B------:R-:W-:Y:S01]  /*6bc0*/  HMMA.16816.F32 R108, R4, R58, R108 ;  /* 0x0000003a046c723c */ /* 0x000fe2000000186c */
[----:B------:R-:W-:-:S02]  /*6bd0*/  FMUL.FTZ R38, R38, R15 ;  /* 0x0000000f26267220 */ /* 0x000fc40000410000 */
[-C--:B------:R-:W-:Y:S02]  /*6be0*/  FMUL.FTZ R39, R39, R15.reuse ;  /* 0x0000000f27277220 */ /* 0x080fe40000410000 */
[-C--:B------:R-:W-:Y:S02]  /*6bf0*/  FMUL.FTZ R50, R50, R15.reuse ;  /* 0x0000000f32327220 */ /* 0x080fe40000410000 */
[-C--:B------:R-:W-:Y:S01]  /*6c00*/  FMUL.FTZ R51, R51, R15.reuse ;  /* 0x0000000f33337220 */ /* 0x080fe20000410000 */
[----:B------:R-:W-:Y:S01]  /*6c10*/  HMMA.16816.F32 R120, R4, R40, R120 ;  /* 0x000000280478723c */ /* 0x000fe20000001878 */
[-C--:B------:R-:W-:Y:S02]  /*6c20*/  FMUL.FTZ R54, R54, R15.reuse ;  /* 0x0000000f36367220 */ /* 0x080fe40000410000 */
[-C--:B------:R-:W-:Y:S02]  /*6c30*/  FMUL.FTZ R55, R55, R15.reuse ;  /* 0x0000000f37377220 */ /* 0x080fe40000410000 */
[----:B------:R-:W-:-:S02]  /*6c40*/  FMUL.FTZ R66, R66, R15 ;  /* 0x0000000f42427220 */ /* 0x000fc40000410000 */
[-C--:B------:R-:W-:Y:S01]  /*6c50*/  FMUL.FTZ R67, R67, R15.reuse ;  /* 0x0000000f43437220 */ /* 0x080fe20000410000 */
[----:B------:R-:W-:Y:S01]  /*6c60*/  HMMA.16816.F32 R192, R4, R42, R124 ;  /* 0x0000002a04c0723c */ /* 0x000fe2000000187c */
[-C--:B------:R-:W-:Y:S02]  /*6c70*/  FMUL.FTZ R70, R70, R15.reuse ;  /* 0x0000000f46467220 */ /* 0x080fe40000410000 */
[-C--:B------:R-:W-:Y:S02]  /*6c80*/  FMUL.FTZ R71, R71, R15.reuse ;  /* 0x0000000f47477220 */ /* 0x080fe40000410000 */
[-C--:B------:R-:W-:Y:S02]  /*6c90*/  FMUL.FTZ R82, R82, R15.reuse ;  /* 0x0000000f52527220 */ /* 0x080fe40000410000 */
[--C-:B------:R-:W-:Y:S01]  /*6ca0*/  FFMA.FTZ R4, R176, c[0x0][0x23c], -R3.reuse ;  /* 0x00008f00b0047a23 */ /* 0x100fe20000010803 */
[----:B------:R-:W-:Y:S01]  /*6cb0*/  MOV R5, R22 ;  /* 0x0000001600057202 */ /* 0x000fe20000000f00 */
[----:B------:R-:W-:Y:S01]  /*6cc0*/  FMUL.FTZ R83, R83, R15 ;  /* 0x0000000f53537220 */ /* 0x000fe20000410000 */
[----:B------:R-:W-:Y:S01]  /*6cd0*/  MOV R6, R172 ;  /* 0x000000ac00067202 */ /* 0x000fe20000000f00 */
[----:B------:R1:W-:Y:S01]  /*6ce0*/  MUFU.EX2 R187, R4 ;  /* 0x0000000400bb7308 */ /* 0x0003e20000000800 */
[-C--:B------:R-:W-:Y:S01]  /*6cf0*/  FMUL.FTZ R84, R84, R16.reuse ;  /* 0x0000001054547220 */ /* 0x080fe20000410000 */
[----:B------:R-:W-:Y:S01]  /*6d00*/  MOV R7, R157 ;  /* 0x0000009d00077202 */ /* 0x000fe20000000f00 */
[----:B------:R-:W-:Y:S01]  /*6d10*/  FMUL.FTZ R85, R85, R16 ;  /* 0x0000001055557220 */ /* 0x000fe20000410000 */
[----:B------:R-:W-:Y:S01]  /*6d20*/  MOV R127, R181 ;  /* 0x000000b5007f7202 */ /* 0x000fe20000000f00 */
        /* <DEDUP_REMOVED lines=10> */
[----:B------:R-:W-:Y:S01]  /*6dd0*/  FMUL.FTZ R99, R99, R15 ;  /* 0x0000000f63637220 */ /* 0x000fe20000410000 */
[----:B------:R-:W2:Y:S01]  /*6de0*/  LDSM.16.MT88.4 R156, [R209+0xa800] ;  /* 0x00a80000d19c783b */ /* 0x000ea20000004200 */
[----:B-1----:R-:W-:-:S02]  /*6df0*/  FFMA.FTZ R4, R133, c[0x0][0x23c], -R3 ;  /* 0x00008f0085047a23 */ /* 0x002fc40000010803 */
[-C--:B------:R-:W-:Y:S01]  /*6e00*/  FMUL.FTZ R100, R100, R16.reuse ;  /* 0x0000001064647220 */ /* 0x080fe20000410000 */
[----:B------:R-:W1:Y:S01]  /*6e10*/  LDSM.16.MT88.4 R48, [R214+0xa800] ;  /* 0x00a80000d630783b */ /* 0x000e620000004200 */
[----:B------:R3:W4:Y:S01]  /*6e20*/  MUFU.EX2 R244, R4 ;  /* 0x0000000400f47308 */ /* 0x0007220000000800 */
[-C--:B------:R-:W-:Y:S01]  /*6e30*/  FMUL.FTZ R101, R101, R16.reuse ;  /* 0x0000001065657220 */ /* 0x080fe20000410000 */
[C---:B------:R-:W-:Y:S01]  /*6e40*/  HMMA.16816.F32 R52, R8.reuse, R28, R52 ;  /* 0x0000001c0834723c */ /* 0x040fe20000001834 */
[-C--:B------:R-:W-:Y:S02]  /*6e50*/  FMUL.FTZ R102, R102, R15.reuse ;  /* 0x0000000f66667220 */ /* 0x080fe40000410000 */
[-C--:B------:R-:W-:Y:S02]  /*6e60*/  FMUL.FTZ R103, R103, R15.reuse ;  /* 0x0000000f67677220 */ /* 0x080fe40000410000 */
[-C--:B------:R-:W-:Y:S02]  /*6e70*/  FMUL.FTZ R112, R112, R16.reuse ;  /* 0x0000001070707220 */ /* 0x080fe40000410000 */
[----:B------:R-:W-:Y:S01]  /*6e80*/  FMUL.FTZ R113, R113, R16 ;  /* 0x0000001071717220 */ /* 0x000fe20000410000 */
[----:B------:R-:W-:Y:S01]  /*6e90*/  HMMA.16816.F32 R180, R8, R30, R64 ;  /* 0x0000001e08b4723c */ /* 0x000fe20000001840 */
[-C--:B------:R-:W-:Y:S01]  /*6ea0*/  FMUL.FTZ R114, R114, R15.reuse ;  /* 0x0000000f72727220 */ /* 0x080fe20000410000 */
[----:B------:R-:W5:Y:S01]  /*6eb0*/  LDSM.16.MT88.4 R64, [R213+0xa800] ;  /* 0x00a80000d540783b */ /* 0x000f620000004200 */
[----:B------:R-:W-:-:S02]  /*6ec0*/  FMUL.FTZ R115, R115, R15 ;  /* 0x0000000f73737220 */ /* 0x000fc40000410000 */
[-C--:B------:R-:W-:Y:S02]  /*6ed0*/  FMUL.FTZ R116, R116, R16.reuse ;  /* 0x0000001074747220 */ /* 0x080fe40000410000 */
[--C-:B---3--:R-:W-:Y:S01]  /*6ee0*/  FFMA.FTZ R4, R17, c[0x0][0x23c], -R3.reuse ;  /* 0x00008f0011047a23 */ /* 0x108fe20000010803 */
[C---:B------:R-:W-:Y:S01]  /*6ef0*/  HMMA.16816.F32 R68, R8.reuse, R24, R68 ;  /* 0x000000180844723c */ /* 0x040fe20000001844 */
[----:B------:R-:W-:Y:S02]  /*6f00*/  FFMA.FTZ R3, R18, c[0x0][0x23c], -R3 ;  /* 0x00008f0012037a23 */ /* 0x000fe40000010803 */
[-C--:B------:R-:W-:Y:S01]  /*6f10*/  FMUL.FTZ R117, R117, R16.reuse ;  /* 0x0000001075757220 */ /* 0x080fe20000410000 */
[----:B------:R-:W-:Y:S01]  /*6f20*/  MUFU.EX2 R245, R4 ;  /* 0x0000000400f57308 */ /* 0x000fe20000000800 */
[-C--:B------:R-:W-:Y:S02]  /*6f30*/  FMUL.FTZ R118, R118, R15.reuse ;  /* 0x0000000f76767220 */ /* 0x080fe40000410000 */
[-C--:B------:R-:W-:Y:S01]  /*6f40*/  FMUL.FTZ R119, R119, R15.reuse ;  /* 0x0000000f77777220 */ /* 0x080fe20000410000 */
[----:B------:R-:W-:Y:S01]  /*6f50*/  HMMA.16816.F32 R132, R8, R26, R80 ;  /* 0x0000001a0884723c */ /* 0x000fe20000001850 */
[-C--:B------:R-:W-:Y:S01]  /*6f60*/  FMUL.FTZ R128, R128, R16.reuse ;  /* 0x0000001080807220 */ /* 0x080fe20000410000 */
[----:B------:R-:W3:Y:S01]  /*6f70*/  LDSM.16.MT88.4 R80, [R209+0xb800] ;  /* 0x00b80000d150783b */ /* 0x000ee20000004200 */
[----:B------:R-:W-:Y:S01]  /*6f80*/  FMUL.FTZ R129, R129, R16 ;  /* 0x0000001081817220 */ /* 0x000fe20000410000 */
[----:B------:R1:W-:Y:S01]  /*6f90*/  MUFU.EX2 R186, R3 ;  /* 0x0000000300ba7308 */ /* 0x0003e20000000800 */
[----:B------:R-:W-:-:S02]  /*6fa0*/  FMUL.FTZ R130, R130, R15 ;  /* 0x0000000f82827220 */ /* 0x000fc40000410000 */
[----:B------:R-:W-:Y:S01]  /*6fb0*/  FMUL.FTZ R131, R131, R15 ;  /* 0x0000000f83837220 */ /* 0x000fe20000410000 */
[C---:B------:R-:W-:Y:S08]  /*6fc0*/  HMMA.16816.F32 R84, R8.reuse, R44, R84 ;  /* 0x0000002c0854723c */ /* 0x040ff00000001854 */
[----:B------:R-:W-:Y:S01]  /*6fd0*/  HMMA.16816.F32 R32, R8, R46, R96 ;  /* 0x0000002e0820723c */ /* 0x000fe20000001860 */
[----:B------:R-:W2:Y:S01]  /*6fe0*/  LDSM.16.MT88.4 R96, [R211+0xb800] ;  /* 0x00b80000d360783b */ /* 0x000ea20000004200 */
[----:B-1----:R-:W-:-:S04]  /*6ff0*/  FFMA.FTZ R3, R177, c[0x0][0x23c], -R2 ;  /* 0x00008f00b1037a23 */ /* 0x002fc80000010802 */
[----:B------:R1:W-:Y:S02]  /*7000*/  MUFU.EX2 R176, R3 ;  /* 0x0000000300b07308 */ /* 0x0003e40000000800 */
[C---:B------:R-:W-:Y:S08]  /*7010*/  HMMA.16816.F32 R100, R8.reuse, R56, R100 ;  /* 0x000000380864723c */ /* 0x040ff00000001864 */
[----:B------:R-:W-:Y:S01]  /*7020*/  HMMA.16816.F32 R28, R8, R58, R112 ;  /* 0x0000003a081c723c */ /* 0x000fe20000001870 */
[----:B------:R-:W2:Y:S01]  /*7030*/  LDSM.16.MT88.4 R112, [R214+0xb800] ;  /* 0x00b80000d670783b */ /* 0x000ea20000004200 */
[----:B-1----:R-:W-:-:S06]  /*7040*/  FFMA.FTZ R3, R139, c[0x0][0x23c], -R2 ;  /* 0x00008f008b037a23 */ /* 0x002fcc0000010802 */
[C---:B------:R-:W-:Y:S01]  /*7050*/  HMMA.16816.F32 R116, R8.reuse, R40, R116 ;  /* 0x000000280874723c */ /* 0x040fe20000001874 */
[----:B------:R1:W1:Y:S07]  /*7060*/  MUFU.EX2 R139, R3 ;  /* 0x00000003008b7308 */ /* 0x00026e0000000800 */
[----:B------:R-:W-:Y:S07]  /*7070*/  HMMA.16816.F32 R24, R8, R42, R128 ;  /* 0x0000002a0818723c */ /* 0x000fee0000001880 */
[----:B------:R-:W-:-:S02]  /*7080*/  MOV R11, R7 ;  /* 0x00000007000b7202 */ /* 0x000fc40000000f00 */
[----:B------:R-:W-:Y:S01]  /*7090*/  MOV R10, R124 ;  /* 0x0000007c000a7202 */ /* 0x000fe20000000f00 */
[--C-:B-1----:R-:W-:Y:S01]  /*70a0*/  FFMA.FTZ R3, R19, c[0x0][0x23c], -R2.reuse ;  /* 0x00008f0013037a23 */ /* 0x102fe20000010802 */
[----:B----4-:R-:W-:Y:S01]  /*70b0*/  F2FP.PACK_AB R128, R244, R187 ;  /* 0x000000bbf480723e */ /* 0x010fe200000000ff */
[----:B------:R-:W-:Y:S01]  /*70c0*/  FFMA.FTZ R2, R138, c[0x0][0x23c], -R2 ;  /* 0x00008f008a027a23 */ /* 0x000fe20000010802 */
[----:B------:R-:W-:Y:S01]  /*70d0*/  F2FP.PACK_AB R129, R139, R176 ;  /* 0x000000b08b81723e */ /* 0x000fe200000000ff */
[----:B------:R1:W-:Y:S01]  /*70e0*/  MUFU.EX2 R177, R3 ;  /* 0x0000000300b17308 */ /* 0x0003e20000000800 */
[----:B------:R-:W-:-:S07]  /*70f0*/  F2FP.PACK_AB R130, R186, R245 ;  /* 0x000000f5ba82723e */ /* 0x000fce00000000ff */
[----:B------:R4:W2:Y:S01]  /*7100*/  MUFU.EX2 R138, R2 ;  /* 0x00000002008a7308 */ /* 0x0008a20000000800 */
[----:B-1----:R-:W-:-:S05]  /*7110*/  MOV R3, R126 ;  /* 0x0000007e00037202 */ /* 0x002fca0000000f00 */
[----:B------:R-:W-:Y:S02]  /*7120*/  FFMA.FTZ R3, R250, R15, R3 ;  /* 0x0000000ffa037223 */ /* 0x000fe40000010003 */
[--C-:B----4-:R-:W-:Y:S01]  /*7130*/  FFMA.FTZ R2, R178, c[0x0][0x23c], -R0.reuse ;  /* 0x00008f00b2027a23 */ /* 0x110fe20000010800 */
[----:B------:R-:W-:Y:S01]  /*7140*/  MOV R178, R23 ;  /* 0x0000001700b27202 */ /* 0x000fe20000000f00 */
[----:B------:R-:W-:Y:S01]  /*7150*/  FADD.FTZ R3, R11, R3 ;  /* 0x000000030b037221 */ /* 0x000fe20000010000 */
[----:B--2---:R-:W-:Y:S01]  /*7160*/  F2FP.PACK_AB R131, R138, R177 ;  /* 0x000000b18a83723e */ /* 0x004fe200000000ff */
[----:B------:R1:W-:Y:S06]  /*7170*/  MUFU.EX2 R23, R2 ;  /* 0x0000000200177308 */ /* 0x0003ec0000000800 */
[C---:B------:R-:W-:Y:S08]  /*7180*/  HMMA.16816.F32 R144, R128.reuse, R156, R144 ;  /* 0x0000009c8090723c */ /* 0x040ff00000001890 */
[----:B------:R-:W-:Y:S01]  /*7190*/  HMMA.16816.F32 R36, R128, R48, R36 ;  /* 0x000000308024723c */ /* 0x000fe20000001824 */
[----:B-1----:R-:W-:Y:S01]  /*71a0*/  FFMA.FTZ R2, R142, c[0x0][0x23c], -R0 ;  /* 0x00008f008e027a23 */ /* 0x002fe20000010800 */
[----:B------:R-:W-:-:S03]  /*71b0*/  MOV R142, R136 ;  /* 0x00000088008e7202 */ /* 0x000fc60000000f00 */
[----:B------:R1:W2:Y:S03]  /*71c0*/  MUFU.EX2 R136, R2 ;  /* 0x0000000200887308 */ /* 0x0002a60000000800 */
[C---:B-----5:R-:W-:Y:S08]  /*71d0*/  HMMA.16816.F32 R52, R128.reuse, R64, R52 ;  /* 0x000000408034723c */ /* 0x060ff00000001834 */
[----:B---3--:R-:W-:Y:S01]  /*71e0*/  HMMA.16816.F32 R68, R128, R80, R68 ;  /* 0x000000508044723c */ /* 0x008fe20000001844 */
[--C-:B-1----:R-:W-:Y:S01]  /*71f0*/  FFMA.FTZ R2, R140, c[0x0][0x23c], -R0.reuse ;  /* 0x00008f008c027a23 */ /* 0x102fe20000010800 */
[----:B------:R-:W-:Y:S01]  /*7200*/  MOV R140, R175 ;  /* 0x000000af008c7202 */ /* 0x000fe20000000f00 */
[----:B------:R-:W-:Y:S01]  /*7210*/  FFMA.FTZ R0, R141, c[0x0][0x23c], -R0 ;  /* 0x00008f008d007a23 */ /* 0x000fe20000010800 */
[----:B------:R-:W-:-:S04]  /*7220*/  MOV R175, R137 ;  /* 0x0000008900af7202 */ /* 0x000fc80000000f00 */
[C---:B------:R-:W-:Y:S01]  /*7230*/  HMMA.16816.F32 R84, R128.reuse, R96, R84 ;  /* 0x000000608054723c */ /* 0x040fe20000001854 */
[----:B------:R1:W-:Y:S01]  /*7240*/  MUFU.EX2 R137, R2 ;  /* 0x0000000200897308 */ /* 0x0003e20000000800 */
[----:B------:R-:W-:Y:S02]  /*7250*/  MOV R141, R127 ;  /* 0x0000007f008d7202 */ /* 0x000fe40000000f00 */
[----:B------:R-:W-:Y:S02]  /*7260*/  MOV R127, R174 ;  /* 0x000000ae007f7202 */ /* 0x000fe40000000f00 */
[----:B--2---:R-:W-:Y:S02]  /*7270*/  F2FP.PACK_AB R124, R136, R23 ;  /* 0x00000017887c723e */ /* 0x004fe400000000ff */
[----:B------:R-:W-:Y:S01]  /*7280*/  HMMA.16816.F32 R100, R128, R112, R100 ;  /* 0x000000708064723c */ /* 0x000fe20000001864 */
[----:B------:R2:W3:Y:S01]  /*7290*/  MUFU.EX2 R22, R0 ;  /* 0x0000000000167308 */ /* 0x0004e20000000800 */
[--C-:B-1----:R-:W-:Y:S01]  /*72a0*/  FFMA.FTZ R2, R184, c[0x0][0x23c], -R12.reuse ;  /* 0x00008f00b8027a23 */ /* 0x102fe2000001080c */
[----:B------:R-:W-:Y:S01]  /*72b0*/  MOV R184, R6 ;  /* 0x0000000600b87202 */ /* 0x000fe20000000f00 */
[----:B--2---:R-:W-:Y:S01]  /*72c0*/  FFMA.FTZ R0, R179, c[0x0][0x23c], -R12 ;  /* 0x00008f00b3007a23 */ /* 0x004fe2000001080c */
[----:B------:R-:W-:-:S02]  /*72d0*/  MOV R179, R173 ;  /* 0x000000ad00b37202 */ /* 0x000fc40000000f00 */
[----:B---3--:R-:W-:Y:S02]  /*72e0*/  F2FP.PACK_AB R126, R22, R137 ;  /* 0x00000089167e723e */ /* 0x008fe400000000ff */
[----:B------:R1:W-:Y:S02]  /*72f0*/  MUFU.EX2 R19, R0 ;  /* 0x0000000000137308 */ /* 0x0003e40000000800 */
[----:B-1----:R-:W-:Y:S01]  /*7300*/  FFMA.FTZ R0, R143, c[0x0][0x23c], -R12 ;  /* 0x00008f008f007a23 */ /* 0x002fe2000001080c */
[----:B------:R-:W-:Y:S02]  /*7310*/  MOV R143, R175 ;  /* 0x000000af008f7202 */ /* 0x000fe40000000f00 */
[----:B------:R-:W1:Y:S03]  /*7320*/  LDSM.16.MT88.4 R172, [R211+0xa800] ;  /* 0x00a80000d3ac783b */ /* 0x000e660000004200 */
[----:B------:R2:W3:Y:S01]  /*7330*/  MUFU.EX2 R18, R0 ;  /* 0x0000000000127308 */ /* 0x0004e20000000800 */
[----:B------:R-:W-:-:S04]  /*7340*/  FADD.FTZ R3, R143, R3 ;  /* 0x000000038f037221 */ /* 0x000fc80000010000 */
[----:B------:R-:W-:-:S04]  /*7350*/  FADD.FTZ R3, R142, R3 ;  /* 0x000000038e037221 */ /* 0x000fc80000010000 */
[----:B------:R-:W-:-:S04]  /*7360*/  FADD.FTZ R3, R176, R3 ;  /* 0x00000003b0037221 */ /* 0x000fc80000010000 */
[----:B------:R-:W-:Y:S02]  /*7370*/  FADD.FTZ R3, R139, R3 ;  /* 0x000000038b037221 */ /* 0x000fe40000010000 */
[----:B--2---:R-:W-:Y:S01]  /*7380*/  FFMA.FTZ R0, R185, c[0x0][0x23c], -R12 ;  /* 0x00008f00b9007a23 */ /* 0x004fe2000001080c */
[----:B------:R-:W-:Y:S01]  /*7390*/  MOV R185, R5 ;  /* 0x0000000500b97202 */ /* 0x000fe20000000f00 */
[----:B------:R2:W-:Y:S01]  /*73a0*/  MUFU.EX2 R12, R2 ;  /* 0x00000002000c7308 */ /* 0x0005e20000000800 */
[----:B------:R-:W4:Y:S01]  /*73b0*/  LDSM.16.MT88.4 R4, [R213+0xb800] ;  /* 0x00b80000d504783b */ /* 0x000f220000004200 */
[----:B------:R-:W-:-:S04]  /*73c0*/  FADD.FTZ R3, R177, R3 ;  /* 0x00000003b1037221 */ /* 0x000fc80000010000 */
[----:B------:R-:W-:Y:S02]  /*73d0*/  FADD.FTZ R250, R138, R3 ;  /* 0x000000038afa7221 */ /* 0x000fe40000010000 */
[----:B------:R5:W3:Y:S01]  /*73e0*/  MUFU.EX2 R17, R0 ;  /* 0x0000000000117308 */ /* 0x000ae20000000800 */
[----:B--2---:R-:W-:-:S05]  /*73f0*/  MOV R2, R127 ;  /* 0x0000007f00027202 */ /* 0x004fca0000000f00 */
[----:B------:R-:W-:Y:S01]  /*7400*/  FFMA.FTZ R8, R251, R16, R2 ;  /* 0x00000010fb087223 */ /* 0x000fe20000010002 */
[----:B-1----:R-:W-:Y:S01]  /*7410*/  HMMA.16816.F32 R160, R128, R172, R160 ;  /* 0x000000ac80a0723c */ /* 0x002fe200000018a0 */
[----:B-----5:R-:W-:Y:S02]  /*7420*/  MOV R0, R125 ;  /* 0x0000007d00007202 */ /* 0x020fe40000000f00 */
[----:B---3--:R-:W-:Y:S02]  /*7430*/  F2FP.PACK_AB R125, R18, R19 ;  /* 0x00000013127d723e */ /* 0x008fe400000000ff */
[----:B------:R-:W-:Y:S01]  /*7440*/  F2FP.PACK_AB R127, R12, R17 ;  /* 0x000000110c7f723e */ /* 0x000fe200000000ff */
[----:B------:R-:W-:Y:S02]  /*7450*/  FFMA.FTZ R2, R249, R14, R0 ;  /* 0x0000000ef9027223 */ /* 0x000fe40000010000 */
[----:B------:R-:W-:Y:S02]  /*7460*/  FFMA.FTZ R0, R248, R13, R246 ;  /* 0x0000000df8007223 */ /* 0x000fe400000100f6 */
[----:B------:R-:W-:-:S02]  /*7470*/  FADD.FTZ R2, R184, R2 ;  /* 0x00000002b8027221 */ /* 0x000fc40000010000 */
[----:B------:R-:W-:Y:S01]  /*7480*/  FADD.FTZ R0, R247, R0 ;  /* 0x00000000f7007221 */ /* 0x000fe20000010000 */
[C---:B------:R-:W-:Y:S01]  /*7490*/  HMMA.16816.F32 R148, R124.reuse, R156, R148 ;  /* 0x0000009c7c94723c */ /* 0x040fe20000001894 */
[----:B------:R-:W-:Y:S02]  /*74a0*/  FADD.FTZ R2, R179, R2 ;  /* 0x00000002b3027221 */ /* 0x000fe40000010000 */
[----:B------:R-:W-:Y:S02]  /*74b0*/  FADD.FTZ R0, R141, R0 ;  /* 0x000000008d007221 */ /* 0x000fe40000010000 */
[----:B------:R-:W-:Y:S02]  /*74c0*/  FADD.FTZ R2, R178, R2 ;  /* 0x00000002b2027221 */ /* 0x000fe40000010000 */
[----:B------:R-:W-:Y:S01]  /*74d0*/  FADD.FTZ R0, R252, R0 ;  /* 0x00000000fc007221 */ /* 0x000fe20000010000 */
[----:B----4-:R-:W-:Y:S01]  /*74e0*/  HMMA.16816.F32 R120, R124, R4, R120 ;  /* 0x000000047c78723c */ /* 0x010fe20000001878 */
[----:B------:R-:W-:-:S02]  /*74f0*/  FADD.FTZ R2, R23, R2 ;  /* 0x0000000217027221 */ /* 0x000fc40000010000 */
[----:B------:R-:W-:Y:S02]  /*7500*/  FADD.FTZ R0, R19, R0 ;  /* 0x0000000013007221 */ /* 0x000fe40000010000 */
[----:B------:R-:W-:Y:S01]  /*7510*/  FADD.FTZ R2, R136, R2 ;  /* 0x0000000288027221 */ /* 0x000fe20000010000 */
[----:B------:R-:W-:Y:S01]  /*7520*/  MOV R136, R207 ;  /* 0x000000cf00887202 */ /* 0x000fe20000000f00 */
[----:B------:R-:W-:Y:S01]  /*7530*/  FADD.FTZ R0, R18, R0 ;  /* 0x0000000012007221 */ /* 0x000fe20000010000 */
[----:B------:R-:W-:Y:S01]  /*7540*/  HMMA.16816.F32 R116, R128, R4, R116 ;  /* 0x000000048074723c */ /* 0x000fe20000001874 */
[----:B------:R-:W-:Y:S01]  /*7550*/  FADD.FTZ R2, R137, R2 ;  /* 0x0000000289027221 */ /* 0x000fe20000010000 */
[----:B------:R-:W-:Y:S01]  /*7560*/  MOV R137, R204 ;  /* 0x000000cc00897202 */ /* 0x000fe20000000f00 */
[----:B------:R-:W-:Y:S02]  /*7570*/  FADD.FTZ R0, R17, R0 ;  /* 0x0000000011007221 */ /* 0x000fe40000010000 */
[----:B------:R-:W-:-:S02]  /*7580*/  FADD.FTZ R249, R22, R2 ;  /* 0x0000000216f97221 */ /* 0x000fc40000010000 */
[----:B------:R-:W-:Y:S01]  /*7590*/  FADD.FTZ R4, R10, R8 ;  /* 0x000000080a047221 */ /* 0x000fe20000010000 */
[----:B------:R-:W-:Y:S01]  /*75a0*/  HMMA.16816.F32 R152, R124, R158, R152 ;  /* 0x0000009e7c98723c */ /* 0x000fe20000001898 */
[----:B------:R-:W-:Y:S02]  /*75b0*/  FADD.FTZ R248, R12, R0 ;  /* 0x000000000cf87221 */ /* 0x000fe40000010000 */
[----:B------:R-:W-:-:S04]  /*75c0*/  FADD.FTZ R4, R185, R4 ;  /* 0x00000004b9047221 */ /* 0x000fc80000010000 */
[----:B------:R-:W-:Y:S01]  /*75d0*/  FADD.FTZ R4, R140, R4 ;  /* 0x000000048c047221 */ /* 0x000fe20000010000 */
[----:B------:R-:W-:Y:S03]  /*75e0*/  HMMA.16816.F32 R164, R124, R172, R164 ;  /* 0x000000ac7ca4723c */ /* 0x000fe600000018a4 */
[----:B------:R-:W-:-:S04]  /*75f0*/  FADD.FTZ R4, R187, R4 ;  /* 0x00000004bb047221 */ /* 0x000fc80000010000 */
[----:B------:R-:W-:Y:S01]  /*7600*/  FADD.FTZ R4, R244, R4 ;  /* 0x00000004f4047221 */ /* 0x000fe20000010000 */
[----:B------:R-:W-:Y:S03]  /*7610*/  HMMA.16816.F32 R168, R124, R174, R168 ;  /* 0x000000ae7ca8723c */ /* 0x000fe600000018a8 */
        /* <DEDUP_REMOVED lines=17> */
[----:B------:R-:W-:Y:S01]  /*7730*/  MOV R135, R206 ;  /* 0x000000ce00877202 */ /* 0x000fe20000000f00 */
[----:B------:R-:W-:Y:S01]  /*7740*/  HMMA.16816.F32 R96, R128, R98, R32 ;  /* 0x000000628060723c */ /* 0x000fe20000001820 */
[----:B------:R-:W-:-:S07]  /*7750*/  MOV R134, R205 ;  /* 0x000000cd00867202 */ /* 0x000fce0000000f00 */
[----:B------:R-:W-:Y:S08]  /*7760*/  HMMA.16816.F32 R112, R128, R114, R28 ;  /* 0x000000728070723c */ /* 0x000ff0000000181c */
[-C--:B------:R-:W-:Y:S08]  /*7770*/  HMMA.16816.F32 R124, R124, R6.reuse, R192 ;  /* 0x000000067c7c723c */ /* 0x080ff000000018c0 */
[----:B------:R-:W-:Y:S01]  /*7780*/  HMMA.16816.F32 R128, R128, R6, R24 ;  /* 0x000000068080723c */ /* 0x000fe20000001818 */
[----:B------:R-:W-:Y:S07]  /*7790*/  @!P0 BRA `(.L_x_1049) ;  /* 0x0000815000008947 */ /* 0x000fee0003800000 */
[----:B------:R-:W2:Y:S01]  /*77a0*/  LDL.64 R140, [R1+0x30] ;  /* 0x00003000018c7983 */ /* 0x000ea20000100a00 */
[----:B------:R-:W-:Y:S01]  /*77b0*/  UIADD3 UR4, UR8, -0x2, URZ ;  /* 0xfffffffe08047890 */ /* 0x000fe2000fffe03f */
[----:B------:R-:W-:-:S04]  /*77c0*/  DEPBAR.LE SB0, 0x0 ;  /* 0x000080000000791a */ /* 0x000fc80000000000 */
[----:B------:R-:W-:Y:S01]  /*77d0*/  UMOV UR14, 0x6 ;  /* 0x00000006000e7882 */ /* 0x000fe20000000000 */
[----:B------:R-:W-:Y:S01]  /*77e0*/  IMAD.U32 R0, RZ, RZ, UR4 ;  /* 0x00000004ff007e24 */ /* 0x000fe2000f8e00ff */
[----:B------:R-:W-:Y:S02]  /*77f0*/  ULDC.64 UR4, c[0x0][0x1a0] ;  /* 0x0000680000047ab9 */ /* 0x000fe40000000a00 */
[----:B------:R-:W-:Y:S02]  /*7800*/  USHF.L.U32 UR10, UR4, 0x6, URZ ;  /* 0x00000006040a7899 */ /* 0x000fe4000800063f */
[----:B------:R-:W-:Y:S02]  /*7810*/  USHF.L.U64.HI UR14, UR4, UR14, UR5 ;  /* 0x0000000e040e7299 */ /* 0x000fe40008010205 */
[----:B------:R-:W-:Y:S02]  /*7820*/  UIADD3 UR20, UR8, -0x3, URZ ;  /* 0xfffffffd08147890 */ /* 0x000fe4000fffe03f */
[----:B------:R-:W-:-:S02]  /*7830*/  IMAD.U32 R238, RZ, RZ, UR10 ;  /* 0x0000000affee7e24 */ /* 0x000fc4000f8e00ff */
[----:B------:R-:W-:Y:S01]  /*7840*/  UISETP.GT.AND UP0, UPT, UR20, UR9, UPT ;  /* 0x000000091400728c */ /* 0x000fe2000bf04270 */
[----:B------:R-:W-:Y:S01]  /*7850*/  BAR.SYNC.DEFER_BLOCKING 0x0 ;  /* 0x0000000000007b1d */ /* 0x000fe20000010000 */
[----:B--2---:R-:W-:-:S04]  /*7860*/  IMAD.MOV.U32 R2, RZ, RZ, R140 ;  /* 0x000000ffff027224 */ /* 0x004fc800078e008c */
[----:B------:R-:W-:Y:S02]  /*7870*/  IMAD R0, R0, UR17, R2 ;  /* 0x0000001100007c24 */ /* 0x000fe4000f8e0202 */
[----:B------:R-:W-:-:S03]  /*7880*/  IMAD.U32 R2, RZ, RZ, UR14 ;  /* 0x0000000eff027e24 */ /* 0x000fc6000f8e00ff */
[----:B------:R-:W-:-:S04]  /*7890*/  LEA R0, R0, c[0x0][0x170], 0x1 ;  /* 0x00005c0000007a11 */ /* 0x000fc800078e08ff */
[----:B------:R-:W-:Y:S02]  /*78a0*/  IADD3 R232, P2, R0, -UR10, RZ ;  /* 0x8000000a00e87c10 */ /* 0x000fe4000ff5e0ff */
[----:B------:R-:W-:Y:S02]  /*78b0*/  IADD3 R234, P1, P0, -R238, UR17, R0 ;  /* 0x00000011eeea7c10 */ /* 0x000fe4000f83e100 */
[----:B------:R-:W-:Y:S02]  /*78c0*/  IADD3.X R233, R21, ~UR14, RZ, P2, !PT ;  /* 0x8000000e15e97c10 */ /* 0x000fe400097fe4ff */
[----:B------:R-:W-:Y:S02]  /*78d0*/  IADD3.X R235, ~R2, UR13, R21, P1, P0 ;  /* 0x0000000d02eb7c10 */ /* 0x000fe40008fe0515 */
[----:B------:R-:W-:Y:S01]  /*78e0*/  PLOP3.LUT P0, PT, PT, PT, UP0, 0x80, 0x0 ;  /* 0x000000000000781c */ /* 0x000fe20003f0f008 */
[----:B------:R-:W-:Y:S01]  /*78f0*/  @!PT LDS RZ, [RZ] ;  /* 0x00000000fffff984 */ /* 0x000fe20000000800 */
[----:B------:R-:W-:Y:S01]  /*7900*/  @!PT LDS RZ, [RZ] ;  /* 0x00000000fffff984 */ /* 0x000fe20000000800 */
[----:B------:R-:W-:Y:S01]  /*7910*/  @!PT LDS RZ, [RZ] ;  /* 0x00000000fffff984 */ /* 0x000fe20000000800 */
[----:B------:R1:W-:Y:S04]  /*7920*/  LDGSTS.E.BYPASS.LTC128B.128 [R223+0xa000], [R232.64] ;  /* 0x0a000000e8df7fae */ /* 0x0003e8000b901d52 */
[----:B------:R1:W-:Y:S04]  /*7930*/  LDGSTS.E.BYPASS.LTC128B.128 [R223+0xb000], [R232.64+0x80] ;  /* 0x0b000080e8df7fae */ /* 0x0003e8000b901d52 */
[----:B------:R1:W-:Y:S04]  /*7940*/  LDGSTS.E.BYPASS.LTC128B.128 [R223+0xa800], [R234.64] ;  /* 0x0a800000eadf7fae */ /* 0x0003e8000b901d52 */
[----:B------:R1:W-:Y:S04]  /*7950*/  LDGSTS.E.BYPASS.LTC128B.128 [R223+0xb800], [R234.64+0x80] ;  /* 0x0b800080eadf7fae */ /* 0x0003e8000b901d52 */
[----:B------:R-:W-:Y:S04]  /*7960*/  LDSM.16.M88.4 R20, [R208+0x8000] ;  /* 0x00800000d014783b */ /* 0x000fe80000000200 */
[----:B------:R-:W2:Y:S04]  /*7970*/  LDSM.16.M88.4 R8, [R210+0x2000] ;  /* 0x00200000d208783b */ /* 0x000ea80000000200 */
[----:B------:R-:W3:Y:S04]  /*7980*/  LDSM.16.M88.4 R16, [R208+0x8800] ;  /* 0x00880000d010783b */ /* 0x000ee80000000200 */
[----:B------:R-:W4:Y:S04]  /*7990*/  LDSM.16.M88.4 R12, [R210] ;  /* 0x00000000d20c783b */ /* 0x000f280000000200 */
[----:B------:R-:W-:Y:S04]  /*79a0*/  LDSM.16.M88.4 R28, [R219] ;  /* 0x00000000db1c783b */ /* 0x000fe80000000200 */
[----:B------:R-:W5:Y:S04]  /*79b0*/  LDSM.16.M88.4 R4, [R212+0x2000] ;  /* 0x00200000d404783b */ /* 0x000f680000000200 */
[----:B------:R-:W1:Y:S04]  /*79c0*/  LDSM.16.M88.4 R24, [R222] ;  /* 0x00000000de18783b */ /* 0x000e680000000200 */
[----:B------:R-:W0:Y:S01]  /*79d0*/  LDGDEPBAR ;  /* 0x00000000000079af */ /* 0x000e220000000000 */
[C---:B--2---:R-:W-:Y:S08]  /*79e0*/  HMMA.16816.F32 R176, R8.reuse, R20, RZ ;  /* 0x0000001408b0723c */ /* 0x044ff000000018ff */
[C---:B---3--:R-:W-:Y:S08]  /*79f0*/  HMMA.16816.F32 R136, R8.reuse, R16, RZ ;  /* 0x000000100888723c */ /* 0x048ff000000018ff */
[C---:B------:R-:W-:Y:S08]  /*7a00*/  HMMA.16816.F32 R140, R8.reuse, R22, RZ ;  /* 0x00000016088c723c */ /* 0x040ff000000018ff */
[----:B------:R-:W-:Y:S01]  /*7a10*/  HMMA.16816.F32 R32, R8, R18, RZ ;  /* 0x000000120820723c */ /* 0x000fe200000018ff */
[----:B------:R-:W2:Y:S07]  /*7a20*/  LDSM.16.M88.4 R8, [R212] ;  /* 0x00000000d408783b */ /* 0x000eae0000000200 */
[C---:B----4-:R-:W-:Y:S08]  /*7a30*/  HMMA.16816.F32 R184, R12.reuse, R20, RZ ;  /* 0x000000140cb8723c */ /* 0x050ff000000018ff */
[----:B------:R-:W-:Y:S08]  /*7a40*/  HMMA.16816.F32 R196, R12, R22, RZ ;  /* 0x000000160cc4723c */ /* 0x000ff000000018ff */
[----:B-----5:R-:W-:Y:S08]  /*7a50*/  HMMA.16816.F32 R192, R4, R28, R176 ;  /* 0x0000001c04c0723c */ /* 0x020ff000000018b0 */
[C---:B------:R-:W-:Y:S08]  /*7a60*/  HMMA.16816.F32 R180, R12.reuse, R16, RZ ;  /* 0x000000100cb4723c */ /* 0x040ff000000018ff */
[----:B------:R-:W-:Y:S01]  /*7a70*/  HMMA.16816.F32 R132, R12, R18, RZ ;  /* 0x000000120c84723c */ /* 0x000fe200000018ff */
[----:B------:R-:W-:Y:S04]  /*7a80*/  LDSM.16.M88.4 R16, [R216+0x8000] ;  /* 0x00800000d810783b */ /* 0x000fe80000000200 */
[----:B------:R-:W-:Y:S03]  /*7a90*/  LDSM.16.M88.4 R12, [R216+0x8800] ;  /* 0x00880000d80c783b */ /* 0x000fe60000000200 */
[C---:B-1----:R-:W-:Y:S08]  /*7aa0*/  HMMA.16816.F32 R176, R4.reuse, R24, R136 ;  /* 0x0000001804b0723c */ /* 0x042ff00000001888 */
[C---:B------:R-:W-:Y:S08]  /*7ab0*/  HMMA.16816.F32 R188, R4.reuse, R30, R140 ;  /* 0x0000001e04bc723c */ /* 0x040ff0000000188c */
[----:B------:R-:W-:Y:S01]  /*7ac0*/  HMMA.16816.F32 R20, R4, R26, R32 ;  /* 0x0000001a0414723c */ /* 0x000fe20000001820 */
[----:B------:R-:W1:Y:S07]  /*7ad0*/  LDSM.16.M88.4 R4, [R218+0x2000] ;  /* 0x00200000da04783b */ /* 0x000e6e0000000200 */
[C---:B--2---:R-:W-:Y:S08]  /*7ae0*/  HMMA.16816.F32 R200, R8.reuse, R28, R184 ;  /* 0x0000001c08c8723c */ /* 0x044ff000000018b8 */
[C---:B------:R-:W-:Y:S08]  /*7af0*/  HMMA.16816.F32 R180, R8.reuse, R24, R180 ;  /* 0x0000001808b4723c */ /* 0x040ff000000018b4 */
[C---:B------:R-:W-:Y:S01]  /*7b00*/  HMMA.16816.F32 R140, R8.reuse, R30, R196 ;  /* 0x0000001e088c723c */ /* 0x040fe200000018c4 */
[----:B------:R-:W-:Y:S07]  /*7b10*/  LDSM.16.M88.4 R28, [R215] ;  /* 0x00000000d71c783b */ /* 0x000fee0000000200 */
[----:B------:R-:W-:Y:S01]  /*7b20*/  HMMA.16816.F32 R32, R8, R26, R132 ;  /* 0x0000001a0820723c */ /* 0x000fe20000001884 */
[----:B------:R-:W2:Y:S07]  /*7b30*/  LDSM.16.M88.4 R8, [R218] ;  /* 0x00000000da08783b */ /* 0x000eae0000000200 */
[C---:B-1----:R-:W-:Y:S08]  /*7b40*/  HMMA.16816.F32 R136, R4.reuse, R16, R192 ;  /* 0x000000100488723c */ /* 0x042ff000000018c0 */
[C---:B------:R-:W-:Y:S08]  /*7b50*/  HMMA.16816.F32 R184, R4.reuse, R12, R176 ;  /* 0x0000000c04b8723c */ /* 0x040ff000000018b0 */
[C---:B------:R-:W-:Y:S08]  /*7b60*/  HMMA.16816.F32 R132, R4.reuse, R18, R188 ;  /* 0x000000120484723c */ /* 0x040ff000000018bc */
[----:B------:R-:W-:Y:S01]  /*7b70*/  HMMA.16816.F32 R24, R4, R14, R20 ;  /* 0x0000000e0418723c */ /* 0x000fe20000001814 */
[----:B------:R-:W1:Y:S04]  /*7b80*/  LDSM.16.M88.4 R4, [R217+0x2000] ;  /* 0x00200000d904783b */ /* 0x000e680000000200 */
[----:B------:R-:W3:Y:S03]  /*7b90*/  LDSM.16.M88.4 R20, [R215+0x800] ;  /* 0x00080000d714783b */ /* 0x000ee60000000200 */
[C---:B--2---:R-:W-:Y:S08]  /*7ba0*/  HMMA.16816.F32 R192, R8.reuse, R18, R140 ;  /* 0x0000001208c0723c */ /* 0x044ff0000000188c */
[C---:B------:R-:W-:Y:S08]  /*7bb0*/  HMMA.16816.F32 R188, R8.reuse, R12, R180 ;  /* 0x0000000c08bc723c */ /* 0x040ff000000018b4 */
[C---:B------:R-:W-:Y:S01]  /*7bc0*/  HMMA.16816.F32 R200, R8.reuse, R16, R200 ;  /* 0x0000001008c8723c */ /* 0x040fe200000018c8 */
[----:B------:R-:W-:Y:S07]  /*7bd0*/  LDSM.16.M88.4 R16, [R208+0x9000] ;  /* 0x00900000d010783b */ /* 0x000fee0000000200 */
[----:B------:R-:W-:Y:S01]  /*7be0*/  HMMA.16816.F32 R180, R8, R14, R32 ;  /* 0x0000000e08b4723c */ /* 0x000fe20000001820 */
[----:B------:R-:W2:Y:S04]  /*7bf0*/  LDSM.16.M88.4 R8, [R217] ;  /* 0x00000000d908783b */ /* 0x000ea80000000200 */
[----:B------:R-:W-:Y:S03]  /*7c00*/  LDSM.16.M88.4 R12, [R210+0x4000] ;  /* 0x00400000d20c783b */ /* 0x000fe60000000200 */
[C---:B-1----:R-:W-:Y:S08]  /*7c10*/  HMMA.16816.F32 R176, R4.reuse, R28, R136 ;  /* 0x0000001c04b0723c */ /* 0x042ff00000001888 */
[C---:B------:R-:W-:Y:S08]  /*7c20*/  HMMA.16816.F32 R140, R4.reuse, R30, R132 ;  /* 0x0000001e048c723c */ /* 0x040ff00000001884 */
[C---:B---3--:R-:W-:Y:S08]  /*7c30*/  HMMA.16816.F32 R136, R4.reuse, R20, R184 ;  /* 0x000000140488723c */ /* 0x048ff000000018b8 */
[-C--:B------:R-:W-:Y:S01]  /*7c40*/  HMMA.16816.F32 R132, R4, R22.reuse, R24 ;  /* 0x000000160484723c */ /* 0x080fe20000001818 */
[----:B------:R-:W1:Y:S04]  /*7c50*/  LDSM.16.M88.4 R4, [R210+0x6000] ;  /* 0x00600000d204783b */ /* 0x000e680000000200 */
[----:B------:R-:W3:Y:S03]  /*7c60*/  LDSM.16.M88.4 R24, [R208+0x9800] ;  /* 0x00980000d018783b */ /* 0x000ee60000000200 */
[C---:B--2---:R-:W-:Y:S08]  /*7c70*/  HMMA.16816.F32 R184, R8.reuse, R22, R180 ;  /* 0x0000001608b8723c */ /* 0x044ff000000018b4 */
[C---:B------:R-:W-:Y:S01]  /*7c80*/  HMMA.16816.F32 R188, R8.reuse, R20, R188 ;  /* 0x0000001408bc723c */ /* 0x040fe200000018bc */
[----:B------:R-:W-:Y:S07]  /*7c90*/  LDSM.16.M88.4 R20, [R221] ;  /* 0x00000000dd14783b */ /* 0x000fee0000000200 */
[C---:B------:R-:W-:Y:S08]  /*7ca0*/  HMMA.16816.F32 R32, R8.reuse, R28, R200 ;  /* 0x0000001c0820723c */ /* 0x040ff000000018c8 */
[----:B------:R-:W-:Y:S01]  /*7cb0*/  HMMA.16816.F32 R192, R8, R30, R192 ;  /* 0x0000001e08c0723c */ /* 0x000fe200000018c0 */
[----:B------:R-:W-:Y:S04]  /*7cc0*/  LDSM.16.M88.4 R28, [R220] ;  /* 0x00000000dc1c783b */ /* 0x000fe80000000200 */
[----:B------:R-:W2:Y:S03]  /*7cd0*/  LDSM.16.M88.4 R8, [R212+0x4000] ;  /* 0x00400000d408783b */ /* 0x000ea60000000200 */
[C---:B-1----:R-:W-:Y:S08]  /*7ce0*/  HMMA.16816.F32 R180, R4.reuse, R16, R176 ;  /* 0x0000001004b4723c */ /* 0x042ff000000018b0 */
[C---:B------:R-:W-:Y:S08]  /*7cf0*/  HMMA.16816.F32 R176, R4.reuse, R18, R140 ;  /* 0x0000001204b0723c */ /* 0x040ff0000000188c */
[C---:B---3--:R-:W-:Y:S08]  /*7d00*/  HMMA.16816.F32 R136, R4.reuse, R24, R136 ;  /* 0x000000180488723c */ /* 0x048ff00000001888 */
[----:B------:R-:W-:Y:S01]  /*7d10*/  HMMA.16816.F32 R132, R4, R26, R132 ;  /* 0x0000001a0484723c */ /* 0x000fe20000001884 */
[----:B------:R-:W1:Y:S07]  /*7d20*/  LDSM.16.M88.4 R4, [R212+0x6000] ;  /* 0x00600000d404783b */ /* 0x000e6e0000000200 */
[C---:B------:R-:W-:Y:S08]  /*7d30*/  HMMA.16816.F32 R32, R12.reuse, R16, R32 ;  /* 0x000000100c20723c */ /* 0x040ff00000001820 */
[C---:B------:R-:W-:Y:S01]  /*7d40*/  HMMA.16816.F32 R140, R12.reuse, R18, R192 ;  /* 0x000000120c8c723c */ /* 0x040fe200000018c0 */
[----:B------:R-:W-:Y:S07]  /*7d50*/  LDSM.16.M88.4 R16, [R216+0x9000] ;  /* 0x00900000d810783b */ /* 0x000fee0000000200 */
[C---:B------:R-:W-:Y:S08]  /*7d60*/  HMMA.16816.F32 R192, R12.reuse, R24, R188 ;  /* 0x000000180cc0723c */ /* 0x040ff000000018bc */
[----:B------:R-:W-:Y:S01]  /*7d70*/  HMMA.16816.F32 R188, R12, R26, R184 ;  /* 0x0000001a0cbc723c */ /* 0x000fe200000018b8 */
[----:B------:R-:W-:Y:S04]  /*7d80*/  LDSM.16.M88.4 R24, [R216+0x9800] ;  /* 0x00980000d818783b */ /* 0x000fe80000000200 */
[----:B------:R-:W3:Y:S03]  /*7d90*/  LDSM.16.M88.4 R12, [R218+0x4000] ;  /* 0x00400000da0c783b */ /* 0x000ee60000000200 */
[-C--:B--2---:R-:W-:Y:S08]  /*7da0*/  HMMA.16816.F32 R32, R8, R20.reuse, R32 ;  /* 0x000000140820723c */ /* 0x084ff00000001820 */
[C---:B-1----:R-:W-:Y:S08]  /*7db0*/  HMMA.16816.F32 R184, R4.reuse, R20, R180 ;  /* 0x0000001404b8723c */ /* 0x042ff000000018b4 */
[C---:B------:R-:W-:Y:S08]  /*7dc0*/  HMMA.16816.F32 R180, R4.reuse, R22, R176 ;  /* 0x0000001604b4723c */ /* 0x040ff000000018b0 */
[C---:B------:R-:W-:Y:S08]  /*7dd0*/  HMMA.16816.F32 R176, R4.reuse, R28, R136 ;  /* 0x0000001c04b0723c */ /* 0x040ff00000001888 */
[----:B------:R-:W-:Y:S01]  /*7de0*/  HMMA.16816.F32 R132, R4, R30, R132 ;  /* 0x0000001e0484723c */ /* 0x000fe20000001884 */
[----:B------:R-:W1:Y:S07]  /*7df0*/  LDSM.16.M88.4 R4, [R218+0x6000] ;  /* 0x00600000da04783b */ /* 0x000e6e0000000200 */
[C---:B------:R-:W-:Y:S08]  /*7e00*/  HMMA.16816.F32 R20, R8.reuse, R22, R140 ;  /* 0x000000160814723c */ /* 0x040ff0000000188c */
[C---:B------:R-:W-:Y:S08]  /*7e10*/  HMMA.16816.F32 R136, R8.reuse, R28, R192 ;  /* 0x0000001c0888723c */ /* 0x040ff000000018c0 */
[----:B------:R-:W-:Y:S01]  /*7e20*/  HMMA.16816.F32 R188, R8, R30, R188 ;  /* 0x0000001e08bc723c */ /* 0x000fe200000018bc */
[----:B------:R-:W-:Y:S11]  /*7e30*/  LDSM.16.M88.4 R8, [R217+0x4000] ;  /* 0x00400000d908783b */ /* 0x000ff60000000200 */
[----:B------:R-:W-:Y:S04]  /*7e40*/  @!UPT UIADD3 URZ, URZ, URZ, URZ ;  /* 0x0000003f3f3ff290 */ /* 0x000fe8000fffe03f */
[----:B---3--:R-:W-:Y:S08]  /*7e50*/  HMMA.16816.F32 R28, R12, R24, R136 ;  /* 0x000000180c1c723c */ /* 0x008ff00000001888 */
[----:B-1----:R-:W-:Y:S08]  /*7e60*/  HMMA.16816.F32 R140, R4, R26, R132 ;  /* 0x0000001a048c723c */ /* 0x002ff00000001884 */
[-C--:B------:R-:W-:Y:S08]  /*7e70*/  HMMA.16816.F32 R132, R12, R16.reuse, R32 ;  /* 0x000000100c84723c */ /* 0x080ff00000001820 */
[C---:B------:R-:W-:Y:S08]  /*7e80*/  HMMA.16816.F32 R184, R4.reuse, R16, R184 ;  /* 0x0000001004b8723c */ /* 0x040ff000000018b8 */
[C---:B------:R-:W-:Y:S08]  /*7e90*/  HMMA.16816.F32 R180, R4.reuse, R18, R180 ;  /* 0x0000001204b4723c */ /* 0x040ff000000018b4 */
[----:B------:R-:W-:Y:S01]  /*7ea0*/  HMMA.16816.F32 R176, R4, R24, R176 ;  /* 0x0000001804b0723c */ /* 0x000fe200000018b0 */
[----:B------:R-:W-:Y:S07]  /*7eb0*/  LDSM.16.M88.4 R4, [R217+0x6000] ;  /* 0x00600000d904783b */ /* 0x000fee0000000200 */
[----:B------:R-:W-:Y:S01]  /*7ec0*/  HMMA.16816.F32 R32, R12, R18, R20 ;  /* 0x000000120c20723c */ /* 0x000fe20000001814 */
[----:B------:R-:W1:Y:S04]  /*7ed0*/  LDSM.16.M88.4 R20, [R215+0x1000] ;  /* 0x00100000d714783b */ /* 0x000e680000000200 */
[----:B------:R-:W2:Y:S01]  /*7ee0*/  LDSM.16.M88.4 R16, [R215+0x1800] ;  /* 0x00180000d710783b */ /* 0x000ea20000000200 */
[----:B------:R-:W-:-:S04]  /*7ef0*/  DEPBAR.LE SB0, 0x0 ;  /* 0x000080000000791a */ /* 0x000fc80000000000 */
[----:B------:R-:W-:Y:S08]  /*7f00*/  HMMA.16816.F32 R12, R12, R26, R188 ;  /* 0x0000001a0c0c723c */ /* 0x000ff000000018bc */
[C---:B-1----:R-:W-:Y:S08]  /*7f10*/  HMMA.16816.F32 R184, R4.reuse, R20, R184 ;  /* 0x0000001404b8723c */ /* 0x042ff000000018b8 */
[----:B------:R-:W-:Y:S08]  /*7f20*/  HMMA.16816.F32 R180, R4, R22, R180 ;  /* 0x0000001604b4723c */ /* 0x000ff000000018b4 */
[C---:B------:R-:W-:Y:S08]  /*7f30*/  HMMA.16816.F32 R132, R8.reuse, R20, R132 ;  /* 0x000000140884723c */ /* 0x040ff00000001884 */
[----:B------:R-:W-:Y:S08]  /*7f40*/  HMMA.16816.F32 R32, R8, R22, R32 ;  /* 0x000000160820723c */ /* 0x000ff00000001820 */
[C---:B--2---:R-:W-:Y:S08]  /*7f50*/  HMMA.16816.F32 R24, R4.reuse, R16, R176 ;  /* 0x000000100418723c */ /* 0x044ff000000018b0 */
[----:B------:R-:W-:Y:S08]  /*7f60*/  HMMA.16816.F32 R140, R4, R18, R140 ;  /* 0x00000012048c723c */ /* 0x000ff0000000188c */
[C---:B------:R-:W-:Y:S08]  /*7f70*/  HMMA.16816.F32 R28, R8.reuse, R16, R28 ;  /* 0x00000010081c723c */ /* 0x040ff0000000181c */
[----:B------:R-:W-:Y:S01]  /*7f80*/  HMMA.16816.F32 R20, R8, R18, R12 ;  /* 0x000000120814723c */ /* 0x000fe2000000180c */
[----:B------:R-:W-:Y:S06]  /*7f90*/  BAR.SYNC.DEFER_BLOCKING 0x0 ;  /* 0x0000000000007b1d */ /* 0x000fec0000010000 */
[----:B------:R-:W-:Y:S05]  /*7fa0*/  @!P0 BRA `(.L_x_1051) ;  /* 0x000001a000008947 */ /* 0x000fea0003800000 */
[----:B------:R-:W2:Y:S04]  /*7fb0*/  LDL.64 R240, [R1+0x18] ;  /* 0x0000180001f07983 */ /* 0x000ea80000100a00 */
[----:B------:R-:W3:Y:S01]  /*7fc0*/  LDL.64 R242, [R1+0x10] ;  /* 0x0000100001f27983 */ /* 0x000ee20000100a00 */
[----:B------:R-:W-:-:S02]  /*7fd0*/  UIADD3 UR16, UR8, -0x4, URZ ;  /* 0xfffffffc08107890 */ /* 0x000fc4000fffe03f */
[----:B------:R-:W-:Y:S02]  /*7fe0*/  ULDC.64 UR4, c[0x0][0x198] ;  /* 0x0000660000047ab9 */ /* 0x000fe40000000a00 */
[----:B------:R-:W-:Y:S02]  /*7ff0*/  USHF.R.S32.HI UR15, URZ, 0x1f, UR16 ;  /* 0x0000001f3f0f7899 */ /* 0x000fe40008011410 */
        /* <DEDUP_REMOVED lines=21> */
.L_x_1051:
[----:B------:R-:W2:Y:S01]  /*8150*/  S2R R252, SR_TID.X ;  /* 0x0000000000fc7919 */ /* 0x000ea20000002100 */
[----:B------:R-:W-:-:S02]  /*8160*/  MOV R0, UR20 ;  /* 0x0000001400007c02 */ /* 0x000fc40008000f00 */
[----:B--2---:R-:W-:-:S04]  /*8170*/  SHF.L.U32 R252, R252, 0x1, RZ ;  /* 0x00000001fcfc7819 */ /* 0x004fc800000006ff */
[----:B------:R-:W-:-:S04]  /*8180*/  LOP3.LUT R252, R252, 0x6, RZ, 0xc0, !PT ;  /* 0x00000006fcfc7812 */ /* 0x000fc800078ec0ff */
[----:B------:R-:W-:-:S04]  /*8190*/  LEA R0, R0, R252, 0x5 ;  /* 0x000000fc00007211 */ /* 0x000fc800078e28ff */
[C---:B------:R-:W-:Y:S02]  /*81a0*/  IADD3 R7, R0.reuse, 0x1, RZ ;  /* 0x0000000100077810 */ /* 0x040fe40007ffe0ff */
[CC--:B------:R-:W-:Y:S02]  /*81b0*/  ISETP.GE.AND P2, PT, R0.reuse, R231.reuse, PT ;  /* 0x000000e70000720c */ /* 0x0c0fe40003f46270 */
[C---:B------:R-:W-:Y:S02]  /*81c0*/  ISETP.GE.AND P1, PT, R7.reuse, R231, PT ;  /* 0x000000e70700720c */ /* 0x040fe40003f26270 */
[CC--:B------:R-:W-:Y:S02]  /*81d0*/  ISETP.LT.OR P2, PT, R0.reuse, R227.reuse, P2 ;  /* 0x000000e30000720c */ /* 0x0c0fe40001741670 */
[----:B------:R-:W-:Y:S02]  /*81e0*/  ISETP.LT.OR P1, PT, R7, R227, P1 ;  /* 0x000000e30700720c */ /* 0x000fe40000f21670 */
[----:B------:R-:W-:-:S02]  /*81f0*/  IADD3 R6, R0, 0x8, RZ ;  /* 0x0000000800067810 */ /* 0x000fc40007ffe0ff */
[C---:B-1----:R-:W-:Y:S02]  /*8200*/  IADD3 R5, R0.reuse, 0x9, RZ ;  /* 0x0000000900057810 */ /* 0x042fe40007ffe0ff */
[----:B------:R-:W-:Y:S02]  /*8210*/  IADD3 R4, R0, 0x10, RZ ;  /* 0x0000001000047810 */ /* 0x000fe40007ffe0ff */
[----:B------:R-:W-:Y:S02]  /*8220*/  FSEL R8, R132, -INF , !P2 ;  /* 0xff80000084087808 */ /* 0x000fe40005000000 */
[----:B------:R-:W-:Y:S02]  /*8230*/  FSEL R9, R133, -INF , !P1 ;  /* 0xff80000085097808 */ /* 0x000fe40004800000 */
[C---:B------:R-:W-:Y:S02]  /*8240*/  ISETP.GE.AND P3, PT, R0.reuse, R230, PT ;  /* 0x000000e60000720c */ /* 0x040fe40003f66270 */
[----:B------:R-:W-:-:S02]  /*8250*/  ISETP.GE.AND P5, PT, R0, R229, PT ;  /* 0x000000e50000720c */ /* 0x000fc40003fa6270 */
[----:B------:R-:W-:Y:S02]  /*8260*/  ISETP.GE.AND P4, PT, R0, R228, PT ;  /* 0x000000e40000720c */ /* 0x000fe40003f86270 */
[-C--:B------:R-:W-:Y:S02]  /*8270*/  ISETP.GE.AND P6, PT, R6, R231.reuse, PT ;  /* 0x000000e70600720c */ /* 0x080fe40003fc6270 */
[-C--:B------:R-:W-:Y:S02]  /*8280*/  ISETP.GE.AND P2, PT, R5, R231.reuse, PT ;  /* 0x000000e70500720c */ /* 0x080fe40003f46270 */
[----:B------:R-:W-:Y:S02]  /*8290*/  ISETP.GE.AND P1, PT, R4, R231, PT ;  /* 0x000000e70400720c */ /* 0x000fe40003f26270 */
[C---:B------:R-:W-:Y:S02]  /*82a0*/  IADD3 R3, R0.reuse, 0x11, RZ ;  /* 0x0000001100037810 */ /* 0x040fe40007ffe0ff */
[----:B------:R-:W-:-:S02]  /*82b0*/  IADD3 R2, R0, 0x18, RZ ;  /* 0x0000001800027810 */ /* 0x000fc40007ffe0ff */
[C---:B------:R-:W-:Y:S02]  /*82c0*/  ISETP.LT.OR P3, PT, R0.reuse, R226, P3 ;  /* 0x000000e20000720c */ /* 0x040fe40001f61670 */
[C---:B------:R-:W-:Y:S02]  /*82d0*/  ISETP.LT.OR P5, PT, R0.reuse, R225, P5 ;  /* 0x000000e10000720c */ /* 0x040fe40002fa1670 */
[----:B------:R-:W-:Y:S02]  /*82e0*/  ISETP.LT.OR P4, PT, R0, R224, P4 ;  /* 0x000000e00000720c */ /* 0x000fe40002781670 */
[-C--:B------:R-:W-:Y:S02]  /*82f0*/  ISETP.LT.OR P6, PT, R6, R227.reuse, P6 ;  /* 0x000000e30600720c */ /* 0x080fe400037c1670 */
[-C--:B------:R-:W-:Y:S02]  /*8300*/  ISETP.LT.OR P2, PT, R5, R227.reuse, P2 ;  /* 0x000000e30500720c */ /* 0x080fe40001741670 */
[----:B------:R-:W-:-:S02]  /*8310*/  ISETP.LT.OR P1, PT, R4, R227, P1 ;  /* 0x000000e30400720c */ /* 0x000fc40000f21670 */
[----:B------:R-:W-:Y:S02]  /*8320*/  IADD3 R0, R0, 0x19, RZ ;  /* 0x0000001900007810 */ /* 0x000fe40007ffe0ff */
[----:B------:R-:W-:Y:S02]  /*8330*/  FSEL R12, R32, -INF , !P6 ;  /* 0xff800000200c7808 */ /* 0x000fe40007000000 */
[----:B------:R-:W-:Y:S02]  /*8340*/  FSEL R11, R33, -INF , !P2 ;  /* 0xff800000210b7808 */ /* 0x000fe40005000000 */
[----:B------:R-:W-:Y:S02]  /*8350*/  FSEL R178, R28, -INF , !P1 ;  /* 0xff8000001cb27808 */ /* 0x000fe40004800000 */
[-C--:B------:R-:W-:Y:S02]  /*8360*/  ISETP.GE.AND P6, PT, R3, R231.reuse, PT ;  /* 0x000000e70300720c */ /* 0x080fe40003fc6270 */
[----:B------:R-:W-:-:S02]  /*8370*/  ISETP.GE.AND P2, PT, R2, R231, PT ;  /* 0x000000e70200720c */ /* 0x000fc40003f46270 */
[----:B------:R-:W-:Y:S02]  /*8380*/  ISETP.GE.AND P1, PT, R0, R231, PT ;  /* 0x000000e70000720c */ /* 0x000fe40003f26270 */
[----:B------:R-:W-:Y:S02]  /*8390*/  FMNMX.FTZ R10, R207, R8, !PT ;  /* 0x00000008cf0a7209 */ /* 0x000fe40007810000 */
[-C--:B------:R-:W-:Y:S02]  /*83a0*/  ISETP.LT.OR P6, PT, R3, R227.reuse, P6 ;  /* 0x000000e30300720c */ /* 0x080fe400037c1670 */
[-C--:B------:R-:W-:Y:S02]  /*83b0*/  ISETP.LT.OR P2, PT, R2, R227.reuse, P2 ;  /* 0x000000e30200720c */ /* 0x080fe40001741670 */
[----:B------:R-:W-:Y:S02]  /*83c0*/  ISETP.LT.OR P1, PT, R0, R227, P1 ;  /* 0x000000e30000720c */ /* 0x000fe40000f21670 */
[----:B------:R-:W-:-:S02]  /*83d0*/  FMNMX.FTZ R10, R9, R10, !PT ;  /* 0x0000000a090a7209 */ /* 0x000fc40007810000 */
[----:B------:R-:W-:Y:S02]  /*83e0*/  FSEL R179, R29, -INF , !P6 ;  /* 0xff8000001db37808 */ /* 0x000fe40007000000 */
[----:B------:R-:W-:Y:S02]  /*83f0*/  FSEL R188, R20, -INF , !P2 ;  /* 0xff80000014bc7808 */ /* 0x000fe40005000000 */
[----:B------:R-:W-:Y:S02]  /*8400*/  FSEL R189, R21, -INF , !P1 ;  /* 0xff80000015bd7808 */ /* 0x000fe40004800000 */
[----:B------:R-:W-:Y:S02]  /*8410*/  FMNMX.FTZ R13, R12, R10, !PT ;  /* 0x0000000a0c0d7209 */ /* 0x000fe40007810000 */
[C---:B------:R-:W-:Y:S02]  /*8420*/  ISETP.GE.AND P6, PT, R7.reuse, R230, PT ;  /* 0x000000e60700720c */ /* 0x040fe40003fc6270 */
[----:B------:R-:W-:-:S02]  /*8430*/  ISETP.GE.AND P2, PT, R7, R229, PT ;  /* 0x000000e50700720c */ /* 0x000fc40003f46270 */
[----:B------:R-:W-:Y:S02]  /*8440*/  ISETP.GE.AND P1, PT, R7, R228, PT ;  /* 0x000000e40700720c */ /* 0x000fe40003f26270 */
[----:B------:R-:W-:Y:S02]  /*8450*/  FMNMX.FTZ R14, R11, R13, !PT ;  /* 0x0000000d0b0e7209 */ /* 0x000fe40007810000 */
[C---:B------:R-:W-:Y:S02]  /*8460*/  ISETP.LT.OR P6, PT, R7.reuse, R226, P6 ;  /* 0x000000e20700720c */ /* 0x040fe400037c1670 */
        /* <DEDUP_REMOVED lines=8> */
[----:B------:R-:W-:-:S02]  /*84f0*/  FMNMX.FTZ R14, R178, R14, !PT ;  /* 0x0000000eb20e7209 */ /* 0x000fc40007810000 */
[C---:B------:R-:W-:Y:S02]  /*8500*/  ISETP.LT.OR P3, PT, R6.reuse, R226, P3 ;  /* 0x000000e20600720c */ /* 0x040fe40001f61670 */
[C---:B------:R-:W-:Y:S02]  /*8510*/  ISETP.LT.OR P5, PT, R6.reuse, R225, P5 ;  /* 0x000000e10600720c */ /* 0x040fe40002fa1670 */
[----:B------:R-:W-:Y:S02]  /*8520*/  ISETP.LT.OR P4, PT, R6, R224, P4 ;  /* 0x000000e00600720c */ /* 0x000fe40002781670 */
[----:B------:R-:W-:Y:S02]  /*8530*/  FMNMX.FTZ R6, R179, R14, !PT ;  /* 0x0000000eb3067209 */ /* 0x000fe40007810000 */
[----:B------:R-:W-:Y:S02]  /*8540*/  FSEL R16, R135, -INF , !P6 ;  /* 0xff80000087107808 */ /* 0x000fe40007000000 */
[----:B------:R-:W-:-:S02]  /*8550*/  FMNMX.FTZ R6, R188, R6, !PT ;  /* 0x00000006bc067209 */ /* 0x000fc40007810000 */
[----:B------:R-:W-:Y:S02]  /*8560*/  FSEL R19, R185, -INF , !P2 ;  /* 0xff800000b9137808 */ /* 0x000fe40005000000 */
[----:B------:R-:W-:Y:S02]  /*8570*/  FMNMX.FTZ R6, R189, R6, !PT ;  /* 0x00000006bd067209 */ /* 0x000fe40007810000 */
[-C--:B------:R-:W-:Y:S02]  /*8580*/  ISETP.GE.AND P6, PT, R5, R230.reuse, PT ;  /* 0x000000e60500720c */ /* 0x080fe40003fc6270 */
[----:B------:R-:W-:Y:S01]  /*8590*/  ISETP.GE.AND P2, PT, R4, R230, PT ;  /* 0x000000e60400720c */ /* 0x000fe20003f46270 */
[----:B------:R-:W1:Y:S01]  /*85a0*/  SHFL.BFLY PT, R21, R6, 0x2, 0x1f ;  /* 0x0c401f0006157f89 */ /* 0x000e6200000e0000 */
[----:B------:R-:W-:Y:S02]  /*85b0*/  FSEL R20, R187, -INF , !P1 ;  /* 0xff800000bb147808 */ /* 0x000fe40004800000 */
[----:B------:R-:W-:-:S02]  /*85c0*/  ISETP.LT.OR P6, PT, R5, R226, P6 ;  /* 0x000000e20500720c */ /* 0x000fc400037c1670 */
[----:B------:R-:W-:Y:S02]  /*85d0*/  FSEL R15, R34, -INF , !P3 ;  /* 0xff800000220f7808 */ /* 0x000fe40005800000 */
[----:B------:R-:W-:Y:S02]  /*85e0*/  ISETP.LT.OR P2, PT, R4, R226, P2 ;  /* 0x000000e20400720c */ /* 0x000fe40001741670 */
[C---:B------:R-:W-:Y:S02]  /*85f0*/  ISETP.GE.AND P1, PT, R5.reuse, R229, PT ;  /* 0x000000e50500720c */ /* 0x040fe40003f26270 */
[----:B------:R-:W-:Y:S02]  /*8600*/  ISETP.GE.AND P3, PT, R5, R228, PT ;  /* 0x000000e40500720c */ /* 0x000fe40003f66270 */
[----:B------:R-:W-:Y:S02]  /*8610*/  FMNMX.FTZ R14, R206, R7, !PT ;  /* 0x00000007ce0e7209 */ /* 0x000fe40007810000 */
[----:B------:R-:W-:-:S02]  /*8620*/  FSEL R18, R35, -INF , !P6 ;  /* 0xff80000023127808 */ /* 0x000fc40007000000 */
[----:B------:R-:W-:Y:S01]  /*8630*/  FSEL R177, R30, -INF , !P2 ;  /* 0xff8000001eb17808 */ /* 0x000fe20005000000 */
[----:B------:R-:W-:Y:S01]  /*8640*/  LDSM.16.MT88.4 R32, [R213+0xb000] ;  /* 0x00b00000d520783b */ /* 0x000fe20000004200 */
[-C--:B------:R-:W-:Y:S02]  /*8650*/  ISETP.GE.AND P6, PT, R3, R230.reuse, PT ;  /* 0x000000e60300720c */ /* 0x080fe40003fc6270 */
[----:B------:R-:W-:Y:S02]  /*8660*/  ISETP.GE.AND P2, PT, R2, R230, PT ;  /* 0x000000e60200720c */ /* 0x000fe40003f46270 */
[C---:B------:R-:W-:Y:S02]  /*8670*/  ISETP.LT.OR P1, PT, R5.reuse, R225, P1 ;  /* 0x000000e10500720c */ /* 0x040fe40000f21670 */
[----:B------:R-:W-:Y:S02]  /*8680*/  ISETP.LT.OR P3, PT, R5, R224, P3 ;  /* 0x000000e00500720c */ /* 0x000fe40001f61670 */
[----:B------:R-:W-:-:S02]  /*8690*/  FMNMX.FTZ R5, R16, R14, !PT ;  /* 0x0000000e10057209 */ /* 0x000fc40007810000 */
[-C--:B------:R-:W-:Y:S02]  /*86a0*/  ISETP.LT.OR P6, PT, R3, R226.reuse, P6 ;  /* 0x000000e20300720c */ /* 0x080fe400037c1670 */
[----:B------:R-:W-:Y:S02]  /*86b0*/  ISETP.LT.OR P2, PT, R2, R226, P2 ;  /* 0x000000e20200720c */ /* 0x000fe40001741670 */
[----:B------:R-:W-:Y:S02]  /*86c0*/  FMNMX.FTZ R5, R15, R5, !PT ;  /* 0x000000050f057209 */ /* 0x000fe40007810000 */
[----:B------:R-:W-:Y:S02]  /*86d0*/  FSEL R176, R31, -INF , !P6 ;  /* 0xff8000001fb07808 */ /* 0x000fe40007000000 */
[----:B------:R-:W-:Y:S01]  /*86e0*/  FSEL R133, R22, -INF , !P2 ;  /* 0xff80000016857808 */ /* 0x000fe20005000000 */
[----:B------:R-:W-:Y:S01]  /*86f0*/  LDSM.16.MT88.4 R28, [R214+0xa000] ;  /* 0x00a00000d61c783b */ /* 0x000fe20000004200 */
[----:B------:R-:W-:-:S02]  /*8700*/  ISETP.GE.AND P6, PT, R4, R229, PT ;  /* 0x000000e50400720c */ /* 0x000fc40003fc6270 */
[----:B------:R-:W-:Y:S02]  /*8710*/  ISETP.GE.AND P2, PT, R4, R228, PT ;  /* 0x000000e40400720c */ /* 0x000fe40003f46270 */
[----:B------:R-:W-:Y:S02]  /*8720*/  FMNMX.FTZ R5, R18, R5, !PT ;  /* 0x0000000512057209 */ /* 0x000fe40007810000 */
[----:B------:R-:W-:Y:S02]  /*8730*/  FSEL R17, R180, -INF , !P5 ;  /* 0xff800000b4117808 */ /* 0x000fe40006800000 */
[----:B------:R-:W-:Y:S02]  /*8740*/  ISETP.GE.AND P5, PT, R0, R230, PT ;  /* 0x000000e60000720c */ /* 0x000fe40003fa6270 */
[C---:B------:R-:W-:Y:S02]  /*8750*/  ISETP.LT.OR P6, PT, R4.reuse, R225, P6 ;  /* 0x000000e10400720c */ /* 0x040fe400037c1670 */
[----:B------:R-:W-:-:S02]  /*8760*/  ISETP.LT.OR P2, PT, R4, R224, P2 ;  /* 0x000000e00400720c */ /* 0x000fc40001741670 */
[----:B------:R-:W-:Y:S02]  /*8770*/  FMNMX.FTZ R14, R177, R5, !PT ;  /* 0x00000005b10e7209 */ /* 0x000fe40007810000 */
[----:B------:R-:W-:Y:S02]  /*8780*/  FMNMX.FTZ R4, R205, R10, !PT ;  /* 0x0000000acd047209 */ /* 0x000fe40007810000 */
[----:B-1----:R-:W-:Y:S02]  /*8790*/  FMNMX.FTZ R5, R6, R21, !PT ;  /* 0x0000001506057209 */ /* 0x002fe40007810000 */
[----:B------:R-:W-:Y:S02]  /*87a0*/  ISETP.LT.OR P5, PT, R0, R226, P5 ;  /* 0x000000e20000720c */ /* 0x000fe40002fa1670 */
[----:B------:R-:W-:Y:S02]  /*87b0*/  FMNMX.FTZ R6, R176, R14, !PT ;  /* 0x0000000eb0067209 */ /* 0x000fe40007810000 */
[----:B------:R-:W-:-:S02]  /*87c0*/  FMNMX.FTZ R4, R19, R4, !PT ;  /* 0x0000000413047209 */ /* 0x000fc40007810000 */
[----:B------:R-:W-:Y:S02]  /*87d0*/  FSEL R139, R23, -INF , !P5 ;  /* 0xff800000178b7808 */ /* 0x000fe40006800000 */
[----:B------:R-:W-:Y:S02]  /*87e0*/  FMNMX.FTZ R21, R133, R6, !PT ;  /* 0x0000000685157209 */ /* 0x000fe40007810000 */
[----:B------:R-:W-:Y:S02]  /*87f0*/  FSEL R14, R181, -INF , !P1 ;  /* 0xff800000b50e7808 */ /* 0x000fe40004800000 */
[----:B------:R-:W-:Y:S02]  /*8800*/  ISETP.GE.AND P5, PT, R3, R229, PT ;  /* 0x000000e50300720c */ /* 0x000fe40003fa6270 */
[----:B------:R-:W-:Y:S02]  /*8810*/  FMNMX.FTZ R6, R17, R4, !PT ;  /* 0x0000000411067209 */ /* 0x000fe40007810000 */
[----:B------:R-:W-:-:S02]  /*8820*/  ISETP.GE.AND P1, PT, R3, R228, PT ;  /* 0x000000e40300720c */ /* 0x000fc40003f26270 */
[C---:B------:R-:W-:Y:S02]  /*8830*/  ISETP.LT.OR P5, PT, R3.reuse, R225, P5 ;  /* 0x000000e10300720c */ /* 0x040fe40002fa1670 */
[----:B------:R-:W-:Y:S02]  /*8840*/  FSEL R132, R24, -INF , !P6 ;  /* 0xff80000018847808 */ /* 0x000fe40007000000 */
[----:B------:R-:W-:Y:S01]  /*8850*/  FMNMX.FTZ R6, R14, R6, !PT ;  /* 0x000000060e067209 */ /* 0x000fe20007810000 */
[----:B------:R-:W-:Y:S01]  /*8860*/  SHFL.BFLY PT, R24, R5, 0x1, 0x1f ;  /* 0x0c201f0005187f89 */ /* 0x000fe200000e0000 */
[----:B------:R-:W-:Y:S02]  /*8870*/  ISETP.LT.OR P1, PT, R3, R224, P1 ;  /* 0x000000e00300720c */ /* 0x000fe40000f21670 */
[----:B------:R-:W-:Y:S02]  /*8880*/  FMNMX.FTZ R4, R139, R21, !PT ;  /* 0x000000158b047209 */ /* 0x000fe40007810000 */
[----:B------:R-:W-:-:S02]  /*8890*/  FSEL R138, R25, -INF , !P5 ;  /* 0xff800000198a7808 */ /* 0x000fc40006800000 */
[----:B------:R-:W-:Y:S01]  /*88a0*/  FMNMX.FTZ R3, R132, R6, !PT ;  /* 0x0000000684037209 */ /* 0x000fe20007810000 */
[----:B------:R-:W1:Y:S01]  /*88b0*/  SHFL.BFLY PT, R23, R4, 0x2, 0x1f ;  /* 0x0c401f0004177f89 */ /* 0x000e6200000e0000 */
[----:B------:R-:W-:Y:S02]  /*88c0*/  FMNMX.FTZ R21, R204, R13, !PT ;  /* 0x0000000dcc157209 */ /* 0x000fe40007810000 */
[----:B------:R-:W-:Y:S02]  /*88d0*/  FMNMX.FTZ R22, R138, R3, !PT ;  /* 0x000000038a167209 */ /* 0x000fe40007810000 */
[----:B------:R-:W-:Y:S02]  /*88e0*/  FSEL R6, R182, -INF , !P4 ;  /* 0xff800000b6067808 */ /* 0x000fe40006000000 */
[----:B------:R-:W-:Y:S02]  /*88f0*/  FMNMX.FTZ R3, R20, R21, !PT ;  /* 0x0000001514037209 */ /* 0x000fe40007810000 */
[----:B------:R-:W-:-:S02]  /*8900*/  ISETP.GE.AND P6, PT, R2, R229, PT ;  /* 0x000000e50200720c */ /* 0x000fc40003fc6270 */
[----:B------:R-:W-:Y:S02]  /*8910*/  ISETP.GE.AND P4, PT, R2, R228, PT ;  /* 0x000000e40200720c */ /* 0x000fe40003f86270 */
[----:B------:R-:W-:Y:S02]  /*8920*/  FSEL R21, R183, -INF , !P3 ;  /* 0xff800000b7157808 */ /* 0x000fe40005800000 */
[----:B------:R-:W-:Y:S02]  /*8930*/  FMNMX.FTZ R3, R6, R3, !PT ;  /* 0x0000000306037209 */ /* 0x000fe40007810000 */
[C---:B------:R-:W-:Y:S02]  /*8940*/  ISETP.LT.OR P6, PT, R2.reuse, R225, P6 ;  /* 0x000000e10200720c */ /* 0x040fe400037c1670 */
[----:B------:R-:W-:Y:S02]  /*8950*/  ISETP.LT.OR P4, PT, R2, R224, P4 ;  /* 0x000000e00200720c */ /* 0x000fe40002781670 */
[----:B------:R-:W-:-:S02]  /*8960*/  FSEL R181, R26, -INF , !P2 ;  /* 0xff8000001ab57808 */ /* 0x000fc40005000000 */
[----:B------:R-:W-:Y:S02]  /*8970*/  FMNMX.FTZ R2, R21, R3, !PT ;  /* 0x0000000315027209 */ /* 0x000fe40007810000 */
[----:B------:R-:W-:Y:S02]  /*8980*/  FSEL R185, R27, -INF , !P1 ;  /* 0xff8000001bb97808 */ /* 0x000fe40004800000 */
[C---:B------:R-:W-:Y:S02]  /*8990*/  ISETP.GE.AND P5, PT, R0.reuse, R229, PT ;  /* 0x000000e50000720c */ /* 0x040fe40003fa6270 */
[C---:B------:R-:W-:Y:S02]  /*89a0*/  ISETP.GE.AND P1, PT, R0.reuse, R228, PT ;  /* 0x000000e40000720c */ /* 0x040fe40003f26270 */
[----:B------:R-:W-:Y:S02]  /*89b0*/  FMNMX.FTZ R2, R181, R2, !PT ;  /* 0x00000002b5027209 */ /* 0x000fe40007810000 */
[----:B------:R-:W-:-:S02]  /*89c0*/  ISETP.LT.OR P5, PT, R0, R225, P5 ;  /* 0x000000e10000720c */ /* 0x000fc40002fa1670 */
[----:B------:R-:W-:Y:S02]  /*89d0*/  ISETP.LT.OR P1, PT, R0, R224, P1 ;  /* 0x000000e00000720c */ /* 0x000fe40000f21670 */
[----:B------:R-:W-:Y:S02]  /*89e0*/  FSEL R187, R142, -INF , !P4 ;  /* 0xff8000008ebb7808 */ /* 0x000fe40006000000 */
[----:B------:R-:W-:Y:S02]  /*89f0*/  FMNMX.FTZ R0, R185, R2, !PT ;  /* 0x00000002b9007209 */ /* 0x000fe40007810000 */
[----:B------:R-:W-:Y:S02]  /*8a00*/  FSEL R186, R143, -INF , !P1 ;  /* 0xff8000008fba7808 */ /* 0x000fe40004800000 */
[----:B------:R-:W-:Y:S02]  /*8a10*/  FMNMX.FTZ R0, R187, R0, !PT ;  /* 0x00000000bb007209 */ /* 0x000fe40007810000 */
[----:B------:R-:W-:-:S02]  /*8a20*/  FSEL R140, R140, -INF , !P6 ;  /* 0xff8000008c8c7808 */ /* 0x000fc40007000000 */
[----:B------:R-:W-:Y:S02]  /*8a30*/  FMNMX.FTZ R0, R186, R0, !PT ;  /* 0x00000000ba007209 */ /* 0x000fe40007810000 */
[----:B-1----:R-:W-:Y:S02]  /*8a40*/  FMNMX.FTZ R135, R4, R23, !PT ;  /* 0x0000001704877209 */ /* 0x002fe40007810000 */
[----:B------:R-:W-:Y:S01]  /*8a50*/  FSEL R141, R141, -INF , !P5 ;  /* 0xff8000008d8d7808 */ /* 0x000fe20006800000 */
[----:B------:R-:W1:Y:S01]  /*8a60*/  SHFL.BFLY PT, R137, R0, 0x2, 0x1f ;  /* 0x0c401f0000897f89 */ /* 0x000e6200000e0000 */
[----:B------:R-:W-:Y:S02]  /*8a70*/  FMNMX.FTZ R22, R140, R22, !PT ;  /* 0x000000168c167209 */ /* 0x000fe40007810000 */
[----:B------:R-:W-:Y:S01]  /*8a80*/  FMNMX.FTZ R136, R5, R24, !PT ;  /* 0x0000001805887209 */ /* 0x000fe20007810000 */
[----:B------:R-:W2:Y:S01]  /*8a90*/  SHFL.BFLY PT, R4, R135, 0x1, 0x1f ;  /* 0x0c201f0087047f89 */ /* 0x000ea200000e0000 */
[----:B------:R-:W-:-:S02]  /*8aa0*/  FMNMX.FTZ R134, R141, R22, !PT ;  /* 0x000000168d867209 */ /* 0x000fc40007810000 */
[C---:B------:R-:W-:Y:S01]  /*8ab0*/  FSETP.NEU.FTZ.AND P4, PT, R136.reuse, -INF , PT ;  /* 0xff8000008800780b */ /* 0x040fe20003f9d000 */
[----:B------:R-:W-:Y:S01]  /*8ac0*/  FMUL.FTZ R3, R136, c[0x0][0x23c] ;  /* 0x00008f0088037a20 */ /* 0x000fe20000410000 */
[----:B------:R-:W-:Y:S04]  /*8ad0*/  LDSM.16.MT88.4 R24, [R209+0xa000] ;  /* 0x00a00000d118783b */ /* 0x000fe80000004200 */
[----:B------:R-:W3:Y:S01]  /*8ae0*/  SHFL.BFLY PT, R22, R134, 0x2, 0x1f ;  /* 0x0c401f0086167f89 */ /* 0x000ee200000e0000 */
[----:B------:R-:W-:-:S05]  /*8af0*/  FSEL R3, R3, RZ, P4 ;  /* 0x000000ff03037208 */ /* 0x000fca0002000000 */
[--C-:B------:R-:W-:Y:S02]  /*8b00*/  FFMA.FTZ R12, R12, c[0x0][0x23c], -R3.reuse ;  /* 0x00008f000c0c7a23 */ /* 0x100fe40000010803 */
[--C-:B------:R-:W-:Y:S02]  /*8b10*/  FFMA.FTZ R8, R8, c[0x0][0x23c], -R3.reuse ;  /* 0x00008f0008087a23 */ /* 0x100fe40000010803 */
[----:B------:R4:W-:Y:S01]  /*8b20*/  MUFU.EX2 R202, R12 ;  /* 0x0000000c00ca7308 */ /* 0x0009e20000000800 */
[----:B-1----:R-:W-:Y:S01]  /*8b30*/  FMNMX.FTZ R137, R137, R0, !PT ;  /* 0x0000000089897209 */ /* 0x002fe20007810000 */
[--C-:B------:R-:W-:Y:S02]  /*8b40*/  FFMA.FTZ R9, R9, c[0x0][0x23c], -R3.reuse ;  /* 0x00008f0009097a23 */ /* 0x100fe40000010803 */
[----:B------:R-:W-:Y:S01]  /*8b50*/  FFMA.FTZ R11, R11, c[0x0][0x23c], -R3 ;  /* 0x00008f000b0b7a23 */ /* 0x000fe20000010803 */
[----:B--2---:R-:W-:Y:S02]  /*8b60*/  FMNMX.FTZ R135, R135, R4, !PT ;  /* 0x0000000487877209 */ /* 0x004fe40007810000 */
[----:B------:R-:W1:Y:S01]  /*8b70*/  SHFL.BFLY PT, R4, R137, 0x1, 0x1f ;  /* 0x0c201f0089047f89 */ /* 0x000e6200000e0000 */
[----:B------:R-:W-:Y:S01]  /*8b80*/  MUFU.EX2 R236, R8 ;  /* 0x0000000800ec7308 */ /* 0x000fe20000000800 */
[C---:B------:R-:W-:Y:S01]  /*8b90*/  FSETP.NEU.FTZ.AND P3, PT, R135.reuse, -INF , PT ;  /* 0xff8000008700780b */ /* 0x040fe20003f7d000 */
[----:B------:R-:W-:Y:S01]  /*8ba0*/  FMUL.FTZ R2, R135, c[0x0][0x23c] ;  /* 0x00008f0087027a20 */ /* 0x000fe20000410000 */
[----:B---3--:R-:W-:-:S04]  /*8bb0*/  FMNMX.FTZ R134, R22, R134, !PT ;  /* 0x0000008616867209 */ /* 0x008fc80007810000 */
[----:B------:R-:W-:Y:S01]  /*8bc0*/  FSEL R2, R2, RZ, P3 ;  /* 0x000000ff02027208 */ /* 0x000fe20001800000 */
[----:B------:R-:W2:Y:S01]  /*8bd0*/  MUFU.EX2 R203, R9 ;  /* 0x0000000900cb7308 */ /* 0x000ea20000000800 */
[----:B------:R-:W3:Y:S03]  /*8be0*/  SHFL.BFLY PT, R5, R134, 0x1, 0x1f ;  /* 0x0c201f0086057f89 */ /* 0x000ee600000e0000 */
[--C-:B------:R-:W-:Y:S02]  /*8bf0*/  FFMA.FTZ R15, R15, c[0x0][0x23c], -R2.reuse ;  /* 0x00008f000f0f7a23 */ /* 0x100fe40000010802 */
[--C-:B------:R-:W-:Y:S02]  /*8c00*/  FFMA.FTZ R16, R16, c[0x0][0x23c], -R2.reuse ;  /* 0x00008f0010107a23 */ /* 0x100fe40000010802 */
[----:B------:R5:W-:Y:S01]  /*8c10*/  MUFU.EX2 R200, R15 ;  /* 0x0000000f00c87308 */ /* 0x000be20000000800 */
[----:B------:R-:W-:-:S02]  /*8c20*/  FFMA.FTZ R7, R7, c[0x0][0x23c], -R2 ;  /* 0x00008f0007077a23 */ /* 0x000fc40000010802 */
[----:B------:R-:W-:Y:S01]  /*8c30*/  FFMA.FTZ R18, R18, c[0x0][0x23c], -R2 ;  /* 0x00008f0012127a23 */ /* 0x000fe20000010802 */
[----:B-1----:R-:W-:Y:S02]  /*8c40*/  FMNMX.FTZ R137, R137, R4, !PT ;  /* 0x0000000489897209 */ /* 0x002fe40007810000 */
[----:B------:R-:W-:Y:S02]  /*8c50*/  FSEL R4, R136, RZ, P4 ;  /* 0x000000ff88047208 */ /* 0x000fe40002000000 */
[----:B------:R-:W-:Y:S01]  /*8c60*/  MUFU.EX2 R194, R16 ;  /* 0x0000001000c27308 */ /* 0x000fe20000000800 */
[C---:B------:R-:W-:Y:S01]  /*8c70*/  FSETP.NEU.FTZ.AND P1, PT, R137.reuse, -INF , PT ;  /* 0xff8000008900780b */ /* 0x040fe20003f3d000 */
[----:B----4-:R-:W-:Y:S01]  /*8c80*/  FMUL.FTZ R12, R137, c[0x0][0x23c] ;  /* 0x00008f00890c7a20 */ /* 0x010fe20000410000 */
[----:B--2---:R-:W-:-:S04]  /*8c90*/  F2FP.PACK_AB R8, R203, R236 ;  /* 0x000000eccb08723e */ /* 0x004fc800000000ff */
[----:B------:R-:W-:Y:S01]  /*8ca0*/  FSEL R12, R12, RZ, P1 ;  /* 0x000000ff0c0c7208 */ /* 0x000fe20000800000 */
[----:B------:R-:W-:Y:S01]  /*8cb0*/  MUFU.EX2 R237, R11 ;  /* 0x0000000b00ed7308 */ /* 0x000fe20000000800 */
[----:B---3--:R-:W-:Y:S01]  /*8cc0*/  FMNMX.FTZ R134, R134, R5, !PT ;  /* 0x0000000586867209 */ /* 0x008fe20007810000 */
[----:B------:R-:W-:Y:S01]  /*8cd0*/  FADD.FTZ R5, R207, -R4 ;  /* 0x80000004cf057221 */ /* 0x000fe20000010000 */
[----:B------:R-:W-:Y:S01]  /*8ce0*/  FSEL R4, R135, RZ, P3 ;  /* 0x000000ff87047208 */ /* 0x000fe20001800000 */
[--C-:B------:R-:W-:Y:S01]  /*8cf0*/  FFMA.FTZ R20, R20, c[0x0][0x23c], -R12.reuse ;  /* 0x00008f0014147a23 */ /* 0x100fe2000001080c */
[----:B------:R-:W-:Y:S01]  /*8d00*/  FSETP.NEU.FTZ.AND P2, PT, R134, -INF , PT ;  /* 0xff8000008600780b */ /* 0x000fe20003f5d000 */
[--C-:B------:R-:W-:Y:S02]  /*8d10*/  FFMA.FTZ R21, R21, c[0x0][0x23c], -R12.reuse ;  /* 0x00008f0015157a23 */ /* 0x100fe4000001080c */
[----:B------:R-:W-:Y:S01]  /*8d20*/  FFMA.FTZ R6, R6, c[0x0][0x23c], -R12 ;  /* 0x00008f0006067a23 */ /* 0x000fe2000001080c */
[----:B------:R-:W-:Y:S01]  /*8d30*/  MUFU.EX2 R184, R20 ;  /* 0x0000001400b87308 */ /* 0x000fe20000000800 */
[----:B------:R-:W-:-:S02]  /*8d40*/  FADD.FTZ R4, R206, -R4 ;  /* 0x80000004ce047221 */ /* 0x000fc40000010000 */
[----:B------:R-:W-:Y:S02]  /*8d50*/  FMUL.FTZ R0, R134, c[0x0][0x23c] ;  /* 0x00008f0086007a20 */ /* 0x000fe40000410000 */
[----:B-----5:R-:W-:Y:S01]  /*8d60*/  FMUL.FTZ R15, R4, c[0x0][0x23c] ;  /* 0x00008f00040f7a20 */ /* 0x020fe20000410000 */
[----:B------:R-:W-:Y:S01]  /*8d70*/  FSEL R4, R137, RZ, P1 ;  /* 0x000000ff89047208 */ /* 0x000fe20000800000 */
[----:B------:R-:W-:Y:S01]  /*8d80*/  FMUL.FTZ R5, R5, c[0x0][0x23c] ;  /* 0x00008f0005057a20 */ /* 0x000fe20000410000 */
[----:B------:R1:W-:Y:S01]  /*8d90*/  MUFU.EX2 R180, R21 ;  /* 0x0000001500b47308 */ /* 0x0003e20000000800 */
[----:B------:R-:W-:Y:S01]  /*8da0*/  FSEL R0, R0, RZ, P2 ;  /* 0x000000ff00007208 */ /* 0x000fe20001000000 */
[----:B------:R-:W-:Y:S02]  /*8db0*/  FFMA.FTZ R13, R13, c[0x0][0x23c], -R12 ;  /* 0x00008f000d0d7a23 */ /* 0x000fe4000001080c */
[----:B------:R-:W-:Y:S02]  /*8dc0*/  FADD.FTZ R4, R204, -R4 ;  /* 0x80000004cc047221 */ /* 0x000fe40000010000 */
[----:B------:R-:W-:-:S02]  /*8dd0*/  FFMA.FTZ R14, R14, c[0x0][0x23c], -R0 ;  /* 0x00008f000e0e7a23 */ /* 0x000fc40000010800 */
[----:B------:R2:W-:Y:S01]  /*8de0*/  MUFU.EX2 R183, R6 ;  /* 0x0000000600b77308 */ /* 0x0005e20000000800 */
[--C-:B------:R-:W-:Y:S02]  /*8df0*/  FFMA.FTZ R10, R10, c[0x0][0x23c], -R0.reuse ;  /* 0x00008f000a0a7a23 */ /* 0x100fe40000010800 */
[--C-:B------:R-:W-:Y:S02]  /*8e00*/  FFMA.FTZ R19, R19, c[0x0][0x23c], -R0.reuse ;  /* 0x00008f0013137a23 */ /* 0x100fe40000010800 */
[----:B------:R-:W-:Y:S02]  /*8e10*/  FFMA.FTZ R17, R17, c[0x0][0x23c], -R0 ;  /* 0x00008f0011117a23 */ /* 0x000fe40000010800 */
[----:B------:R-:W-:Y:S01]  /*8e20*/  FMUL.FTZ R4, R4, c[0x0][0x23c] ;  /* 0x00008f0004047a20 */ /* 0x000fe20000410000 */
[----:B-1----:R-:W1:Y:S01]  /*8e30*/  LDSM.16.MT88.4 R20, [R211+0xa000] ;  /* 0x00a00000d314783b */ /* 0x002e620000004200 */
[----:B------:R3:W4:Y:S01]  /*8e40*/  MUFU.EX2 R16, R5 ;  /* 0x0000000500107308 */ /* 0x0007220000000800 */
[----:B--2---:R-:W-:-:S07]  /*8e50*/  FSEL R6, R134, RZ, P2 ;  /* 0x000000ff86067208 */ /* 0x004fce0001000000 */
[----:B------:R-:W-:Y:S01]  /*8e60*/  MUFU.EX2 R193, R14 ;  /* 0x0000000e00c17308 */ /* 0x000fe20000000800 */
[----:B---3--:R-:W-:-:S07]  /*8e70*/  FADD.FTZ R5, R205, -R6 ;  /* 0x80000006cd057221 */ /* 0x008fce0000010000 */
[----:B------:R-:W-:Y:S01]  /*8e80*/  MUFU.EX2 R182, R13 ;  /* 0x0000000d00b67308 */ /* 0x000fe20000000800 */
[-C--:B----4-:R-:W-:Y:S02]  /*8e90*/  FMUL.FTZ R144, R144, R16.reuse ;  /* 0x0000001090907220 */ /* 0x090fe40000410000 */
[----:B------:R-:W-:Y:S02]  /*8ea0*/  FMUL.FTZ R5, R5, c[0x0][0x23c] ;  /* 0x00008f0005057a20 */ /* 0x000fe40000410000 */
[-C--:B------:R-:W-:Y:S02]  /*8eb0*/  FMUL.FTZ R145, R145, R16.reuse ;  /* 0x0000001091917220 */ /* 0x080fe40000410000 */
[-C--:B------:R-:W-:Y:S01]  /*8ec0*/  FMUL.FTZ R156, R156, R16.reuse ;  /* 0x000000109c9c7220 */ /* 0x080fe20000410000 */
[----:B------:R-:W2:Y:S01]  /*8ed0*/  MUFU.EX2 R195, R7 ;  /* 0x0000000700c37308 */ /* 0x000ea20000000800 */
[-C--:B------:R-:W-:Y:S02]  /*8ee0*/  FMUL.FTZ R157, R157, R16.reuse ;  /* 0x000000109d9d7220 */ /* 0x080fe40000410000 */
[----:B------:R-:W-:-:S02]  /*8ef0*/  FMUL.FTZ R172, R172, R16 ;  /* 0x00000010acac7220 */ /* 0x000fc40000410000 */
[-C--:B------:R-:W-:Y:S02]  /*8f00*/  FMUL.FTZ R173, R173, R16.reuse ;  /* 0x00000010adad7220 */ /* 0x080fe40000410000 */
[-C--:B------:R-:W-:Y:S01]  /*8f10*/  FMUL.FTZ R160, R160, R16.reuse ;  /* 0x00000010a0a07220 */ /* 0x080fe20000410000 */
[----:B------:R-:W3:Y:S01]  /*8f20*/  MUFU.EX2 R201, R18 ;  /* 0x0000001200c97308 */ /* 0x000ee20000000800 */
[-C--:B------:R-:W-:Y:S02]  /*8f30*/  FMUL.FTZ R161, R161, R16.reuse ;  /* 0x00000010a1a17220 */ /* 0x080fe40000410000 */
[-C--:B------:R-:W-:Y:S02]  /*8f40*/  FMUL.FTZ R36, R36, R16.reuse ;  /* 0x0000001024247220 */ /* 0x080fe40000410000 */
[-C--:B------:R-:W-:Y:S02]  /*8f50*/  FMUL.FTZ R37, R37, R16.reuse ;  /* 0x0000001025257220 */ /* 0x080fe40000410000 */
[-C--:B------:R-:W-:Y:S01]  /*8f60*/  FMUL.FTZ R64, R64, R16.reuse ;  /* 0x0000001040407220 */ /* 0x080fe20000410000 */
[----:B------:R4:W-:Y:S01]  /*8f70*/  MUFU.EX2 R191, R10 ;  /* 0x0000000a00bf7308 */ /* 0x0009e20000000800 */
[----:B--2---:R-:W-:Y:S01]  /*8f80*/  F2FP.PACK_AB R9, R194, R195 ;  /* 0x000000c3c209723e */ /* 0x004fe200000000ff */
[-C--:B------:R-:W-:Y:S01]  /*8f90*/  FMUL.FTZ R65, R65, R16.reuse ;  /* 0x0000001041417220 */ /* 0x080fe20000410000 */
[----:B------:R-:W-:Y:S01]  /*8fa0*/  F2FP.PACK_AB R7, R180, R183 ;  /* 0x000000b7b407723e */ /* 0x000fe200000000ff */
[----:B------:R-:W-:-:S02]  /*8fb0*/  FMUL.FTZ R80, R80, R16 ;  /* 0x0000001050507220 */ /* 0x000fc40000410000 */
[----:B------:R-:W-:Y:S02]  /*8fc0*/  FMUL.FTZ R81, R81, R16 ;  /* 0x0000001051517220 */ /* 0x000fe40000410000 */
[----:B------:R-:W-:Y:S01]  /*8fd0*/  MUFU.EX2 R190, R19 ;  /* 0x0000001300be7308 */ /* 0x000fe20000000800 */
[----:B---3--:R-:W-:Y:S01]  /*8fe0*/  F2FP.PACK_AB R11, R201, R200 ;  /* 0x000000c8c90b723e */ /* 0x008fe200000000ff */
[-C--:B------:R-:W-:Y:S02]  /*8ff0*/  FMUL.FTZ R68, R68, R16.reuse ;  /* 0x0000001044447220 */ /* 0x080fe40000410000 */
[-C--:B------:R-:W-:Y:S02]  /*9000*/  FMUL.FTZ R69, R69, R16.reuse ;  /* 0x0000001045457220 */ /* 0x080fe40000410000 */
[----:B------:R-:W-:Y:S02]  /*9010*/  FMUL.FTZ R52, R52, R16 ;  /* 0x0000001034347220 */ /* 0x000fe40000410000 */
[----:B------:R-:W2:Y:S01]  /*9020*/  MUFU.EX2 R192, R17 ;  /* 0x0000001100c07308 */ /* 0x000ea20000000800 */
[----:B----4-:R-:W-:Y:S01]  /*9030*/  F2FP.PACK_AB R10, R237, R202 ;  /* 0x000000caed0a723e */ /* 0x010fe200000000ff */
[----:B------:R-:W-:-:S02]  /*9040*/  FMUL.FTZ R53, R53, R16 ;  /* 0x0000001035357220 */ /* 0x000fc40000410000 */
[-C--:B------:R-:W-:Y:S02]  /*9050*/  FMUL.FTZ R96, R96, R16.reuse ;  /* 0x0000001060607220 */ /* 0x080fe40000410000 */
[-C--:B------:R-:W-:Y:S02]  /*9060*/  FMUL.FTZ R97, R97, R16.reuse ;  /* 0x0000001061617220 */ /* 0x080fe40000410000 */
[----:B------:R-:W3:Y:S01]  /*9070*/  MUFU.EX2 R15, R15 ;  /* 0x0000000f000f7308 */ /* 0x000ee20000000800 */
[-C--:B------:R-:W-:Y:S02]  /*9080*/  FMUL.FTZ R48, R48, R16.reuse ;  /* 0x0000001030307220 */ /* 0x080fe40000410000 */
[-C--:B------:R-:W-:Y:S02]  /*9090*/  FMUL.FTZ R49, R49, R16.reuse ;  /* 0x0000001031317220 */ /* 0x080fe40000410000 */
[-C--:B------:R-:W-:Y:S02]  /*90a0*/  FMUL.FTZ R116, R116, R16.reuse ;  /* 0x0000001074747220 */ /* 0x080fe40000410000 */
[----:B------:R-:W-:Y:S01]  /*90b0*/  FMUL.FTZ R117, R117, R16 ;  /* 0x0000001075757220 */ /* 0x000fe20000410000 */
[----:B------:R4:W5:Y:S01]  /*90c0*/  MUFU.EX2 R14, R5 ;  /* 0x00000005000e7308 */ /* 0x0009620000000800 */
[----:B--2---:R-:W-:Y:S01]  /*90d0*/  F2FP.PACK_AB R6, R193, R192 ;  /* 0x000000c0c106723e */ /* 0x004fe200000000ff */
[----:B------:R-:W-:-:S02]  /*90e0*/  FMUL.FTZ R128, R128, R16 ;  /* 0x0000001080807220 */ /* 0x000fc40000410000 */
[-C--:B------:R-:W-:Y:S02]  /*90f0*/  FMUL.FTZ R129, R129, R16.reuse ;  /* 0x0000001081817220 */ /* 0x080fe40000410000 */
[----:B------:R-:W-:Y:S02]  /*9100*/  FMUL.FTZ R84, R84, R16 ;  /* 0x0000001054547220 */ /* 0x000fe40000410000 */
[----:B------:R2:W1:Y:S01]  /*9110*/  MUFU.EX2 R13, R4 ;  /* 0x00000004000d7308 */ /* 0x0004620000000800 */
[-C--:B---3--:R-:W-:Y:S02]  /*9120*/  FMUL.FTZ R146, R146, R15.reuse ;  /* 0x0000000f92927220 */ /* 0x088fe40000410000 */
[-C--:B------:R-:W-:Y:S02]  /*9130*/  FMUL.FTZ R147, R147, R15.reuse ;  /* 0x0000000f93937220 */ /* 0x080fe40000410000 */
[-C--:B------:R-:W-:Y:S02]  /*9140*/  FMUL.FTZ R158, R158, R15.reuse ;  /* 0x0000000f9e9e7220 */ /* 0x080fe40000410000 */
[----:B------:R-:W-:Y:S01]  /*9150*/  FMUL.FTZ R159, R159, R15 ;  /* 0x0000000f9f9f7220 */ /* 0x000fe20000410000 */
[----:B----4-:R-:W-:Y:S01]  /*9160*/  F2FP.PACK_AB R5, R184, R182 ;  /* 0x000000b6b805723e */ /* 0x010fe200000000ff */
[-C--:B-----5:R-:W-:Y:S01]  /*9170*/  FMUL.FTZ R148, R148, R14.reuse ;  /* 0x0000000e94947220 */ /* 0x0a0fe20000410000 */
[----:B------:R-:W-:Y:S01]  /*9180*/  HMMA.16816.F32 R144, R8, R24, R144 ;  /* 0x000000180890723c */ /* 0x000fe20000001890 */
[----:B------:R-:W-:-:S02]  /*9190*/  FMUL.FTZ R149, R149, R14 ;  /* 0x0000000e95957220 */ /* 0x000fc40000410000 */
[-C--:B------:R-:W-:Y:S02]  /*91a0*/  FMUL.FTZ R152, R152, R14.reuse ;  /* 0x0000000e98987220 */ /* 0x080fe40000410000 */
[----:B------:R-:W-:Y:S01]  /*91b0*/  FMUL.FTZ R153, R153, R14 ;  /* 0x0000000e99997220 */ /* 0x000fe20000410000 */
[----:B--2---:R-:W-:Y:S01]  /*91c0*/  F2FP.PACK_AB R4, R190, R191 ;  /* 0x000000bfbe04723e */ /* 0x004fe200000000ff */
[-C--:B-1----:R-:W-:Y:S01]  /*91d0*/  FMUL.FTZ R150, R150, R13.reuse ;  /* 0x0000000d96967220 */ /* 0x082fe20000410000 */
[----:B------:R-:W-:Y:S01]  /*91e0*/  HMMA.16816.F32 R196, R8, R26, R156 ;  /* 0x0000001a08c4723c */ /* 0x000fe2000000189c */
[-C--:B------:R-:W-:Y:S02]  /*91f0*/  FMUL.FTZ R151, R151, R13.reuse ;  /* 0x0000000d97977220 */ /* 0x080fe40000410000 */
[-C--:B------:R-:W-:Y:S02]  /*9200*/  FMUL.FTZ R154, R154, R13.reuse ;  /* 0x0000000d9a9a7220 */ /* 0x080fe40000410000 */
[----:B------:R-:W-:-:S02]  /*9210*/  FMUL.FTZ R155, R155, R13 ;  /* 0x0000000d9b9b7220 */ /* 0x000fc40000410000 */
[-C--:B------:R-:W-:Y:S01]  /*9220*/  FMUL.FTZ R174, R174, R15.reuse ;  /* 0x0000000faeae7220 */ /* 0x080fe20000410000 */
[C---:B------:R-:W-:Y:S01]  /*9230*/  HMMA.16816.F32 R148, R4.reuse, R24, R148 ;  /* 0x000000180494723c */ /* 0x040fe20000001894 */
[-C--:B------:R-:W-:Y:S02]  /*9240*/  FMUL.FTZ R175, R175, R15.reuse ;  /* 0x0000000fafaf7220 */ /* 0x080fe40000410000 */
        /* <DEDUP_REMOVED lines=18> */
[----:B------:R-:W-:Y:S01]  /*9370*/  MOV R17, R199 ;  /* 0x000000c700117202 */ /* 0x000fe20000000f00 */
[----:B------:R-:W-:-:S02]  /*9380*/  FMUL.FTZ R40, R40, R14 ;  /* 0x0000000e28287220 */ /* 0x000fc40000410000 */
[-C--:B------:R-:W-:Y:S02]  /*9390*/  FMUL.FTZ R41, R41, R14.reuse ;  /* 0x0000000e29297220 */ /* 0x080fe40000410000 */
[-C--:B------:R-:W-:Y:S01]  /*93a0*/  FMUL.FTZ R42, R42, R13.reuse ;  /* 0x0000000d2a2a7220 */ /* 0x080fe20000410000 */
[C---:B------:R-:W-:Y:S01]  /*93b0*/  HMMA.16816.F32 R164, R4.reuse, R20, R164 ;  /* 0x0000001404a4723c */ /* 0x040fe200000018a4 */
[-C--:B------:R-:W-:Y:S02]  /*93c0*/  FMUL.FTZ R43, R43, R13.reuse ;  /* 0x0000000d2b2b7220 */ /* 0x080fe40000410000 */
[-C--:B------:R-:W-:Y:S02]  /*93d0*/  FMUL.FTZ R44, R44, R14.reuse ;  /* 0x0000000e2c2c7220 */ /* 0x080fe40000410000 */
[----:B------:R-:W-:Y:S02]  /*93e0*/  FMUL.FTZ R45, R45, R14 ;  /* 0x0000000e2d2d7220 */ /* 0x000fe40000410000 */
[-C--:B------:R-:W-:Y:S01]  /*93f0*/  FMUL.FTZ R46, R46, R13.reuse ;  /* 0x0000000d2e2e7220 */ /* 0x080fe20000410000 */
[----:B------:R-:W-:Y:S01]  /*9400*/  HMMA.16816.F32 R168, R4, R22, R168 ;  /* 0x0000001604a8723c */ /* 0x000fe200000018a8 */
[----:B------:R-:W-:Y:S01]  /*9410*/  MOV R158, R24 ;  /* 0x00000018009e7202 */ /* 0x000fe20000000f00 */
[----:B------:R-:W-:Y:S01]  /*9420*/  FMUL.FTZ R47, R47, R13 ;  /* 0x0000000d2f2f7220 */ /* 0x000fe20000410000 */
[----:B------:R-:W-:Y:S01]  /*9430*/  MOV R157, R25 ;  /* 0x00000019009d7202 */ /* 0x000fe20000000f00 */
[----:B------:R-:W-:Y:S01]  /*9440*/  FMUL.FTZ R56, R56, R14 ;  /* 0x0000000e38387220 */ /* 0x000fe20000410000 */
[----:B------:R-:W-:Y:S01]  /*9450*/  MOV R156, R26 ;  /* 0x0000001a009c7202 */ /* 0x000fe20000000f00 */
[----:B------:R-:W-:Y:S01]  /*9460*/  FMUL.FTZ R57, R57, R14 ;  /* 0x0000000e39397220 */ /* 0x000fe20000410000 */
[----:B------:R-:W-:Y:S01]  /*9470*/  MOV R143, R27 ;  /* 0x0000001b008f7202 */ /* 0x000fe20000000f00 */
[----:B------:R-:W-:Y:S01]  /*9480*/  HMMA.16816.F32 R20, R8, R28, R36 ;  /* 0x0000001c0814723c */ /* 0x000fe20000001824 */
[----:B------:R-:W1:Y:S01]  /*9490*/  LDSM.16.MT88.4 R36, [R211+0xb000] ;  /* 0x00b00000d324783b */ /* 0x000e620000004200 */
[----:B------:R-:W-:-:S02]  /*94a0*/  FMUL.FTZ R58, R58, R13 ;  /* 0x0000000d3a3a7220 */ /* 0x000fc40000410000 */
[-C--:B------:R-:W-:Y:S02]  /*94b0*/  FMUL.FTZ R59, R59, R13.reuse ;  /* 0x0000000d3b3b7220 */ /* 0x080fe40000410000 */
[-C--:B------:R-:W-:Y:S02]  /*94c0*/  FMUL.FTZ R60, R60, R14.reuse ;  /* 0x0000000e3c3c7220 */ /* 0x080fe40000410000 */
[----:B------:R-:W-:Y:S01]  /*94d0*/  HMMA.16816.F32 R24, R4, R28, R40 ;  /* 0x0000001c0418723c */ /* 0x000fe20000001828 */
[----:B------:R-:W2:Y:S01]  /*94e0*/  LDSM.16.MT88.4 R40, [R214+0xb000] ;  /* 0x00b00000d628783b */ /* 0x000ea20000004200 */
[-C--:B------:R-:W-:Y:S02]  /*94f0*/  FMUL.FTZ R61, R61, R14.reuse ;  /* 0x0000000e3d3d7220 */ /* 0x080fe40000410000 */
[----:B------:R-:W-:Y:S02]  /*9500*/  FMUL.FTZ R72, R72, R14 ;  /* 0x0000000e48487220 */ /* 0x000fe40000410000 */
[----:B------:R-:W-:-:S02]  /*9510*/  FMUL.FTZ R62, R62, R13 ;  /* 0x0000000d3e3e7220 */ /* 0x000fc40000410000 */
[-C--:B------:R-:W-:Y:S01]  /*9520*/  FMUL.FTZ R63, R63, R13.reuse ;  /* 0x0000000d3f3f7220 */ /* 0x080fe20000410000 */
[----:B------:R-:W-:Y:S01]  /*9530*/  HMMA.16816.F32 R44, R4, R30, R44 ;  /* 0x0000001e042c723c */ /* 0x000fe2000000182c */
[-C--:B------:R-:W-:Y:S02]  /*9540*/  FMUL.FTZ R73, R73, R14.reuse ;  /* 0x0000000e49497220 */ /* 0x080fe40000410000 */
[-C--:B------:R-:W-:Y:S02]  /*9550*/  FMUL.FTZ R76, R76, R14.reuse ;  /* 0x0000000e4c4c7220 */ /* 0x080fe40000410000 */
[----:B------:R-:W-:Y:S02]  /*9560*/  FMUL.FTZ R77, R77, R14 ;  /* 0x0000000e4d4d7220 */ /* 0x000fe40000410000 */
        /* <DEDUP_REMOVED lines=9> */
[----:B------:R-:W3:Y:S01]  /*9600*/  LDSM.16.MT88.4 R20, [R213+0xa000] ;  /* 0x00a00000d514783b */ /* 0x000ee20000004200 */
[----:B------:R-:W-:Y:S01]  /*9610*/  MOV R175, R25 ;  /* 0x0000001900af7202 */ /* 0x000fe20000000f00 */
[----:B------:R-:W-:Y:S01]  /*9620*/  FMUL.FTZ R88, R88, R14 ;  /* 0x0000000e58587220 */ /* 0x000fe20000410000 */
[----:B------:R-:W-:Y:S01]  /*9630*/  MOV R29, R26 ;  /* 0x0000001a001d7202 */ /* 0x000fe20000000f00 */
[----:B------:R-:W-:Y:S01]  /*9640*/  FMUL.FTZ R89, R89, R14 ;  /* 0x0000000e59597220 */ /* 0x000fe20000410000 */
[----:B------:R-:W-:Y:S01]  /*9650*/  MOV R28, R27 ;  /* 0x0000001b001c7202 */ /* 0x000fe20000000f00 */
[-C--:B------:R-:W-:Y:S01]  /*9660*/  FMUL.FTZ R90, R90, R13.reuse ;  /* 0x0000000d5a5a7220 */ /* 0x080fe20000410000 */
[----:B------:R-:W4:Y:S01]  /*9670*/  LDSM.16.MT88.4 R24, [R209+0xb000] ;  /* 0x00b00000d118783b */ /* 0x000f220000004200 */
[----:B------:R-:W-:-:S02]  /*9680*/  FMUL.FTZ R91, R91, R13 ;  /* 0x0000000d5b5b7220 */ /* 0x000fc40000410000 */
[-C--:B------:R-:W-:Y:S02]  /*9690*/  FMUL.FTZ R92, R92, R14.reuse ;  /* 0x0000000e5c5c7220 */ /* 0x080fe40000410000 */
[-C--:B------:R-:W-:Y:S02]  /*96a0*/  FMUL.FTZ R93, R93, R14.reuse ;  /* 0x0000000e5d5d7220 */ /* 0x080fe40000410000 */
[-C--:B------:R-:W-:Y:S01]  /*96b0*/  FMUL.FTZ R94, R94, R13.reuse ;  /* 0x0000000d5e5e7220 */ /* 0x080fe20000410000 */
[----:B-1----:R-:W-:Y:S01]  /*96c0*/  HMMA.16816.F32 R88, R4, R36, R88 ;  /* 0x000000240458723c */ /* 0x002fe20000001858 */
[----:B------:R-:W-:Y:S02]  /*96d0*/  FMUL.FTZ R95, R95, R13 ;  /* 0x0000000d5f5f7220 */ /* 0x000fe40000410000 */
[-C--:B------:R-:W-:Y:S02]  /*96e0*/  FMUL.FTZ R104, R104, R14.reuse ;  /* 0x0000000e68687220 */ /* 0x080fe40000410000 */
[----:B------:R-:W-:-:S02]  /*96f0*/  FMUL.FTZ R105, R105, R14 ;  /* 0x0000000e69697220 */ /* 0x000fc40000410000 */
[-C--:B------:R-:W-:Y:S01]  /*9700*/  FMUL.FTZ R106, R106, R13.reuse ;  /* 0x0000000d6a6a7220 */ /* 0x080fe20000410000 */
[C---:B------:R-:W-:Y:S01]  /*9710*/  HMMA.16816.F32 R92, R4.reuse, R38, R92 ;  /* 0x00000026045c723c */ /* 0x040fe2000000185c */
[----:B------:R-:W-:Y:S02]  /*9720*/  FMUL.FTZ R107, R107, R13 ;  /* 0x0000000d6b6b7220 */ /* 0x000fe40000410000 */
[-C--:B------:R-:W-:Y:S02]  /*9730*/  FMUL.FTZ R108, R108, R14.reuse ;  /* 0x0000000e6c6c7220 */ /* 0x080fe40000410000 */
[-C--:B------:R-:W-:Y:S02]  /*9740*/  FMUL.FTZ R109, R109, R14.reuse ;  /* 0x0000000e6d6d7220 */ /* 0x080fe40000410000 */
[-C--:B------:R-:W-:Y:S01]  /*9750*/  FMUL.FTZ R120, R120, R14.reuse ;  /* 0x0000000e78787220 */ /* 0x080fe20000410000 */
[----:B--2---:R-:W-:Y:S01]  /*9760*/  HMMA.16816.F32 R104, R4, R40, R104 ;  /* 0x000000280468723c */ /* 0x004fe20000001868 */
[----:B------:R-:W-:-:S02]  /*9770*/  FMUL.FTZ R121, R121, R14 ;  /* 0x0000000e79797220 */ /* 0x000fc40000410000 */
[-C--:B------:R-:W-:Y:S02]  /*9780*/  FMUL.FTZ R110, R110, R13.reuse ;  /* 0x0000000d6e6e7220 */ /* 0x080fe40000410000 */
[-C--:B------:R-:W-:Y:S02]  /*9790*/  FMUL.FTZ R111, R111, R13.reuse ;  /* 0x0000000d6f6f7220 */ /* 0x080fe40000410000 */
[-C--:B------:R-:W-:Y:S02]  /*97a0*/  FMUL.FTZ R124, R124, R14.reuse ;  /* 0x0000000e7c7c7220 */ /* 0x080fe40000410000 */
[----:B------:R-:W-:Y:S01]  /*97b0*/  FMUL.FTZ R125, R125, R14 ;  /* 0x0000000e7d7d7220 */ /* 0x000fe20000410000 */
[----:B---3--:R-:W-:Y:S01]  /*97c0*/  HMMA.16816.F32 R56, R4, R20, R56 ;  /* 0x000000140438723c */ /* 0x008fe20000001838 */
[-C--:B------:R-:W-:Y:S02]  /*97d0*/  FMUL.FTZ R122, R122, R13.reuse ;  /* 0x0000000d7a7a7220 */ /* 0x080fe40000410000 */
[----:B------:R-:W-:-:S02]  /*97e0*/  FMUL.FTZ R123, R123, R13 ;  /* 0x0000000d7b7b7220 */ /* 0x000fc40000410000 */
[-C--:B------:R-:W-:Y:S02]  /*97f0*/  FMUL.FTZ R126, R126, R13.reuse ;  /* 0x0000000d7e7e7220 */ /* 0x080fe40000410000 */
[----:B------:R-:W-:Y:S01]  /*9800*/  FMUL.FTZ R127, R127, R13 ;  /* 0x0000000d7f7f7220 */ /* 0x000fe20000410000 */
[C---:B------:R-:W-:Y:S01]  /*9810*/  HMMA.16816.F32 R60, R4.reuse, R22, R60 ;  /* 0x00000016043c723c */ /* 0x040fe2000000183c */
[-C--:B------:R-:W-:Y:S02]  /*9820*/  FMUL.FTZ R66, R66, R15.reuse ;  /* 0x0000000f42427220 */ /* 0x080fe40000410000 */
[-C--:B------:R-:W-:Y:S02]  /*9830*/  FMUL.FTZ R67, R67, R15.reuse ;  /* 0x0000000f43437220 */ /* 0x080fe40000410000 */
[-C--:B------:R-:W-:Y:S02]  /*9840*/  FMUL.FTZ R82, R82, R15.reuse ;  /* 0x0000000f52527220 */ /* 0x080fe40000410000 */
[-C--:B------:R-:W-:Y:S01]  /*9850*/  FMUL.FTZ R83, R83, R15.reuse ;  /* 0x0000000f53537220 */ /* 0x080fe20000410000 */
[----:B----4-:R-:W-:Y:S01]  /*9860*/  HMMA.16816.F32 R72, R4, R24, R72 ;  /* 0x000000180448723c */ /* 0x010fe20000001848 */
        /* <DEDUP_REMOVED lines=23> */
[----:B------:R-:W-:Y:S01]  /*99e0*/  FFMA.FTZ R4, R178, c[0x0][0x23c], -R3 ;  /* 0x00008f00b2047a23 */ /* 0x000fe20000010803 */
[C---:B------:R-:W-:Y:S01]  /*99f0*/  HMMA.16816.F32 R204, R8.reuse, R22, R64 ;  /* 0x0000001608cc723c */ /* 0x040fe20000001840 */
[----:B------:R-:W-:Y:S01]  /*9a00*/  MOV R5, R157 ;  /* 0x0000009d00057202 */ /* 0x000fe20000000f00 */
[----:B------:R-:W-:Y:S01]  /*9a10*/  FMUL.FTZ R112, R112, R16 ;  /* 0x0000001070707220 */ /* 0x000fe20000410000 */
[----:B------:R-:W-:Y:S01]  /*9a20*/  MOV R6, R156 ;  /* 0x0000009c00067202 */ /* 0x000fe20000000f00 */
[----:B------:R-:W-:Y:S01]  /*9a30*/  FMUL.FTZ R113, R113, R16 ;  /* 0x0000001071717220 */ /* 0x000fe20000410000 */
[----:B------:R-:W-:Y:S01]  /*9a40*/  MOV R7, R143 ;  /* 0x0000008f00077202 */ /* 0x000fe20000000f00 */
[-C--:B------:R-:W-:Y:S01]  /*9a50*/  FMUL.FTZ R114, R114, R15.reuse ;  /* 0x0000000f72727220 */ /* 0x080fe20000410000 */
[----:B------:R-:W-:Y:S01]  /*9a60*/  MOV R64, R196 ;  /* 0x000000c400407202 */ /* 0x000fe20000000f00 */
[----:B------:R-:W-:Y:S01]  /*9a70*/  HMMA.16816.F32 R68, R8, R24, R68 ;  /* 0x000000180844723c */ /* 0x000fe20000001844 */
[----:B------:R-:W-:Y:S01]  /*9a80*/  MOV R67, R28 ;  /* 0x0000001c00437202 */ /* 0x000fe20000000f00 */
[----:B------:R-:W-:Y:S01]  /*9a90*/  FMUL.FTZ R115, R115, R15 ;  /* 0x0000000f73737220 */ /* 0x000fe20000410000 */
[----:B------:R-:W-:-:S02]  /*9aa0*/  MOV R65, R175 ;  /* 0x000000af00417202 */ /* 0x000fc40000000f00 */
[----:B------:R-:W-:-:S03]  /*9ab0*/  MOV R66, R29 ;  /* 0x0000001d00427202 */ /* 0x000fc60000000f00 */
[C---:B------:R-:W-:Y:S01]  /*9ac0*/  HMMA.16816.F32 R196, R8.reuse, R26, R80 ;  /* 0x0000001a08c4723c */ /* 0x040fe20000001850 */
[----:B------:R1:W-:Y:S06]  /*9ad0*/  MUFU.EX2 R26, R4 ;  /* 0x00000004001a7308 */ /* 0x0003ec0000000800 */
[----:B------:R-:W-:Y:S01]  /*9ae0*/  MOV R80, R174 ;  /* 0x000000ae00507202 */ /* 0x000fe20000000f00 */
[----:B------:R-:W-:Y:S01]  /*9af0*/  HMMA.16816.F32 R52, R8, R20, R52 ;  /* 0x000000140834723c */ /* 0x000fe20000001834 */
[----:B------:R-:W-:Y:S02]  /*9b00*/  MOV R81, R173 ;  /* 0x000000ad00517202 */ /* 0x000fe40000000f00 */
[----:B------:R-:W-:-:S02]  /*9b10*/  MOV R82, R172 ;  /* 0x000000ac00527202 */ /* 0x000fc40000000f00 */
[----:B------:R-:W2:Y:S01]  /*9b20*/  LDSM.16.MT88.4 R172, [R211+0xa800] ;  /* 0x00a80000d3ac783b */ /* 0x000ea20000004200 */
[----:B------:R-:W-:Y:S02]  /*9b30*/  MOV R83, R159 ;  /* 0x0000009f00537202 */ /* 0x000fe40000000f00 */
[C---:B------:R-:W-:Y:S01]  /*9b40*/  HMMA.16816.F32 R240, R8.reuse, R30, R48 ;  /* 0x0000001e08f0723c */ /* 0x040fe20000001830 */
[--C-:B-1----:R-:W-:Y:S01]  /*9b50*/  FFMA.FTZ R4, R179, c[0x0][0x23c], -R3.reuse ;  /* 0x00008f00b3047a23 */ /* 0x102fe20000010803 */
[----:B------:R-:W-:Y:S03]  /*9b60*/  LDSM.16.MT88.4 R48, [R214+0xa800] ;  /* 0x00a80000d630783b */ /* 0x000fe60000004200 */
[----:B------:R1:W3:Y:S03]  /*9b70*/  MUFU.EX2 R28, R4 ;  /* 0x00000004001c7308 */ /* 0x0002e60000000800 */
[C---:B------:R-:W-:Y:S08]  /*9b80*/  HMMA.16816.F32 R116, R8.reuse, R32, R116 ;  /* 0x000000200874723c */ /* 0x040ff00000001874 */
[----:B------:R-:W-:Y:S01]  /*9b90*/  HMMA.16816.F32 R32, R8, R34, R128 ;  /* 0x000000220820723c */ /* 0x000fe20000001880 */
[----:B-1----:R-:W-:-:S02]  /*9ba0*/  FFMA.FTZ R4, R188, c[0x0][0x23c], -R3 ;  /* 0x00008f00bc047a23 */ /* 0x002fc40000010803 */
[----:B------:R-:W-:-:S04]  /*9bb0*/  FFMA.FTZ R3, R189, c[0x0][0x23c], -R3 ;  /* 0x00008f00bd037a23 */ /* 0x000fc80000010803 */
[----:B---3--:R-:W-:Y:S01]  /*9bc0*/  F2FP.PACK_AB R128, R28, R26 ;  /* 0x0000001a1c80723e */ /* 0x008fe200000000ff */
[----:B------:R1:W-:Y:S01]  /*9bd0*/  MUFU.EX2 R29, R4 ;  /* 0x00000004001d7308 */ /* 0x0003e20000000800 */
[C---:B------:R-:W-:Y:S07]  /*9be0*/  HMMA.16816.F32 R84, R8.reuse, R36, R84 ;  /* 0x000000240854723c */ /* 0x040fee0000001854 */
[----:B------:R3:W4:Y:S01]  /*9bf0*/  MUFU.EX2 R27, R3 ;  /* 0x00000003001b7308 */ /* 0x0007220000000800 */
[----:B------:R-:W-:Y:S01]  /*9c00*/  HMMA.16816.F32 R100, R8, R40, R100 ;  /* 0x000000280864723c */ /* 0x000fe20000001864 */
[----:B-1----:R-:W-:-:S02]  /*9c10*/  MOV R4, R158 ;  /* 0x0000009e00047202 */ /* 0x002fc40000000f00 */
[----:B------:R-:W1:Y:S01]  /*9c20*/  LDSM.16.MT88.4 R156, [R209+0xa800] ;  /* 0x00a80000d19c783b */ /* 0x000e620000004200 */
[----:B---3--:R-:W-:Y:S01]  /*9c30*/  FFMA.FTZ R3, R177, c[0x0][0x23c], -R2 ;  /* 0x00008f00b1037a23 */ /* 0x008fe20000010802 */
[----:B----4-:R-:W-:-:S03]  /*9c40*/  F2FP.PACK_AB R130, R27, R29 ;  /* 0x0000001d1b82723e */ /* 0x010fc600000000ff */
[----:B------:R3:W-:Y:S02]  /*9c50*/  MUFU.EX2 R22, R3 ;  /* 0x0000000300167308 */ /* 0x0007e40000000800 */
[----:B---3--:R-:W-:Y:S02]  /*9c60*/  FFMA.FTZ R3, R176, c[0x0][0x23c], -R2 ;  /* 0x00008f00b0037a23 */ /* 0x008fe40000010802 */
[----:B------:R-:W-:Y:S04]  /*9c70*/  HMMA.16816.F32 R176, R8, R38, R96 ;  /* 0x0000002608b0723c */ /* 0x000fe80000001860 */
[----:B------:R3:W4:Y:S03]  /*9c80*/  MUFU.EX2 R24, R3 ;  /* 0x0000000300187308 */ /* 0x0007260000000800 */
[----:B------:R-:W-:-:S02]  /*9c90*/  MOV R98, R18 ;  /* 0x0000001200627202 */ /* 0x000fc40000000f00 */
[----:B------:R-:W-:Y:S02]  /*9ca0*/  MOV R99, R17 ;  /* 0x0000001100637202 */ /* 0x000fe40000000f00 */
[----:B------:R-:W-:Y:S02]  /*9cb0*/  MOV R97, R19 ;  /* 0x0000001300617202 */ /* 0x000fe40000000f00 */
[----:B------:R-:W-:Y:S01]  /*9cc0*/  MOV R96, R142 ;  /* 0x0000008e00607202 */ /* 0x000fe20000000f00 */
[--C-:B---3--:R-:W-:Y:S01]  /*9cd0*/  FFMA.FTZ R3, R133, c[0x0][0x23c], -R2.reuse ;  /* 0x00008f0085037a23 */ /* 0x108fe20000010802 */
[----:B----4-:R-:W-:Y:S01]  /*9ce0*/  F2FP.PACK_AB R129, R24, R22 ;  /* 0x000000161881723e */ /* 0x010fe200000000ff */
[----:B------:R-:W-:Y:S02]  /*9cf0*/  FFMA.FTZ R2, R139, c[0x0][0x23c], -R2 ;  /* 0x00008f008b027a23 */ /* 0x000fe40000010802 */
[----:B------:R-:W-:Y:S08]  /*9d00*/  MUFU.EX2 R25, R3 ;  /* 0x0000000300197308 */ /* 0x000ff00000000800 */
[----:B------:R3:W4:Y:S02]  /*9d10*/  MUFU.EX2 R23, R2 ;  /* 0x0000000200177308 */ /* 0x0007240000000800 */
[----:B---3--:R-:W-:Y:S01]  /*9d20*/  FFMA.FTZ R2, R132, c[0x0][0x23c], -R0 ;  /* 0x00008f0084027a23 */ /* 0x008fe20000010800 */
[----:B----4-:R-:W-:-:S05]  /*9d30*/  F2FP.PACK_AB R131, R23, R25 ;  /* 0x000000191783723e */ /* 0x010fca00000000ff */
[----:B------:R3:W-:Y:S02]  /*9d40*/  MUFU.EX2 R20, R2 ;  /* 0x0000000200147308 */ /* 0x0007e40000000800 */
[C---:B--2---:R-:W-:Y:S08]  /*9d50*/  HMMA.16816.F32 R160, R128.reuse, R172, R160 ;  /* 0x000000ac80a0723c */ /* 0x044ff000000018a0 */
[----:B-1----:R-:W-:Y:S01]  /*9d60*/  HMMA.16816.F32 R144, R128, R156, R144 ;  /* 0x0000009c8090723c */ /* 0x002fe20000001890 */
[----:B---3--:R-:W-:-:S04]  /*9d70*/  FFMA.FTZ R2, R138, c[0x0][0x23c], -R0 ;  /* 0x00008f008a027a23 */ /* 0x008fc80000010800 */
[----:B------:R1:W2:Y:S03]  /*9d80*/  MUFU.EX2 R21, R2 ;  /* 0x0000000200157308 */ /* 0x0002a60000000800 */
[----:B------:R-:W-:Y:S01]  /*9d90*/  HMMA.16816.F32 R36, R128, R48, R80 ;  /* 0x000000308024723c */ /* 0x000fe20000001850 */
[----:B------:R-:W3:Y:S01]  /*9da0*/  LDSM.16.MT88.4 R80, [R209+0xb800] ;  /* 0x00b80000d150783b */ /* 0x000ee20000004200 */
[--C-:B-1----:R-:W-:Y:S01]  /*9db0*/  FFMA.FTZ R2, R140, c[0x0][0x23c], -R0.reuse ;  /* 0x00008f008c027a23 */ /* 0x102fe20000010800 */
[----:B--2---:R-:W-:Y:S01]  /*9dc0*/  F2FP.PACK_AB R124, R21, R20 ;  /* 0x00000014157c723e */ /* 0x004fe200000000ff */
[----:B------:R-:W-:Y:S02]  /*9dd0*/  FFMA.FTZ R0, R141, c[0x0][0x23c], -R0 ;  /* 0x00008f008d007a23 */ /* 0x000fe40000010800 */
[----:B------:R-:W-:Y:S02]  /*9de0*/  MUFU.EX2 R19, R2 ;  /* 0x0000000200137308 */ /* 0x000fe40000000800 */
[----:B------:R-:W-:Y:S01]  /*9df0*/  HMMA.16816.F32 R140, R8, R42, R112 ;  /* 0x0000002a088c723c */ /* 0x000fe20000001870 */
[----:B------:R-:W1:Y:S05]  /*9e00*/  LDSM.16.MT88.4 R112, [R214+0xb800] ;  /* 0x00b80000d670783b */ /* 0x000e6a0000004200 */
[----:B------:R2:W4:Y:S01]  /*9e10*/  MUFU.EX2 R18, R0 ;  /* 0x0000000000127308 */ /* 0x0005220000000800 */
[----:B------:R-:W-:-:S02]  /*9e20*/  FFMA.FTZ R11, R251, R16, R236 ;  /* 0x00000010fb0b7223 */ /* 0x000fc400000100ec */
[----:B------:R-:W-:Y:S02]  /*9e30*/  FFMA.FTZ R8, R250, R15, R195 ;  /* 0x0000000ffa087223 */ /* 0x000fe400000100c3 */
[----:B------:R-:W-:Y:S02]  /*9e40*/  FADD.FTZ R11, R203, R11 ;  /* 0x0000000bcb0b7221 */ /* 0x000fe40000010000 */
[----:B------:R-:W-:Y:S01]  /*9e50*/  FADD.FTZ R10, R194, R8 ;  /* 0x00000008c20a7221 */ /* 0x000fe20000010000 */
[----:B---3--:R-:W-:Y:S01]  /*9e60*/  HMMA.16816.F32 R68, R128, R80, R68 ;  /* 0x000000508044723c */ /* 0x008fe20000001844 */
[----:B--2---:R-:W-:Y:S01]  /*9e70*/  FFMA.FTZ R0, R181, c[0x0][0x23c], -R12 ;  /* 0x00008f00b5007a23 */ /* 0x004fe2000001080c */
[----:B----4-:R-:W-:-:S03]  /*9e80*/  F2FP.PACK_AB R126, R18, R19 ;  /* 0x00000013127e723e */ /* 0x010fc600000000ff */
[----:B------:R2:W-:Y:S03]  /*9e90*/  MUFU.EX2 R17, R0 ;  /* 0x0000000000117308 */ /* 0x0005e60000000800 */
[----:B-1----:R-:W-:Y:S01]  /*9ea0*/  HMMA.16816.F32 R100, R128, R112, R100 ;  /* 0x000000708064723c */ /* 0x002fe20000001864 */
[----:B--2---:R-:W-:-:S04]  /*9eb0*/  FFMA.FTZ R0, R185, c[0x0][0x23c], -R12 ;  /* 0x00008f00b9007a23 */ /* 0x004fc8000001080c */
[----:B------:R1:W2:Y:S02]  /*9ec0*/  MUFU.EX2 R3, R0 ;  /* 0x0000000000037308 */ /* 0x0002a40000000800 */
[----:B-1----:R-:W-:Y:S01]  /*9ed0*/  FFMA.FTZ R0, R187, c[0x0][0x23c], -R12 ;  /* 0x00008f00bb007a23 */ /* 0x002fe2000001080c */
[----:B--2---:R-:W-:-:S05]  /*9ee0*/  F2FP.PACK_AB R125, R3, R17 ;  /* 0x00000011037d723e */ /* 0x004fca00000000ff */
[----:B------:R1:W-:Y:S02]  /*9ef0*/  MUFU.EX2 R2, R0 ;  /* 0x0000000000027308 */ /* 0x0003e40000000800 */
[----:B-1----:R-:W-:-:S06]  /*9f00*/  FFMA.FTZ R0, R186, c[0x0][0x23c], -R12 ;  /* 0x00008f00ba007a23 */ /* 0x002fcc000001080c */
[----:B------:R-:W1:Y:S02]  /*9f10*/  MUFU.EX2 R0, R0 ;  /* 0x0000000000007308 */ /* 0x000e640000000800 */
[----:B-1----:R-:W-:-:S07]  /*9f20*/  F2FP.PACK_AB R127, R0, R2 ;  /* 0x00000002007f723e */ /* 0x002fce00000000ff */
[C---:B------:R-:W-:Y:S08]  /*9f30*/  HMMA.16816.F32 R164, R124.reuse, R172, R164 ;  /* 0x000000ac7ca4723c */ /* 0x040ff000000018a4 */
[-C--:B------:R-:W-:Y:S08]  /*9f40*/  HMMA.16816.F32 R168, R124, R174.reuse, R168 ;  /* 0x000000ae7ca8723c */ /* 0x080ff000000018a8 */
[----:B------:R-:W-:Y:S01]  /*9f50*/  HMMA.16816.F32 R172, R128, R174, R4 ;  /* 0x000000ae80ac723c */ /* 0x000fe20000001804 */
[----:B------:R-:W1:Y:S07]  /*9f60*/  LDSM.16.MT88.4 R4, [R213+0xb800] ;  /* 0x00b80000d504783b */ /* 0x000e6e0000004200 */
[C---:B------:R-:W-:Y:S08]  /*9f70*/  HMMA.16816.F32 R148, R124.reuse, R156, R148 ;  /* 0x0000009c7c94723c */ /* 0x040ff00000001894 */
[-C--:B------:R-:W-:Y:S08]  /*9f80*/  HMMA.16816.F32 R152, R124, R158.reuse, R152 ;  /* 0x0000009e7c98723c */ /* 0x080ff00000001898 */
[----:B------:R-:W-:Y:S01]  /*9f90*/  HMMA.16816.F32 R156, R128, R158, R96 ;  /* 0x0000009e809c723c */ /* 0x000fe20000001860 */
[----:B------:R-:W-:Y:S07]  /*9fa0*/  LDSM.16.MT88.4 R96, [R211+0xb800] ;  /* 0x00b80000d360783b */ /* 0x000fee0000004200 */
[C---:B------:R-:W-:Y:S01]  /*9fb0*/  HMMA.16816.F32 R40, R124.reuse, R48, R64 ;  /* 0x000000307c28723c */ /* 0x040fe20000001840 */
[----:B------:R-:W2:Y:S07]  /*9fc0*/  LDSM.16.MT88.4 R64, [R213+0xa800] ;  /* 0x00a80000d540783b */ /* 0x000eae0000004200 */
[C---:B------:R-:W-:Y:S08]  /*9fd0*/  HMMA.16816.F32 R44, R124.reuse, R50, R44 ;  /* 0x000000327c2c723c */ /* 0x040ff0000000182c */
[-C--:B-1----:R-:W-:Y:S08]  /*9fe0*/  HMMA.16816.F32 R120, R124, R4.reuse, R120 ;  /* 0x000000047c78723c */ /* 0x082ff00000001878 */
[----:B------:R-:W-:Y:S07]  /*9ff0*/  HMMA.16816.F32 R116, R128, R4, R116 ;  /* 0x000000048074723c */ /* 0x000fee0000001874 */
[----:B------:R-:W-:Y:S01]  /*a000*/  FFMA.FTZ R5, R249, R14, R191 ;  /* 0x0000000ef9057223 */ /* 0x000fe200000100bf */
[----:B------:R-:W-:Y:S01]  /*a010*/  HMMA.16816.F32 R72, R124, R80, R72 ;  /* 0x000000507c48723c */ /* 0x000fe20000001848 */
[----:B------:R-:W-:-:S02]  /*a020*/  FFMA.FTZ R4, R248, R13, R182 ;  /* 0x0000000df8047223 */ /* 0x000fc400000100b6 */
[----:B------:R-:W-:Y:S02]  /*a030*/  FADD.FTZ R9, R190, R5 ;  /* 0x00000005be097221 */ /* 0x000fe40000010000 */
[----:B------:R-:W-:Y:S02]  /*a040*/  FADD.FTZ R8, R184, R4 ;  /* 0x00000004b8087221 */ /* 0x000fe40000010000 */
[----:B------:R-:W-:Y:S01]  /*a050*/  FADD.FTZ R5, R200, R10 ;  /* 0x0000000ac8057221 */ /* 0x000fe20000010000 */
[----:B------:R-:W-:Y:S01]  /*a060*/  HMMA.16816.F32 R76, R124, R82, R76 ;  /* 0x000000527c4c723c */ /* 0x000fe2000000184c */
[----:B------:R-:W-:-:S07]  /*a070*/  FADD.FTZ R4, R192, R9 ;  /* 0x00000009c0047221 */ /* 0x000fce0000010000 */
[C---:B--2---:R-:W-:Y:S08]  /*a080*/  HMMA.16816.F32 R56, R124.reuse, R64, R56 ;  /* 0x000000407c38723c */ /* 0x044ff00000001838 */
        /* <DEDUP_REMOVED lines=36> */
[----:B------:R-:W-:Y:S05]  /*a2d0*/  @!P0 BRA `(.L_x_1049) ;  /* 0x0000561000008947 */ /* 0x000fea0003800000 */
[----:B------:R-:W2:Y:S04]  /*a2e0*/  LDL.64 R188, [R1+0x30] ;  /* 0x0000300001bc7983 */ /* 0x000ea80000100a00 */
[----:B------:R-:W3:Y:S01]  /*a2f0*/  LDL.64 R30, [R1+0x10] ;  /* 0x00001000011e7983 */ /* 0x000ee20000100a00 */
[----:B------:R-:W-:Y:S01]  /*a300*/  UIADD3 UR4, UR8, -0x2, URZ ;  /* 0xfffffffe08047890 */ /* 0x000fe2000fffe03f */
[----:B------:R-:W-:-:S04]  /*a310*/  DEPBAR.LE SB0, 0x0 ;  /* 0x000080000000791a */ /* 0x000fc80000000000 */
[----:B------:R-:W-:Y:S01]  /*a320*/  UIADD3 UR5, UP0, -UR10, 0x80, URZ ;  /* 0x000000800a057890 */ /* 0x000fe2000ff1e13f */
[----:B------:R-:W-:Y:S01]  /*a330*/  IMAD.U32 R0, RZ, RZ, UR4 ;  /* 0x00000004ff007e24 */ /* 0x000fe2000f8e00ff */
[----:B------:R-:W-:Y:S02]  /*a340*/  UIADD3 UR20, UR8, -0x4, URZ ;  /* 0xfffffffc08147890 */ /* 0x000fe4000fffe03f */
[----:B------:R-:W-:Y:S02]  /*a350*/  UIADD3.X UR4, URZ, ~UR14, URZ, UP0, !UPT ;  /* 0x8000000e3f047290 */ /* 0x000fe400087fe43f */
[----:B------:R-:W-:Y:S01]  /*a360*/  UISETP.GT.AND UP0, UPT, UR20, UR9, UPT ;  /* 0x000000091400728c */ /* 0x000fe2000bf04270 */
[----:B------:R-:W-:Y:S01]  /*a370*/  BAR.SYNC.DEFER_BLOCKING 0x0 ;  /* 0x0000000000007b1d */ /* 0x000fe20000010000 */
[----:B--2---:R-:W-:-:S04]  /*a380*/  IMAD.MOV.U32 R2, RZ, RZ, R188 ;  /* 0x000000ffff027224 */ /* 0x004fc800078e00bc */
[----:B------:R-:W-:Y:S02]  /*a390*/  IMAD R0, R0, UR17, R2 ;  /* 0x0000001100007c24 */ /* 0x000fe4000f8e0202 */
[----:B---3--:R-:W-:Y:S02]  /*a3a0*/  IMAD.MOV.U32 R132, RZ, RZ, R30 ;  /* 0x000000ffff847224 */ /* 0x008fe400078e001e */
[----:B------:R-:W-:Y:S01]  /*a3b0*/  IMAD.MOV.U32 R133, RZ, RZ, R31 ;  /* 0x000000ffff857224 */ /* 0x000fe200078e001f */
[----:B------:R-:W-:-:S04]  /*a3c0*/  LEA R0, R0, c[0x0][0x170], 0x1 ;  /* 0x00005c0000007a11 */ /* 0x000fc800078e08ff */
[----:B------:R-:W-:Y:S02]  /*a3d0*/  IADD3 R2, -R238, UR17, R0 ;  /* 0x00000011ee027c10 */ /* 0x000fe4000fffe100 */
[----:B------:R-:W-:Y:S02]  /*a3e0*/  IADD3 R0, R0, -UR10, RZ ;  /* 0x8000000a00007c10 */ /* 0x000fe4000fffe0ff */
[----:B------:R-:W-:Y:S02]  /*a3f0*/  IADD3 R138, P1, R2, -UR10, RZ ;  /* 0x8000000a028a7c10 */ /* 0x000fe4000ff3e0ff */
[C---:B------:R-:W-:Y:S02]  /*a400*/  IADD3 R6, P3, R0.reuse, -UR10, RZ ;  /* 0x8000000a00067c10 */ /* 0x040fe4000ff7e0ff */
[----:B------:R-:W-:Y:S02]  /*a410*/  IADD3 R4, P2, R0, UR5, RZ ;  /* 0x0000000500047c10 */ /* 0x000fe4000ff5e0ff */
[----:B------:R-:W-:-:S02]  /*a420*/  IADD3 R2, P0, R2, UR5, RZ ;  /* 0x0000000502027c10 */ /* 0x000fc4000ff1e0ff */
[C---:B------:R-:W-:Y:S02]  /*a430*/  IADD3.X R7, R233.reuse, ~UR14, RZ, P3, !PT ;  /* 0x8000000ee9077c10 */ /* 0x040fe40009ffe4ff */
[----:B------:R-:W-:Y:S02]  /*a440*/  IADD3.X R5, R233, UR4, RZ, P2, !PT ;  /* 0x00000004e9057c10 */ /* 0x000fe400097fe4ff */
[C---:B------:R-:W-:Y:S01]  /*a450*/  IADD3.X R139, R235.reuse, ~UR14, RZ, P1, !PT ;  /* 0x8000000eeb8b7c10 */ /* 0x040fe20008ffe4ff */
[----:B------:R-:W-:Y:S01]  /*a460*/  @!PT LDS RZ, [RZ] ;  /* 0x00000000fffff984 */ /* 0x000fe20000000800 */
[----:B------:R-:W-:Y:S01]  /*a470*/  @!PT LDS RZ, [RZ] ;  /* 0x00000000fffff984 */ /* 0x000fe20000000800 */
[----:B------:R-:W-:Y:S01]  /*a480*/  @!PT LDS RZ, [RZ] ;  /* 0x00000000fffff984 */ /* 0x000fe20000000800 */
[----:B------:R1:W-:Y:S01]  /*a490*/  LDGSTS.E.BYPASS.LTC128B.128 [R223+0xa000], [R6.64] ;  /* 0x0a00000006df7fae */ /* 0x0003e2000b901d52 */
[----:B------:R-:W-:Y:S02]  /*a4a0*/  IADD3.X R3, R235, UR4, RZ, P0, !PT ;  /* 0x00000004eb037c10 */ /* 0x000fe400087fe4ff */
[----:B------:R-:W-:Y:S01]  /*a4b0*/  PLOP3.LUT P0, PT, PT, PT, UP0, 0x80, 0x0 ;  /* 0x000000000000781c */ /* 0x000fe20003f0f008 */
[----:B------:R1:W-:Y:S04]  /*a4c0*/  LDGSTS.E.BYPASS.LTC128B.128 [R223+0xb000], [R4.64] ;  /* 0x0b00000004df7fae */ /* 0x0003e8000b901d52 */
[----:B------:R2:W-:Y:S04]  /*a4d0*/  LDGSTS.E.BYPASS.LTC128B.128 [R223+0xa800], [R138.64] ;  /* 0x0a8000008adf7fae */ /* 0x0005e8000b901d52 */
[----:B------:R2:W-:Y:S04]  /*a4e0*/  LDGSTS.E.BYPASS.LTC128B.128 [R223+0xb800], [R2.64] ;  /* 0x0b80000002df7fae */ /* 0x0005e8000b901d52 */
[----:B------:R-:W-:Y:S04]  /*a4f0*/  LDSM.16.M88.4 R20, [R208+0x8000] ;  /* 0x00800000d014783b */ /* 0x000fe80000000200 */
[----:B------:R-:W3:Y:S04]  /*a500*/  LDSM.16.M88.4 R8, [R210+0x2000] ;  /* 0x00200000d208783b */ /* 0x000ee80000000200 */
[----:B------:R-:W4:Y:S04]  /*a510*/  LDSM.16.M88.4 R16, [R208+0x8800] ;  /* 0x00880000d010783b */ /* 0x000f280000000200 */
[----:B------:R-:W-:Y:S04]  /*a520*/  STL.64 [R1], R6 ;  /* 0x0000000601007387 */ /* 0x000fe80000100a00 */
[----:B------:R-:W5:Y:S04]  /*a530*/  LDSM.16.M88.4 R12, [R210] ;  /* 0x00000000d20c783b */ /* 0x000f680000000200 */
[----:B------:R-:W-:Y:S04]  /*a540*/  LDSM.16.M88.4 R28, [R219] ;  /* 0x00000000db1c783b */ /* 0x000fe80000000200 */
[----:B-1----:R-:W1:Y:S04]  /*a550*/  LDSM.16.M88.4 R4, [R212+0x2000] ;  /* 0x00200000d404783b */ /* 0x002e680000000200 */
[----:B------:R-:W1:Y:S04]  /*a560*/  LDSM.16.M88.4 R24, [R222] ;  /* 0x00000000de18783b */ /* 0x000e680000000200 */
[----:B------:R-:W0:Y:S01]  /*a570*/  LDGDEPBAR ;  /* 0x00000000000079af */ /* 0x000e220000000000 */
[C---:B---3--:R-:W-:Y:S08]  /*a580*/  HMMA.16816.F32 R184, R8.reuse, R20, RZ ;  /* 0x0000001408b8723c */ /* 0x048ff000000018ff */
[C---:B----4-:R-:W-:Y:S08]  /*a590*/  HMMA.16816.F32 R176, R8.reuse, R16, RZ ;  /* 0x0000001008b0723c */ /* 0x050ff000000018ff */
[C---:B------:R-:W-:Y:S08]  /*a5a0*/  HMMA.16816.F32 R180, R8.reuse, R22, RZ ;  /* 0x0000001608b4723c */ /* 0x040ff000000018ff */
[----:B------:R-:W-:Y:S01]  /*a5b0*/  HMMA.16816.F32 R32, R8, R18, RZ ;  /* 0x000000120820723c */ /* 0x000fe200000018ff */
[----:B------:R-:W3:Y:S07]  /*a5c0*/  LDSM.16.M88.4 R8, [R212] ;  /* 0x00000000d408783b */ /* 0x000eee0000000200 */
[C---:B-----5:R-:W-:Y:S08]  /*a5d0*/  HMMA.16816.F32 R192, R12.reuse, R20, RZ ;  /* 0x000000140cc0723c */ /* 0x060ff000000018ff */
[----:B------:R-:W-:Y:S08]  /*a5e0*/  HMMA.16816.F32 R204, R12, R22, RZ ;  /* 0x000000160ccc723c */ /* 0x000ff000000018ff */
[----:B-1----:R-:W-:Y:S08]  /*a5f0*/  HMMA.16816.F32 R200, R4, R28, R184 ;  /* 0x0000001c04c8723c */ /* 0x002ff000000018b8 */
[C---:B------:R-:W-:Y:S08]  /*a600*/  HMMA.16816.F32 R188, R12.reuse, R16, RZ ;  /* 0x000000100cbc723c */ /* 0x040ff000000018ff */
[----:B------:R-:W-:Y:S01]  /*a610*/  HMMA.16816.F32 R140, R12, R18, RZ ;  /* 0x000000120c8c723c */ /* 0x000fe200000018ff */
[----:B------:R-:W-:Y:S04]  /*a620*/  LDSM.16.M88.4 R16, [R216+0x8000] ;  /* 0x00800000d810783b */ /* 0x000fe80000000200 */
[----:B------:R-:W-:Y:S03]  /*a630*/  LDSM.16.M88.4 R12, [R216+0x8800] ;  /* 0x00880000d80c783b */ /* 0x000fe60000000200 */
[C---:B------:R-:W-:Y:S08]  /*a640*/  HMMA.16816.F32 R184, R4.reuse, R24, R176 ;  /* 0x0000001804b8723c */ /* 0x040ff000000018b0 */
[C---:B------:R-:W-:Y:S08]  /*a650*/  HMMA.16816.F32 R196, R4.reuse, R30, R180 ;  /* 0x0000001e04c4723c */ /* 0x040ff000000018b4 */
[----:B------:R-:W-:Y:S01]  /*a660*/  HMMA.16816.F32 R20, R4, R26, R32 ;  /* 0x0000001a0414723c */ /* 0x000fe20000001820 */
[----:B------:R-:W1:Y:S07]  /*a670*/  LDSM.16.M88.4 R4, [R218+0x2000] ;  /* 0x00200000da04783b */ /* 0x000e6e0000000200 */
[C---:B---3--:R-:W-:Y:S08]  /*a680*/  HMMA.16816.F32 R232, R8.reuse, R28, R192 ;  /* 0x0000001c08e8723c */ /* 0x048ff000000018c0 */
[C---:B------:R-:W-:Y:S08]  /*a690*/  HMMA.16816.F32 R188, R8.reuse, R24, R188 ;  /* 0x0000001808bc723c */ /* 0x040ff000000018bc */
[C---:B------:R-:W-:Y:S01]  /*a6a0*/  HMMA.16816.F32 R180, R8.reuse, R30, R204 ;  /* 0x0000001e08b4723c */ /* 0x040fe200000018cc */
[----:B------:R-:W-:Y:S07]  /*a6b0*/  LDSM.16.M88.4 R28, [R215] ;  /* 0x00000000d71c783b */ /* 0x000fee0000000200 */
[----:B------:R-:W-:Y:S01]  /*a6c0*/  HMMA.16816.F32 R32, R8, R26, R140 ;  /* 0x0000001a0820723c */ /* 0x000fe2000000188c */
[----:B------:R-:W3:Y:S07]  /*a6d0*/  LDSM.16.M88.4 R8, [R218] ;  /* 0x00000000da08783b */ /* 0x000eee0000000200 */
[C---:B-1----:R-:W-:Y:S08]  /*a6e0*/  HMMA.16816.F32 R176, R4.reuse, R16, R200 ;  /* 0x0000001004b0723c */ /* 0x042ff000000018c8 */
[C---:B------:R-:W-:Y:S08]  /*a6f0*/  HMMA.16816.F32 R192, R4.reuse, R12, R184 ;  /* 0x0000000c04c0723c */ /* 0x040ff000000018b8 */
[C---:B------:R-:W-:Y:S08]  /*a700*/  HMMA.16816.F32 R140, R4.reuse, R18, R196 ;  /* 0x00000012048c723c */ /* 0x040ff000000018c4 */
[----:B------:R-:W-:Y:S01]  /*a710*/  HMMA.16816.F32 R24, R4, R14, R20 ;  /* 0x0000000e0418723c */ /* 0x000fe20000001814 */
[----:B------:R-:W1:Y:S04]  /*a720*/  LDSM.16.M88.4 R4, [R217+0x2000] ;  /* 0x00200000d904783b */ /* 0x000e680000000200 */
[----:B------:R-:W4:Y:S03]  /*a730*/  LDSM.16.M88.4 R20, [R215+0x800] ;  /* 0x00080000d714783b */ /* 0x000f260000000200 */
[C---:B---3--:R-:W-:Y:S08]  /*a740*/  HMMA.16816.F32 R200, R8.reuse, R18, R180 ;  /* 0x0000001208c8723c */ /* 0x048ff000000018b4 */
[C---:B------:R-:W-:Y:S08]  /*a750*/  HMMA.16816.F32 R196, R8.reuse, R12, R188 ;  /* 0x0000000c08c4723c */ /* 0x040ff000000018bc */
[C---:B------:R-:W-:Y:S01]  /*a760*/  HMMA.16816.F32 R232, R8.reuse, R16, R232 ;  /* 0x0000001008e8723c */ /* 0x040fe200000018e8 */
[----:B------:R-:W-:Y:S07]  /*a770*/  LDSM.16.M88.4 R16, [R208+0x9000] ;  /* 0x00900000d010783b */ /* 0x000fee0000000200 */
[----:B------:R-:W-:Y:S01]  /*a780*/  HMMA.16816.F32 R188, R8, R14, R32 ;  /* 0x0000000e08bc723c */ /* 0x000fe20000001820 */
[----:B------:R-:W3:Y:S04]  /*a790*/  LDSM.16.M88.4 R8, [R217] ;  /* 0x00000000d908783b */ /* 0x000ee80000000200 */
[----:B------:R-:W-:Y:S03]  /*a7a0*/  LDSM.16.M88.4 R12, [R210+0x4000] ;  /* 0x00400000d20c783b */ /* 0x000fe60000000200 */
[C---:B-1----:R-:W-:Y:S08]  /*a7b0*/  HMMA.16816.F32 R184, R4.reuse, R28, R176 ;  /* 0x0000001c04b8723c */ /* 0x042ff000000018b0 */
[C---:B------:R-:W-:Y:S08]  /*a7c0*/  HMMA.16816.F32 R180, R4.reuse, R30, R140 ;  /* 0x0000001e04b4723c */ /* 0x040ff0000000188c */
[C---:B----4-:R-:W-:Y:S08]  /*a7d0*/  HMMA.16816.F32 R176, R4.reuse, R20, R192 ;  /* 0x0000001404b0723c */ /* 0x050ff000000018c0 */
[-C--:B------:R-:W-:Y:S01]  /*a7e0*/  HMMA.16816.F32 R140, R4, R22.reuse, R24 ;  /* 0x00000016048c723c */ /* 0x080fe20000001818 */
[----:B------:R-:W1:Y:S04]  /*a7f0*/  LDSM.16.M88.4 R4, [R210+0x6000] ;  /* 0x00600000d204783b */ /* 0x000e680000000200 */
[----:B------:R-:W4:Y:S03]  /*a800*/  LDSM.16.M88.4 R24, [R208+0x9800] ;  /* 0x00980000d018783b */ /* 0x000f260000000200 */
[C---:B---3--:R-:W-:Y:S08]  /*a810*/  HMMA.16816.F32 R192, R8.reuse, R22, R188 ;  /* 0x0000001608c0723c */ /* 0x048ff000000018bc */
[C---:B------:R-:W-:Y:S01]  /*a820*/  HMMA.16816.F32 R196, R8.reuse, R20, R196 ;  /* 0x0000001408c4723c */ /* 0x040fe200000018c4 */
[----:B------:R-:W-:Y:S07]  /*a830*/  LDSM.16.M88.4 R20, [R221] ;  /* 0x00000000dd14783b */ /* 0x000fee0000000200 */
[C---:B------:R-:W-:Y:S07]  /*a840*/  HMMA.16816.F32 R32, R8.reuse, R28, R232 ;  /* 0x0000001c0820723c */ /* 0x040fee00000018e8 */
[----:B------:R-:W-:Y:S01]  /*a850*/  IMAD.MOV.U32 R234, RZ, RZ, R132 ;  /* 0x000000ffffea7224 */ /* 0x000fe200078e0084 */
[----:B------:R-:W-:Y:S01]  /*a860*/  HMMA.16816.F32 R200, R8, R30, R200 ;  /* 0x0000001e08c8723c */ /* 0x000fe200000018c8 */
[----:B------:R-:W-:Y:S01]  /*a870*/  LDSM.16.M88.4 R28, [R220] ;  /* 0x00000000dc1c783b */ /* 0x000fe20000000200 */
[----:B------:R-:W-:-:S03]  /*a880*/  IMAD.MOV.U32 R235, RZ, RZ, R133 ;  /* 0x000000ffffeb7224 */ /* 0x000fc600078e0085 */
[----:B------:R-:W3:Y:S03]  /*a890*/  LDSM.16.M88.4 R8, [R212+0x4000] ;  /* 0x00400000d408783b */ /* 0x000ee60000000200 */
[C---:B-1----:R-:W-:Y:S08]  /*a8a0*/  HMMA.16816.F32 R188, R4.reuse, R16, R184 ;  /* 0x0000001004bc723c */ /* 0x042ff000000018b8 */
[C---:B------:R-:W-:Y:S08]  /*a8b0*/  HMMA.16816.F32 R184, R4.reuse, R18, R180 ;  /* 0x0000001204b8723c */ /* 0x040ff000000018b4 */
[C---:B----4-:R-:W-:Y:S08]  /*a8c0*/  HMMA.16816.F32 R176, R4.reuse, R24, R176 ;  /* 0x0000001804b0723c */ /* 0x050ff000000018b0 */
        /* <DEDUP_REMOVED lines=8> */
[----:B------:R-:W4:Y:S03]  /*a950*/  LDSM.16.M88.4 R12, [R218+0x4000] ;  /* 0x00400000da0c783b */ /* 0x000f260000000200 */
[-C--:B---3--:R-:W-:Y:S08]  /*a960*/  HMMA.16816.F32 R32, R8, R20.reuse, R32 ;  /* 0x000000140820723c */ /* 0x088ff00000001820 */
        /* <DEDUP_REMOVED lines=10> */
[----:B----4-:R-:W-:Y:S08]  /*aa10*/  HMMA.16816.F32 R28, R12, R24, R176 ;  /* 0x000000180c1c723c */ /* 0x010ff000000018b0 */
        /* <DEDUP_REMOVED lines=8> */
[----:B------:R-:W3:Y:S01]  /*aaa0*/  LDSM.16.M88.4 R16, [R215+0x1800] ;  /* 0x00180000d710783b */ /* 0x000ee20000000200 */
[----:B------:R-:W-:-:S04]  /*aab0*/  DEPBAR.LE SB0, 0x0 ;  /* 0x000080000000791a */ /* 0x000fc80000000000 */
[----:B------:R-:W-:Y:S08]  /*aac0*/  HMMA.16816.F32 R12, R12, R26, R196 ;  /* 0x0000001a0c0c723c */ /* 0x000ff000000018c4 */
[C---:B-1----:R-:W-:Y:S08]  /*aad0*/  HMMA.16816.F32 R192, R4.reuse, R20, R192 ;  /* 0x0000001404c0723c */ /* 0x042ff000000018c0 */
[----:B------:R-:W-:Y:S08]  /*aae0*/  HMMA.16816.F32 R188, R4, R22, R188 ;  /* 0x0000001604bc723c */ /* 0x000ff000000018bc */
[C---:B------:R-:W-:Y:S08]  /*aaf0*/  HMMA.16816.F32 R140, R8.reuse, R20, R140 ;  /* 0x00000014088c723c */ /* 0x040ff0000000188c */
[----:B------:R-:W-:Y:S08]  /*ab00*/  HMMA.16816.F32 R32, R8, R22, R32 ;  /* 0x000000160820723c */ /* 0x000ff00000001820 */
[C---:B---3--:R-:W-:Y:S08]  /*ab10*/  HMMA.16816.F32 R184, R4.reuse, R16, R184 ;  /* 0x0000001004b8723c */ /* 0x048ff000000018b8 */
[----:B------:R-:W-:Y:S08]  /*ab20*/  HMMA.16816.F32 R180, R4, R18, R180 ;  /* 0x0000001204b4723c */ /* 0x000ff000000018b4 */
[C---:B------:R-:W-:Y:S08]  /*ab30*/  HMMA.16816.F32 R28, R8.reuse, R16, R28 ;  /* 0x00000010081c723c */ /* 0x040ff0000000181c */
[----:B------:R-:W-:Y:S01]  /*ab40*/  HMMA.16816.F32 R20, R8, R18, R12 ;  /* 0x000000120814723c */ /* 0x000fe2000000180c */
[----:B------:R-:W-:Y:S06]  /*ab50*/  BAR.SYNC.DEFER_BLOCKING 0x0 ;  /* 0x0000000000007b1d */ /* 0x000fec0000010000 */
[----:B------:R-:W-:Y:S05]  /*ab60*/  @!P0 BRA `(.L_x_1052) ;  /* 0x0000019000008947 */ /* 0x000fea0003800000 */
[----:B--2---:R-:W2:Y:S01]  /*ab70*/  LDL.64 R132, [R1+0x18] ;  /* 0x0000180001847983 */ /* 0x004ea20000100a00 */
        /* <DEDUP_REMOVED lines=12> */
[----:B------:R-:W-:Y:S02]  /*ac40*/  LEA.HI.X R3, R4, R235, R3, 0x5, P1 ;  /* 0x000000eb04037211 */ /* 0x000fe400008f2c03 */
        /* <DEDUP_REMOVED lines=11> */
.L_x_1052:
[----:B--2---:R-:W-:-:S04]  /*ad00*/  MOV R0, UR20 ;  /* 0x0000001400007c02 */ /* 0x004fc80008000f00 */
        /* <DEDUP_REMOVED lines=43> */
[C---:B------:R-:W-:Y:S02]  /*afc0*/  ISETP.GE.AND P1, PT, R7.reuse, R228, PT ;  /* 0x000000e40700720c */ /* 0x040fe40003f26270 */
        /* <DEDUP_REMOVED lines=54> */
[----:B------:R-:W-:Y:S01]  /*b330*/  FMNMX.FTZ R6, R141, R9, !PT ;  /* 0x000000098d067209 */ /* 0x000fe20007810000 */
[----:B------:R-:W-:Y:S01]  /*b340*/  SHFL.BFLY PT, R25, R5, 0x1, 0x1f ;  /* 0x0c201f0005197f89 */ /* 0x000fe200000e0000 */
[----:B------:R-:W-:-:S02]  /*b350*/  FMNMX.FTZ R4, R19, R4, !PT ;  /* 0x0000000413047209 */ /* 0x000fc40007810000 */
[----:B------:R-:W-:Y:S02]  /*b360*/  FSEL R140, R23, -INF , !P5 ;  /* 0xff800000178c7808 */ /* 0x000fe40006800000 */
[----:B------:R-:W-:Y:S02]  /*b370*/  FMNMX.FTZ R9, R133, R6, !PT ;  /* 0x0000000685097209 */ /* 0x000fe40007810000 */
[----:B------:R-:W-:Y:S02]  /*b380*/  FSEL R13, R189, -INF , !P1 ;  /* 0xff800000bd0d7808 */ /* 0x000fe40004800000 */
[C---:B------:R-:W-:Y:S02]  /*b390*/  ISETP.GE.AND P5, PT, R3.reuse, R229, PT ;  /* 0x000000e50300720c */ /* 0x040fe40003fa6270 */
[----:B------:R-:W-:Y:S02]  /*b3a0*/  FMNMX.FTZ R6, R12, R4, !PT ;  /* 0x000000040c067209 */ /* 0x000fe40007810000 */
[----:B------:R-:W-:-:S02]  /*b3b0*/  ISETP.GE.AND P1, PT, R3, R228, PT ;  /* 0x000000e40300720c */ /* 0x000fc40003f26270 */
[----:B------:R-:W-:Y:S02]  /*b3c0*/  FSEL R132, R184, -INF , !P6 ;  /* 0xff800000b8847808 */ /* 0x000fe40007000000 */
[----:B------:R-:W-:Y:S02]  /*b3d0*/  ISETP.LT.OR P5, PT, R3, R225, P5 ;  /* 0x000000e10300720c */ /* 0x000fe40002fa1670 */
[----:B------:R-:W-:Y:S02]  /*b3e0*/  ISETP.GE.AND P6, PT, R2, R229, PT ;  /* 0x000000e50200720c */ /* 0x000fe40003fc6270 */
[----:B------:R-:W-:Y:S02]  /*b3f0*/  FMNMX.FTZ R6, R13, R6, !PT ;  /* 0x000000060d067209 */ /* 0x000fe40007810000 */
[----:B------:R-:W-:Y:S02]  /*b400*/  FMNMX.FTZ R4, R140, R9, !PT ;  /* 0x000000098c047209 */ /* 0x000fe40007810000 */
[----:B------:R-:W-:-:S02]  /*b410*/  ISETP.LT.OR P1, PT, R3, R224, P1 ;  /* 0x000000e00300720c */ /* 0x000fc40000f21670 */
[----:B------:R-:W-:Y:S01]  /*b420*/  FSEL R176, R185, -INF , !P5 ;  /* 0xff800000b9b07808 */ /* 0x000fe20006800000 */
[----:B------:R-:W1:Y:S01]  /*b430*/  SHFL.BFLY PT, R23, R4, 0x2, 0x1f ;  /* 0x0c401f0004177f89 */ /* 0x000e6200000e0000 */
[----:B------:R-:W-:Y:S02]  /*b440*/  ISETP.LT.OR P6, PT, R2, R225, P6 ;  /* 0x000000e10200720c */ /* 0x000fe400037c1670 */
[----:B------:R-:W-:Y:S02]  /*b450*/  FMNMX.FTZ R3, R132, R6, !PT ;  /* 0x0000000684037209 */ /* 0x000fe40007810000 */
[----:B------:R-:W-:Y:S02]  /*b460*/  FMNMX.FTZ R6, R137, R11, !PT ;  /* 0x0000000b89067209 */ /* 0x000fe40007810000 */
[----:B------:R-:W-:Y:S02]  /*b470*/  FSEL R177, R180, -INF , !P6 ;  /* 0xff800000b4b17808 */ /* 0x000fe40007000000 */
[----:B------:R-:W-:-:S02]  /*b480*/  FMNMX.FTZ R22, R176, R3, !PT ;  /* 0x00000003b0167209 */ /* 0x000fc40007810000 */
[----:B------:R-:W-:Y:S02]  /*b490*/  FSEL R9, R190, -INF , !P4 ;  /* 0xff800000be097808 */ /* 0x000fe40006000000 */
[----:B------:R-:W-:Y:S02]  /*b4a0*/  FMNMX.FTZ R3, R21, R6, !PT ;  /* 0x0000000615037209 */ /* 0x000fe40007810000 */
[----:B------:R-:W-:Y:S02]  /*b4b0*/  ISETP.GE.AND P5, PT, R0, R229, PT ;  /* 0x000000e50000720c */ /* 0x000fe40003fa6270 */
[----:B------:R-:W-:Y:S02]  /*b4c0*/  FMNMX.FTZ R6, R177, R22, !PT ;  /* 0x00000016b1067209 */ /* 0x000fe40007810000 */
[----:B------:R-:W-:Y:S02]  /*b4d0*/  FSEL R22, R191, -INF , !P3 ;  /* 0xff800000bf167808 */ /* 0x000fe40005800000 */
[----:B------:R-:W-:-:S02]  /*b4e0*/  FMNMX.FTZ R3, R9, R3, !PT ;  /* 0x0000000309037209 */ /* 0x000fc40007810000 */
[----:B------:R-:W-:Y:S02]  /*b4f0*/  ISETP.LT.OR P5, PT, R0, R225, P5 ;  /* 0x000000e10000720c */ /* 0x000fe40002fa1670 */
[----:B------:R-:W-:Y:S02]  /*b500*/  ISETP.GE.AND P4, PT, R2, R228, PT ;  /* 0x000000e40200720c */ /* 0x000fe40003f86270 */
[----:B------:R-:W-:Y:S02]  /*b510*/  FSEL R180, R186, -INF , !P2 ;  /* 0xff800000bab47808 */ /* 0x000fe40005000000 */
[----:B------:R-:W-:Y:S02]  /*b520*/  FMNMX.FTZ R3, R22, R3, !PT ;  /* 0x0000000316037209 */ /* 0x000fe40007810000 */
[----:B------:R-:W-:Y:S02]  /*b530*/  FSEL R181, R181, -INF , !P5 ;  /* 0xff800000b5b57808 */ /* 0x000fe40006800000 */
[----:B------:R-:W-:-:S02]  /*b540*/  FSEL R187, R187, -INF , !P1 ;  /* 0xff800000bbbb7808 */ /* 0x000fc40004800000 */
[----:B------:R-:W-:Y:S02]  /*b550*/  ISETP.GE.AND P1, PT, R0, R228, PT ;  /* 0x000000e40000720c */ /* 0x000fe40003f26270 */
[----:B------:R-:W-:Y:S02]  /*b560*/  ISETP.LT.OR P4, PT, R2, R224, P4 ;  /* 0x000000e00200720c */ /* 0x000fe40002781670 */
[----:B------:R-:W-:Y:S02]  /*b570*/  FMNMX.FTZ R3, R180, R3, !PT ;  /* 0x00000003b4037209 */ /* 0x000fe40007810000 */
[----:B------:R-:W-:Y:S02]  /*b580*/  FMNMX.FTZ R6, R181, R6, !PT ;  /* 0x00000006b5067209 */ /* 0x000fe40007810000 */
[----:B------:R-:W-:Y:S02]  /*b590*/  ISETP.LT.OR P1, PT, R0, R224, P1 ;  /* 0x000000e00000720c */ /* 0x000fe40000f21670 */
[----:B------:R-:W-:Y:S01]  /*b5a0*/  FSEL R186, R182, -INF , !P4 ;  /* 0xff800000b6ba7808 */ /* 0x000fe20006000000 */
[----:B------:R-:W2:Y:S01]  /*b5b0*/  SHFL.BFLY PT, R24, R6, 0x2, 0x1f ;  /* 0x0c401f0006187f89 */ /* 0x000ea200000e0000 */
[----:B------:R-:W-:-:S02]  /*b5c0*/  FMNMX.FTZ R0, R187, R3, !PT ;  /* 0x00000003bb007209 */ /* 0x000fc40007810000 */
[----:B------:R-:W-:Y:S02]  /*b5d0*/  FSEL R185, R183, -INF , !P1 ;  /* 0xff800000b7b97808 */ /* 0x000fe40004800000 */
[----:B------:R-:W-:Y:S02]  /*b5e0*/  FMNMX.FTZ R0, R186, R0, !PT ;  /* 0x00000000ba007209 */ /* 0x000fe40007810000 */
[----:B-1----:R-:W-:Y:S02]  /*b5f0*/  FMNMX.FTZ R2, R4, R23, !PT ;  /* 0x0000001704027209 */ /* 0x002fe40007810000 */
[----:B------:R-:W-:Y:S02]  /*b600*/  FMNMX.FTZ R4, R185, R0, !PT ;  /* 0x00000000b9047209 */ /* 0x000fe40007810000 */
[----:B------:R-:W-:Y:S01]  /*b610*/  FMNMX.FTZ R207, R5, R25, !PT ;  /* 0x0000001905cf7209 */ /* 0x000fe20007810000 */
[----:B------:R-:W1:Y:S03]  /*b620*/  SHFL.BFLY PT, R23, R2, 0x1, 0x1f ;  /* 0x0c201f0002177f89 */ /* 0x000e6600000e0000 */
[C---:B------:R-:W-:Y:S01]  /*b630*/  FSETP.NEU.FTZ.AND P4, PT, R207.reuse, -INF , PT ;  /* 0xff800000cf00780b */ /* 0x040fe20003f9d000 */
[----:B------:R-:W3:Y:S01]  /*b640*/  SHFL.BFLY PT, R5, R4, 0x2, 0x1f ;  /* 0x0c401f0004057f89 */ /* 0x000ee200000e0000 */
[----:B------:R-:W-:-:S05]  /*b650*/  FMUL.FTZ R3, R207, c[0x0][0x23c] ;  /* 0x00008f00cf037a20 */ /* 0x000fca0000410000 */
[----:B------:R-:W-:Y:S02]  /*b660*/  FSEL R3, R3, RZ, P4 ;  /* 0x000000ff03037208 */ /* 0x000fe40002000000 */
[----:B--2---:R-:W-:Y:S02]  /*b670*/  FMNMX.FTZ R0, R6, R24, !PT ;  /* 0x0000001806007209 */ /* 0x004fe40007810000 */
[----:B------:R-:W-:Y:S01]  /*b680*/  LDSM.16.MT88.4 R24, [R209+0xa000] ;  /* 0x00a00000d118783b */ /* 0x000fe20000004200 */
[--C-:B------:R-:W-:Y:S02]  /*b690*/  FFMA.FTZ R16, R16, c[0x0][0x23c], -R3.reuse ;  /* 0x00008f0010107a23 */ /* 0x100fe40000010803 */
[--C-:B------:R-:W-:Y:S01]  /*b6a0*/  FFMA.FTZ R8, R8, c[0x0][0x23c], -R3.reuse ;  /* 0x00008f0008087a23 */ /* 0x100fe20000010803 */
[----:B------:R-:W2:Y:S01]  /*b6b0*/  SHFL.BFLY PT, R6, R0, 0x1, 0x1f ;  /* 0x0c201f0000067f89 */ /* 0x000ea200000e0000 */
[----:B------:R-:W-:Y:S01]  /*b6c0*/  MUFU.EX2 R233, R16 ;  /* 0x0000001000e97308 */ /* 0x000fe20000000800 */
[----:B------:R-:W-:-:S02]  /*b6d0*/  FFMA.FTZ R18, R18, c[0x0][0x23c], -R3 ;  /* 0x00008f0012127a23 */ /* 0x000fc40000010803 */
[----:B------:R-:W-:Y:S01]  /*b6e0*/  FFMA.FTZ R17, R17, c[0x0][0x23c], -R3 ;  /* 0x00008f0011117a23 */ /* 0x000fe20000010803 */
[----:B-1----:R-:W-:-:S04]  /*b6f0*/  FMNMX.FTZ R206, R2, R23, !PT ;  /* 0x0000001702ce7209 */ /* 0x002fc80007810000 */
[----:B------:R-:W-:Y:S01]  /*b700*/  MUFU.EX2 R232, R8 ;  /* 0x0000000800e87308 */ /* 0x000fe20000000800 */
[----:B---3--:R-:W-:Y:S01]  /*b710*/  FMNMX.FTZ R4, R4, R5, !PT ;  /* 0x0000000504047209 */ /* 0x008fe20007810000 */
[C---:B------:R-:W-:Y:S01]  /*b720*/  FMUL.FTZ R2, R206.reuse, c[0x0][0x23c] ;  /* 0x00008f00ce027a20 */ /* 0x040fe20000410000 */
[----:B------:R-:W-:-:S03]  /*b730*/  FSETP.NEU.FTZ.AND P3, PT, R206, -INF , PT ;  /* 0xff800000ce00780b */ /* 0x000fc60003f7d000 */
[----:B------:R-:W1:Y:S01]  /*b740*/  SHFL.BFLY PT, R5, R4, 0x1, 0x1f ;  /* 0x0c201f0004057f89 */ /* 0x000e6200000e0000 */
[----:B------:R-:W-:Y:S01]  /*b750*/  FSEL R2, R2, RZ, P3 ;  /* 0x000000ff02027208 */ /* 0x000fe20001800000 */
[----:B------:R-:W3:Y:S04]  /*b760*/  MUFU.EX2 R203, R18 ;  /* 0x0000001200cb7308 */ /* 0x000ee80000000800 */
[--C-:B------:R-:W-:Y:S02]  /*b770*/  FFMA.FTZ R20, R20, c[0x0][0x23c], -R2.reuse ;  /* 0x00008f0014147a23 */ /* 0x100fe40000010802 */
[--C-:B------:R-:W-:Y:S01]  /*b780*/  FFMA.FTZ R15, R15, c[0x0][0x23c], -R2.reuse ;  /* 0x00008f000f0f7a23 */ /* 0x100fe20000010802 */
[----:B--2---:R-:W-:Y:S01]  /*b790*/  FMNMX.FTZ R205, R0, R6, !PT ;  /* 0x0000000600cd7209 */ /* 0x004fe20007810000 */
[----:B------:R-:W-:Y:S01]  /*b7a0*/  MUFU.EX2 R201, R20 ;  /* 0x0000001400c97308 */ /* 0x000fe20000000800 */
[----:B------:R-:W-:-:S02]  /*b7b0*/  FFMA.FTZ R14, R14, c[0x0][0x23c], -R2 ;  /* 0x00008f000e0e7a23 */ /* 0x000fc40000010802 */
[C---:B------:R-:W-:Y:S01]  /*b7c0*/  FSETP.NEU.FTZ.AND P2, PT, R205.reuse, -INF , PT ;  /* 0xff800000cd00780b */ /* 0x040fe20003f5d000 */
[----:B------:R-:W-:Y:S02]  /*b7d0*/  FMUL.FTZ R0, R205, c[0x0][0x23c] ;  /* 0x00008f00cd007a20 */ /* 0x000fe40000410000 */
[----:B------:R-:W-:Y:S01]  /*b7e0*/  FFMA.FTZ R7, R7, c[0x0][0x23c], -R2 ;  /* 0x00008f0007077a23 */ /* 0x000fe20000010802 */
[----:B------:R-:W-:Y:S01]  /*b7f0*/  FSEL R6, R205, RZ, P2 ;  /* 0x000000ffcd067208 */ /* 0x000fe20001000000 */
[----:B------:R-:W-:Y:S01]  /*b800*/  MUFU.EX2 R198, R15 ;  /* 0x0000000f00c67308 */ /* 0x000fe20000000800 */
[----:B------:R-:W-:Y:S02]  /*b810*/  FSEL R0, R0, RZ, P2 ;  /* 0x000000ff00007208 */ /* 0x000fe40001000000 */
[----:B---3--:R-:W-:Y:S02]  /*b820*/  F2FP.PACK_AB R8, R203, R232 ;  /* 0x000000e8cb08723e */ /* 0x008fe400000000ff */
[----:B-1----:R-:W-:Y:S01]  /*b830*/  FMNMX.FTZ R204, R4, R5, !PT ;  /* 0x0000000504cc7209 */ /* 0x002fe20007810000 */
[----:B------:R-:W-:-:S02]  /*b840*/  FFMA.FTZ R12, R12, c[0x0][0x23c], -R0 ;  /* 0x00008f000c0c7a23 */ /* 0x000fc40000010800 */
[----:B------:R-:W-:Y:S01]  /*b850*/  MUFU.EX2 R200, R14 ;  /* 0x0000000e00c87308 */ /* 0x000fe20000000800 */
[--C-:B------:R-:W-:Y:S01]  /*b860*/  FFMA.FTZ R13, R13, c[0x0][0x23c], -R0.reuse ;  /* 0x00008f000d0d7a23 */ /* 0x100fe20000010800 */
[C---:B------:R-:W-:Y:S01]  /*b870*/  FSETP.NEU.FTZ.AND P1, PT, R204.reuse, -INF , PT ;  /* 0xff800000cc00780b */ /* 0x040fe20003f3d000 */
[----:B------:R-:W-:Y:S02]  /*b880*/  FMUL.FTZ R4, R204, c[0x0][0x23c] ;  /* 0x00008f00cc047a20 */ /* 0x000fe40000410000 */
[--C-:B------:R-:W-:Y:S02]  /*b890*/  FFMA.FTZ R10, R10, c[0x0][0x23c], -R0.reuse ;  /* 0x00008f000a0a7a23 */ /* 0x100fe40000010800 */
[----:B------:R-:W-:Y:S01]  /*b8a0*/  FFMA.FTZ R19, R19, c[0x0][0x23c], -R0 ;  /* 0x00008f0013137a23 */ /* 0x000fe20000010800 */
[----:B------:R1:W-:Y:S08]  /*b8b0*/  MUFU.EX2 R190, R12 ;  /* 0x0000000c00be7308 */ /* 0x0003f00000000800 */
[----:B------:R-:W-:Y:S01]  /*b8c0*/  MUFU.EX2 R191, R13 ;  /* 0x0000000d00bf7308 */ /* 0x000fe20000000800 */
[----:B-1----:R-:W-:-:S07]  /*b8d0*/  FSEL R12, R4, RZ, P1 ;  /* 0x000000ff040c7208 */ /* 0x002fce0000800000 */
[----:B------:R-:W-:Y:S01]  /*b8e0*/  MUFU.EX2 R202, R17 ;  /* 0x0000001100ca7308 */ /* 0x000fe20000000800 */
[----:B------:R-:W-:Y:S01]  /*b8f0*/  FSEL R4, R207, RZ, P4 ;  /* 0x000000ffcf047208 */ /* 0x000fe20002000000 */
[----:B------:R-:W-:-:S04]  /*b900*/  FFMA.FTZ R21, R21, c[0x0][0x23c], -R12 ;  /* 0x00008f0015157a23 */ /* 0x000fc8000001080c */
[----:B------:R-:W-:Y:S01]  /*b910*/  FADD.FTZ R5, R136, -R4 ;  /* 0x8000000488057221 */ /* 0x000fe20000010000 */
[----:B------:R-:W-:Y:S01]  /*b920*/  FSEL R4, R206, RZ, P3 ;  /* 0x000000ffce047208 */ /* 0x000fe20001800000 */
[----:B------:R-:W-:Y:S01]  /*b930*/  FFMA.FTZ R22, R22, c[0x0][0x23c], -R12 ;  /* 0x00008f0016167a23 */ /* 0x000fe2000001080c */
[----:B------:R-:W-:Y:S01]  /*b940*/  MUFU.EX2 R184, R21 ;  /* 0x0000001500b87308 */ /* 0x000fe20000000800 */
[----:B------:R-:W-:Y:S02]  /*b950*/  FMUL.FTZ R5, R5, c[0x0][0x23c] ;  /* 0x00008f0005057a20 */ /* 0x000fe40000410000 */
[----:B------:R-:W-:Y:S02]  /*b960*/  FADD.FTZ R4, R135, -R4 ;  /* 0x8000000487047221 */ /* 0x000fe40000010000 */
[--C-:B------:R-:W-:Y:S02]  /*b970*/  FFMA.FTZ R11, R11, c[0x0][0x23c], -R12.reuse ;  /* 0x00008f000b0b7a23 */ /* 0x100fe4000001080c */
[----:B------:R-:W-:Y:S01]  /*b980*/  FMUL.FTZ R15, R4, c[0x0][0x23c] ;  /* 0x00008f00040f7a20 */ /* 0x000fe20000410000 */
[----:B------:R1:W-:Y:S01]  /*b990*/  MUFU.EX2 R136, R22 ;  /* 0x0000001600887308 */ /* 0x0003e20000000800 */
[----:B------:R-:W-:Y:S01]  /*b9a0*/  FSEL R4, R204, RZ, P1 ;  /* 0x000000ffcc047208 */ /* 0x000fe20000800000 */
[----:B------:R-:W-:-:S04]  /*b9b0*/  FFMA.FTZ R9, R9, c[0x0][0x23c], -R12 ;  /* 0x00008f0009097a23 */ /* 0x000fc8000001080c */
[----:B------:R-:W-:Y:S02]  /*b9c0*/  FADD.FTZ R4, R137, -R4 ;  /* 0x8000000489047221 */ /* 0x000fe40000010000 */
[----:B------:R2:W3:Y:S02]  /*b9d0*/  MUFU.EX2 R16, R5 ;  /* 0x0000000500107308 */ /* 0x0004e40000000800 */
[----:B------:R-:W-:Y:S01]  /*b9e0*/  FMUL.FTZ R4, R4, c[0x0][0x23c] ;  /* 0x00008f0004047a20 */ /* 0x000fe20000410000 */
[----:B-1----:R-:W1:Y:S05]  /*b9f0*/  LDSM.16.MT88.4 R20, [R211+0xa000] ;  /* 0x00a00000d314783b */ /* 0x002e6a0000004200 */
[----:B------:R-:W4:Y:S01]  /*ba00*/  MUFU.EX2 R199, R7 ;  /* 0x0000000700c77308 */ /* 0x000f220000000800 */
[----:B--2---:R-:W-:-:S07]  /*ba10*/  FADD.FTZ R5, R134, -R6 ;  /* 0x8000000686057221 */ /* 0x004fce0000010000 */
[----:B------:R2:W-:Y:S01]  /*ba20*/  MUFU.EX2 R189, R10 ;  /* 0x0000000a00bd7308 */ /* 0x0005e20000000800 */
[----:B---3--:R-:W-:Y:S01]  /*ba30*/  FMUL.FTZ R144, R144, R16 ;  /* 0x0000001090907220 */ /* 0x008fe20000410000 */
[----:B------:R-:W-:Y:S01]  /*ba40*/  F2FP.PACK_AB R6, R191, R190 ;  /* 0x000000bebf06723e */ /* 0x000fe200000000ff */
[----:B------:R-:W-:Y:S02]  /*ba50*/  FMUL.FTZ R5, R5, c[0x0][0x23c] ;  /* 0x00008f0005057a20 */ /* 0x000fe40000410000 */
[-C--:B------:R-:W-:Y:S02]  /*ba60*/  FMUL.FTZ R145, R145, R16.reuse ;  /* 0x0000001091917220 */ /* 0x080fe40000410000 */
[-C--:B------:R-:W-:Y:S01]  /*ba70*/  FMUL.FTZ R156, R156, R16.reuse ;  /* 0x000000109c9c7220 */ /* 0x080fe20000410000 */
[----:B------:R-:W-:Y:S01]  /*ba80*/  MUFU.EX2 R188, R19 ;  /* 0x0000001300bc7308 */ /* 0x000fe20000000800 */
[-C--:B------:R-:W-:Y:S02]  /*ba90*/  FMUL.FTZ R157, R157, R16.reuse ;  /* 0x000000109d9d7220 */ /* 0x080fe40000410000 */
[----:B------:R-:W-:-:S02]  /*baa0*/  FMUL.FTZ R172, R172, R16 ;  /* 0x00000010acac7220 */ /* 0x000fc40000410000 */
[-C--:B------:R-:W-:Y:S02]  /*bab0*/  FMUL.FTZ R173, R173, R16.reuse ;  /* 0x00000010adad7220 */ /* 0x080fe40000410000 */
[----:B------:R-:W-:Y:S01]  /*bac0*/  FMUL.FTZ R160, R160, R16 ;  /* 0x00000010a0a07220 */ /* 0x000fe20000410000 */
[----:B------:R3:W-:Y:S01]  /*bad0*/  MUFU.EX2 R182, R11 ;  /* 0x0000000b00b67308 */ /* 0x0007e20000000800 */
[----:B--2---:R-:W-:Y:S01]  /*bae0*/  F2FP.PACK_AB R10, R233, R202 ;  /* 0x000000cae90a723e */ /* 0x004fe200000000ff */
[-C--:B------:R-:W-:Y:S02]  /*baf0*/  FMUL.FTZ R161, R161, R16.reuse ;  /* 0x00000010a1a17220 */ /* 0x080fe40000410000 */
[-C--:B------:R-:W-:Y:S02]  /*bb00*/  FMUL.FTZ R36, R36, R16.reuse ;  /* 0x0000001024247220 */ /* 0x080fe40000410000 */
[-C--:B------:R-:W-:Y:S02]  /*bb10*/  FMUL.FTZ R37, R37, R16.reuse ;  /* 0x0000001025257220 */ /* 0x080fe40000410000 */
[----:B------:R4:W2:Y:S01]  /*bb20*/  MUFU.EX2 R183, R9 ;  /* 0x0000000900b77308 */ /* 0x0008a20000000800 */
[----:B------:R-:W-:-:S02]  /*bb30*/  FMUL.FTZ R80, R80, R16 ;  /* 0x0000001050507220 */ /* 0x000fc40000410000 */
[-C--:B------:R-:W-:Y:S02]  /*bb40*/  FMUL.FTZ R81, R81, R16.reuse ;  /* 0x0000001051517220 */ /* 0x080fe40000410000 */
[-C--:B------:R-:W-:Y:S02]  /*bb50*/  FMUL.FTZ R64, R64, R16.reuse ;  /* 0x0000001040407220 */ /* 0x080fe40000410000 */
[----:B------:R-:W-:Y:S01]  /*bb60*/  FMUL.FTZ R65, R65, R16 ;  /* 0x0000001041417220 */ /* 0x000fe20000410000 */
[----:B------:R-:W5:Y:S01]  /*bb70*/  MUFU.EX2 R15, R15 ;  /* 0x0000000f000f7308 */ /* 0x000f620000000800 */
[----:B---3--:R-:W-:Y:S01]  /*bb80*/  F2FP.PACK_AB R11, R201, R200 ;  /* 0x000000c8c90b723e */ /* 0x008fe200000000ff */
[-C--:B------:R-:W-:Y:S02]  /*bb90*/  FMUL.FTZ R68, R68, R16.reuse ;  /* 0x0000001044447220 */ /* 0x080fe40000410000 */
[-C--:B------:R-:W-:Y:S02]  /*bba0*/  FMUL.FTZ R69, R69, R16.reuse ;  /* 0x0000001045457220 */ /* 0x080fe40000410000 */
[----:B------:R-:W-:-:S02]  /*bbb0*/  FMUL.FTZ R52, R52, R16 ;  /* 0x0000001034347220 */ /* 0x000fc40000410000 */
[----:B------:R3:W1:Y:S01]  /*bbc0*/  MUFU.EX2 R14, R5 ;  /* 0x00000005000e7308 */ /* 0x0006620000000800 */
[----:B----4-:R-:W-:Y:S01]  /*bbd0*/  F2FP.PACK_AB R9, R198, R199 ;  /* 0x000000c7c609723e */ /* 0x010fe200000000ff */
[-C--:B------:R-:W-:Y:S01]  /*bbe0*/  FMUL.FTZ R53, R53, R16.reuse ;  /* 0x0000001035357220 */ /* 0x080fe20000410000 */
[----:B--2---:R-:W-:Y:S01]  /*bbf0*/  F2FP.PACK_AB R7, R136, R183 ;  /* 0x000000b78807723e */ /* 0x004fe200000000ff */
[-C--:B------:R-:W-:Y:S02]  /*bc00*/  FMUL.FTZ R96, R96, R16.reuse ;  /* 0x0000001060607220 */ /* 0x080fe40000410000 */
[----:B------:R-:W-:Y:S02]  /*bc10*/  FMUL.FTZ R97, R97, R16 ;  /* 0x0000001061617220 */ /* 0x000fe40000410000 */
[----:B------:R2:W4:Y:S01]  /*bc20*/  MUFU.EX2 R13, R4 ;  /* 0x00000004000d7308 */ /* 0x0005220000000800 */
[-C--:B-----5:R-:W-:Y:S02]  /*bc30*/  FMUL.FTZ R146, R146, R15.reuse ;  /* 0x0000000f92927220 */ /* 0x0a0fe40000410000 */
[----:B------:R-:W-:-:S02]  /*bc40*/  FMUL.FTZ R147, R147, R15 ;  /* 0x0000000f93937220 */ /* 0x000fc40000410000 */
[-C--:B------:R-:W-:Y:S02]  /*bc50*/  FMUL.FTZ R158, R158, R15.reuse ;  /* 0x0000000f9e9e7220 */ /* 0x080fe40000410000 */
[----:B------:R-:W-:Y:S01]  /*bc60*/  FMUL.FTZ R159, R159, R15 ;  /* 0x0000000f9f9f7220 */ /* 0x000fe20000410000 */
[----:B---3--:R-:W-:Y:S01]  /*bc70*/  F2FP.PACK_AB R5, R184, R182 ;  /* 0x000000b6b805723e */ /* 0x008fe200000000ff */
[-C--:B-1----:R-:W-:Y:S01]  /*bc80*/  FMUL.FTZ R148, R148, R14.reuse ;  /* 0x0000000e94947220 */ /* 0x082fe20000410000 */
[C---:B------:R-:W-:Y:S01]  /*bc90*/  HMMA.16816.F32 R144, R8.reuse, R24, R144 ;  /* 0x000000180890723c */ /* 0x040fe20000001890 */
[-C--:B------:R-:W-:Y:S02]  /*bca0*/  FMUL.FTZ R149, R149, R14.reuse ;  /* 0x0000000e95957220 */ /* 0x080fe40000410000 */
[-C--:B------:R-:W-:Y:S02]  /*bcb0*/  FMUL.FTZ R152, R152, R14.reuse ;  /* 0x0000000e98987220 */ /* 0x080fe40000410000 */
[----:B------:R-:W-:Y:S01]  /*bcc0*/  FMUL.FTZ R153, R153, R14 ;  /* 0x0000000e99997220 */ /* 0x000fe20000410000 */
[----:B--2---:R-:W-:Y:S01]  /*bcd0*/  F2FP.PACK_AB R4, R188, R189 ;  /* 0x000000bdbc04723e */ /* 0x004fe200000000ff */
[-C--:B----4-:R-:W-:Y:S01]  /*bce0*/  FMUL.FTZ R150, R150, R13.reuse ;  /* 0x0000000d96967220 */ /* 0x090fe20000410000 */
[----:B------:R-:W-:Y:S01]  /*bcf0*/  HMMA.16816.F32 R236, R8, R26, R156 ;  /* 0x0000001a08ec723c */ /* 0x000fe2000000189c */
[----:B------:R-:W-:-:S02]  /*bd00*/  FMUL.FTZ R151, R151, R13 ;  /* 0x0000000d97977220 */ /* 0x000fc40000410000 */
[-C--:B------:R-:W-:Y:S02]  /*bd10*/  FMUL.FTZ R154, R154, R13.reuse ;  /* 0x0000000d9a9a7220 */ /* 0x080fe40000410000 */
[----:B------:R-:W-:Y:S02]  /*bd20*/  FMUL.FTZ R155, R155, R13 ;  /* 0x0000000d9b9b7220 */ /* 0x000fe40000410000 */
        /* <DEDUP_REMOVED lines=124> */
[----:B------:R-:W-:Y:S01]  /*c4f0*/  FFMA.FTZ R4, R178, c[0x0][0x23c], -R3 ;  /* 0x00008f00b2047a23 */ /* 0x000fe20000010803 */
[C---:B------:R-:W-:Y:S01]  /*c500*/  HMMA.16816.F32 R192, R8.reuse, R26, R80 ;  /* 0x0000001a08c0723c */ /* 0x040fe20000001850 */
[----:B------:R-:W-:Y:S01]  /*c510*/  MOV R5, R143 ;  /* 0x0000008f00057202 */ /* 0x000fe20000000f00 */
[----:B------:R-:W-:Y:S01]  /*c520*/  IMAD.MOV.U32 R6, RZ, RZ, R137 ;  /* 0x000000ffff067224 */ /* 0x000fe200078e0089 */
[----:B------:R1:W-:Y:S01]  /*c530*/  MUFU.EX2 R26, R4 ;  /* 0x00000004001a7308 */ /* 0x0003e20000000800 */
[----:B------:R-:W-:Y:S01]  /*c540*/  MOV R7, R135 ;  /* 0x0000008700077202 */ /* 0x000fe20000000f00 */
[----:B------:R-:W-:Y:S01]  /*c550*/  FMUL.FTZ R85, R85, R16 ;  /* 0x0000001055557220 */ /* 0x000fe20000410000 */
[----:B------:R-:W-:Y:S01]  /*c560*/  MOV R137, R204 ;  /* 0x000000cc00897202 */ /* 0x000fe20000000f00 */
[-C--:B------:R-:W-:Y:S01]  /*c570*/  FMUL.FTZ R86, R86, R15.reuse ;  /* 0x0000000f56567220 */ /* 0x080fe20000410000 */
[C---:B------:R-:W-:Y:S01]  /*c580*/  HMMA.16816.F32 R236, R8.reuse, R22, R64 ;  /* 0x0000001608ec723c */ /* 0x040fe20000001840 */
[----:B------:R-:W-:Y:S01]  /*c590*/  MOV R80, R172 ;  /* 0x000000ac00507202 */ /* 0x000fe20000000f00 */
[----:B------:R-:W-:Y:S01]  /*c5a0*/  FMUL.FTZ R87, R87, R15 ;  /* 0x0000000f57577220 */ /* 0x000fe20000410000 */
[----:B------:R-:W-:Y:S01]  /*c5b0*/  MOV R81, R159 ;  /* 0x0000009f00517202 */ /* 0x000fe20000000f00 */
[----:B------:R-:W-:Y:S01]  /*c5c0*/  FMUL.FTZ R100, R100, R16 ;  /* 0x0000001064647220 */ /* 0x000fe20000410000 */
[----:B------:R-:W-:Y:S01]  /*c5d0*/  MOV R82, R158 ;  /* 0x0000009e00527202 */ /* 0x000fe20000000f00 */
[----:B------:R-:W-:Y:S01]  /*c5e0*/  FMUL.FTZ R101, R101, R16 ;  /* 0x0000001065657220 */ /* 0x000fe20000410000 */
[----:B------:R-:W-:Y:S01]  /*c5f0*/  MOV R67, R28 ;  /* 0x0000001c00437202 */ /* 0x000fe20000000f00 */
[C---:B------:R-:W-:Y:S01]  /*c600*/  HMMA.16816.F32 R68, R8.reuse, R24, R68 ;  /* 0x000000180844723c */ /* 0x040fe20000001844 */
[----:B------:R-:W-:Y:S01]  /*c610*/  IMAD.MOV.U32 R64, RZ, RZ, R174 ;  /* 0x000000ffff407224 */ /* 0x000fe200078e00ae */
[----:B------:R-:W-:Y:S01]  /*c620*/  MOV R65, R173 ;  /* 0x000000ad00417202 */ /* 0x000fe20000000f00 */
[----:B-1----:R-:W-:Y:S01]  /*c630*/  FFMA.FTZ R4, R179, c[0x0][0x23c], -R3 ;  /* 0x00008f00b3047a23 */ /* 0x002fe20000010803 */
[----:B------:R-:W1:Y:S01]  /*c640*/  LDSM.16.MT88.4 R172, [R211+0xa800] ;  /* 0x00a80000d3ac783b */ /* 0x000e620000004200 */
[----:B------:R-:W-:Y:S01]  /*c650*/  MOV R66, R29 ;  /* 0x0000001d00427202 */ /* 0x000fe20000000f00 */
[----:B------:R-:W-:Y:S01]  /*c660*/  FMUL.FTZ R102, R102, R15 ;  /* 0x0000000f66667220 */ /* 0x000fe20000410000 */
[----:B------:R2:W3:Y:S01]  /*c670*/  MUFU.EX2 R28, R4 ;  /* 0x00000004001c7308 */ /* 0x0004e20000000800 */
[----:B------:R-:W-:Y:S01]  /*c680*/  HMMA.16816.F32 R52, R8, R20, R52 ;  /* 0x000000140834723c */ /* 0x000fe20000001834 */
[----:B------:R-:W-:Y:S01]  /*c690*/  MOV R83, R157 ;  /* 0x0000009d00537202 */ /* 0x000fe20000000f00 */
[----:B------:R-:W-:-:S02]  /*c6a0*/  FMUL.FTZ R103, R103, R15 ;  /* 0x0000000f67677220 */ /* 0x000fc40000410000 */
[-C--:B------:R-:W-:Y:S02]  /*c6b0*/  FMUL.FTZ R112, R112, R16.reuse ;  /* 0x0000001070707220 */ /* 0x080fe40000410000 */
[----:B------:R-:W-:Y:S02]  /*c6c0*/  FMUL.FTZ R113, R113, R16 ;  /* 0x0000001071717220 */ /* 0x000fe40000410000 */
[----:B------:R-:W-:Y:S01]  /*c6d0*/  HMMA.16816.F32 R240, R8, R30, R48 ;  /* 0x0000001e08f0723c */ /* 0x000fe20000001830 */
[----:B------:R-:W-:Y:S01]  /*c6e0*/  LDSM.16.MT88.4 R48, [R214+0xa800] ;  /* 0x00a80000d630783b */ /* 0x000fe20000004200 */
[-C--:B------:R-:W-:Y:S02]  /*c6f0*/  FMUL.FTZ R114, R114, R15.reuse ;  /* 0x0000000f72727220 */ /* 0x080fe40000410000 */
[----:B------:R-:W-:Y:S02]  /*c700*/  FMUL.FTZ R115, R115, R15 ;  /* 0x0000000f73737220 */ /* 0x000fe40000410000 */
[----:B--2---:R-:W-:-:S02]  /*c710*/  FFMA.FTZ R4, R196, c[0x0][0x23c], -R3 ;  /* 0x00008f00c4047a23 */ /* 0x004fc40000010803 */
[C---:B------:R-:W-:Y:S01]  /*c720*/  HMMA.16816.F32 R116, R8.reuse, R32, R116 ;  /* 0x000000200874723c */ /* 0x040fe20000001874 */
[----:B------:R-:W-:Y:S01]  /*c730*/  FFMA.FTZ R3, R197, c[0x0][0x23c], -R3 ;  /* 0x00008f00c5037a23 */ /* 0x000fe20000010803 */
[----:B------:R2:W-:Y:S06]  /*c740*/  MUFU.EX2 R29, R4 ;  /* 0x00000004001d7308 */ /* 0x0005ec0000000800 */
[C---:B------:R-:W-:Y:S02]  /*c750*/  HMMA.16816.F32 R32, R8.reuse, R34, R128 ;  /* 0x000000220820723c */ /* 0x040fe40000001880 */
[----:B------:R4:W5:Y:S05]  /*c760*/  MUFU.EX2 R27, R3 ;  /* 0x00000003001b7308 */ /* 0x00096a0000000800 */
[----:B---3--:R-:W-:Y:S01]  /*c770*/  F2FP.PACK_AB R128, R28, R26 ;  /* 0x0000001a1c80723e */ /* 0x008fe200000000ff */
[----:B------:R-:W-:Y:S01]  /*c780*/  HMMA.16816.F32 R84, R8, R36, R84 ;  /* 0x000000240854723c */ /* 0x000fe20000001854 */
[----:B--2---:R-:W-:-:S02]  /*c790*/  MOV R4, R156 ;  /* 0x0000009c00047202 */ /* 0x004fc40000000f00 */
[----:B------:R-:W2:Y:S05]  /*c7a0*/  LDSM.16.MT88.4 R156, [R209+0xa800] ;  /* 0x00a80000d19c783b */ /* 0x000eaa0000004200 */
[----:B------:R-:W-:Y:S01]  /*c7b0*/  HMMA.16816.F32 R100, R8, R40, R100 ;  /* 0x000000280864723c */ /* 0x000fe20000001864 */
[----:B----4-:R-:W-:Y:S01]  /*c7c0*/  FFMA.FTZ R3, R142, c[0x0][0x23c], -R2 ;  /* 0x00008f008e037a23 */ /* 0x010fe20000010802 */
[----:B-----5:R-:W-:-:S03]  /*c7d0*/  F2FP.PACK_AB R130, R27, R29 ;  /* 0x0000001d1b82723e */ /* 0x020fc600000000ff */
[----:B------:R3:W-:Y:S02]  /*c7e0*/  MUFU.EX2 R22, R3 ;  /* 0x0000000300167308 */ /* 0x0007e40000000800 */
[----:B---3--:R-:W-:-:S06]  /*c7f0*/  FFMA.FTZ R3, R141, c[0x0][0x23c], -R2 ;  /* 0x00008f008d037a23 */ /* 0x008fcc0000010802 */
[----:B------:R3:W4:Y:S02]  /*c800*/  MUFU.EX2 R24, R3 ;  /* 0x0000000300187308 */ /* 0x0007240000000800 */
[--C-:B---3--:R-:W-:Y:S01]  /*c810*/  FFMA.FTZ R3, R133, c[0x0][0x23c], -R2.reuse ;  /* 0x00008f0085037a23 */ /* 0x108fe20000010802 */
[----:B----4-:R-:W-:Y:S01]  /*c820*/  F2FP.PACK_AB R129, R24, R22 ;  /* 0x000000161881723e */ /* 0x010fe200000000ff */
[----:B------:R-:W-:Y:S02]  /*c830*/  FFMA.FTZ R2, R140, c[0x0][0x23c], -R2 ;  /* 0x00008f008c027a23 */ /* 0x000fe40000010802 */
[----:B------:R-:W-:Y:S02]  /*c840*/  HMMA.16816.F32 R140, R8, R38, R96 ;  /* 0x00000026088c723c */ /* 0x000fe40000001860 */
[----:B------:R-:W-:Y:S05]  /*c850*/  MUFU.EX2 R25, R3 ;  /* 0x0000000300197308 */ /* 0x000fea0000000800 */
[----:B------:R-:W-:-:S03]  /*c860*/  MOV R98, R18 ;  /* 0x0000001200627202 */ /* 0x000fc60000000f00 */
[----:B------:R3:W4:Y:S01]  /*c870*/  MUFU.EX2 R23, R2 ;  /* 0x0000000200177308 */ /* 0x0007220000000800 */
[----:B------:R-:W-:Y:S02]  /*c880*/  MOV R99, R17 ;  /* 0x0000001100637202 */ /* 0x000fe40000000f00 */
[----:B------:R-:W-:Y:S02]  /*c890*/  MOV R97, R19 ;  /* 0x0000001300617202 */ /* 0x000fe40000000f00 */
[----:B------:R-:W-:Y:S01]  /*c8a0*/  MOV R96, R134 ;  /* 0x0000008600607202 */ /* 0x000fe20000000f00 */
[----:B---3--:R-:W-:Y:S01]  /*c8b0*/  FFMA.FTZ R2, R132, c[0x0][0x23c], -R0 ;  /* 0x00008f0084027a23 */ /* 0x008fe20000010800 */
[----:B----4-:R-:W-:Y:S01]  /*c8c0*/  F2FP.PACK_AB R131, R23, R25 ;  /* 0x000000191783723e */ /* 0x010fe200000000ff */
[----:B------:R-:W-:Y:S01]  /*c8d0*/  HMMA.16816.F32 R132, R8, R42, R112 ;  /* 0x0000002a0884723c */ /* 0x000fe20000001870 */
[----:B------:R-:W3:Y:S01]  /*c8e0*/  LDSM.16.MT88.4 R112, [R214+0xb800] ;  /* 0x00b80000d670783b */ /* 0x000ee20000004200 */
[----:B------:R4:W-:Y:S05]  /*c8f0*/  MUFU.EX2 R20, R2 ;  /* 0x0000000200147308 */ /* 0x0009ea0000000800 */
[----:B------:R-:W-:Y:S01]  /*c900*/  FFMA.FTZ R11, R251, R16, R232 ;  /* 0x00000010fb0b7223 */ /* 0x000fe200000100e8 */
[----:B-1----:R-:W-:Y:S01]  /*c910*/  HMMA.16816.F32 R160, R128, R172, R160 ;  /* 0x000000ac80a0723c */ /* 0x002fe200000018a0 */
[----:B------:R-:W-:-:S02]  /*c920*/  FFMA.FTZ R8, R250, R15, R199 ;  /* 0x0000000ffa087223 */ /* 0x000fc400000100c7 */
[----:B------:R-:W-:Y:S02]  /*c930*/  FADD.FTZ R11, R203, R11 ;  /* 0x0000000bcb0b7221 */ /* 0x000fe40000010000 */
[----:B------:R-:W-:-:S03]  /*c940*/  FADD.FTZ R10, R198, R8 ;  /* 0x00000008c60a7221 */ /* 0x000fc60000010000 */
[----:B--2---:R-:W-:Y:S01]  /*c950*/  HMMA.16816.F32 R144, R128, R156, R144 ;  /* 0x0000009c8090723c */ /* 0x004fe20000001890 */
[----:B----4-:R-:W-:-:S04]  /*c960*/  FFMA.FTZ R2, R176, c[0x0][0x23c], -R0 ;  /* 0x00008f00b0027a23 */ /* 0x010fc80000010800 */
[----:B------:R1:W2:Y:S03]  /*c970*/  MUFU.EX2 R21, R2 ;  /* 0x0000000200157308 */ /* 0x0002a60000000800 */
[----:B------:R-:W-:Y:S01]  /*c980*/  HMMA.16816.F32 R36, R128, R48, R80 ;  /* 0x000000308024723c */ /* 0x000fe20000001850 */
[----:B------:R-:W4:Y:S01]  /*c990*/  LDSM.16.MT88.4 R80, [R209+0xb800] ;  /* 0x00b80000d150783b */ /* 0x000f220000004200 */
[--C-:B-1----:R-:W-:Y:S01]  /*c9a0*/  FFMA.FTZ R2, R177, c[0x0][0x23c], -R0.reuse ;  /* 0x00008f00b1027a23 */ /* 0x102fe20000010800 */
[----:B--2---:R-:W-:Y:S01]  /*c9b0*/  F2FP.PACK_AB R124, R21, R20 ;  /* 0x00000014157c723e */ /* 0x004fe200000000ff */
[----:B------:R-:W-:-:S04]  /*c9c0*/  FFMA.FTZ R0, R181, c[0x0][0x23c], -R0 ;  /* 0x00008f00b5007a23 */ /* 0x000fc80000010800 */
[C---:B---3--:R-:W-:Y:S01]  /*c9d0*/  HMMA.16816.F32 R100, R128.reuse, R112, R100 ;  /* 0x000000708064723c */ /* 0x048fe20000001864 */
[----:B------:R-:W-:Y:S08]  /*c9e0*/  MUFU.EX2 R19, R2 ;  /* 0x0000000200137308 */ /* 0x000ff00000000800 */
[----:B------:R1:W2:Y:S01]  /*c9f0*/  MUFU.EX2 R18, R0 ;  /* 0x0000000000127308 */ /* 0x0002a20000000800 */
[----:B----4-:R-:W-:Y:S01]  /*ca00*/  HMMA.16816.F32 R68, R128, R80, R68 ;  /* 0x000000508044723c */ /* 0x010fe20000001844 */
        /* <DEDUP_REMOVED lines=44> */
[----:B------:R-:W-:Y:S07]  /*ccd0*/  HMMA.16816.F32 R112, R128, R114, R132 ;  /* 0x000000728070723c */ /* 0x000fee0000001884 */
[----:B------:R-:W-:Y:S01]  /*cce0*/  MOV R135, R206 ;  /* 0x000000ce00877202 */ /* 0x000fe20000000f00 */
[----:B------:R-:W-:Y:S01]  /*ccf0*/  HMMA.16816.F32 R124, R124, R6, R244 ;  /* 0x000000067c7c723c */ /* 0x000fe200000018f4 */
[----:B------:R-:W-:-:S07]  /*cd00*/  MOV R134, R205 ;  /* 0x000000cd00867202 */ /* 0x000fce0000000f00 */
[----:B------:R-:W-:Y:S07]  /*cd10*/  HMMA.16816.F32 R128, R128, R6, R32 ;  /* 0x000000068080723c */ /* 0x000fee0000001820 */
[----:B------:R-:W-:Y:S02]  /*cd20*/  FADD.FTZ R6, R202, R11 ;  /* 0x0000000bca067221 */ /* 0x000fe40000010000 */
[----:B------:R-:W-:Y:S02]  /*cd30*/  FADD.FTZ R7, R183, R8 ;  /* 0x00000008b7077221 */ /* 0x000fe40000010000 */
[----:B------:R-:W-:-:S02]  /*cd40*/  FADD.FTZ R251, R233, R6 ;  /* 0x00000006e9fb7221 */ /* 0x000fc40000010000 */
[----:B------:R-:W-:Y:S02]  /*cd50*/  FADD.FTZ R6, R201, R5 ;  /* 0x00000005c9067221 */ /* 0x000fe40000010000 */
[----:B------:R-:W-:Y:S02]  /*cd60*/  FADD.FTZ R5, R191, R4 ;  /* 0x00000004bf057221 */ /* 0x000fe40000010000 */
[----:B------:R-:W-:Y:S01]  /*cd70*/  FADD.FTZ R4, R136, R7 ;  /* 0x0000000788047221 */ /* 0x000fe20000010000 */
[----:B------:R-:W-:Y:S01]  /*cd80*/  MOV R136, R207 ;  /* 0x000000cf00887202 */ /* 0x000fe20000000f00 */
        /* <DEDUP_REMOVED lines=16> */
[----:B------:R-:W-:Y:S05]  /*ce90*/  @!P0 BRA `(.L_x_1049) ;  /* 0x00002a5000008947 */ /* 0x000fea0003800000 */
[----:B------:R-:W2:Y:S01]  /*cea0*/  LDL.64 R178, [R1+0x30] ;  /* 0x0000300001b27983 */ /* 0x000ea20000100a00 */
[----:B------:R-:W-:Y:S01]  /*ceb0*/  UIADD3 UR4, UR8, -0x2, URZ ;  /* 0xfffffffe08047890 */ /* 0x000fe2000fffe03f */
[----:B------:R-:W-:-:S04]  /*cec0*/  DEPBAR.LE SB0, 0x0 ;  /* 0x000080000000791a */ /* 0x000fc80000000000 */
[----:B------:R-:W3:Y:S01]  /*ced0*/  LDL.LU.64 R30, [R1] ;  /* 0x00000000011e7983 */ /* 0x000ee20000300a00 */
[----:B------:R-:W-:Y:S01]  /*cee0*/  IMAD.U32 R0, RZ, RZ, UR4 ;  /* 0x00000004ff007e24 */ /* 0x000fe2000f8e00ff */
[----:B------:R-:W-:Y:S02]  /*cef0*/  ULDC.64 UR4, c[0x0][0x1a0] ;  /* 0x0000680000047ab9 */ /* 0x000fe40000000a00 */
[----:B------:R-:W-:Y:S01]  /*cf00*/  BAR.SYNC.DEFER_BLOCKING 0x0 ;  /* 0x0000000000007b1d */ /* 0x000fe20000010000 */
[----:B------:R-:W-:Y:S01]  /*cf10*/  USHF.L.U32 UR15, UR4, 0x6, URZ ;  /* 0x00000006040f7899 */ /* 0x000fe2000800063f */
[----:B------:R-:W-:Y:S01]  /*cf20*/  IADD3 R4, P1, R138, -UR10, RZ ;  /* 0x8000000a8a047c10 */ /* 0x000fe2000ff3e0ff */
[----:B------:R-:W-:Y:S02]  /*cf30*/  UIADD3 UR20, UR8, -0x5, URZ ;  /* 0xfffffffb08147890 */ /* 0x000fe4000fffe03f */
[----:B------:R-:W-:Y:S01]  /*cf40*/  UIADD3 UR15, UP0, -UR15, 0x80, URZ ;  /* 0x000000800f0f7890 */ /* 0x000fe2000ff1e13f */
[----:B------:R-:W-:Y:S01]  /*cf50*/  IADD3.X R5, R139, ~UR14, RZ, P1, !PT ;  /* 0x8000000e8b057c10 */ /* 0x000fe20008ffe4ff */
[----:B------:R-:W-:-:S02]  /*cf60*/  UMOV UR16, 0x6 ;  /* 0x0000000600107882 */ /* 0x000fc40000000000 */
[----:B------:R-:W-:-:S04]  /*cf70*/  USHF.L.U64.HI UR5, UR4, UR16, UR5 ;  /* 0x0000001004057299 */ /* 0x000fc80008010205 */
[----:B------:R-:W-:Y:S02]  /*cf80*/  UIADD3.X UR5, URZ, ~UR5, URZ, UP0, !UPT ;  /* 0x800000053f057290 */ /* 0x000fe400087fe43f */
[----:B------:R-:W-:Y:S01]  /*cf90*/  UISETP.GT.AND UP0, UPT, UR20, UR9, UPT ;  /* 0x000000091400728c */ /* 0x000fe2000bf04270 */
[----:B--2---:R-:W-:-:S04]  /*cfa0*/  IMAD.MOV.U32 R2, RZ, RZ, R178 ;  /* 0x000000ffff027224 */ /* 0x004fc800078e00b2 */
[----:B------:R-:W-:Y:S01]  /*cfb0*/  IMAD R0, R0, UR17, R2 ;  /* 0x0000001100007c24 */ /* 0x000fe2000f8e0202 */
[----:B------:R-:W-:-:S04]  /*cfc0*/  IADD3 R2, P0, R138, UR15, RZ ;  /* 0x0000000f8a027c10 */ /* 0x000fc8000ff1e0ff */
[----:B------:R-:W-:Y:S02]  /*cfd0*/  LEA R6, R0, c[0x0][0x170], 0x1 ;  /* 0x00005c0000067a11 */ /* 0x000fe400078e08ff */
[----:B------:R-:W-:Y:S02]  /*cfe0*/  IADD3.X R3, R139, UR5, RZ, P0, !PT ;  /* 0x000000058b037c10 */ /* 0x000fe400087fe4ff */
[----:B------:R-:W-:Y:S02]  /*cff0*/  IADD3 R6, R6, -UR10, RZ ;  /* 0x8000000a06067c10 */ /* 0x000fe4000fffe0ff */
[----:B------:R-:W-:Y:S02]  /*d000*/  PLOP3.LUT P0, PT, PT, PT, UP0, 0x80, 0x0 ;  /* 0x000000000000781c */ /* 0x000fe40003f0f008 */
[----:B------:R-:W-:-:S04]  /*d010*/  IADD3 R6, R6, -UR10, RZ ;  /* 0x8000000a06067c10 */ /* 0x000fc8000fffe0ff */
[C---:B------:R-:W-:Y:S02]  /*d020*/  IADD3 R8, P3, R6.reuse, -UR10, RZ ;  /* 0x8000000a06087c10 */ /* 0x040fe4000ff7e0ff */
[----:B------:R-:W-:Y:S02]  /*d030*/  IADD3 R6, P2, R6, UR15, RZ ;  /* 0x0000000f06067c10 */ /* 0x000fe4000ff5e0ff */
[C---:B---3--:R-:W-:Y:S02]  /*d040*/  IADD3.X R9, R31.reuse, ~UR14, RZ, P3, !PT ;  /* 0x8000000e1f097c10 */ /* 0x048fe40009ffe4ff */
[----:B------:R-:W-:-:S03]  /*d050*/  IADD3.X R7, R31, UR5, RZ, P2, !PT ;  /* 0x000000051f077c10 */ /* 0x000fc600097fe4ff */
[----:B------:R-:W-:Y:S01]  /*d060*/  @!PT LDS RZ, [RZ] ;  /* 0x00000000fffff984 */ /* 0x000fe20000000800 */
[----:B------:R-:W-:Y:S01]  /*d070*/  @!PT LDS RZ, [RZ] ;  /* 0x00000000fffff984 */ /* 0x000fe20000000800 */
[----:B------:R-:W-:Y:S01]  /*d080*/  @!PT LDS RZ, [RZ] ;  /* 0x00000000fffff984 */ /* 0x000fe20000000800 */
[----:B------:R1:W-:Y:S04]  /*d090*/  LDGSTS.E.BYPASS.LTC128B.128 [R223+0xa000], [R8.64] ;  /* 0x0a00000008df7fae */ /* 0x0003e8000b901d52 */
[----:B------:R2:W-:Y:S04]  /*d0a0*/  LDGSTS.E.BYPASS.LTC128B.128 [R223+0xb000], [R6.64] ;  /* 0x0b00000006df7fae */ /* 0x0005e8000b901d52 */
[----:B------:R2:W-:Y:S04]  /*d0b0*/  LDGSTS.E.BYPASS.LTC128B.128 [R223+0xa800], [R4.64] ;  /* 0x0a80000004df7fae */ /* 0x0005e8000b901d52 */
[----:B------:R3:W-:Y:S04]  /*d0c0*/  LDGSTS.E.BYPASS.LTC128B.128 [R223+0xb800], [R2.64] ;  /* 0x0b80000002df7fae */ /* 0x0007e8000b901d52 */
[----:B------:R-:W-:Y:S04]  /*d0d0*/  LDSM.16.M88.4 R24, [R208+0x8000] ;  /* 0x00800000d018783b */ /* 0x000fe80000000200 */
[----:B------:R-:W-:Y:S04]  /*d0e0*/  LDSM.16.M88.4 R20, [R208+0x8800] ;  /* 0x00880000d014783b */ /* 0x000fe80000000200 */
[----:B------:R-:W4:Y:S04]  /*d0f0*/  LDSM.16.M88.4 R12, [R210] ;  /* 0x00000000d20c783b */ /* 0x000f280000000200 */
[----:B-1----:R-:W1:Y:S04]  /*d100*/  LDSM.16.M88.4 R8, [R210+0x2000] ;  /* 0x00200000d208783b */ /* 0x002e680000000200 */
[----:B------:R-:W-:Y:S04]  /*d110*/  LDSM.16.M88.4 R32, [R219] ;  /* 0x00000000db20783b */ /* 0x000fe80000000200 */
[----:B--2---:R-:W2:Y:S04]  /*d120*/  LDSM.16.M88.4 R4, [R212+0x2000] ;  /* 0x00200000d404783b */ /* 0x004ea80000000200 */
[----:B------:R-:W5:Y:S04]  /*d130*/  LDSM.16.M88.4 R28, [R222] ;  /* 0x00000000de1c783b */ /* 0x000f680000000200 */
[----:B------:R-:W2:Y:S04]  /*d140*/  LDSM.16.M88.4 R16, [R212] ;  /* 0x00000000d410783b */ /* 0x000ea80000000200 */
[----:B------:R-:W0:Y:S01]  /*d150*/  LDGDEPBAR ;  /* 0x00000000000079af */ /* 0x000e220000000000 */
[----:B----4-:R-:W-:Y:S08]  /*d160*/  HMMA.16816.F32 R184, R12, R20, RZ ;  /* 0x000000140cb8723c */ /* 0x010ff000000018ff */
[C---:B-1----:R-:W-:Y:S08]  /*d170*/  HMMA.16816.F32 R140, R8.reuse, R24, RZ ;  /* 0x00000018088c723c */ /* 0x042ff000000018ff */
[C---:B------:R-:W-:Y:S08]  /*d180*/  HMMA.16816.F32 R132, R8.reuse, R20, RZ ;  /* 0x000000140884723c */ /* 0x040ff000000018ff */
[C---:B------:R-:W-:Y:S08]  /*d190*/  HMMA.16816.F32 R136, R8.reuse, R26, RZ ;  /* 0x0000001a0888723c */ /* 0x040ff000000018ff */
[-C--:B------:R-:W-:Y:S08]  /*d1a0*/  HMMA.16816.F32 R8, R8, R22.reuse, RZ ;  /* 0x000000160808723c */ /* 0x080ff000000018ff */
[----:B------:R-:W-:Y:S08]  /*d1b0*/  HMMA.16816.F32 R180, R12, R22, RZ ;  /* 0x000000160cb4723c */ /* 0x000ff000000018ff */
[----:B--2---:R-:W-:Y:S08]  /*d1c0*/  HMMA.16816.F32 R176, R4, R32, R140 ;  /* 0x0000002004b0723c */ /* 0x004ff0000000188c */
[C---:B------:R-:W-:Y:S08]  /*d1d0*/  HMMA.16816.F32 R188, R12.reuse, R24, RZ ;  /* 0x000000180cbc723c */ /* 0x040ff000000018ff */
[----:B------:R-:W-:Y:S01]  /*d1e0*/  HMMA.16816.F32 R192, R12, R26, RZ ;  /* 0x0000001a0cc0723c */ /* 0x000fe200000018ff */
[----:B------:R-:W-:Y:S04]  /*d1f0*/  LDSM.16.M88.4 R12, [R216+0x8000] ;  /* 0x00800000d80c783b */ /* 0x000fe80000000200 */
[----:B------:R-:W-:Y:S03]  /*d200*/  LDSM.16.M88.4 R24, [R216+0x8800] ;  /* 0x00880000d818783b */ /* 0x000fe60000000200 */
[C---:B-----5:R-:W-:Y:S08]  /*d210*/  HMMA.16816.F32 R140, R4.reuse, R28, R132 ;  /* 0x0000001c048c723c */ /* 0x060ff00000001884 */
[C---:B------:R-:W-:Y:S08]  /*d220*/  HMMA.16816.F32 R136, R4.reuse, R34, R136 ;  /* 0x000000220488723c */ /* 0x040ff00000001888 */
[----:B------:R-:W-:Y:S01]  /*d230*/  HMMA.16816.F32 R20, R4, R30, R8 ;  /* 0x0000001e0414723c */ /* 0x000fe20000001808 */
[----:B------:R-:W1:Y:S04]  /*d240*/  LDSM.16.M88.4 R4, [R218+0x2000] ;  /* 0x00200000da04783b */ /* 0x000e680000000200 */
[----:B------:R-:W2:Y:S03]  /*d250*/  LDSM.16.M88.4 R8, [R218] ;  /* 0x00000000da08783b */ /* 0x000ea60000000200 */
[C---:B------:R-:W-:Y:S08]  /*d260*/  HMMA.16816.F32 R132, R16.reuse, R32, R188 ;  /* 0x000000201084723c */ /* 0x040ff000000018bc */
[C---:B------:R-:W-:Y:S08]  /*d270*/  HMMA.16816.F32 R196, R16.reuse, R28, R184 ;  /* 0x0000001c10c4723c */ /* 0x040ff000000018b8 */
[C---:B------:R-:W-:Y:S08]  /*d280*/  HMMA.16816.F32 R184, R16.reuse, R34, R192 ;  /* 0x0000002210b8723c */ /* 0x040ff000000018c0 */
[----:B------:R-:W-:Y:S01]  /*d290*/  HMMA.16816.F32 R32, R16, R30, R180 ;  /* 0x0000001e1020723c */ /* 0x000fe200000018b4 */
[----:B------:R-:W-:Y:S04]  /*d2a0*/  LDSM.16.M88.4 R16, [R217] ;  /* 0x00000000d910783b */ /* 0x000fe80000000200 */
[----:B------:R-:W-:Y:S03]  /*d2b0*/  LDSM.16.M88.4 R28, [R215+0x800] ;  /* 0x00080000d71c783b */ /* 0x000fe60000000200 */
[C---:B-1----:R-:W-:Y:S08]  /*d2c0*/  HMMA.16816.F32 R180, R4.reuse, R12, R176 ;  /* 0x0000000c04b4723c */ /* 0x042ff000000018b0 */
[C---:B------:R-:W-:Y:S08]  /*d2d0*/  HMMA.16816.F32 R192, R4.reuse, R24, R140 ;  /* 0x0000001804c0723c */ /* 0x040ff0000000188c */
[C---:B------:R-:W-:Y:S08]  /*d2e0*/  HMMA.16816.F32 R188, R4.reuse, R14, R136 ;  /* 0x0000000e04bc723c */ /* 0x040ff00000001888 */
[----:B------:R-:W-:Y:S01]  /*d2f0*/  HMMA.16816.F32 R176, R4, R26, R20 ;  /* 0x0000001a04b0723c */ /* 0x000fe20000001814 */
[----:B------:R-:W1:Y:S04]  /*d300*/  LDSM.16.M88.4 R4, [R217+0x2000] ;  /* 0x00200000d904783b */ /* 0x000e680000000200 */
[----:B------:R-:W4:Y:S03]  /*d310*/  LDSM.16.M88.4 R20, [R215] ;  /* 0x00000000d714783b */ /* 0x000f260000000200 */
[C---:B--2---:R-:W-:Y:S08]  /*d320*/  HMMA.16816.F32 R140, R8.reuse, R12, R132 ;  /* 0x0000000c088c723c */ /* 0x044ff00000001884 */
[C---:B------:R-:W-:Y:S01]  /*d330*/  HMMA.16816.F32 R132, R8.reuse, R14, R184 ;  /* 0x0000000e0884723c */ /* 0x040fe200000018b8 */
[----:B------:R-:W-:Y:S07]  /*d340*/  LDSM.16.M88.4 R12, [R210+0x6000] ;  /* 0x00600000d20c783b */ /* 0x000fee0000000200 */
[C---:B------:R-:W-:Y:S08]  /*d350*/  HMMA.16816.F32 R136, R8.reuse, R24, R196 ;  /* 0x000000180888723c */ /* 0x040ff000000018c4 */
[----:B------:R-:W-:Y:S01]  /*d360*/  HMMA.16816.F32 R32, R8, R26, R32 ;  /* 0x0000001a0820723c */ /* 0x000fe20000001820 */
[----:B------:R-:W2:Y:S04]  /*d370*/  LDSM.16.M88.4 R24, [R208+0x9000] ;  /* 0x00900000d018783b */ /* 0x000ea80000000200 */
[----:B------:R-:W-:Y:S03]  /*d380*/  LDSM.16.M88.4 R8, [R210+0x4000] ;  /* 0x00400000d208783b */ /* 0x000fe60000000200 */
[C---:B-1----:R-:W-:Y:S08]  /*d390*/  HMMA.16816.F32 R196, R4.reuse, R28, R192 ;  /* 0x0000001c04c4723c */ /* 0x042ff000000018c0 */
[C---:B----4-:R-:W-:Y:S08]  /*d3a0*/  HMMA.16816.F32 R200, R4.reuse, R22, R188 ;  /* 0x0000001604c8723c */ /* 0x050ff000000018bc */
[-C--:B------:R-:W-:Y:S08]  /*d3b0*/  HMMA.16816.F32 R180, R4, R20.reuse, R180 ;  /* 0x0000001404b4723c */ /* 0x080ff000000018b4 */
[C---:B------:R-:W-:Y:S08]  /*d3c0*/  HMMA.16816.F32 R188, R16.reuse, R20, R140 ;  /* 0x0000001410bc723c */ /* 0x040ff0000000188c */
[----:B------:R-:W-:Y:S01]  /*d3d0*/  HMMA.16816.F32 R184, R16, R22, R132 ;  /* 0x0000001610b8723c */ /* 0x000fe20000001884 */
[----:B------:R-:W1:Y:S04]  /*d3e0*/  LDSM.16.M88.4 R20, [R208+0x9800] ;  /* 0x00980000d014783b */ /* 0x000e680000000200 */
[----:B------:R-:W-:Y:S03]  /*d3f0*/  LDSM.16.M88.4 R132, [R221] ;  /* 0x00000000dd84783b */ /* 0x000fe60000000200 */
[-C--:B------:R-:W-:Y:S01]  /*d400*/  HMMA.16816.F32 R192, R4, R30.reuse, R176 ;  /* 0x0000001e04c0723c */ /* 0x080fe200000018b0 */
[----:B------:R-:W4:Y:S07]  /*d410*/  LDSM.16.M88.4 R4, [R212+0x6000] ;  /* 0x00600000d404783b */ /* 0x000f2e0000000200 */
[C---:B------:R-:W-:Y:S01]  /*d420*/  HMMA.16816.F32 R140, R16.reuse, R30, R32 ;  /* 0x0000001e108c723c */ /* 0x040fe20000001820 */
[----:B------:R-:W5:Y:S07]  /*d430*/  LDSM.16.M88.4 R32, [R220] ;  /* 0x00000000dc20783b */ /* 0x000f6e0000000200 */
[----:B------:R-:W-:Y:S01]  /*d440*/  HMMA.16816.F32 R176, R16, R28, R136 ;  /* 0x0000001c10b0723c */ /* 0x000fe20000001888 */
[----:B------:R-:W3:Y:S07]  /*d450*/  LDSM.16.M88.4 R16, [R212+0x4000] ;  /* 0x00400000d410783b */ /* 0x000eee0000000200 */
[C---:B--2---:R-:W-:Y:S08]  /*d460*/  HMMA.16816.F32 R136, R12.reuse, R24, R180 ;  /* 0x000000180c88723c */ /* 0x044ff000000018b4 */
[C---:B------:R-:W-:Y:S08]  /*d470*/  HMMA.16816.F32 R28, R12.reuse, R26, R200 ;  /* 0x0000001a0c1c723c */ /* 0x040ff000000018c8 */
[C---:B-1----:R-:W-:Y:S08]  /*d480*/  HMMA.16816.F32 R180, R12.reuse, R20, R196 ;  /* 0x000000140cb4723c */ /* 0x042ff000000018c4 */
[----:B------:R-:W-:Y:S08]  /*d490*/  HMMA.16816.F32 R12, R12, R22, R192 ;  /* 0x000000160c0c723c */ /* 0x000ff000000018c0 */
[C---:B------:R-:W-:Y:S08]  /*d4a0*/  HMMA.16816.F32 R192, R8.reuse, R26, R184 ;  /* 0x0000001a08c0723c */ /* 0x040ff000000018b8 */
[C---:B------:R-:W-:Y:S01]  /*d4b0*/  HMMA.16816.F32 R196, R8.reuse, R24, R188 ;  /* 0x0000001808c4723c */ /* 0x040fe200000018bc */
[----:B------:R-:W-:Y:S07]  /*d4c0*/  LDSM.16.M88.4 R24, [R216+0x9000] ;  /* 0x00900000d818783b */ /* 0x000fee0000000200 */
[C---:B------:R-:W-:Y:S08]  /*d4d0*/  HMMA.16816.F32 R184, R8.reuse, R22, R140 ;  /* 0x0000001608b8723c */ /* 0x040ff0000000188c */
[----:B------:R-:W-:Y:S08]  /*d4e0*/  HMMA.16816.F32 R188, R8, R20, R176 ;  /* 0x0000001408bc723c */ /* 0x000ff000000018b0 */
[C---:B----4-:R-:W-:Y:S08]  /*d4f0*/  HMMA.16816.F32 R140, R4.reuse, R132, R136 ;  /* 0x00000084048c723c */ /* 0x050ff00000001888 */
[C---:B------:R-:W-:Y:S01]  /*d500*/  HMMA.16816.F32 R136, R4.reuse, R134, R28 ;  /* 0x000000860488723c */ /* 0x040fe2000000181c */
[----:B------:R-:W-:Y:S07]  /*d510*/  LDSM.16.M88.4 R28, [R216+0x9800] ;  /* 0x00980000d81c783b */ /* 0x000fee0000000200 */
[C---:B-----5:R-:W-:Y:S08]  /*d520*/  HMMA.16816.F32 R20, R4.reuse, R32, R180 ;  /* 0x000000200414723c */ /* 0x060ff000000018b4 */
[----:B------:R-:W-:Y:S01]  /*d530*/  HMMA.16816.F32 R8, R4, R34, R12 ;  /* 0x000000220408723c */ /* 0x000fe2000000180c */
[----:B------:R-:W1:Y:S04]  /*d540*/  LDSM.16.M88.4 R4, [R218+0x6000] ;  /* 0x00600000da04783b */ /* 0x000e680000000200 */
[----:B------:R-:W2:Y:S03]  /*d550*/  LDSM.16.M88.4 R12, [R218+0x4000] ;  /* 0x00400000da0c783b */ /* 0x000ea60000000200 */
[C---:B---3--:R-:W-:Y:S08]  /*d560*/  HMMA.16816.F32 R176, R16.reuse, R132, R196 ;  /* 0x0000008410b0723c */ /* 0x048ff000000018c4 */
[C---:B------:R-:W-:Y:S08]  /*d570*/  HMMA.16816.F32 R196, R16.reuse, R134, R192 ;  /* 0x0000008610c4723c */ /* 0x040ff000000018c0 */
[C---:B------:R-:W-:Y:S08]  /*d580*/  HMMA.16816.F32 R192, R16.reuse, R32, R188 ;  /* 0x0000002010c0723c */ /* 0x040ff000000018bc */
[----:B------:R-:W-:Y:S01]  /*d590*/  HMMA.16816.F32 R188, R16, R34, R184 ;  /* 0x0000002210bc723c */ /* 0x000fe200000018b8 */
[----:B------:R-:W-:Y:S07]  /*d5a0*/  LDSM.16.M88.4 R16, [R215+0x1800] ;  /* 0x00180000d710783b */ /* 0x000fee0000000200 */
[C---:B-1----:R-:W-:Y:S08]  /*d5b0*/  HMMA.16816.F32 R184, R4.reuse, R24, R140 ;  /* 0x0000001804b8723c */ /* 0x042ff0000000188c */
[C---:B------:R-:W-:Y:S01]  /*d5c0*/  HMMA.16816.F32 R140, R4.reuse, R28, R20 ;  /* 0x0000001c048c723c */ /* 0x040fe20000001814 */
[----:B------:R-:W-:Y:S07]  /*d5d0*/  LDSM.16.M88.4 R20, [R215+0x1000] ;  /* 0x00100000d714783b */ /* 0x000fee0000000200 */
[C---:B------:R-:W-:Y:S01]  /*d5e0*/  HMMA.16816.F32 R132, R4.reuse, R30, R8 ;  /* 0x0000001e0484723c */ /* 0x040fe20000001808 */
[----:B------:R-:W1:Y:S07]  /*d5f0*/  LDSM.16.M88.4 R8, [R217+0x4000] ;  /* 0x00400000d908783b */ /* 0x000e6e0000000200 */
[----:B------:R-:W-:Y:S01]  /*d600*/  HMMA.16816.F32 R180, R4, R26, R136 ;  /* 0x0000001a04b4723c */ /* 0x000fe20000001888 */
[----:B------:R-:W3:Y:S01]  /*d610*/  LDSM.16.M88.4 R4, [R217+0x6000] ;  /* 0x00600000d904783b */ /* 0x000ee20000000200 */
[----:B------:R-:W-:-:S06]  /*d620*/  DEPBAR.LE SB0, 0x0 ;  /* 0x000080000000791a */ /* 0x000fcc0000000000 */
[C---:B--2---:R-:W-:Y:S08]  /*d630*/  HMMA.16816.F32 R32, R12.reuse, R24, R176 ;  /* 0x000000180c20723c */ /* 0x044ff000000018b0 */
[C---:B------:R-:W-:Y:S08]  /*d640*/  HMMA.16816.F32 R136, R12.reuse, R26, R196 ;  /* 0x0000001a0c88723c */ /* 0x040ff000000018c4 */
[C---:B------:R-:W-:Y:S08]  /*d650*/  HMMA.16816.F32 R24, R12.reuse, R28, R192 ;  /* 0x0000001c0c18723c */ /* 0x040ff000000018c0 */
[----:B------:R-:W-:Y:S08]  /*d660*/  HMMA.16816.F32 R12, R12, R30, R188 ;  /* 0x0000001e0c0c723c */ /* 0x000ff000000018bc */
[C---:B-1----:R-:W-:Y:S08]  /*d670*/  HMMA.16816.F32 R28, R8.reuse, R20, R32 ;  /* 0x00000014081c723c */ /* 0x042ff00000001820 */
[----:B------:R-:W-:Y:S08]  /*d680*/  HMMA.16816.F32 R32, R8, R16, R24 ;  /* 0x000000100820723c */ /* 0x000ff00000001818 */
[C---:B---3--:R-:W-:Y:S08]  /*d690*/  HMMA.16816.F32 R184, R4.reuse, R20, R184 ;  /* 0x0000001404b8723c */ /* 0x048ff000000018b8 */
[C---:B------:R-:W-:Y:S08]  /*d6a0*/  HMMA.16816.F32 R180, R4.reuse, R22, R180 ;  /* 0x0000001604b4723c */ /* 0x040ff000000018b4 */
[C---:B------:R-:W-:Y:S08]  /*d6b0*/  HMMA.16816.F32 R192, R4.reuse, R16, R140 ;  /* 0x0000001004c0723c */ /* 0x040ff0000000188c */
[----:B------:R-:W-:Y:S08]  /*d6c0*/  HMMA.16816.F32 R188, R4, R18, R132 ;  /* 0x0000001204bc723c */ /* 0x000ff00000001884 */
[C---:B------:R-:W-:Y:S08]  /*d6d0*/  HMMA.16816.F32 R136, R8.reuse, R22, R136 ;  /* 0x000000160888723c */ /* 0x040ff00000001888 */
[----:B------:R-:W-:Y:S01]  /*d6e0*/  HMMA.16816.F32 R24, R8, R18, R12 ;  /* 0x000000120818723c */ /* 0x000fe2000000180c */
[----:B------:R-:W-:Y:S06]  /*d6f0*/  BAR.SYNC.DEFER_BLOCKING 0x0 ;  /* 0x0000000000007b1d */ /* 0x000fec0000010000 */
[----:B------:R-:W-:Y:S05]  /*d700*/  @!P0 BRA `(.L_x_1053) ;  /* 0x0000019000008947 */ /* 0x000fea0003800000 */
[----:B------:R-:W2:Y:S01]  /*d710*/  LDL.64 R246, [R1+0x18] ;  /* 0x0000180001f67983 */ /* 0x000ea20000100a00 */
        /* <DEDUP_REMOVED lines=24> */
.L_x_1053:
[----:B------:R-:W-:-:S04]  /*d8a0*/  MOV R0, UR20 ;  /* 0x0000001400007c02 */ /* 0x000fc80008000f00 */
[----:B------:R-:W-:-:S04]  /*d8b0*/  LEA R0, R0, R252, 0x5 ;  /* 0x000000fc00007211 */ /* 0x000fc800078e28ff */
[C---:B------:R-:W-:Y:S02]  /*d8c0*/  ISETP.GE.AND P5, PT, R0.reuse, R231, PT ;  /* 0x000000e70000720c */ /* 0x040fe40003fa6270 */
[C---:B-1----:R-:W-:Y:S02]  /*d8d0*/  IADD3 R2, R0.reuse, 0x1, RZ ;  /* 0x0000000100027810 */ /* 0x042fe40007ffe0ff */
        /* <DEDUP_REMOVED lines=10> */
[C---:B------:R-:W-:Y:S02]  /*d980*/  ISETP.LT.OR P6, PT, R2.reuse, R226, P6 ;  /* 0x000000e20200720c */ /* 0x040fe400037c1670 */
[CC--:B------:R-:W-:Y:S02]  /*d990*/  ISETP.LT.OR P4, PT, R2.reuse, R225.reuse, P4 ;  /* 0x000000e10200720c */ /* 0x0c0fe40002781670 */
        /* <DEDUP_REMOVED lines=21> */
[C---:B------:R-:W-:Y:S01]  /*daf0*/  ISETP.GE.AND P6, PT, R2.reuse, R231, PT ;  /* 0x000000e70200720c */ /* 0x040fe20003fc6270 */
[----:B------:R-:W-:Y:S01]  /*db00*/  LDSM.16.MT88.4 R28, [R211+0xa000] ;  /* 0x00a00000d31c783b */ /* 0x000fe20000004200 */
[----:B------:R-:W-:-:S02]  /*db10*/  ISETP.LT.OR P0, PT, R2, R226, P0 ;  /* 0x000000e20200720c */ /* 0x000fc40000701670 */
[----:B------:R-:W-:Y:S02]  /*db20*/  IADD3 R4, R0, 0x10, RZ ;  /* 0x0000001000047810 */ /* 0x000fe40007ffe0ff */
[----:B------:R-:W-:Y:S02]  /*db30*/  FMNMX.FTZ R5, R207, R6, !PT ;  /* 0x00000006cf057209 */ /* 0x000fe40007810000 */
[----:B------:R-:W-:Y:S02]  /*db40*/  FSEL R19, R185, -INF , !P4 ;  /* 0xff800000b9137808 */ /* 0x000fe40006000000 */
[----:B------:R-:W-:Y:S02]  /*db50*/  FSEL R9, R136, -INF , !P1 ;  /* 0xff80000088097808 */ /* 0x000fe40004800000 */
[C---:B------:R-:W-:Y:S02]  /*db60*/  ISETP.GE.AND P4, PT, R2.reuse, R229, PT ;  /* 0x000000e50200720c */ /* 0x040fe40003f86270 */
[----:B------:R-:W-:-:S02]  /*db70*/  ISETP.GE.AND P1, PT, R2, R228, PT ;  /* 0x000000e40200720c */ /* 0x000fc40003f26270 */
[----:B------:R-:W-:Y:S02]  /*db80*/  ISETP.LT.OR P6, PT, R2, R227, P6 ;  /* 0x000000e30200720c */ /* 0x000fe400037c1670 */
[----:B------:R-:W-:Y:S02]  /*db90*/  FSEL R17, R139, -INF , !P0 ;  /* 0xff8000008b117808 */ /* 0x000fe40004000000 */
[----:B------:R-:W-:Y:S02]  /*dba0*/  IADD3 R3, R0, 0x11, RZ ;  /* 0x0000001100037810 */ /* 0x000fe40007ffe0ff */
[----:B------:R-:W-:Y:S02]  /*dbb0*/  ISETP.GE.AND P0, PT, R4, R231, PT ;  /* 0x000000e70400720c */ /* 0x000fe40003f06270 */
[----:B------:R-:W-:Y:S02]  /*dbc0*/  FMNMX.FTZ R5, R10, R5, !PT ;  /* 0x000000050a057209 */ /* 0x000fe40007810000 */
[----:B------:R-:W-:-:S02]  /*dbd0*/  ISETP.LT.OR P4, PT, R2, R225, P4 ;  /* 0x000000e10200720c */ /* 0x000fc40002781670 */
[----:B------:R-:W-:Y:S02]  /*dbe0*/  ISETP.LT.OR P1, PT, R2, R224, P1 ;  /* 0x000000e00200720c */ /* 0x000fe40000f21670 */
[----:B------:R-:W-:Y:S02]  /*dbf0*/  FSEL R7, R137, -INF , !P6 ;  /* 0xff80000089077808 */ /* 0x000fe40007000000 */
[----:B------:R-:W-:Y:S02]  /*dc00*/  IADD3 R2, R0, 0x18, RZ ;  /* 0x0000001800027810 */ /* 0x000fe40007ffe0ff */
[----:B------:R-:W-:Y:S02]  /*dc10*/  ISETP.GE.AND P6, PT, R3, R231, PT ;  /* 0x000000e70300720c */ /* 0x000fe40003fc6270 */
[----:B------:R-:W-:Y:S02]  /*dc20*/  ISETP.LT.OR P0, PT, R4, R227, P0 ;  /* 0x000000e30400720c */ /* 0x000fe40000701670 */
[----:B------:R-:W-:-:S02]  /*dc30*/  FMNMX.FTZ R5, R9, R5, !PT ;  /* 0x0000000509057209 */ /* 0x000fc40007810000 */
[----:B------:R-:W-:Y:S02]  /*dc40*/  FSEL R14, R138, -INF , !P3 ;  /* 0xff8000008a0e7808 */ /* 0x000fe40005800000 */
[----:B------:R-:W-:Y:S02]  /*dc50*/  IADD3 R0, R0, 0x19, RZ ;  /* 0x0000001900007810 */ /* 0x000fe40007ffe0ff */
[----:B------:R-:W-:Y:S02]  /*dc60*/  ISETP.GE.AND P3, PT, R2, R231, PT ;  /* 0x000000e70200720c */ /* 0x000fe40003f66270 */
[----:B------:R-:W-:Y:S02]  /*dc70*/  ISETP.LT.OR P6, PT, R3, R227, P6 ;  /* 0x000000e30300720c */ /* 0x000fe400037c1670 */
[----:B------:R-:W-:Y:S02]  /*dc80*/  FSEL R139, R32, -INF , !P0 ;  /* 0xff800000208b7808 */ /* 0x000fe40004000000 */
[----:B------:R-:W-:-:S02]  /*dc90*/  FMNMX.FTZ R5, R7, R5, !PT ;  /* 0x0000000507057209 */ /* 0x000fc40007810000 */
[----:B------:R-:W-:Y:S02]  /*dca0*/  ISETP.GE.AND P0, PT, R0, R231, PT ;  /* 0x000000e70000720c */ /* 0x000fe40003f06270 */
[----:B------:R-:W-:Y:S02]  /*dcb0*/  ISETP.LT.OR P3, PT, R2, R227, P3 ;  /* 0x000000e30200720c */ /* 0x000fe40001f61670 */
[----:B------:R-:W-:Y:S02]  /*dcc0*/  FSEL R138, R33, -INF , !P6 ;  /* 0xff800000218a7808 */ /* 0x000fe40007000000 */
[----:B------:R-:W-:Y:S02]  /*dcd0*/  FMNMX.FTZ R5, R139, R5, !PT ;  /* 0x000000058b057209 */ /* 0x000fe40007810000 */
[----:B------:R-:W-:Y:S02]  /*dce0*/  ISETP.LT.OR P0, PT, R0, R227, P0 ;  /* 0x000000e30000720c */ /* 0x000fe40000701670 */
[----:B------:R-:W-:-:S02]  /*dcf0*/  FSEL R132, R24, -INF , !P3 ;  /* 0xff80000018847808 */ /* 0x000fc40005800000 */
[----:B------:R-:W-:Y:S02]  /*dd00*/  FMNMX.FTZ R5, R138, R5, !PT ;  /* 0x000000058a057209 */ /* 0x000fe40007810000 */
[----:B------:R-:W-:Y:S02]  /*dd10*/  FSEL R176, R25, -INF , !P0 ;  /* 0xff80000019b07808 */ /* 0x000fe40004000000 */
[----:B------:R-:W-:Y:S02]  /*dd20*/  FMNMX.FTZ R5, R132, R5, !PT ;  /* 0x0000000584057209 */ /* 0x000fe40007810000 */
[----:B------:R-:W-:Y:S02]  /*dd30*/  FMNMX.FTZ R12, R206, R8, !PT ;  /* 0x00000008ce0c7209 */ /* 0x000fe40007810000 */
[----:B------:R-:W-:Y:S02]  /*dd40*/  FMNMX.FTZ R5, R176, R5, !PT ;  /* 0x00000005b0057209 */ /* 0x000fe40007810000 */
[----:B------:R-:W-:-:S02]  /*dd50*/  ISETP.GE.AND P3, PT, R3, R230, PT ;  /* 0x000000e60300720c */ /* 0x000fc40003f66270 */
[-C--:B------:R-:W-:Y:S01]  /*dd60*/  ISETP.GE.AND P0, PT, R2, R230.reuse, PT ;  /* 0x000000e60200720c */ /* 0x080fe20003f06270 */
[----:B------:R-:W1:Y:S01]  /*dd70*/  SHFL.BFLY PT, R22, R5, 0x2, 0x1f ;  /* 0x0c401f0005167f89 */ /* 0x000e6200000e0000 */
[----:B------:R-:W-:Y:S02]  /*dd80*/  ISETP.GE.AND P6, PT, R4, R230, PT ;  /* 0x000000e60400720c */ /* 0x000fe40003fc6270 */
[----:B------:R-:W-:Y:S02]  /*dd90*/  FMNMX.FTZ R12, R18, R12, !PT ;  /* 0x0000000c120c7209 */ /* 0x000fe40007810000 */
[-C--:B------:R-:W-:Y:S02]  /*dda0*/  ISETP.LT.OR P3, PT, R3, R226.reuse, P3 ;  /* 0x000000e20300720c */ /* 0x080fe40001f61670 */
[-C--:B------:R-:W-:Y:S02]  /*ddb0*/  ISETP.LT.OR P0, PT, R2, R226.reuse, P0 ;  /* 0x000000e20200720c */ /* 0x080fe40000701670 */
[----:B------:R-:W-:-:S02]  /*ddc0*/  ISETP.LT.OR P6, PT, R4, R226, P6 ;  /* 0x000000e20400720c */ /* 0x000fc400037c1670 */
[----:B------:R-:W-:Y:S02]  /*ddd0*/  FMNMX.FTZ R12, R14, R12, !PT ;  /* 0x0000000c0e0c7209 */ /* 0x000fe40007810000 */
[----:B------:R-:W-:Y:S02]  /*dde0*/  FSEL R143, R35, -INF , !P3 ;  /* 0xff800000238f7808 */ /* 0x000fe40005800000 */
[----:B------:R-:W-:Y:S02]  /*ddf0*/  FSEL R140, R26, -INF , !P0 ;  /* 0xff8000001a8c7808 */ /* 0x000fe40004000000 */
[C---:B------:R-:W-:Y:S02]  /*de00*/  ISETP.GE.AND P3, PT, R4.reuse, R229, PT ;  /* 0x000000e50400720c */ /* 0x040fe40003f66270 */
[----:B------:R-:W-:Y:S02]  /*de10*/  ISETP.GE.AND P0, PT, R4, R228, PT ;  /* 0x000000e40400720c */ /* 0x000fe40003f06270 */
[----:B------:R-:W-:-:S02]  /*de20*/  FSEL R141, R34, -INF , !P6 ;  /* 0xff800000228d7808 */ /* 0x000fc40007000000 */
[----:B------:R-:W-:Y:S02]  /*de30*/  FMNMX.FTZ R12, R17, R12, !PT ;  /* 0x0000000c110c7209 */ /* 0x000fe40007810000 */
[----:B------:R-:W-:Y:S02]  /*de40*/  ISETP.GE.AND P6, PT, R0, R230, PT ;  /* 0x000000e60000720c */ /* 0x000fe40003fc6270 */
[C---:B------:R-:W-:Y:S02]  /*de50*/  ISETP.LT.OR P3, PT, R4.reuse, R225, P3 ;  /* 0x000000e10400720c */ /* 0x040fe40001f61670 */
[----:B------:R-:W-:Y:S02]  /*de60*/  ISETP.LT.OR P0, PT, R4, R224, P0 ;  /* 0x000000e00400720c */ /* 0x000fe40000701670 */
[----:B------:R-:W-:Y:S02]  /*de70*/  FMNMX.FTZ R4, R141, R12, !PT ;  /* 0x0000000c8d047209 */ /* 0x000fe40007810000 */
[----:B------:R-:W-:-:S02]  /*de80*/  FMNMX.FTZ R12, R205, R11, !PT ;  /* 0x0000000bcd0c7209 */ /* 0x000fc40007810000 */
[----:B------:R-:W-:Y:S02]  /*de90*/  ISETP.LT.OR P6, PT, R0, R226, P6 ;  /* 0x000000e20000720c */ /* 0x000fe400037c1670 */
[----:B------:R-:W-:Y:S02]  /*dea0*/  FMNMX.FTZ R21, R143, R4, !PT ;  /* 0x000000048f157209 */ /* 0x000fe40007810000 */
[----:B------:R-:W-:Y:S02]  /*deb0*/  FSEL R13, R180, -INF , !P5 ;  /* 0xff800000b40d7808 */ /* 0x000fe40006800000 */
[----:B------:R-:W-:Y:S02]  /*dec0*/  FMNMX.FTZ R4, R19, R12, !PT ;  /* 0x0000000c13047209 */ /* 0x000fe40007810000 */
[----:B------:R-:W-:Y:S02]  /*ded0*/  FSEL R177, R27, -INF , !P6 ;  /* 0xff8000001bb17808 */ /* 0x000fe40007000000 */
[----:B------:R-:W-:-:S02]  /*dee0*/  FSEL R16, R181, -INF , !P4 ;  /* 0xff800000b5107808 */ /* 0x000fc40006000000 */
[C---:B------:R-:W-:Y:S02]  /*def0*/  ISETP.GE.AND P6, PT, R3.reuse, R229, PT ;  /* 0x000000e50300720c */ /* 0x040fe40003fc6270 */
[----:B------:R-:W-:Y:S02]  /*df00*/  ISETP.GE.AND P4, PT, R3, R228, PT ;  /* 0x000000e40300720c */ /* 0x000fe40003f86270 */
[----:B------:R-:W-:Y:S02]  /*df10*/  FMNMX.FTZ R12, R13, R4, !PT ;  /* 0x000000040d0c7209 */ /* 0x000fe40007810000 */
[C---:B------:R-:W-:Y:S02]  /*df20*/  ISETP.LT.OR P6, PT, R3.reuse, R225, P6 ;  /* 0x000000e10300720c */ /* 0x040fe400037c1670 */
[----:B------:R-:W-:Y:S02]  /*df30*/  ISETP.LT.OR P4, PT, R3, R224, P4 ;  /* 0x000000e00300720c */ /* 0x000fe40002781670 */
[----:B-1----:R-:W-:-:S02]  /*df40*/  FMNMX.FTZ R3, R5, R22, !PT ;  /* 0x0000001605037209 */ /* 0x002fc40007810000 */
[----:B------:R-:W-:Y:S02]  /*df50*/  FMNMX.FTZ R21, R140, R21, !PT ;  /* 0x000000158c157209 */ /* 0x000fe40007810000 */
[----:B------:R-:W-:Y:S01]  /*df60*/  FSEL R133, R192, -INF , !P3 ;  /* 0xff800000c0857808 */ /* 0x000fe20005800000 */
[----:B------:R-:W1:Y:S01]  /*df70*/  SHFL.BFLY PT, R23, R3, 0x1, 0x1f ;  /* 0x0c201f0003177f89 */ /* 0x000e6200000e0000 */
[----:B------:R-:W-:Y:S02]  /*df80*/  FMNMX.FTZ R5, R16, R12, !PT ;  /* 0x0000000c10057209 */ /* 0x000fe40007810000 */
[----:B------:R-:W-:Y:S02]  /*df90*/  FMNMX.FTZ R4, R177, R21, !PT ;  /* 0x00000015b1047209 */ /* 0x000fe40007810000 */
[----:B------:R-:W-:Y:S02]  /*dfa0*/  FSEL R142, R193, -INF , !P6 ;  /* 0xff800000c18e7808 */ /* 0x000fe40007000000 */
[----:B------:R-:W-:Y:S01]  /*dfb0*/  FMNMX.FTZ R5, R133, R5, !PT ;  /* 0x0000000585057209 */ /* 0x000fe20007810000 */
[----:B------:R-:W2:Y:S01]  /*dfc0*/  SHFL.BFLY PT, R22, R4, 0x2, 0x1f ;  /* 0x0c401f0004167f89 */ /* 0x000ea200000e0000 */
[----:B------:R-:W-:-:S02]  /*dfd0*/  FMNMX.FTZ R21, R204, R15, !PT ;  /* 0x0000000fcc157209 */ /* 0x000fc40007810000 */
[----:B------:R-:W-:Y:S02]  /*dfe0*/  FMNMX.FTZ R12, R142, R5, !PT ;  /* 0x000000058e0c7209 */ /* 0x000fe40007810000 */
[----:B------:R-:W-:Y:S02]  /*dff0*/  FSEL R5, R182, -INF , !P2 ;  /* 0xff800000b6057808 */ /* 0x000fe40005000000 */
[----:B------:R-:W-:Y:S02]  /*e000*/  FMNMX.FTZ R21, R20, R21, !PT ;  /* 0x0000001514157209 */ /* 0x000fe40007810000 */
[C---:B------:R-:W-:Y:S02]  /*e010*/  ISETP.GE.AND P5, PT, R2.reuse, R229, PT ;  /* 0x000000e50200720c */ /* 0x040fe40003fa6270 */
[----:B------:R-:W-:Y:S02]  /*e020*/  ISETP.GE.AND P2, PT, R2, R228, PT ;  /* 0x000000e40200720c */ /* 0x000fe40003f46270 */
[----:B------:R-:W-:-:S02]  /*e030*/  FSEL R24, R183, -INF , !P1 ;  /* 0xff800000b7187808 */ /* 0x000fc40004800000 */
[----:B------:R-:W-:Y:S02]  /*e040*/  FMNMX.FTZ R21, R5, R21, !PT ;  /* 0x0000001505157209 */ /* 0x000fe40007810000 */
[C---:B------:R-:W-:Y:S02]  /*e050*/  ISETP.LT.OR P5, PT, R2.reuse, R225, P5 ;  /* 0x000000e10200720c */ /* 0x040fe40002fa1670 */
[----:B------:R-:W-:Y:S02]  /*e060*/  ISETP.LT.OR P2, PT, R2, R224, P2 ;  /* 0x000000e00200720c */ /* 0x000fe40001741670 */
[----:B------:R-:W-:Y:S02]  /*e070*/  FSEL R179, R194, -INF , !P0 ;  /* 0xff800000c2b37808 */ /* 0x000fe40004000000 */
[----:B------:R-:W-:Y:S02]  /*e080*/  FMNMX.FTZ R2, R24, R21, !PT ;  /* 0x0000001518027209 */ /* 0x000fe40007810000 */
[----:B------:R-:W-:-:S02]  /*e090*/  ISETP.GE.AND P3, PT, R0, R229, PT ;  /* 0x000000e50000720c */ /* 0x000fc40003f66270 */
[C---:B------:R-:W-:Y:S02]  /*e0a0*/  ISETP.GE.AND P0, PT, R0.reuse, R228, PT ;  /* 0x000000e40000720c */ /* 0x040fe40003f06270 */
[----:B------:R-:W-:Y:S02]  /*e0b0*/  FSEL R181, R195, -INF , !P4 ;  /* 0xff800000c3b57808 */ /* 0x000fe40006000000 */
[----:B------:R-:W-:Y:S02]  /*e0c0*/  FMNMX.FTZ R2, R179, R2, !PT ;  /* 0x00000002b3027209 */ /* 0x000fe40007810000 */
[C---:B------:R-:W-:Y:S02]  /*e0d0*/  ISETP.LT.OR P3, PT, R0.reuse, R225, P3 ;  /* 0x000000e10000720c */ /* 0x040fe40001f61670 */
[----:B------:R-:W-:Y:S02]  /*e0e0*/  ISETP.LT.OR P0, PT, R0, R224, P0 ;  /* 0x000000e00000720c */ /* 0x000fe40000701670 */
[----:B------:R-:W-:-:S02]  /*e0f0*/  FSEL R183, R190, -INF , !P2 ;  /* 0xff800000beb77808 */ /* 0x000fc40005000000 */
[----:B------:R-:W-:Y:S02]  /*e100*/  FMNMX.FTZ R0, R181, R2, !PT ;  /* 0x00000002b5007209 */ /* 0x000fe40007810000 */
[----:B------:R-:W-:Y:S02]  /*e110*/  FSEL R182, R191, -INF , !P0 ;  /* 0xff800000bfb67808 */ /* 0x000fe40004000000 */
[----:B------:R-:W-:Y:S02]  /*e120*/  FMNMX.FTZ R0, R183, R0, !PT ;  /* 0x00000000b7007209 */ /* 0x000fe40007810000 */
[----:B------:R-:W-:Y:S02]  /*e130*/  FSEL R178, R188, -INF , !P5 ;  /* 0xff800000bcb27808 */ /* 0x000fe40006800000 */
[----:B------:R-:W-:Y:S02]  /*e140*/  FMNMX.FTZ R0, R182, R0, !PT ;  /* 0x00000000b6007209 */ /* 0x000fe40007810000 */
[----:B------:R-:W-:-:S02]  /*e150*/  FSEL R180, R189, -INF , !P3 ;  /* 0xff800000bdb47808 */ /* 0x000fc40005800000 */
[----:B------:R-:W-:Y:S01]  /*e160*/  FMNMX.FTZ R12, R178, R12, !PT ;  /* 0x0000000cb20c7209 */ /* 0x000fe20007810000 */
[----:B------:R-:W3:Y:S01]  /*e170*/  SHFL.BFLY PT, R2, R0, 0x2, 0x1f ;  /* 0x0c401f0000027f89 */ /* 0x000ee200000e0000 */
[----:B-1----:R-:W-:Y:S02]  /*e180*/  FMNMX.FTZ R136, R3, R23, !PT ;  /* 0x0000001703887209 */ /* 0x002fe40007810000 */
[----:B------:R-:W-:Y:S02]  /*e190*/  FMNMX.FTZ R134, R180, R12, !PT ;  /* 0x0000000cb4867209 */ /* 0x000fe40007810000 */
[C---:B------:R-:W-:Y:S01]  /*e1a0*/  FSETP.NEU.FTZ.AND P3, PT, R136.reuse, -INF , PT ;  /* 0xff8000008800780b */ /* 0x040fe20003f7d000 */
[----:B------:R-:W-:Y:S01]  /*e1b0*/  FMUL.FTZ R12, R136, c[0x0][0x23c] ;  /* 0x00008f00880c7a20 */ /* 0x000fe20000410000 */
[----:B--2---:R-:W-:Y:S01]  /*e1c0*/  FMNMX.FTZ R4, R4, R22, !PT ;  /* 0x0000001604047209 */ /* 0x004fe20007810000 */
[----:B------:R-:W1:Y:S03]  /*e1d0*/  SHFL.BFLY PT, R21, R134, 0x2, 0x1f ;  /* 0x0c401f0086157f89 */ /* 0x000e6600000e0000 */
[----:B------:R-:W-:Y:S01]  /*e1e0*/  FSEL R12, R12, RZ, P3 ;  /* 0x000000ff0c0c7208 */ /* 0x000fe20001800000 */
[----:B------:R-:W2:Y:S04]  /*e1f0*/  SHFL.BFLY PT, R135, R4, 0x1, 0x1f ;  /* 0x0c201f0004877f89 */ /* 0x000ea800000e0000 */
[----:B------:R-:W-:-:S02]  /*e200*/  FFMA.FTZ R6, R6, c[0x0][0x23c], -R12 ;  /* 0x00008f0006067a23 */ /* 0x000fc4000001080c */
[--C-:B------:R-:W-:Y:S02]  /*e210*/  FFMA.FTZ R7, R7, c[0x0][0x23c], -R12.reuse ;  /* 0x00008f0007077a23 */ /* 0x100fe4000001080c */
[----:B------:R4:W-:Y:S01]  /*e220*/  MUFU.EX2 R202, R6 ;  /* 0x0000000600ca7308 */ /* 0x0009e20000000800 */
[--C-:B------:R-:W-:Y:S02]  /*e230*/  FFMA.FTZ R10, R10, c[0x0][0x23c], -R12.reuse ;  /* 0x00008f000a0a7a23 */ /* 0x100fe4000001080c */
[----:B------:R-:W-:Y:S01]  /*e240*/  FFMA.FTZ R9, R9, c[0x0][0x23c], -R12 ;  /* 0x00008f0009097a23 */ /* 0x000fe2000001080c */
[----:B---3--:R-:W-:-:S04]  /*e250*/  FMNMX.FTZ R0, R2, R0, !PT ;  /* 0x0000000002007209 */ /* 0x008fc80007810000 */
[----:B------:R-:W-:Y:S01]  /*e260*/  MUFU.EX2 R203, R7 ;  /* 0x0000000700cb7308 */ /* 0x000fe20000000800 */
[----:B------:R-:W3:Y:S01]  /*e270*/  SHFL.BFLY PT, R137, R0, 0x1, 0x1f ;  /* 0x0c201f0000897f89 */ /* 0x000ee200000e0000 */
[----:B-1----:R-:W-:Y:S02]  /*e280*/  FMNMX.FTZ R134, R21, R134, !PT ;  /* 0x0000008615867209 */ /* 0x002fe40007810000 */
[----:B--2---:R-:W-:-:S03]  /*e290*/  FMNMX.FTZ R135, R4, R135, !PT ;  /* 0x0000008704877209 */ /* 0x004fc60007810000 */
[----:B----4-:R-:W1:Y:S01]  /*e2a0*/  SHFL.BFLY PT, R6, R134, 0x1, 0x1f ;  /* 0x0c201f0086067f89 */ /* 0x010e6200000e0000 */
[----:B------:R-:W-:Y:S01]  /*e2b0*/  FSEL R4, R136, RZ, P3 ;  /* 0x000000ff88047208 */ /* 0x000fe20001800000 */
[----:B------:R-:W-:Y:S01]  /*e2c0*/  MUFU.EX2 R201, R10 ;  /* 0x0000000a00c97308 */ /* 0x000fe20000000800 */
[C---:B------:R-:W-:Y:S01]  /*e2d0*/  FSETP.NEU.FTZ.AND P2, PT, R135.reuse, -INF , PT ;  /* 0xff8000008700780b */ /* 0x040fe20003f5d000 */
[----:B------:R-:W-:-:S05]  /*e2e0*/  FMUL.FTZ R3, R135, c[0x0][0x23c] ;  /* 0x00008f0087037a20 */ /* 0x000fca0000410000 */
[----:B------:R-:W-:Y:S01]  /*e2f0*/  FSEL R3, R3, RZ, P2 ;  /* 0x000000ff03037208 */ /* 0x000fe20001000000 */
[----:B------:R-:W2:Y:S04]  /*e300*/  MUFU.EX2 R200, R9 ;  /* 0x0000000900c87308 */ /* 0x000ea80000000800 */
[--C-:B------:R-:W-:Y:S01]  /*e310*/  FFMA.FTZ R14, R14, c[0x0][0x23c], -R3.reuse ;  /* 0x00008f000e0e7a23 */ /* 0x100fe20000010803 */
[----:B---3--:R-:W-:Y:S01]  /*e320*/  FMNMX.FTZ R137, R0, R137, !PT ;  /* 0x0000008900897209 */ /* 0x008fe20007810000 */
[--C-:B------:R-:W-:Y:S02]  /*e330*/  FFMA.FTZ R8, R8, c[0x0][0x23c], -R3.reuse ;  /* 0x00008f0008087a23 */ /* 0x100fe40000010803 */
[----:B------:R-:W-:Y:S01]  /*e340*/  MUFU.EX2 R198, R14 ;  /* 0x0000000e00c67308 */ /* 0x000fe20000000800 */
[----:B------:R-:W-:Y:S01]  /*e350*/  FFMA.FTZ R18, R18, c[0x0][0x23c], -R3 ;  /* 0x00008f0012127a23 */ /* 0x000fe20000010803 */
[C---:B------:R-:W-:Y:S01]  /*e360*/  FSETP.NEU.FTZ.AND P0, PT, R137.reuse, -INF , PT ;  /* 0xff8000008900780b */ /* 0x040fe20003f1d000 */
[----:B------:R-:W-:-:S02]  /*e370*/  FMUL.FTZ R0, R137, c[0x0][0x23c] ;  /* 0x00008f0089007a20 */ /* 0x000fc40000410000 */
[----:B------:R-:W-:Y:S01]  /*e380*/  FFMA.FTZ R17, R17, c[0x0][0x23c], -R3 ;  /* 0x00008f0011117a23 */ /* 0x000fe20000010803 */
[----:B-1----:R-:W-:Y:S01]  /*e390*/  FMNMX.FTZ R134, R134, R6, !PT ;  /* 0x0000000686867209 */ /* 0x002fe20007810000 */
[----:B------:R-:W-:Y:S01]  /*e3a0*/  FADD.FTZ R6, R207, -R4 ;  /* 0x80000004cf067221 */ /* 0x000fe20000010000 */
[----:B------:R-:W-:Y:S01]  /*e3b0*/  FSEL R0, R0, RZ, P0 ;  /* 0x000000ff00007208 */ /* 0x000fe20000000000 */
[----:B------:R1:W-:Y:S01]  /*e3c0*/  MUFU.EX2 R197, R8 ;  /* 0x0000000800c57308 */ /* 0x0003e20000000800 */
[----:B------:R-:W-:Y:S01]  /*e3d0*/  FSEL R4, R135, RZ, P2 ;  /* 0x000000ff87047208 */ /* 0x000fe20001000000 */
[C---:B------:R-:W-:Y:S01]  /*e3e0*/  FMUL.FTZ R2, R134.reuse, c[0x0][0x23c] ;  /* 0x00008f0086027a20 */ /* 0x040fe20000410000 */
[----:B------:R-:W-:Y:S01]  /*e3f0*/  FSETP.NEU.FTZ.AND P1, PT, R134, -INF , PT ;  /* 0xff8000008600780b */ /* 0x000fe20003f3d000 */
[--C-:B------:R-:W-:Y:S01]  /*e400*/  FFMA.FTZ R24, R24, c[0x0][0x23c], -R0.reuse ;  /* 0x00008f0018187a23 */ /* 0x100fe20000010800 */
[----:B--2---:R-:W-:Y:S01]  /*e410*/  F2FP.PACK_AB R10, R203, R200 ;  /* 0x000000c8cb0a723e */ /* 0x004fe200000000ff */
[--C-:B------:R-:W-:Y:S01]  /*e420*/  FFMA.FTZ R15, R15, c[0x0][0x23c], -R0.reuse ;  /* 0x00008f000f0f7a23 */ /* 0x100fe20000010800 */
[----:B------:R-:W-:Y:S01]  /*e430*/  FSEL R2, R2, RZ, P1 ;  /* 0x000000ff02027208 */ /* 0x000fe20000800000 */
[----:B------:R-:W-:Y:S01]  /*e440*/  FFMA.FTZ R5, R5, c[0x0][0x23c], -R0 ;  /* 0x00008f0005057a23 */ /* 0x000fe20000010800 */
[----:B------:R2:W-:Y:S01]  /*e450*/  MUFU.EX2 R188, R24 ;  /* 0x0000001800bc7308 */ /* 0x0005e20000000800 */
[----:B------:R-:W-:-:S02]  /*e460*/  FADD.FTZ R4, R206, -R4 ;  /* 0x80000004ce047221 */ /* 0x000fc40000010000 */
[--C-:B------:R-:W-:Y:S02]  /*e470*/  FFMA.FTZ R13, R13, c[0x0][0x23c], -R2.reuse ;  /* 0x00008f000d0d7a23 */ /* 0x100fe40000010802 */
[--C-:B------:R-:W-:Y:S02]  /*e480*/  FFMA.FTZ R11, R11, c[0x0][0x23c], -R2.reuse ;  /* 0x00008f000b0b7a23 */ /* 0x100fe40000010802 */
[--C-:B------:R-:W-:Y:S01]  /*e490*/  FFMA.FTZ R19, R19, c[0x0][0x23c], -R2.reuse ;  /* 0x00008f0013137a23 */ /* 0x100fe20000010802 */
[----:B------:R3:W-:Y:S01]  /*e4a0*/  MUFU.EX2 R189, R15 ;  /* 0x0000000f00bd7308 */ /* 0x0007e20000000800 */
[----:B------:R-:W-:Y:S01]  /*e4b0*/  FFMA.FTZ R16, R16, c[0x0][0x23c], -R2 ;  /* 0x00008f0010107a23 */ /* 0x000fe20000010802 */
[----:B-1----:R-:W-:Y:S01]  /*e4c0*/  F2FP.PACK_AB R8, R201, R202 ;  /* 0x000000cac908723e */ /* 0x002fe200000000ff */
[----:B------:R-:W-:Y:S02]  /*e4d0*/  FFMA.FTZ R20, R20, c[0x0][0x23c], -R0 ;  /* 0x00008f0014147a23 */ /* 0x000fe40000010800 */
[----:B------:R-:W-:Y:S01]  /*e4e0*/  FMUL.FTZ R6, R6, c[0x0][0x23c] ;  /* 0x00008f0006067a20 */ /* 0x000fe20000410000 */
[----:B--2---:R-:W1:Y:S02]  /*e4f0*/  LDSM.16.MT88.4 R24, [R214+0xa000] ;  /* 0x00a00000d618783b */ /* 0x004e640000004200 */
[----:B------:R2:W4:Y:S01]  /*e500*/  MUFU.EX2 R190, R5 ;  /* 0x0000000500be7308 */ /* 0x0005220000000800 */
[----:B---3--:R-:W-:Y:S01]  /*e510*/  FMUL.FTZ R15, R4, c[0x0][0x23c] ;  /* 0x00008f00040f7a20 */ /* 0x008fe20000410000 */
[----:B------:R-:W-:-:S06]  /*e520*/  FSEL R4, R137, RZ, P0 ;  /* 0x000000ff89047208 */ /* 0x000fcc0000000000 */
[----:B------:R-:W-:Y:S01]  /*e530*/  MUFU.EX2 R194, R13 ;  /* 0x0000000d00c27308 */ /* 0x000fe20000000800 */
[----:B------:R-:W-:Y:S01]  /*e540*/  FADD.FTZ R4, R204, -R4 ;  /* 0x80000004cc047221 */ /* 0x000fe20000010000 */
[----:B--2---:R-:W-:-:S03]  /*e550*/  FSEL R5, R134, RZ, P1 ;  /* 0x000000ff86057208 */ /* 0x004fc60000800000 */
[----:B------:R-:W-:-:S03]  /*e560*/  FMUL.FTZ R4, R4, c[0x0][0x23c] ;  /* 0x00008f0004047a20 */ /* 0x000fc60000410000 */
[----:B------:R-:W-:Y:S01]  /*e570*/  MUFU.EX2 R193, R11 ;  /* 0x0000000b00c17308 */ /* 0x000fe20000000800 */
[----:B----4-:R-:W-:Y:S01]  /*e580*/  F2FP.PACK_AB R7, R188, R190 ;  /* 0x000000bebc07723e */ /* 0x010fe200000000ff */
[----:B------:R-:W-:-:S04]  /*e590*/  FADD.FTZ R5, R205, -R5 ;  /* 0x80000005cd057221 */ /* 0x000fc80000010000 */
[----:B------:R-:W-:Y:S02]  /*e5a0*/  FMUL.FTZ R5, R5, c[0x0][0x23c] ;  /* 0x00008f0005057a20 */ /* 0x000fe40000410000 */
[----:B------:R-:W-:Y:S08]  /*e5b0*/  MUFU.EX2 R192, R19 ;  /* 0x0000001300c07308 */ /* 0x000ff00000000800 */
[----:B------:R-:W-:Y:S08]  /*e5c0*/  MUFU.EX2 R195, R16 ;  /* 0x0000001000c37308 */ /* 0x000ff00000000800 */
[----:B------:R2:W3:Y:S08]  /*e5d0*/  MUFU.EX2 R191, R20 ;  /* 0x0000001400bf7308 */ /* 0x0004f00000000800 */
[----:B------:R3:W4:Y:S08]  /*e5e0*/  MUFU.EX2 R14, R5 ;  /* 0x00000005000e7308 */ /* 0x0007300000000800 */
[----:B------:R5:W1:Y:S01]  /*e5f0*/  MUFU.EX2 R13, R4 ;  /* 0x00000004000d7308 */ /* 0x000a620000000800 */
[----:B--2---:R-:W2:Y:S07]  /*e600*/  LDSM.16.MT88.4 R20, [R209+0xa000] ;  /* 0x00a00000d114783b */ /* 0x004eae0000004200 */
[----:B------:R1:W1:Y:S01]  /*e610*/  MUFU.EX2 R16, R6 ;  /* 0x0000000600107308 */ /* 0x0002620000000800 */
[----:B---3--:R-:W-:Y:S01]  /*e620*/  F2FP.PACK_AB R5, R191, R189 ;  /* 0x000000bdbf05723e */ /* 0x008fe200000000ff */
[----:B----4-:R-:W-:-:S02]  /*e630*/  FMUL.FTZ R40, R40, R14 ;  /* 0x0000000e28287220 */ /* 0x010fc40000410000 */
[-C--:B------:R-:W-:Y:S02]  /*e640*/  FMUL.FTZ R41, R41, R14.reuse ;  /* 0x0000000e29297220 */ /* 0x080fe40000410000 */
[-C--:B------:R-:W-:Y:S01]  /*e650*/  FMUL.FTZ R148, R148, R14.reuse ;  /* 0x0000000e94947220 */ /* 0x080fe20000410000 */
[----:B-----5:R-:W-:Y:S01]  /*e660*/  F2FP.PACK_AB R4, R192, R193 ;  /* 0x000000c1c004723e */ /* 0x020fe200000000ff */
[-C--:B-1----:R-:W-:Y:S01]  /*e670*/  FMUL.FTZ R42, R42, R13.reuse ;  /* 0x0000000d2a2a7220 */ /* 0x082fe20000410000 */
[----:B------:R-:W1:Y:S01]  /*e680*/  MUFU.EX2 R196, R18 ;  /* 0x0000001200c47308 */ /* 0x000e620000000800 */
[-C--:B------:R-:W-:Y:S02]  /*e690*/  FMUL.FTZ R43, R43, R13.reuse ;  /* 0x0000000d2b2b7220 */ /* 0x080fe40000410000 */
[----:B------:R-:W-:Y:S02]  /*e6a0*/  FMUL.FTZ R149, R149, R14 ;  /* 0x0000000e95957220 */ /* 0x000fe40000410000 */
[----:B------:R-:W-:Y:S01]  /*e6b0*/  FMUL.FTZ R150, R150, R13 ;  /* 0x0000000d96967220 */ /* 0x000fe20000410000 */
[----:B------:R-:W-:Y:S01]  /*e6c0*/  F2FP.PACK_AB R6, R195, R194 ;  /* 0x000000c2c306723e */ /* 0x000fe200000000ff */
[-C--:B------:R-:W-:Y:S01]  /*e6d0*/  FMUL.FTZ R172, R172, R16.reuse ;  /* 0x00000010acac7220 */ /* 0x080fe20000410000 */
[----:B------:R-:W3:Y:S01]  /*e6e0*/  MUFU.EX2 R199, R17 ;  /* 0x0000001100c77308 */ /* 0x000ee20000000800 */
[----:B------:R-:W-:-:S02]  /*e6f0*/  FMUL.FTZ R173, R173, R16 ;  /* 0x00000010adad7220 */ /* 0x000fc40000410000 */
[-C--:B------:R-:W-:Y:S02]  /*e700*/  FMUL.FTZ R144, R144, R16.reuse ;  /* 0x0000001090907220 */ /* 0x080fe40000410000 */
[C---:B------:R-:W-:Y:S01]  /*e710*/  HMMA.16816.F32 R32, R4.reuse, R24, R40 ;  /* 0x000000180420723c */ /* 0x040fe20000001828 */
[----:B------:R-:W-:Y:S01]  /*e720*/  FMUL.FTZ R145, R145, R16 ;  /* 0x0000001091917220 */ /* 0x000fe20000410000 */
[----:B------:R-:W-:Y:S01]  /*e730*/  LDSM.16.MT88.4 R40, [R214+0xb000] ;  /* 0x00b00000d628783b */ /* 0x000fe20000004200 */
[----:B------:R-:W4:Y:S01]  /*e740*/  MUFU.EX2 R15, R15 ;  /* 0x0000000f000f7308 */ /* 0x000f220000000800 */
[----:B-1----:R-:W-:Y:S01]  /*e750*/  F2FP.PACK_AB R9, R196, R197 ;  /* 0x000000c5c409723e */ /* 0x002fe200000000ff */
[-C--:B------:R-:W-:Y:S02]  /*e760*/  FMUL.FTZ R151, R151, R13.reuse ;  /* 0x0000000d97977220 */ /* 0x080fe40000410000 */
[-C--:B------:R-:W-:Y:S02]  /*e770*/  FMUL.FTZ R152, R152, R14.reuse ;  /* 0x0000000e98987220 */ /* 0x080fe40000410000 */
[----:B------:R-:W-:Y:S01]  /*e780*/  FMUL.FTZ R153, R153, R14 ;  /* 0x0000000e99997220 */ /* 0x000fe20000410000 */
[----:B---3--:R-:W-:Y:S01]  /*e790*/  F2FP.PACK_AB R11, R199, R198 ;  /* 0x000000c6c70b723e */ /* 0x008fe200000000ff */
[-C--:B------:R-:W-:Y:S01]  /*e7a0*/  FMUL.FTZ R154, R154, R13.reuse ;  /* 0x0000000d9a9a7220 */ /* 0x080fe20000410000 */
[----:B--2---:R-:W-:Y:S01]  /*e7b0*/  HMMA.16816.F32 R148, R4, R20, R148 ;  /* 0x000000140494723c */ /* 0x004fe20000001894 */
[----:B------:R-:W-:-:S02]  /*e7c0*/  FMUL.FTZ R155, R155, R13 ;  /* 0x0000000d9b9b7220 */ /* 0x000fc40000410000 */
[-C--:B------:R-:W-:Y:S02]  /*e7d0*/  FMUL.FTZ R156, R156, R16.reuse ;  /* 0x000000109c9c7220 */ /* 0x080fe40000410000 */
[----:B------:R-:W-:Y:S02]  /*e7e0*/  FMUL.FTZ R157, R157, R16 ;  /* 0x000000109d9d7220 */ /* 0x000fe40000410000 */
[-C--:B----4-:R-:W-:Y:S01]  /*e7f0*/  FMUL.FTZ R174, R174, R15.reuse ;  /* 0x0000000faeae7220 */ /* 0x090fe20000410000 */
        /* <DEDUP_REMOVED lines=10> */
[C---:B------:R-:W-:Y:S01]  /*e8a0*/  HMMA.16816.F32 R144, R8.reuse, R20, R144 ;  /* 0x000000140890723c */ /* 0x040fe20000001890 */
[----:B------:R-:W-:Y:S01]  /*e8b0*/  FMUL.FTZ R163, R163, R15 ;  /* 0x0000000fa3a37220 */ /* 0x000fe20000410000 */
[----:B------:R-:W-:Y:S01]  /*e8c0*/  MOV R175, R32 ;  /* 0x0000002000af7202 */ /* 0x000fe20000000f00 */
[-C--:B------:R-:W-:Y:S01]  /*e8d0*/  FMUL.FTZ R164, R164, R14.reuse ;  /* 0x0000000ea4a47220 */ /* 0x080fe20000410000 */
[----:B------:R-:W-:Y:S01]  /*e8e0*/  MOV R174, R33 ;  /* 0x0000002100ae7202 */ /* 0x000fe20000000f00 */
[----:B------:R-:W-:Y:S01]  /*e8f0*/  FMUL.FTZ R165, R165, R14 ;  /* 0x0000000ea5a57220 */ /* 0x000fe20000410000 */
[----:B------:R-:W-:Y:S01]  /*e900*/  MOV R173, R34 ;  /* 0x0000002200ad7202 */ /* 0x000fe20000000f00 */
[-C--:B------:R-:W-:Y:S01]  /*e910*/  FMUL.FTZ R166, R166, R13.reuse ;  /* 0x0000000da6a67220 */ /* 0x080fe20000410000 */
[----:B------:R-:W-:Y:S01]  /*e920*/  HMMA.16816.F32 R232, R8, R22, R156 ;  /* 0x0000001608e8723c */ /* 0x000fe2000000189c */
[----:B------:R-:W-:Y:S01]  /*e930*/  FMUL.FTZ R167, R167, R13 ;  /* 0x0000000da7a77220 */ /* 0x000fe20000410000 */
[----:B------:R-:W-:Y:S01]  /*e940*/  MOV R172, R35 ;  /* 0x0000002300ac7202 */ /* 0x000fe20000000f00 */
[-C--:B------:R-:W-:Y:S01]  /*e950*/  FMUL.FTZ R168, R168, R14.reuse ;  /* 0x0000000ea8a87220 */ /* 0x080fe20000410000 */
[----:B------:R-:W1:Y:S01]  /*e960*/  LDSM.16.MT88.4 R20, [R213+0xa000] ;  /* 0x00a00000d514783b */ /* 0x000e620000004200 */
[----:B------:R-:W-:-:S02]  /*e970*/  FMUL.FTZ R169, R169, R14 ;  /* 0x0000000ea9a97220 */ /* 0x000fc40000410000 */
[-C--:B------:R-:W-:Y:S01]  /*e980*/  FMUL.FTZ R170, R170, R13.reuse ;  /* 0x0000000daaaa7220 */ /* 0x080fe20000410000 */
[-C--:B------:R-:W-:Y:S01]  /*e990*/  HMMA.16816.F32 R160, R8, R28.reuse, R160 ;  /* 0x0000001c08a0723c */ /* 0x080fe200000018a0 */
[-C--:B------:R-:W-:Y:S01]  /*e9a0*/  FMUL.FTZ R171, R171, R13.reuse ;  /* 0x0000000dabab7220 */ /* 0x080fe20000410000 */
[----:B------:R-:W-:Y:S01]  /*e9b0*/  LDSM.16.MT88.4 R32, [R211+0xb000] ;  /* 0x00b00000d320783b */ /* 0x000fe20000004200 */
[-C--:B------:R-:W-:Y:S02]  /*e9c0*/  FMUL.FTZ R44, R44, R14.reuse ;  /* 0x0000000e2c2c7220 */ /* 0x080fe40000410000 */
[----:B------:R-:W-:Y:S02]  /*e9d0*/  FMUL.FTZ R45, R45, R14 ;  /* 0x0000000e2d2d7220 */ /* 0x000fe40000410000 */
[-C--:B------:R-:W-:Y:S01]  /*e9e0*/  FMUL.FTZ R46, R46, R13.reuse ;  /* 0x0000000d2e2e7220 */ /* 0x080fe20000410000 */
[----:B------:R-:W-:Y:S01]  /*e9f0*/  HMMA.16816.F32 R164, R4, R28, R164 ;  /* 0x0000001c04a4723c */ /* 0x000fe200000018a4 */
[----:B------:R-:W-:-:S02]  /*ea00*/  FMUL.FTZ R47, R47, R13 ;  /* 0x0000000d2f2f7220 */ /* 0x000fc40000410000 */
[-C--:B------:R-:W-:Y:S02]  /*ea10*/  FMUL.FTZ R56, R56, R14.reuse ;  /* 0x0000000e38387220 */ /* 0x080fe40000410000 */
[----:B------:R-:W-:Y:S02]  /*ea20*/  FMUL.FTZ R57, R57, R14 ;  /* 0x0000000e39397220 */ /* 0x000fe40000410000 */
[-C--:B------:R-:W-:Y:S01]  /*ea30*/  FMUL.FTZ R58, R58, R13.reuse ;  /* 0x0000000d3a3a7220 */ /* 0x080fe20000410000 */
[C---:B------:R-:W-:Y:S01]  /*ea40*/  HMMA.16816.F32 R168, R4.reuse, R30, R168 ;  /* 0x0000001e04a8723c */ /* 0x040fe200000018a8 */
[----:B------:R-:W2:Y:S01]  /*ea50*/  LDSM.16.MT88.4 R28, [R209+0xb000] ;  /* 0x00b00000d11c783b */ /* 0x000ea20000004200 */
[----:B------:R-:W-:Y:S01]  /*ea60*/  FMUL.FTZ R59, R59, R13 ;  /* 0x0000000d3b3b7220 */ /* 0x000fe20000410000 */
[----:B------:R-:W-:Y:S01]  /*ea70*/  MOV R159, R232 ;  /* 0x000000e8009f7202 */ /* 0x000fe20000000f00 */
[-C--:B------:R-:W-:Y:S01]  /*ea80*/  FMUL.FTZ R60, R60, R14.reuse ;  /* 0x0000000e3c3c7220 */ /* 0x080fe20000410000 */
[----:B------:R-:W-:Y:S01]  /*ea90*/  MOV R158, R233 ;  /* 0x000000e9009e7202 */ /* 0x000fe20000000f00 */
[----:B------:R-:W-:Y:S01]  /*eaa0*/  FMUL.FTZ R61, R61, R14 ;  /* 0x0000000e3d3d7220 */ /* 0x000fe20000410000 */
[----:B------:R-:W-:Y:S01]  /*eab0*/  MOV R157, R234 ;  /* 0x000000ea009d7202 */ /* 0x000fe20000000f00 */
[----:B------:R-:W-:Y:S01]  /*eac0*/  HMMA.16816.F32 R244, R4, R26, R44 ;  /* 0x0000001a04f4723c */ /* 0x000fe2000000182c */
[----:B------:R-:W3:Y:S01]  /*ead0*/  LDSM.16.MT88.4 R44, [R213+0xb000] ;  /* 0x00b00000d52c783b */ /* 0x000ee20000004200 */
[----:B------:R-:W-:Y:S01]  /*eae0*/  FMUL.FTZ R62, R62, R13 ;  /* 0x0000000d3e3e7220 */ /* 0x000fe20000410000 */
[----:B------:R-:W-:Y:S01]  /*eaf0*/  MOV R156, R235 ;  /* 0x000000eb009c7202 */ /* 0x000fe20000000f00 */
[----:B------:R-:W-:-:S02]  /*eb00*/  FMUL.FTZ R63, R63, R13 ;  /* 0x0000000d3f3f7220 */ /* 0x000fc40000410000 */
[-C--:B------:R-:W-:Y:S02]  /*eb10*/  FMUL.FTZ R72, R72, R14.reuse ;  /* 0x0000000e48487220 */ /* 0x080fe40000410000 */
[-C--:B------:R-:W-:Y:S02]  /*eb20*/  FMUL.FTZ R73, R73, R14.reuse ;  /* 0x0000000e49497220 */ /* 0x080fe40000410000 */
[-C--:B------:R-:W-:Y:S02]  /*eb30*/  FMUL.FTZ R74, R74, R13.reuse ;  /* 0x0000000d4a4a7220 */ /* 0x080fe40000410000 */
[----:B------:R-:W-:Y:S01]  /*eb40*/  FMUL.FTZ R75, R75, R13 ;  /* 0x0000000d4b4b7220 */ /* 0x000fe20000410000 */
[----:B-1----:R-:W-:Y:S01]  /*eb50*/  HMMA.16816.F32 R56, R4, R20, R56 ;  /* 0x000000140438723c */ /* 0x002fe20000001838 */
[-C--:B------:R-:W-:Y:S02]  /*eb60*/  FMUL.FTZ R76, R76, R14.reuse ;  /* 0x0000000e4c4c7220 */ /* 0x080fe40000410000 */
[----:B------:R-:W-:-:S02]  /*eb70*/  FMUL.FTZ R77, R77, R14 ;  /* 0x0000000e4d4d7220 */ /* 0x000fc40000410000 */
[-C--:B------:R-:W-:Y:S02]  /*eb80*/  FMUL.FTZ R88, R88, R14.reuse ;  /* 0x0000000e58587220 */ /* 0x080fe40000410000 */
[-C--:B------:R-:W-:Y:S01]  /*eb90*/  FMUL.FTZ R78, R78, R13.reuse ;  /* 0x0000000d4e4e7220 */ /* 0x080fe20000410000 */
[----:B------:R-:W-:Y:S01]  /*eba0*/  HMMA.16816.F32 R60, R4, R22, R60 ;  /* 0x00000016043c723c */ /* 0x000fe2000000183c */
[----:B------:R-:W-:Y:S02]  /*ebb0*/  FMUL.FTZ R79, R79, R13 ;  /* 0x0000000d4f4f7220 */ /* 0x000fe40000410000 */
[-C--:B------:R-:W-:Y:S02]  /*ebc0*/  FMUL.FTZ R89, R89, R14.reuse ;  /* 0x0000000e59597220 */ /* 0x080fe40000410000 */
[-C--:B------:R-:W-:Y:S02]  /*ebd0*/  FMUL.FTZ R92, R92, R14.reuse ;  /* 0x0000000e5c5c7220 */ /* 0x080fe40000410000 */
[----:B------:R-:W-:-:S02]  /*ebe0*/  FMUL.FTZ R93, R93, R14 ;  /* 0x0000000e5d5d7220 */ /* 0x000fc40000410000 */
[-C--:B------:R-:W-:Y:S02]  /*ebf0*/  FMUL.FTZ R90, R90, R13.reuse ;  /* 0x0000000d5a5a7220 */ /* 0x080fe40000410000 */
[-C--:B------:R-:W-:Y:S01]  /*ec00*/  FMUL.FTZ R91, R91, R13.reuse ;  /* 0x0000000d5b5b7220 */ /* 0x080fe20000410000 */
[C---:B--2---:R-:W-:Y:S01]  /*ec10*/  HMMA.16816.F32 R72, R4.reuse, R28, R72 ;  /* 0x0000001c0448723c */ /* 0x044fe20000001848 */
        /* <DEDUP_REMOVED lines=21> */
[----:B------:R-:W-:Y:S02]  /*ed70*/  FMUL.FTZ R127, R127, R13 ;  /* 0x0000000d7f7f7220 */ /* 0x000fe40000410000 */
[-C--:B------:R-:W-:Y:S02]  /*ed80*/  FMUL.FTZ R36, R36, R16.reuse ;  /* 0x0000001024247220 */ /* 0x080fe40000410000 */
[-C--:B------:R-:W-:Y:S01]  /*ed90*/  FMUL.FTZ R37, R37, R16.reuse ;  /* 0x0000001025257220 */ /* 0x080fe20000410000 */
[----:B------:R-:W-:Y:S01]  /*eda0*/  HMMA.16816.F32 R108, R4, R42, R108 ;  /* 0x0000002a046c723c */ /* 0x000fe2000000186c */
[-C--:B------:R-:W-:Y:S02]  /*edb0*/  FMUL.FTZ R38, R38, R15.reuse ;  /* 0x0000000f26267220 */ /* 0x080fe40000410000 */
[----:B------:R-:W-:Y:S02]  /*edc0*/  FMUL.FTZ R39, R39, R15 ;  /* 0x0000000f27277220 */ /* 0x000fe40000410000 */
[----:B------:R-:W-:-:S02]  /*edd0*/  FMUL.FTZ R48, R48, R16 ;  /* 0x0000001030307220 */ /* 0x000fc40000410000 */
[-C--:B------:R-:W-:Y:S01]  /*ede0*/  FMUL.FTZ R49, R49, R16.reuse ;  /* 0x0000001031317220 */ /* 0x080fe20000410000 */
[C---:B---3--:R-:W-:Y:S01]  /*edf0*/  HMMA.16816.F32 R120, R4.reuse, R44, R120 ;  /* 0x0000002c0478723c */ /* 0x048fe20000001878 */
        /* <DEDUP_REMOVED lines=8> */
[----:B------:R-:W-:Y:S01]  /*ee80*/  FFMA.FTZ R4, R139, c[0x0][0x23c], -R12 ;  /* 0x00008f008b047a23 */ /* 0x000fe2000001080c */
[----:B------:R-:W-:Y:S01]  /*ee90*/  HMMA.16816.F32 R36, R8, R24, R36 ;  /* 0x000000180824723c */ /* 0x000fe20000001824 */
[----:B------:R-:W-:Y:S02]  /*eea0*/  FMUL.FTZ R65, R65, R16 ;  /* 0x0000001041417220 */ /* 0x000fe40000410000 */
[----:B------:R1:W-:Y:S01]  /*eeb0*/  MUFU.EX2 R25, R4 ;  /* 0x0000000400197308 */ /* 0x0003e20000000800 */
[-C--:B------:R-:W-:Y:S02]  /*eec0*/  FMUL.FTZ R66, R66, R15.reuse ;  /* 0x0000000f42427220 */ /* 0x080fe40000410000 */
[----:B------:R-:W-:-:S02]  /*eed0*/  FMUL.FTZ R67, R67, R15 ;  /* 0x0000000f43437220 */ /* 0x000fc40000410000 */
[C---:B------:R-:W-:Y:S01]  /*eee0*/  HMMA.16816.F32 R232, R8.reuse, R26, R48 ;  /* 0x0000001a08e8723c */ /* 0x040fe20000001830 */
[-C--:B------:R-:W-:Y:S02]  /*eef0*/  FMUL.FTZ R68, R68, R16.reuse ;  /* 0x0000001044447220 */ /* 0x080fe40000410000 */
[----:B------:R-:W-:Y:S02]  /*ef00*/  FMUL.FTZ R69, R69, R16 ;  /* 0x0000001045457220 */ /* 0x000fe40000410000 */
[----:B------:R-:W-:Y:S02]  /*ef10*/  FMUL.FTZ R70, R70, R15 ;  /* 0x0000000f46467220 */ /* 0x000fe40000410000 */
[----:B------:R-:W-:Y:S01]  /*ef20*/  MOV R48, R159 ;  /* 0x0000009f00307202 */ /* 0x000fe20000000f00 */
[C---:B------:R-:W-:Y:S01]  /*ef30*/  HMMA.16816.F32 R52, R8.reuse, R20, R52 ;  /* 0x000000140834723c */ /* 0x040fe20000001834 */
[----:B------:R-:W-:Y:S01]  /*ef40*/  MOV R49, R158 ;  /* 0x0000009e00317202 */ /* 0x000fe20000000f00 */
[----:B------:R-:W-:Y:S01]  /*ef50*/  FMUL.FTZ R71, R71, R15 ;  /* 0x0000000f47477220 */ /* 0x000fe20000410000 */
[----:B------:R-:W-:Y:S01]  /*ef60*/  MOV R50, R157 ;  /* 0x0000009d00327202 */ /* 0x000fe20000000f00 */
[----:B-1----:R-:W-:Y:S01]  /*ef70*/  FFMA.FTZ R4, R138, c[0x0][0x23c], -R12 ;  /* 0x00008f008a047a23 */ /* 0x002fe2000001080c */
[----:B------:R-:W-:Y:S01]  /*ef80*/  MOV R51, R156 ;  /* 0x0000009c00337202 */ /* 0x000fe20000000f00 */
[-C--:B------:R-:W-:Y:S01]  /*ef90*/  FMUL.FTZ R80, R80, R16.reuse ;  /* 0x0000001050507220 */ /* 0x080fe20000410000 */
[----:B------:R-:W1:Y:S01]  /*efa0*/  LDSM.16.MT88.4 R156, [R209+0xa800] ;  /* 0x00a80000d19c783b */ /* 0x000e620000004200 */
[----:B------:R2:W3:Y:S01]  /*efb0*/  MUFU.EX2 R27, R4 ;  /* 0x00000004001b7308 */ /* 0x0004e20000000800 */
[----:B------:R-:W-:Y:S01]  /*efc0*/  HMMA.16816.F32 R204, R8, R22, R64 ;  /* 0x0000001608cc723c */ /* 0x000fe20000001840 */
[----:B------:R-:W-:Y:S01]  /*efd0*/  FMUL.FTZ R81, R81, R16 ;  /* 0x0000001051517220 */ /* 0x000fe20000410000 */
[----:B------:R-:W4:Y:S01]  /*efe0*/  LDSM.16.MT88.4 R64, [R213+0xa800] ;  /* 0x00a80000d540783b */ /* 0x000f220000004200 */
[----:B------:R-:W-:-:S02]  /*eff0*/  FMUL.FTZ R82, R82, R15 ;  /* 0x0000000f52527220 */ /* 0x000fc40000410000 */
[-C--:B------:R-:W-:Y:S02]  /*f000*/  FMUL.FTZ R83, R83, R15.reuse ;  /* 0x0000000f53537220 */ /* 0x080fe40000410000 */
[-C--:B------:R-:W-:Y:S01]  /*f010*/  FMUL.FTZ R128, R128, R16.reuse ;  /* 0x0000001080807220 */ /* 0x080fe20000410000 */
[C---:B------:R-:W-:Y:S01]  /*f020*/  HMMA.16816.F32 R68, R8.reuse, R28, R68 ;  /* 0x0000001c0844723c */ /* 0x040fe20000001844 */
[-C--:B------:R-:W-:Y:S02]  /*f030*/  FMUL.FTZ R129, R129, R16.reuse ;  /* 0x0000001081817220 */ /* 0x080fe40000410000 */
[-C--:B------:R-:W-:Y:S02]  /*f040*/  FMUL.FTZ R130, R130, R15.reuse ;  /* 0x0000000f82827220 */ /* 0x080fe40000410000 */
[----:B------:R-:W-:Y:S02]  /*f050*/  FMUL.FTZ R131, R131, R15 ;  /* 0x0000000f83837220 */ /* 0x000fe40000410000 */
[----:B--2---:R-:W-:Y:S01]  /*f060*/  FFMA.FTZ R4, R132, c[0x0][0x23c], -R12 ;  /* 0x00008f0084047a23 */ /* 0x004fe2000001080c */
[----:B------:R-:W-:Y:S01]  /*f070*/  HMMA.16816.F32 R184, R8, R30, R80 ;  /* 0x0000001e08b8723c */ /* 0x000fe20000001850 */
[-C--:B------:R-:W-:Y:S01]  /*f080*/  FMUL.FTZ R84, R84, R16.reuse ;  /* 0x0000001054547220 */ /* 0x080fe20000410000 */
[----:B------:R-:W-:Y:S01]  /*f090*/  LDSM.16.MT88.4 R80, [R209+0xb800] ;  /* 0x00b80000d150783b */ /* 0x000fe20000004200 */
[----:B------:R2:W-:Y:S01]  /*f0a0*/  MUFU.EX2 R132, R4 ;  /* 0x0000000400847308 */ /* 0x0005e20000000800 */
[----:B------:R-:W-:-:S02]  /*f0b0*/  FMUL.FTZ R85, R85, R16 ;  /* 0x0000001055557220 */ /* 0x000fc40000410000 */
[-C--:B------:R-:W-:Y:S02]  /*f0c0*/  FMUL.FTZ R86, R86, R15.reuse ;  /* 0x0000000f56567220 */ /* 0x080fe40000410000 */
[C---:B------:R-:W-:Y:S01]  /*f0d0*/  HMMA.16816.F32 R28, R8.reuse, R46, R128 ;  /* 0x0000002e081c723c */ /* 0x040fe20000001880 */
[-C--:B------:R-:W-:Y:S02]  /*f0e0*/  FMUL.FTZ R87, R87, R15.reuse ;  /* 0x0000000f57577220 */ /* 0x080fe40000410000 */
[-C--:B------:R-:W-:Y:S02]  /*f0f0*/  FMUL.FTZ R96, R96, R16.reuse ;  /* 0x0000001060607220 */ /* 0x080fe40000410000 */
[-C--:B------:R-:W-:Y:S02]  /*f100*/  FMUL.FTZ R97, R97, R16.reuse ;  /* 0x0000001061617220 */ /* 0x080fe40000410000 */
[----:B------:R-:W-:Y:S01]  /*f110*/  FMUL.FTZ R98, R98, R15 ;  /* 0x0000000f62627220 */ /* 0x000fe20000410000 */
[----:B---3--:R-:W-:Y:S01]  /*f120*/  F2FP.PACK_AB R128, R27, R25 ;  /* 0x000000191b80723e */ /* 0x008fe200000000ff */
[----:B------:R-:W-:Y:S01]  /*f130*/  FMUL.FTZ R99, R99, R15 ;  /* 0x0000000f63637220 */ /* 0x000fe20000410000 */
[----:B------:R-:W-:Y:S01]  /*f140*/  HMMA.16816.F32 R84, R8, R32, R84 ;  /* 0x000000200854723c */ /* 0x000fe20000001854 */
[----:B--2---:R-:W-:Y:S01]  /*f150*/  FFMA.FTZ R4, R176, c[0x0][0x23c], -R12 ;  /* 0x00008f00b0047a23 */ /* 0x004fe2000001080c */
[----:B------:R-:W-:Y:S01]  /*f160*/  MOV R176, R175 ;  /* 0x000000af00b07202 */ /* 0x000fe20000000f00 */
[----:B------:R-:W-:-:S02]  /*f170*/  FMUL.FTZ R112, R112, R16 ;  /* 0x0000001070707220 */ /* 0x000fc40000410000 */
[----:B------:R-:W2:Y:S01]  /*f180*/  MUFU.EX2 R26, R4 ;  /* 0x00000004001a7308 */ /* 0x000ea20000000800 */
[-C--:B------:R-:W-:Y:S02]  /*f190*/  FMUL.FTZ R113, R113, R16.reuse ;  /* 0x0000001071717220 */ /* 0x080fe40000410000 */
[-C--:B------:R-:W-:Y:S02]  /*f1a0*/  FMUL.FTZ R114, R114, R15.reuse ;  /* 0x0000000f72727220 */ /* 0x080fe40000410000 */
[-C--:B------:R-:W-:Y:S02]  /*f1b0*/  FMUL.FTZ R115, R115, R15.reuse ;  /* 0x0000000f73737220 */ /* 0x080fe40000410000 */
[-C--:B------:R-:W-:Y:S02]  /*f1c0*/  FMUL.FTZ R116, R116, R16.reuse ;  /* 0x0000001074747220 */ /* 0x080fe40000410000 */
[----:B------:R-:W-:Y:S02]  /*f1d0*/  FMUL.FTZ R117, R117, R16 ;  /* 0x0000001075757220 */ /* 0x000fe40000410000 */
[----:B------:R-:W-:-:S02]  /*f1e0*/  FMUL.FTZ R118, R118, R15 ;  /* 0x0000000f76767220 */ /* 0x000fc40000410000 */
[-C--:B------:R-:W-:Y:S02]  /*f1f0*/  FMUL.FTZ R119, R119, R15.reuse ;  /* 0x0000000f77777220 */ /* 0x080fe40000410000 */
[----:B------:R-:W-:Y:S01]  /*f200*/  FMUL.FTZ R100, R100, R16 ;  /* 0x0000001064647220 */ /* 0x000fe20000410000 */
[----:B--2---:R-:W-:Y:S01]  /*f210*/  F2FP.PACK_AB R130, R26, R132 ;  /* 0x000000841a82723e */ /* 0x004fe200000000ff */
[----:B------:R-:W-:Y:S02]  /*f220*/  FFMA.FTZ R4, R141, c[0x0][0x23c], -R3 ;  /* 0x00008f008d047a23 */ /* 0x000fe40000010803 */
[----:B------:R-:W-:Y:S01]  /*f230*/  FMUL.FTZ R101, R101, R16 ;  /* 0x0000001065657220 */ /* 0x000fe20000410000 */
[----:B------:R-:W-:Y:S01]  /*f240*/  HMMA.16816.F32 R116, R8, R44, R116 ;  /* 0x0000002c0874723c */ /* 0x000fe20000001874 */
[----:B------:R2:W-:Y:S01]  /*f250*/  MUFU.EX2 R21, R4 ;  /* 0x0000000400157308 */ /* 0x0005e20000000800 */
[-C--:B------:R-:W-:Y:S02]  /*f260*/  FMUL.FTZ R102, R102, R15.reuse ;  /* 0x0000000f66667220 */ /* 0x080fe40000410000 */
[----:B------:R-:W-:-:S07]  /*f270*/  FMUL.FTZ R103, R103, R15 ;  /* 0x0000000f67677220 */ /* 0x000fce0000410000 */
[----:B------:R-:W-:Y:S01]  /*f280*/  HMMA.16816.F32 R100, R8, R40, R100 ;  /* 0x000000280864723c */ /* 0x000fe20000001864 */
[----:B--2---:R-:W-:-:S04]  /*f290*/  FFMA.FTZ R4, R143, c[0x0][0x23c], -R3 ;  /* 0x00008f008f047a23 */ /* 0x004fc80000010803 */
[----:B------:R2:W3:Y:S02]  /*f2a0*/  MUFU.EX2 R23, R4 ;  /* 0x0000000400177308 */ /* 0x0004e40000000800 */
[--C-:B--2---:R-:W-:Y:S01]  /*f2b0*/  FFMA.FTZ R4, R140, c[0x0][0x23c], -R3.reuse ;  /* 0x00008f008c047a23 */ /* 0x104fe20000010803 */
[----:B---3--:R-:W-:Y:S01]  /*f2c0*/  F2FP.PACK_AB R129, R23, R21 ;  /* 0x000000151781723e */ /* 0x008fe200000000ff */
[----:B------:R-:W-:Y:S01]  /*f2d0*/  FFMA.FTZ R3, R177, c[0x0][0x23c], -R3 ;  /* 0x00008f00b1037a23 */ /* 0x000fe20000010803 */
[----:B------:R-:W-:-:S03]  /*f2e0*/  MOV R177, R174 ;  /* 0x000000ae00b17202 */ /* 0x000fc60000000f00 */
[----:B------:R2:W-:Y:S08]  /*f2f0*/  MUFU.EX2 R24, R4 ;  /* 0x0000000400187308 */ /* 0x0005f00000000800 */
[----:B------:R3:W5:Y:S01]  /*f300*/  MUFU.EX2 R22, R3 ;  /* 0x0000000300167308 */ /* 0x0007620000000800 */
[----:B--2---:R-:W2:Y:S01]  /*f310*/  LDSM.16.MT88.4 R4, [R213+0xb800] ;  /* 0x00b80000d504783b */ /* 0x004ea20000004200 */
[----:B---3--:R-:W-:Y:S01]  /*f320*/  FFMA.FTZ R3, R133, c[0x0][0x23c], -R2 ;  /* 0x00008f0085037a23 */ /* 0x008fe20000010802 */
[----:B-----5:R-:W-:-:S05]  /*f330*/  F2FP.PACK_AB R131, R22, R24 ;  /* 0x000000181683723e */ /* 0x020fca00000000ff */
[----:B------:R3:W-:Y:S02]  /*f340*/  MUFU.EX2 R20, R3 ;  /* 0x0000000300147308 */ /* 0x0007e40000000800 */
[C---:B-1----:R-:W-:Y:S08]  /*f350*/  HMMA.16816.F32 R144, R128.reuse, R156, R144 ;  /* 0x0000009c8090723c */ /* 0x042ff00000001890 */
[----:B----4-:R-:W-:Y:S01]  /*f360*/  HMMA.16816.F32 R52, R128, R64, R52 ;  /* 0x000000408034723c */ /* 0x010fe20000001834 */
[----:B---3--:R-:W-:-:S04]  /*f370*/  FFMA.FTZ R3, R142, c[0x0][0x23c], -R2 ;  /* 0x00008f008e037a23 */ /* 0x008fc80000010802 */
[----:B------:R1:W3:Y:S03]  /*f380*/  MUFU.EX2 R19, R3 ;  /* 0x0000000300137308 */ /* 0x0002e60000000800 */
[C---:B------:R-:W-:Y:S01]  /*f390*/  HMMA.16816.F32 R140, R8.reuse, R34, R96 ;  /* 0x00000022088c723c */ /* 0x040fe20000001860 */
[----:B------:R-:W4:Y:S07]  /*f3a0*/  LDSM.16.MT88.4 R96, [R211+0xb800] ;  /* 0x00b80000d360783b */ /* 0x000f2e0000004200 */
[----:B------:R-:W-:Y:S01]  /*f3b0*/  HMMA.16816.F32 R32, R8, R42, R112 ;  /* 0x0000002a0820723c */ /* 0x000fe20000001870 */
[----:B------:R-:W5:Y:S01]  /*f3c0*/  LDSM.16.MT88.4 R112, [R214+0xb800] ;  /* 0x00b80000d670783b */ /* 0x000f620000004200 */
[--C-:B-1----:R-:W-:Y:S01]  /*f3d0*/  FFMA.FTZ R3, R178, c[0x0][0x23c], -R2.reuse ;  /* 0x00008f00b2037a23 */ /* 0x102fe20000010802 */
[----:B---3--:R-:W-:Y:S01]  /*f3e0*/  F2FP.PACK_AB R124, R19, R20 ;  /* 0x00000014137c723e */ /* 0x008fe200000000ff */
[----:B------:R-:W-:Y:S01]  /*f3f0*/  FFMA.FTZ R2, R180, c[0x0][0x23c], -R2 ;  /* 0x00008f00b4027a23 */ /* 0x000fe20000010802 */
[----:B------:R-:W-:Y:S01]  /*f400*/  MOV R178, R173 ;  /* 0x000000ad00b27202 */ /* 0x000fe20000000f00 */
[----:B------:R-:W-:Y:S01]  /*f410*/  MUFU.EX2 R18, R3 ;  /* 0x0000000300127308 */ /* 0x000fe20000000800 */
[----:B------:R-:W-:Y:S01]  /*f420*/  FFMA.FTZ R11, R251, R16, R202 ;  /* 0x00000010fb0b7223 */ /* 0x000fe200000100ca */
[----:B--2---:R-:W-:Y:S01]  /*f430*/  HMMA.16816.F32 R116, R128, R4, R116 ;  /* 0x000000048074723c */ /* 0x004fe20000001874 */
[----:B------:R-:W-:-:S02]  /*f440*/  FFMA.FTZ R8, R250, R15, R197 ;  /* 0x0000000ffa087223 */ /* 0x000fc400000100c5 */
[----:B------:R-:W-:Y:S02]  /*f450*/  FADD.FTZ R11, R201, R11 ;  /* 0x0000000bc90b7221 */ /* 0x000fe40000010000 */
[----:B------:R-:W-:Y:S01]  /*f460*/  FADD.FTZ R10, R196, R8 ;  /* 0x00000008c40a7221 */ /* 0x000fe20000010000 */
[----:B------:R1:W2:Y:S02]  /*f470*/  MUFU.EX2 R17, R2 ;  /* 0x0000000200117308 */ /* 0x0002a40000000800 */
[C---:B------:R-:W-:Y:S08]  /*f480*/  HMMA.16816.F32 R68, R128.reuse, R80, R68 ;  /* 0x000000508044723c */ /* 0x040ff00000001844 */
[----:B----4-:R-:W-:Y:S01]  /*f490*/  HMMA.16816.F32 R84, R128, R96, R84 ;  /* 0x000000608054723c */ /* 0x010fe20000001854 */
[----:B-1----:R-:W-:Y:S01]  /*f4a0*/  FFMA.FTZ R2, R179, c[0x0][0x23c], -R0 ;  /* 0x00008f00b3027a23 */ /* 0x002fe20000010800 */
[----:B--2---:R-:W-:-:S02]  /*f4b0*/  F2FP.PACK_AB R126, R17, R18 ;  /* 0x00000012117e723e */ /* 0x004fc400000000ff */
[----:B------:R-:W-:Y:S01]  /*f4c0*/  MOV R179, R172 ;  /* 0x000000ac00b37202 */ /* 0x000fe20000000f00 */
[----:B------:R1:W-:Y:S01]  /*f4d0*/  MUFU.EX2 R12, R2 ;  /* 0x00000002000c7308 */ /* 0x0003e20000000800 */
[----:B------:R-:W2:Y:S02]  /*f4e0*/  LDSM.16.MT88.4 R172, [R211+0xa800] ;  /* 0x00a80000d3ac783b */ /* 0x000ea40000004200 */
[----:B-----5:R-:W-:Y:S01]  /*f4f0*/  HMMA.16816.F32 R100, R128, R112, R100 ;  /* 0x000000708064723c */ /* 0x020fe20000001864 */
[----:B-1----:R-:W-:-:S04]  /*f500*/  FFMA.FTZ R2, R181, c[0x0][0x23c], -R0 ;  /* 0x00008f00b5027a23 */ /* 0x002fc80000010800 */
[----:B------:R1:W3:Y:S02]  /*f510*/  MUFU.EX2 R3, R2 ;  /* 0x0000000200037308 */ /* 0x0002e40000000800 */
[--C-:B-1----:R-:W-:Y:S01]  /*f520*/  FFMA.FTZ R2, R183, c[0x0][0x23c], -R0.reuse ;  /* 0x00008f00b7027a23 */ /* 0x102fe20000010800 */
[----:B---3--:R-:W-:Y:S01]  /*f530*/  F2FP.PACK_AB R125, R3, R12 ;  /* 0x0000000c037d723e */ /* 0x008fe200000000ff */
[----:B------:R-:W-:Y:S01]  /*f540*/  FFMA.FTZ R0, R182, c[0x0][0x23c], -R0 ;  /* 0x00008f00b6007a23 */ /* 0x000fe20000010800 */
[----:B--2---:R-:W-:Y:S03]  /*f550*/  HMMA.16816.F32 R160, R128, R172, R160 ;  /* 0x000000ac80a0723c */ /* 0x004fe600000018a0 */
[----:B------:R-:W-:Y:S08]  /*f560*/  MUFU.EX2 R2, R2 ;  /* 0x0000000200027308 */ /* 0x000ff00000000800 */
[----:B------:R-:W1:Y:S02]  /*f570*/  MUFU.EX2 R0, R0 ;  /* 0x0000000000007308 */ /* 0x000e640000000800 */
[----:B-1----:R-:W-:-:S07]  /*f580*/  F2FP.PACK_AB R127, R0, R2 ;  /* 0x00000002007f723e */ /* 0x002fce00000000ff */
[C---:B------:R-:W-:Y:S08]  /*f590*/  HMMA.16816.F32 R148, R124.reuse, R156, R148 ;  /* 0x0000009c7c94723c */ /* 0x040ff00000001894 */
[-C--:B------:R-:W-:Y:S08]  /*f5a0*/  HMMA.16816.F32 R152, R124, R158.reuse, R152 ;  /* 0x0000009e7c98723c */ /* 0x080ff00000001898 */
[----:B------:R-:W-:Y:S01]  /*f5b0*/  HMMA.16816.F32 R156, R128, R158, R48 ;  /* 0x0000009e809c723c */ /* 0x000fe20000001830 */
[----:B------:R-:W1:Y:S07]  /*f5c0*/  LDSM.16.MT88.4 R48, [R214+0xa800] ;  /* 0x00a80000d630783b */ /* 0x000e6e0000004200 */
[C---:B------:R-:W-:Y:S07]  /*f5d0*/  HMMA.16816.F32 R120, R124.reuse, R4, R120 ;  /* 0x000000047c78723c */ /* 0x040fee0000001878 */
        /* <DEDUP_REMOVED lines=49> */
.L_x_1049:
[----:B------:R-:W-:-:S06]  /*f8f0*/  UISETP.GT.AND UP0, UPT, UR20, UR9, UPT ;  /* 0x000000091400728c */ /* 0x000fcc000bf04270 */
[----:B------:R-:W-:-:S13]  /*f900*/  PLOP3.LUT P0, PT, PT, PT, UP0, 0x80, 0x0 ;  /* 0x000000000000781c */ /* 0x000fda0003f0f008 */
[----:B------:R-:W-:Y:S05]  /*f910*/  @!P0 BRA `(.L_x_1054) ;  /* 0x00002a5000008947 */ /* 0x000fea0003800000 */
[----:B------:R-:W2:Y:S01]  /*f920*/  LDL.LU.64 R6, [R1+0x38] ;  /* 0x0000380001067983 */ /* 0x000ea20000300a00 */
[----:B------:R-:W-:Y:S01]  /*f930*/  UMOV UR8, 0x4 ;  /* 0x0000000400087882 */ /* 0x000fe20000000000 */
[----:B------:R-:W-:Y:S01]  /*f940*/  MOV R132, R135 ;  /* 0x0000008700847202 */ /* 0x000fe20000000f00 */
[----:B------:R-:W-:Y:S01]  /*f950*/  ULDC.64 UR4, c[0x0][0x1a0] ;  /* 0x0000680000047ab9 */ /* 0x000fe20000000a00 */
[----:B------:R-:W2:Y:S01]  /*f960*/  LDL.LU.64 R4, [R1+0x30] ;  /* 0x0000300001047983 */ /* 0x000ea20000300a00 */
[----:B------:R-:W-:Y:S01]  /*f970*/  USHF.L.U64.HI UR5, UR4, UR8, UR5 ;  /* 0x0000000804057299 */ /* 0x000fe20008010205 */
[----:B------:R-:W-:Y:S01]  /*f980*/  MOV R3, R136 ;  /* 0x0000008800037202 */ /* 0x000fe20000000f00 */
[----:B------:R-:W-:Y:S01]  /*f990*/  USHF.L.U32 UR4, UR4, 0x4, URZ ;  /* 0x0000000404047899 */ /* 0x000fe2000800063f */
[----:B------:R-:W-:Y:S01]  /*f9a0*/  IMAD.MOV.U32 R139, RZ, RZ, R137 ;  /* 0x000000ffff8b7224 */ /* 0x000fe200078e0089 */
[----:B------:R-:W-:Y:S02]  /*f9b0*/  MOV R138, R134 ;  /* 0x00000086008a7202 */ /* 0x000fe40000000f00 */
[----:B------:R-:W-:-:S02]  /*f9c0*/  USHF.L.U64.HI UR10, UR4, 0x1, UR5 ;  /* 0x00000001040a7899 */ /* 0x000fc40008010205 */
[----:B------:R-:W-:Y:S01]  /*f9d0*/  USHF.L.U32 UR14, UR4, 0x1, URZ ;  /* 0x00000001040e7899 */ /* 0x000fe2000800063f */
[----:B--2---:R-:W-:-:S05]  /*f9e0*/  IMAD.MOV.U32 R5, RZ, RZ, R7 ;  /* 0x000000ffff057224 */ /* 0x004fca00078e0007 */
[----:B------:R1:W-:Y:S01]  /*f9f0*/  STL.64 [R1], R4 ;  /* 0x0000000401007387 */ /* 0x0003e20000100a00 */
[----:B------:R-:W-:Y:S05]  /*fa00*/  BRA `(.L_x_1055) ;  /* 0x000001b000007947 */ /* 0x000fea0003800000 */
.L_x_1057:
        /* <DEDUP_REMOVED lines=16> */
[----:B------:R-:W-:Y:S04]  /*fb10*/  LEA.HI.X R135, R0, c[0x0][0x16c], R2, 0x1, P1 ;  /* 0x00005b0000877a11 */ /* 0x000fe800008f0c02 */
        /* <DEDUP_REMOVED lines=10> */
.L_x_1055:
[----:B-1----:R-:W2:Y:S01]  /*fbc0*/  LDL.64 R4, [R1] ;  /* 0x0000000001047983 */ /* 0x002ea20000100a00 */
[----:B------:R-:W-:Y:S04]  /*fbd0*/  DEPBAR.LE SB0, 0x0 ;  /* 0x000080000000791a */ /* 0x000fe80000000000 */
[----:B------:R-:W-:Y:S01]  /*fbe0*/  BAR.SYNC.DEFER_BLOCKING 0x0 ;  /* 0x0000000000007b1d */ /* 0x000fe20000010000 */
[----:B------:R-:W-:Y:S04]  /*fbf0*/  UIADD3 UR8, UR20, -0x1, URZ ;  /* 0xffffffff14087890 */ /* 0x000fe8000fffe03f */
[----:B------:R-:W-:Y:S02]  /*fc00*/  USHF.R.S32.HI UR5, URZ, 0x1f, UR8 ;  /* 0x0000001f3f057899 */ /* 0x000fe40008011408 */
[----:B------:R-:W-:Y:S01]  /*fc10*/  UIMAD UR4, UR13, UR8, URZ ;  /* 0x000000080d0472a4 */ /* 0x000fe2000f8e023f */
[----:B------:R-:W-:Y:S01]  /*fc20*/  IMAD.U32 R6, RZ, RZ, UR8 ;  /* 0x00000008ff067e24 */ /* 0x000fe2000f8e00ff */
        /* <DEDUP_REMOVED lines=12> */
[----:B------:R-:W-:Y:S02]  /*fcf0*/  PLOP3.LUT P0, PT, PT, PT, UP0, 0x80, 0x0 ;  /* 0x000000000000781c */ /* 0x000fe40003f0f008 */
[----:B------:R1:W-:Y:S05]  /*fd00*/  LDGSTS.E.BYPASS.LTC128B.128 [R223+0xb000], [R4.64+0x80] ;  /* 0x0b00008004df7fae */ /* 0x0003ea000b901d52 */
[----:B------:R1:W-:Y:S05]  /*fd10*/  LDGSTS.E.BYPASS.LTC128B.128 [R223+0xa800], [R6.64] ;  /* 0x0a80000006df7fae */ /* 0x0003ea000b901d52 */
[----:B------:R1:W-:Y:S05]  /*fd20*/  LDGSTS.E.BYPASS.LTC128B.128 [R223+0xb800], [R6.64+0x80] ;  /* 0x0b80008006df7fae */ /* 0x0003ea000b901d52 */
[----:B------:R-:W-:Y:S05]  /*fd30*/  LDSM.16.M88.4 R32, [R210] ;  /* 0x00000000d220783b */ /* 0x000fea0000000200 */
[----:B------:R-:W1:Y:S05]  /*fd40*/  LDSM.16.M88.4 R16, [R208+0x8000] ;  /* 0x00800000d010783b */ /* 0x000e6a0000000200 */
[----:B------:R-:W2:Y:S05]  /*fd50*/  LDSM.16.M88.4 R28, [R210+0x2000] ;  /* 0x00200000d21c783b */ /* 0x000eaa0000000200 */
[----:B------:R-:W3:Y:S05]  /*fd60*/  LDSM.16.M88.4 R140, [R208+0x8800] ;  /* 0x00880000d08c783b */ /* 0x000eea0000000200 */
[----:B------:R-:W0:Y:S05]  /*fd70*/  LDGDEPBAR ;  /* 0x00000000000079af */ /* 0x000e2a0000000000 */
[----:B------:R-:W-:Y:S05]  /*fd80*/  LDSM.16.M88.4 R176, [R212] ;  /* 0x00000000d4b0783b */ /* 0x000fea0000000200 */
[----:B------:R-:W4:Y:S05]  /*fd90*/  LDSM.16.M88.4 R180, [R219] ;  /* 0x00000000dbb4783b */ /* 0x000f2a0000000200 */
[----:B------:R-:W5:Y:S05]  /*fda0*/  LDSM.16.M88.4 R184, [R212+0x2000] ;  /* 0x00200000d4b8783b */ /* 0x000f6a0000000200 */
[----:B------:R-:W4:Y:S01]  /*fdb0*/  LDSM.16.M88.4 R188, [R222] ;  /* 0x00000000debc783b */ /* 0x000f220000000200 */
[-C--:B-1----:R-:W-:Y:S04]  /*fdc0*/  HMMA.16816.F32 R4, R32, R16.reuse, RZ ;  /* 0x000000102004723c */ /* 0x082fe800000018ff */
[----:B------:R-:W-:Y:S05]  /*fdd0*/  LDSM.16.M88.4 R192, [R218] ;  /* 0x00000000dac0783b */ /* 0x000fea0000000200 */
[----:B------:R-:W1:Y:S01]  /*fde0*/  LDSM.16.M88.4 R196, [R216+0x8000] ;  /* 0x00800000d8c4783b */ /* 0x000e620000000200 */
[C---:B--2---:R-:W-:Y:S04]  /*fdf0*/  HMMA.16816.F32 R8, R28.reuse, R16, RZ ;  /* 0x000000101c08723c */ /* 0x044fe800000018ff */
[----:B------:R-:W2:Y:S04]  /*fe00*/  LDSM.16.M88.4 R200, [R218+0x2000] ;  /* 0x00200000dac8783b */ /* 0x000ea80000000200 */
        /* <DEDUP_REMOVED lines=86> */
.L_x_1056:
[----:B------:R-:W2:Y:S01]  /*10370*/  S2R R2, SR_TID.X ;  /* 0x0000000000027919 */ /* 0x000ea20000002100 */
[----:B------:R-:W-:Y:S01]  /*10380*/  MOV R0, UR8 ;  /* 0x0000000800007c02 */ /* 0x000fe20008000f00 */
[----:B------:R-:W-:Y:S02]  /*10390*/  UISETP.GT.AND UP0, UPT, UR8, UR9, UPT ;  /* 0x000000090800728c */ /* 0x000fe4000bf04270 */
[----:B------:R-:W-:Y:S04]  /*103a0*/  UMOV UR20, UR8 ;  /* 0x0000000800147c82 */ /* 0x000fe80008000000 */
[----:B------:R-:W-:Y:S01]  /*103b0*/  LDSM.16.MT88.4 R184, [R211+0xa000] ;  /* 0x00a00000d3b8783b */ /* 0x000fe20000004200 */
[----:B--2---:R-:W-:Y:S04]  /*103c0*/  SHF.L.U32 R2, R2, 0x1, RZ ;  /* 0x0000000102027819 */ /* 0x004fe800000006ff */
[----:B------:R-:W-:Y:S04]  /*103d0*/  LOP3.LUT R2, R2, 0x6, RZ, 0xc0, !PT ;  /* 0x0000000602027812 */ /* 0x000fe800078ec0ff */
[----:B------:R-:W-:Y:S04]  /*103e0*/  LEA R0, R0, R2, 0x5 ;  /* 0x0000000200007211 */ /* 0x000fe800078e28ff */
[C---:B------:R-:W-:Y:S02]  /*103f0*/  IADD3 R133, R0.reuse, 0x1, RZ ;  /* 0x0000000100857810 */ /* 0x040fe40007ffe0ff */
[CC--:B------:R-:W-:Y:S02]  /*10400*/  ISETP.GE.AND P1, PT, R0.reuse, R226.reuse, PT ;  /* 0x000000e20000720c */ /* 0x0c0fe40003f26270 */
[CC--:B------:R-:W-:Y:S02]  /*10410*/  ISETP.GE.AND P2, PT, R133.reuse, R227.reuse, PT ;  /* 0x000000e38500720c */ /* 0x0c0fe40003f46270 */
[C---:B------:R-:W-:Y:S02]  /*10420*/  ISETP.GE.AND P0, PT, R133.reuse, R226, PT ;  /* 0x000000e28500720c */ /* 0x040fe40003f06270 */
[C---:B------:R-:W-:Y:S02]  /*10430*/  ISETP.GE.AND P3, PT, R0.reuse, R227, PT ;  /* 0x000000e30000720c */ /* 0x040fe40003f66270 */
[-C--:B------:R-:W-:Y:S02]  /*10440*/  ISETP.GE.OR P1, PT, R0, R230.reuse, !P1 ;  /* 0x000000e60000720c */ /* 0x080fe40004f26670 */
[CC--:B------:R-:W-:Y:S02]  /*10450*/  ISETP.GE.OR P2, PT, R133.reuse, R231.reuse, !P2 ;  /* 0x000000e78500720c */ /* 0x0c0fe40005746670 */
[----:B------:R-:W-:Y:S02]  /*10460*/  ISETP.GE.OR P0, PT, R133, R230, !P0 ;  /* 0x000000e68500720c */ /* 0x000fe40004706670 */
[----:B------:R-:W-:Y:S02]  /*10470*/  FSEL R143, R6, -INF , !P1 ;  /* 0xff800000068f7808 */ /* 0x000fe40004800000 */
[C---:B------:R-:W-:Y:S02]  /*10480*/  IADD3 R6, R0.reuse, 0x8, RZ ;  /* 0x0000000800067810 */ /* 0x040fe40007ffe0ff */
[----:B------:R-:W-:Y:S02]  /*10490*/  ISETP.GE.OR P3, PT, R0, R231, !P3 ;  /* 0x000000e70000720c */ /* 0x000fe40005f66670 */
[----:B------:R-:W-:Y:S02]  /*104a0*/  FSEL R176, R7, -INF , !P0 ;  /* 0xff80000007b07808 */ /* 0x000fe40004000000 */
[----:B-1----:R-:W-:Y:S02]  /*104b0*/  FSEL R137, R4, -INF , !P3 ;  /* 0xff80000004897808 */ /* 0x002fe40005800000 */
[C---:B------:R-:W-:Y:S02]  /*104c0*/  IADD3 R4, R0.reuse, 0x10, RZ ;  /* 0x0000001000047810 */ /* 0x040fe40007ffe0ff */
[----:B------:R-:W-:Y:S02]  /*104d0*/  FSEL R142, R5, -INF , !P2 ;  /* 0xff800000058e7808 */ /* 0x000fe40005000000 */
[----:B------:R-:W-:Y:S02]  /*104e0*/  IADD3 R5, R0, 0x9, RZ ;  /* 0x0000000900057810 */ /* 0x000fe40007ffe0ff */
[-C--:B------:R-:W-:Y:S02]  /*104f0*/  ISETP.GE.AND P0, PT, R6, R227.reuse, PT ;  /* 0x000000e30600720c */ /* 0x080fe40003f06270 */
[----:B------:R-:W-:Y:S02]  /*10500*/  ISETP.GE.AND P5, PT, R5, R227, PT ;  /* 0x000000e30500720c */ /* 0x000fe40003fa6270 */
[----:B------:R-:W-:Y:S02]  /*10510*/  FMNMX.FTZ R134, R137, R3, !PT ;  /* 0x0000000389867209 */ /* 0x000fe40007810000 */
[----:B------:R-:W-:Y:S02]  /*10520*/  ISETP.GE.AND P3, PT, R4, R227, PT ;  /* 0x000000e30400720c */ /* 0x000fe40003f66270 */
[-C--:B------:R-:W-:Y:S02]  /*10530*/  ISETP.GE.OR P0, PT, R6, R231.reuse, !P0 ;  /* 0x000000e70600720c */ /* 0x080fe40004706670 */
[----:B------:R-:W-:Y:S02]  /*10540*/  IADD3 R2, R0, 0x11, RZ ;  /* 0x0000001100027810 */ /* 0x000fe40007ffe0ff */
[-C--:B------:R-:W-:Y:S02]  /*10550*/  ISETP.GE.OR P5, PT, R5, R231.reuse, !P5 ;  /* 0x000000e70500720c */ /* 0x080fe40006fa6670 */
[----:B------:R-:W-:Y:S02]  /*10560*/  FSEL R16, R16, -INF , !P0 ;  /* 0xff80000010107808 */ /* 0x000fe40004000000 */
[----:B------:R-:W-:Y:S02]  /*10570*/  ISETP.GE.OR P3, PT, R4, R231, !P3 ;  /* 0x000000e70400720c */ /* 0x000fe40005f66670 */
[----:B------:R-:W-:Y:S02]  /*10580*/  FMNMX.FTZ R134, R142, R134, !PT ;  /* 0x000000868e867209 */ /* 0x000fe40007810000 */
[----:B------:R-:W-:Y:S02]  /*10590*/  IADD3 R7, R0, 0x18, RZ ;  /* 0x0000001800077810 */ /* 0x000fe40007ffe0ff */
[----:B------:R-:W-:Y:S02]  /*105a0*/  ISETP.GE.AND P6, PT, R2, R227, PT ;  /* 0x000000e30200720c */ /* 0x000fe40003fc6270 */
[----:B------:R-:W-:Y:S02]  /*105b0*/  FSEL R17, R17, -INF , !P5 ;  /* 0xff80000011117808 */ /* 0x000fe40006800000 */
[----:B------:R-:W-:Y:S02]  /*105c0*/  FSEL R189, R20, -INF , !P3 ;  /* 0xff80000014bd7808 */ /* 0x000fe40005800000 */
[----:B------:R-:W-:Y:S02]  /*105d0*/  FMNMX.FTZ R20, R16, R134, !PT ;  /* 0x0000008610147209 */ /* 0x000fe40007810000 */
[C---:B------:R-:W-:Y:S02]  /*105e0*/  ISETP.GE.AND P2, PT, R0.reuse, R225, PT ;  /* 0x000000e10000720c */ /* 0x040fe40003f46270 */
[----:B------:R-:W-:Y:S02]  /*105f0*/  ISETP.GE.AND P4, PT, R0, R224, PT ;  /* 0x000000e00000720c */ /* 0x000fe40003f86270 */
[----:B------:R-:W-:Y:S02]  /*10600*/  ISETP.GE.AND P5, PT, R7, R227, PT ;  /* 0x000000e30700720c */ /* 0x000fe40003fa6270 */
[----:B------:R-:W-:Y:S02]  /*10610*/  ISETP.GE.OR P6, PT, R2, R231, !P6 ;  /* 0x000000e70200720c */ /* 0x000fe400077c6670 */
[----:B------:R-:W-:Y:S02]  /*10620*/  FMNMX.FTZ R20, R17, R20, !PT ;  /* 0x0000001411147209 */ /* 0x000fe40007810000 */
[C---:B------:R-:W-:Y:S02]  /*10630*/  ISETP.GE.OR P2, PT, R0.reuse, R229, !P2 ;  /* 0x000000e50000720c */ /* 0x040fe40005746670 */
[C---:B------:R-:W-:Y:S02]  /*10640*/  ISETP.GE.OR P4, PT, R0.reuse, R228, !P4 ;  /* 0x000000e40000720c */ /* 0x040fe40006786670 */
[----:B------:R-:W-:Y:S02]  /*10650*/  IADD3 R0, R0, 0x19, RZ ;  /* 0x0000001900007810 */ /* 0x000fe40007ffe0ff */
[----:B------:R-:W-:Y:S02]  /*10660*/  FSEL R190, R21, -INF , !P6 ;  /* 0xff80000015be7808 */ /* 0x000fe40007000000 */
[----:B------:R-:W-:Y:S02]  /*10670*/  ISETP.GE.OR P5, PT, R7, R231, !P5 ;  /* 0x000000e70700720c */ /* 0x000fe40006fa6670 */
[----:B------:R-:W-:Y:S02]  /*10680*/  ISETP.GE.AND P3, PT, R0, R227, PT ;  /* 0x000000e30000720c */ /* 0x000fe40003f66270 */
[----:B------:R-:W-:Y:S02]  /*10690*/  FMNMX.FTZ R136, R189, R20, !PT ;  /* 0x00000014bd887209 */ /* 0x000fe40007810000 */
[----:B------:R-:W-:Y:S02]  /*106a0*/  ISETP.GE.AND P1, PT, R6, R226, PT ;  /* 0x000000e20600720c */ /* 0x000fe40003f26270 */
[----:B------:R-:W-:Y:S02]  /*106b0*/  FSEL R193, R32, -INF , !P5 ;  /* 0xff80000020c17808 */ /* 0x000fe40006800000 */
[----:B------:R-:W-:Y:S02]  /*106c0*/  ISETP.GE.OR P3, PT, R0, R231, !P3 ;  /* 0x000000e70000720c */ /* 0x000fe40005f66670 */
[----:B------:R-:W-:Y:S02]  /*106d0*/  FMNMX.FTZ R136, R190, R136, !PT ;  /* 0x00000088be887209 */ /* 0x000fe40007810000 */
[----:B------:R-:W-:Y:S02]  /*106e0*/  ISETP.GE.OR P1, PT, R6, R230, !P1 ;  /* 0x000000e60600720c */ /* 0x000fe40004f26670 */
[----:B------:R-:W-:Y:S02]  /*106f0*/  FMNMX.FTZ R20, R143, R132, !PT ;  /* 0x000000848f147209 */ /* 0x000fe40007810000 */
[----:B------:R-:W-:Y:S02]  /*10700*/  FSEL R198, R33, -INF , !P3 ;  /* 0xff80000021c67808 */ /* 0x000fe40005800000 */
[----:B------:R-:W-:Y:S02]  /*10710*/  FMNMX.FTZ R136, R193, R136, !PT ;  /* 0x00000088c1887209 */ /* 0x000fe40007810000 */
[----:B------:R-:W-:Y:S02]  /*10720*/  FMNMX.FTZ R20, R176, R20, !PT ;  /* 0x00000014b0147209 */ /* 0x000fe40007810000 */
[----:B------:R-:W-:Y:S02]  /*10730*/  FSEL R18, R18, -INF , !P1 ;  /* 0xff80000012127808 */ /* 0x000fe40004800000 */
[----:B------:R-:W-:Y:S02]  /*10740*/  FMNMX.FTZ R136, R198, R136, !PT ;  /* 0x00000088c6887209 */ /* 0x000fe40007810000 */
[----:B------:R-:W-:Y:S02]  /*10750*/  FMNMX.FTZ R135, R18, R20, !PT ;  /* 0x0000001412877209 */ /* 0x000fe40007810000 */
[CC--:B------:R-:W-:Y:S01]  /*10760*/  ISETP.GE.AND P0, PT, R5.reuse, R226.reuse, PT ;  /* 0x000000e20500720c */ /* 0x0c0fe20003f06270 */
[----:B------:R-:W1:Y:S01]  /*10770*/  SHFL.BFLY PT, R20, R136, 0x2, 0x1f ;  /* 0x0c401f0088147f89 */ /* 0x000e6200000e0000 */
[C---:B------:R-:W-:Y:S02]  /*10780*/  ISETP.GE.AND P5, PT, R4.reuse, R226, PT ;  /* 0x000000e20400720c */ /* 0x040fe40003fa6270 */
[-C--:B------:R-:W-:Y:S02]  /*10790*/  ISETP.GE.OR P0, PT, R5, R230.reuse, !P0 ;  /* 0x000000e60500720c */ /* 0x080fe40004706670 */
[----:B------:R-:W-:Y:S02]  /*107a0*/  ISETP.GE.OR P5, PT, R4, R230, !P5 ;  /* 0x000000e60400720c */ /* 0x000fe40006fa6670 */
[----:B------:R-:W-:Y:S02]  /*107b0*/  FSEL R19, R19, -INF , !P0 ;  /* 0xff80000013137808 */ /* 0x000fe40004000000 */
[-C--:B------:R-:W-:Y:S02]  /*107c0*/  ISETP.GE.AND P3, PT, R2, R226.reuse, PT ;  /* 0x000000e20200720c */ /* 0x080fe40003f66270 */
[----:B------:R-:W-:Y:S02]  /*107d0*/  FSEL R191, R22, -INF , !P5 ;  /* 0xff80000016bf7808 */ /* 0x000fe40006800000 */
[----:B------:R-:W-:Y:S02]  /*107e0*/  ISETP.GE.AND P1, PT, R7, R226, PT ;  /* 0x000000e20700720c */ /* 0x000fe40003f26270 */
[-C--:B------:R-:W-:Y:S02]  /*107f0*/  ISETP.GE.OR P3, PT, R2, R230.reuse, !P3 ;  /* 0x000000e60200720c */ /* 0x080fe40005f66670 */
[----:B------:R-:W-:Y:S02]  /*10800*/  FMNMX.FTZ R135, R19, R135, !PT ;  /* 0x0000008713877209 */ /* 0x000fe40007810000 */
[----:B------:R-:W-:Y:S02]  /*10810*/  FSEL R192, R23, -INF , !P3 ;  /* 0xff80000017c07808 */ /* 0x000fe40005800000 */
[----:B------:R-:W-:Y:S02]  /*10820*/  ISETP.GE.OR P1, PT, R7, R230, !P1 ;  /* 0x000000e60700720c */ /* 0x000fe40004f26670 */
[----:B------:R-:W-:Y:S02]  /*10830*/  ISETP.GE.AND P0, PT, R0, R226, PT ;  /* 0x000000e20000720c */ /* 0x000fe40003f06270 */
[----:B------:R-:W-:Y:S02]  /*10840*/  FMNMX.FTZ R135, R191, R135, !PT ;  /* 0x00000087bf877209 */ /* 0x000fe40007810000 */
[----:B------:R-:W-:Y:S02]  /*10850*/  FSEL R200, R34, -INF , !P1 ;  /* 0xff80000022c87808 */ /* 0x000fe40004800000 */
[----:B------:R-:W-:Y:S02]  /*10860*/  ISETP.GE.OR P0, PT, R0, R230, !P0 ;  /* 0x000000e60000720c */ /* 0x000fe40004706670 */
[----:B------:R-:W-:Y:S02]  /*10870*/  FMNMX.FTZ R135, R192, R135, !PT ;  /* 0x00000087c0877209 */ /* 0x000fe40007810000 */
[C---:B------:R-:W-:Y:S02]  /*10880*/  ISETP.GE.AND P6, PT, R5.reuse, R225, PT ;  /* 0x000000e10500720c */ /* 0x040fe40003fc6270 */
[----:B------:R-:W-:Y:S02]  /*10890*/  FSEL R8, R8, -INF , !P2 ;  /* 0xff80000008087808 */ /* 0x000fe40005000000 */
[----:B------:R-:W-:Y:S02]  /*108a0*/  ISETP.GE.AND P2, PT, R5, R224, PT ;  /* 0x000000e00500720c */ /* 0x000fe40003f46270 */
[----:B-1----:R-:W-:Y:S02]  /*108b0*/  FMNMX.FTZ R136, R136, R20, !PT ;  /* 0x0000001488887209 */ /* 0x002fe40007810000 */
[----:B------:R-:W-:Y:S01]  /*108c0*/  FSEL R201, R35, -INF , !P0 ;  /* 0xff80000023c97808 */ /* 0x000fe20004000000 */
[----:B------:R-:W-:Y:S01]  /*108d0*/  LDSM.16.MT88.4 R20, [R209+0xa000] ;  /* 0x00a00000d114783b */ /* 0x000fe20000004200 */
[----:B------:R-:W-:Y:S02]  /*108e0*/  FMNMX.FTZ R135, R200, R135, !PT ;  /* 0x00000087c8877209 */ /* 0x000fe40007810000 */
[C---:B------:R-:W-:Y:S02]  /*108f0*/  ISETP.GE.OR P6, PT, R5.reuse, R229, !P6 ;  /* 0x000000e50500720c */ /* 0x040fe400077c6670 */
[----:B------:R-:W-:Y:S02]  /*10900*/  ISETP.GE.OR P2, PT, R5, R228, !P2 ;  /* 0x000000e40500720c */ /* 0x000fe40005746670 */
[C---:B------:R-:W-:Y:S01]  /*10910*/  ISETP.GE.AND P0, PT, R6.reuse, R225, PT ;  /* 0x000000e10600720c */ /* 0x040fe20003f06270 */
[----:B------:R-:W1:Y:S01]  /*10920*/  SHFL.BFLY PT, R5, R136, 0x1, 0x1f ;  /* 0x0c201f0088057f89 */ /* 0x000e6200000e0000 */
[C---:B------:R-:W-:Y:S02]  /*10930*/  ISETP.GE.AND P3, PT, R6.reuse, R224, PT ;  /* 0x000000e00600720c */ /* 0x040fe40003f66270 */
[----:B------:R-:W-:Y:S02]  /*10940*/  FMNMX.FTZ R135, R201, R135, !PT ;  /* 0x00000087c9877209 */ /* 0x000fe40007810000 */
[C---:B------:R-:W-:Y:S02]  /*10950*/  ISETP.GE.OR P0, PT, R6.reuse, R229, !P0 ;  /* 0x000000e50600720c */ /* 0x040fe40004706670 */
[----:B------:R-:W-:Y:S02]  /*10960*/  ISETP.GE.OR P3, PT, R6, R228, !P3 ;  /* 0x000000e40600720c */ /* 0x000fe40005f66670 */
[----:B------:R-:W2:Y:S01]  /*10970*/  SHFL.BFLY PT, R6, R135, 0x2, 0x1f ;  /* 0x0c401f0087067f89 */ /* 0x000ea200000e0000 */
[C---:B------:R-:W-:Y:S02]  /*10980*/  ISETP.GE.AND P5, PT, R133.reuse, R225, PT ;  /* 0x000000e18500720c */ /* 0x040fe40003fa6270 */
[C---:B------:R-:W-:Y:S02]  /*10990*/  ISETP.GE.AND P1, PT, R133.reuse, R224, PT ;  /* 0x000000e08500720c */ /* 0x040fe40003f26270 */
[----:B------:R-:W-:Y:S02]  /*109a0*/  FSEL R14, R14, -INF , !P3 ;  /* 0xff8000000e0e7808 */ /* 0x000fe40005800000 */
[C---:B------:R-:W-:Y:S02]  /*109b0*/  ISETP.GE.OR P5, PT, R133.reuse, R229, !P5 ;  /* 0x000000e58500720c */ /* 0x040fe40006fa6670 */
[----:B------:R-:W-:Y:S02]  /*109c0*/  ISETP.GE.OR P1, PT, R133, R228, !P1 ;  /* 0x000000e48500720c */ /* 0x000fe40004f26670 */
[----:B------:R-:W-:Y:S02]  /*109d0*/  FSEL R10, R10, -INF , !P4 ;  /* 0xff8000000a0a7808 */ /* 0x000fe40006000000 */
[----:B------:R-:W-:Y:S02]  /*109e0*/  ISETP.GE.AND P4, PT, R2, R225, PT ;  /* 0x000000e10200720c */ /* 0x000fe40003f86270 */
[----:B-1----:R-:W-:Y:S02]  /*109f0*/  FMNMX.FTZ R136, R136, R5, !PT ;  /* 0x0000000588887209 */ /* 0x002fe40007810000 */
[----:B------:R-:W-:Y:S02]  /*10a00*/  FSEL R12, R12, -INF , !P0 ;  /* 0xff8000000c0c7808 */ /* 0x000fe40004000000 */
[C---:B------:R-:W-:Y:S01]  /*10a10*/  FSETP.NEU.FTZ.AND P3, PT, R136.reuse, -INF , PT ;  /* 0xff8000008800780b */ /* 0x040fe20003f7d000 */
[----:B------:R-:W-:Y:S01]  /*10a20*/  FMUL.FTZ R141, R136, c[0x0][0x23c] ;  /* 0x00008f00888d7a20 */ /* 0x000fe20000410000 */
[C---:B------:R-:W-:Y:S02]  /*10a30*/  ISETP.GE.AND P0, PT, R2.reuse, R224, PT ;  /* 0x000000e00200720c */ /* 0x040fe40003f06270 */
[----:B------:R-:W-:Y:S02]  /*10a40*/  FSEL R9, R9, -INF , !P5 ;  /* 0xff80000009097808 */ /* 0x000fe40006800000 */
[----:B--2---:R-:W-:Y:S02]  /*10a50*/  FMNMX.FTZ R135, R135, R6, !PT ;  /* 0x0000000687877209 */ /* 0x004fe40007810000 */
[----:B------:R-:W-:Y:S02]  /*10a60*/  FSEL R141, R141, RZ, P3 ;  /* 0x000000ff8d8d7208 */ /* 0x000fe40001800000 */
[----:B------:R-:W-:Y:S01]  /*10a70*/  FSEL R11, R11, -INF , !P1 ;  /* 0xff8000000b0b7808 */ /* 0x000fe20004800000 */
[----:B------:R-:W1:Y:S01]  /*10a80*/  SHFL.BFLY PT, R6, R135, 0x1, 0x1f ;  /* 0x0c201f0087067f89 */ /* 0x000e6200000e0000 */
[----:B------:R-:W-:Y:S01]  /*10a90*/  ISETP.GE.OR P4, PT, R2, R229, !P4 ;  /* 0x000000e50200720c */ /* 0x000fe20006786670 */
[--C-:B------:R-:W-:Y:S01]  /*10aa0*/  FFMA.FTZ R142, R142, c[0x0][0x23c], -R141.reuse ;  /* 0x00008f008e8e7a23 */ /* 0x100fe2000001088d */
[----:B------:R-:W-:Y:S01]  /*10ab0*/  ISETP.GE.AND P5, PT, R4, R225, PT ;  /* 0x000000e10400720c */ /* 0x000fe20003fa6270 */
[--C-:B------:R-:W-:Y:S01]  /*10ac0*/  FFMA.FTZ R137, R137, c[0x0][0x23c], -R141.reuse ;  /* 0x00008f0089897a23 */ /* 0x100fe2000001088d */
[----:B------:R-:W-:Y:S01]  /*10ad0*/  ISETP.GE.OR P0, PT, R2, R228, !P0 ;  /* 0x000000e40200720c */ /* 0x000fe20004706670 */
[----:B------:R2:W-:Y:S01]  /*10ae0*/  MUFU.EX2 R246, R142 ;  /* 0x0000008e00f67308 */ /* 0x0005e20000000800 */
[----:B------:R-:W-:Y:S01]  /*10af0*/  FMNMX.FTZ R2, R10, R139, !PT ;  /* 0x0000008b0a027209 */ /* 0x000fe20007810000 */
[--C-:B------:R-:W-:Y:S01]  /*10b00*/  FFMA.FTZ R16, R16, c[0x0][0x23c], -R141.reuse ;  /* 0x00008f0010107a23 */ /* 0x100fe2000001088d */
[C---:B------:R-:W-:Y:S01]  /*10b10*/  ISETP.GE.AND P1, PT, R4.reuse, R224, PT ;  /* 0x000000e00400720c */ /* 0x040fe20003f26270 */
[----:B------:R-:W-:Y:S01]  /*10b20*/  FFMA.FTZ R17, R17, c[0x0][0x23c], -R141 ;  /* 0x00008f0011117a23 */ /* 0x000fe2000001088d */
[----:B------:R-:W-:Y:S02]  /*10b30*/  FMNMX.FTZ R2, R11, R2, !PT ;  /* 0x000000020b027209 */ /* 0x000fe40007810000 */
[C---:B------:R-:W-:Y:S02]  /*10b40*/  ISETP.GE.OR P5, PT, R4.reuse, R229, !P5 ;  /* 0x000000e50400720c */ /* 0x040fe40006fa6670 */
[----:B------:R-:W-:Y:S01]  /*10b50*/  ISETP.GE.OR P1, PT, R4, R228, !P1 ;  /* 0x000000e40400720c */ /* 0x000fe20004f26670 */
[----:B------:R-:W-:Y:S01]  /*10b60*/  MUFU.EX2 R247, R137 ;  /* 0x0000008900f77308 */ /* 0x000fe20000000800 */
[----:B------:R-:W-:Y:S02]  /*10b70*/  FSEL R199, R24, -INF , !P5 ;  /* 0xff80000018c77808 */ /* 0x000fe40006800000 */
[----:B------:R-:W-:Y:S02]  /*10b80*/  FSEL R15, R15, -INF , !P2 ;  /* 0xff8000000f0f7808 */ /* 0x000fe40005000000 */
[----:B------:R-:W-:Y:S02]  /*10b90*/  FMNMX.FTZ R2, R14, R2, !PT ;  /* 0x000000020e027209 */ /* 0x000fe40007810000 */
[C---:B------:R-:W-:Y:S02]  /*10ba0*/  ISETP.GE.AND P5, PT, R0.reuse, R225, PT ;  /* 0x000000e10000720c */ /* 0x040fe40003fa6270 */
[-C--:B------:R-:W-:Y:S01]  /*10bb0*/  ISETP.GE.AND P2, PT, R0, R224.reuse, PT ;  /* 0x000000e00000720c */ /* 0x080fe20003f46270 */
[----:B------:R-:W-:Y:S01]  /*10bc0*/  MUFU.EX2 R244, R16 ;  /* 0x0000001000f47308 */ /* 0x000fe20000000800 */
[----:B------:R-:W-:Y:S02]  /*10bd0*/  FSEL R202, R25, -INF , !P4 ;  /* 0xff80000019ca7808 */ /* 0x000fe40006000000 */
[----:B------:R-:W-:Y:S02]  /*10be0*/  ISETP.GE.AND P4, PT, R7, R224, PT ;  /* 0x000000e00700720c */ /* 0x000fe40003f86270 */
[----:B------:R-:W-:Y:S02]  /*10bf0*/  FSEL R205, R26, -INF , !P1 ;  /* 0xff8000001acd7808 */ /* 0x000fe40004800000 */
[C---:B------:R-:W-:Y:S02]  /*10c00*/  ISETP.GE.OR P2, PT, R0.reuse, R228, !P2 ;  /* 0x000000e40000720c */ /* 0x040fe40005746670 */
[----:B------:R-:W-:Y:S01]  /*10c10*/  ISETP.GE.OR P5, PT, R0, R229, !P5 ;  /* 0x000000e50000720c */ /* 0x000fe20006fa6670 */
[----:B------:R-:W3:Y:S01]  /*10c20*/  MUFU.EX2 R245, R17 ;  /* 0x0000001100f57308 */ /* 0x000ee20000000800 */
[----:B------:R-:W-:Y:S02]  /*10c30*/  FMNMX.FTZ R0, R15, R2, !PT ;  /* 0x000000020f007209 */ /* 0x000fe40007810000 */
[----:B------:R-:W-:Y:S02]  /*10c40*/  ISETP.GE.OR P4, PT, R7, R228, !P4 ;  /* 0x000000e40700720c */ /* 0x000fe40006786670 */
[----:B------:R-:W-:Y:S02]  /*10c50*/  FSEL R206, R27, -INF , !P0 ;  /* 0xff8000001bce7808 */ /* 0x000fe40004000000 */
[----:B------:R-:W-:Y:S02]  /*10c60*/  FMNMX.FTZ R0, R205, R0, !PT ;  /* 0x00000000cd007209 */ /* 0x000fe40007810000 */
[----:B------:R-:W-:Y:S02]  /*10c70*/  FSEL R207, R30, -INF , !P4 ;  /* 0xff8000001ecf7808 */ /* 0x000fe40006000000 */
[----:B------:R-:W-:Y:S02]  /*10c80*/  FMNMX.FTZ R0, R206, R0, !PT ;  /* 0x00000000ce007209 */ /* 0x000fe40007810000 */
[----:B-1----:R-:W-:Y:S02]  /*10c90*/  FMNMX.FTZ R135, R135, R6, !PT ;  /* 0x0000000687877209 */ /* 0x002fe40007810000 */
[----:B------:R-:W-:Y:S02]  /*10ca0*/  FSEL R140, R31, -INF , !P2 ;  /* 0xff8000001f8c7808 */ /* 0x000fe40005000000 */
[----:B------:R-:W-:Y:S01]  /*10cb0*/  FMNMX.FTZ R0, R207, R0, !PT ;  /* 0x00000000cf007209 */ /* 0x000fe20007810000 */
[C---:B------:R-:W-:Y:S01]  /*10cc0*/  FMUL.FTZ R2, R135.reuse, c[0x0][0x23c] ;  /* 0x00008f0087027a20 */ /* 0x040fe20000410000 */
[----:B------:R-:W-:Y:S02]  /*10cd0*/  FSETP.NEU.FTZ.AND P2, PT, R135, -INF , PT ;  /* 0xff8000008700780b */ /* 0x000fe40003f5d000 */
[----:B------:R-:W-:Y:S02]  /*10ce0*/  FMNMX.FTZ R0, R140, R0, !PT ;  /* 0x000000008c007209 */ /* 0x000fe40007810000 */
[----:B--2---:R-:W-:Y:S02]  /*10cf0*/  FSEL R142, R2, RZ, P2 ;  /* 0x000000ff028e7208 */ /* 0x004fe40001000000 */
[----:B------:R-:W-:Y:S01]  /*10d00*/  FMNMX.FTZ R134, R8, R138, !PT ;  /* 0x0000008a08867209 */ /* 0x000fe20007810000 */
[----:B------:R-:W1:Y:S01]  /*10d10*/  SHFL.BFLY PT, R2, R0, 0x2, 0x1f ;  /* 0x0c401f0000027f89 */ /* 0x000e6200000e0000 */
[----:B------:R-:W-:Y:S01]  /*10d20*/  FSEL R13, R13, -INF , !P6 ;  /* 0xff8000000d0d7808 */ /* 0x000fe20007000000 */
[--C-:B------:R-:W-:Y:S01]  /*10d30*/  FFMA.FTZ R143, R143, c[0x0][0x23c], -R142.reuse ;  /* 0x00008f008f8f7a23 */ /* 0x100fe2000001088e */
[----:B------:R-:W-:Y:S01]  /*10d40*/  FMNMX.FTZ R134, R9, R134, !PT ;  /* 0x0000008609867209 */ /* 0x000fe20007810000 */
[--C-:B------:R-:W-:Y:S01]  /*10d50*/  FFMA.FTZ R18, R18, c[0x0][0x23c], -R142.reuse ;  /* 0x00008f0012127a23 */ /* 0x100fe2000001088e */
[----:B------:R-:W-:Y:S01]  /*10d60*/  ISETP.GE.AND P6, PT, R7, R225, PT ;  /* 0x000000e10700720c */ /* 0x000fe20003fc6270 */
[----:B------:R-:W-:Y:S01]  /*10d70*/  MUFU.EX2 R242, R143 ;  /* 0x0000008f00f27308 */ /* 0x000fe20000000800 */
[----:B------:R-:W-:Y:S01]  /*10d80*/  FMNMX.FTZ R134, R12, R134, !PT ;  /* 0x000000860c867209 */ /* 0x000fe20007810000 */
[--C-:B------:R-:W-:Y:S01]  /*10d90*/  FFMA.FTZ R19, R19, c[0x0][0x23c], -R142.reuse ;  /* 0x00008f0013137a23 */ /* 0x100fe2000001088e */
[----:B------:R-:W-:Y:S01]  /*10da0*/  ISETP.GE.OR P6, PT, R7, R229, !P6 ;  /* 0x000000e50700720c */ /* 0x000fe200077c6670 */
[----:B------:R-:W-:Y:S01]  /*10db0*/  FFMA.FTZ R176, R176, c[0x0][0x23c], -R142 ;  /* 0x00008f00b0b07a23 */ /* 0x000fe2000001088e */
[----:B------:R-:W-:Y:S02]  /*10dc0*/  FMNMX.FTZ R134, R13, R134, !PT ;  /* 0x000000860d867209 */ /* 0x000fe40007810000 */
[----:B------:R-:W-:Y:S02]  /*10dd0*/  FSEL R204, R28, -INF , !P6 ;  /* 0xff8000001ccc7808 */ /* 0x000fe40007000000 */
[----:B------:R-:W-:Y:S01]  /*10de0*/  FMNMX.FTZ R134, R199, R134, !PT ;  /* 0x00000086c7867209 */ /* 0x000fe20007810000 */
[----:B------:R-:W-:Y:S01]  /*10df0*/  MUFU.EX2 R240, R18 ;  /* 0x0000001200f07308 */ /* 0x000fe20000000800 */
[----:B------:R-:W-:Y:S02]  /*10e00*/  FSEL R203, R29, -INF , !P5 ;  /* 0xff8000001dcb7808 */ /* 0x000fe40006800000 */
[----:B------:R-:W-:Y:S02]  /*10e10*/  FMNMX.FTZ R134, R202, R134, !PT ;  /* 0x00000086ca867209 */ /* 0x000fe40007810000 */
[----:B---3--:R-:W-:Y:S02]  /*10e20*/  F2FP.PACK_AB R178, R245, R244 ;  /* 0x000000f4f5b2723e */ /* 0x008fe400000000ff */
[----:B------:R-:W-:Y:S02]  /*10e30*/  FMNMX.FTZ R134, R204, R134, !PT ;  /* 0x00000086cc867209 */ /* 0x000fe40007810000 */
[----:B-1----:R-:W-:Y:S01]  /*10e40*/  FMNMX.FTZ R0, R0, R2, !PT ;  /* 0x0000000200007209 */ /* 0x002fe20007810000 */
[----:B------:R-:W1:Y:S01]  /*10e50*/  MUFU.EX2 R241, R19 ;  /* 0x0000001300f17308 */ /* 0x000e620000000800 */
[----:B------:R-:W-:Y:S03]  /*10e60*/  FMNMX.FTZ R134, R203, R134, !PT ;  /* 0x00000086cb867209 */ /* 0x000fe60007810000 */
[----:B------:R-:W2:Y:S06]  /*10e70*/  SHFL.BFLY PT, R2, R0, 0x1, 0x1f ;  /* 0x0c201f0000027f89 */ /* 0x000eac00000e0000 */
[----:B------:R3:W4:Y:S02]  /*10e80*/  MUFU.EX2 R243, R176 ;  /* 0x000000b000f37308 */ /* 0x0007240000000800 */
[----:B------:R-:W5:Y:S01]  /*10e90*/  SHFL.BFLY PT, R4, R134, 0x2, 0x1f ;  /* 0x0c401f0086047f89 */ /* 0x000f6200000e0000 */
[----:B-1----:R-:W-:Y:S02]  /*10ea0*/  F2FP.PACK_AB R179, R241, R240 ;  /* 0x000000f0f1b3723e */ /* 0x002fe400000000ff */
[----:B--2---:R-:W-:Y:S02]  /*10eb0*/  FMNMX.FTZ R137, R0, R2, !PT ;  /* 0x0000000200897209 */ /* 0x004fe40007810000 */
[----:B------:R-:W-:Y:S02]  /*10ec0*/  FSEL R0, R136, RZ, P3 ;  /* 0x000000ff88007208 */ /* 0x000fe40001800000 */
[----:B------:R-:W-:Y:S01]  /*10ed0*/  FSEL R2, R135, RZ, P2 ;  /* 0x000000ff87027208 */ /* 0x000fe20001000000 */
[C---:B------:R-:W-:Y:S01]  /*10ee0*/  FMUL.FTZ R188, R137.reuse, c[0x0][0x23c] ;  /* 0x00008f0089bc7a20 */ /* 0x040fe20000410000 */
[----:B------:R-:W-:Y:S01]  /*10ef0*/  FSETP.NEU.FTZ.AND P0, PT, R137, -INF , PT ;  /* 0xff8000008900780b */ /* 0x000fe20003f1d000 */
[----:B------:R-:W-:Y:S01]  /*10f00*/  FADD.FTZ R0, -R0, R3 ;  /* 0x0000000300007221 */ /* 0x000fe20000010100 */
[----:B-----5:R-:W-:Y:S02]  /*10f10*/  FMNMX.FTZ R134, R134, R4, !PT ;  /* 0x0000000486867209 */ /* 0x020fe40007810000 */
[----:B------:R-:W-:Y:S01]  /*10f20*/  FSEL R188, R188, RZ, P0 ;  /* 0x000000ffbcbc7208 */ /* 0x000fe20000000000 */
[----:B------:R-:W-:Y:S01]  /*10f30*/  FMUL.FTZ R0, R0, c[0x0][0x23c] ;  /* 0x00008f0000007a20 */ /* 0x000fe20000410000 */
[----:B---3--:R-:W-:Y:S01]  /*10f40*/  F2FP.PACK_AB R176, R246, R247 ;  /* 0x000000f7f6b0723e */ /* 0x008fe200000000ff */
[----:B------:R-:W1:Y:S01]  /*10f50*/  SHFL.BFLY PT, R4, R134, 0x1, 0x1f ;  /* 0x0c201f0086047f89 */ /* 0x000e6200000e0000 */
[----:B----4-:R-:W-:Y:S01]  /*10f60*/  F2FP.PACK_AB R177, R243, R242 ;  /* 0x000000f2f3b1723e */ /* 0x010fe200000000ff */
[----:B------:R2:W3:Y:S01]  /*10f70*/  MUFU.EX2 R133, R0 ;  /* 0x0000000000857308 */ /* 0x0004e20000000800 */
[--C-:B------:R-:W-:Y:S02]  /*10f80*/  FFMA.FTZ R10, R10, c[0x0][0x23c], -R188.reuse ;  /* 0x00008f000a0a7a23 */ /* 0x100fe400000108bc */
[--C-:B------:R-:W-:Y:S02]  /*10f90*/  FFMA.FTZ R11, R11, c[0x0][0x23c], -R188.reuse ;  /* 0x00008f000b0b7a23 */ /* 0x100fe400000108bc */
[--C-:B------:R-:W-:Y:S02]  /*10fa0*/  FFMA.FTZ R14, R14, c[0x0][0x23c], -R188.reuse ;  /* 0x00008f000e0e7a23 */ /* 0x100fe400000108bc */
[----:B------:R-:W-:Y:S03]  /*10fb0*/  FFMA.FTZ R15, R15, c[0x0][0x23c], -R188 ;  /* 0x00008f000f0f7a23 */ /* 0x000fe600000108bc */
[----:B------:R-:W-:Y:S10]  /*10fc0*/  MUFU.EX2 R232, R10 ;  /* 0x0000000a00e87308 */ /* 0x000ff40000000800 */
[----:B------:R-:W4:Y:S01]  /*10fd0*/  MUFU.EX2 R233, R11 ;  /* 0x0000000b00e97308 */ /* 0x000f220000000800 */
[----:B-1----:R-:W-:Y:S01]  /*10fe0*/  FMNMX.FTZ R134, R134, R4, !PT ;  /* 0x0000000486867209 */ /* 0x002fe20007810000 */
[----:B--2---:R-:W-:Y:S03]  /*10ff0*/  FADD.FTZ R0, -R2, R132 ;  /* 0x0000008402007221 */ /* 0x004fe60000010100 */
[C---:B------:R-:W-:Y:S01]  /*11000*/  FSETP.NEU.FTZ.AND P1, PT, R134.reuse, -INF , PT ;  /* 0xff8000008600780b */ /* 0x040fe20003f3d000 */
[----:B------:R-:W-:Y:S02]  /*11010*/  FMUL.FTZ R143, R134, c[0x0][0x23c] ;  /* 0x00008f00868f7a20 */ /* 0x000fe40000410000 */
[----:B------:R-:W-:Y:S01]  /*11020*/  FMUL.FTZ R0, R0, c[0x0][0x23c] ;  /* 0x00008f0000007a20 */ /* 0x000fe20000410000 */
[----:B------:R-:W-:Y:S01]  /*11030*/  FSEL R2, R134, RZ, P1 ;  /* 0x000000ff86027208 */ /* 0x000fe20000800000 */
[----:B------:R-:W-:Y:S01]  /*11040*/  MUFU.EX2 R234, R14 ;  /* 0x0000000e00ea7308 */ /* 0x000fe20000000800 */
[----:B------:R-:W-:Y:S01]  /*11050*/  FSEL R143, R143, RZ, P1 ;  /* 0x000000ff8f8f7208 */ /* 0x000fe20000800000 */
[C---:B---3--:R-:W-:Y:S02]  /*11060*/  FMUL.FTZ R4, R133.reuse, R144 ;  /* 0x0000009085047220 */ /* 0x048fe40000410000 */
[----:B------:R-:W-:Y:S02]  /*11070*/  FMUL.FTZ R5, R133, R145 ;  /* 0x0000009185057220 */ /* 0x000fe40000410000 */
[--C-:B------:R-:W-:Y:S02]  /*11080*/  FFMA.FTZ R8, R8, c[0x0][0x23c], -R143.reuse ;  /* 0x00008f0008087a23 */ /* 0x100fe4000001088f */
[--C-:B------:R-:W-:Y:S02]  /*11090*/  FFMA.FTZ R9, R9, c[0x0][0x23c], -R143.reuse ;  /* 0x00008f0009097a23 */ /* 0x100fe4000001088f */
[----:B------:R1:W2:Y:S01]  /*110a0*/  MUFU.EX2 R132, R0 ;  /* 0x0000000000847308 */ /* 0x0002a20000000800 */
[--C-:B------:R-:W-:Y:S02]  /*110b0*/  FFMA.FTZ R12, R12, c[0x0][0x23c], -R143.reuse ;  /* 0x00008f000c0c7a23 */ /* 0x100fe4000001088f */
[----:B------:R-:W-:Y:S01]  /*110c0*/  FFMA.FTZ R13, R13, c[0x0][0x23c], -R143 ;  /* 0x00008f000d0d7a23 */ /* 0x000fe2000001088f */
[----:B----4-:R-:W-:Y:S01]  /*110d0*/  F2FP.PACK_AB R181, R233, R232 ;  /* 0x000000e8e9b5723e */ /* 0x010fe200000000ff */
        /* <DEDUP_REMOVED lines=8> */
[C---:B------:R-:W-:Y:S01]  /*11160*/  FMUL.FTZ R49, R133.reuse, R49 ;  /* 0x0000003185317220 */ /* 0x040fe20000410000 */
[----:B------:R-:W3:Y:S01]  /*11170*/  MUFU.EX2 R238, R9 ;  /* 0x0000000900ee7308 */ /* 0x000ee20000000800 */
[C---:B------:R-:W-:Y:S02]  /*11180*/  FMUL.FTZ R52, R133.reuse, R52 ;  /* 0x0000003485347220 */ /* 0x040fe40000410000 */
[----:B------:R-:W-:Y:S02]  /*11190*/  FMUL.FTZ R53, R133, R53 ;  /* 0x0000003585357220 */ /* 0x000fe40000410000 */
[----:B-1----:R-:W-:Y:S01]  /*111a0*/  FADD.FTZ R0, -R2, R138 ;  /* 0x0000008a02007221 */ /* 0x002fe20000010100 */
[----:B------:R-:W-:Y:S01]  /*111b0*/  FSEL R2, R137, RZ, P0 ;  /* 0x000000ff89027208 */ /* 0x000fe20000000000 */
[----:B--2---:R-:W-:Y:S01]  /*111c0*/  FMUL.FTZ R6, R132, R146 ;  /* 0x0000009284067220 */ /* 0x004fe20000410000 */
[----:B------:R-:W-:Y:S01]  /*111d0*/  PLOP3.LUT P0, PT, PT, PT, UP0, 0x80, 0x0 ;  /* 0x000000000000781c */ /* 0x000fe20003f0f008 */
[----:B------:R-:W-:Y:S01]  /*111e0*/  FMUL.FTZ R0, R0, c[0x0][0x23c] ;  /* 0x00008f0000007a20 */ /* 0x000fe20000410000 */
[----:B------:R-:W-:Y:S01]  /*111f0*/  MUFU.EX2 R237, R12 ;  /* 0x0000000c00ed7308 */ /* 0x000fe20000000800 */
[C---:B------:R-:W-:Y:S02]  /*11200*/  FMUL.FTZ R7, R132.reuse, R147 ;  /* 0x0000009384077220 */ /* 0x040fe40000410000 */
[----:B------:R-:W1:Y:S01]  /*11210*/  LDSM.16.MT88.4 R144, [R214+0xa000] ;  /* 0x00a00000d690783b */ /* 0x000e620000004200 */
[C---:B------:R-:W-:Y:S02]  /*11220*/  FMUL.FTZ R18, R132.reuse, R158 ;  /* 0x0000009e84127220 */ /* 0x040fe40000410000 */
[C---:B------:R-:W-:Y:S02]  /*11230*/  FMUL.FTZ R19, R132.reuse, R159 ;  /* 0x0000009f84137220 */ /* 0x040fe40000410000 */
[-C--:B------:R-:W-:Y:S01]  /*11240*/  HMMA.16816.F32 R4, R176, R20.reuse, R4 ;  /* 0x00000014b004723c */ /* 0x080fe20000001804 */
[C---:B------:R-:W-:Y:S01]  /*11250*/  FMUL.FTZ R34, R132.reuse, R174 ;  /* 0x000000ae84227220 */ /* 0x040fe20000410000 */
[----:B------:R2:W4:Y:S01]  /*11260*/  MUFU.EX2 R3, R0 ;  /* 0x0000000000037308 */ /* 0x0005220000000800 */
[----:B------:R-:W-:Y:S01]  /*11270*/  LDSM.16.MT88.4 R156, [R209+0xa800] ;  /* 0x00a80000d19c783b */ /* 0x000fe20000004200 */
[----:B------:R-:W-:Y:S01]  /*11280*/  FMUL.FTZ R35, R132, R175 ;  /* 0x000000af84237220 */ /* 0x000fe20000410000 */
[----:B---3--:R-:W-:Y:S01]  /*11290*/  F2FP.PACK_AB R180, R238, R236 ;  /* 0x000000eceeb4723e */ /* 0x008fe200000000ff */
[C---:B------:R-:W-:Y:S02]  /*112a0*/  FMUL.FTZ R38, R132.reuse, R38 ;  /* 0x0000002684267220 */ /* 0x040fe40000410000 */
[C---:B------:R-:W-:Y:S03]  /*112b0*/  FMUL.FTZ R39, R132.reuse, R39 ;  /* 0x0000002784277220 */ /* 0x040fe60000410000 */
[----:B------:R-:W-:Y:S01]  /*112c0*/  LDSM.16.MT88.4 R172, [R211+0xa800] ;  /* 0x00a80000d3ac783b */ /* 0x000fe20000004200 */
[----:B------:R-:W3:Y:S01]  /*112d0*/  MUFU.EX2 R239, R13 ;  /* 0x0000000d00ef7308 */ /* 0x000ee20000000800 */
[C---:B------:R-:W-:Y:S02]  /*112e0*/  FMUL.FTZ R50, R132.reuse, R50 ;  /* 0x0000003284327220 */ /* 0x040fe40000410000 */
[C---:B------:R-:W-:Y:S02]  /*112f0*/  FMUL.FTZ R51, R132.reuse, R51 ;  /* 0x0000003384337220 */ /* 0x040fe40000410000 */
[C---:B------:R-:W-:Y:S02]  /*11300*/  FMUL.FTZ R54, R132.reuse, R54 ;  /* 0x0000003684367220 */ /* 0x040fe40000410000 */
[C---:B------:R-:W-:Y:S02]  /*11310*/  FMUL.FTZ R55, R132.reuse, R55 ;  /* 0x0000003784377220 */ /* 0x040fe40000410000 */
[C---:B------:R-:W-:Y:S01]  /*11320*/  FMUL.FTZ R64, R133.reuse, R64 ;  /* 0x0000004085407220 */ /* 0x040fe20000410000 */
[----:B------:R-:W5:Y:S01]  /*11330*/  MUFU.EX2 R235, R15 ;  /* 0x0000000f00eb7308 */ /* 0x000f620000000800 */
[----:B------:R-:W-:Y:S02]  /*11340*/  FMUL.FTZ R65, R133, R65 ;  /* 0x0000004185417220 */ /* 0x000fe40000410000 */
[----:B------:R-:W-:Y:S02]  /*11350*/  FMUL.FTZ R66, R132, R66 ;  /* 0x0000004284427220 */ /* 0x000fe40000410000 */
[----:B--2---:R-:W-:Y:S02]  /*11360*/  FADD.FTZ R0, -R2, R139 ;  /* 0x0000008b02007221 */ /* 0x004fe40000010100 */
[--C-:B------:R-:W-:Y:S02]  /*11370*/  FFMA.FTZ R2, R189, c[0x0][0x23c], -R141.reuse ;  /* 0x00008f00bd027a23 */ /* 0x100fe4000001088d */
[----:B------:R-:W-:Y:S02]  /*11380*/  FMUL.FTZ R0, R0, c[0x0][0x23c] ;  /* 0x00008f0000007a20 */ /* 0x000fe40000410000 */
[----:B------:R2:W-:Y:S01]  /*11390*/  MUFU.EX2 R197, R2 ;  /* 0x0000000200c57308 */ /* 0x0005e20000000800 */
[C---:B----4-:R-:W-:Y:S02]  /*113a0*/  FMUL.FTZ R8, R3.reuse, R148 ;  /* 0x0000009403087220 */ /* 0x050fe40000410000 */
[----:B------:R-:W-:Y:S01]  /*113b0*/  FMUL.FTZ R9, R3, R149 ;  /* 0x0000009503097220 */ /* 0x000fe20000410000 */
[----:B---3--:R-:W-:Y:S01]  /*113c0*/  F2FP.PACK_AB R182, R239, R237 ;  /* 0x000000edefb6723e */ /* 0x008fe200000000ff */
[C---:B------:R-:W-:Y:S02]  /*113d0*/  FMUL.FTZ R12, R3.reuse, R152 ;  /* 0x00000098030c7220 */ /* 0x040fe40000410000 */
[C---:B------:R-:W-:Y:S02]  /*113e0*/  FMUL.FTZ R13, R3.reuse, R153 ;  /* 0x00000099030d7220 */ /* 0x040fe40000410000 */
[C---:B------:R-:W-:Y:S01]  /*113f0*/  FMUL.FTZ R24, R3.reuse, R164 ;  /* 0x000000a403187220 */ /* 0x040fe20000410000 */
[----:B------:R-:W3:Y:S01]  /*11400*/  MUFU.EX2 R0, R0 ;  /* 0x0000000000007308 */ /* 0x000ee20000000800 */
[----:B------:R-:W-:Y:S01]  /*11410*/  FMUL.FTZ R25, R3, R165 ;  /* 0x000000a503197220 */ /* 0x000fe20000410000 */
[----:B-----5:R-:W-:Y:S01]  /*11420*/  F2FP.PACK_AB R183, R235, R234 ;  /* 0x000000eaebb7723e */ /* 0x020fe200000000ff */
[C---:B------:R-:W-:Y:S02]  /*11430*/  FMUL.FTZ R40, R3.reuse, R40 ;  /* 0x0000002803287220 */ /* 0x040fe40000410000 */
[C---:B------:R-:W-:Y:S02]  /*11440*/  FMUL.FTZ R41, R3.reuse, R41 ;  /* 0x0000002903297220 */ /* 0x040fe40000410000 */
[C---:B------:R-:W-:Y:S02]  /*11450*/  FMUL.FTZ R44, R3.reuse, R44 ;  /* 0x0000002c032c7220 */ /* 0x040fe40000410000 */
[C---:B------:R-:W-:Y:S02]  /*11460*/  FMUL.FTZ R45, R3.reuse, R45 ;  /* 0x0000002d032d7220 */ /* 0x040fe40000410000 */
[C---:B------:R-:W-:Y:S02]  /*11470*/  FMUL.FTZ R56, R3.reuse, R56 ;  /* 0x0000003803387220 */ /* 0x040fe40000410000 */
[--C-:B--2---:R-:W-:Y:S02]  /*11480*/  FFMA.FTZ R2, R190, c[0x0][0x23c], -R141.reuse ;  /* 0x00008f00be027a23 */ /* 0x104fe4000001088d */
[C---:B------:R-:W-:Y:S02]  /*11490*/  FMUL.FTZ R57, R3.reuse, R57 ;  /* 0x0000003903397220 */ /* 0x040fe40000410000 */
[----:B------:R2:W-:Y:S01]  /*114a0*/  MUFU.EX2 R196, R2 ;  /* 0x0000000200c47308 */ /* 0x0005e20000000800 */
[C---:B------:R-:W-:Y:S02]  /*114b0*/  FMUL.FTZ R60, R3.reuse, R60 ;  /* 0x0000003c033c7220 */ /* 0x040fe40000410000 */
[----:B------:R-:W-:Y:S02]  /*114c0*/  FMUL.FTZ R61, R3, R61 ;  /* 0x0000003d033d7220 */ /* 0x000fe40000410000 */
[----:B------:R-:W-:Y:S02]  /*114d0*/  FMUL.FTZ R67, R132, R67 ;  /* 0x0000004384437220 */ /* 0x000fe40000410000 */
[C---:B---3--:R-:W-:Y:S02]  /*114e0*/  FMUL.FTZ R10, R0.reuse, R150 ;  /* 0x00000096000a7220 */ /* 0x048fe40000410000 */
[C---:B------:R-:W-:Y:S02]  /*114f0*/  FMUL.FTZ R11, R0.reuse, R151 ;  /* 0x00000097000b7220 */ /* 0x040fe40000410000 */
[----:B------:R-:W3:Y:S01]  /*11500*/  LDSM.16.MT88.4 R148, [R213+0xa000] ;  /* 0x00a00000d594783b */ /* 0x000ee20000004200 */
[C---:B------:R-:W-:Y:S02]  /*11510*/  FMUL.FTZ R14, R0.reuse, R154 ;  /* 0x0000009a000e7220 */ /* 0x040fe40000410000 */
[C---:B------:R-:W-:Y:S02]  /*11520*/  FMUL.FTZ R15, R0.reuse, R155 ;  /* 0x0000009b000f7220 */ /* 0x040fe40000410000 */
[C---:B------:R-:W-:Y:S01]  /*11530*/  HMMA.16816.F32 R8, R180.reuse, R20, R8 ;  /* 0x00000014b408723c */ /* 0x040fe20000001808 */
[C---:B------:R-:W-:Y:S02]  /*11540*/  FMUL.FTZ R26, R0.reuse, R166 ;  /* 0x000000a6001a7220 */ /* 0x040fe40000410000 */
[C---:B------:R-:W-:Y:S02]  /*11550*/  FMUL.FTZ R27, R0.reuse, R167 ;  /* 0x000000a7001b7220 */ /* 0x040fe40000410000 */
[C---:B------:R-:W-:Y:S02]  /*11560*/  FMUL.FTZ R42, R0.reuse, R42 ;  /* 0x0000002a002a7220 */ /* 0x040fe40000410000 */
[----:B------:R-:W-:Y:S01]  /*11570*/  FMUL.FTZ R20, R133, R160 ;  /* 0x000000a085147220 */ /* 0x000fe20000410000 */
[-C--:B------:R-:W-:Y:S01]  /*11580*/  HMMA.16816.F32 R12, R180, R22.reuse, R12 ;  /* 0x00000016b40c723c */ /* 0x080fe2000000180c */
[--C-:B--2---:R-:W-:Y:S03]  /*11590*/  FFMA.FTZ R2, R191, c[0x0][0x23c], -R142.reuse ;  /* 0x00008f00bf027a23 */ /* 0x104fe6000001088e */
[----:B------:R-:W-:Y:S01]  /*115a0*/  FMUL.FTZ R21, R133, R161 ;  /* 0x000000a185157220 */ /* 0x000fe20000410000 */
[----:B------:R2:W-:Y:S01]  /*115b0*/  MUFU.EX2 R195, R2 ;  /* 0x0000000200c37308 */ /* 0x0005e20000000800 */
[C---:B------:R-:W-:Y:S02]  /*115c0*/  FMUL.FTZ R43, R0.reuse, R43 ;  /* 0x0000002b002b7220 */ /* 0x040fe40000410000 */
[C---:B------:R-:W-:Y:S01]  /*115d0*/  HMMA.16816.F32 R16, R176.reuse, R22, R16 ;  /* 0x00000016b010723c */ /* 0x040fe20000001810 */
[C---:B------:R-:W-:Y:S03]  /*115e0*/  FMUL.FTZ R28, R3.reuse, R168 ;  /* 0x000000a8031c7220 */ /* 0x040fe60000410000 */
[----:B------:R-:W-:Y:S02]  /*115f0*/  FMUL.FTZ R29, R3, R169 ;  /* 0x000000a9031d7220 */ /* 0x000fe40000410000 */
[----:B------:R-:W-:Y:S02]  /*11600*/  FMUL.FTZ R30, R0, R170 ;  /* 0x000000aa001e7220 */ /* 0x000fe40000410000 */
[C---:B------:R-:W-:Y:S04]  /*11610*/  FMUL.FTZ R22, R132.reuse, R162 ;  /* 0x000000a284167220 */ /* 0x040fe80000410000 */
[----:B------:R-:W-:Y:S02]  /*11620*/  FMUL.FTZ R23, R132, R163 ;  /* 0x000000a384177220 */ /* 0x000fe40000410000 */
[C---:B------:R-:W-:Y:S02]  /*11630*/  FMUL.FTZ R46, R0.reuse, R46 ;  /* 0x0000002e002e7220 */ /* 0x040fe40000410000 */
[C---:B------:R-:W-:Y:S02]  /*11640*/  FMUL.FTZ R47, R0.reuse, R47 ;  /* 0x0000002f002f7220 */ /* 0x040fe40000410000 */
[C---:B------:R-:W-:Y:S01]  /*11650*/  FMUL.FTZ R58, R0.reuse, R58 ;  /* 0x0000003a003a7220 */ /* 0x040fe20000410000 */
[-C--:B------:R-:W-:Y:S01]  /*11660*/  HMMA.16816.F32 R20, R176, R184.reuse, R20 ;  /* 0x000000b8b014723c */ /* 0x080fe20000001814 */
[----:B------:R-:W-:Y:S02]  /*11670*/  FMUL.FTZ R59, R0, R59 ;  /* 0x0000003b003b7220 */ /* 0x000fe40000410000 */
[--C-:B--2---:R-:W-:Y:S02]  /*11680*/  FFMA.FTZ R2, R192, c[0x0][0x23c], -R142.reuse ;  /* 0x00008f00c0027a23 */ /* 0x104fe4000001088e */
[C---:B------:R-:W-:Y:S02]  /*11690*/  FMUL.FTZ R62, R0.reuse, R62 ;  /* 0x0000003e003e7220 */ /* 0x040fe40000410000 */
[----:B------:R2:W4:Y:S01]  /*116a0*/  MUFU.EX2 R194, R2 ;  /* 0x0000000200c27308 */ /* 0x0005220000000800 */
[C---:B------:R-:W-:Y:S01]  /*116b0*/  HMMA.16816.F32 R24, R180.reuse, R184, R24 ;  /* 0x000000b8b418723c */ /* 0x040fe20000001818 */
[C---:B------:R-:W-:Y:S03]  /*116c0*/  FMUL.FTZ R31, R0.reuse, R171 ;  /* 0x000000ab001f7220 */ /* 0x040fe60000410000 */
[----:B------:R-:W-:Y:S02]  /*116d0*/  FMUL.FTZ R63, R0, R63 ;  /* 0x0000003f003f7220 */ /* 0x000fe40000410000 */
[C---:B------:R-:W-:Y:S02]  /*116e0*/  FMUL.FTZ R68, R133.reuse, R68 ;  /* 0x0000004485447220 */ /* 0x040fe40000410000 */
[-C--:B------:R-:W-:Y:S01]  /*116f0*/  HMMA.16816.F32 R28, R180, R186.reuse, R28 ;  /* 0x000000bab41c723c */ /* 0x080fe2000000181c */
[----:B------:R-:W-:Y:S03]  /*11700*/  FMUL.FTZ R69, R133, R69 ;  /* 0x0000004585457220 */ /* 0x000fe60000410000 */
[C---:B------:R-:W-:Y:S02]  /*11710*/  FMUL.FTZ R70, R132.reuse, R70 ;  /* 0x0000004684467220 */ /* 0x040fe40000410000 */
[----:B------:R-:W-:Y:S02]  /*11720*/  FMUL.FTZ R71, R132, R71 ;  /* 0x0000004784477220 */ /* 0x000fe40000410000 */
[C---:B------:R-:W-:Y:S01]  /*11730*/  HMMA.16816.F32 R32, R176.reuse, R186, R32 ;  /* 0x000000bab020723c */ /* 0x040fe20000001820 */
[C---:B------:R-:W-:Y:S03]  /*11740*/  FMUL.FTZ R72, R3.reuse, R72 ;  /* 0x0000004803487220 */ /* 0x040fe60000410000 */
[----:B------:R-:W-:Y:S02]  /*11750*/  FMUL.FTZ R73, R3, R73 ;  /* 0x0000004903497220 */ /* 0x000fe40000410000 */
[C---:B------:R-:W-:Y:S02]  /*11760*/  FMUL.FTZ R74, R0.reuse, R74 ;  /* 0x0000004a004a7220 */ /* 0x040fe40000410000 */
[-C--:B-1----:R-:W-:Y:S01]  /*11770*/  HMMA.16816.F32 R36, R176, R144.reuse, R36 ;  /* 0x00000090b024723c */ /* 0x082fe20000001824 */
[----:B--2---:R-:W-:Y:S03]  /*11780*/  FFMA.FTZ R2, R193, c[0x0][0x23c], -R141 ;  /* 0x00008f00c1027a23 */ /* 0x004fe6000001088d */
[C---:B------:R-:W-:Y:S01]  /*11790*/  FMUL.FTZ R75, R0.reuse, R75 ;  /* 0x0000004b004b7220 */ /* 0x040fe20000410000 */
[----:B------:R1:W-:Y:S01]  /*117a0*/  MUFU.EX2 R193, R2 ;  /* 0x0000000200c17308 */ /* 0x0003e20000000800 */
[C---:B------:R-:W-:Y:S02]  /*117b0*/  FMUL.FTZ R76, R3.reuse, R76 ;  /* 0x0000004c034c7220 */ /* 0x040fe40000410000 */
[C---:B------:R-:W-:Y:S01]  /*117c0*/  HMMA.16816.F32 R40, R180.reuse, R144, R40 ;  /* 0x00000090b428723c */ /* 0x040fe20000001828 */
[----:B------:R-:W-:Y:S03]  /*117d0*/  FMUL.FTZ R77, R3, R77 ;  /* 0x0000004d034d7220 */ /* 0x000fe60000410000 */
[C---:B------:R-:W-:Y:S02]  /*117e0*/  FMUL.FTZ R78, R0.reuse, R78 ;  /* 0x0000004e004e7220 */ /* 0x040fe40000410000 */
[----:B------:R-:W-:Y:S02]  /*117f0*/  FMUL.FTZ R79, R0, R79 ;  /* 0x0000004f004f7220 */ /* 0x000fe40000410000 */
[-C--:B------:R-:W-:Y:S01]  /*11800*/  HMMA.16816.F32 R44, R180, R146.reuse, R44 ;  /* 0x00000092b42c723c */ /* 0x080fe2000000182c */
[C---:B------:R-:W-:Y:S03]  /*11810*/  FMUL.FTZ R80, R133.reuse, R80 ;  /* 0x0000005085507220 */ /* 0x040fe60000410000 */
[C---:B------:R-:W-:Y:S02]  /*11820*/  FMUL.FTZ R81, R133.reuse, R81 ;  /* 0x0000005185517220 */ /* 0x040fe40000410000 */
[C---:B------:R-:W-:Y:S02]  /*11830*/  FMUL.FTZ R82, R132.reuse, R82 ;  /* 0x0000005284527220 */ /* 0x040fe40000410000 */
[C---:B------:R-:W-:Y:S01]  /*11840*/  HMMA.16816.F32 R48, R176.reuse, R146, R48 ;  /* 0x00000092b030723c */ /* 0x040fe20000001830 */
[----:B------:R-:W2:Y:S03]  /*11850*/  LDSM.16.MT88.4 R144, [R209+0xb000] ;  /* 0x00b00000d190783b */ /* 0x000ea60000004200 */
[----:B------:R-:W-:Y:S02]  /*11860*/  FMUL.FTZ R83, R132, R83 ;  /* 0x0000005384537220 */ /* 0x000fe40000410000 */
[--C-:B-1----:R-:W-:Y:S02]  /*11870*/  FFMA.FTZ R2, R200, c[0x0][0x23c], -R142.reuse ;  /* 0x00008f00c8027a23 */ /* 0x102fe4000001088e */
[-C--:B---3--:R-:W-:Y:S01]  /*11880*/  HMMA.16816.F32 R52, R176, R148.reuse, R52 ;  /* 0x00000094b034723c */ /* 0x088fe20000001834 */
[C---:B------:R-:W-:Y:S01]  /*11890*/  FMUL.FTZ R84, R133.reuse, R84 ;  /* 0x0000005485547220 */ /* 0x040fe20000410000 */
[----:B------:R1:W-:Y:S02]  /*118a0*/  MUFU.EX2 R191, R2 ;  /* 0x0000000200bf7308 */ /* 0x0003e40000000800 */
[----:B------:R-:W-:Y:S02]  /*118b0*/  FMUL.FTZ R85, R133, R85 ;  /* 0x0000005585557220 */ /* 0x000fe40000410000 */
[C---:B------:R-:W-:Y:S02]  /*118c0*/  FMUL.FTZ R86, R132.reuse, R86 ;  /* 0x0000005684567220 */ /* 0x040fe40000410000 */
[C---:B------:R-:W-:Y:S01]  /*118d0*/  HMMA.16816.F32 R56, R180.reuse, R148, R56 ;  /* 0x00000094b438723c */ /* 0x040fe20000001838 */
[----:B------:R-:W-:Y:S03]  /*118e0*/  FMUL.FTZ R87, R132, R87 ;  /* 0x0000005784577220 */ /* 0x000fe60000410000 */
[C---:B------:R-:W-:Y:S02]  /*118f0*/  FMUL.FTZ R88, R3.reuse, R88 ;  /* 0x0000005803587220 */ /* 0x040fe40000410000 */
[C---:B------:R-:W-:Y:S02]  /*11900*/  FMUL.FTZ R89, R3.reuse, R89 ;  /* 0x0000005903597220 */ /* 0x040fe40000410000 */
[-C--:B------:R-:W-:Y:S01]  /*11910*/  HMMA.16816.F32 R60, R180, R150.reuse, R60 ;  /* 0x00000096b43c723c */ /* 0x080fe2000000183c */
[C---:B------:R-:W-:Y:S03]  /*11920*/  FMUL.FTZ R90, R0.reuse, R90 ;  /* 0x0000005a005a7220 */ /* 0x040fe60000410000 */
[C---:B------:R-:W-:Y:S02]  /*11930*/  FMUL.FTZ R91, R0.reuse, R91 ;  /* 0x0000005b005b7220 */ /* 0x040fe40000410000 */
[----:B------:R-:W-:Y:S02]  /*11940*/  FMUL.FTZ R92, R3, R92 ;  /* 0x0000005c035c7220 */ /* 0x000fe40000410000 */
[C---:B------:R-:W-:Y:S01]  /*11950*/  HMMA.16816.F32 R64, R176.reuse, R150, R64 ;  /* 0x00000096b040723c */ /* 0x040fe20000001840 */
[----:B------:R-:W3:Y:S03]  /*11960*/  LDSM.16.MT88.4 R148, [R211+0xb000] ;  /* 0x00b00000d394783b */ /* 0x000ee60000004200 */
[--C-:B-1----:R-:W-:Y:S02]  /*11970*/  FFMA.FTZ R2, R199, c[0x0][0x23c], -R143.reuse ;  /* 0x00008f00c7027a23 */ /* 0x102fe4000001088f */
[----:B------:R-:W-:Y:S02]  /*11980*/  FMUL.FTZ R93, R3, R93 ;  /* 0x0000005d035d7220 */ /* 0x000fe40000410000 */
[----:B------:R1:W-:Y:S01]  /*11990*/  MUFU.EX2 R189, R2 ;  /* 0x0000000200bd7308 */ /* 0x0003e20000000800 */
[-C--:B--2---:R-:W-:Y:S03]  /*119a0*/  HMMA.16816.F32 R68, R176, R144.reuse, R68 ;  /* 0x00000090b044723c */ /* 0x084fe60000001844 */
        /* <DEDUP_REMOVED lines=9> */
[----:B------:R-:W-:Y:S02]  /*11a40*/  FMUL.FTZ R101, R133, R101 ;  /* 0x0000006585657220 */ /* 0x000fe40000410000 */
[----:B------:R-:W-:Y:S02]  /*11a50*/  FMUL.FTZ R102, R132, R102 ;  /* 0x0000006684667220 */ /* 0x000fe40000410000 */
[C---:B------:R-:W-:Y:S01]  /*11a60*/  HMMA.16816.F32 R80, R176.reuse, R146, R80 ;  /* 0x00000092b050723c */ /* 0x040fe20000001850 */
[--C-:B-1----:R-:W-:Y:S01]  /*11a70*/  FFMA.FTZ R2, R202, c[0x0][0x23c], -R143.reuse ;  /* 0x00008f00ca027a23 */ /* 0x102fe2000001088f */
[----:B------:R-:W1:Y:S02]  /*11a80*/  LDSM.16.MT88.4 R144, [R214+0xb000] ;  /* 0x00b00000d690783b */ /* 0x000e640000004200 */
[----:B------:R-:W-:Y:S01]  /*11a90*/  FMUL.FTZ R103, R132, R103 ;  /* 0x0000006784677220 */ /* 0x000fe20000410000 */
[----:B------:R2:W-:Y:S01]  /*11aa0*/  MUFU.EX2 R187, R2 ;  /* 0x0000000200bb7308 */ /* 0x0005e20000000800 */
[C---:B------:R-:W-:Y:S02]  /*11ab0*/  FMUL.FTZ R104, R3.reuse, R104 ;  /* 0x0000006803687220 */ /* 0x040fe40000410000 */
[-C--:B---3--:R-:W-:Y:S01]  /*11ac0*/  HMMA.16816.F32 R84, R176, R148.reuse, R84 ;  /* 0x00000094b054723c */ /* 0x088fe20000001854 */
[C---:B------:R-:W-:Y:S03]  /*11ad0*/  FMUL.FTZ R105, R3.reuse, R105 ;  /* 0x0000006903697220 */ /* 0x040fe60000410000 */
[C---:B------:R-:W-:Y:S02]  /*11ae0*/  FMUL.FTZ R106, R0.reuse, R106 ;  /* 0x0000006a006a7220 */ /* 0x040fe40000410000 */
[C---:B------:R-:W-:Y:S02]  /*11af0*/  FMUL.FTZ R107, R0.reuse, R107 ;  /* 0x0000006b006b7220 */ /* 0x040fe40000410000 */
[C---:B------:R-:W-:Y:S01]  /*11b00*/  HMMA.16816.F32 R88, R180.reuse, R148, R88 ;  /* 0x00000094b458723c */ /* 0x040fe20000001858 */
[C---:B------:R-:W-:Y:S03]  /*11b10*/  FMUL.FTZ R108, R3.reuse, R108 ;  /* 0x0000006c036c7220 */ /* 0x040fe60000410000 */
[----:B------:R-:W-:Y:S02]  /*11b20*/  FMUL.FTZ R109, R3, R109 ;  /* 0x0000006d036d7220 */ /* 0x000fe40000410000 */
[C---:B------:R-:W-:Y:S02]  /*11b30*/  FMUL.FTZ R110, R0.reuse, R110 ;  /* 0x0000006e006e7220 */ /* 0x040fe40000410000 */
[-C--:B------:R-:W-:Y:S01]  /*11b40*/  HMMA.16816.F32 R92, R180, R150.reuse, R92 ;  /* 0x00000096b45c723c */ /* 0x080fe2000000185c */
[----:B------:R-:W-:Y:S03]  /*11b50*/  FMUL.FTZ R111, R0, R111 ;  /* 0x0000006f006f7220 */ /* 0x000fe60000410000 */
[C---:B------:R-:W-:Y:S02]  /*11b60*/  FMUL.FTZ R112, R133.reuse, R112 ;  /* 0x0000007085707220 */ /* 0x040fe40000410000 */
[----:B--2---:R-:W-:Y:S02]  /*11b70*/  FFMA.FTZ R2, R204, c[0x0][0x23c], -R143 ;  /* 0x00008f00cc027a23 */ /* 0x004fe4000001088f */
[C---:B------:R-:W-:Y:S01]  /*11b80*/  HMMA.16816.F32 R96, R176.reuse, R150, R96 ;  /* 0x00000096b060723c */ /* 0x040fe20000001860 */
[----:B------:R-:W2:Y:S01]  /*11b90*/  LDSM.16.MT88.4 R148, [R213+0xb000] ;  /* 0x00b00000d594783b */ /* 0x000ea20000004200 */
[----:B------:R3:W-:Y:S02]  /*11ba0*/  MUFU.EX2 R186, R2 ;  /* 0x0000000200ba7308 */ /* 0x0007e40000000800 */
[C---:B------:R-:W-:Y:S02]  /*11bb0*/  FMUL.FTZ R113, R133.reuse, R113 ;  /* 0x0000007185717220 */ /* 0x040fe40000410000 */
[C---:B------:R-:W-:Y:S02]  /*11bc0*/  FMUL.FTZ R114, R132.reuse, R114 ;  /* 0x0000007284727220 */ /* 0x040fe40000410000 */
[C---:B------:R-:W-:Y:S01]  /*11bd0*/  FMUL.FTZ R115, R132.reuse, R115 ;  /* 0x0000007384737220 */ /* 0x040fe20000410000 */
[-C--:B-1----:R-:W-:Y:S03]  /*11be0*/  HMMA.16816.F32 R100, R176, R144.reuse, R100 ;  /* 0x00000090b064723c */ /* 0x082fe60000001864 */
[C---:B------:R-:W-:Y:S02]  /*11bf0*/  FMUL.FTZ R116, R133.reuse, R116 ;  /* 0x0000007485747220 */ /* 0x040fe40000410000 */
[----:B------:R-:W-:Y:S02]  /*11c00*/  FMUL.FTZ R117, R133, R117 ;  /* 0x0000007585757220 */ /* 0x000fe40000410000 */
[C---:B------:R-:W-:Y:S01]  /*11c10*/  FMUL.FTZ R118, R132.reuse, R118 ;  /* 0x0000007684767220 */ /* 0x040fe20000410000 */
[C---:B------:R-:W-:Y:S01]  /*11c20*/  HMMA.16816.F32 R104, R180.reuse, R144, R104 ;  /* 0x00000090b468723c */ /* 0x040fe20000001868 */
[----:B------:R-:W-:Y:S03]  /*11c30*/  FMUL.FTZ R119, R132, R119 ;  /* 0x0000007784777220 */ /* 0x000fe60000410000 */
[----:B------:R-:W-:Y:S02]  /*11c40*/  FFMA.FTZ R141, R198, c[0x0][0x23c], -R141 ;  /* 0x00008f00c68d7a23 */ /* 0x000fe4000001088d */
[----:B------:R-:W-:Y:S02]  /*11c50*/  FFMA.FTZ R142, R201, c[0x0][0x23c], -R142 ;  /* 0x00008f00c98e7a23 */ /* 0x000fe4000001088e */
[-C--:B------:R-:W-:Y:S01]  /*11c60*/  HMMA.16816.F32 R108, R180, R146.reuse, R108 ;  /* 0x00000092b46c723c */ /* 0x080fe2000000186c */
[--C-:B---3--:R-:W-:Y:S01]  /*11c70*/  FFMA.FTZ R2, R205, c[0x0][0x23c], -R188.reuse ;  /* 0x00008f00cd027a23 */ /* 0x108fe200000108bc */
[----:B------:R4:W1:Y:S02]  /*11c80*/  MUFU.EX2 R192, R141 ;  /* 0x0000008d00c07308 */ /* 0x0008640000000800 */
[----:B------:R-:W-:Y:S02]  /*11c90*/  FFMA.FTZ R143, R203, c[0x0][0x23c], -R143 ;  /* 0x00008f00cb8f7a23 */ /* 0x000fe4000001088f */
[C---:B------:R-:W-:Y:S02]  /*11ca0*/  FMUL.FTZ R120, R3.reuse, R120 ;  /* 0x0000007803787220 */ /* 0x040fe40000410000 */
[C---:B------:R-:W-:Y:S01]  /*11cb0*/  HMMA.16816.F32 R112, R176.reuse, R146, R112 ;  /* 0x00000092b070723c */ /* 0x040fe20000001870 */
[C---:B------:R-:W-:Y:S03]  /*11cc0*/  FMUL.FTZ R121, R3.reuse, R121 ;  /* 0x0000007903797220 */ /* 0x040fe60000410000 */
[----:B------:R3:W-:Y:S01]  /*11cd0*/  MUFU.EX2 R184, R2 ;  /* 0x0000000200b87308 */ /* 0x0007e20000000800 */
[C---:B------:R-:W-:Y:S02]  /*11ce0*/  FMUL.FTZ R122, R0.reuse, R122 ;  /* 0x0000007a007a7220 */ /* 0x040fe40000410000 */
[C---:B------:R-:W-:Y:S01]  /*11cf0*/  FMUL.FTZ R123, R0.reuse, R123 ;  /* 0x0000007b007b7220 */ /* 0x040fe20000410000 */
[-C--:B--2---:R-:W-:Y:S01]  /*11d00*/  HMMA.16816.F32 R116, R176, R148.reuse, R116 ;  /* 0x00000094b074723c */ /* 0x084fe20000001874 */
[C---:B------:R-:W-:Y:S03]  /*11d10*/  FMUL.FTZ R124, R3.reuse, R124 ;  /* 0x0000007c037c7220 */ /* 0x040fe60000410000 */
[----:B------:R-:W-:Y:S02]  /*11d20*/  FMUL.FTZ R125, R3, R125 ;  /* 0x0000007d037d7220 */ /* 0x000fe40000410000 */
[----:B------:R1:W2:Y:S01]  /*11d30*/  MUFU.EX2 R190, R142 ;  /* 0x0000008e00be7308 */ /* 0x0002a20000000800 */
[C---:B------:R-:W-:Y:S01]  /*11d40*/  FMUL.FTZ R126, R0.reuse, R126 ;  /* 0x0000007e007e7220 */ /* 0x040fe20000410000 */
[C---:B------:R-:W-:Y:S01]  /*11d50*/  HMMA.16816.F32 R120, R180.reuse, R148, R120 ;  /* 0x00000094b478723c */ /* 0x040fe20000001878 */
[----:B------:R-:W-:Y:S03]  /*11d60*/  FMUL.FTZ R127, R0, R127 ;  /* 0x0000007f007f7220 */ /* 0x000fe60000410000 */
[----:B----4-:R-:W-:Y:S01]  /*11d70*/  F2FP.PACK_AB R141, R194, R195 ;  /* 0x000000c3c28d723e */ /* 0x010fe200000000ff */
[C---:B------:R-:W-:Y:S02]  /*11d80*/  FMUL.FTZ R128, R133.reuse, R128 ;  /* 0x0000008085807220 */ /* 0x040fe40000410000 */
[----:B------:R-:W-:Y:S01]  /*11d90*/  FMUL.FTZ R129, R133, R129 ;  /* 0x0000008185817220 */ /* 0x000fe20000410000 */
[-C--:B------:R-:W-:Y:S01]  /*11da0*/  HMMA.16816.F32 R124, R180, R150.reuse, R124 ;  /* 0x00000096b47c723c */ /* 0x080fe2000000187c */
[----:B------:R2:W4:Y:S03]  /*11db0*/  MUFU.EX2 R185, R143 ;  /* 0x0000008f00b97308 */ /* 0x0005260000000800 */
[----:B---3--:R-:W-:Y:S02]  /*11dc0*/  FFMA.FTZ R2, R206, c[0x0][0x23c], -R188 ;  /* 0x00008f00ce027a23 */ /* 0x008fe400000108bc */
[C---:B------:R-:W-:Y:S02]  /*11dd0*/  FMUL.FTZ R130, R132.reuse, R130 ;  /* 0x0000008284827220 */ /* 0x040fe40000410000 */
[C---:B------:R-:W-:Y:S03]  /*11de0*/  FMUL.FTZ R131, R132.reuse, R131 ;  /* 0x0000008384837220 */ /* 0x040fe60000410000 */
[----:B------:R3:W5:Y:S01]  /*11df0*/  MUFU.EX2 R139, R2 ;  /* 0x00000002008b7308 */ /* 0x0007620000000800 */
[----:B------:R-:W-:Y:S01]  /*11e00*/  FFMA.FTZ R132, R132, R250, R242 ;  /* 0x000000fa84847223 */ /* 0x000fe200000100f2 */
[----:B-1----:R-:W-:Y:S02]  /*11e10*/  F2FP.PACK_AB R142, R192, R193 ;  /* 0x000000c1c08e723e */ /* 0x002fe400000000ff */
[----:B------:R-:W-:Y:S01]  /*11e20*/  HMMA.16816.F32 R128, R176, R150, R128 ;  /* 0x00000096b080723c */ /* 0x000fe20000001880 */
[----:B------:R-:W-:Y:S02]  /*11e30*/  FFMA.FTZ R3, R3, R249, R236 ;  /* 0x000000f903037223 */ /* 0x000fe400000100ec */
[----:B------:R-:W-:Y:S04]  /*11e40*/  FFMA.FTZ R0, R0, R248, R232 ;  /* 0x000000f800007223 */ /* 0x000fe800000100e8 */
[----:B------:R-:W-:Y:S02]  /*11e50*/  F2FP.PACK_AB R176, R187, R189 ;  /* 0x000000bdbbb0723e */ /* 0x000fe400000000ff */
[----:B--2---:R-:W-:Y:S03]  /*11e60*/  F2FP.PACK_AB R143, R190, R191 ;  /* 0x000000bfbe8f723e */ /* 0x004fe600000000ff */
[----:B----4-:R-:W-:Y:S01]  /*11e70*/  F2FP.PACK_AB R178, R185, R186 ;  /* 0x000000bab9b2723e */ /* 0x010fe200000000ff */
[--C-:B---3--:R-:W-:Y:S01]  /*11e80*/  FFMA.FTZ R2, R207, c[0x0][0x23c], -R188.reuse ;  /* 0x00008f00cf027a23 */ /* 0x108fe200000108bc */
[----:B-----5:R-:W-:Y:S01]  /*11e90*/  F2FP.PACK_AB R177, R139, R184 ;  /* 0x000000b88bb1723e */ /* 0x020fe200000000ff */
[----:B------:R-:W-:Y:S01]  /*11ea0*/  FFMA.FTZ R188, R140, c[0x0][0x23c], -R188 ;  /* 0x00008f008cbc7a23 */ /* 0x000fe200000108bc */
[----:B------:R-:W-:Y:S01]  /*11eb0*/  F2FP.PACK_AB R140, R196, R197 ;  /* 0x000000c5c48c723e */ /* 0x000fe200000000ff */
[----:B------:R1:W-:Y:S06]  /*11ec0*/  MUFU.EX2 R138, R2 ;  /* 0x00000002008a7308 */ /* 0x0003ec0000000800 */
[-C--:B------:R-:W-:Y:S01]  /*11ed0*/  HMMA.16816.F32 R144, R140, R156.reuse, R4 ;  /* 0x0000009c8c90723c */ /* 0x080fe20000001804 */
[----:B------:R-:W2:Y:S03]  /*11ee0*/  LDSM.16.MT88.4 R4, [R214+0xa800] ;  /* 0x00a80000d604783b */ /* 0x000ea60000004200 */
[----:B------:R-:W3:Y:S01]  /*11ef0*/  MUFU.EX2 R188, R188 ;  /* 0x000000bc00bc7308 */ /* 0x000ee20000000800 */
[----:B-1----:R-:W-:Y:S01]  /*11f00*/  FADD.FTZ R2, R243, R132 ;  /* 0x00000084f3027221 */ /* 0x002fe20000010000 */
[----:B------:R-:W-:Y:S03]  /*11f10*/  MOV R132, R135 ;  /* 0x0000008700847202 */ /* 0x000fe60000000f00 */
[----:B------:R-:W-:Y:S04]  /*11f20*/  FADD.FTZ R2, R240, R2 ;  /* 0x00000002f0027221 */ /* 0x000fe80000010000 */
[----:B------:R-:W-:Y:S01]  /*11f30*/  FADD.FTZ R2, R241, R2 ;  /* 0x00000002f1027221 */ /* 0x000fe20000010000 */
[----:B---3--:R-:W-:Y:S03]  /*11f40*/  F2FP.PACK_AB R179, R188, R138 ;  /* 0x0000008abcb3723e */ /* 0x008fe600000000ff */
[----:B------:R-:W-:Y:S04]  /*11f50*/  FADD.FTZ R2, R195, R2 ;  /* 0x00000002c3027221 */ /* 0x000fe80000010000 */
[C---:B------:R-:W-:Y:S01]  /*11f60*/  HMMA.16816.F32 R148, R176.reuse, R156, R8 ;  /* 0x0000009cb094723c */ /* 0x040fe20000001808 */
[----:B------:R-:W1:Y:S07]  /*11f70*/  LDSM.16.MT88.4 R8, [R213+0xa800] ;  /* 0x00a80000d508783b */ /* 0x000e6e0000004200 */
[-C--:B------:R-:W-:Y:S01]  /*11f80*/  HMMA.16816.F32 R152, R176, R158.reuse, R12 ;  /* 0x0000009eb098723c */ /* 0x080fe2000000180c */
[----:B------:R-:W3:Y:S07]  /*11f90*/  LDSM.16.MT88.4 R12, [R209+0xb800] ;  /* 0x00b80000d10c783b */ /* 0x000eee0000004200 */
[C---:B------:R-:W-:Y:S01]  /*11fa0*/  HMMA.16816.F32 R156, R140.reuse, R158, R16 ;  /* 0x0000009e8c9c723c */ /* 0x040fe20000001810 */
[----:B------:R-:W4:Y:S07]  /*11fb0*/  LDSM.16.MT88.4 R16, [R211+0xb800] ;  /* 0x00b80000d310783b */ /* 0x000f2e0000004200 */
[-C--:B------:R-:W-:Y:S01]  /*11fc0*/  HMMA.16816.F32 R160, R140, R172.reuse, R20 ;  /* 0x000000ac8ca0723c */ /* 0x080fe20000001814 */
[----:B------:R-:W5:Y:S07]  /*11fd0*/  LDSM.16.MT88.4 R20, [R214+0xb800] ;  /* 0x00b80000d614783b */ /* 0x000f6e0000004200 */
[C---:B------:R-:W-:Y:S01]  /*11fe0*/  HMMA.16816.F32 R164, R176.reuse, R172, R24 ;  /* 0x000000acb0a4723c */ /* 0x040fe20000001818 */
[----:B------:R-:W1:Y:S07]  /*11ff0*/  LDSM.16.MT88.4 R24, [R213+0xb800] ;  /* 0x00b80000d518783b */ /* 0x000e6e0000004200 */
        /* <DEDUP_REMOVED lines=14> */
[----:B------:R-:W-:Y:S03]  /*120e0*/  FFMA.FTZ R6, R133, R251, R247 ;  /* 0x000000fb85067223 */ /* 0x000fe600000100f7 */
[----:B------:R-:W-:Y:S02]  /*120f0*/  FADD.FTZ R0, R184, R0 ;  /* 0x00000000b8007221 */ /* 0x000fe40000010000 */
[----:B------:R-:W-:Y:S02]  /*12100*/  FADD.FTZ R6, R246, R6 ;  /* 0x00000006f6067221 */ /* 0x000fe40000010000 */
[C---:B------:R-:W-:Y:S01]  /*12110*/  HMMA.16816.F32 R56, R176.reuse, R8, R56 ;  /* 0x00000008b038723c */ /* 0x040fe20000001838 */
[----:B------:R-:W-:Y:S03]  /*12120*/  FADD.FTZ R0, R139, R0 ;  /* 0x000000008b007221 */ /* 0x000fe60000010000 */
[----:B------:R-:W-:Y:S01]  /*12130*/  MOV R139, R137 ;  /* 0x00000089008b7202 */ /* 0x000fe20000000f00 */
[----:B------:R-:W-:Y:S02]  /*12140*/  FADD.FTZ R3, R244, R6 ;  /* 0x00000006f4037221 */ /* 0x000fe40000010000 */
[----:B------:R-:W-:Y:S01]  /*12150*/  FADD.FTZ R0, R138, R0 ;  /* 0x000000008a007221 */ /* 0x000fe20000010000 */
[-C--:B------:R-:W-:Y:S01]  /*12160*/  HMMA.16816.F32 R60, R176, R10.reuse, R60 ;  /* 0x0000000ab03c723c */ /* 0x080fe2000000183c */
[----:B------:R-:W-:Y:S03]  /*12170*/  FADD.FTZ R3, R245, R3 ;  /* 0x00000003f5037221 */ /* 0x000fe60000010000 */
[----:B------:R-:W-:Y:S01]  /*12180*/  FADD.FTZ R248, R188, R0 ;  /* 0x00000000bcf87221 */ /* 0x000fe20000010000 */
[----:B------:R-:W-:Y:S01]  /*12190*/  MOV R138, R134 ;  /* 0x00000086008a7202 */ /* 0x000fe20000000f00 */
[----:B------:R-:W-:Y:S02]  /*121a0*/  FADD.FTZ R3, R197, R3 ;  /* 0x00000003c5037221 */ /* 0x000fe40000010000 */
[C---:B------:R-:W-:Y:S04]  /*121b0*/  HMMA.16816.F32 R64, R140.reuse, R10, R64 ;  /* 0x0000000a8c40723c */ /* 0x040fe80000001840 */
        /* <DEDUP_REMOVED lines=9> */
[----:B------:R-:W-:Y:S01]  /*12250*/  FADD.FTZ R250, R190, R3 ;  /* 0x00000003befa7221 */ /* 0x000fe20000010000 */
[----:B------:R-:W-:Y:S01]  /*12260*/  MOV R3, R136 ;  /* 0x0000008800037202 */ /* 0x000fe20000000f00 */
[-C--:B------:R-:W-:Y:S01]  /*12270*/  HMMA.16816.F32 R76, R176, R14.reuse, R76 ;  /* 0x0000000eb04c723c */ /* 0x080fe2000000184c */
[----:B------:R-:W-:Y:S07]  /*12280*/  FADD.FTZ R249, R185, R2 ;  /* 0x00000002b9f97221 */ /* 0x000fee0000010000 */
[C---:B------:R-:W-:Y:S08]  /*12290*/  HMMA.16816.F32 R80, R140.reuse, R14, R80 ;  /* 0x0000000e8c50723c */ /* 0x040ff00000001850 */
[-C--:B----4-:R-:W-:Y:S08]  /*122a0*/  HMMA.16816.F32 R84, R140, R16.reuse, R84 ;  /* 0x000000108c54723c */ /* 0x090ff00000001854 */
[C---:B------:R-:W-:Y:S08]  /*122b0*/  HMMA.16816.F32 R88, R176.reuse, R16, R88 ;  /* 0x00000010b058723c */ /* 0x040ff00000001858 */
[-C--:B------:R-:W-:Y:S08]  /*122c0*/  HMMA.16816.F32 R92, R176, R18.reuse, R92 ;  /* 0x00000012b05c723c */ /* 0x080ff0000000185c */
[C---:B------:R-:W-:Y:S08]  /*122d0*/  HMMA.16816.F32 R96, R140.reuse, R18, R96 ;  /* 0x000000128c60723c */ /* 0x040ff00000001860 */
[-C--:B-----5:R-:W-:Y:S08]  /*122e0*/  HMMA.16816.F32 R100, R140, R20.reuse, R100 ;  /* 0x000000148c64723c */ /* 0x0a0ff00000001864 */
        /* <DEDUP_REMOVED lines=8> */
.L_x_1054:
[----:B------:R-:W1:Y:S01]  /*12370*/  SHFL.BFLY PT, R0, R251, 0x2, 0x1f ;  /* 0x0c401f00fb007f89 */ /* 0x000e6200000e0000 */
[----:B------:R-:W2:Y:S01]  /*12380*/  S2UR UR6, SR_CTAID.Y ;  /* 0x00000000000679c3 */ /* 0x000ea20000002600 */
[----:B------:R-:W-:Y:S01]  /*12390*/  UISETP.NE.AND UP4, UPT, UR11, -0x1, UPT ;  /* 0xffffffff0b00788c */ /* 0x000fe2000bf85270 */
[----:B------:R-:W-:Y:S01]  /*123a0*/  BSSY B0, `(.L_x_1058) ;  /* 0x00001b1000007945 */ /* 0x000fe20003800000 */
[----:B------:R-:W3:Y:S01]  /*123b0*/  SHFL.BFLY PT, R3, R250, 0x2, 0x1f ;  /* 0x0c401f00fa037f89 */ /* 0x000ee200000e0000 */
[----:B------:R-:W-:-:S02]  /*123c0*/  ULDC.64 UR4, c[0x0][0x1e8] ;  /* 0x00007a0000047ab9 */ /* 0x000fc40000000a00 */
[----:B------:R-:W-:Y:S01]  /*123d0*/  ULDC.U8 UR9, c[0x0][0x329] ;  /* 0x0000ca4000097ab9 */ /* 0x000fe20000000000 */
[----:B------:R-:W4:Y:S01]  /*123e0*/  SHFL.BFLY PT, R2, R249, 0x2, 0x1f ;  /* 0x0c401f00f9027f89 */ /* 0x000f2200000e0000 */
[----:B------:R-:W-:Y:S01]  /*123f0*/  UISETP.NE.AND UP1, UPT, UR9, URZ, UPT ;  /* 0x0000003f0900728c */ /* 0x000fe2000bf25270 */
[----:B------:R-:W5:Y:S01]  /*12400*/  S2UR UR10, SR_CTAID.Z ;  /* 0x00000000000a79c3 */ /* 0x000f620000002700 */
[----:B------:R-:W-:Y:S01]  /*12410*/  ULDC UR8, c[0x0][0x214] ;  /* 0x0000850000087ab9 */ /* 0x000fe20000000800 */
[----:B------:R-:W5:Y:S01]  /*12420*/  SHFL.BFLY PT, R4, R248, 0x2, 0x1f ;  /* 0x0c401f00f8047f89 */ /* 0x000f6200000e0000 */
[----:B------:R-:W-:Y:S02]  /*12430*/  @UP4 UIMAD.WIDE.U32 UR14, UR11, UR4, URZ ;  /* 0x000000040b0e42a5 */ /* 0x000fe4000f8e003f */
[----:B------:R-:W-:Y:S01]  /*12440*/  UMOV UR22, URZ ;  /* 0x0000003f00167c82 */ /* 0x000fe20008000000 */
[----:B------:R-:W5:Y:S01]  /*12450*/  S2R R141, SR_TID.X ;  /* 0x00000000008d7919 */ /* 0x000f620000002100 */
[----:B------:R-:W-:-:S02]  /*12460*/  @UP4 UIMAD UR7, UR11, UR5, UR15 ;  /* 0x000000050b0742a4 */ /* 0x000fc4000f8e020f */
[----:B------:R-:W-:Y:S02]  /*12470*/  UMOV UR23, URZ ;  /* 0x0000003f00177c82 */ /* 0x000fe40008000000 */
[----:B------:R-:W-:Y:S02]  /*12480*/  ULDC.64 UR4, c[0x0][0x1e0] ;  /* 0x0000780000047ab9 */ /* 0x000fe40000000a00 */
[----:B------:R-:W-:Y:S01]  /*12490*/  @UP1 ULDC UR15, c[0x0][0x210] ;  /* 0x00008400000f1ab9 */ /* 0x000fe20000000800 */
[----:B-1----:R-:W-:Y:S01]  /*124a0*/  FADD.FTZ R251, R0, R251 ;  /* 0x000000fb00fb7221 */ /* 0x002fe20000010000 */
[----:B--2---:R-:W-:Y:S02]  /*124b0*/  @!UP4 USHF.R.S32.HI UR13, URZ, 0x1f, UR6 ;  /* 0x0000001f3f0dc899 */ /* 0x004fe40008011406 */
[----:B------:R-:W-:Y:S01]  /*124c0*/  @!UP4 UIMAD.WIDE.U32 UR20, UR6, UR4, URZ ;  /* 0x000000040614c2a5 */ /* 0x000fe2000f8e003f */
[----:B---3--:R-:W-:Y:S01]  /*124d0*/  FADD.FTZ R250, R3, R250 ;  /* 0x000000fa03fa7221 */ /* 0x008fe20000010000 */
[----:B------:R-:W1:Y:S01]  /*124e0*/  SHFL.BFLY PT, R0, R251, 0x1, 0x1f ;  /* 0x0c201f00fb007f89 */ /* 0x000e6200000e0000 */
[----:B------:R-:W-:Y:S01]  /*124f0*/  @!UP4 UIMAD UR13, UR13, UR4, URZ ;  /* 0x000000040d0dc2a4 */ /* 0x000fe2000f8e023f */
[----:B----4-:R-:W-:-:S02]  /*12500*/  FADD.FTZ R249, R2, R249 ;  /* 0x000000f902f97221 */ /* 0x010fc40000010000 */
[----:B------:R-:W2:Y:S01]  /*12510*/  SHFL.BFLY PT, R3, R250, 0x1, 0x1f ;  /* 0x0c201f00fa037f89 */ /* 0x000ea200000e0000 */
[----:B------:R-:W-:Y:S01]  /*12520*/  ULDC.U8 UR4, c[0x0][0x328] ;  /* 0x0000ca0000047ab9 */ /* 0x000fe20000000000 */
[----:B-----5:R-:W-:Y:S01]  /*12530*/  FADD.FTZ R248, R4, R248 ;  /* 0x000000f804f87221 */ /* 0x020fe20000010000 */
[----:B------:R-:W-:Y:S01]  /*12540*/  UISETP.NE.AND UP3, UPT, UR4, URZ, UPT ;  /* 0x0000003f0400728c */ /* 0x000fe2000bf65270 */
[----:B------:R-:W3:Y:S01]  /*12550*/  SHFL.BFLY PT, R4, R249, 0x1, 0x1f ;  /* 0x0c201f00f9047f89 */ /* 0x000ee200000e0000 */
[----:B------:R-:W-:Y:S02]  /*12560*/  @!UP4 UIMAD UR13, UR6, UR5, UR13 ;  /* 0x00000005060dc2a4 */ /* 0x000fe4000f8e020d */
[----:B------:R-:W-:Y:S01]  /*12570*/  UISETP.NE.OR UP2, UPT, UR9, URZ, !UP3 ;  /* 0x0000003f0900728c */ /* 0x000fe2000df45670 */
[----:B------:R-:W4:Y:S01]  /*12580*/  SHFL.BFLY PT, R2, R248, 0x1, 0x1f ;  /* 0x0c201f00f8027f89 */ /* 0x000f2200000e0000 */
[----:B------:R-:W5:Y:S01]  /*12590*/  S2UR UR9, SR_CTAID.X ;  /* 0x00000000000979c3 */ /* 0x000f620000002500 */
[----:B------:R-:W-:-:S02]  /*125a0*/  ULDC UR5, c[0x0][0x234] ;  /* 0x00008d0000057ab9 */ /* 0x000fc40000000800 */
[----:B------:R-:W-:Y:S02]  /*125b0*/  @UP1 UIMAD UR15, UR15, UR8, URZ ;  /* 0x000000080f0f12a4 */ /* 0x000fe4000f8e023f */
[----:B------:R-:W-:Y:S02]  /*125c0*/  UISETP.NE.OR UP0, UPT, UR11, -0x1, UP2 ;  /* 0xffffffff0b00788c */ /* 0x000fe40009705670 */
[----:B------:R-:W-:Y:S02]  /*125d0*/  @!UP1 USEL UR15, UR8, UR5, !UP3 ;  /* 0x00000005080f9287 */ /* 0x000fe4000d800000 */
[----:B------:R-:W-:Y:S01]  /*125e0*/  ULDC UR4, c[0x0][0x1c0] ;  /* 0x0000700000047ab9 */ /* 0x000fe20000000800 */
[----:B-1----:R-:W-:Y:S01]  /*125f0*/  FADD.FTZ R251, R251, R0 ;  /* 0x00000000fbfb7221 */ /* 0x002fe20000010000 */
[----:B------:R-:W-:Y:S01]  /*12600*/  MOV R0, 0x3f800000 ;  /* 0x3f80000000007802 */ /* 0x000fe20000000f00 */
[----:B------:R-:W-:Y:S01]  /*12610*/  @UP1 UMOV UR16, 0x1 ;  /* 0x0000000100101882 */ /* 0x000fe20000000000 */
[----:B--2---:R-:W-:-:S02]  /*12620*/  FADD.FTZ R250, R250, R3 ;  /* 0x00000003fafa7221 */ /* 0x004fc40000010000 */
[----:B------:R-:W-:Y:S01]  /*12630*/  FSETP.NE.FTZ.AND P5, PT, R251, RZ, PT ;  /* 0x000000fffb00720b */ /* 0x000fe20003fb5000 */
[----:B------:R-:W-:Y:S01]  /*12640*/  @!UP1 UIMAD UR16, UR15, UR4, URZ ;  /* 0x000000040f1092a4 */ /* 0x000fe2000f8e023f */
[----:B------:R-:W-:Y:S01]  /*12650*/  MOV R3, 0x3f800000 ;  /* 0x3f80000000037802 */ /* 0x000fe20000000f00 */
[----:B------:R-:W-:Y:S01]  /*12660*/  @UP1 ULDC UR17, c[0x0][0x210] ;  /* 0x0000840000111ab9 */ /* 0x000fe20000000800 */
[----:B---3--:R-:W-:Y:S01]  /*12670*/  FADD.FTZ R249, R249, R4 ;  /* 0x00000004f9f97221 */ /* 0x008fe20000010000 */
[----:B------:R-:W-:Y:S01]  /*12680*/  FSETP.NE.FTZ.AND P4, PT, R250, RZ, PT ;  /* 0x000000fffa00720b */ /* 0x000fe20003f95000 */
[----:B------:R-:W-:Y:S01]  /*12690*/  UIMAD UR4, UR6, UR16, URZ ;  /* 0x00000010060472a4 */ /* 0x000fe2000f8e023f */
[----:B----4-:R-:W-:Y:S02]  /*126a0*/  FADD.FTZ R248, R248, R2 ;  /* 0x00000002f8f87221 */ /* 0x010fe40000010000 */
[----:B------:R-:W-:Y:S01]  /*126b0*/  FSETP.NE.FTZ.AND P3, PT, R249, RZ, PT ;  /* 0x000000fff900720b */ /* 0x000fe20003f75000 */
[----:B------:R-:W-:Y:S01]  /*126c0*/  @!UP1 UMOV UR17, 0x1 ;  /* 0x0000000100119882 */ /* 0x000fe20000000000 */
[----:B------:R-:W-:Y:S01]  /*126d0*/  MOV R2, 0x3f800000 ;  /* 0x3f80000000027802 */ /* 0x000fe20000000f00 */
[----:B------:R-:W-:Y:S01]  /*126e0*/  @!UP0 UIMAD UR11, UR6, UR8, URZ ;  /* 0x00000008060b82a4 */ /* 0x000fe2000f8e023f */
[----:B------:R-:W1:Y:S01]  /*126f0*/  @P5 MUFU.RCP R0, R251 ;  /* 0x000000fb00005308 */ /* 0x000e620000001000 */
[----:B------:R-:W-:Y:S01]  /*12700*/  FSETP.NE.FTZ.AND P0, PT, R248, RZ, PT ;  /* 0x000000fff800720b */ /* 0x000fe20003f15000 */
[----:B-----5:R-:W-:-:S02]  /*12710*/  UIMAD UR9, UR9, UR17, URZ ;  /* 0x00000011090972a4 */ /* 0x020fc4000f8e023f */
[----:B------:R-:W-:Y:S02]  /*12720*/  USEL UR4, UR4, URZ, UP2 ;  /* 0x0000003f04047287 */ /* 0x000fe40009000000 */
[----:B------:R-:W-:Y:S02]  /*12730*/  USHF.L.U32 UR9, UR9, 0x7, URZ ;  /* 0x0000000709097899 */ /* 0x000fe4000800063f */
[----:B------:R-:W2:Y:S01]  /*12740*/  @P4 MUFU.RCP R3, R250 ;  /* 0x000000fa00034308 */ /* 0x000ea20000001000 */
[----:B------:R-:W-:Y:S02]  /*12750*/  UIMAD UR15, UR10, UR15, UR4 ;  /* 0x0000000f0a0f72a4 */ /* 0x000fe4000f8e0204 */
[----:B------:R-:W-:Y:S02]  /*12760*/  @!UP2 UMOV UR22, UR11 ;  /* 0x0000000b0016ac82 */ /* 0x000fe40008000000 */
[----:B------:R-:W-:Y:S02]  /*12770*/  USHF.R.S32.HI UR4, URZ, 0x1f, UR9 ;  /* 0x0000001f3f047899 */ /* 0x000fe40008011409 */
[----:B------:R-:W-:Y:S01]  /*12780*/  @!UP2 USHF.R.S32.HI UR23, URZ, 0x1f, UR11 ;  /* 0x0000001f3f17a899 */ /* 0x000fe2000801140b */
[----:B------:R-:W3:Y:S01]  /*12790*/  @P3 MUFU.RCP R2, R249 ;  /* 0x000000f900023308 */ /* 0x000ee20000001000 */
[C---:B-1----:R-:W-:Y:S01]  /*127a0*/  FMUL.FTZ R144, R0.reuse, R144 ;  /* 0x0000009000907220 */ /* 0x042fe20000410000 */
[----:B------:R-:W-:Y:S01]  /*127b0*/  USHF.R.S32.HI UR5, URZ, 0x1f, UR15 ;  /* 0x0000001f3f057899 */ /* 0x000fe2000801140f */
[C---:B------:R-:W-:Y:S01]  /*127c0*/  FMUL.FTZ R6, R0.reuse, R145 ;  /* 0x0000009100067220 */ /* 0x040fe20000410000 */
[----:B------:R-:W-:Y:S01]  /*127d0*/  UIADD3 UR9, UP1, UP0, UR9, UR22, UR15 ;  /* 0x0000001609097290 */ /* 0x000fe2000f83e00f */
        /* <DEDUP_REMOVED lines=8> */
[C---:B------:R-:W-:Y:S01]  /*12860*/  FMUL.FTZ R172, R0.reuse, R172 ;  /* 0x000000ac00ac7220 */ /* 0x040fe20000410000 */
[----:B------:R-:W-:Y:S01]  /*12870*/  @!UP4 UMOV UR14, UR20 ;  /* 0x00000014000ecc82 */ /* 0x000fe20008000000 */
        /* <DEDUP_REMOVED lines=31> */
[----:B------:R-:W-:Y:S01]  /*12a70*/  FMUL.FTZ R129, R0, R129 ;  /* 0x0000008100817220 */ /* 0x000fe20000410000 */
[----:B------:R-:W-:Y:S01]  /*12a80*/  MOV R0, 0x3f800000 ;  /* 0x3f80000000007802 */ /* 0x000fe20000000f00 */
[----:B--2---:R-:W-:-:S02]  /*12a90*/  FMUL.FTZ R64, R3, R55 ;  /* 0x0000003703407220 */ /* 0x004fc40000410000 */
[----:B---3--:R-:W-:Y:S01]  /*12aa0*/  FMUL.FTZ R55, R2, R73 ;  /* 0x0000004902377220 */ /* 0x008fe20000410000 */
[----:B------:R-:W-:Y:S01]  /*12ab0*/  SHF.R.S32.HI R73, RZ, 0x1f, R141 ;  /* 0x0000001fff497819 */ /* 0x000fe2000001148d */
[C---:B------:R-:W-:Y:S01]  /*12ac0*/  FMUL.FTZ R21, R3.reuse, R39 ;  /* 0x0000002703157220 */ /* 0x040fe20000410000 */
[----:B------:R-:W1:Y:S01]  /*12ad0*/  @P0 MUFU.RCP R0, R248 ;  /* 0x000000f800000308 */ /* 0x000e620000001000 */
[----:B------:R-:W-:Y:S01]  /*12ae0*/  FMUL.FTZ R32, R3, R51 ;  /* 0x0000003303207220 */ /* 0x000fe20000410000 */
[----:B------:R-:W-:Y:S01]  /*12af0*/  LEA.HI R31, R73, R141, RZ, 0x2 ;  /* 0x0000008d491f7211 */ /* 0x000fe200078f10ff */
[----:B------:R-:W-:Y:S01]  /*12b00*/  FMUL.FTZ R37, R3, R67 ;  /* 0x0000004303257220 */ /* 0x000fe20000410000 */
[----:B------:R-:W-:Y:S01]  /*12b10*/  LEA.HI R84, R73, R141, RZ, 0x5 ;  /* 0x0000008d49547211 */ /* 0x000fe200078f28ff */
        /* <DEDUP_REMOVED lines=20> */
[----:B------:R-:W-:Y:S01]  /*12c60*/  FMUL.FTZ R71, R3, R71 ;  /* 0x0000004703477220 */ /* 0x000fe20000410000 */
[----:B------:R-:W-:Y:S01]  /*12c70*/  F2FP.PACK_AB R33, R117, R116 ;  /* 0x000000747521723e */ /* 0x000fe200000000ff */
[----:B------:R-:W-:-:S02]  /*12c80*/  FMUL.FTZ R82, R3, R82 ;  /* 0x0000005203527220 */ /* 0x000fc40000410000 */
[C---:B------:R-:W-:Y:S02]  /*12c90*/  FMUL.FTZ R52, R3.reuse, R83 ;  /* 0x0000005303347220 */ /* 0x040fe40000410000 */
        /* <DEDUP_REMOVED lines=11> */
[----:B------:R-:W-:Y:S01]  /*12d50*/  F2FP.PACK_AB R36, R115, R114 ;  /* 0x000000727324723e */ /* 0x000fe200000000ff */
[----:B------:R-:W-:-:S02]  /*12d60*/  FMUL.FTZ R130, R3, R130 ;  /* 0x0000008203827220 */ /* 0x000fc40000410000 */
[----:B------:R-:W-:Y:S01]  /*12d70*/  FMUL.FTZ R131, R3, R131 ;  /* 0x0000008303837220 */ /* 0x000fe20000410000 */
[----:B------:R-:W-:Y:S01]  /*12d80*/  SHF.R.S32.HI R3, RZ, 0x1f, R31 ;  /* 0x0000001fff037819 */ /* 0x000fe2000001141f */
[C---:B------:R-:W-:Y:S01]  /*12d90*/  FMUL.FTZ R148, R2.reuse, R148 ;  /* 0x0000009402947220 */ /* 0x040fe20000410000 */
[----:B------:R-:W-:Y:S01]  /*12da0*/  F2FP.PACK_AB R32, R119, R118 ;  /* 0x000000767720723e */ /* 0x000fe200000000ff */
        /* <DEDUP_REMOVED lines=48> */
[----:B------:R-:W-:Y:S01]  /*130b0*/  SHF.R.S32.HI R2, RZ, 0x2, R31 ;  /* 0x00000002ff027819 */ /* 0x000fe2000001141f */
[C---:B-1----:R-:W-:Y:S02]  /*130c0*/  FMUL.FTZ R59, R0.reuse, R59 ;  /* 0x0000003b003b7220 */ /* 0x042fe40000410000 */
[C---:B------:R-:W-:Y:S01]  /*130d0*/  FMUL.FTZ R58, R0.reuse, R58 ;  /* 0x0000003a003a7220 */ /* 0x040fe20000410000 */
[----:B------:R-:W-:Y:S01]  /*130e0*/  LEA.HI R3, R3, R2, RZ, 0x3 ;  /* 0x0000000203037211 */ /* 0x000fe200078f18ff */
[C---:B------:R-:W-:Y:S02]  /*130f0*/  FMUL.FTZ R26, R0.reuse, R42 ;  /* 0x0000002a001a7220 */ /* 0x040fe40000410000 */
        /* <DEDUP_REMOVED lines=90> */
[----:B-----5:R-:W-:-:S03]  /*136a0*/  IADD3 R8, R5, R2, RZ ;  /* 0x0000000205087210 */ /* 0x020fc60007ffe0ff */
        /* <DEDUP_REMOVED lines=128> */
.L_x_1059:
[----:B---34-:R-:W-:Y:S05]  /*13eb0*/  BSYNC B0 ;  /* 0x0000000000007941 */ /* 0x018fea0003800000 */
.L_x_1058:
[----:B--2---:R-:W2:Y:S04]  /*13ec0*/  LDL.LU.64 R12, [R1+0x28] ;  /* 0x00002800010c7983 */ /* 0x004ea80000300a00 */
[----:B------:R-:W3:Y:S01]  /*13ed0*/  S2R R8, SR_CTAID.Z ;  /* 0x0000000000087919 */ /* 0x000ee20000002700 */
[----:B------:R-:W-:Y:S02]  /*13ee0*/  USHF.R.S32.HI UR6, URZ, 0x1f, UR10 ;  /* 0x0000001f3f067899 */ /* 0x000fe4000801140a */
[----:B------:R-:W-:Y:S01]  /*13ef0*/  ULDC.64 UR4, c[0x0][0x1f0] ;  /* 0x00007c0000047ab9 */ /* 0x000fe20000000a00 */
[----:B------:R-:W4:Y:S04]  /*13f00*/  LDL.LU.64 R4, [R1+0x20] ;  /* 0x0000200001047983 */ /* 0x000f280000300a00 */
[----:B------:R1:W5:Y:S01]  /*13f10*/  LDL.64 R10, [R1+0x8] ;  /* 0x00000800010a7983 */ /* 0x0003620000100a00 */
[----:B------:R-:W-:Y:S01]  /*13f20*/  UIMAD UR4, UR6, UR4, URZ ;  /* 0x00000004060472a4 */ /* 0x000fe2000f8e023f */
[----:B------:R-:W-:Y:S03]  /*13f30*/  BSSY B0, `(.L_x_1060) ;  /* 0x0000011000007945 */ /* 0x000fe60003800000 */
[----:B------:R-:W-:Y:S01]  /*13f40*/  UIMAD UR4, UR10, UR5, UR4 ;  /* 0x000000050a0472a4 */ /* 0x000fe2000f8e0204 */
[----:B--2---:R-:W-:-:S04]  /*13f50*/  IADD3 R2, P0, R12, UR14, RZ ;  /* 0x0000000e0c027c10 */ /* 0x004fc8000ff1e0ff */
[----:B------:R-:W-:Y:S02]  /*13f60*/  IADD3.X R3, R13, UR7, RZ, P0, !PT ;  /* 0x000000070d037c10 */ /* 0x000fe400087fe4ff */
[----:B----4-:R-:W-:-:S03]  /*13f70*/  ISETP.GE.AND P0, PT, R4, UR12, PT ;  /* 0x0000000c04007c0c */ /* 0x010fc6000bf06270 */
[----:B---3--:R-:W-:-:S05]  /*13f80*/  IMAD.WIDE.U32 R8, R8, c[0x0][0x1f0], R2 ;  /* 0x00007c0008087a25 */ /* 0x008fca00078e0002 */
        /* <DEDUP_REMOVED lines=11> */
.L_x_1061:
[----:B-1----:R-:W-:Y:S05]  /*14040*/  BSYNC B0 ;  /* 0x0000000000007941 */ /* 0x002fea0003800000 */
.L_x_1060:
[----:B------:R-:W2:Y:S01]  /*14050*/  LDL.LU R0, [R1+0x40] ;  /* 0x0000400001007983 */ /* 0x000ea20000300800 */
[----:B------:R-:W-:Y:S01]  /*14060*/  BSSY B0, `(.L_x_1062) ;  /* 0x000000f000007945 */ /* 0x000fe20003800000 */
[----:B--2---:R-:W-:-:S13]  /*14070*/  ISETP.GE.AND P0, PT, R0, UR12, PT ;  /* 0x0000000c00007c0c */ /* 0x004fda000bf06270 */
        /* <DEDUP_REMOVED lines=13> */
.L_x_1063:
[----:B------:R-:W-:Y:S05]  /*14150*/  BSYNC B0 ;  /* 0x0000000000007941 */ /* 0x000fea0003800000 */
.L_x_1062:
        /* <DEDUP_REMOVED lines=16> */
.L_x_1065:
[----:B------:R-:W-:Y:S05]  /*14260*/  BSYNC B0 ;  /* 0x0000000000007941 */ /* 0x000fea0003800000 */
.L_x_1064:
        /* <DEDUP_REMOVED lines=16> */
.L_x_1067:
[----:B------:R-:W-:Y:S05]  /*14370*/  BSYNC B0 ;  /* 0x0000000000007941 */ /* 0x000fea0003800000 */
.L_x_1066:
        /* <DEDUP_REMOVED lines=16> */
.L_x_1069:
[----:B------:R-:W-:Y:S05]  /*14480*/  BSYNC B0 ;  /* 0x0000000000007941 */ /* 0x000fea0003800000 */
.L_x_1068:
        /* <DEDUP_REMOVED lines=16> */
.L_x_1071:
[----:B------:R-:W-:Y:S05]  /*14590*/  BSYNC B0 ;  /* 0x0000000000007941 */ /* 0x000fea0003800000 */
.L_x_1070:
        /* <DEDUP_REMOVED lines=16> */
.L_x_1073:
[----:B------:R-:W-:Y:S05]  /*146a0*/  BSYNC B0 ;  /* 0x0000000000007941 */ /* 0x000fea0003800000 */
.L_x_1072:
        /* <DEDUP_REMOVED lines=16> */
.L_x_1074:
        /* <DEDUP_REMOVED lines=13> */
.L_x_2390:


//--------------------- .text._ZN5flash16flash_fwd_kernelI23Flash_fwd_kernel_traitsILi128ELi128ELi32ELi4ELb0ELb0EN7cutlass6half_tE19Flash_kernel_traitsILi128ELi128ELi32ELi4ES3_EELb0ELb0ELb1ELb0ELb0ELb0ELb0ELb0EEEvNS_16Flash_fwd_paramsE --------------------------
	.section	.text._ZN5flash16flash_fwd_kernelI23Flash_fwd_kernel_traitsILi128ELi128ELi32ELi4ELb0ELb0EN7cutlass6half_tE19Flash_kernel_traitsILi128ELi128ELi32ELi4ES3_EELb0ELb0ELb1ELb0ELb0ELb0ELb0ELb0EEEvNS_16Flash_fwd_paramsE,"ax",@progbits
	.sectioninfo	@"SHI_REGISTERS=255"
	.align	128
        .global         _ZN5flash16flash_fwd_kernelI23Flash_fwd_kernel_traitsILi128ELi128ELi32ELi4ELb0ELb0EN7cutlass6half_tE19Flash_kernel_traitsILi128ELi128ELi32ELi4ES3_EELb0ELb0ELb1ELb0ELb0ELb0ELb0ELb0EEEvNS_16Flash_fwd_paramsE
        .type           _ZN5flash16flash_fwd_kernelI23Flash_fwd_kernel_traitsILi128ELi128ELi32ELi4ELb0ELb0EN7cutlass6half_tE19Flash_kernel_traitsILi128ELi128ELi32ELi4ES3_EELb0ELb0ELb1ELb0ELb0ELb0ELb0ELb0EEEvNS_16Flash_fwd_paramsE,@function
        .size           _ZN5flash16flash_fwd_kernelI23Flash_fwd_kernel_traitsILi128ELi128ELi32ELi4ELb0ELb0EN7cutlass6half_tE19Flash_kernel_traitsILi128ELi128ELi32ELi4ES3_EELb0ELb0ELb1ELb0ELb0ELb0ELb0ELb0EEEvNS_16Flash_fwd_paramsE,(.L_x_2391 - _ZN5flash16flash_fwd_kernelI23Flash_fwd_kernel_traitsILi128ELi128ELi32ELi4ELb0ELb0EN7cutlass6half_tE19Flash_kernel_traitsILi128ELi128ELi32ELi4ES3_EELb0ELb0ELb1ELb0ELb0ELb0ELb0ELb0EEEvNS_16Flash_fwd_paramsE)
        .other          _ZN5flash16flash_fwd_kernelI23Flash_fwd_kernel_traitsILi128ELi128ELi32ELi4ELb0ELb0EN7cutlass6half_tE19Flash_kernel_traitsILi128ELi128ELi32ELi4ES3_EELb0ELb0ELb1ELb0ELb0ELb0ELb0ELb0EEEvNS_16Flash_fwd_paramsE,@"STO_CUDA_ENTRY STV_DEFAULT"
_ZN5flash16flash_fwd_kernelI23Flash_fwd_kernel_traitsILi128ELi128ELi32ELi4ELb0ELb0EN7cutlass6half_tE19Flash_kernel_traitsILi128ELi128ELi32ELi4ES3_EELb0ELb0ELb1ELb0ELb0ELb0ELb0ELb0EEEvNS_16Flash_fwd_paramsE:
.text._ZN5flash16flash_fwd_kernelI23Flash_fwd_kernel_traitsILi128ELi128ELi32ELi4ELb0ELb0EN7cutlass6half_tE19Flash_kernel_traitsILi128ELi128ELi32ELi4ES3_EELb0ELb0ELb1ELb0ELb0ELb0ELb0ELb0EEEvNS_16Flash_fwd_paramsE:
        /* <DEDUP_REMOVED lines=56> */
.L_x_1075:
[----:B------:R-:W-:Y:S02]  /*0380*/  ULDC UR7, c[0x0][0x218] ;  /* 0x0000860000077ab9 */ /* 0x000fe40000000800 */
.L_x_1076:
        /* <DEDUP_REMOVED lines=49> */
[----:B------:R-:W-:Y:S01]  /*06a0*/  ULDC.64 UR4, c[0x0][0x1e0] ;  /* 0x0000780000047ab9 */ /* 0x000fe20000000a00 */
[----:B------:R-:W-:Y:S01]  /*06b0*/  LEA.HI R8, R8, R20, RZ, 0x3 ;  /* 0x0000001408087211 */ /* 0x000fe200078f18ff */
[----:B------:R-:W-:Y:S01]  /*06c0*/  USHF.R.S32.HI UR19, URZ, 0x1f, UR9 ;  /* 0x0000001f3f137899 */ /* 0x000fe20008011409 */
[----:B------:R-:W2:Y:S01]  /*06d0*/  S2R R6, SR_CTAID.X ;  /* 0x0000000000067919 */ /* 0x000ea20000002500 */
[----:B------:R-:W-:Y:S01]  /*06e0*/  ULDC UR8, c[0x0][0x234] ;  /* 0x00008d0000087ab9 */ /* 0x000fe20000000800 */
[----:B------:R-:W-:Y:S01]  /*06f0*/  LOP3.LUT R0, R8, 0xfffffff8, RZ, 0xc0, !PT ;  /* 0xfffffff808007812 */ /* 0x000fe200078ec0ff */
[----:B------:R-:W-:Y:S01]  /*0700*/  ULDC UR7, c[0x0][0x1c0] ;  /* 0x0000700000077ab9 */ /* 0x000fe20000000800 */
        /* <DEDUP_REMOVED lines=14> */
[----:B------:R-:W-:Y:S02]  /*07f0*/  ULDC.U8 UR4, c[0x0][0x328] ;  /* 0x0000ca0000047ab9 */ /* 0x000fe40000000000 */
[----:B------:R-:W-:Y:S01]  /*0800*/  UISETP.NE.AND UP2, UPT, UR4, URZ, UPT ;  /* 0x0000003f0400728c */ /* 0x000fe2000bf45270 */
[----:B--2---:R-:W-:Y:S01]  /*0810*/  IMAD.WIDE R6, R6, 0x80, R8 ;  /* 0x0000008006067825 */ /* 0x004fe200078e0208 */
[----:B------:R-:W-:-:S02]  /*0820*/  ULDC UR10, c[0x0][0x214] ;  /* 0x00008500000a7ab9 */ /* 0x000fc40000000800 */
[----:B------:R-:W-:Y:S02]  /*0830*/  ULDC.64 UR4, c[0x0][0x1f0] ;  /* 0x00007c0000047ab9 */ /* 0x000fe40000000a00 */
[----:B------:R-:W-:Y:S02]  /*0840*/  UIMAD UR4, UR19, UR4, URZ ;  /* 0x00000004130472a4 */ /* 0x000fe4000f8e023f */
[----:B------:R-:W-:Y:S02]  /*0850*/  UISETP.NE.OR UP3, UPT, UR13, URZ, !UP2 ;  /* 0x0000003f0d00728c */ /* 0x000fe4000d765670 */
[----:B------:R-:W-:Y:S02]  /*0860*/  @UP0 UMOV UR19, UR12 ;  /* 0x0000000c00130c82 */ /* 0x000fe40008000000 */
[----:B------:R-:W-:Y:S02]  /*0870*/  @UP1 ULDC UR12, c[0x0][0x210] ;  /* 0x00008400000c1ab9 */ /* 0x000fe40000000800 */
[----:B------:R-:W-:-:S02]  /*0880*/  @UP1 UIMAD UR12, UR12, UR10, URZ ;  /* 0x0000000a0c0c12a4 */ /* 0x000fc4000f8e023f */
[----:B------:R-:W-:Y:S02]  /*0890*/  @!UP1 USEL UR12, UR10, UR8, !UP2 ;  /* 0x000000080a0c9287 */ /* 0x000fe4000d000000 */
        /* <DEDUP_REMOVED lines=16> */
[----:B------:R-:W-:Y:S02]  /*09a0*/  UIMAD UR18, UR18, UR21, URZ ;  /* 0x00000015121272a4 */ /* 0x000fe4000f8e023f */
[----:B------:R-:W-:Y:S02]  /*09b0*/  UMOV UR24, URZ ;  /* 0x0000003f00187c82 */ /* 0x000fe40008000000 */
[----:B------:R-:W-:Y:S02]  /*09c0*/  @!UP3 UMOV UR24, UR22 ;  /* 0x000000160018bc82 */ /* 0x000fe40008000000 */
[----:B------:R-:W-:Y:S02]  /*09d0*/  UIMAD UR4, UR9, UR5, UR4 ;  /* 0x00000005090472a4 */ /* 0x000fe4000f8e0204 */
[----:B------:R-:W-:-:S02]  /*09e0*/  UMOV UR25, URZ ;  /* 0x0000003f00197c82 */ /* 0x000fc40008000000 */
[----:B------:R-:W-:Y:S02]  /*09f0*/  USHF.R.S32.HI UR7, URZ, 0x1f, UR12 ;  /* 0x0000001f3f077899 */ /* 0x000fe4000801140c */
        /* <DEDUP_REMOVED lines=17> */
.L_x_1079:
[----:B------:R-:W-:Y:S05]  /*0b10*/  BSYNC B0 ;  /* 0x0000000000007941 */ /* 0x000fea0003800000 */
.L_x_1078:
        /* <DEDUP_REMOVED lines=18> */
.L_x_1081:
[----:B------:R-:W-:Y:S05]  /*0c40*/  BSYNC B0 ;  /* 0x0000000000007941 */ /* 0x000fea0003800000 */
.L_x_1080:
        /* <DEDUP_REMOVED lines=18> */
.L_x_1083:
[----:B------:R-:W-:Y:S05]  /*0d70*/  BSYNC B0 ;  /* 0x0000000000007941 */ /* 0x000fea0003800000 */
.L_x_1082:
        /* <DEDUP_REMOVED lines=18> */
.L_x_1085:
[----:B------:R-:W-:Y:S05]  /*0ea0*/  BSYNC B0 ;  /* 0x0000000000007941 */ /* 0x000fea0003800000 */
.L_x_1084:
        /* <DEDUP_REMOVED lines=18> */
.L_x_1087:
[----:B------:R-:W-:Y:S05]  /*0fd0*/  BSYNC B0 ;  /* 0x0000000000007941 */ /* 0x000fea0003800000 */
.L_x_1086:
        /* <DEDUP_REMOVED lines=18> */
.L_x_1089:
[----:B------:R-:W-:Y:S05]  /*1100*/  BSYNC B0 ;  /* 0x0000000000007941 */ /* 0x000fea0003800000 */
.L_x_1088:
        /* <DEDUP_REMOVED lines=18> */
.L_x_1091:
[----:B------:R-:W-:Y:S05]  /*1230*/  BSYNC B0 ;  /* 0x0000000000007941 */ /* 0x000fea0003800000 */
.L_x_1090:
        /* <DEDUP_REMOVED lines=18> */
.L_x_1093:
[----:B------:R-:W-:Y:S05]  /*1360*/  BSYNC B0 ;  /* 0x0000000000007941 */ /* 0x000fea0003800000 */
.L_x_1092:
        /* <DEDUP_REMOVED lines=67> */
.L_x_1077:
        /* <DEDUP_REMOVED lines=33> */
.L_x_1094:
        /* <DEDUP_REMOVED lines=46> */
.L_x_1095:
[----:B------:R-:W-:Y:S01]  /*1c90*/  SHF.R.S32.HI R15, RZ, 0x1f, R20 ;  /* 0x0000001fff0f7819 */ /* 0x000fe20000011414 */
[----:B------:R-:W1:Y:S01]  /*1ca0*/  S2R R6, SR_CTAID.X ;  /* 0x0000000000067919 */ /* 0x000e620000002500 */
[----:B------:R-:W-:Y:S01]  /*1cb0*/  UIADD3 UR6, -UR18, UR20, URZ ;  /* 0x0000001412067290 */ /* 0x000fe2000fffe13f */
[----:B------:R-:W-:Y:S01]  /*1cc0*/  BSSY B0, `(.L_x_1096) ;  /* 0x000005d000007945 */ /* 0x000fe20003800000 */
[CC--:B------:R-:W-:Y:S01]  /*1cd0*/  LEA.HI R0, R15.reuse, R20.reuse, RZ, 0x3 ;  /* 0x000000140f007211 */ /* 0x0c0fe200078f18ff */
[----:B------:R-:W2:Y:S01]  /*1ce0*/  S2R R12, SR_CTAID.Z ;  /* 0x00000000000c7919 */ /* 0x000ea20000002700 */
[----:B------:R-:W-:Y:S01]  /*1cf0*/  LEA.HI R16, R15, R20, RZ, 0x4 ;  /* 0x000000140f107211 */ /* 0x000fe200078f20ff */
[----:B------:R-:W-:Y:S01]  /*1d00*/  ULDC.64 UR4, c[0x0][0x1a8] ;  /* 0x00006a0000047ab9 */ /* 0x000fe20000000a00 */
[----:B------:R-:W-:Y:S01]  /*1d10*/  SHF.R.S32.HI R10, RZ, 0x3, R0 ;  /* 0x00000003ff0a7819 */ /* 0x000fe20000011400 */
[----:B------:R-:W-:Y:S01]  /*1d20*/  UIMAD UR4, UR21, UR4, URZ ;  /* 0x00000004150472a4 */ /* 0x000fe2000f8e023f */
        /* <DEDUP_REMOVED lines=8> */
[----:B------:R-:W-:Y:S01]  /*1db0*/  IMAD.SHL.U32 R90, R17, 0x8, RZ ;  /* 0x00000008115a7824 */ /* 0x000fe200078e00ff */
[----:B------:R-:W-:Y:S01]  /*1dc0*/  UIMAD UR4, UR9, UR5, UR4 ;  /* 0x00000005090472a4 */ /* 0x000fe2000f8e0204 */
[----:B------:R-:W-:Y:S01]  /*1dd0*/  IMAD R14, R11, c[0x0][0x1a0], RZ ;  /* 0x000068000b0e7a24 */ /* 0x000fe200078e02ff */
[----:B------:R-:W-:-:S02]  /*1de0*/  SHF.R.S32.HI R4, RZ, 0x1f, R0 ;  /* 0x0000001fff047819 */ /* 0x000fc40000011400 */
[----:B------:R-:W-:Y:S01]  /*1df0*/  LOP3.LUT R3, R2, 0x38, R90, 0xf8, !PT ;  /* 0x0000003802037812 */ /* 0x000fe200078ef85a */
[----:B-1----:R-:W-:Y:S01]  /*1e00*/  IMAD.WIDE R30, R6, 0x80, R10 ;  /* 0x00000080061e7825 */ /* 0x002fe200078e020a */
[----:B------:R-:W-:Y:S02]  /*1e10*/  SHF.R.U32.HI R2, RZ, 0x3, R2 ;  /* 0x00000003ff027819 */ /* 0x000fe40000011602 */
[----:B------:R-:W-:Y:S01]  /*1e20*/  LEA.HI R19, R4, R0, RZ, 0x3 ;  /* 0x0000000004137211 */ /* 0x000fe200078f18ff */
[----:B------:R-:W-:Y:S01]  /*1e30*/  IMAD.SHL.U32 R4, R5, 0x8, RZ ;  /* 0x0000000805047824 */ /* 0x000fe200078e00ff */
[----:B------:R-:W-:Y:S01]  /*1e40*/  LOP3.LUT R3, R3, R2, RZ, 0x3c, !PT ;  /* 0x0000000203037212 */ /* 0x000fe200078e3cff */
[----:B------:R1:W-:Y:S01]  /*1e50*/  STL.64 [R1+0x28], R30 ;  /* 0x0000281e01007387 */ /* 0x0003e20000100a00 */
        /* <DEDUP_REMOVED lines=9> */
[----:B------:R1:W-:Y:S02]  /*1ef0*/  STL.64 [R1+0x20], R90 ;  /* 0x0000205a01007387 */ /* 0x0003e40000100a00 */
        /* <DEDUP_REMOVED lines=15> */
[C---:B------:R-:W-:Y:S02]  /*1ff0*/  IMAD R5, R8.reuse, c[0x0][0x1bc], R0 ;  /* 0x00006f0008057a24 */ /* 0x040fe400078e0200 */
        /* <DEDUP_REMOVED lines=41> */
.L_x_1097:
[----:B------:R-:W-:Y:S05]  /*2290*/  BSYNC B0 ;  /* 0x0000000000007941 */ /* 0x000fea0003800000 */
.L_x_1096:
        /* <DEDUP_REMOVED lines=29> */
.L_x_1099:
[----:B------:R-:W-:Y:S05]  /*2470*/  BSYNC B0 ;  /* 0x0000000000007941 */ /* 0x000fea0003800000 */
.L_x_1098:
        /* <DEDUP_REMOVED lines=29> */
.L_x_1101:
[----:B------:R-:W-:Y:S05]  /*2650*/  BSYNC B0 ;  /* 0x0000000000007941 */ /* 0x000fea0003800000 */
.L_x_1100:
        /* <DEDUP_REMOVED lines=29> */
.L_x_1103:
[----:B------:R-:W-:Y:S05]  /*2830*/  BSYNC B0 ;  /* 0x0000000000007941 */ /* 0x000fea0003800000 */
.L_x_1102:
        /* <DEDUP_REMOVED lines=29> */
.L_x_1105:
[----:B------:R-:W-:Y:S05]  /*2a10*/  BSYNC B0 ;  /* 0x0000000000007941 */ /* 0x000fea0003800000 */
.L_x_1104:
        /* <DEDUP_REMOVED lines=29> */
.L_x_1107:
[----:B------:R-:W-:Y:S05]  /*2bf0*/  BSYNC B0 ;  /* 0x0000000000007941 */ /* 0x000fea0003800000 */
.L_x_1106:
[----:B------:R-:W-:Y:S01]  /*2c00*/  IADD3 R2, R10, 0x60, RZ ;  /* 0x000000600a027810 */ /* 0x000fe20007ffe0ff */
[----:B------:R-:W-:Y:S03]  /*2c10*/  BSSY B0, `(.L_x_1108) ;  /* 0x000001d000007945 */ /* 0x000fe60003800000 */
[----:B------:R-:W-:Y:S01]  /*2c20*/  ISETP.GE.AND P0, PT, R2, UR6, PT ;  /* 0x0000000602007c0c */ /* 0x000fe2000bf06270 */
[----:B------:R3:W-:-:S12]  /*2c30*/  STL [R1+0x50], R2 ;  /* 0x0000500201007387 */ /* 0x0007d80000100800 */
[----:B------:R-:W-:Y:S05]  /*2c40*/  @P0 BRA `(.L_x_1109) ;  /* 0x0000019000000947 */ /* 0x000fea0003800000 */
[----:B------:R-:W-:Y:S02]  /*2c50*/  IADD3 R5, P0, R30, 0x60, RZ ;  /* 0x000000601e057810 */ /* 0x000fe40007f1e0ff */
[----:B------:R-:W-:Y:S02]  /*2c60*/  ISETP.GE.AND P1, PT, R90, c[0x0][0x220], PT ;  /* 0x000088005a007a0c */ /* 0x000fe40003f26270 */
[----:B------:R-:W-:Y:S01]  /*2c70*/  MOV R3, R9 ;  /* 0x0000000900037202 */ /* 0x000fe20000000f00 */
[----:B---3--:R-:W-:Y:S01]  /*2c80*/  IMAD.X R2, RZ, RZ, R31, P0 ;  /* 0x000000ffff027224 */ /* 0x008fe200000e061f */
        /* <DEDUP_REMOVED lines=21> */
.L_x_1109:
[----:B------:R-:W-:Y:S05]  /*2de0*/  BSYNC B0 ;  /* 0x0000000000007941 */ /* 0x000fea0003800000 */
.L_x_1108:
[----:B---3--:R-:W-:Y:S01]  /*2df0*/  IADD3 R2, R10, 0x70, RZ ;  /* 0x000000700a027810 */ /* 0x008fe20007ffe0ff */
        /* <DEDUP_REMOVED lines=8> */
[----:B------:R-:W-:Y:S02]  /*2e80*/  IADD3 R5, P0, R30, 0x70, RZ ;  /* 0x000000701e057810 */ /* 0x000fe40007f1e0ff */
[----:B------:R-:W-:Y:S02]  /*2e90*/  ISETP.GE.AND P1, PT, R90, c[0x0][0x220], PT ;  /* 0x000088005a007a0c */ /* 0x000fe40003f26270 */
[----:B------:R-:W-:Y:S01]  /*2ea0*/  MOV R3, R9 ;  /* 0x0000000900037202 */ /* 0x000fe20000000f00 */
[----:B---3--:R-:W-:Y:S01]  /*2eb0*/  IMAD.X R2, RZ, RZ, R31, P0 ;  /* 0x000000ffff027224 */ /* 0x008fe200000e061f */
        /* <DEDUP_REMOVED lines=21> */
.L_x_1111:
[----:B------:R-:W-:Y:S05]  /*3010*/  BSYNC B0 ;  /* 0x0000000000007941 */ /* 0x000fea0003800000 */
.L_x_1110:
        /* <DEDUP_REMOVED lines=11> */
[----:B--23--:R-:W-:Y:S01]  /*30d0*/  IMAD.WIDE.U32 R2, R87, UR21, R88 ;  /* 0x0000001557027c25 */ /* 0x00cfe2000f8e0058 */
        /* <DEDUP_REMOVED lines=20> */
.L_x_1113:
[----:B------:R-:W-:Y:S05]  /*3220*/  BSYNC B0 ;  /* 0x0000000000007941 */ /* 0x000fea0003800000 */
.L_x_1112:
[----:B------:R-:W-:Y:S01]  /*3230*/  ISETP.GE.AND P0, PT, R14, UR14, PT ;  /* 0x0000000e0e007c0c */ /* 0x000fe2000bf06270 */
[----:B------:R-:W-:Y:S01]  /*3240*/  ULDC UR9, c[0x0][0x19c] ;  /* 0x0000670000097ab9 */ /* 0x000fe20000000800 */
[----:B------:R-:W-:Y:S01]  /*3250*/  BSSY B0, `(.L_x_1114) ;  /* 0x000001a000007945 */ /* 0x000fe20003800000 */
[----:B------:R-:W-:Y:S02]  /*3260*/  ULDC.64 UR4, c[0x0][0x1a0] ;  /* 0x0000680000047ab9 */ /* 0x000fe40000000a00 */
[----:B------:R-:W-:Y:S02]  /*3270*/  USHF.L.U32 UR10, UR22, 0x4, URZ ;  /* 0x00000004160a7899 */ /* 0x000fe4000800063f */
[----:B------:R-:W-:Y:S02]  /*3280*/  USHF.L.U64.HI UR9, UR22, UR13, UR9 ;  /* 0x0000000d16097299 */ /* 0x000fe40008010209 */
[----:B------:R-:W-:Y:S02]  /*3290*/  USHF.L.U64.HI UR11, UR4, UR11, UR5 ;  /* 0x0000000b040b7299 */ /* 0x000fe40008010205 */
[----:B------:R-:W-:-:S02]  /*32a0*/  USHF.L.U32 UR12, UR4, 0x5, URZ ;  /* 0x00000005040c7899 */ /* 0x000fc4000800063f */
[----:B------:R-:W-:Y:S05]  /*32b0*/  @P0 BRA `(.L_x_1115) ;  /* 0x0000013000000947 */ /* 0x000fea0003800000 */
[----:B------:R-:W-:Y:S02]  /*32c0*/  ISETP.GE.AND P1, PT, R90, c[0x0][0x220], PT ;  /* 0x000088005a007a0c */ /* 0x000fe40003f26270 */
[----:B------:R-:W-:Y:S02]  /*32d0*/  IADD3 R5, P2, R2, UR10, RZ ;  /* 0x0000000a02057c10 */ /* 0x000fe4000ff5e0ff */
[----:B------:R-:W-:Y:S02]  /*32e0*/  ISETP.GE.AND P0, PT, R252, c[0x0][0x220], PT ;  /* 0x00008800fc007a0c */ /* 0x000fe40003f06270 */
[----:B------:R-:W-:-:S07]  /*32f0*/  IADD3.X R8, R8, UR9, RZ, P2, !PT ;  /* 0x0000000908087c10 */ /* 0x000fce00097fe4ff */
        /* <DEDUP_REMOVED lines=15> */
.L_x_1115:
[----:B------:R-:W-:Y:S05]  /*33f0*/  BSYNC B0 ;  /* 0x0000000000007941 */ /* 0x000fea0003800000 */
.L_x_1114:
[----:B------:R-:W0:Y:S01]  /*3400*/  LDGDEPBAR ;  /* 0x00000000000079af */ /* 0x000e220000000000 */
[----:B------:R-:W-:Y:S01]  /*3410*/  ISETP.GE.AND P0, PT, R10, UR14, PT ;  /* 0x0000000e0a007c0c */ /* 0x000fe2000bf06270 */
[----:B--2---:R-:W-:Y:S01]  /*3420*/  IMAD.MOV.U32 R6, RZ, RZ, R24 ;  /* 0x000000ffff067224 */ /* 0x004fe200078e0018 */
[----:B------:R-:W-:Y:S01]  /*3430*/  SHF.R.S32.HI R5, RZ, 0x1f, R15 ;  /* 0x0000001fff057819 */ /* 0x000fe2000001140f */
[----:B------:R-:W-:Y:S01]  /*3440*/  IMAD.MOV.U32 R7, RZ, RZ, R25 ;  /* 0x000000ffff077224 */ /* 0x000fe200078e0019 */
[----:B------:R-:W-:Y:S01]  /*3450*/  UIMAD UR5, UR11, UR21, URZ ;  /* 0x000000150b0572a4 */ /* 0x000fe2000f8e023f */
[----:B------:R-:W-:Y:S01]  /*3460*/  IMAD.MOV.U32 R6, RZ, RZ, R22 ;  /* 0x000000ffff067224 */ /* 0x000fe200078e0016 */
[----:B------:R-:W-:Y:S01]  /*3470*/  LEA.HI R5, R5, R15, RZ, 0x2 ;  /* 0x0000000f05057211 */ /* 0x000fe200078f10ff */
[----:B---3--:R-:W-:Y:S01]  /*3480*/  IMAD.U32 R2, RZ, RZ, UR21 ;  /* 0x00000015ff027e24 */ /* 0x008fe2000f8e00ff */
[----:B------:R-:W-:Y:S01]  /*3490*/  UIMAD UR5, UR25, UR12, UR5 ;  /* 0x0000000c190572a4 */ /* 0x000fe2000f8e0205 */
[----:B------:R-:W-:Y:S01]  /*34a0*/  IMAD.SHL.U32 R20, R20, 0x2, RZ ;  /* 0x0000000214147824 */ /* 0x000fe200078e00ff */
[----:B------:R-:W-:Y:S01]  /*34b0*/  SHF.R.S32.HI R93, RZ, 0x2, R5 ;  /* 0x00000002ff5d7819 */ /* 0x000fe20000011405 */
[----:B------:R2:W-:Y:S01]  /*34c0*/  STL.64 [R1+0x18], R6 ;  /* 0x0000180601007387 */ /* 0x0005e20000100a00 */
[----:B------:R-:W-:Y:S01]  /*34d0*/  IMAD.WIDE.U32 R2, R2, UR12, R6 ;  /* 0x0000000c02027c25 */ /* 0x000fe2000f8e0006 */
[----:B------:R-:W-:Y:S01]  /*34e0*/  BSSY B0, `(.L_x_1116) ;  /* 0x000001a000007945 */ /* 0x000fe20003800000 */
[----:B------:R-:W-:Y:S01]  /*34f0*/  LOP3.LUT R92, R20, 0x6, RZ, 0xc0, !PT ;  /* 0x00000006145c7812 */ /* 0x000fe200078ec0ff */
[----:B------:R2:W-:Y:S02]  /*3500*/  STL [R1+0x48], R93 ;  /* 0x0000485d01007387 */ /* 0x0005e40000100800 */
        /* <DEDUP_REMOVED lines=23> */
.L_x_1117:
[----:B------:R-:W-:Y:S05]  /*3680*/  BSYNC B0 ;  /* 0x0000000000007941 */ /* 0x000fea0003800000 */
.L_x_1116:
        /* <DEDUP_REMOVED lines=27> */
.L_x_1119:
[----:B------:R-:W-:Y:S05]  /*3840*/  BSYNC B0 ;  /* 0x0000000000007941 */ /* 0x000fea0003800000 */
.L_x_1118:
[----:B--2---:R-:W-:Y:S01]  /*3850*/  SHF.R.S32.HI R7, RZ, 0x4, R16 ;  /* 0x00000004ff077819 */ /* 0x004fe20000011410 */
[C---:B------:R-:W-:Y:S01]  /*3860*/  IMAD.SHL.U32 R6, R17.reuse, 0x40, RZ ;  /* 0x0000004011067824 */ /* 0x040fe200078e00ff */
[----:B------:R-:W-:Y:S01]  /*3870*/  R2P PR, R17, 0x6 ;  /* 0x0000000611007804 */ /* 0x000fe20000000000 */
[----:B-1----:R-:W-:Y:S01]  /*3880*/  IMAD.SHL.U32 R3, R18, 0x40, RZ ;  /* 0x0000004012037824 */ /* 0x002fe200078e00ff */
        /* <DEDUP_REMOVED lines=28> */
[----:B------:R-:W-:Y:S01]  /*3a50*/  LDSM.16.M88.4 R28, [R208+0x8800] ;  /* 0x00880000d01c783b */ /* 0x000fe20000000200 */
        /* <DEDUP_REMOVED lines=10> */
[----:B------:R-:W5:Y:S01]  /*3b00*/  LDSM.16.M88.4 R12, [R210] ;  /* 0x00000000d20c783b */ /* 0x000f620000000200 */
[----:B------:R-:W-:Y:S01]  /*3b10*/  SEL R2, R2, 0xffffffc0, !P2 ;  /* 0xffffffc002027807 */ /* 0x000fe20005000000 */
[----:B------:R-:W-:Y:S01]  /*3b20*/  IMAD.IADD R3, R93, 0x1, R3 ;  /* 0x000000015d037824 */ /* 0x000fe200078e0203 */
[C---:B------:R-:W-:Y:S01]  /*3b30*/  IADD3 R221, R219.reuse, 0x1000, RZ ;  /* 0x00001000dbdd7810 */ /* 0x040fe20007ffe0ff */
[----:B------:R-:W-:Y:S01]  /*3b40*/  LDSM.16.M88.4 R16, [R212+0x2000] ;  /* 0x00200000d410783b */ /* 0x000fe20000000200 */
[----:B------:R-:W-:Y:S01]  /*3b50*/  IADD3 R220, R219, 0x1800, RZ ;  /* 0x00001800dbdc7810 */ /* 0x000fe20007ffe0ff */
[----:B------:R-:W-:Y:S01]  /*3b60*/  IMAD.IADD R217, R208, 0x1, R2 ;  /* 0x00000001d0d97824 */ /* 0x000fe200078e0202 */
[----:B------:R-:W-:Y:S01]  /*3b70*/  IADD3 R7, R3, 0x8, RZ ;  /* 0x0000000803077810 */ /* 0x000fe20007ffe0ff */
[----:B------:R-:W3:Y:S01]  /*3b80*/  LDSM.16.M88.4 R36, [R219+0x800] ;  /* 0x00080000db24783b */ /* 0x000ee20000000200 */
[----:B------:R-:W-:Y:S01]  /*3b90*/  IMAD.IADD R215, R2, 0x1, R219 ;  /* 0x0000000102d77824 */ /* 0x000fe200078e02db */
[----:B------:R-:W-:-:S02]  /*3ba0*/  SHF.R.S32.HI R2, RZ, 0x1f, R84 ;  /* 0x0000001fff027819 */ /* 0x000fc40000011454 */
[----:B------:R-:W4:Y:S01]  /*3bb0*/  LDSM.16.M88.4 R32, [R219] ;  /* 0x00000000db20783b */ /* 0x000f220000000200 */
[----:B------:R-:W-:Y:S02]  /*3bc0*/  IADD3 R6, R3, 0x40, RZ ;  /* 0x0000004003067810 */ /* 0x000fe40007ffe0ff */
[----:B------:R-:W-:Y:S01]  /*3bd0*/  LEA.HI R2, R2, R84, RZ, 0x2 ;  /* 0x0000005402027211 */ /* 0x000fe200078f10ff */
[----:B------:R-:W3:Y:S03]  /*3be0*/  LDSM.16.M88.4 R24, [R212] ;  /* 0x00000000d418783b */ /* 0x000ee60000000200 */
[----:B------:R-:W-:Y:S01]  /*3bf0*/  LOP3.LUT R5, R2, 0xfffffffc, RZ, 0xc0, !PT ;  /* 0xfffffffc02057812 */ /* 0x000fe200078ec0ff */
[----:B------:R-:W-:Y:S01]  /*3c00*/  LDSM.16.M88.4 R56, [R217+0x8800] ;  /* 0x00880000d938783b */ /* 0x000fe20000000200 */
[----:B------:R-:W-:-:S03]  /*3c10*/  IMAD.U32 R2, RZ, RZ, UR21 ;  /* 0x00000015ff027e24 */ /* 0x000fc6000f8e00ff */
[----:B------:R-:W-:Y:S01]  /*3c20*/  LDSM.16.M88.4 R40, [R217+0x8000] ;  /* 0x00800000d928783b */ /* 0x000fe20000000200 */
[----:B------:R-:W-:Y:S02]  /*3c30*/  IMAD.IADD R5, R84, 0x1, -R5 ;  /* 0x0000000154057824 */ /* 0x000fe400078e0a05 */
[----:B------:R-:W-:-:S03]  /*3c40*/  IMAD R2, R2, 0x20, R92 ;  /* 0x0000002002027824 */ /* 0x000fc600078e025c */
[----:B------:R4:W-:Y:S01]  /*3c50*/  STL [R1+0x54], R5 ;  /* 0x0000540501007387 */ /* 0x0009e20000100800 */
[C---:B-1----:R-:W-:Y:S08]  /*3c60*/  HMMA.16816.F32 R48, R8.reuse, R28, RZ ;  /* 0x0000001c0830723c */ /* 0x042ff000000018ff */
[C---:B--2---:R-:W-:Y:S08]  /*3c70*/  HMMA.16816.F32 R60, R8.reuse, R22, RZ ;  /* 0x00000016083c723c */ /* 0x044ff000000018ff */
[----:B------:R-:W-:Y:S01]  /*3c80*/  HMMA.16816.F32 R52, R8, R20, RZ ;  /* 0x000000140834723c */ /* 0x000fe200000018ff */
[----:B----4-:R-:W-:-:S07]  /*3c90*/  IADD3 R5, R3, 0x48, RZ ;  /* 0x0000004803057810 */ /* 0x010fce0007ffe0ff */
[C---:B-----5:R-:W-:Y:S08]  /*3ca0*/  HMMA.16816.F32 R64, R12.reuse, R20, RZ ;  /* 0x000000140c40723c */ /* 0x060ff000000018ff */
[----:B------:R-:W-:Y:S01]  /*3cb0*/  HMMA.16816.F32 R68, R12, R22, RZ ;  /* 0x000000160c44723c */ /* 0x000fe200000018ff */
[----:B------:R-:W1:Y:S07]  /*3cc0*/  LDSM.16.M88.4 R20, [R218+0x2000] ;  /* 0x00200000da14783b */ /* 0x000e6e0000000200 */
[----:B------:R-:W-:Y:S08]  /*3cd0*/  HMMA.16816.F32 R44, R8, R30, RZ ;  /* 0x0000001e082c723c */ /* 0x000ff000000018ff */
[C---:B------:R-:W-:Y:S08]  /*3ce0*/  HMMA.16816.F32 R8, R12.reuse, R28, RZ ;  /* 0x0000001c0c08723c */ /* 0x040ff000000018ff */
[----:B------:R-:W-:Y:S01]  /*3cf0*/  HMMA.16816.F32 R28, R12, R30, RZ ;  /* 0x0000001e0c1c723c */ /* 0x000fe200000018ff */
[----:B------:R-:W2:Y:S07]  /*3d00*/  LDSM.16.M88.4 R12, [R218] ;  /* 0x00000000da0c783b */ /* 0x000eae0000000200 */
[C---:B---3--:R-:W-:Y:S08]  /*3d10*/  HMMA.16816.F32 R72, R16.reuse, R36, R48 ;  /* 0x000000241048723c */ /* 0x048ff00000001830 */
[C---:B------:R-:W-:Y:S08]  /*3d20*/  HMMA.16816.F32 R60, R16.reuse, R34, R60 ;  /* 0x00000022103c723c */ /* 0x040ff0000000183c */
[C---:B------:R-:W-:Y:S08]  /*3d30*/  HMMA.16816.F32 R76, R16.reuse, R32, R52 ;  /* 0x00000020104c723c */ /* 0x040ff00000001834 */
[----:B------:R-:W-:Y:S08]  /*3d40*/  HMMA.16816.F32 R52, R16, R38, R44 ;  /* 0x000000261034723c */ /* 0x000ff0000000182c */
[C---:B------:R-:W-:Y:S08]  /*3d50*/  HMMA.16816.F32 R48, R24.reuse, R32, R64 ;  /* 0x000000201830723c */ /* 0x040ff00000001840 */
[C---:B------:R-:W-:Y:S01]  /*3d60*/  HMMA.16816.F32 R44, R24.reuse, R36, R8 ;  /* 0x00000024182c723c */ /* 0x040fe20000001808 */
[----:B------:R-:W-:Y:S07]  /*3d70*/  LDSM.16.M88.4 R8, [R216+0x2000] ;  /* 0x00200000d808783b */ /* 0x000fee0000000200 */
[C---:B------:R-:W-:Y:S01]  /*3d80*/  HMMA.16816.F32 R16, R24.reuse, R34, R68 ;  /* 0x000000221810723c */ /* 0x040fe20000001844 */
[----:B------:R-:W3:Y:S07]  /*3d90*/  LDSM.16.M88.4 R32, [R215] ;  /* 0x00000000d720783b */ /* 0x000eee0000000200 */
[----:B------:R-:W-:Y:S01]  /*3da0*/  HMMA.16816.F32 R68, R24, R38, R28 ;  /* 0x000000261844723c */ /* 0x000fe2000000181c */
[----:B------:R-:W4:Y:S04]  /*3db0*/  LDSM.16.M88.4 R24, [R216] ;  /* 0x00000000d818783b */ /* 0x000f280000000200 */
[----:B------:R-:W5:Y:S03]  /*3dc0*/  LDSM.16.M88.4 R28, [R215+0x800] ;  /* 0x00080000d71c783b */ /* 0x000f660000000200 */
[C---:B-1----:R-:W-:Y:S08]  /*3dd0*/  HMMA.16816.F32 R80, R20.reuse, R56, R72 ;  /* 0x000000381450723c */ /* 0x042ff00000001848 */
[C---:B------:R-:W-:Y:S08]  /*3de0*/  HMMA.16816.F32 R72, R20.reuse, R42, R60 ;  /* 0x0000002a1448723c */ /* 0x040ff0000000183c */
[-C--:B------:R-:W-:Y:S08]  /*3df0*/  HMMA.16816.F32 R76, R20, R40.reuse, R76 ;  /* 0x00000028144c723c */ /* 0x080ff0000000184c */
[----:B--2---:R-:W-:Y:S01]  /*3e00*/  HMMA.16816.F32 R60, R12, R40, R48 ;  /* 0x000000280c3c723c */ /* 0x004fe20000001830 */
[----:B------:R-:W-:Y:S07]  /*3e10*/  LDSM.16.M88.4 R48, [R208+0x9800] ;  /* 0x00980000d030783b */ /* 0x000fee0000000200 */
[----:B------:R-:W-:Y:S01]  /*3e20*/  HMMA.16816.F32 R64, R20, R58, R52 ;  /* 0x0000003a1440723c */ /* 0x000fe20000001834 */
[----:B------:R-:W-:Y:S04]  /*3e30*/  LDSM.16.M88.4 R52, [R208+0x9000] ;  /* 0x00900000d034783b */ /* 0x000fe80000000200 */
[----:B------:R-:W1:Y:S03]  /*3e40*/  LDSM.16.M88.4 R20, [R210+0x6000] ;  /* 0x00600000d214783b */ /* 0x000e660000000200 */
[C---:B------:R-:W-:Y:S08]  /*3e50*/  HMMA.16816.F32 R36, R12.reuse, R56, R44 ;  /* 0x000000380c24723c */ /* 0x040ff0000000182c */
[C---:B------:R-:W-:Y:S08]  /*3e60*/  HMMA.16816.F32 R44, R12.reuse, R58, R68 ;  /* 0x0000003a0c2c723c */ /* 0x040ff00000001844 */
[----:B------:R-:W-:Y:S01]  /*3e70*/  HMMA.16816.F32 R40, R12, R42, R16 ;  /* 0x0000002a0c28723c */ /* 0x000fe20000001810 */
[----:B------:R-:W2:Y:S07]  /*3e80*/  LDSM.16.M88.4 R16, [R210+0x4000] ;  /* 0x00400000d210783b */ /* 0x000eae0000000200 */
[C---:B---3--:R-:W-:Y:S08]  /*3e90*/  HMMA.16816.F32 R56, R8.reuse, R34, R72 ;  /* 0x000000220838723c */ /* 0x048ff00000001848 */
[-C--:B------:R-:W-:Y:S08]  /*3ea0*/  HMMA.16816.F32 R12, R8, R32.reuse, R76 ;  /* 0x00000020080c723c */ /* 0x080ff0000000184c */
[----:B----4-:R-:W-:Y:S08]  /*3eb0*/  HMMA.16816.F32 R68, R24, R32, R60 ;  /* 0x000000201844723c */ /* 0x010ff0000000183c */
[C---:B-----5:R-:W-:Y:S08]  /*3ec0*/  HMMA.16816.F32 R76, R8.reuse, R28, R80 ;  /* 0x0000001c084c723c */ /* 0x060ff00000001850 */
[----:B------:R-:W-:Y:S01]  /*3ed0*/  HMMA.16816.F32 R72, R8, R30, R64 ;  /* 0x0000001e0848723c */ /* 0x000fe20000001840 */
[----:B------:R-:W-:Y:S07]  /*3ee0*/  LDSM.16.M88.4 R8, [R212+0x6000] ;  /* 0x00600000d408783b */ /* 0x000fee0000000200 */
[C---:B------:R-:W-:Y:S01]  /*3ef0*/  HMMA.16816.F32 R60, R24.reuse, R28, R36 ;  /* 0x0000001c183c723c */ /* 0x040fe20000001824 */
[----:B------:R-:W3:Y:S07]  /*3f00*/  LDSM.16.M88.4 R36, [R219+0x1000] ;  /* 0x00100000db24783b */ /* 0x000eee0000000200 */
[C---:B------:R-:W-:Y:S08]  /*3f10*/  HMMA.16816.F32 R44, R24.reuse, R30, R44 ;  /* 0x0000001e182c723c */ /* 0x040ff0000000182c */
[----:B------:R-:W-:Y:S01]  /*3f20*/  HMMA.16816.F32 R64, R24, R34, R40 ;  /* 0x000000221840723c */ /* 0x000fe20000001828 */
[----:B------:R-:W4:Y:S07]  /*3f30*/  LDSM.16.M88.4 R32, [R219+0x1800] ;  /* 0x00180000db20783b */ /* 0x000f2e0000000200 */
[C---:B-1----:R-:W-:Y:S08]  /*3f40*/  HMMA.16816.F32 R28, R20.reuse, R54, R56 ;  /* 0x00000036141c723c */ /* 0x042ff00000001838 */
[C---:B------:R-:W-:Y:S01]  /*3f50*/  HMMA.16816.F32 R40, R20.reuse, R52, R12 ;  /* 0x000000341428723c */ /* 0x040fe2000000180c */
[----:B------:R-:W1:Y:S07]  /*3f60*/  LDSM.16.M88.4 R12, [R212+0x4000] ;  /* 0x00400000d40c783b */ /* 0x000e6e0000000200 */
[C---:B------:R-:W-:Y:S08]  /*3f70*/  HMMA.16816.F32 R24, R20.reuse, R48, R76 ;  /* 0x000000301418723c */ /* 0x040ff0000000184c */
[----:B------:R-:W-:Y:S08]  /*3f80*/  HMMA.16816.F32 R20, R20, R50, R72 ;  /* 0x000000321414723c */ /* 0x000ff00000001848 */
[C---:B--2---:R-:W-:Y:S08]  /*3f90*/  HMMA.16816.F32 R56, R16.reuse, R52, R68 ;  /* 0x000000341038723c */ /* 0x044ff00000001844 */
[C---:B------:R-:W-:Y:S08]  /*3fa0*/  HMMA.16816.F32 R52, R16.reuse, R54, R64 ;  /* 0x000000361034723c */ /* 0x040ff00000001840 */
[C---:B------:R-:W-:Y:S08]  /*3fb0*/  HMMA.16816.F32 R60, R16.reuse, R48, R60 ;  /* 0x00000030103c723c */ /* 0x040ff0000000183c */
[----:B------:R-:W-:Y:S01]  /*3fc0*/  HMMA.16816.F32 R68, R16, R50, R44 ;  /* 0x000000321044723c */ /* 0x000fe2000000182c */
[----:B------:R-:W-:Y:S07]  /*3fd0*/  LDSM.16.M88.4 R16, [R218+0x6000] ;  /* 0x00600000da10783b */ /* 0x000fee0000000200 */
[C---:B---3--:R-:W-:Y:S01]  /*3fe0*/  HMMA.16816.F32 R72, R8.reuse, R38, R28 ;  /* 0x000000260848723c */ /* 0x048fe2000000181c */
[----:B------:R-:W2:Y:S07]  /*3ff0*/  LDSM.16.M88.4 R28, [R217+0x9000] ;  /* 0x00900000d91c783b */ /* 0x000eae0000000200 */
[C---:B------:R-:W-:Y:S01]  /*4000*/  HMMA.16816.F32 R64, R8.reuse, R36, R40 ;  /* 0x000000240840723c */ /* 0x040fe20000001828 */
[----:B------:R-:W-:Y:S07]  /*4010*/  LDSM.16.M88.4 R40, [R217+0x9800] ;  /* 0x00980000d928783b */ /* 0x000fee0000000200 */
[C---:B----4-:R-:W-:Y:S01]  /*4020*/  HMMA.16816.F32 R80, R8.reuse, R34, R20 ;  /* 0x000000220850723c */ /* 0x050fe20000001814 */
[----:B------:R-:W3:Y:S07]  /*4030*/  LDSM.16.M88.4 R20, [R218+0x4000] ;  /* 0x00400000da14783b */ /* 0x000eee0000000200 */
[----:B------:R-:W-:Y:S01]  /*4040*/  HMMA.16816.F32 R76, R8, R32, R24 ;  /* 0x00000020084c723c */ /* 0x000fe20000001818 */
[----:B------:R-:W-:Y:S04]  /*4050*/  LDSM.16.M88.4 R24, [R216+0x6000] ;  /* 0x00600000d818783b */ /* 0x000fe80000000200 */
[----:B------:R-:W-:Y:S03]  /*4060*/  LDSM.16.M88.4 R8, [R216+0x4000] ;  /* 0x00400000d808783b */ /* 0x000fe60000000200 */
[C---:B-1----:R-:W-:Y:S08]  /*4070*/  HMMA.16816.F32 R48, R12.reuse, R36, R56 ;  /* 0x000000240c30723c */ /* 0x042ff00000001838 */
[C---:B------:R-:W-:Y:S01]  /*4080*/  HMMA.16816.F32 R52, R12.reuse, R38, R52 ;  /* 0x000000260c34723c */ /* 0x040fe20000001834 */
[----:B------:R-:W1:Y:S07]  /*4090*/  LDSM.16.M88.4 R36, [R215+0x1000] ;  /* 0x00100000d724783b */ /* 0x000e6e0000000200 */
[C---:B------:R-:W-:Y:S08]  /*40a0*/  HMMA.16816.F32 R44, R12.reuse, R32, R60 ;  /* 0x000000200c2c723c */ /* 0x040ff0000000183c */
[----:B------:R-:W-:Y:S08]  /*40b0*/  HMMA.16816.F32 R68, R12, R34, R68 ;  /* 0x000000220c44723c */ /* 0x000ff00000001844 */
[-C--:B--2---:R-:W-:Y:S08]  /*40c0*/  HMMA.16816.F32 R12, R16, R28.reuse, R64 ;  /* 0x0000001c100c723c */ /* 0x084ff00000001840 */
[C---:B---3--:R-:W-:Y:S08]  /*40d0*/  HMMA.16816.F32 R32, R20.reuse, R28, R48 ;  /* 0x0000001c1420723c */ /* 0x048ff00000001830 */
[----:B------:R-:W-:Y:S08]  /*40e0*/  HMMA.16816.F32 R60, R20, R40, R44 ;  /* 0x00000028143c723c */ /* 0x000ff0000000182c */
[----:B-1----:R-:W-:Y:S07]  /*40f0*/  HMMA.16816.F32 R44, R24, R36, R12 ;  /* 0x00000024182c723c */ /* 0x002fee000000180c */
        /* <DEDUP_REMOVED lines=14> */
[----:B------:R-:W-:Y:S01]  /*41e0*/  ISETP.GE.AND P4, PT, R2, R231, PT ;  /* 0x000000e70200720c */ /* 0x000fe20003f86270 */
[----:B------:R-:W-:-:S04]  /*41f0*/  DEPBAR.LE SB0, 0x0 ;  /* 0x000080000000791a */ /* 0x000fc80000000000 */
[----:B------:R-:W-:Y:S01]  /*4200*/  IADD3 R6, R6, UR4, RZ ;  /* 0x0000000406067c10 */ /* 0x000fe2000fffe0ff */
[----:B------:R-:W-:Y:S01]  /*4210*/  HMMA.16816.F32 R56, R16, R40, R76 ;  /* 0x000000281038723c */ /* 0x000fe2000000184c */
[----:B------:R-:W-:Y:S02]  /*4220*/  IADD3 R5, R5, UR4, RZ ;  /* 0x0000000405057c10 */ /* 0x000fe4000fffe0ff */
[C---:B------:R-:W-:Y:S02]  /*4230*/  ISETP.LT.OR P4, PT, R2.reuse, R227, P4 ;  /* 0x000000e30200720c */ /* 0x040fe40002781670 */
[----:B------:R-:W-:Y:S02]  /*4240*/  IADD3 R3, R2, 0x1, RZ ;  /* 0x0000000102037810 */ /* 0x000fe40007ffe0ff */
[----:B------:R-:W-:Y:S01]  /*4250*/  IMNMX R229, R6, UR19, PT ;  /* 0x0000001306e57c17 */ /* 0x000fe2000b800200 */
[----:B------:R-:W-:Y:S01]  /*4260*/  HMMA.16816.F32 R32, R24, R38, R48 ;  /* 0x000000261820723c */ /* 0x000fe20000001830 */
[----:B------:R-:W-:-:S02]  /*4270*/  IMNMX R228, R5, UR19, PT ;  /* 0x0000001305e47c17 */ /* 0x000fc4000b800200 */
[----:B------:R-:W-:Y:S02]  /*4280*/  IADD3 R7, R7, UR4, RZ ;  /* 0x0000000407077c10 */ /* 0x000fe4000fffe0ff */
[CC--:B------:R-:W-:Y:S02]  /*4290*/  ISETP.GE.AND P2, PT, R3.reuse, R229.reuse, PT ;  /* 0x000000e50300720c */ /* 0x0c0fe40003f46270 */
[----:B------:R-:W-:Y:S01]  /*42a0*/  FSEL R77, R28, -INF , !P4 ;  /* 0xff8000001c4d7808 */ /* 0x000fe20006000000 */
[----:B------:R-:W-:Y:S01]  /*42b0*/  HMMA.16816.F32 R36, R8, R38, R52 ;  /* 0x000000260824723c */ /* 0x000fe20000001834 */
[-C--:B------:R-:W-:Y:S02]  /*42c0*/  ISETP.GE.AND P0, PT, R3, R228.reuse, PT ;  /* 0x000000e40300720c */ /* 0x080fe40003f06270 */
[C---:B------:R-:W-:Y:S02]  /*42d0*/  ISETP.GE.AND P1, PT, R2.reuse, R229, PT ;  /* 0x000000e50200720c */ /* 0x040fe40003f26270 */
[----:B------:R-:W-:-:S02]  /*42e0*/  ISETP.GE.AND P4, PT, R2, R228, PT ;  /* 0x000000e40200720c */ /* 0x000fc40003f86270 */
[----:B------:R-:W-:Y:S01]  /*42f0*/  IMNMX R230, R7, UR19, PT ;  /* 0x0000001307e67c17 */ /* 0x000fe2000b800200 */
[-C--:B------:R-:W-:Y:S01]  /*4300*/  HMMA.16816.F32 R16, R16, R42.reuse, R80 ;  /* 0x0000002a1010723c */ /* 0x080fe20000001850 */
[CC--:B------:R-:W-:Y:S02]  /*4310*/  ISETP.LT.OR P2, PT, R3.reuse, R225.reuse, P2 ;  /* 0x000000e10300720c */ /* 0x0c0fe40001741670 */
[CC--:B------:R-:W-:Y:S02]  /*4320*/  ISETP.LT.OR P0, PT, R3.reuse, R224.reuse, P0 ;  /* 0x000000e00300720c */ /* 0x0c0fe40000701670 */
[C---:B------:R-:W-:Y:S02]  /*4330*/  ISETP.LT.OR P1, PT, R2.reuse, R225, P1 ;  /* 0x000000e10200720c */ /* 0x040fe40000f21670 */
[----:B------:R-:W-:Y:S01]  /*4340*/  ISETP.LT.OR P4, PT, R2, R224, P4 ;  /* 0x000000e00200720c */ /* 0x000fe20002781670 */
[----:B------:R-:W-:Y:S01]  /*4350*/  HMMA.16816.F32 R20, R20, R42, R68 ;  /* 0x0000002a1414723c */ /* 0x000fe20000001844 */
[----:B------:R-:W-:-:S02]  /*4360*/  ISETP.GE.AND P6, PT, R3, R231, PT ;  /* 0x000000e70300720c */ /* 0x000fc40003fc6270 */
[-C--:B------:R-:W-:Y:S02]  /*4370*/  ISETP.GE.AND P5, PT, R3, R230.reuse, PT ;  /* 0x000000e60300720c */ /* 0x080fe40003fa6270 */
[----:B------:R-:W-:Y:S02]  /*4380*/  ISETP.GE.AND P3, PT, R2, R230, PT ;  /* 0x000000e60200720c */ /* 0x000fe40003f66270 */
[----:B------:R-:W-:Y:S02]  /*4390*/  FSEL R41, R44, -INF , !P1 ;  /* 0xff8000002c297808 */ /* 0x000fe40004800000 */
[----:B------:R-:W-:Y:S02]  /*43a0*/  FSEL R49, R46, -INF , !P4 ;  /* 0xff8000002e317808 */ /* 0x000fe40006000000 */
[----:B------:R-:W-:Y:S02]  /*43b0*/  FSEL R40, R45, -INF , !P2 ;  /* 0xff8000002d287808 */ /* 0x000fe40005000000 */
[----:B------:R-:W-:-:S02]  /*43c0*/  FSEL R48, R47, -INF , !P0 ;  /* 0xff8000002f307808 */ /* 0x000fc40004000000 */
[C---:B-1----:R-:W-:Y:S01]  /*43d0*/  HMMA.16816.F32 R44, R8.reuse, R12, R60 ;  /* 0x0000000c082c723c */ /* 0x042fe2000000183c */
[----:B------:R-:W-:Y:S01]  /*43e0*/  BAR.SYNC.DEFER_BLOCKING 0x0 ;  /* 0x0000000000007b1d */ /* 0x000fe20000010000 */
[C---:B------:R-:W-:Y:S02]  /*43f0*/  ISETP.LT.OR P6, PT, R3.reuse, R227, P6 ;  /* 0x000000e30300720c */ /* 0x040fe400037c1670 */
[-C--:B------:R-:W-:Y:S02]  /*4400*/  ISETP.LT.OR P5, PT, R3, R226.reuse, P5 ;  /* 0x000000e20300720c */ /* 0x080fe40002fa1670 */
[C---:B------:R-:W-:Y:S02]  /*4410*/  ISETP.LT.OR P3, PT, R2.reuse, R226, P3 ;  /* 0x000000e20200720c */ /* 0x040fe40001f61670 */
[C---:B------:R-:W-:Y:S01]  /*4420*/  IADD3 R3, R2.reuse, 0x8, RZ ;  /* 0x0000000802037810 */ /* 0x040fe20007ffe0ff */
[----:B------:R-:W-:Y:S01]  /*4430*/  HMMA.16816.F32 R8, R8, R14, R20 ;  /* 0x0000000e0808723c */ /* 0x000fe20000001814 */
[----:B------:R-:W-:-:S02]  /*4440*/  IADD3 R5, R2, 0x9, RZ ;  /* 0x0000000902057810 */ /* 0x000fc40007ffe0ff */
[----:B------:R-:W-:Y:S02]  /*4450*/  FSEL R79, R30, -INF , !P3 ;  /* 0xff8000001e4f7808 */ /* 0x000fe40005800000 */
[C---:B------:R-:W-:Y:S02]  /*4460*/  ISETP.GE.AND P3, PT, R3.reuse, R231, PT ;  /* 0x000000e70300720c */ /* 0x040fe40003f66270 */
[C---:B------:R-:W-:Y:S02]  /*4470*/  ISETP.GE.AND P1, PT, R3.reuse, R230, PT ;  /* 0x000000e60300720c */ /* 0x040fe40003f26270 */
[CC--:B------:R-:W-:Y:S02]  /*4480*/  ISETP.GE.AND P4, PT, R3.reuse, R229.reuse, PT ;  /* 0x000000e50300720c */ /* 0x0c0fe40003f86270 */
[----:B------:R-:W-:Y:S02]  /*4490*/  ISETP.GE.AND P2, PT, R3, R228, PT ;  /* 0x000000e40300720c */ /* 0x000fe40003f46270 */
[----:B------:R-:W-:-:S02]  /*44a0*/  ISETP.GE.AND P0, PT, R5, R229, PT ;  /* 0x000000e50500720c */ /* 0x000fc40003f06270 */
[----:B------:R-:W-:Y:S02]  /*44b0*/  FSEL R76, R29, -INF , !P6 ;  /* 0xff8000001d4c7808 */ /* 0x000fe40007000000 */
[----:B------:R-:W-:Y:S02]  /*44c0*/  FSEL R78, R31, -INF , !P5 ;  /* 0xff8000001f4e7808 */ /* 0x000fe40006800000 */
[C---:B------:R-:W-:Y:S01]  /*44d0*/  HMMA.16816.F32 R28, R24.reuse, R12, R56 ;  /* 0x0000000c181c723c */ /* 0x040fe20000001838 */
[C---:B------:R-:W-:Y:S02]  /*44e0*/  ISETP.LT.OR P3, PT, R3.reuse, R227, P3 ;  /* 0x000000e30300720c */ /* 0x040fe40001f61670 */
[C---:B------:R-:W-:Y:S02]  /*44f0*/  ISETP.LT.OR P1, PT, R3.reuse, R226, P1 ;  /* 0x000000e20300720c */ /* 0x040fe40000f21670 */
[CC--:B------:R-:W-:Y:S02]  /*4500*/  ISETP.LT.OR P4, PT, R3.reuse, R225.reuse, P4 ;  /* 0x000000e10300720c */ /* 0x0c0fe40002781670 */
[----:B------:R-:W-:Y:S01]  /*4510*/  ISETP.LT.OR P2, PT, R3, R224, P2 ;  /* 0x000000e00300720c */ /* 0x000fe20001741670 */
[----:B------:R-:W-:Y:S01]  /*4520*/  HMMA.16816.F32 R24, R24, R14, R16 ;  /* 0x0000000e1818723c */ /* 0x000fe20000001810 */
[----:B------:R-:W-:-:S02]  /*4530*/  ISETP.LT.OR P0, PT, R5, R225, P0 ;  /* 0x000000e10500720c */ /* 0x000fc40000701670 */
[----:B------:R-:W-:Y:S02]  /*4540*/  IADD3 R3, R2, 0x10, RZ ;  /* 0x0000001002037810 */ /* 0x000fe40007ffe0ff */
[----:B------:R-:W-:Y:S02]  /*4550*/  FSEL R61, R36, -INF , !P3 ;  /* 0xff800000243d7808 */ /* 0x000fe40005800000 */
[----:B------:R-:W-:Y:S02]  /*4560*/  FSEL R63, R38, -INF , !P1 ;  /* 0xff800000263f7808 */ /* 0x000fe40004800000 */
[----:B------:R-:W-:Y:S02]  /*4570*/  FSEL R32, R32, -INF , !P4 ;  /* 0xff80000020207808 */ /* 0x000fe40006000000 */
[----:B------:R-:W-:Y:S02]  /*4580*/  FSEL R34, R34, -INF , !P2 ;  /* 0xff80000022227808 */ /* 0x000fe40005000000 */
[----:B------:R-:W-:-:S02]  /*4590*/  FSEL R33, R33, -INF , !P0 ;  /* 0xff80000021217808 */ /* 0x000fc40004000000 */
[CC--:B------:R-:W-:Y:S02]  /*45a0*/  ISETP.GE.AND P6, PT, R5.reuse, R231.reuse, PT ;  /* 0x000000e70500720c */ /* 0x0c0fe40003fc6270 */
[C---:B------:R-:W-:Y:S02]  /*45b0*/  ISETP.GE.AND P5, PT, R5.reuse, R230, PT ;  /* 0x000000e60500720c */ /* 0x040fe40003fa6270 */
[----:B------:R-:W-:Y:S02]  /*45c0*/  ISETP.GE.AND P3, PT, R5, R228, PT ;  /* 0x000000e40500720c */ /* 0x000fe40003f66270 */
[C---:B------:R-:W-:Y:S02]  /*45d0*/  ISETP.GE.AND P1, PT, R3.reuse, R231, PT ;  /* 0x000000e70300720c */ /* 0x040fe40003f26270 */
[C---:B------:R-:W-:Y:S02]  /*45e0*/  ISETP.GE.AND P4, PT, R3.reuse, R230, PT ;  /* 0x000000e60300720c */ /* 0x040fe40003f86270 */
[----:B------:R-:W-:-:S02]  /*45f0*/  ISETP.GE.AND P2, PT, R3, R229, PT ;  /* 0x000000e50300720c */ /* 0x000fc40003f46270 */
[----:B------:R-:W-:Y:S02]  /*4600*/  ISETP.GE.AND P0, PT, R3, R228, PT ;  /* 0x000000e40300720c */ /* 0x000fe40003f06270 */
[CC--:B------:R-:W-:Y:S02]  /*4610*/  ISETP.LT.OR P6, PT, R5.reuse, R227.reuse, P6 ;  /* 0x000000e30500720c */ /* 0x0c0fe400037c1670 */
[C---:B------:R-:W-:Y:S02]  /*4620*/  ISETP.LT.OR P5, PT, R5.reuse, R226, P5 ;  /* 0x000000e20500720c */ /* 0x040fe40002fa1670 */
[----:B------:R-:W-:Y:S02]  /*4630*/  ISETP.LT.OR P3, PT, R5, R224, P3 ;  /* 0x000000e00500720c */ /* 0x000fe40001f61670 */
        /* <DEDUP_REMOVED lines=20> */
[----:B------:R-:W-:Y:S02]  /*4780*/  IADD3 R2, R2, 0x19, RZ ;  /* 0x0000001902027810 */ /* 0x000fe40007ffe0ff */
[----:B------:R-:W-:Y:S02]  /*4790*/  ISETP.LT.OR P0, PT, R3, R225, P0 ;  /* 0x000000e10300720c */ /* 0x000fe40000701670 */
[----:B------:R-:W-:Y:S02]  /*47a0*/  FSEL R131, R46, -INF , !P4 ;  /* 0xff8000002e837808 */ /* 0x000fe40006000000 */
[----:B------:R-:W-:Y:S02]  /*47b0*/  FSEL R16, R24, -INF , !P0 ;  /* 0xff80000018107808 */ /* 0x000fe40004000000 */
[----:B------:R-:W-:Y:S02]  /*47c0*/  ISETP.GE.AND P0, PT, R2, R228, PT ;  /* 0x000000e40200720c */ /* 0x000fe40003f06270 */
[----:B------:R-:W-:-:S02]  /*47d0*/  FSEL R28, R28, -INF , !P2 ;  /* 0xff8000001c1c7808 */ /* 0x000fc40005000000 */
[----:B------:R-:W-:Y:S02]  /*47e0*/  ISETP.LT.OR P0, PT, R2, R224, P0 ;  /* 0x000000e00200720c */ /* 0x000fe40000701670 */
[----:B------:R-:W-:Y:S02]  /*47f0*/  FSEL R118, R45, -INF , !P5 ;  /* 0xff8000002d767808 */ /* 0x000fe40006800000 */
[----:B------:R-:W-:Y:S02]  /*4800*/  FSEL R17, R27, -INF , !P0 ;  /* 0xff8000001b117808 */ /* 0x000fe40004000000 */
[----:B------:R-:W-:Y:S02]  /*4810*/  PLOP3.LUT P0, PT, PT, PT, UP0, 0x80, 0x0 ;  /* 0x000000000000781c */ /* 0x000fe40003f0f008 */
        /* <DEDUP_REMOVED lines=9> */
[CC--:B------:R-:W-:Y:S02]  /*48b0*/  ISETP.LT.OR P4, PT, R3.reuse, R227.reuse, P4 ;  /* 0x000000e30300720c */ /* 0x0c0fe40002781670 */
[C---:B------:R-:W-:Y:S02]  /*48c0*/  ISETP.LT.OR P2, PT, R3.reuse, R226, P2 ;  /* 0x000000e20300720c */ /* 0x040fe40001741670 */
[----:B------:R-:W-:Y:S02]  /*48d0*/  ISETP.LT.OR P5, PT, R3, R224, P5 ;  /* 0x000000e00300720c */ /* 0x000fe40002fa1670 */
[C---:B------:R-:W-:Y:S02]  /*48e0*/  ISETP.LT.OR P3, PT, R2.reuse, R227, P3 ;  /* 0x000000e30200720c */ /* 0x040fe40001f61670 */
[----:B------:R-:W-:-:S02]  /*48f0*/  ISETP.LT.OR P1, PT, R2, R226, P1 ;  /* 0x000000e20200720c */ /* 0x000fc40000f21670 */
[----:B------:R-:W-:Y:S02]  /*4900*/  ISETP.LT.OR P6, PT, R2, R225, P6 ;  /* 0x000000e10200720c */ /* 0x000fe400037c1670 */
[----:B------:R-:W-:Y:S02]  /*4910*/  LOP3.LUT R2, R85, R86, RZ, 0xfc, !PT ;  /* 0x0000005655027212 */ /* 0x000fe400078efcff */
[----:B------:R-:W-:Y:S02]  /*4920*/  FSEL R18, R26, -INF , !P5 ;  /* 0xff8000001a127808 */ /* 0x000fe40006800000 */
[----:B------:R-:W-:Y:S02]  /*4930*/  FSEL R15, R25, -INF , !P6 ;  /* 0xff800000190f7808 */ /* 0x000fe40007000000 */
[----:B------:R-:W-:Y:S02]  /*4940*/  FSEL R117, R8, -INF , !P4 ;  /* 0xff80000008757808 */ /* 0x000fe40006000000 */
[----:B------:R-:W-:-:S02]  /*4950*/  FSEL R119, R10, -INF , !P2 ;  /* 0xff8000000a777808 */ /* 0x000fc40005000000 */
[----:B------:R-:W-:Y:S02]  /*4960*/  FSEL R116, R9, -INF , !P3 ;  /* 0xff80000009747808 */ /* 0x000fe40005800000 */
        /* <DEDUP_REMOVED lines=14> */
[----:B------:R-:W-:Y:S02]  /*4a50*/  @!P2 LEA R8, P1, R6, c[0x0][0x168], 0x1 ;  /* 0x00005a000608aa11 */ /* 0x000fe400078208ff */
[----:B------:R-:W-:-:S02]  /*4a60*/  @!P3 LEA R10, P4, R3, c[0x0][0x168], 0x1 ;  /* 0x00005a00030aba11 */ /* 0x000fc400078808ff */
[----:B------:R-:W-:Y:S02]  /*4a70*/  IADD3.X R7, R5, UR9, RZ, P5, !PT ;  /* 0x0000000905077c10 */ /* 0x000fe4000affe4ff */
        /* <DEDUP_REMOVED lines=25> */
.L_x_1122:
[----:B------:R-:W-:Y:S05]  /*4c10*/  BSYNC B0 ;  /* 0x0000000000007941 */ /* 0x000fea0003800000 */
.L_x_1121:
[----:B------:R-:W0:Y:S02]  /*4c20*/  LDGDEPBAR ;  /* 0x00000000000079af */ /* 0x000e240000000000 */
.L_x_1120:
        /* <DEDUP_REMOVED lines=37> */
[----:B------:R-:W-:-:S05]  /*4e80*/  FMUL.FTZ R3, R134, c[0x0][0x23c] ;  /* 0x00008f0086037a20 */ /* 0x000fca0000410000 */
[----:B------:R-:W-:-:S05]  /*4e90*/  FSEL R3, R3, RZ, P1 ;  /* 0x000000ff03037208 */ /* 0x000fca0000800000 */
[--C-:B------:R-:W-:Y:S02]  /*4ea0*/  FFMA.FTZ R6, R41, c[0x0][0x23c], -R3.reuse ;  /* 0x00008f0029067a23 */ /* 0x100fe40000010803 */
[--C-:B-1----:R-:W-:Y:S02]  /*4eb0*/  FFMA.FTZ R8, R28, c[0x0][0x23c], -R3.reuse ;  /* 0x00008f001c087a23 */ /* 0x102fe40000010803 */
[----:B------:R1:W-:Y:S01]  /*4ec0*/  MUFU.EX2 R250, R6 ;  /* 0x0000000600fa7308 */ /* 0x0003e20000000800 */
[--C-:B------:R-:W-:Y:S01]  /*4ed0*/  FFMA.FTZ R9, R14, c[0x0][0x23c], -R3.reuse ;  /* 0x00008f000e097a23 */ /* 0x100fe20000010803 */
[----:B--2---:R-:W-:Y:S01]  /*4ee0*/  FMNMX.FTZ R137, R5, R137, !PT ;  /* 0x0000008905897209 */ /* 0x004fe20007810000 */
[----:B------:R-:W-:-:S05]  /*4ef0*/  FFMA.FTZ R5, R32, c[0x0][0x23c], -R3 ;  /* 0x00008f0020057a23 */ /* 0x000fca0000010803 */
[----:B------:R-:W-:Y:S01]  /*4f00*/  MUFU.EX2 R244, R8 ;  /* 0x0000000800f47308 */ /* 0x000fe20000000800 */
[----:B------:R-:W-:Y:S01]  /*4f10*/  FSETP.NEU.FTZ.AND P1, PT, R137, -INF , PT ;  /* 0xff8000008900780b */ /* 0x000fe20003f3d000 */
[----:B-1----:R-:W-:-:S06]  /*4f20*/  FFMA.FTZ R6, R40, c[0x0][0x23c], -R3 ;  /* 0x00008f0028067a23 */ /* 0x002fcc0000010803 */
[----:B------:R1:W2:Y:S08]  /*4f30*/  MUFU.EX2 R246, R9 ;  /* 0x0000000900f67308 */ /* 0x0002b00000000800 */
[----:B------:R3:W-:Y:S01]  /*4f40*/  MUFU.EX2 R249, R6 ;  /* 0x0000000600f97308 */ /* 0x0007e20000000800 */
[----:B-1----:R-:W-:-:S07]  /*4f50*/  FFMA.FTZ R9, R16, c[0x0][0x23c], -R3 ;  /* 0x00008f0010097a23 */ /* 0x002fce0000010803 */
[----:B------:R1:W-:Y:S01]  /*4f60*/  MUFU.EX2 R248, R5 ;  /* 0x0000000500f87308 */ /* 0x0003e20000000800 */
[----:B--2---:R-:W-:Y:S01]  /*4f70*/  F2FP.PACK_AB R124, R246, R244 ;  /* 0x000000f4f67c723e */ /* 0x004fe200000000ff */
[----:B---3--:R-:W-:-:S06]  /*4f80*/  FMUL.FTZ R6, R137, c[0x0][0x23c] ;  /* 0x00008f0089067a20 */ /* 0x008fcc0000410000 */
[----:B------:R2:W-:Y:S01]  /*4f90*/  MUFU.EX2 R245, R9 ;  /* 0x0000000900f57308 */ /* 0x0005e20000000800 */
[----:B------:R-:W-:Y:S01]  /*4fa0*/  FSEL R2, R6, RZ, P1 ;  /* 0x000000ff06027208 */ /* 0x000fe20000800000 */
[----:B-1----:R-:W-:-:S04]  /*4fb0*/  FFMA.FTZ R5, R33, c[0x0][0x23c], -R3 ;  /* 0x00008f0021057a23 */ /* 0x002fc80000010803 */
[--C-:B------:R-:W-:Y:S02]  /*4fc0*/  FFMA.FTZ R0, R48, c[0x0][0x23c], -R2.reuse ;  /* 0x00008f0030007a23 */ /* 0x100fe40000010802 */
[----:B------:R-:W-:Y:S01]  /*4fd0*/  FFMA.FTZ R3, R15, c[0x0][0x23c], -R3 ;  /* 0x00008f000f037a23 */ /* 0x000fe20000010803 */
[----:B------:R-:W1:Y:S01]  /*4fe0*/  MUFU.EX2 R251, R5 ;  /* 0x0000000500fb7308 */ /* 0x000e620000000800 */
[--C-:B------:R-:W-:Y:S01]  /*4ff0*/  FFMA.FTZ R4, R49, c[0x0][0x23c], -R2.reuse ;  /* 0x00008f0031047a23 */ /* 0x100fe20000010802 */
[----:B------:R-:W-:Y:S01]  /*5000*/  LDSM.16.MT88.4 R12, [R214+0xa800] ;  /* 0x00a80000d60c783b */ /* 0x000fe20000004200 */
[----:B--2---:R-:W-:-:S03]  /*5010*/  FFMA.FTZ R9, R30, c[0x0][0x23c], -R2 ;  /* 0x00008f001e097a23 */ /* 0x004fc60000010802 */
[----:B------:R-:W2:Y:S02]  /*5020*/  LDSM.16.MT88.4 R48, [R213+0xa000] ;  /* 0x00a00000d530783b */ /* 0x000ea40000004200 */
[----:B------:R3:W-:Y:S02]  /*5030*/  MUFU.EX2 R240, R0 ;  /* 0x0000000000f07308 */ /* 0x0007e40000000800 */
[----:B------:R-:W-:Y:S06]  /*5040*/  LDSM.16.MT88.4 R28, [R213+0xb800] ;  /* 0x00b80000d51c783b */ /* 0x000fec0000004200 */
[----:B------:R-:W-:Y:S01]  /*5050*/  MUFU.EX2 R236, R9 ;  /* 0x0000000900ec7308 */ /* 0x000fe20000000800 */
[----:B-1----:R-:W-:Y:S01]  /*5060*/  F2FP.PACK_AB R6, R251, R248 ;  /* 0x000000f8fb06723e */ /* 0x002fe200000000ff */
[----:B---3--:R-:W-:-:S06]  /*5070*/  FFMA.FTZ R0, R34, c[0x0][0x23c], -R2 ;  /* 0x00008f0022007a23 */ /* 0x008fcc0000010802 */
[----:B------:R-:W1:Y:S08]  /*5080*/  MUFU.EX2 R243, R3 ;  /* 0x0000000300f37308 */ /* 0x000e700000000800 */
[----:B------:R3:W-:Y:S08]  /*5090*/  MUFU.EX2 R241, R0 ;  /* 0x0000000000f17308 */ /* 0x0007f00000000800 */
[----:B------:R4:W5:Y:S01]  /*50a0*/  MUFU.EX2 R242, R4 ;  /* 0x0000000400f27308 */ /* 0x0009620000000800 */
[----:B-1----:R-:W-:Y:S01]  /*50b0*/  F2FP.PACK_AB R126, R243, R245 ;  /* 0x000000f5f37e723e */ /* 0x002fe200000000ff */
[----:B---3--:R-:W-:-:S02]  /*50c0*/  FFMA.FTZ R0, R35, c[0x0][0x23c], -R2 ;  /* 0x00008f0023007a23 */ /* 0x008fc40000010802 */
[----:B------:R-:W-:Y:S04]  /*50d0*/  LDSM.16.MT88.4 R32, [R211+0xb000] ;  /* 0x00b00000d320783b */ /* 0x000fe80000004200 */
[----:B------:R1:W3:Y:S01]  /*50e0*/  MUFU.EX2 R247, R0 ;  /* 0x0000000000f77308 */ /* 0x0002e20000000800 */
[----:B----4-:R-:W-:Y:S02]  /*50f0*/  F2FP.PACK_AB R4, R249, R250 ;  /* 0x000000faf904723e */ /* 0x010fe400000000ff */
[----:B-----5:R-:W-:Y:S02]  /*5100*/  F2FP.PACK_AB R5, R240, R242 ;  /* 0x000000f2f005723e */ /* 0x020fe400000000ff */
[----:B-1----:R-:W-:Y:S02]  /*5110*/  FMNMX.FTZ R0, R77, R76, !PT ;  /* 0x0000004c4d007209 */ /* 0x002fe40007810000 */
[----:B---3--:R-:W-:-:S02]  /*5120*/  F2FP.PACK_AB R7, R247, R241 ;  /* 0x000000f1f707723e */ /* 0x008fc400000000ff */
        /* <DEDUP_REMOVED lines=15> */
[----:B--2---:R-:W-:Y:S01]  /*5220*/  HMMA.16816.F32 R56, R4, R48, RZ ;  /* 0x000000300438723c */ /* 0x004fe200000018ff */
[----:B------:R-:W-:-:S04]  /*5230*/  FMNMX.FTZ R0, R129, R0, !PT ;  /* 0x0000000081007209 */ /* 0x000fc80007810000 */
[----:B------:R-:W-:-:S03]  /*5240*/  FMNMX.FTZ R0, R119, R0, !PT ;  /* 0x0000000077007209 */ /* 0x000fc60007810000 */
[C---:B------:R-:W-:Y:S01]  /*5250*/  HMMA.16816.F32 R72, R4.reuse, R52, RZ ;  /* 0x000000340448723c */ /* 0x040fe200000018ff */
        /* <DEDUP_REMOVED lines=12> */
[----:B------:R2:W-:Y:S01]  /*5320*/  MUFU.EX2 R238, R8 ;  /* 0x0000000800ee7308 */ /* 0x0005e20000000800 */
[----:B-1----:R-:W-:Y:S01]  /*5330*/  FMNMX.FTZ R0, R9, R0, !PT ;  /* 0x0000000009007209 */ /* 0x002fe20007810000 */
[----:B------:R-:W-:Y:S01]  /*5340*/  LDSM.16.MT88.4 R16, [R213+0xa800] ;  /* 0x00a80000d510783b */ /* 0x000fe20000004200 */
[----:B------:R-:W-:Y:S01]  /*5350*/  HMMA.16816.F32 R152, R4, R26, RZ ;  /* 0x0000001a0498723c */ /* 0x000fe200000018ff */
[----:B----4-:R-:W-:-:S04]  /*5360*/  FMNMX.FTZ R136, R3, R10, !PT ;  /* 0x0000000a03887209 */ /* 0x010fc80007810000 */
[----:B------:R1:W3:Y:S01]  /*5370*/  MUFU.EX2 R239, R2 ;  /* 0x0000000200ef7308 */ /* 0x0002e20000000800 */
[C---:B------:R-:W-:Y:S02]  /*5380*/  FSETP.NEU.FTZ.AND P1, PT, R136.reuse, -INF , PT ;  /* 0xff8000008800780b */ /* 0x040fe40003f3d000 */
[C---:B------:R-:W-:Y:S01]  /*5390*/  HMMA.16816.F32 R168, R4.reuse, R22, RZ ;  /* 0x0000001604a8723c */ /* 0x040fe200000018ff */
[----:B--2---:R-:W2:Y:S07]  /*53a0*/  SHFL.BFLY PT, R8, R0, 0x1, 0x1f ;  /* 0x0c201f0000087f89 */ /* 0x004eae00000e0000 */
[----:B------:R-:W-:Y:S01]  /*53b0*/  HMMA.16816.F32 R44, R4, R38, RZ ;  /* 0x00000026042c723c */ /* 0x000fe200000018ff */
[----:B-1----:R-:W-:Y:S01]  /*53c0*/  FMUL.FTZ R2, R136, c[0x0][0x23c] ;  /* 0x00008f0088027a20 */ /* 0x002fe20000410000 */
[----:B---3--:R-:W-:-:S06]  /*53d0*/  F2FP.PACK_AB R127, R239, R238 ;  /* 0x000000eeef7f723e */ /* 0x008fcc00000000ff */
[----:B------:R-:W-:Y:S01]  /*53e0*/  HMMA.16816.F32 R84, R4, R50, RZ ;  /* 0x000000320454723c */ /* 0x000fe200000018ff */
[----:B------:R-:W-:-:S05]  /*53f0*/  FSEL R2, R2, RZ, P1 ;  /* 0x000000ff02027208 */ /* 0x000fca0000800000 */
[--C-:B------:R-:W-:Y:S02]  /*5400*/  FFMA.FTZ R3, R77, c[0x0][0x23c], -R2.reuse ;  /* 0x00008f004d037a23 */ /* 0x100fe40000010802 */
[----:B------:R-:W-:Y:S02]  /*5410*/  HMMA.16816.F32 R100, R4, R34, RZ ;  /* 0x000000220464723c */ /* 0x000fe400000018ff */
[----:B------:R1:W-:Y:S01]  /*5420*/  MUFU.EX2 R235, R3 ;  /* 0x0000000300eb7308 */ /* 0x0003e20000000800 */
[----:B--2---:R-:W-:Y:S01]  /*5430*/  FMNMX.FTZ R135, R0, R8, !PT ;  /* 0x0000000800877209 */ /* 0x004fe20007810000 */
[----:B------:R-:W-:-:S04]  /*5440*/  FFMA.FTZ R0, R76, c[0x0][0x23c], -R2 ;  /* 0x00008f004c007a23 */ /* 0x000fc80000010802 */
[C---:B------:R-:W-:Y:S01]  /*5450*/  HMMA.16816.F32 R108, R4.reuse, R66, RZ ;  /* 0x00000042046c723c */ /* 0x040fe200000018ff */
[----:B------:R-:W-:Y:S01]  /*5460*/  FSETP.NEU.FTZ.AND P1, PT, R135, -INF , PT ;  /* 0xff8000008700780b */ /* 0x000fe20003f3d000 */
[----:B------:R2:W3:Y:S06]  /*5470*/  MUFU.EX2 R232, R0 ;  /* 0x0000000000e87308 */ /* 0x0004ec0000000800 */
[----:B------:R-:W-:Y:S01]  /*5480*/  HMMA.16816.F32 R4, R4, R70, RZ ;  /* 0x000000460404723c */ /* 0x000fe200000018ff */
[----:B-1----:R-:W-:-:S04]  /*5490*/  FFMA.FTZ R3, R61, c[0x0][0x23c], -R2 ;  /* 0x00008f003d037a23 */ /* 0x002fc80000010802 */
[----:B------:R1:W-:Y:S03]  /*54a0*/  MUFU.EX2 R233, R3 ;  /* 0x0000000300e97308 */ /* 0x0003e60000000800 */
[----:B------:R-:W-:Y:S01]  /*54b0*/  HMMA.16816.F32 R148, R124, R156, R148 ;  /* 0x0000009c7c94723c */ /* 0x000fe20000001894 */
[----:B--2---:R-:W-:-:S05]  /*54c0*/  FMUL.FTZ R0, R135, c[0x0][0x23c] ;  /* 0x00008f0087007a20 */ /* 0x004fca0000410000 */
[----:B------:R-:W-:Y:S02]  /*54d0*/  FSEL R0, R0, RZ, P1 ;  /* 0x000000ff00007208 */ /* 0x000fe40000800000 */
[----:B------:R-:W-:Y:S01]  /*54e0*/  HMMA.16816.F32 R164, R124, R172, R164 ;  /* 0x000000ac7ca4723c */ /* 0x000fe200000018a4 */
[----:B-1----:R-:W-:-:S07]  /*54f0*/  FFMA.FTZ R3, R60, c[0x0][0x23c], -R2 ;  /* 0x00008f003c037a23 */ /* 0x002fce0000010802 */
[C---:B------:R-:W-:Y:S01]  /*5500*/  HMMA.16816.F32 R40, R124.reuse, R12, R40 ;  /* 0x0000000c7c28723c */ /* 0x040fe20000001828 */
        /* <DEDUP_REMOVED lines=23> */
[----:B------:R-:W-:Y:S07]  /*5680*/  HMMA.16816.F32 R124, R124, R30, R4 ;  /* 0x0000001e7c7c723c */ /* 0x000fee0000001804 */
[----:B---3--:R-:W-:-:S02]  /*5690*/  F2FP.PACK_AB R4, R232, R235 ;  /* 0x000000ebe804723e */ /* 0x008fc400000000ff */
[----:B--2---:R-:W-:Y:S02]  /*56a0*/  F2FP.PACK_AB R6, R234, R233 ;  /* 0x000000e9ea06723e */ /* 0x004fe400000000ff */
[----:B----4-:R-:W-:Y:S02]  /*56b0*/  F2FP.PACK_AB R5, R206, R207 ;  /* 0x000000cfce05723e */ /* 0x010fe400000000ff */
[----:B-----5:R-:W-:Y:S01]  /*56c0*/  F2FP.PACK_AB R7, R205, R204 ;  /* 0x000000cccd07723e */ /* 0x020fe200000000ff */
[----:B-1----:R-:W-:-:S04]  /*56d0*/  FFMA.FTZ R3, R118, c[0x0][0x23c], -R2 ;  /* 0x00008f0076037a23 */ /* 0x002fc80000010802 */
[----:B------:R1:W-:Y:S02]  /*56e0*/  MUFU.EX2 R202, R3 ;  /* 0x0000000300ca7308 */ /* 0x0003e40000000800 */
[C---:B------:R-:W-:Y:S08]  /*56f0*/  HMMA.16816.F32 R144, R4.reuse, R24, RZ ;  /* 0x000000180490723c */ /* 0x040ff000000018ff */
[----:B------:R-:W-:Y:S01]  /*5700*/  HMMA.16816.F32 R196, R4, R26, RZ ;  /* 0x0000001a04c4723c */ /* 0x000fe200000018ff */
[----:B-1----:R-:W-:-:S02]  /*5710*/  FFMA.FTZ R3, R117, c[0x0][0x23c], -R2 ;  /* 0x00008f0075037a23 */ /* 0x002fc40000010802 */
[----:B------:R-:W-:-:S05]  /*5720*/  FFMA.FTZ R2, R116, c[0x0][0x23c], -R2 ;  /* 0x00008f0074027a23 */ /* 0x000fca0000010802 */
[C---:B------:R-:W-:Y:S01]  /*5730*/  HMMA.16816.F32 R160, R4.reuse, R20, RZ ;  /* 0x0000001404a0723c */ /* 0x040fe200000018ff */
[----:B------:R1:W-:Y:S07]  /*5740*/  MUFU.EX2 R201, R3 ;  /* 0x0000000300c97308 */ /* 0x0003ee0000000800 */
[C---:B------:R-:W-:Y:S01]  /*5750*/  HMMA.16816.F32 R192, R4.reuse, R22, RZ ;  /* 0x0000001604c0723c */ /* 0x040fe200000018ff */
[----:B------:R2:W3:Y:S07]  /*5760*/  MUFU.EX2 R200, R2 ;  /* 0x0000000200c87308 */ /* 0x0004ee0000000800 */
        /* <DEDUP_REMOVED lines=10> */
[----:B-1----:R-:W-:-:S02]  /*5810*/  FFMA.FTZ R2, R129, c[0x0][0x23c], -R0 ;  /* 0x00008f0081027a23 */ /* 0x002fc40000010800 */
[----:B--2---:R-:W-:-:S05]  /*5820*/  FADD.FTZ R3, R139, R3 ;  /* 0x000000038b037221 */ /* 0x004fca0000010000 */
[C---:B------:R-:W-:Y:S01]  /*5830*/  HMMA.16816.F32 R20, R4.reuse, R48, RZ ;  /* 0x000000300414723c */ /* 0x040fe200000018ff */
[----:B------:R1:W2:Y:S07]  /*5840*/  MUFU.EX2 R138, R2 ;  /* 0x00000002008a7308 */ /* 0x0002ae0000000800 */
[C---:B------:R-:W-:Y:S08]  /*5850*/  HMMA.16816.F32 R184, R4.reuse, R50, RZ ;  /* 0x0000003204b8723c */ /* 0x040ff000000018ff */
[----:B------:R-:W-:Y:S01]  /*5860*/  HMMA.16816.F32 R8, R4, R52, RZ ;  /* 0x000000340408723c */ /* 0x000fe200000018ff */
[--C-:B-1----:R-:W-:Y:S01]  /*5870*/  FFMA.FTZ R2, R119, c[0x0][0x23c], -R0.reuse ;  /* 0x00008f0077027a23 */ /* 0x102fe20000010800 */
[----:B--2---:R-:W-:Y:S01]  /*5880*/  F2FP.PACK_AB R129, R138, R139 ;  /* 0x0000008b8a81723e */ /* 0x004fe200000000ff */
[----:B------:R-:W-:Y:S01]  /*5890*/  FFMA.FTZ R0, R128, c[0x0][0x23c], -R0 ;  /* 0x00008f0080007a23 */ /* 0x000fe20000010800 */
[----:B------:R-:W-:Y:S01]  /*58a0*/  F2FP.PACK_AB R128, R202, R203 ;  /* 0x000000cbca80723e */ /* 0x000fe200000000ff */
[----:B------:R1:W2:Y:S01]  /*58b0*/  MUFU.EX2 R133, R2 ;  /* 0x0000000200857308 */ /* 0x0002a20000000800 */
[----:B------:R-:W-:-:S02]  /*58c0*/  FADD.FTZ R3, R138, R3 ;  /* 0x000000038a037221 */ /* 0x000fc40000010000 */
[C---:B------:R-:W-:Y:S05]  /*58d0*/  HMMA.16816.F32 R180, R4.reuse, R54, RZ ;  /* 0x0000003604b4723c */ /* 0x040fea00000018ff */
[----:B------:R3:W4:Y:S03]  /*58e0*/  MUFU.EX2 R132, R0 ;  /* 0x0000000000847308 */ /* 0x0007260000000800 */
[----:B------:R-:W-:Y:S01]  /*58f0*/  HMMA.16816.F32 R100, R4, R64, RZ ;  /* 0x000000400464723c */ /* 0x000fe200000018ff */
[----:B-1----:R-:W-:Y:S02]  /*5900*/  FADD.FTZ R2, R250, R249 ;  /* 0x000000f9fa027221 */ /* 0x002fe40000010000 */
[----:B--2---:R-:W-:-:S05]  /*5910*/  FADD.FTZ R3, R133, R3 ;  /* 0x0000000385037221 */ /* 0x004fca0000010000 */
[----:B------:R-:W-:Y:S01]  /*5920*/  HMMA.16816.F32 R140, R4, R66, RZ ;  /* 0x00000042048c723c */ /* 0x000fe200000018ff */
[----:B------:R-:W-:Y:S02]  /*5930*/  FADD.FTZ R2, R248, R2 ;  /* 0x00000002f8027221 */ /* 0x000fe40000010000 */
[----:B---3--:R-:W-:Y:S01]  /*5940*/  FADD.FTZ R0, R235, R232 ;  /* 0x000000e8eb007221 */ /* 0x008fe20000010000 */
[----:B----4-:R-:W-:Y:S01]  /*5950*/  F2FP.PACK_AB R131, R132, R133 ;  /* 0x000000858483723e */ /* 0x010fe200000000ff */
[----:B------:R-:W-:-:S03]  /*5960*/  FADD.FTZ R2, R251, R2 ;  /* 0x00000002fb027221 */ /* 0x000fc60000010000 */
[C---:B------:R-:W-:Y:S01]  /*5970*/  HMMA.16816.F32 R116, R4.reuse, R68, RZ ;  /* 0x000000440474723c */ /* 0x040fe200000018ff */
[----:B------:R-:W-:Y:S02]  /*5980*/  FADD.FTZ R0, R233, R0 ;  /* 0x00000000e9007221 */ /* 0x000fe40000010000 */
[----:B------:R-:W-:Y:S02]  /*5990*/  FADD.FTZ R2, R244, R2 ;  /* 0x00000002f4027221 */ /* 0x000fe40000010000 */
[----:B------:R-:W-:Y:S02]  /*59a0*/  FADD.FTZ R132, R132, R3 ;  /* 0x0000000384847221 */ /* 0x000fe40000010000 */
[----:B------:R-:W-:Y:S01]  /*59b0*/  FADD.FTZ R2, R246, R2 ;  /* 0x00000002f6027221 */ /* 0x000fe20000010000 */
[----:B------:R-:W-:Y:S03]  /*59c0*/  HMMA.16816.F32 R32, R4, R70, RZ ;  /* 0x000000460420723c */ /* 0x000fe600000018ff */
[----:B------:R-:W-:-:S04]  /*59d0*/  FADD.FTZ R2, R245, R2 ;  /* 0x00000002f5027221 */ /* 0x000fc80000010000 */
        /* <DEDUP_REMOVED lines=11> */
[C---:B------:R-:W-:Y:S01]  /*5a90*/  HMMA.16816.F32 R68, R128.reuse, R80, R8 ;  /* 0x000000508044723c */ /* 0x040fe20000001808 */
[----:B------:R-:W-:Y:S02]  /*5aa0*/  FADD.FTZ R240, R200, R4 ;  /* 0x00000004c8f07221 */ /* 0x000fe40000010000 */
[----:B------:R-:W-:Y:S02]  /*5ab0*/  FADD.FTZ R0, R238, R0 ;  /* 0x00000000ee007221 */ /* 0x000fe40000010000 */
[----:B------:R-:W-:Y:S01]  /*5ac0*/  FADD.FTZ R243, R243, R2 ;  /* 0x00000002f3f37221 */ /* 0x000fe20000010000 */
[----:B------:R1:W-:Y:S01]  /*5ad0*/  STL [R1+0xc], R240 ;  /* 0x00000cf001007387 */ /* 0x0003e20000100800 */
[----:B------:R-:W-:Y:S01]  /*5ae0*/  FADD.FTZ R133, R239, R0 ;  /* 0x00000000ef857221 */ /* 0x000fe20000010000 */
[C---:B------:R-:W-:Y:S04]  /*5af0*/  HMMA.16816.F32 R84, R128.reuse, R96, R84 ;  /* 0x000000608054723c */ /* 0x040fe80000001854 */
[----:B------:R1:W-:Y:S04]  /*5b00*/  STL [R1], R133 ;  /* 0x0000008501007387 */ /* 0x0003e80000100800 */
        /* <DEDUP_REMOVED lines=15> */
[----:B-1----:R-:W2:Y:S01]  /*5c00*/  LDL.64 R26, [R1+0x20] ;  /* 0x00002000011a7983 */ /* 0x002ea20000100a00 */
[----:B------:R-:W-:-:S04]  /*5c10*/  DEPBAR.LE SB0, 0x0 ;  /* 0x000080000000791a */ /* 0x000fc80000000000 */
[----:B------:R-:W3:Y:S01]  /*5c20*/  LDL.64 R6, [R1+0x18] ;  /* 0x0000180001067983 */ /* 0x000ee20000100a00 */
[----:B------:R-:W-:-:S03]  /*5c30*/  UIADD3 UR21, UR7, -0x2, URZ ;  /* 0xfffffffe07157890 */ /* 0x000fc6000fffe03f */
[----:B------:R-:W-:Y:S01]  /*5c40*/  BAR.SYNC.DEFER_BLOCKING 0x0 ;  /* 0x0000000000007b1d */ /* 0x000fe20000010000 */
[----:B------:R-:W-:Y:S01]  /*5c50*/  ISETP.GE.AND P2, PT, R252, c[0x0][0x220], PT ;  /* 0x00008800fc007a0c */ /* 0x000fe20003f46270 */
[----:B------:R-:W-:Y:S01]  /*5c60*/  USHF.R.S32.HI UR5, URZ, 0x1f, UR21 ;  /* 0x0000001f3f057899 */ /* 0x000fe20008011415 */
[----:B------:R-:W-:Y:S01]  /*5c70*/  IMAD.U32 R2, RZ, RZ, UR21 ;  /* 0x00000015ff027e24 */ /* 0x000fe2000f8e00ff */
[----:B------:R-:W-:Y:S02]  /*5c80*/  UIMAD UR4, UR11, UR21, URZ ;  /* 0x000000150b0472a4 */ /* 0x000fe4000f8e023f */
[----:B------:R-:W1:Y:S01]  /*5c90*/  S2R R249, SR_TID.X ;  /* 0x0000000000f97919 */ /* 0x000e620000002100 */
[----:B------:R-:W-:Y:S02]  /*5ca0*/  UISETP.GT.AND UP0, UPT, UR21, UR8, UPT ;  /* 0x000000081500728c */ /* 0x000fe4000bf04270 */
[----:B------:R-:W-:Y:S01]  /*5cb0*/  UIMAD UR4, UR5, UR12, UR4 ;  /* 0x0000000c050472a4 */ /* 0x000fe2000f8e0204 */
[----:B-1----:R-:W-:-:S05]  /*5cc0*/  IMAD.SHL.U32 R249, R249, 0x2, RZ ;  /* 0x00000002f9f97824 */ /* 0x002fca00078e00ff */
[----:B------:R-:W-:Y:S02]  /*5cd0*/  LOP3.LUT R249, R249, 0x6, RZ, 0xc0, !PT ;  /* 0x00000006f9f97812 */ /* 0x000fe400078ec0ff */
[----:B--2---:R-:W-:Y:S01]  /*5ce0*/  ISETP.GE.AND P3, PT, R26, c[0x0][0x220], PT ;  /* 0x000088001a007a0c */ /* 0x004fe20003f66270 */
[----:B---3--:R-:W-:-:S05]  /*5cf0*/  IMAD.WIDE.U32 R2, R2, UR12, R6 ;  /* 0x0000000c02027c25 */ /* 0x008fca000f8e0006 */
[----:B------:R-:W-:Y:S02]  /*5d00*/  IADD3 R3, R3, UR4, RZ ;  /* 0x0000000403037c10 */ /* 0x000fe4000fffe0ff */
[----:B------:R-:W-:-:S05]  /*5d10*/  IADD3 R0, P0, R2, UR14, RZ ;  /* 0x0000000e02007c10 */ /* 0x000fca000ff1e0ff */
[----:B------:R-:W-:Y:S01]  /*5d20*/  @P3 STS.128 [R223+0xa000], RZ ;  /* 0x00a000ffdf003388 */ /* 0x000fe20000000c00 */
[C---:B------:R-:W-:Y:S02]  /*5d30*/  @!P3 LEA R10, P5, R2.reuse, c[0x0][0x170], 0x1 ;  /* 0x00005c00020aba11 */ /* 0x040fe400078a08ff */
[----:B------:R-:W-:Y:S02]  /*5d40*/  @!P2 LEA R6, P1, R2, c[0x0][0x170], 0x1 ;  /* 0x00005c000206aa11 */ /* 0x000fe400078208ff */
[----:B------:R-:W-:Y:S02]  /*5d50*/  IADD3.X R5, R3, UR13, RZ, P0, !PT ;  /* 0x0000000d03057c10 */ /* 0x000fe400087fe4ff */
[----:B------:R-:W-:Y:S02]  /*5d60*/  @!P3 LEA R8, P4, R0, c[0x0][0x170], 0x1 ;  /* 0x00005c000008ba11 */ /* 0x000fe400078808ff */
[----:B------:R-:W-:Y:S02]  /*5d70*/  @!P3 LEA.HI.X R11, R2, c[0x0][0x174], R3, 0x1, P5 ;  /* 0x00005d00020bba11 */ /* 0x000fe400028f0c03 */
[----:B------:R-:W-:-:S02]  /*5d80*/  @!P2 LEA R4, P0, R0, c[0x0][0x170], 0x1 ;  /* 0x00005c000004aa11 */ /* 0x000fc400078008ff */
[----:B------:R-:W-:Y:S01]  /*5d90*/  @!P2 LEA.HI.X R7, R2, c[0x0][0x174], R3, 0x1, P1 ;  /* 0x00005d000207aa11 */ /* 0x000fe200008f0c03 */
[----:B------:R-:W-:Y:S01]  /*5da0*/  @!PT LDS RZ, [RZ] ;  /* 0x00000000fffff984 */ /* 0x000fe20000000800 */
[----:B------:R-:W-:Y:S01]  /*5db0*/  @!PT LDS RZ, [RZ] ;  /* 0x00000000fffff984 */ /* 0x000fe20000000800 */
[----:B------:R-:W-:Y:S01]  /*5dc0*/  @!PT LDS RZ, [RZ] ;  /* 0x00000000fffff984 */ /* 0x000fe20000000800 */
[----:B------:R1:W-:Y:S01]  /*5dd0*/  @!P3 LDGSTS.E.BYPASS.LTC128B.128 [R223+0xa000], [R10.64] ;  /* 0x0a0000000adfbfae */ /* 0x0003e2000b901d50 */
[C-C-:B------:R-:W-:Y:S02]  /*5de0*/  @!P3 LEA.HI.X R9, R0.reuse, c[0x0][0x174], R5.reuse, 0x1, P4 ;  /* 0x00005d000009ba11 */ /* 0x140fe400020f0c05 */
[----:B------:R-:W-:Y:S01]  /*5df0*/  @!P2 LEA.HI.X R5, R0, c[0x0][0x174], R5, 0x1, P0 ;  /* 0x00005d000005aa11 */ /* 0x000fe200000f0c05 */
[----:B------:R-:W-:Y:S01]  /*5e00*/  @P2 STS.128 [R223+0xb000], RZ ;  /* 0x00b000ffdf002388 */ /* 0x000fe20000000c00 */
[----:B------:R-:W-:-:S03]  /*5e10*/  IMAD.U32 R0, RZ, RZ, UR21 ;  /* 0x00000015ff007e24 */ /* 0x000fc6000f8e00ff */
[----:B------:R-:W-:Y:S01]  /*5e20*/  @!PT LDS RZ, [RZ] ;  /* 0x00000000fffff984 */ /* 0x000fe20000000800 */
[----:B------:R-:W-:Y:S01]  /*5e30*/  @!PT LDS RZ, [RZ] ;  /* 0x00000000fffff984 */ /* 0x000fe20000000800 */
[----:B------:R-:W-:Y:S01]  /*5e40*/  @!PT LDS RZ, [RZ] ;  /* 0x00000000fffff984 */ /* 0x000fe20000000800 */
[----:B------:R2:W-:Y:S01]  /*5e50*/  @!P2 LDGSTS.E.BYPASS.LTC128B.128 [R223+0xb000], [R6.64+0x80] ;  /* 0x0b00008006dfafae */ /* 0x0005e2000b901d50 */
[----:B------:R-:W-:-:S03]  /*5e60*/  IMAD R0, R0, 0x20, R249 ;  /* 0x0000002000007824 */ /* 0x000fc600078e02f9 */
[----:B------:R-:W-:Y:S02]  /*5e70*/  @P3 STS.128 [R223+0xa800], RZ ;  /* 0x00a800ffdf003388 */ /* 0x000fe40000000c00 */
[C---:B------:R-:W-:Y:S02]  /*5e80*/  ISETP.GE.AND P1, PT, R0.reuse, R229, PT ;  /* 0x000000e50000720c */ /* 0x040fe40003f26270 */
[----:B------:R-:W-:Y:S01]  /*5e90*/  @!PT LDS RZ, [RZ] ;  /* 0x00000000fffff984 */ /* 0x000fe20000000800 */
[----:B------:R-:W-:Y:S01]  /*5ea0*/  @!PT LDS RZ, [RZ] ;  /* 0x00000000fffff984 */ /* 0x000fe20000000800 */
[----:B------:R-:W-:Y:S01]  /*5eb0*/  @!PT LDS RZ, [RZ] ;  /* 0x00000000fffff984 */ /* 0x000fe20000000800 */
[----:B------:R1:W-:Y:S01]  /*5ec0*/  @!P3 LDGSTS.E.BYPASS.LTC128B.128 [R223+0xa800], [R8.64] ;  /* 0x0a80000008dfbfae */ /* 0x0003e2000b901d50 */
[C---:B------:R-:W-:Y:S02]  /*5ed0*/  ISETP.GE.AND P0, PT, R0.reuse, R228, PT ;  /* 0x000000e40000720c */ /* 0x040fe40003f06270 */
[C---:B------:R-:W-:Y:S01]  /*5ee0*/  ISETP.LT.OR P1, PT, R0.reuse, R225, P1 ;  /* 0x000000e10000720c */ /* 0x040fe20000f21670 */
[----:B------:R-:W-:Y:S01]  /*5ef0*/  @P2 STS.128 [R223+0xb800], RZ ;  /* 0x00b800ffdf002388 */ /* 0x000fe20000000c00 */
[C---:B------:R-:W-:Y:S02]  /*5f00*/  ISETP.LT.OR P0, PT, R0.reuse, R224, P0 ;  /* 0x000000e00000720c */ /* 0x040fe40000701670 */
[C---:B------:R-:W-:Y:S01]  /*5f10*/  IADD3 R2, R0.reuse, 0x1, RZ ;  /* 0x0000000100027810 */ /* 0x040fe20007ffe0ff */
[----:B------:R-:W-:Y:S01]  /*5f20*/  @!PT LDS RZ, [RZ] ;  /* 0x00000000fffff984 */ /* 0x000fe20000000800 */
[----:B------:R-:W-:Y:S01]  /*5f30*/  @!PT LDS RZ, [RZ] ;  /* 0x00000000fffff984 */ /* 0x000fe20000000800 */
[----:B------:R-:W-:Y:S01]  /*5f40*/  @!PT LDS RZ, [RZ] ;  /* 0x00000000fffff984 */ /* 0x000fe20000000800 */
[----:B------:R2:W-:Y:S01]  /*5f50*/  @!P2 LDGSTS.E.BYPASS.LTC128B.128 [R223+0xb800], [R4.64+0x80] ;  /* 0x0b80008004dfafae */ /* 0x0005e2000b901d50 */
[----:B------:R-:W-:-:S02]  /*5f60*/  IADD3 R3, R0, 0x8, RZ ;  /* 0x0000000800037810 */ /* 0x000fc40007ffe0ff */
[C---:B------:R-:W-:Y:S01]  /*5f70*/  ISETP.GE.AND P4, PT, R2.reuse, R229, PT ;  /* 0x000000e50200720c */ /* 0x040fe20003f86270 */
[----:B------:R-:W-:Y:S01]  /*5f80*/  LDSM.16.M88.4 R24, [R208+0x8000] ;  /* 0x00800000d018783b */ /* 0x000fe20000000200 */
[C---:B------:R-:W-:Y:S02]  /*5f90*/  ISETP.GE.AND P5, PT, R2.reuse, R231, PT ;  /* 0x000000e70200720c */ /* 0x040fe40003fa6270 */
[C---:B------:R-:W-:Y:S01]  /*5fa0*/  ISETP.LT.OR P4, PT, R2.reuse, R225, P4 ;  /* 0x000000e10200720c */ /* 0x040fe20002781670 */
[----:B------:R-:W-:Y:S01]  /*5fb0*/  LDSM.16.M88.4 R20, [R208+0x8800] ;  /* 0x00880000d014783b */ /* 0x000fe20000000200 */
[----:B------:R-:W-:Y:S02]  /*5fc0*/  ISETP.LT.OR P5, PT, R2, R227, P5 ;  /* 0x000000e30200720c */ /* 0x000fe40002fa1670 */
[C---:B------:R-:W-:Y:S01]  /*5fd0*/  ISETP.GE.AND P6, PT, R0.reuse, R231, PT ;  /* 0x000000e70000720c */ /* 0x040fe20003fc6270 */
[----:B------:R-:W3:Y:S03]  /*5fe0*/  LDSM.16.M88.4 R12, [R210] ;  /* 0x00000000d20c783b */ /* 0x000ee60000000200 */
[----:B------:R-:W-:Y:S01]  /*5ff0*/  ISETP.LT.OR P6, PT, R0, R227, P6 ;  /* 0x000000e30000720c */ /* 0x000fe200037c1670 */
[----:B------:R-:W-:Y:S04]  /*6000*/  LDSM.16.M88.4 R32, [R219] ;  /* 0x00000000db20783b */ /* 0x000fe80000000200 */
[----:B-1----:R-:W1:Y:S04]  /*6010*/  LDSM.16.M88.4 R8, [R210+0x2000] ;  /* 0x00200000d208783b */ /* 0x002e680000000200 */
[----:B------:R-:W-:Y:S04]  /*6020*/  LDSM.16.M88.4 R28, [R222] ;  /* 0x00000000de1c783b */ /* 0x000fe80000000200 */
[----:B--2---:R-:W2:Y:S04]  /*6030*/  LDSM.16.M88.4 R4, [R212+0x2000] ;  /* 0x00200000d404783b */ /* 0x004ea80000000200 */
[----:B------:R-:W4:Y:S04]  /*6040*/  LDSM.16.M88.4 R16, [R212] ;  /* 0x00000000d410783b */ /* 0x000f280000000200 */
[----:B------:R-:W0:Y:S01]  /*6050*/  LDGDEPBAR ;  /* 0x00000000000079af */ /* 0x000e220000000000 */
[-C--:B---3--:R-:W-:Y:S08]  /*6060*/  HMMA.16816.F32 R184, R12, R24.reuse, RZ ;  /* 0x000000180cb8723c */ /* 0x088ff000000018ff */
[C---:B-1----:R-:W-:Y:S08]  /*6070*/  HMMA.16816.F32 R180, R8.reuse, R24, RZ ;  /* 0x0000001808b4723c */ /* 0x042ff000000018ff */
[C---:B------:R-:W-:Y:S08]  /*6080*/  HMMA.16816.F32 R140, R8.reuse, R20, RZ ;  /* 0x00000014088c723c */ /* 0x040ff000000018ff */
[C---:B------:R-:W-:Y:S08]  /*6090*/  HMMA.16816.F32 R176, R8.reuse, R26, RZ ;  /* 0x0000001a08b0723c */ /* 0x040ff000000018ff */
[----:B------:R-:W-:Y:S08]  /*60a0*/  HMMA.16816.F32 R8, R8, R22, RZ ;  /* 0x000000160808723c */ /* 0x000ff000000018ff */
[C---:B------:R-:W-:Y:S01]  /*60b0*/  HMMA.16816.F32 R196, R12.reuse, R26, RZ ;  /* 0x0000001a0cc4723c */ /* 0x040fe200000018ff */
[----:B------:R-:W-:Y:S07]  /*60c0*/  LDSM.16.M88.4 R24, [R217+0x8800] ;  /* 0x00880000d918783b */ /* 0x000fee0000000200 */
[C---:B------:R-:W-:Y:S08]  /*60d0*/  HMMA.16816.F32 R192, R12.reuse, R20, RZ ;  /* 0x000000140cc0723c */ /* 0x040ff000000018ff */
[----:B------:R-:W-:Y:S01]  /*60e0*/  HMMA.16816.F32 R12, R12, R22, RZ ;  /* 0x000000160c0c723c */ /* 0x000fe200000018ff */
[----:B------:R-:W-:Y:S07]  /*60f0*/  LDSM.16.M88.4 R20, [R217+0x8000] ;  /* 0x00800000d914783b */ /* 0x000fee0000000200 */
[C---:B--2---:R-:W-:Y:S08]  /*6100*/  HMMA.16816.F32 R232, R4.reuse, R32, R180 ;  /* 0x0000002004e8723c */ /* 0x044ff000000018b4 */
[C---:B------:R-:W-:Y:S01]  /*6110*/  HMMA.16816.F32 R200, R4.reuse, R28, R140 ;  /* 0x0000001c04c8723c */ /* 0x040fe2000000188c */
[----:B------:R-:W-:Y:S07]  /*6120*/  LDSM.16.M88.4 R140, [R215] ;  /* 0x00000000d78c783b */ /* 0x000fee0000000200 */
[C---:B------:R-:W-:Y:S08]  /*6130*/  HMMA.16816.F32 R204, R4.reuse, R34, R176 ;  /* 0x0000002204cc723c */ /* 0x040ff000000018b0 */
[----:B------:R-:W-:Y:S01]  /*6140*/  HMMA.16816.F32 R188, R4, R30, R8 ;  /* 0x0000001e04bc723c */ /* 0x000fe20000001808 */
[----:B------:R-:W1:Y:S04]  /*6150*/  LDSM.16.M88.4 R4, [R218+0x2000] ;  /* 0x00200000da04783b */ /* 0x000e680000000200 */
[----:B------:R-:W2:Y:S03]  /*6160*/  LDSM.16.M88.4 R8, [R218] ;  /* 0x00000000da08783b */ /* 0x000ea60000000200 */
[C---:B----4-:R-:W-:Y:S08]  /*6170*/  HMMA.16816.F32 R184, R16.reuse, R32, R184 ;  /* 0x0000002010b8723c */ /* 0x050ff000000018b8 */
[C---:B------:R-:W-:Y:S08]  /*6180*/  HMMA.16816.F32 R180, R16.reuse, R28, R192 ;  /* 0x0000001c10b4723c */ /* 0x040ff000000018c0 */
[C---:B------:R-:W-:Y:S01]  /*6190*/  HMMA.16816.F32 R176, R16.reuse, R34, R196 ;  /* 0x0000002210b0723c */ /* 0x040fe200000018c4 */
[----:B------:R-:W-:Y:S07]  /*61a0*/  LDSM.16.M88.4 R32, [R215+0x800] ;  /* 0x00080000d720783b */ /* 0x000fee0000000200 */
[----:B------:R-:W-:Y:S01]  /*61b0*/  HMMA.16816.F32 R16, R16, R30, R12 ;  /* 0x0000001e1010723c */ /* 0x000fe2000000180c */
[----:B------:R-:W3:Y:S04]  /*61c0*/  LDSM.16.M88.4 R12, [R216+0x2000] ;  /* 0x00200000d80c783b */ /* 0x000ee80000000200 */
[----:B------:R-:W-:Y:S03]  /*61d0*/  LDSM.16.M88.4 R28, [R208+0x9000] ;  /* 0x00900000d01c783b */ /* 0x000fe60000000200 */
[C---:B-1----:R-:W-:Y:S08]  /*61e0*/  HMMA.16816.F32 R236, R4.reuse, R24, R200 ;  /* 0x0000001804ec723c */ /* 0x042ff000000018c8 */
[C---:B------:R-:W-:Y:S08]  /*61f0*/  HMMA.16816.F32 R204, R4.reuse, R22, R204 ;  /* 0x0000001604cc723c */ /* 0x040ff000000018cc */
[C---:B------:R-:W-:Y:S08]  /*6200*/  HMMA.16816.F32 R196, R4.reuse, R20, R232 ;  /* 0x0000001404c4723c */ /* 0x040ff000000018e8 */
[----:B------:R-:W-:Y:S01]  /*6210*/  HMMA.16816.F32 R200, R4, R26, R188 ;  /* 0x0000001a04c8723c */ /* 0x000fe200000018bc */
[----:B------:R-:W1:Y:S07]  /*6220*/  LDSM.16.M88.4 R4, [R216] ;  /* 0x00000000d804783b */ /* 0x000e6e0000000200 */
[C---:B--2---:R-:W-:Y:S08]  /*6230*/  HMMA.16816.F32 R188, R8.reuse, R24, R180 ;  /* 0x0000001808bc723c */ /* 0x044ff000000018b4 */
[C---:B------:R-:W-:Y:S08]  /*6240*/  HMMA.16816.F32 R232, R8.reuse, R20, R184 ;  /* 0x0000001408e8723c */ /* 0x040ff000000018b8 */
[C---:B------:R-:W-:Y:S08]  /*6250*/  HMMA.16816.F32 R192, R8.reuse, R22, R176 ;  /* 0x0000001608c0723c */ /* 0x040ff000000018b0 */
[----:B------:R-:W-:Y:S01]  /*6260*/  HMMA.16816.F32 R180, R8, R26, R16 ;  /* 0x0000001a08b4723c */ /* 0x000fe20000001810 */
[----:B------:R-:W2:Y:S04]  /*6270*/  LDSM.16.M88.4 R8, [R210+0x6000] ;  /* 0x00600000d208783b */ /* 0x000ea80000000200 */
[----:B------:R-:W4:Y:S03]  /*6280*/  LDSM.16.M88.4 R16, [R208+0x9800] ;  /* 0x00980000d010783b */ /* 0x000f260000000200 */
[C---:B---3--:R-:W-:Y:S08]  /*6290*/  HMMA.16816.F32 R24, R12.reuse, R142, R204 ;  /* 0x0000008e0c18723c */ /* 0x048ff000000018cc */
[C---:B------:R-:W-:Y:S08]  /*62a0*/  HMMA.16816.F32 R20, R12.reuse, R32, R236 ;  /* 0x000000200c14723c */ /* 0x040ff000000018ec */
[C---:B------:R-:W-:Y:S08]  /*62b0*/  HMMA.16816.F32 R176, R12.reuse, R140, R196 ;  /* 0x0000008c0cb0723c */ /* 0x040ff000000018c4 */
[----:B------:R-:W-:Y:S01]  /*62c0*/  HMMA.16816.F32 R184, R12, R34, R200 ;  /* 0x000000220cb8723c */ /* 0x000fe200000018c8 */
[----:B------:R-:W3:Y:S07]  /*62d0*/  LDSM.16.M88.4 R12, [R210+0x4000] ;  /* 0x00400000d20c783b */ /* 0x000eee0000000200 */
[C---:B-1----:R-:W-:Y:S08]  /*62e0*/  HMMA.16816.F32 R232, R4.reuse, R140, R232 ;  /* 0x0000008c04e8723c */ /* 0x042ff000000018e8 */
[C---:B------:R-:W-:Y:S08]  /*62f0*/  HMMA.16816.F32 R204, R4.reuse, R142, R192 ;  /* 0x0000008e04cc723c */ /* 0x040ff000000018c0 */
[C---:B------:R-:W-:Y:S08]  /*6300*/  HMMA.16816.F32 R140, R4.reuse, R32, R188 ;  /* 0x00000020048c723c */ /* 0x040ff000000018bc */
[----:B------:R-:W-:Y:S01]  /*6310*/  HMMA.16816.F32 R192, R4, R34, R180 ;  /* 0x0000002204c0723c */ /* 0x000fe200000018b4 */
[----:B------:R-:W-:Y:S07]  /*6320*/  LDSM.16.M88.4 R4, [R212+0x6000] ;  /* 0x00600000d404783b */ /* 0x000fee0000000200 */
[C---:B--2---:R-:W-:Y:S01]  /*6330*/  HMMA.16816.F32 R196, R8.reuse, R30, R24 ;  /* 0x0000001e08c4723c */ /* 0x044fe20000001818 */
[----:B------:R-:W1:Y:S07]  /*6340*/  LDSM.16.M88.4 R24, [R221] ;  /* 0x00000000dd18783b */ /* 0x000e6e0000000200 */
[C---:B----4-:R-:W-:Y:S01]  /*6350*/  HMMA.16816.F32 R188, R8.reuse, R16, R20 ;  /* 0x0000001008bc723c */ /* 0x050fe20000001814 */
[----:B------:R-:W2:Y:S07]  /*6360*/  LDSM.16.M88.4 R20, [R220] ;  /* 0x00000000dc14783b */ /* 0x000eae0000000200 */
[C---:B------:R-:W-:Y:S08]  /*6370*/  HMMA.16816.F32 R200, R8.reuse, R28, R176 ;  /* 0x0000001c08c8723c */ /* 0x040ff000000018b0 */
[----:B------:R-:W-:Y:S01]  /*6380*/  HMMA.16816.F32 R180, R8, R18, R184 ;  /* 0x0000001208b4723c */ /* 0x000fe200000018b8 */
[----:B------:R-:W4:Y:S07]  /*6390*/  LDSM.16.M88.4 R8, [R212+0x4000] ;  /* 0x00400000d408783b */ /* 0x000f2e0000000200 */
[C---:B---3--:R-:W-:Y:S08]  /*63a0*/  HMMA.16816.F32 R176, R12.reuse, R28, R232 ;  /* 0x0000001c0cb0723c */ /* 0x048ff000000018e8 */
[C---:B------:R-:W-:Y:S01]  /*63b0*/  HMMA.16816.F32 R32, R12.reuse, R30, R204 ;  /* 0x0000001e0c20723c */ /* 0x040fe200000018cc */
[----:B------:R-:W-:Y:S07]  /*63c0*/  LDSM.16.M88.4 R28, [R217+0x9000] ;  /* 0x00900000d91c783b */ /* 0x000fee0000000200 */
[C---:B------:R-:W-:Y:S08]  /*63d0*/  HMMA.16816.F32 R140, R12.reuse, R16, R140 ;  /* 0x000000100c8c723c */ /* 0x040ff0000000188c */
[----:B------:R-:W-:Y:S01]  /*63e0*/  HMMA.16816.F32 R12, R12, R18, R192 ;  /* 0x000000120c0c723c */ /* 0x000fe200000018c0 */
[----:B------:R-:W3:Y:S07]  /*63f0*/  LDSM.16.M88.4 R16, [R218+0x6000] ;  /* 0x00600000da10783b */ /* 0x000eee0000000200 */
[C---:B-1----:R-:W-:Y:S08]  /*6400*/  HMMA.16816.F32 R200, R4.reuse, R24, R200 ;  /* 0x0000001804c8723c */ /* 0x042ff000000018c8 */
[C---:B------:R-:W-:Y:S08]  /*6410*/  HMMA.16816.F32 R196, R4.reuse, R26, R196 ;  /* 0x0000001a04c4723c */ /* 0x040ff000000018c4 */
[C---:B--2---:R-:W-:Y:S08]  /*6420*/  HMMA.16816.F32 R204, R4.reuse, R20, R188 ;  /* 0x0000001404cc723c */ /* 0x044ff000000018bc */
[----:B------:R-:W-:Y:S01]  /*6430*/  HMMA.16816.F32 R192, R4, R22, R180 ;  /* 0x0000001604c0723c */ /* 0x000fe200000018b4 */
[----:B------:R-:W1:Y:S07]  /*6440*/  LDSM.16.M88.4 R4, [R218+0x4000] ;  /* 0x00400000da04783b */ /* 0x000e6e0000000200 */
[C---:B----4-:R-:W-:Y:S08]  /*6450*/  HMMA.16816.F32 R188, R8.reuse, R24, R176 ;  /* 0x0000001808bc723c */ /* 0x050ff000000018b0 */
[C---:B------:R-:W-:Y:S01]  /*6460*/  HMMA.16816.F32 R184, R8.reuse, R26, R32 ;  /* 0x0000001a08b8723c */ /* 0x040fe20000001820 */
[----:B------:R-:W2:Y:S07]  /*6470*/  LDSM.16.M88.4 R24, [R217+0x9800] ;  /* 0x00980000d918783b */ /* 0x000eae0000000200 */
[C---:B------:R-:W-:Y:S08]  /*6480*/  HMMA.16816.F32 R180, R8.reuse, R20, R140 ;  /* 0x0000001408b4723c */ /* 0x040ff0000000188c */
[----:B------:R-:W-:Y:S01]  /*6490*/  HMMA.16816.F32 R176, R8, R22, R12 ;  /* 0x0000001608b0723c */ /* 0x000fe2000000180c */
[----:B------:R-:W-:Y:S04]  /*64a0*/  LDSM.16.M88.4 R8, [R216+0x6000] ;  /* 0x00600000d808783b */ /* 0x000fe80000000200 */
[----:B------:R-:W4:Y:S03]  /*64b0*/  LDSM.16.M88.4 R20, [R215+0x1000] ;  /* 0x00100000d714783b */ /* 0x000f260000000200 */
[-C--:B---3--:R-:W-:Y:S01]  /*64c0*/  HMMA.16816.F32 R140, R16, R28.reuse, R200 ;  /* 0x0000001c108c723c */ /* 0x088fe200000018c8 */
[----:B------:R-:W3:Y:S07]  /*64d0*/  LDSM.16.M88.4 R12, [R216+0x4000] ;  /* 0x00400000d80c783b */ /* 0x000eee0000000200 */
[----:B-1----:R-:W-:Y:S08]  /*64e0*/  HMMA.16816.F32 R32, R4, R28, R188 ;  /* 0x0000001c0420723c */ /* 0x002ff000000018bc */
[-C--:B------:R-:W-:Y:S08]  /*64f0*/  HMMA.16816.F32 R196, R16, R30.reuse, R196 ;  /* 0x0000001e10c4723c */ /* 0x080ff000000018c4 */
[C---:B------:R-:W-:Y:S08]  /*6500*/  HMMA.16816.F32 R184, R4.reuse, R30, R184 ;  /* 0x0000001e04b8723c */ /* 0x040ff000000018b8 */
[C---:B--2---:R-:W-:Y:S08]  /*6510*/  HMMA.16816.F32 R180, R4.reuse, R24, R180 ;  /* 0x0000001804b4723c */ /* 0x044ff000000018b4 */
[----:B------:R-:W-:Y:S01]  /*6520*/  HMMA.16816.F32 R188, R4, R26, R176 ;  /* 0x0000001a04bc723c */ /* 0x000fe200000018b0 */
[----:B------:R-:W1:Y:S01]  /*6530*/  LDSM.16.M88.4 R4, [R215+0x1800] ;  /* 0x00180000d704783b */ /* 0x000e620000000200 */
[----:B------:R-:W-:-:S06]  /*6540*/  DEPBAR.LE SB0, 0x0 ;  /* 0x000080000000791a */ /* 0x000fcc0000000000 */
[C---:B------:R-:W-:Y:S08]  /*6550*/  HMMA.16816.F32 R204, R16.reuse, R24, R204 ;  /* 0x0000001810cc723c */ /* 0x040ff000000018cc */
[----:B------:R-:W-:Y:S08]  /*6560*/  HMMA.16816.F32 R192, R16, R26, R192 ;  /* 0x0000001a10c0723c */ /* 0x000ff000000018c0 */
[-C--:B----4-:R-:W-:Y:S08]  /*6570*/  HMMA.16816.F32 R16, R8, R20.reuse, R140 ;  /* 0x000000140810723c */ /* 0x090ff0000000188c */
[----:B---3--:R-:W-:Y:S08]  /*6580*/  HMMA.16816.F32 R32, R12, R20, R32 ;  /* 0x000000140c20723c */ /* 0x008ff00000001820 */
[-C--:B------:R-:W-:Y:S08]  /*6590*/  HMMA.16816.F32 R140, R8, R22.reuse, R196 ;  /* 0x00000016088c723c */ /* 0x080ff000000018c4 */
[----:B------:R-:W-:Y:S01]  /*65a0*/  FSEL R24, R16, -INF , !P1 ;  /* 0xff80000010187808 */ /* 0x000fe20004800000 */
[----:B------:R-:W-:Y:S01]  /*65b0*/  HMMA.16816.F32 R176, R12, R22, R184 ;  /* 0x000000160cb0723c */ /* 0x000fe200000018b8 */
[----:B------:R-:W-:Y:S01]  /*65c0*/  FSEL R26, R18, -INF , !P0 ;  /* 0xff800000121a7808 */ /* 0x000fe20004000000 */
[----:B------:R-:W-:Y:S01]  /*65d0*/  BAR.SYNC.DEFER_BLOCKING 0x0 ;  /* 0x0000000000007b1d */ /* 0x000fe20000010000 */
[----:B------:R-:W-:-:S02]  /*65e0*/  ISETP.GE.AND P1, PT, R2, R230, PT ;  /* 0x000000e60200720c */ /* 0x000fc40003f26270 */
[C---:B------:R-:W-:Y:S02]  /*65f0*/  ISETP.GE.AND P0, PT, R2.reuse, R228, PT ;  /* 0x000000e40200720c */ /* 0x040fe40003f06270 */
[C---:B------:R-:W-:Y:S01]  /*6600*/  ISETP.LT.OR P1, PT, R2.reuse, R226, P1 ;  /* 0x000000e20200720c */ /* 0x040fe20000f21670 */
[C---:B-1----:R-:W-:Y:S01]  /*6610*/  HMMA.16816.F32 R180, R12.reuse, R4, R180 ;  /* 0x000000040cb4723c */ /* 0x042fe200000018b4 */
[----:B------:R-:W-:Y:S02]  /*6620*/  ISETP.LT.OR P0, PT, R2, R224, P0 ;  /* 0x000000e00200720c */ /* 0x000fe40000701670 */
[----:B------:R-:W-:Y:S02]  /*6630*/  IADD3 R2, R0, 0x9, RZ ;  /* 0x0000000900027810 */ /* 0x000fe40007ffe0ff */
[----:B------:R-:W-:Y:S02]  /*6640*/  FSEL R31, R17, -INF , !P4 ;  /* 0xff800000111f7808 */ /* 0x000fe40006000000 */
[----:B------:R-:W-:Y:S01]  /*6650*/  FSEL R29, R19, -INF , !P0 ;  /* 0xff800000131d7808 */ /* 0x000fe20004000000 */
[----:B------:R-:W-:Y:S01]  /*6660*/  HMMA.16816.F32 R12, R12, R6, R188 ;  /* 0x000000060c0c723c */ /* 0x000fe200000018bc */
[----:B------:R-:W-:-:S02]  /*6670*/  FSEL R23, R33, -INF , !P5 ;  /* 0xff80000021177808 */ /* 0x000fc40006800000 */
[----:B------:R-:W-:Y:S02]  /*6680*/  FSEL R25, R35, -INF , !P1 ;  /* 0xff80000023197808 */ /* 0x000fe40004800000 */
[----:B------:R-:W-:Y:S02]  /*6690*/  ISETP.GE.AND P4, PT, R0, R230, PT ;  /* 0x000000e60000720c */ /* 0x000fe40003f86270 */
[CC--:B------:R-:W-:Y:S02]  /*66a0*/  ISETP.GE.AND P5, PT, R3.reuse, R229.reuse, PT ;  /* 0x000000e50300720c */ /* 0x0c0fe40003fa6270 */
[----:B------:R-:W-:Y:S02]  /*66b0*/  ISETP.GE.AND P0, PT, R3, R228, PT ;  /* 0x000000e40300720c */ /* 0x000fe40003f06270 */
[----:B------:R-:W-:Y:S02]  /*66c0*/  ISETP.GE.AND P1, PT, R2, R229, PT ;  /* 0x000000e50200720c */ /* 0x000fe40003f26270 */
[----:B------:R-:W-:-:S02]  /*66d0*/  ISETP.LT.OR P4, PT, R0, R226, P4 ;  /* 0x000000e20000720c */ /* 0x000fc40002781670 */
[CC--:B------:R-:W-:Y:S02]  /*66e0*/  ISETP.LT.OR P5, PT, R3.reuse, R225.reuse, P5 ;  /* 0x000000e10300720c */ /* 0x0c0fe40002fa1670 */
[----:B------:R-:W-:Y:S02]  /*66f0*/  ISETP.LT.OR P0, PT, R3, R224, P0 ;  /* 0x000000e00300720c */ /* 0x000fe40000701670 */
[----:B------:R-:W-:Y:S02]  /*6700*/  ISETP.LT.OR P1, PT, R2, R225, P1 ;  /* 0x000000e10200720c */ /* 0x000fe40000f21670 */
[----:B------:R-:W-:Y:S02]  /*6710*/  FSEL R16, R32, -INF , !P6 ;  /* 0xff80000020107808 */ /* 0x000fe40007000000 */
[----:B------:R-:W-:Y:S02]  /*6720*/  FSEL R19, R34, -INF , !P4 ;  /* 0xff80000022137808 */ /* 0x000fe40006000000 */
[----:B------:R-:W-:Y:S01]  /*6730*/  FSEL R27, R140, -INF , !P5 ;  /* 0xff8000008c1b7808 */ /* 0x000fe20006800000 */
[----:B------:R-:W-:Y:S01]  /*6740*/  HMMA.16816.F32 R32, R8, R4, R204 ;  /* 0x000000040820723c */ /* 0x000fe200000018cc */
[----:B------:R-:W-:-:S02]  /*6750*/  FSEL R28, R142, -INF , !P0 ;  /* 0xff8000008e1c7808 */ /* 0x000fc40004000000 */
[----:B------:R-:W-:Y:S02]  /*6760*/  FSEL R30, R141, -INF , !P1 ;  /* 0xff8000008d1e7808 */ /* 0x000fe40004800000 */
[CC--:B------:R-:W-:Y:S02]  /*6770*/  ISETP.GE.AND P6, PT, R3.reuse, R231.reuse, PT ;  /* 0x000000e70300720c */ /* 0x0c0fe40003fc6270 */
[----:B------:R-:W-:Y:S01]  /*6780*/  ISETP.GE.AND P4, PT, R3, R230, PT ;  /* 0x000000e60300720c */ /* 0x000fe20003f86270 */
[----:B------:R-:W-:Y:S01]  /*6790*/  HMMA.16816.F32 R8, R8, R6, R192 ;  /* 0x000000060808723c */ /* 0x000fe200000018c0 */
[C---:B------:R-:W-:Y:S02]  /*67a0*/  ISETP.GE.AND P5, PT, R2.reuse, R231, PT ;  /* 0x000000e70200720c */ /* 0x040fe40003fa6270 */
[C---:B------:R-:W-:Y:S02]  /*67b0*/  ISETP.GE.AND P0, PT, R2.reuse, R228, PT ;  /* 0x000000e40200720c */ /* 0x040fe40003f06270 */
[----:B------:R-:W-:-:S02]  /*67c0*/  ISETP.GE.AND P1, PT, R2, R230, PT ;  /* 0x000000e60200720c */ /* 0x000fc40003f26270 */
[CC--:B------:R-:W-:Y:S02]  /*67d0*/  ISETP.LT.OR P6, PT, R3.reuse, R227.reuse, P6 ;  /* 0x000000e30300720c */ /* 0x0c0fe400037c1670 */
[----:B------:R-:W-:Y:S02]  /*67e0*/  ISETP.LT.OR P4, PT, R3, R226, P4 ;  /* 0x000000e20300720c */ /* 0x000fe40002781670 */
[C---:B------:R-:W-:Y:S02]  /*67f0*/  ISETP.LT.OR P0, PT, R2.reuse, R224, P0 ;  /* 0x000000e00200720c */ /* 0x040fe40000701670 */
[C---:B------:R-:W-:Y:S02]  /*6800*/  ISETP.LT.OR P5, PT, R2.reuse, R227, P5 ;  /* 0x000000e30200720c */ /* 0x040fe40002fa1670 */
[----:B------:R-:W-:Y:S02]  /*6810*/  ISETP.LT.OR P1, PT, R2, R226, P1 ;  /* 0x000000e20200720c */ /* 0x000fe40000f21670 */
[----:B------:R-:W-:-:S02]  /*6820*/  IADD3 R3, R0, 0x10, RZ ;  /* 0x0000001000037810 */ /* 0x000fc40007ffe0ff */
[----:B------:R-:W-:Y:S02]  /*6830*/  IADD3 R2, R0, 0x11, RZ ;  /* 0x0000001100027810 */ /* 0x000fe40007ffe0ff */
[----:B------:R-:W-:Y:S02]  /*6840*/  FSEL R18, R176, -INF , !P6 ;  /* 0xff800000b0127808 */ /* 0x000fe40007000000 */
[----:B------:R-:W-:Y:S02]  /*6850*/  FSEL R17, R177, -INF , !P5 ;  /* 0xff800000b1117808 */ /* 0x000fe40006800000 */
[----:B------:R-:W-:Y:S02]  /*6860*/  FSEL R21, R179, -INF , !P1 ;  /* 0xff800000b3157808 */ /* 0x000fe40004800000 */
[C---:B------:R-:W-:Y:S02]  /*6870*/  ISETP.GE.AND P5, PT, R3.reuse, R231, PT ;  /* 0x000000e70300720c */ /* 0x040fe40003fa6270 */
[----:B------:R-:W-:-:S02]  /*6880*/  ISETP.GE.AND P1, PT, R3, R230, PT ;  /* 0x000000e60300720c */ /* 0x000fc40003f26270 */
[C---:B------:R-:W-:Y:S02]  /*6890*/  ISETP.GE.AND P6, PT, R2.reuse, R231, PT ;  /* 0x000000e70200720c */ /* 0x040fe40003fc6270 */
[CC--:B------:R-:W-:Y:S02]  /*68a0*/  ISETP.LT.OR P5, PT, R3.reuse, R227.reuse, P5 ;  /* 0x000000e30300720c */ /* 0x0c0fe40002fa1670 */
[----:B------:R-:W-:Y:S02]  /*68b0*/  ISETP.LT.OR P1, PT, R3, R226, P1 ;  /* 0x000000e20300720c */ /* 0x000fe40000f21670 */
[----:B------:R-:W-:Y:S02]  /*68c0*/  ISETP.LT.OR P6, PT, R2, R227, P6 ;  /* 0x000000e30200720c */ /* 0x000fe400037c1670 */
[----:B------:R-:W-:Y:S02]  /*68d0*/  FSEL R22, R143, -INF , !P0 ;  /* 0xff8000008f167808 */ /* 0x000fe40004000000 */
[----:B------:R-:W-:-:S02]  /*68e0*/  FSEL R180, R180, -INF , !P5 ;  /* 0xff800000b4b47808 */ /* 0x000fc40006800000 */
[----:B------:R-:W-:Y:S02]  /*68f0*/  FSEL R184, R182, -INF , !P1 ;  /* 0xff800000b6b87808 */ /* 0x000fe40004800000 */
[----:B------:R-:W-:Y:S02]  /*6900*/  FSEL R181, R181, -INF , !P6 ;  /* 0xff800000b5b57808 */ /* 0x000fe40007000000 */
[-C--:B------:R-:W-:Y:S02]  /*6910*/  ISETP.GE.AND P0, PT, R3, R229.reuse, PT ;  /* 0x000000e50300720c */ /* 0x080fe40003f06270 */
[C---:B------:R-:W-:Y:S02]  /*6920*/  ISETP.GE.AND P5, PT, R2.reuse, R230, PT ;  /* 0x000000e60200720c */ /* 0x040fe40003fa6270 */
[C---:B------:R-:W-:Y:S02]  /*6930*/  ISETP.GE.AND P1, PT, R2.reuse, R229, PT ;  /* 0x000000e50200720c */ /* 0x040fe40003f26270 */
[----:B------:R-:W-:-:S02]  /*6940*/  ISETP.GE.AND P6, PT, R2, R228, PT ;  /* 0x000000e40200720c */ /* 0x000fc40003fc6270 */
[-C--:B------:R-:W-:Y:S02]  /*6950*/  ISETP.LT.OR P0, PT, R3, R225.reuse, P0 ;  /* 0x000000e10300720c */ /* 0x080fe40000701670 */
[C---:B------:R-:W-:Y:S02]  /*6960*/  ISETP.LT.OR P5, PT, R2.reuse, R226, P5 ;  /* 0x000000e20200720c */ /* 0x040fe40002fa1670 */
[C---:B------:R-:W-:Y:S02]  /*6970*/  ISETP.LT.OR P1, PT, R2.reuse, R225, P1 ;  /* 0x000000e10200720c */ /* 0x040fe40000f21670 */
[----:B------:R-:W-:Y:S02]  /*6980*/  ISETP.LT.OR P6, PT, R2, R224, P6 ;  /* 0x000000e00200720c */ /* 0x000fe400037c1670 */
[----:B------:R-:W-:Y:S02]  /*6990*/  IADD3 R2, R0, 0x18, RZ ;  /* 0x0000001800027810 */ /* 0x000fe40007ffe0ff */
[----:B------:R-:W-:-:S02]  /*69a0*/  FSEL R182, R32, -INF , !P0 ;  /* 0xff80000020b67808 */ /* 0x000fc40004000000 */
[----:B------:R-:W-:Y:S02]  /*69b0*/  ISETP.GE.AND P0, PT, R2, R231, PT ;  /* 0x000000e70200720c */ /* 0x000fe40003f06270 */
[----:B------:R-:W-:Y:S02]  /*69c0*/  IADD3 R0, R0, 0x19, RZ ;  /* 0x0000001900007810 */ /* 0x000fe40007ffe0ff */
[----:B------:R-:W-:Y:S02]  /*69d0*/  ISETP.LT.OR P0, PT, R2, R227, P0 ;  /* 0x000000e30200720c */ /* 0x000fe40000701670 */
[----:B------:R-:W-:Y:S02]  /*69e0*/  FSEL R20, R178, -INF , !P4 ;  /* 0xff800000b2147808 */ /* 0x000fe40006000000 */
        /* <DEDUP_REMOVED lines=45> */
[----:B------:R-:W-:Y:S02]  /*6cc0*/  IADD3 R2, P5, R0, UR10, RZ ;  /* 0x0000000a00027c10 */ /* 0x000fe4000ffbe0ff */
[----:B---3--:R-:W-:Y:S02]  /*6cd0*/  LEA.HI.X R3, R4, R249, R3, 0x5, P1 ;  /* 0x000000f904037211 */ /* 0x008fe400008f2c03 */
[C---:B------:R-:W-:Y:S02]  /*6ce0*/  @!P3 LEA R8, P6, R0.reuse, c[0x0][0x168], 0x1 ;  /* 0x00005a000008ba11 */ /* 0x040fe400078c08ff */
[----:B------:R-:W-:Y:S02]  /*6cf0*/  @!P2 LEA R4, P1, R0, c[0x0][0x168], 0x1 ;  /* 0x00005a000004aa11 */ /* 0x000fe400078208ff */
[----:B------:R-:W-:Y:S02]  /*6d00*/  @!P3 LEA R6, P4, R2, c[0x0][0x168], 0x1 ;  /* 0x00005a000206ba11 */ /* 0x000fe400078808ff */
[----:B------:R-:W-:-:S02]  /*6d10*/  IADD3.X R10, R3, UR9, RZ, P5, !PT ;  /* 0x00000009030a7c10 */ /* 0x000fc4000affe4ff */
        /* <DEDUP_REMOVED lines=25> */
.L_x_1126:
[----:B------:R-:W-:Y:S05]  /*6eb0*/  BSYNC B0 ;  /* 0x0000000000007941 */ /* 0x000fea0003800000 */
.L_x_1125:
[----:B------:R-:W0:Y:S02]  /*6ec0*/  LDGDEPBAR ;  /* 0x00000000000079af */ /* 0x000e240000000000 */
.L_x_1124:
[----:B------:R-:W-:Y:S01]  /*6ed0*/  FMNMX.FTZ R0, R136, R16, !PT ;  /* 0x0000001088007209 */ /* 0x000fe20007810000 */
[----:B------:R-:W-:Y:S01]  /*6ee0*/  LDSM.16.MT88.4 R140, [R211+0xa000] ;  /* 0x00a00000d38c783b */ /* 0x000fe20000004200 */
[----:B------:R-:W-:Y:S02]  /*6ef0*/  FMNMX.FTZ R2, R135, R19, !PT ;  /* 0x0000001387027209 */ /* 0x000fe40007810000 */
[----:B------:R-:W-:Y:S01]  /*6f00*/  FMNMX.FTZ R0, R23, R0, !PT ;  /* 0x0000000017007209 */ /* 0x000fe20007810000 */
[----:B------:R-:W-:Y:S01]  /*6f10*/  LDSM.16.MT88.4 R32, [R211+0xb000] ;  /* 0x00b00000d320783b */ /* 0x000fe20000004200 */
        /* <DEDUP_REMOVED lines=14> */
[----:B-1----:R-:W1:Y:S01]  /*7000*/  SHFL.BFLY PT, R5, R0, 0x2, 0x1f ;  /* 0x0c401f0000057f89 */ /* 0x002e6200000e0000 */
[----:B------:R-:W-:-:S02]  /*7010*/  FMNMX.FTZ R4, R27, R2, !PT ;  /* 0x000000021b047209 */ /* 0x000fc40007810000 */
        /* <DEDUP_REMOVED lines=14> */
[----:B------:R-:W-:Y:S04]  /*7100*/  SHFL.BFLY PT, R9, R5, 0x2, 0x1f ;  /* 0x0c401f0005097f89 */ /* 0x000fe800000e0000 */
[----:B------:R-:W2:Y:S01]  /*7110*/  SHFL.BFLY PT, R8, R2, 0x1, 0x1f ;  /* 0x0c201f0002087f89 */ /* 0x000ea200000e0000 */
[----:B-1----:R-:W-:Y:S02]  /*7120*/  FMNMX.FTZ R239, R0, R7, !PT ;  /* 0x0000000700ef7209 */ /* 0x002fe40007810000 */
[----:B------:R-:W-:Y:S02]  /*7130*/  FMNMX.FTZ R0, R188, R3, !PT ;  /* 0x00000003bc007209 */ /* 0x000fe40007810000 */
[C---:B------:R-:W-:Y:S01]  /*7140*/  FSETP.NEU.FTZ.AND P6, PT, R239.reuse, -INF , PT ;  /* 0xff800000ef00780b */ /* 0x040fe20003fdd000 */
[----:B------:R-:W-:Y:S01]  /*7150*/  FMUL.FTZ R3, R239, c[0x0][0x23c] ;  /* 0x00008f00ef037a20 */ /* 0x000fe20000410000 */
[----:B------:R-:W-:-:S04]  /*7160*/  FMNMX.FTZ R0, R189, R0, !PT ;  /* 0x00000000bd007209 */ /* 0x000fc80007810000 */
[----:B------:R-:W-:Y:S02]  /*7170*/  FMNMX.FTZ R0, R191, R0, !PT ;  /* 0x00000000bf007209 */ /* 0x000fe40007810000 */
[----:B--2---:R-:W-:Y:S02]  /*7180*/  FMNMX.FTZ R238, R2, R8, !PT ;  /* 0x0000000802ee7209 */ /* 0x004fe40007810000 */
[----:B------:R-:W-:Y:S02]  /*7190*/  FMNMX.FTZ R4, R190, R0, !PT ;  /* 0x00000000be047209 */ /* 0x000fe40007810000 */
[----:B------:R-:W-:Y:S01]  /*71a0*/  FMNMX.FTZ R0, R5, R9, !PT ;  /* 0x0000000905007209 */ /* 0x000fe20007810000 */
[C---:B------:R-:W-:Y:S01]  /*71b0*/  FMUL.FTZ R2, R238.reuse, c[0x0][0x23c] ;  /* 0x00008f00ee027a20 */ /* 0x040fe20000410000 */
[----:B------:R-:W-:Y:S01]  /*71c0*/  FSETP.NEU.FTZ.AND P5, PT, R238, -INF , PT ;  /* 0xff800000ee00780b */ /* 0x000fe20003fbd000 */
[----:B------:R-:W1:Y:S01]  /*71d0*/  SHFL.BFLY PT, R6, R4, 0x2, 0x1f ;  /* 0x0c401f0004067f89 */ /* 0x000e6200000e0000 */
[----:B------:R-:W-:-:S02]  /*71e0*/  FSEL R3, R3, RZ, P6 ;  /* 0x000000ff03037208 */ /* 0x000fc40003000000 */
[----:B------:R-:W-:Y:S01]  /*71f0*/  FSEL R2, R2, RZ, P5 ;  /* 0x000000ff02027208 */ /* 0x000fe20002800000 */
[----:B------:R-:W2:Y:S02]  /*7200*/  SHFL.BFLY PT, R7, R0, 0x1, 0x1f ;  /* 0x0c201f0000077f89 */ /* 0x000ea400000e0000 */
[--C-:B------:R-:W-:Y:S02]  /*7210*/  FFMA.FTZ R23, R23, c[0x0][0x23c], -R3.reuse ;  /* 0x00008f0017177a23 */ /* 0x100fe40000010803 */
[--C-:B------:R-:W-:Y:S02]  /*7220*/  FFMA.FTZ R20, R20, c[0x0][0x23c], -R2.reuse ;  /* 0x00008f0014147a23 */ /* 0x100fe40000010802 */
[----:B------:R-:W-:Y:S01]  /*7230*/  FFMA.FTZ R21, R21, c[0x0][0x23c], -R2 ;  /* 0x00008f0015157a23 */ /* 0x000fe20000010802 */
[----:B------:R-:W-:Y:S01]  /*7240*/  MUFU.EX2 R249, R23 ;  /* 0x0000001700f97308 */ /* 0x000fe20000000800 */
[--C-:B------:R-:W-:Y:S02]  /*7250*/  FFMA.FTZ R16, R16, c[0x0][0x23c], -R3.reuse ;  /* 0x00008f0010107a23 */ /* 0x100fe40000010803 */
[----:B------:R-:W-:-:S02]  /*7260*/  FFMA.FTZ R18, R18, c[0x0][0x23c], -R3 ;  /* 0x00008f0012127a23 */ /* 0x000fc40000010803 */
[--C-:B------:R-:W-:Y:S02]  /*7270*/  FFMA.FTZ R19, R19, c[0x0][0x23c], -R2.reuse ;  /* 0x00008f0013137a23 */ /* 0x100fe40000010802 */
[----:B------:R-:W-:Y:S01]  /*7280*/  FFMA.FTZ R17, R17, c[0x0][0x23c], -R3 ;  /* 0x00008f0011117a23 */ /* 0x000fe20000010803 */
[----:B------:R-:W-:Y:S01]  /*7290*/  MUFU.EX2 R246, R20 ;  /* 0x0000001400f67308 */ /* 0x000fe20000000800 */
[----:B------:R-:W-:Y:S01]  /*72a0*/  FFMA.FTZ R25, R25, c[0x0][0x23c], -R2 ;  /* 0x00008f0019197a23 */ /* 0x000fe20000010802 */
[----:B-1----:R-:W-:-:S06]  /*72b0*/  FMNMX.FTZ R4, R4, R6, !PT ;  /* 0x0000000604047209 */ /* 0x002fcc0007810000 */
[----:B------:R-:W1:Y:S01]  /*72c0*/  MUFU.EX2 R247, R21 ;  /* 0x0000001500f77308 */ /* 0x000e620000000800 */
[----:B--2---:R-:W-:Y:S01]  /*72d0*/  FMNMX.FTZ R237, R0, R7, !PT ;  /* 0x0000000700ed7209 */ /* 0x004fe20007810000 */
[----:B------:R-:W2:Y:S03]  /*72e0*/  SHFL.BFLY PT, R5, R4, 0x1, 0x1f ;  /* 0x0c201f0004057f89 */ /* 0x000ea600000e0000 */
[C---:B------:R-:W-:Y:S01]  /*72f0*/  FSETP.NEU.FTZ.AND P4, PT, R237.reuse, -INF , PT ;  /* 0xff800000ed00780b */ /* 0x040fe20003f9d000 */
[----:B------:R-:W-:Y:S02]  /*7300*/  FMUL.FTZ R0, R237, c[0x0][0x23c] ;  /* 0x00008f00ed007a20 */ /* 0x000fe40000410000 */
[----:B------:R-:W3:Y:S03]  /*7310*/  MUFU.EX2 R250, R16 ;  /* 0x0000001000fa7308 */ /* 0x000ee60000000800 */
[----:B------:R-:W-:-:S05]  /*7320*/  FSEL R0, R0, RZ, P4 ;  /* 0x000000ff00007208 */ /* 0x000fca0002000000 */
[--C-:B------:R-:W-:Y:S01]  /*7330*/  FFMA.FTZ R24, R24, c[0x0][0x23c], -R0.reuse ;  /* 0x00008f0018187a23 */ /* 0x100fe20000010800 */
[----:B------:R4:W-:Y:S01]  /*7340*/  MUFU.EX2 R248, R18 ;  /* 0x0000001200f87308 */ /* 0x0009e20000000800 */
[--C-:B------:R-:W-:Y:S01]  /*7350*/  FFMA.FTZ R31, R31, c[0x0][0x23c], -R0.reuse ;  /* 0x00008f001f1f7a23 */ /* 0x100fe20000010800 */
[----:B-1----:R-:W-:Y:S01]  /*7360*/  F2FP.PACK_AB R11, R247, R246 ;  /* 0x000000f6f70b723e */ /* 0x002fe200000000ff */
[--C-:B------:R-:W-:Y:S02]  /*7370*/  FFMA.FTZ R27, R27, c[0x0][0x23c], -R0.reuse ;  /* 0x00008f001b1b7a23 */ /* 0x100fe40000010800 */
[----:B------:R-:W-:Y:S01]  /*7380*/  FFMA.FTZ R30, R30, c[0x0][0x23c], -R0 ;  /* 0x00008f001e1e7a23 */ /* 0x000fe20000010800 */
[----:B---3--:R-:W-:Y:S02]  /*7390*/  F2FP.PACK_AB R8, R249, R250 ;  /* 0x000000faf908723e */ /* 0x008fe400000000ff */
[----:B------:R1:W-:Y:S01]  /*73a0*/  MUFU.EX2 R245, R19 ;  /* 0x0000001300f57308 */ /* 0x0003e20000000800 */
[----:B--2---:R-:W-:-:S02]  /*73b0*/  FMNMX.FTZ R236, R4, R5, !PT ;  /* 0x0000000504ec7209 */ /* 0x004fc40007810000 */
[----:B------:R-:W-:Y:S02]  /*73c0*/  FSEL R4, R239, RZ, P6 ;  /* 0x000000ffef047208 */ /* 0x000fe40003000000 */
[C---:B------:R-:W-:Y:S01]  /*73d0*/  FSETP.NEU.FTZ.AND P1, PT, R236.reuse, -INF , PT ;  /* 0xff800000ec00780b */ /* 0x040fe20003f3d000 */
[----:B------:R-:W-:Y:S02]  /*73e0*/  FMUL.FTZ R12, R236, c[0x0][0x23c] ;  /* 0x00008f00ec0c7a20 */ /* 0x000fe40000410000 */
[----:B------:R-:W-:Y:S01]  /*73f0*/  FADD.FTZ R5, R136, -R4 ;  /* 0x8000000488057221 */ /* 0x000fe20000010000 */
[----:B------:R-:W-:Y:S01]  /*7400*/  FSEL R4, R238, RZ, P5 ;  /* 0x000000ffee047208 */ /* 0x000fe20002800000 */
[----:B------:R-:W2:Y:S01]  /*7410*/  MUFU.EX2 R251, R17 ;  /* 0x0000001100fb7308 */ /* 0x000ea20000000800 */
[----:B------:R-:W-:Y:S01]  /*7420*/  FSEL R12, R12, RZ, P1 ;  /* 0x000000ff0c0c7208 */ /* 0x000fe20000800000 */
[----:B------:R-:W-:Y:S01]  /*7430*/  FMUL.FTZ R5, R5, c[0x0][0x23c] ;  /* 0x00008f0005057a20 */ /* 0x000fe20000410000 */
[----:B----4-:R-:W-:Y:S01]  /*7440*/  MOV R18, R240 ;  /* 0x000000f000127202 */ /* 0x010fe20000000f00 */
[----:B------:R-:W-:-:S02]  /*7450*/  FADD.FTZ R4, R135, -R4 ;  /* 0x8000000487047221 */ /* 0x000fc40000010000 */
[--C-:B------:R-:W-:Y:S01]  /*7460*/  FFMA.FTZ R6, R22, c[0x0][0x23c], -R12.reuse ;  /* 0x00008f0016067a23 */ /* 0x100fe2000001080c */
[----:B-1----:R-:W-:Y:S01]  /*7470*/  MOV R19, R243 ;  /* 0x000000f300137202 */ /* 0x002fe20000000f00 */
[----:B------:R-:W-:Y:S01]  /*7480*/  FMUL.FTZ R15, R4, c[0x0][0x23c] ;  /* 0x00008f00040f7a20 */ /* 0x000fe20000410000 */
[----:B------:R-:W-:Y:S01]  /*7490*/  FSEL R4, R236, RZ, P1 ;  /* 0x000000ffec047208 */ /* 0x000fe20000800000 */
[----:B------:R-:W1:Y:S01]  /*74a0*/  LDSM.16.MT88.4 R20, [R209+0xa000] ;  /* 0x00a00000d114783b */ /* 0x000e620000004200 */
[----:B------:R3:W-:Y:S01]  /*74b0*/  MUFU.EX2 R234, R6 ;  /* 0x0000000600ea7308 */ /* 0x0007e20000000800 */
[----:B------:R-:W-:Y:S02]  /*74c0*/  FFMA.FTZ R26, R26, c[0x0][0x23c], -R12 ;  /* 0x00008f001a1a7a23 */ /* 0x000fe4000001080c */
[----:B------:R-:W-:Y:S02]  /*74d0*/  FADD.FTZ R4, R137, -R4 ;  /* 0x8000000489047221 */ /* 0x000fe40000010000 */
[----:B------:R-:W-:Y:S01]  /*74e0*/  LDSM.16.MT88.4 R136, [R214+0xa000] ;  /* 0x00a00000d688783b */ /* 0x000fe20000004200 */
[--C-:B------:R-:W-:Y:S01]  /*74f0*/  FFMA.FTZ R29, R29, c[0x0][0x23c], -R12.reuse ;  /* 0x00008f001d1d7a23 */ /* 0x100fe2000001080c */
[----:B--2---:R-:W-:Y:S01]  /*7500*/  F2FP.PACK_AB R10, R251, R248 ;  /* 0x000000f8fb0a723e */ /* 0x004fe200000000ff */
[----:B------:R2:W4:Y:S01]  /*7510*/  MUFU.EX2 R16, R5 ;  /* 0x0000000500107308 */ /* 0x0005220000000800 */
[----:B------:R-:W-:Y:S01]  /*7520*/  FFMA.FTZ R28, R28, c[0x0][0x23c], -R12 ;  /* 0x00008f001c1c7a23 */ /* 0x000fe2000001080c */
[----:B------:R-:W-:Y:S01]  /*7530*/  MOV R17, R132 ;  /* 0x0000008400117202 */ /* 0x000fe20000000f00 */
[----:B------:R-:W-:Y:S01]  /*7540*/  FMUL.FTZ R4, R4, c[0x0][0x23c] ;  /* 0x00008f0004047a20 */ /* 0x000fe20000410000 */
[----:B---3--:R-:W-:-:S04]  /*7550*/  FSEL R6, R237, RZ, P4 ;  /* 0x000000ffed067208 */ /* 0x008fc80002000000 */
[----:B------:R-:W3:Y:S01]  /*7560*/  MUFU.EX2 R244, R25 ;  /* 0x0000001900f47308 */ /* 0x000ee20000000800 */
[----:B--2---:R-:W-:-:S07]  /*7570*/  FADD.FTZ R5, R134, -R6 ;  /* 0x8000000686057221 */ /* 0x004fce0000010000 */
[----:B------:R-:W-:Y:S01]  /*7580*/  MUFU.EX2 R241, R24 ;  /* 0x0000001800f17308 */ /* 0x000fe20000000800 */
[-C--:B----4-:R-:W-:Y:S02]  /*7590*/  FMUL.FTZ R144, R144, R16.reuse ;  /* 0x0000001090907220 */ /* 0x090fe40000410000 */
[----:B------:R-:W-:Y:S02]  /*75a0*/  FMUL.FTZ R5, R5, c[0x0][0x23c] ;  /* 0x00008f0005057a20 */ /* 0x000fe40000410000 */
[-C--:B------:R-:W-:Y:S02]  /*75b0*/  FMUL.FTZ R145, R145, R16.reuse ;  /* 0x0000001091917220 */ /* 0x080fe40000410000 */
[-C--:B------:R-:W-:Y:S01]  /*75c0*/  FMUL.FTZ R116, R116, R16.reuse ;  /* 0x0000001074747220 */ /* 0x080fe20000410000 */
[----:B------:R-:W-:Y:S01]  /*75d0*/  MUFU.EX2 R240, R31 ;  /* 0x0000001f00f07308 */ /* 0x000fe20000000800 */
[----:B---3--:R-:W-:Y:S01]  /*75e0*/  F2FP.PACK_AB R9, R244, R245 ;  /* 0x000000f5f409723e */ /* 0x008fe200000000ff */
[----:B------:R-:W-:-:S02]  /*75f0*/  FMUL.FTZ R117, R117, R16 ;  /* 0x0000001075757220 */ /* 0x000fc40000410000 */
[-C--:B------:R-:W-:Y:S02]  /*7600*/  FMUL.FTZ R128, R128, R16.reuse ;  /* 0x0000001080807220 */ /* 0x080fe40000410000 */
[-C--:B------:R-:W-:Y:S02]  /*7610*/  FMUL.FTZ R129, R129, R16.reuse ;  /* 0x0000001081817220 */ /* 0x080fe40000410000 */
[----:B------:R-:W-:Y:S01]  /*7620*/  MUFU.EX2 R242, R27 ;  /* 0x0000001b00f27308 */ /* 0x000fe20000000800 */
[-C--:B------:R-:W-:Y:S02]  /*7630*/  FMUL.FTZ R156, R156, R16.reuse ;  /* 0x000000109c9c7220 */ /* 0x080fe40000410000 */
[-C--:B------:R-:W-:Y:S02]  /*7640*/  FMUL.FTZ R157, R157, R16.reuse ;  /* 0x000000109d9d7220 */ /* 0x080fe40000410000 */
[-C--:B------:R-:W-:Y:S02]  /*7650*/  FMUL.FTZ R160, R160, R16.reuse ;  /* 0x00000010a0a07220 */ /* 0x080fe40000410000 */
[-C--:B------:R-:W-:Y:S01]  /*7660*/  FMUL.FTZ R161, R161, R16.reuse ;  /* 0x00000010a1a17220 */ /* 0x080fe20000410000 */
[----:B------:R-:W2:Y:S01]  /*7670*/  MUFU.EX2 R243, R30 ;  /* 0x0000001e00f37308 */ /* 0x000ea20000000800 */
[----:B------:R-:W-:-:S02]  /*7680*/  FMUL.FTZ R36, R36, R16 ;  /* 0x0000001024247220 */ /* 0x000fc40000410000 */
[-C--:B------:R-:W-:Y:S02]  /*7690*/  FMUL.FTZ R37, R37, R16.reuse ;  /* 0x0000001025257220 */ /* 0x080fe40000410000 */
[-C--:B------:R-:W-:Y:S02]  /*76a0*/  FMUL.FTZ R52, R52, R16.reuse ;  /* 0x0000001034347220 */ /* 0x080fe40000410000 */
[-C--:B------:R-:W-:Y:S01]  /*76b0*/  FMUL.FTZ R53, R53, R16.reuse ;  /* 0x0000001035357220 */ /* 0x080fe20000410000 */
[----:B------:R3:W-:Y:S01]  /*76c0*/  MUFU.EX2 R232, R26 ;  /* 0x0000001a00e87308 */ /* 0x0007e20000000800 */
[-C--:B------:R-:W-:Y:S02]  /*76d0*/  FMUL.FTZ R68, R68, R16.reuse ;  /* 0x0000001044447220 */ /* 0x080fe40000410000 */
[-C--:B------:R-:W-:Y:S02]  /*76e0*/  FMUL.FTZ R69, R69, R16.reuse ;  /* 0x0000001045457220 */ /* 0x080fe40000410000 */
[----:B------:R-:W-:-:S02]  /*76f0*/  FMUL.FTZ R84, R84, R16 ;  /* 0x0000001054547220 */ /* 0x000fc40000410000 */
[----:B------:R-:W-:Y:S01]  /*7700*/  FMUL.FTZ R85, R85, R16 ;  /* 0x0000001055557220 */ /* 0x000fe20000410000 */
[----:B------:R-:W-:Y:S01]  /*7710*/  MUFU.EX2 R233, R29 ;  /* 0x0000001d00e97308 */ /* 0x000fe20000000800 */
[----:B--2---:R-:W-:Y:S01]  /*7720*/  F2FP.PACK_AB R6, R243, R242 ;  /* 0x000000f2f306723e */ /* 0x004fe200000000ff */
[-C--:B------:R-:W-:Y:S02]  /*7730*/  FMUL.FTZ R172, R172, R16.reuse ;  /* 0x00000010acac7220 */ /* 0x080fe40000410000 */
[-C--:B------:R-:W-:Y:S02]  /*7740*/  FMUL.FTZ R173, R173, R16.reuse ;  /* 0x00000010adad7220 */ /* 0x080fe40000410000 */
[-C--:B------:R-:W-:Y:S02]  /*7750*/  FMUL.FTZ R48, R48, R16.reuse ;  /* 0x0000001030307220 */ /* 0x080fe40000410000 */
[----:B------:R-:W2:Y:S01]  /*7760*/  MUFU.EX2 R235, R28 ;  /* 0x0000001c00eb7308 */ /* 0x000ea20000000800 */
[----:B---3--:R-:W3:Y:S01]  /*7770*/  LDSM.16.MT88.4 R24, [R213+0xb000] ;  /* 0x00b00000d518783b */ /* 0x008ee20000004200 */
[----:B------:R-:W-:-:S02]  /*7780*/  FMUL.FTZ R49, R49, R16 ;  /* 0x0000001031317220 */ /* 0x000fc40000410000 */
[-C--:B------:R-:W-:Y:S02]  /*7790*/  FMUL.FTZ R64, R64, R16.reuse ;  /* 0x0000001040407220 */ /* 0x080fe40000410000 */
[-C--:B------:R-:W-:Y:S02]  /*77a0*/  FMUL.FTZ R65, R65, R16.reuse ;  /* 0x0000001041417220 */ /* 0x080fe40000410000 */
[----:B------:R-:W4:Y:S01]  /*77b0*/  MUFU.EX2 R15, R15 ;  /* 0x0000000f000f7308 */ /* 0x000f220000000800 */
[-C--:B------:R-:W-:Y:S02]  /*77c0*/  FMUL.FTZ R80, R80, R16.reuse ;  /* 0x0000001050507220 */ /* 0x080fe40000410000 */
[-C--:B------:R-:W-:Y:S02]  /*77d0*/  FMUL.FTZ R81, R81, R16.reuse ;  /* 0x0000001051517220 */ /* 0x080fe40000410000 */
[-C--:B------:R-:W-:Y:S02]  /*77e0*/  FMUL.FTZ R96, R96, R16.reuse ;  /* 0x0000001060607220 */ /* 0x080fe40000410000 */
[-C--:B------:R-:W-:Y:S01]  /*77f0*/  FMUL.FTZ R97, R97, R16.reuse ;  /* 0x0000001061617220 */ /* 0x080fe20000410000 */
[----:B------:R5:W1:Y:S01]  /*7800*/  MUFU.EX2 R14, R5 ;  /* 0x00000005000e7308 */ /* 0x000a620000000800 */
[----:B--2---:R-:W-:Y:S01]  /*7810*/  F2FP.PACK_AB R7, R234, R235 ;  /* 0x000000ebea07723e */ /* 0x004fe200000000ff */
[----:B------:R-:W-:Y:S01]  /*7820*/  LDSM.16.MT88.4 R28, [R209+0xb000] ;  /* 0x00b00000d11c783b */ /* 0x000fe20000004200 */
[----:B------:R-:W-:-:S02]  /*7830*/  FMUL.FTZ R100, R100, R16 ;  /* 0x0000001064647220 */ /* 0x000fc40000410000 */
[-C--:B------:R-:W-:Y:S02]  /*7840*/  FMUL.FTZ R101, R101, R16.reuse ;  /* 0x0000001065657220 */ /* 0x080fe40000410000 */
[----:B------:R-:W-:Y:S01]  /*7850*/  FMUL.FTZ R112, R112, R16 ;  /* 0x0000001070707220 */ /* 0x000fe20000410000 */
[----:B------:R2:W2:Y:S01]  /*7860*/  MUFU.EX2 R13, R4 ;  /* 0x00000004000d7308 */ /* 0x0004a20000000800 */
[-C--:B----4-:R-:W-:Y:S02]  /*7870*/  FMUL.FTZ R146, R146, R15.reuse ;  /* 0x0000000f92927220 */ /* 0x090fe40000410000 */
        /* <DEDUP_REMOVED lines=11> */
[----:B---3--:R-:W-:Y:S01]  /*7930*/  HMMA.16816.F32 R116, R8, R24, R116 ;  /* 0x000000180874723c */ /* 0x008fe20000001874 */
        /* <DEDUP_REMOVED lines=8> */
[----:B------:R-:W-:Y:S01]  /*79c0*/  MOV R21, R133 ;  /* 0x0000008500157202 */ /* 0x000fe20000000f00 */
[----:B------:R-:W-:Y:S01]  /*79d0*/  HMMA.16816.F32 R200, R4, R136, R40 ;  /* 0x0000008804c8723c */ /* 0x000fe20000001828 */
[----:B------:R-:W1:Y:S01]  /*79e0*/  LDSM.16.MT88.4 R132, [R213+0xa000] ;  /* 0x00a00000d584783b */ /* 0x000e620000004200 */
[----:B------:R-:W-:-:S02]  /*79f0*/  FMUL.FTZ R164, R164, R14 ;  /* 0x0000000ea4a47220 */ /* 0x000fc40000410000 */
[-C--:B------:R-:W-:Y:S01]  /*7a00*/  FMUL.FTZ R165, R165, R14.reuse ;  /* 0x0000000ea5a57220 */ /* 0x080fe20000410000 */
[----:B------:R-:W2:Y:S01]  /*7a10*/  LDSM.16.MT88.4 R40, [R214+0xb000] ;  /* 0x00b00000d628783b */ /* 0x000ea20000004200 */
        /* <DEDUP_REMOVED lines=16> */
[----:B------:R-:W-:Y:S01]  /*7b20*/  FMUL.FTZ R59, R59, R13 ;  /* 0x0000000d3b3b7220 */ /* 0x000fe20000410000 */
[----:B------:R-:W-:Y:S01]  /*7b30*/  HMMA.16816.F32 R44, R4, R138, R44 ;  /* 0x0000008a042c723c */ /* 0x000fe2000000182c */
[-C--:B------:R-:W-:Y:S02]  /*7b40*/  FMUL.FTZ R60, R60, R14.reuse ;  /* 0x0000000e3c3c7220 */ /* 0x080fe40000410000 */
[-C--:B------:R-:W-:Y:S02]  /*7b50*/  FMUL.FTZ R61, R61, R14.reuse ;  /* 0x0000000e3d3d7220 */ /* 0x080fe40000410000 */
[----:B------:R-:W-:-:S02]  /*7b60*/  FMUL.FTZ R72, R72, R14 ;  /* 0x0000000e48487220 */ /* 0x000fc40000410000 */
[-C--:B------:R-:W-:Y:S01]  /*7b70*/  FMUL.FTZ R62, R62, R13.reuse ;  /* 0x0000000d3e3e7220 */ /* 0x080fe20000410000 */
        /* <DEDUP_REMOVED lines=9> */
[-C--:B------:R-:W-:Y:S02]  /*7c10*/  FMUL.FTZ R79, R79, R13.reuse ;  /* 0x0000000d4f4f7220 */ /* 0x080fe40000410000 */
[-C--:B------:R-:W-:Y:S01]  /*7c20*/  FMUL.FTZ R88, R88, R14.reuse ;  /* 0x0000000e58587220 */ /* 0x080fe20000410000 */
[----:B------:R-:W-:Y:S01]  /*7c30*/  HMMA.16816.F32 R72, R4, R28, R72 ;  /* 0x0000001c0448723c */ /* 0x000fe20000001848 */
[----:B------:R-:W-:Y:S02]  /*7c40*/  FMUL.FTZ R89, R89, R14 ;  /* 0x0000000e59597220 */ /* 0x000fe40000410000 */
        /* <DEDUP_REMOVED lines=18> */
[C---:B--2---:R-:W-:Y:S01]  /*7d70*/  HMMA.16816.F32 R104, R4.reuse, R40, R104 ;  /* 0x000000280468723c */ /* 0x044fe20000001868 */
        /* <DEDUP_REMOVED lines=14> */
[-C--:B------:R-:W-:Y:S01]  /*7e60*/  HMMA.16816.F32 R196, R4, R26.reuse, R124 ;  /* 0x0000001a04c4723c */ /* 0x080fe2000000187c */
[-C--:B------:R-:W-:Y:S02]  /*7e70*/  FMUL.FTZ R163, R163, R15.reuse ;  /* 0x0000000fa3a37220 */ /* 0x080fe40000410000 */
[-C--:B------:R-:W-:Y:S02]  /*7e80*/  FMUL.FTZ R38, R38, R15.reuse ;  /* 0x0000000f26267220 */ /* 0x080fe40000410000 */
[-C--:B------:R-:W-:Y:S02]  /*7e90*/  FMUL.FTZ R39, R39, R15.reuse ;  /* 0x0000000f27277220 */ /* 0x080fe40000410000 */
[----:B------:R-:W-:Y:S01]  /*7ea0*/  FFMA.FTZ R4, R180, c[0x0][0x23c], -R3 ;  /* 0x00008f00b4047a23 */ /* 0x000fe20000010803 */
[----:B------:R-:W-:Y:S01]  /*7eb0*/  HMMA.16816.F32 R24, R8, R26, R128 ;  /* 0x0000001a0818723c */ /* 0x000fe20000001880 */
[----:B------:R-:W-:-:S02]  /*7ec0*/  FMUL.FTZ R54, R54, R15 ;  /* 0x0000000f36367220 */ /* 0x000fc40000410000 */
[----:B------:R1:W-:Y:S01]  /*7ed0*/  MUFU.EX2 R205, R4 ;  /* 0x0000000400cd7308 */ /* 0x0003e20000000800 */
[-C--:B------:R-:W-:Y:S02]  /*7ee0*/  FMUL.FTZ R55, R55, R15.reuse ;  /* 0x0000000f37377220 */ /* 0x080fe40000410000 */
[-C--:B------:R-:W-:Y:S02]  /*7ef0*/  FMUL.FTZ R70, R70, R15.reuse ;  /* 0x0000000f46467220 */ /* 0x080fe40000410000 */
[-C--:B------:R-:W-:Y:S01]  /*7f00*/  FMUL.FTZ R71, R71, R15.reuse ;  /* 0x0000000f47477220 */ /* 0x080fe20000410000 */
[----:B------:R-:W-:Y:S01]  /*7f10*/  HMMA.16816.F32 R192, R8, R22, R156 ;  /* 0x0000001608c0723c */ /* 0x000fe2000000189c */
[-C--:B------:R-:W-:Y:S01]  /*7f20*/  FMUL.FTZ R86, R86, R15.reuse ;  /* 0x0000000f56567220 */ /* 0x080fe20000410000 */
[----:B------:R-:W-:Y:S01]  /*7f30*/  LDSM.16.MT88.4 R156, [R209+0xa800] ;  /* 0x00a80000d19c783b */ /* 0x000fe20000004200 */
[-C--:B------:R-:W-:Y:S02]  /*7f40*/  FMUL.FTZ R87, R87, R15.reuse ;  /* 0x0000000f57577220 */ /* 0x080fe40000410000 */
[----:B------:R-:W-:-:S02]  /*7f50*/  FMUL.FTZ R174, R174, R15 ;  /* 0x0000000faeae7220 */ /* 0x000fc40000410000 */
[-C--:B------:R-:W-:Y:S01]  /*7f60*/  FMUL.FTZ R175, R175, R15.reuse ;  /* 0x0000000fafaf7220 */ /* 0x080fe20000410000 */
[C---:B------:R-:W-:Y:S01]  /*7f70*/  HMMA.16816.F32 R160, R8.reuse, R140, R160 ;  /* 0x0000008c08a0723c */ /* 0x040fe200000018a0 */
[-C--:B------:R-:W-:Y:S02]  /*7f80*/  FMUL.FTZ R50, R50, R15.reuse ;  /* 0x0000000f32327220 */ /* 0x080fe40000410000 */
[----:B-1----:R-:W-:Y:S02]  /*7f90*/  FFMA.FTZ R4, R181, c[0x0][0x23c], -R3 ;  /* 0x00008f00b5047a23 */ /* 0x002fe40000010803 */
[-C--:B------:R-:W-:Y:S02]  /*7fa0*/  FMUL.FTZ R51, R51, R15.reuse ;  /* 0x0000000f33337220 */ /* 0x080fe40000410000 */
[----:B------:R-:W1:Y:S01]  /*7fb0*/  MUFU.EX2 R206, R4 ;  /* 0x0000000400ce7308 */ /* 0x000e620000000800 */
[-C--:B------:R-:W-:Y:S01]  /*7fc0*/  FMUL.FTZ R66, R66, R15.reuse ;  /* 0x0000000f42427220 */ /* 0x080fe20000410000 */
[----:B------:R-:W-:Y:S01]  /*7fd0*/  HMMA.16816.F32 R36, R8, R136, R36 ;  /* 0x000000880824723c */ /* 0x000fe20000001824 */
[----:B------:R-:W-:-:S02]  /*7fe0*/  FMUL.FTZ R67, R67, R15 ;  /* 0x0000000f43437220 */ /* 0x000fc40000410000 */
[-C--:B------:R-:W-:Y:S02]  /*7ff0*/  FMUL.FTZ R82, R82, R15.reuse ;  /* 0x0000000f52527220 */ /* 0x080fe40000410000 */
[-C--:B------:R-:W-:Y:S02]  /*8000*/  FMUL.FTZ R83, R83, R15.reuse ;  /* 0x0000000f53537220 */ /* 0x080fe40000410000 */
[-C--:B------:R-:W-:Y:S01]  /*8010*/  FMUL.FTZ R98, R98, R15.reuse ;  /* 0x0000000f62627220 */ /* 0x080fe20000410000 */
[C---:B------:R-:W-:Y:S01]  /*8020*/  HMMA.16816.F32 R52, R8.reuse, R132, R52 ;  /* 0x000000840834723c */ /* 0x040fe20000001834 */
[-C--:B------:R-:W-:Y:S02]  /*8030*/  FMUL.FTZ R99, R99, R15.reuse ;  /* 0x0000000f63637220 */ /* 0x080fe40000410000 */
[-C--:B------:R-:W-:Y:S02]  /*8040*/  FMUL.FTZ R102, R102, R15.reuse ;  /* 0x0000000f66667220 */ /* 0x080fe40000410000 */
[----:B------:R-:W-:Y:S01]  /*8050*/  FMUL.FTZ R103, R103, R15 ;  /* 0x0000000f67677220 */ /* 0x000fe20000410000 */
[----:B-1----:R-:W-:Y:S01]  /*8060*/  F2FP.PACK_AB R128, R206, R205 ;  /* 0x000000cdce80723e */ /* 0x002fe200000000ff */
[--C-:B------:R-:W-:Y:S01]  /*8070*/  FFMA.FTZ R4, R177, c[0x0][0x23c], -R3.reuse ;  /* 0x00008f00b1047a23 */ /* 0x100fe20000010803 */
[----:B------:R-:W-:Y:S01]  /*8080*/  HMMA.16816.F32 R68, R8, R28, R68 ;  /* 0x0000001c0844723c */ /* 0x000fe20000001844 */
[----:B------:R-:W-:-:S02]  /*8090*/  FFMA.FTZ R3, R176, c[0x0][0x23c], -R3 ;  /* 0x00008f00b0037a23 */ /* 0x000fc40000010803 */
[----:B------:R1:W-:Y:S01]  /*80a0*/  MUFU.EX2 R207, R4 ;  /* 0x0000000400cf7308 */ /* 0x0003e20000000800 */
[----:B------:R-:W-:Y:S02]  /*80b0*/  FMUL.FTZ R113, R113, R16 ;  /* 0x0000001071717220 */ /* 0x000fe40000410000 */
[-C--:B------:R-:W-:Y:S02]  /*80c0*/  FMUL.FTZ R114, R114, R15.reuse ;  /* 0x0000000f72727220 */ /* 0x080fe40000410000 */
[----:B------:R-:W-:Y:S01]  /*80d0*/  FMUL.FTZ R115, R115, R15 ;  /* 0x0000000f73737220 */ /* 0x000fe20000410000 */
[C---:B------:R-:W-:Y:S02]  /*80e0*/  HMMA.16816.F32 R84, R8.reuse, R32, R84 ;  /* 0x000000200854723c */ /* 0x040fe40000001854 */
[----:B------:R2:W3:Y:S06]  /*80f0*/  MUFU.EX2 R204, R3 ;  /* 0x0000000300cc7308 */ /* 0x0004ec0000000800 */
[C---:B------:R-:W-:Y:S01]  /*8100*/  HMMA.16816.F32 R140, R8.reuse, R142, R172 ;  /* 0x0000008e088c723c */ /* 0x040fe200000018ac */
[----:B------:R-:W-:Y:S04]  /*8110*/  LDSM.16.MT88.4 R172, [R211+0xa800] ;  /* 0x00a80000d3ac783b */ /* 0x000fe80000004200 */
[----:B-1----:R-:W1:Y:S03]  /*8120*/  LDSM.16.MT88.4 R4, [R213+0xb800] ;  /* 0x00b80000d504783b */ /* 0x002e660000004200 */
[----:B------:R-:W-:Y:S01]  /*8130*/  HMMA.16816.F32 R136, R8, R138, R48 ;  /* 0x0000008a0888723c */ /* 0x000fe20000001830 */
[----:B------:R-:W4:Y:S01]  /*8140*/  LDSM.16.MT88.4 R48, [R214+0xa800] ;  /* 0x00a80000d630783b */ /* 0x000f220000004200 */
[----:B--2---:R-:W-:Y:S01]  /*8150*/  FFMA.FTZ R3, R184, c[0x0][0x23c], -R2 ;  /* 0x00008f00b8037a23 */ /* 0x004fe20000010802 */
[----:B---3--:R-:W-:-:S03]  /*8160*/  F2FP.PACK_AB R130, R204, R207 ;  /* 0x000000cfcc82723e */ /* 0x008fc600000000ff */
[----:B------:R2:W-:Y:S02]  /*8170*/  MUFU.EX2 R181, R3 ;  /* 0x0000000300b57308 */ /* 0x0005e40000000800 */
[C---:B------:R-:W-:Y:S01]  /*8180*/  HMMA.16816.F32 R132, R8.reuse, R134, R64 ;  /* 0x000000860884723c */ /* 0x040fe20000001840 */
[----:B------:R-:W3:Y:S07]  /*8190*/  LDSM.16.MT88.4 R64, [R213+0xa800] ;  /* 0x00a80000d540783b */ /* 0x000eee0000004200 */
[----:B------:R-:W-:Y:S01]  /*81a0*/  HMMA.16816.F32 R28, R8, R30, R80 ;  /* 0x0000001e081c723c */ /* 0x000fe20000001850 */
[----:B------:R-:W5:Y:S01]  /*81b0*/  LDSM.16.MT88.4 R80, [R209+0xb800] ;  /* 0x00b80000d150783b */ /* 0x000f620000004200 */
[----:B--2---:R-:W-:-:S06]  /*81c0*/  FFMA.FTZ R3, R183, c[0x0][0x23c], -R2 ;  /* 0x00008f00b7037a23 */ /* 0x004fcc0000010802 */
[C---:B------:R-:W-:Y:S01]  /*81d0*/  HMMA.16816.F32 R32, R8.reuse, R34, R96 ;  /* 0x000000220820723c */ /* 0x040fe20000001860 */
[----:B------:R-:W2:Y:S01]  /*81e0*/  LDSM.16.MT88.4 R96, [R211+0xb800] ;  /* 0x00b80000d360783b */ /* 0x000ea20000004200 */
[----:B------:R1:W1:Y:S06]  /*81f0*/  MUFU.EX2 R183, R3 ;  /* 0x0000000300b77308 */ /* 0x00026c0000000800 */
[----:B------:R-:W-:Y:S01]  /*8200*/  HMMA.16816.F32 R100, R8, R40, R100 ;  /* 0x000000280864723c */ /* 0x000fe20000001864 */
[--C-:B-1----:R-:W-:Y:S01]  /*8210*/  FFMA.FTZ R3, R178, c[0x0][0x23c], -R2.reuse ;  /* 0x00008f00b2037a23 */ /* 0x102fe20000010802 */
[----:B------:R-:W-:Y:S01]  /*8220*/  F2FP.PACK_AB R129, R183, R181 ;  /* 0x000000b5b781723e */ /* 0x000fe200000000ff */
[----:B------:R-:W-:-:S02]  /*8230*/  FFMA.FTZ R2, R179, c[0x0][0x23c], -R2 ;  /* 0x00008f00b3027a23 */ /* 0x000fc40000010802 */
[----:B------:R1:W-:Y:S08]  /*8240*/  MUFU.EX2 R184, R3 ;  /* 0x0000000300b87308 */ /* 0x0003f00000000800 */
[----:B------:R2:W2:Y:S01]  /*8250*/  MUFU.EX2 R180, R2 ;  /* 0x0000000200b47308 */ /* 0x0004a20000000800 */
[----:B-1----:R-:W-:-:S05]  /*8260*/  MOV R3, R17 ;  /* 0x0000001100037202 */ /* 0x002fca0000000f00 */
[----:B------:R-:W-:Y:S02]  /*8270*/  FFMA.FTZ R3, R3, R15, R245 ;  /* 0x0000000f03037223 */ /* 0x000fe400000100f5 */
[----:B--2---:R-:W-:Y:S01]  /*8280*/  FFMA.FTZ R2, R182, c[0x0][0x23c], -R0 ;  /* 0x00008f00b6027a23 */ /* 0x004fe20000010800 */
[----:B------:R-:W-:Y:S01]  /*8290*/  F2FP.PACK_AB R131, R180, R184 ;  /* 0x000000b8b483723e */ /* 0x000fe200000000ff */
[----:B------:R-:W-:Y:S01]  /*82a0*/  FADD.FTZ R3, R244, R3 ;  /* 0x00000003f4037221 */ /* 0x000fe20000010000 */
[----:B------:R-:W-:Y:S01]  /*82b0*/  MOV R182, R21 ;  /* 0x0000001500b67202 */ /* 0x000fe20000000f00 */
[----:B------:R1:W-:Y:S01]  /*82c0*/  MUFU.EX2 R179, R2 ;  /* 0x0000000200b37308 */ /* 0x0003e20000000800 */
[----:B------:R-:W-:Y:S01]  /*82d0*/  HMMA.16816.F32 R20, R8, R42, R112 ;  /* 0x0000002a0814723c */ /* 0x000fe20000001870 */
[----:B------:R-:W-:Y:S01]  /*82e0*/  FADD.FTZ R3, R246, R3 ;  /* 0x00000003f6037221 */ /* 0x000fe20000010000 */
[----:B------:R-:W2:Y:S03]  /*82f0*/  LDSM.16.MT88.4 R112, [R214+0xb800] ;  /* 0x00b80000d670783b */ /* 0x000ea60000004200 */
[----:B------:R-:W-:-:S03]  /*8300*/  FADD.FTZ R3, R247, R3 ;  /* 0x00000003f7037221 */ /* 0x000fc60000010000 */
[----:B------:R-:W-:Y:S01]  /*8310*/  HMMA.16816.F32 R116, R128, R4, R116 ;  /* 0x000000048074723c */ /* 0x000fe20000001874 */
[----:B------:R-:W-:-:S04]  /*8320*/  FADD.FTZ R3, R181, R3 ;  /* 0x00000003b5037221 */ /* 0x000fc80000010000 */
[----:B------:R-:W-:Y:S02]  /*8330*/  FADD.FTZ R3, R183, R3 ;  /* 0x00000003b7037221 */ /* 0x000fe40000010000 */
[--C-:B-1----:R-:W-:Y:S01]  /*8340*/  FFMA.FTZ R2, R185, c[0x0][0x23c], -R0.reuse ;  /* 0x00008f00b9027a23 */ /* 0x102fe20000010800 */
[----:B------:R-:W-:Y:S01]  /*8350*/  MOV R185, R19 ;  /* 0x0000001300b97202 */ /* 0x000fe20000000f00 */
[----:B------:R-:W-:Y:S01]  /*8360*/  FADD.FTZ R3, R184, R3 ;  /* 0x00000003b8037221 */ /* 0x000fe20000010000 */
[C---:B------:R-:W-:Y:S01]  /*8370*/  HMMA.16816.F32 R144, R128.reuse, R156, R144 ;  /* 0x0000009c8090723c */ /* 0x040fe20000001890 */
[----:B------:R1:W1:Y:S07]  /*8380*/  MUFU.EX2 R178, R2 ;  /* 0x0000000200b27308 */ /* 0x00026e0000000800 */
[C---:B------:R-:W-:Y:S08]  /*8390*/  HMMA.16816.F32 R160, R128.reuse, R172, R160 ;  /* 0x000000ac80a0723c */ /* 0x040ff000000018a0 */
[C---:B----4-:R-:W-:Y:S01]  /*83a0*/  HMMA.16816.F32 R36, R128.reuse, R48, R36 ;  /* 0x000000308024723c */ /* 0x050fe20000001824 */
[--C-:B-1----:R-:W-:Y:S01]  /*83b0*/  FFMA.FTZ R2, R186, c[0x0][0x23c], -R0.reuse ;  /* 0x00008f00ba027a23 */ /* 0x102fe20000010800 */
[----:B------:R-:W-:Y:S01]  /*83c0*/  MOV R186, R18 ;  /* 0x0000001200ba7202 */ /* 0x000fe20000000f00 */
[----:B------:R-:W-:Y:S01]  /*83d0*/  FFMA.FTZ R0, R187, c[0x0][0x23c], -R0 ;  /* 0x00008f00bb007a23 */ /* 0x000fe20000010800 */
[----:B------:R-:W-:Y:S01]  /*83e0*/  F2FP.PACK_AB R124, R178, R179 ;  /* 0x000000b3b27c723e */ /* 0x000fe200000000ff */
[----:B------:R1:W-:Y:S02]  /*83f0*/  MUFU.EX2 R177, R2 ;  /* 0x0000000200b17308 */ /* 0x0003e40000000800 */
[----:B------:R-:W-:Y:S01]  /*8400*/  FFMA.FTZ R8, R186, R16, R250 ;  /* 0x00000010ba087223 */ /* 0x000fe200000100fa */
[----:B---3--:R-:W-:Y:S01]  /*8410*/  HMMA.16816.F32 R52, R128, R64, R52 ;  /* 0x000000408034723c */ /* 0x008fe20000001834 */
[----:B------:R-:W-:-:S04]  /*8420*/  FADD.FTZ R250, R180, R3 ;  /* 0x00000003b4fa7221 */ /* 0x000fc80000010000 */
[----:B------:R3:W4:Y:S03]  /*8430*/  MUFU.EX2 R176, R0 ;  /* 0x0000000000b07308 */ /* 0x0007260000000800 */
[----:B-----5:R-:W-:Y:S01]  /*8440*/  HMMA.16816.F32 R68, R128, R80, R68 ;  /* 0x000000508044723c */ /* 0x020fe20000001844 */
[----:B-1----:R-:W-:-:S07]  /*8450*/  FFMA.FTZ R2, R190, c[0x0][0x23c], -R12 ;  /* 0x00008f00be027a23 */ /* 0x002fce000001080c */
[----:B------:R-:W-:Y:S01]  /*8460*/  HMMA.16816.F32 R84, R128, R96, R84 ;  /* 0x000000608054723c */ /* 0x000fe20000001854 */
[----:B---3--:R-:W-:Y:S01]  /*8470*/  FFMA.FTZ R0, R188, c[0x0][0x23c], -R12 ;  /* 0x00008f00bc007a23 */ /* 0x008fe2000001080c */
[----:B----4-:R-:W-:-:S06]  /*8480*/  F2FP.PACK_AB R126, R176, R177 ;  /* 0x000000b1b07e723e */ /* 0x010fcc00000000ff */
[----:B--2---:R-:W-:Y:S01]  /*8490*/  HMMA.16816.F32 R100, R128, R112, R100 ;  /* 0x000000708064723c */ /* 0x004fe20000001864 */
[----:B------:R1:W-:Y:S02]  /*84a0*/  MUFU.EX2 R19, R0 ;  /* 0x0000000000137308 */ /* 0x0003e40000000800 */
[----:B-1----:R-:W-:-:S06]  /*84b0*/  FFMA.FTZ R0, R189, c[0x0][0x23c], -R12 ;  /* 0x00008f00bd007a23 */ /* 0x002fcc000001080c */
[----:B------:R1:W2:Y:S02]  /*84c0*/  MUFU.EX2 R18, R0 ;  /* 0x0000000000127308 */ /* 0x0002a40000000800 */
[----:B-1----:R-:W-:Y:S01]  /*84d0*/  FFMA.FTZ R0, R191, c[0x0][0x23c], -R12 ;  /* 0x00008f00bf007a23 */ /* 0x002fe2000001080c */
[----:B--2---:R-:W-:-:S05]  /*84e0*/  F2FP.PACK_AB R125, R18, R19 ;  /* 0x00000013127d723e */ /* 0x004fca00000000ff */
[----:B------:R1:W-:Y:S08]  /*84f0*/  MUFU.EX2 R12, R2 ;  /* 0x00000002000c7308 */ /* 0x0003f00000000800 */
[----:B------:R-:W2:Y:S01]  /*8500*/  MUFU.EX2 R17, R0 ;  /* 0x0000000000117308 */ /* 0x000ea20000000800 */
[----:B-1----:R-:W-:-:S04]  /*8510*/  FFMA.FTZ R2, R185, R14, R241 ;  /* 0x0000000eb9027223 */ /* 0x002fc800000100f1 */
[----:B------:R-:W-:Y:S01]  /*8520*/  FADD.FTZ R2, R240, R2 ;  /* 0x00000002f0027221 */ /* 0x000fe20000010000 */
[----:B--2---:R-:W-:Y:S01]  /*8530*/  F2FP.PACK_AB R127, R12, R17 ;  /* 0x000000110c7f723e */ /* 0x004fe200000000ff */
[----:B------:R-:W-:Y:S02]  /*8540*/  FFMA.FTZ R0, R182, R13, R232 ;  /* 0x0000000db6007223 */ /* 0x000fe400000100e8 */
[----:B------:R-:W-:Y:S02]  /*8550*/  FADD.FTZ R2, R242, R2 ;  /* 0x00000002f2027221 */ /* 0x000fe40000010000 */
[----:B------:R-:W-:Y:S02]  /*8560*/  FADD.FTZ R0, R233, R0 ;  /* 0x00000000e9007221 */ /* 0x000fe40000010000 */
[----:B------:R-:W-:Y:S01]  /*8570*/  HMMA.16816.F32 R120, R124, R4, R120 ;  /* 0x000000047c78723c */ /* 0x000fe20000001878 */
        /* <DEDUP_REMOVED lines=21> */
[----:B------:R-:W-:Y:S01]  /*86d0*/  FADD.FTZ R241, R12, R0 ;  /* 0x000000000cf17221 */ /* 0x000fe20000010000 */
[----:B------:R1:W-:Y:S04]  /*86e0*/  STL [R1+0xc], R245 ;  /* 0x00000cf501007387 */ /* 0x0003e80000100800 */
[----:B------:R1:W-:Y:S01]  /*86f0*/  STL [R1+0x8], R250 ;  /* 0x000008fa01007387 */ /* 0x0003e20000100800 */
[C---:B------:R-:W-:Y:S03]  /*8700*/  HMMA.16816.F32 R40, R124.reuse, R48, R200 ;  /* 0x000000307c28723c */ /* 0x040fe600000018c8 */
[----:B------:R1:W-:Y:S04]  /*8710*/  STL [R1+0x4], R249 ;  /* 0x000004f901007387 */ /* 0x0003e80000100800 */
[----:B------:R1:W-:Y:S01]  /*8720*/  STL [R1], R241 ;  /* 0x000000f101007387 */ /* 0x0003e20000100800 */
        /* <DEDUP_REMOVED lines=11> */
[C---:B------:R-:W-:Y:S07]  /*87e0*/  HMMA.16816.F32 R48, R128.reuse, R50, R136 ;  /* 0x000000328030723c */ /* 0x040fee0000001888 */
[----:B------:R-:W-:Y:S01]  /*87f0*/  MOV R136, R239 ;  /* 0x000000ef00887202 */ /* 0x000fe20000000f00 */
[----:B------:R-:W-:Y:S01]  /*8800*/  HMMA.16816.F32 R64, R128, R66, R132 ;  /* 0x000000428040723c */ /* 0x000fe20000001884 */
[----:B------:R-:W-:-:S06]  /*8810*/  MOV R137, R236 ;  /* 0x000000ec00897202 */ /* 0x000fcc0000000f00 */
[----:B------:R-:W-:Y:S01]  /*8820*/  MOV R135, R238 ;  /* 0x000000ee00877202 */ /* 0x000fe20000000f00 */
[----:B------:R-:W-:Y:S01]  /*8830*/  HMMA.16816.F32 R80, R128, R82, R28 ;  /* 0x000000528050723c */ /* 0x000fe2000000181c */
[----:B------:R-:W-:-:S07]  /*8840*/  MOV R134, R237 ;  /* 0x000000ed00867202 */ /* 0x000fce0000000f00 */
        /* <DEDUP_REMOVED lines=19> */
[----:B------:R-:W-:Y:S01]  /*8980*/  IMAD.U32 R3, RZ, RZ, UR5 ;  /* 0x00000005ff037e24 */ /* 0x000fe2000f8e00ff */
[----:B------:R-:W-:Y:S01]  /*8990*/  @P3 STS.128 [R223+0xa000], RZ ;  /* 0x00a000ffdf003388 */ /* 0x000fe20000000c00 */
[----:B--2---:R-:W-:-:S04]  /*89a0*/  LEA R0, P1, R0, R186, 0x5 ;  /* 0x000000ba00007211 */ /* 0x004fc800078228ff */
[----:B------:R-:W-:Y:S02]  /*89b0*/  IADD3 R2, P0, R0, UR14, RZ ;  /* 0x0000000e00027c10 */ /* 0x000fe4000ff1e0ff */
[----:B---3--:R-:W-:Y:S02]  /*89c0*/  LEA.HI.X R3, R4, R243, R3, 0x5, P1 ;  /* 0x000000f304037211 */ /* 0x008fe400008f2c03 */
[C---:B------:R-:W-:Y:S02]  /*89d0*/  @!P3 LEA R10, P5, R0.reuse, c[0x0][0x170], 0x1 ;  /* 0x00005c00000aba11 */ /* 0x040fe400078a08ff */
[----:B------:R-:W-:Y:S02]  /*89e0*/  @!P2 LEA R6, P1, R0, c[0x0][0x170], 0x1 ;  /* 0x00005c000006aa11 */ /* 0x000fe400078208ff */
[----:B------:R-:W-:Y:S02]  /*89f0*/  @!P3 LEA R8, P4, R2, c[0x0][0x170], 0x1 ;  /* 0x00005c000208ba11 */ /* 0x000fe400078808ff */
[----:B------:R-:W-:-:S02]  /*8a00*/  IADD3.X R5, R3, UR13, RZ, P0, !PT ;  /* 0x0000000d03057c10 */ /* 0x000fc400087fe4ff */
[--C-:B------:R-:W-:Y:S02]  /*8a10*/  @!P3 LEA.HI.X R11, R0, c[0x0][0x174], R3.reuse, 0x1, P5 ;  /* 0x00005d00000bba11 */ /* 0x100fe400028f0c03 */
[----:B------:R-:W-:Y:S02]  /*8a20*/  @!P2 LEA R4, P0, R2, c[0x0][0x170], 0x1 ;  /* 0x00005c000204aa11 */ /* 0x000fe400078008ff */
        /* <DEDUP_REMOVED lines=8> */
[----:B------:R-:W-:-:S03]  /*8ab0*/  PLOP3.LUT P0, PT, PT, PT, UP0, 0x80, 0x0 ;  /* 0x000000000000781c */ /* 0x000fc60003f0f008 */
        /* <DEDUP_REMOVED lines=14> */
[----:B------:R-:W-:Y:S04]  /*8ba0*/  LDSM.16.M88.4 R20, [R208+0x8800] ;  /* 0x00880000d014783b */ /* 0x000fe80000000200 */
[----:B------:R-:W-:Y:S04]  /*8bb0*/  LDSM.16.M88.4 R24, [R208+0x8000] ;  /* 0x00800000d018783b */ /* 0x000fe80000000200 */
[----:B------:R-:W-:Y:S04]  /*8bc0*/  LDSM.16.M88.4 R12, [R212+0x2000] ;  /* 0x00200000d40c783b */ /* 0x000fe80000000200 */
[----:B------:R-:W-:Y:S04]  /*8bd0*/  LDSM.16.M88.4 R32, [R222] ;  /* 0x00000000de20783b */ /* 0x000fe80000000200 */
[----:B-1----:R-:W1:Y:S04]  /*8be0*/  LDSM.16.M88.4 R8, [R210] ;  /* 0x00000000d208783b */ /* 0x002e680000000200 */
[----:B------:R-:W-:Y:S04]  /*8bf0*/  LDSM.16.M88.4 R28, [R219] ;  /* 0x00000000db1c783b */ /* 0x000fe80000000200 */
[----:B--2---:R-:W2:Y:S04]  /*8c00*/  LDSM.16.M88.4 R4, [R210+0x2000] ;  /* 0x00200000d204783b */ /* 0x004ea80000000200 */
[----:B------:R-:W3:Y:S04]  /*8c10*/  LDSM.16.M88.4 R16, [R212] ;  /* 0x00000000d410783b */ /* 0x000ee80000000200 */
[----:B------:R-:W0:Y:S01]  /*8c20*/  LDGDEPBAR ;  /* 0x00000000000079af */ /* 0x000e220000000000 */
[----:B-1----:R-:W-:Y:S08]  /*8c30*/  HMMA.16816.F32 R192, R8, R24, RZ ;  /* 0x0000001808c0723c */ /* 0x002ff000000018ff */
[C---:B--2---:R-:W-:Y:S08]  /*8c40*/  HMMA.16816.F32 R176, R4.reuse, R20, RZ ;  /* 0x0000001404b0723c */ /* 0x044ff000000018ff */
[C---:B------:R-:W-:Y:S08]  /*8c50*/  HMMA.16816.F32 R188, R4.reuse, R24, RZ ;  /* 0x0000001804bc723c */ /* 0x040ff000000018ff */
[C---:B------:R-:W-:Y:S08]  /*8c60*/  HMMA.16816.F32 R184, R4.reuse, R26, RZ ;  /* 0x0000001a04b8723c */ /* 0x040ff000000018ff */
[----:B------:R-:W-:Y:S01]  /*8c70*/  HMMA.16816.F32 R140, R4, R22, RZ ;  /* 0x00000016048c723c */ /* 0x000fe200000018ff */
[----:B------:R-:W-:Y:S07]  /*8c80*/  LDSM.16.M88.4 R4, [R218+0x2000] ;  /* 0x00200000da04783b */ /* 0x000fee0000000200 */
[C---:B------:R-:W-:Y:S01]  /*8c90*/  HMMA.16816.F32 R180, R8.reuse, R26, RZ ;  /* 0x0000001a08b4723c */ /* 0x040fe200000018ff */
[----:B------:R-:W-:Y:S07]  /*8ca0*/  LDSM.16.M88.4 R24, [R217+0x8000] ;  /* 0x00800000d918783b */ /* 0x000fee0000000200 */
[C---:B------:R-:W-:Y:S08]  /*8cb0*/  HMMA.16816.F32 R136, R8.reuse, R20, RZ ;  /* 0x000000140888723c */ /* 0x040ff000000018ff */
[----:B------:R-:W-:Y:S01]  /*8cc0*/  HMMA.16816.F32 R132, R8, R22, RZ ;  /* 0x000000160884723c */ /* 0x000fe200000018ff */
[----:B------:R-:W1:Y:S04]  /*8cd0*/  LDSM.16.M88.4 R20, [R217+0x8800] ;  /* 0x00880000d914783b */ /* 0x000e680000000200 */
[----:B------:R-:W2:Y:S03]  /*8ce0*/  LDSM.16.M88.4 R8, [R218] ;  /* 0x00000000da08783b */ /* 0x000ea60000000200 */
[C---:B------:R-:W-:Y:S08]  /*8cf0*/  HMMA.16816.F32 R200, R12.reuse, R32, R176 ;  /* 0x000000200cc8723c */ /* 0x040ff000000018b0 */
[C---:B------:R-:W-:Y:S08]  /*8d00*/  HMMA.16816.F32 R232, R12.reuse, R28, R188 ;  /* 0x0000001c0ce8723c */ /* 0x040ff000000018bc */
[C---:B------:R-:W-:Y:S08]  /*8d10*/  HMMA.16816.F32 R204, R12.reuse, R30, R184 ;  /* 0x0000001e0ccc723c */ /* 0x040ff000000018b8 */
[----:B------:R-:W-:Y:S01]  /*8d20*/  HMMA.16816.F32 R196, R12, R34, R140 ;  /* 0x000000220cc4723c */ /* 0x000fe2000000188c */
[----:B------:R-:W-:Y:S07]  /*8d30*/  LDSM.16.M88.4 R12, [R216+0x2000] ;  /* 0x00200000d80c783b */ /* 0x000fee0000000200 */
[C---:B---3--:R-:W-:Y:S08]  /*8d40*/  HMMA.16816.F32 R192, R16.reuse, R28, R192 ;  /* 0x0000001c10c0723c */ /* 0x048ff000000018c0 */
[C---:B------:R-:W-:Y:S01]  /*8d50*/  HMMA.16816.F32 R184, R16.reuse, R30, R180 ;  /* 0x0000001e10b8723c */ /* 0x040fe200000018b4 */
[----:B------:R-:W3:Y:S07]  /*8d60*/  LDSM.16.M88.4 R28, [R215+0x800] ;  /* 0x00080000d71c783b */ /* 0x000eee0000000200 */
[C---:B------:R-:W-:Y:S08]  /*8d70*/  HMMA.16816.F32 R188, R16.reuse, R32, R136 ;  /* 0x0000002010bc723c */ /* 0x040ff00000001888 */
[----:B------:R-:W-:Y:S01]  /*8d80*/  HMMA.16816.F32 R176, R16, R34, R132 ;  /* 0x0000002210b0723c */ /* 0x000fe20000001884 */
[----:B------:R-:W4:Y:S04]  /*8d90*/  LDSM.16.M88.4 R32, [R215] ;  /* 0x00000000d720783b */ /* 0x000f280000000200 */
[----:B------:R-:W5:Y:S03]  /*8da0*/  LDSM.16.M88.4 R16, [R216] ;  /* 0x00000000d810783b */ /* 0x000f660000000200 */
[C---:B-1----:R-:W-:Y:S08]  /*8db0*/  HMMA.16816.F32 R132, R4.reuse, R20, R200 ;  /* 0x000000140484723c */ /* 0x042ff000000018c8 */
[C---:B------:R-:W-:Y:S08]  /*8dc0*/  HMMA.16816.F32 R140, R4.reuse, R24, R232 ;  /* 0x00000018048c723c */ /* 0x040ff000000018e8 */
[C---:B------:R-:W-:Y:S08]  /*8dd0*/  HMMA.16816.F32 R136, R4.reuse, R26, R204 ;  /* 0x0000001a0488723c */ /* 0x040ff000000018cc */
[----:B------:R-:W-:Y:S01]  /*8de0*/  HMMA.16816.F32 R180, R4, R22, R196 ;  /* 0x0000001604b4723c */ /* 0x000fe200000018c4 */
[----:B------:R-:W-:Y:S07]  /*8df0*/  LDSM.16.M88.4 R4, [R210+0x6000] ;  /* 0x00600000d204783b */ /* 0x000fee0000000200 */
[C---:B--2---:R-:W-:Y:S08]  /*8e00*/  HMMA.16816.F32 R204, R8.reuse, R24, R192 ;  /* 0x0000001808cc723c */ /* 0x044ff000000018c0 */
[C---:B------:R-:W-:Y:S01]  /*8e10*/  HMMA.16816.F32 R200, R8.reuse, R26, R184 ;  /* 0x0000001a08c8723c */ /* 0x040fe200000018b8 */
[----:B------:R-:W-:Y:S07]  /*8e20*/  LDSM.16.M88.4 R24, [R208+0x9000] ;  /* 0x00900000d018783b */ /* 0x000fee0000000200 */
[C---:B------:R-:W-:Y:S08]  /*8e30*/  HMMA.16816.F32 R192, R8.reuse, R20, R188 ;  /* 0x0000001408c0723c */ /* 0x040ff000000018bc */
[----:B------:R-:W-:Y:S01]  /*8e40*/  HMMA.16816.F32 R184, R8, R22, R176 ;  /* 0x0000001608b8723c */ /* 0x000fe200000018b0 */
[----:B------:R-:W1:Y:S04]  /*8e50*/  LDSM.16.M88.4 R20, [R208+0x9800] ;  /* 0x00980000d014783b */ /* 0x000e680000000200 */
[----:B------:R-:W2:Y:S03]  /*8e60*/  LDSM.16.M88.4 R8, [R210+0x4000] ;  /* 0x00400000d208783b */ /* 0x000ea60000000200 */
[C---:B---3--:R-:W-:Y:S01]  /*8e70*/  HMMA.16816.F32 R188, R12.reuse, R28, R132 ;  /* 0x0000001c0cbc723c */ /* 0x048fe20000001884 */
[----:B------:R-:W-:Y:S07]  /*8e80*/  LDSM.16.M88.4 R132, [R221] ;  /* 0x00000000dd84783b */ /* 0x000fee0000000200 */
[C---:B----4-:R-:W-:Y:S08]  /*8e90*/  HMMA.16816.F32 R232, R12.reuse, R32, R140 ;  /* 0x000000200ce8723c */ /* 0x050ff0000000188c */
[C---:B------:R-:W-:Y:S08]  /*8ea0*/  HMMA.16816.F32 R196, R12.reuse, R34, R136 ;  /* 0x000000220cc4723c */ /* 0x040ff00000001888 */
[----:B------:R-:W-:Y:S01]  /*8eb0*/  HMMA.16816.F32 R180, R12, R30, R180 ;  /* 0x0000001e0cb4723c */ /* 0x000fe200000018b4 */
[----:B------:R-:W3:Y:S07]  /*8ec0*/  LDSM.16.M88.4 R12, [R212+0x6000] ;  /* 0x00600000d40c783b */ /* 0x000eee0000000200 */
[C---:B-----5:R-:W-:Y:S08]  /*8ed0*/  HMMA.16816.F32 R176, R16.reuse, R32, R204 ;  /* 0x0000002010b0723c */ /* 0x060ff000000018cc */
[C---:B------:R-:W-:Y:S01]  /*8ee0*/  HMMA.16816.F32 R140, R16.reuse, R34, R200 ;  /* 0x00000022108c723c */ /* 0x040fe200000018c8 */
[----:B------:R-:W4:Y:S07]  /*8ef0*/  LDSM.16.M88.4 R32, [R220] ;  /* 0x00000000dc20783b */ /* 0x000f2e0000000200 */
[C---:B------:R-:W-:Y:S08]  /*8f00*/  HMMA.16816.F32 R136, R16.reuse, R28, R192 ;  /* 0x0000001c1088723c */ /* 0x040ff000000018c0 */
[----:B------:R-:W-:Y:S01]  /*8f10*/  HMMA.16816.F32 R28, R16, R30, R184 ;  /* 0x0000001e101c723c */ /* 0x000fe200000018b8 */
[----:B------:R-:W5:Y:S07]  /*8f20*/  LDSM.16.M88.4 R16, [R212+0x4000] ;  /* 0x00400000d410783b */ /* 0x000f6e0000000200 */
        /* <DEDUP_REMOVED lines=8> */
[C---:B------:R-:W-:Y:S01]  /*8fb0*/  HMMA.16816.F32 R140, R8.reuse, R22, R28 ;  /* 0x00000016088c723c */ /* 0x040fe2000000181c */
[----:B------:R-:W1:Y:S07]  /*8fc0*/  LDSM.16.M88.4 R28, [R217+0x9000] ;  /* 0x00900000d91c783b */ /* 0x000e6e0000000200 */
[----:B------:R-:W-:Y:S08]  /*8fd0*/  HMMA.16816.F32 R176, R8, R20, R136 ;  /* 0x0000001408b0723c */ /* 0x000ff00000001888 */
[C---:B---3--:R-:W-:Y:S08]  /*8fe0*/  HMMA.16816.F32 R136, R12.reuse, R132, R200 ;  /* 0x000000840c88723c */ /* 0x048ff000000018c8 */
[C---:B------:R-:W-:Y:S08]  /*8ff0*/  HMMA.16816.F32 R20, R12.reuse, R134, R196 ;  /* 0x000000860c14723c */ /* 0x040ff000000018c4 */
[C---:B----4-:R-:W-:Y:S08]  /*9000*/  HMMA.16816.F32 R8, R12.reuse, R32, R192 ;  /* 0x000000200c08723c */ /* 0x050ff000000018c0 */
[----:B------:R-:W-:Y:S01]  /*9010*/  HMMA.16816.F32 R188, R12, R34, R188 ;  /* 0x000000220cbc723c */ /* 0x000fe200000018bc */
[----:B------:R-:W2:Y:S07]  /*9020*/  LDSM.16.M88.4 R12, [R218+0x4000] ;  /* 0x00400000da0c783b */ /* 0x000eae0000000200 */
[C---:B-----5:R-:W-:Y:S08]  /*9030*/  HMMA.16816.F32 R200, R16.reuse, R132, R184 ;  /* 0x0000008410c8723c */ /* 0x060ff000000018b8 */
[C---:B------:R-:W-:Y:S08]  /*9040*/  HMMA.16816.F32 R196, R16.reuse, R134, R180 ;  /* 0x0000008610c4723c */ /* 0x040ff000000018b4 */
[C---:B------:R-:W-:Y:S08]  /*9050*/  HMMA.16816.F32 R192, R16.reuse, R32, R176 ;  /* 0x0000002010c0723c */ /* 0x040ff000000018b0 */
[----:B------:R-:W-:Y:S01]  /*9060*/  HMMA.16816.F32 R184, R16, R34, R140 ;  /* 0x0000002210b8723c */ /* 0x000fe2000000188c */
[----:B------:R-:W-:Y:S07]  /*9070*/  LDSM.16.M88.4 R16, [R215+0x1800] ;  /* 0x00180000d710783b */ /* 0x000fee0000000200 */
[C---:B-1----:R-:W-:Y:S08]  /*9080*/  HMMA.16816.F32 R180, R4.reuse, R28, R136 ;  /* 0x0000001c04b4723c */ /* 0x042ff00000001888 */
[C---:B------:R-:W-:Y:S01]  /*9090*/  HMMA.16816.F32 R140, R4.reuse, R24, R8 ;  /* 0x00000018048c723c */ /* 0x040fe20000001808 */
[----:B------:R-:W1:Y:S07]  /*90a0*/  LDSM.16.M88.4 R8, [R216+0x6000] ;  /* 0x00600000d808783b */ /* 0x000e6e0000000200 */
[C---:B------:R-:W-:Y:S01]  /*90b0*/  HMMA.16816.F32 R176, R4.reuse, R30, R20 ;  /* 0x0000001e04b0723c */ /* 0x040fe20000001814 */
[----:B------:R-:W3:Y:S07]  /*90c0*/  LDSM.16.M88.4 R20, [R215+0x1000] ;  /* 0x00100000d714783b */ /* 0x000eee0000000200 */
[----:B------:R-:W-:Y:S01]  /*90d0*/  HMMA.16816.F32 R136, R4, R26, R188 ;  /* 0x0000001a0488723c */ /* 0x000fe200000018bc */
[----:B------:R-:W4:Y:S01]  /*90e0*/  LDSM.16.M88.4 R4, [R216+0x4000] ;  /* 0x00400000d804783b */ /* 0x000f220000000200 */
[----:B------:R-:W-:-:S06]  /*90f0*/  DEPBAR.LE SB0, 0x0 ;  /* 0x000080000000791a */ /* 0x000fcc0000000000 */
[C---:B--2---:R-:W-:Y:S08]  /*9100*/  HMMA.16816.F32 R132, R12.reuse, R28, R200 ;  /* 0x0000001c0c84723c */ /* 0x044ff000000018c8 */
[C---:B------:R-:W-:Y:S08]  /*9110*/  HMMA.16816.F32 R32, R12.reuse, R30, R196 ;  /* 0x0000001e0c20723c */ /* 0x040ff000000018c4 */
[C---:B------:R-:W-:Y:S08]  /*9120*/  HMMA.16816.F32 R28, R12.reuse, R24, R192 ;  /* 0x000000180c1c723c */ /* 0x040ff000000018c0 */
[----:B------:R-:W-:Y:S08]  /*9130*/  HMMA.16816.F32 R12, R12, R26, R184 ;  /* 0x0000001a0c0c723c */ /* 0x000ff000000018b8 */
[C---:B-1----:R-:W-:Y:S08]  /*9140*/  HMMA.16816.F32 R192, R8.reuse, R16, R140 ;  /* 0x0000001008c0723c */ /* 0x042ff0000000188c */
[C---:B---3--:R-:W-:Y:S08]  /*9150*/  HMMA.16816.F32 R184, R8.reuse, R20, R180 ;  /* 0x0000001408b8723c */ /* 0x048ff000000018b4 */
[C---:B------:R-:W-:Y:S08]  /*9160*/  HMMA.16816.F32 R176, R8.reuse, R22, R176 ;  /* 0x0000001608b0723c */ /* 0x040ff000000018b0 */
[----:B------:R-:W-:Y:S08]  /*9170*/  HMMA.16816.F32 R140, R8, R18, R136 ;  /* 0x00000012088c723c */ /* 0x000ff00000001888 */
[C---:B----4-:R-:W-:Y:S08]  /*9180*/  HMMA.16816.F32 R132, R4.reuse, R20, R132 ;  /* 0x000000140484723c */ /* 0x050ff00000001884 */
[C---:B------:R-:W-:Y:S08]  /*9190*/  HMMA.16816.F32 R32, R4.reuse, R22, R32 ;  /* 0x000000160420723c */ /* 0x040ff00000001820 */
[C---:B------:R-:W-:Y:S08]  /*91a0*/  HMMA.16816.F32 R28, R4.reuse, R16, R28 ;  /* 0x00000010041c723c */ /* 0x040ff0000000181c */
        /* <DEDUP_REMOVED lines=16> */
[----:B--2---:R-:W-:Y:S01]  /*92b0*/  IMAD.U32 R3, RZ, RZ, UR5 ;  /* 0x00000005ff037e24 */ /* 0x004fe2000f8e00ff */
[----:B------:R-:W-:-:S04]  /*92c0*/  LEA R0, P1, R0, R2, 0x5 ;  /* 0x0000000200007211 */ /* 0x000fc800078228ff */
        /* <DEDUP_REMOVED lines=31> */
.L_x_1129:
[----:B------:R-:W-:Y:S05]  /*94c0*/  BSYNC B0 ;  /* 0x0000000000007941 */ /* 0x000fea0003800000 */
.L_x_1128:
[----:B------:R-:W0:Y:S02]  /*94d0*/  LDGDEPBAR ;  /* 0x00000000000079af */ /* 0x000e240000000000 */
.L_x_1127:
[----:B------:R-:W2:Y:S01]  /*94e0*/  S2R R2, SR_TID.X ;  /* 0x0000000000027919 */ /* 0x000ea20000002100 */
[----:B------:R-:W-:Y:S02]  /*94f0*/  MOV R0, UR21 ;  /* 0x0000001500007c02 */ /* 0x000fe40008000f00 */
[----:B--2---:R-:W-:-:S04]  /*9500*/  SHF.L.U32 R2, R2, 0x1, RZ ;  /* 0x0000000102027819 */ /* 0x004fc800000006ff */
[----:B------:R-:W-:-:S04]  /*9510*/  LOP3.LUT R2, R2, 0x6, RZ, 0xc0, !PT ;  /* 0x0000000602027812 */ /* 0x000fc800078ec0ff */
[----:B------:R-:W-:-:S04]  /*9520*/  LEA R0, R0, R2, 0x5 ;  /* 0x0000000200007211 */ /* 0x000fc800078e28ff */
[C---:B------:R-:W-:Y:S02]  /*9530*/  ISETP.GE.AND P5, PT, R0.reuse, R231, PT ;  /* 0x000000e70000720c */ /* 0x040fe40003fa6270 */
[C---:B------:R-:W-:Y:S02]  /*9540*/  ISETP.GE.AND P4, PT, R0.reuse, R230, PT ;  /* 0x000000e60000720c */ /* 0x040fe40003f86270 */
[C---:B------:R-:W-:Y:S02]  /*9550*/  ISETP.LT.OR P5, PT, R0.reuse, R227, P5 ;  /* 0x000000e30000720c */ /* 0x040fe40002fa1670 */
[C---:B-1----:R-:W-:Y:S02]  /*9560*/  IADD3 R7, R0.reuse, 0x1, RZ ;  /* 0x0000000100077810 */ /* 0x042fe40007ffe0ff */
[----:B------:R-:W-:Y:S02]  /*9570*/  IADD3 R6, R0, 0x8, RZ ;  /* 0x0000000800067810 */ /* 0x000fe40007ffe0ff */
[----:B------:R-:W-:-:S02]  /*9580*/  FSEL R9, R132, -INF , !P5 ;  /* 0xff80000084097808 */ /* 0x000fc40006800000 */
[----:B------:R-:W-:Y:S02]  /*9590*/  ISETP.LT.OR P4, PT, R0, R226, P4 ;  /* 0x000000e20000720c */ /* 0x000fe40002781670 */
[C---:B------:R-:W-:Y:S02]  /*95a0*/  ISETP.GE.AND P1, PT, R7.reuse, R230, PT ;  /* 0x000000e60700720c */ /* 0x040fe40003f26270 */
[----:B------:R-:W-:Y:S02]  /*95b0*/  ISETP.GE.AND P5, PT, R6, R231, PT ;  /* 0x000000e70600720c */ /* 0x000fe40003fa6270 */
[----:B------:R-:W-:Y:S02]  /*95c0*/  IADD3 R5, R0, 0x9, RZ ;  /* 0x0000000900057810 */ /* 0x000fe40007ffe0ff */
[----:B------:R-:W-:Y:S02]  /*95d0*/  ISETP.LT.OR P1, PT, R7, R226, P1 ;  /* 0x000000e20700720c */ /* 0x000fe40000f21670 */
[----:B------:R-:W-:-:S02]  /*95e0*/  FSEL R10, R134, -INF , !P4 ;  /* 0xff800000860a7808 */ /* 0x000fc40006000000 */
[----:B------:R-:W-:Y:S02]  /*95f0*/  ISETP.LT.OR P5, PT, R6, R227, P5 ;  /* 0x000000e30600720c */ /* 0x000fe40002fa1670 */
[----:B------:R-:W-:Y:S02]  /*9600*/  ISETP.GE.AND P4, PT, R5, R231, PT ;  /* 0x000000e70500720c */ /* 0x000fe40003f86270 */
[----:B------:R-:W-:Y:S02]  /*9610*/  FSEL R17, R135, -INF , !P1 ;  /* 0xff80000087117808 */ /* 0x000fe40004800000 */
[----:B------:R-:W-:Y:S02]  /*9620*/  FSEL R15, R32, -INF , !P5 ;  /* 0xff800000200f7808 */ /* 0x000fe40006800000 */
[-C--:B------:R-:W-:Y:S02]  /*9630*/  ISETP.GE.AND P1, PT, R6, R230.reuse, PT ;  /* 0x000000e60600720c */ /* 0x080fe40003f26270 */
[----:B------:R-:W-:-:S02]  /*9640*/  ISETP.GE.AND P5, PT, R5, R230, PT ;  /* 0x000000e60500720c */ /* 0x000fc40003fa6270 */
[----:B------:R-:W-:Y:S02]  /*9650*/  ISETP.LT.OR P4, PT, R5, R227, P4 ;  /* 0x000000e30500720c */ /* 0x000fe40002781670 */
[----:B------:R-:W-:Y:S02]  /*9660*/  IADD3 R4, R0, 0x10, RZ ;  /* 0x0000001000047810 */ /* 0x000fe40007ffe0ff */
[----:B------:R-:W-:Y:S02]  /*9670*/  ISETP.GE.AND P6, PT, R7, R231, PT ;  /* 0x000000e70700720c */ /* 0x000fe40003fc6270 */
[-C--:B------:R-:W-:Y:S02]  /*9680*/  ISETP.LT.OR P1, PT, R6, R226.reuse, P1 ;  /* 0x000000e20600720c */ /* 0x080fe40000f21670 */
[----:B------:R-:W-:Y:S02]  /*9690*/  ISETP.LT.OR P5, PT, R5, R226, P5 ;  /* 0x000000e20500720c */ /* 0x000fe40002fa1670 */
[----:B------:R-:W-:-:S02]  /*96a0*/  FSEL R14, R33, -INF , !P4 ;  /* 0xff800000210e7808 */ /* 0x000fc40006000000 */
[----:B------:R-:W-:Y:S02]  /*96b0*/  ISETP.GE.AND P4, PT, R4, R231, PT ;  /* 0x000000e70400720c */ /* 0x000fe40003f86270 */
[-C--:B------:R-:W-:Y:S02]  /*96c0*/  ISETP.LT.OR P6, PT, R7, R227.reuse, P6 ;  /* 0x000000e30700720c */ /* 0x080fe400037c1670 */
[----:B------:R-:W-:Y:S02]  /*96d0*/  FSEL R16, R34, -INF , !P1 ;  /* 0xff80000022107808 */ /* 0x000fe40004800000 */
[----:B------:R-:W-:Y:S02]  /*96e0*/  FSEL R20, R35, -INF , !P5 ;  /* 0xff80000023147808 */ /* 0x000fe40006800000 */
[C---:B------:R-:W-:Y:S01]  /*96f0*/  ISETP.LT.OR P1, PT, R4.reuse, R227, P4 ;  /* 0x000000e30400720c */ /* 0x040fe20002721670 */
[----:B------:R-:W-:Y:S01]  /*9700*/  LDSM.16.MT88.4 R32, [R211+0xb000] ;  /* 0x00b00000d320783b */ /* 0x000fe20000004200 */
[----:B------:R-:W-:-:S02]  /*9710*/  ISETP.GE.AND P5, PT, R4, R230, PT ;  /* 0x000000e60400720c */ /* 0x000fc40003fa6270 */
[C---:B------:R-:W-:Y:S02]  /*9720*/  IADD3 R3, R0.reuse, 0x11, RZ ;  /* 0x0000001100037810 */ /* 0x040fe40007ffe0ff */
[----:B------:R-:W-:Y:S02]  /*9730*/  IADD3 R2, R0, 0x18, RZ ;  /* 0x0000001800027810 */ /* 0x000fe40007ffe0ff */
[----:B------:R-:W-:Y:S02]  /*9740*/  FSEL R13, R133, -INF , !P6 ;  /* 0xff800000850d7808 */ /* 0x000fe40007000000 */
[----:B------:R-:W-:Y:S02]  /*9750*/  FSEL R133, R28, -INF , !P1 ;  /* 0xff8000001c857808 */ /* 0x000fe40004800000 */
[----:B------:R-:W-:Y:S02]  /*9760*/  ISETP.LT.OR P5, PT, R4, R226, P5 ;  /* 0x000000e20400720c */ /* 0x000fe40002fa1670 */
[----:B------:R-:W-:-:S02]  /*9770*/  ISETP.GE.AND P1, PT, R3, R230, PT ;  /* 0x000000e60300720c */ /* 0x000fc40003f26270 */
[----:B------:R-:W-:Y:S02]  /*9780*/  ISETP.GE.AND P6, PT, R2, R231, PT ;  /* 0x000000e70200720c */ /* 0x000fe40003fc6270 */
[----:B------:R-:W-:Y:S02]  /*9790*/  FMNMX.FTZ R11, R239, R9, !PT ;  /* 0x00000009ef0b7209 */ /* 0x000fe40007810000 */
[----:B------:R-:W-:Y:S02]  /*97a0*/  FSEL R183, R30, -INF , !P5 ;  /* 0xff8000001eb77808 */ /* 0x000fe40006800000 */
[C---:B------:R-:W-:Y:S02]  /*97b0*/  ISETP.LT.OR P1, PT, R3.reuse, R226, P1 ;  /* 0x000000e20300720c */ /* 0x040fe40000f21670 */
[----:B------:R-:W-:Y:S02]  /*97c0*/  ISETP.LT.OR P5, PT, R2, R227, P6 ;  /* 0x000000e30200720c */ /* 0x000fe400037a1670 */
[----:B------:R-:W-:-:S02]  /*97d0*/  ISETP.GE.AND P4, PT, R3, R231, PT ;  /* 0x000000e70300720c */ /* 0x000fc40003f86270 */
[----:B------:R-:W-:Y:S02]  /*97e0*/  FMNMX.FTZ R11, R13, R11, !PT ;  /* 0x0000000b0d0b7209 */ /* 0x000fe40007810000 */
[----:B------:R-:W-:Y:S02]  /*97f0*/  FSEL R189, R31, -INF , !P1 ;  /* 0xff8000001fbd7808 */ /* 0x000fe40004800000 */
[----:B------:R-:W-:Y:S02]  /*9800*/  FSEL R132, R24, -INF , !P5 ;  /* 0xff80000018847808 */ /* 0x000fe40006800000 */
[C---:B------:R-:W-:Y:S02]  /*9810*/  ISETP.GE.AND P1, PT, R0.reuse, R229, PT ;  /* 0x000000e50000720c */ /* 0x040fe40003f26270 */
[----:B------:R-:W-:Y:S02]  /*9820*/  ISETP.GE.AND P5, PT, R0, R228, PT ;  /* 0x000000e40000720c */ /* 0x000fe40003fa6270 */
[----:B------:R-:W-:-:S02]  /*9830*/  ISETP.LT.OR P4, PT, R3, R227, P4 ;  /* 0x000000e30300720c */ /* 0x000fc40002781670 */
[----:B------:R-:W-:Y:S02]  /*9840*/  FMNMX.FTZ R11, R15, R11, !PT ;  /* 0x0000000b0f0b7209 */ /* 0x000fe40007810000 */
[C---:B------:R-:W-:Y:S02]  /*9850*/  IADD3 R8, R0.reuse, 0x19, RZ ;  /* 0x0000001900087810 */ /* 0x040fe40007ffe0ff */
[C---:B------:R-:W-:Y:S02]  /*9860*/  ISETP.LT.OR P1, PT, R0.reuse, R225, P1 ;  /* 0x000000e10000720c */ /* 0x040fe40000f21670 */
[----:B------:R-:W-:Y:S02]  /*9870*/  ISETP.LT.OR P5, PT, R0, R224, P5 ;  /* 0x000000e00000720c */ /* 0x000fe40002fa1670 */
[----:B------:R-:W-:Y:S02]  /*9880*/  FSEL R138, R29, -INF , !P4 ;  /* 0xff8000001d8a7808 */ /* 0x000fe40006000000 */
[----:B------:R-:W-:Y:S01]  /*9890*/  FMNMX.FTZ R0, R14, R11, !PT ;  /* 0x0000000b0e007209 */ /* 0x000fe20007810000 */
[----:B------:R-:W-:Y:S01]  /*98a0*/  LDSM.16.MT88.4 R28, [R209+0xb000] ;  /* 0x00b00000d11c783b */ /* 0x000fe20000004200 */
[----:B------:R-:W-:-:S02]  /*98b0*/  ISETP.GE.AND P4, PT, R8, R231, PT ;  /* 0x000000e70800720c */ /* 0x000fc40003f86270 */
[----:B------:R-:W-:Y:S02]  /*98c0*/  FMNMX.FTZ R0, R133, R0, !PT ;  /* 0x0000000085007209 */ /* 0x000fe40007810000 */
[----:B------:R-:W-:Y:S02]  /*98d0*/  ISETP.LT.OR P4, PT, R8, R227, P4 ;  /* 0x000000e30800720c */ /* 0x000fe40002781670 */
[----:B------:R-:W-:Y:S02]  /*98e0*/  FMNMX.FTZ R0, R138, R0, !PT ;  /* 0x000000008a007209 */ /* 0x000fe40007810000 */
[----:B------:R-:W-:Y:S02]  /*98f0*/  FSEL R180, R25, -INF , !P4 ;  /* 0xff80000019b47808 */ /* 0x000fe40006000000 */
[-C--:B------:R-:W-:Y:S02]  /*9900*/  ISETP.GE.AND P4, PT, R8, R230.reuse, PT ;  /* 0x000000e60800720c */ /* 0x080fe40003f86270 */
[----:B------:R-:W-:-:S02]  /*9910*/  ISETP.GE.AND P6, PT, R2, R230, PT ;  /* 0x000000e60200720c */ /* 0x000fc40003fc6270 */
[----:B------:R-:W-:Y:S02]  /*9920*/  FMNMX.FTZ R0, R132, R0, !PT ;  /* 0x0000000084007209 */ /* 0x000fe40007810000 */
[-C--:B------:R-:W-:Y:S02]  /*9930*/  ISETP.LT.OR P4, PT, R8, R226.reuse, P4 ;  /* 0x000000e20800720c */ /* 0x080fe40002781670 */
[----:B------:R-:W-:Y:S02]  /*9940*/  ISETP.LT.OR P6, PT, R2, R226, P6 ;  /* 0x000000e20200720c */ /* 0x000fe400037c1670 */
[----:B------:R-:W-:Y:S02]  /*9950*/  FMNMX.FTZ R0, R180, R0, !PT ;  /* 0x00000000b4007209 */ /* 0x000fe40007810000 */
[----:B------:R-:W-:Y:S02]  /*9960*/  FSEL R188, R27, -INF , !P4 ;  /* 0xff8000001bbc7808 */ /* 0x000fe40006000000 */
[----:B------:R-:W-:Y:S01]  /*9970*/  ISETP.GE.AND P4, PT, R7, R229, PT ;  /* 0x000000e50700720c */ /* 0x000fe20003f86270 */
[----:B------:R-:W1:Y:S01]  /*9980*/  SHFL.BFLY PT, R22, R0, 0x2, 0x1f ;  /* 0x0c401f0000167f89 */ /* 0x000e6200000e0000 */
[----:B------:R-:W-:-:S02]  /*9990*/  FSEL R181, R26, -INF , !P6 ;  /* 0xff8000001ab57808 */ /* 0x000fc40007000000 */
[C---:B------:R-:W-:Y:S02]  /*99a0*/  ISETP.GE.AND P6, PT, R6.reuse, R229, PT ;  /* 0x000000e50600720c */ /* 0x040fe40003fc6270 */
[-C--:B------:R-:W-:Y:S02]  /*99b0*/  ISETP.LT.OR P4, PT, R7, R225.reuse, P4 ;  /* 0x000000e10700720c */ /* 0x080fe40002781670 */
[----:B------:R-:W-:Y:S02]  /*99c0*/  ISETP.LT.OR P6, PT, R6, R225, P6 ;  /* 0x000000e10600720c */ /* 0x000fe400037c1670 */
[----:B------:R-:W-:Y:S02]  /*99d0*/  FSEL R19, R185, -INF , !P4 ;  /* 0xff800000b9137808 */ /* 0x000fe40006000000 */
[----:B------:R-:W-:Y:S02]  /*99e0*/  ISETP.GE.AND P4, PT, R4, R229, PT ;  /* 0x000000e50400720c */ /* 0x000fe40003f86270 */
[----:B------:R-:W-:-:S02]  /*99f0*/  FSEL R18, R176, -INF , !P6 ;  /* 0xff800000b0127808 */ /* 0x000fc40007000000 */
[----:B------:R-:W-:Y:S02]  /*9a00*/  FSEL R11, R184, -INF , !P1 ;  /* 0xff800000b80b7808 */ /* 0x000fe40004800000 */
[-C--:B------:R-:W-:Y:S02]  /*9a10*/  ISETP.GE.AND P6, PT, R3, R229.reuse, PT ;  /* 0x000000e50300720c */ /* 0x080fe40003fc6270 */
[----:B------:R-:W-:Y:S02]  /*9a20*/  ISETP.GE.AND P1, PT, R5, R229, PT ;  /* 0x000000e50500720c */ /* 0x000fe40003f26270 */
[-C--:B------:R-:W-:Y:S02]  /*9a30*/  ISETP.LT.OR P4, PT, R4, R225.reuse, P4 ;  /* 0x000000e10400720c */ /* 0x080fe40002781670 */
[-C--:B------:R-:W-:Y:S02]  /*9a40*/  ISETP.LT.OR P6, PT, R3, R225.reuse, P6 ;  /* 0x000000e10300720c */ /* 0x080fe400037c1670 */
[----:B------:R-:W-:-:S02]  /*9a50*/  ISETP.LT.OR P1, PT, R5, R225, P1 ;  /* 0x000000e10500720c */ /* 0x000fc40000f21670 */
[----:B------:R-:W-:Y:S02]  /*9a60*/  FSEL R182, R192, -INF , !P4 ;  /* 0xff800000c0b67808 */ /* 0x000fe40006000000 */
[----:B------:R-:W-:Y:S02]  /*9a70*/  ISETP.GE.AND P4, PT, R7, R228, PT ;  /* 0x000000e40700720c */ /* 0x000fe40003f86270 */
[----:B------:R-:W-:Y:S02]  /*9a80*/  FSEL R184, R193, -INF , !P6 ;  /* 0xff800000c1b87808 */ /* 0x000fe40007000000 */
[----:B------:R-:W-:Y:S02]  /*9a90*/  FSEL R21, R177, -INF , !P1 ;  /* 0xff800000b1157808 */ /* 0x000fe40004800000 */
[-C--:B------:R-:W-:Y:S02]  /*9aa0*/  ISETP.GE.AND P6, PT, R8, R229.reuse, PT ;  /* 0x000000e50800720c */ /* 0x080fe40003fc6270 */
[----:B------:R-:W-:-:S02]  /*9ab0*/  ISETP.GE.AND P1, PT, R2, R229, PT ;  /* 0x000000e50200720c */ /* 0x000fc40003f26270 */
[----:B------:R-:W-:Y:S02]  /*9ac0*/  ISETP.LT.OR P4, PT, R7, R224, P4 ;  /* 0x000000e00700720c */ /* 0x000fe40002781670 */
[----:B------:R-:W-:Y:S02]  /*9ad0*/  FMNMX.FTZ R12, R238, R10, !PT ;  /* 0x0000000aee0c7209 */ /* 0x000fe40007810000 */
[----:B------:R-:W-:Y:S02]  /*9ae0*/  FMNMX.FTZ R7, R237, R11, !PT ;  /* 0x0000000bed077209 */ /* 0x000fe40007810000 */
[-C--:B------:R-:W-:Y:S02]  /*9af0*/  ISETP.LT.OR P6, PT, R8, R225.reuse, P6 ;  /* 0x000000e10800720c */ /* 0x080fe400037c1670 */
[----:B------:R-:W-:Y:S02]  /*9b00*/  ISETP.LT.OR P1, PT, R2, R225, P1 ;  /* 0x000000e10200720c */ /* 0x000fe40000f21670 */
[----:B-1----:R-:W-:-:S02]  /*9b10*/  FMNMX.FTZ R0, R0, R22, !PT ;  /* 0x0000001600007209 */ /* 0x002fc40007810000 */
[----:B------:R-:W-:Y:S02]  /*9b20*/  FMNMX.FTZ R12, R17, R12, !PT ;  /* 0x0000000c110c7209 */ /* 0x000fe40007810000 */
[----:B------:R-:W-:Y:S01]  /*9b30*/  FMNMX.FTZ R7, R19, R7, !PT ;  /* 0x0000000713077209 */ /* 0x000fe20007810000 */
[----:B------:R-:W1:Y:S01]  /*9b40*/  SHFL.BFLY PT, R136, R0, 0x1, 0x1f ;  /* 0x0c201f0000887f89 */ /* 0x000e6200000e0000 */
[----:B------:R-:W-:Y:S02]  /*9b50*/  FSEL R191, R141, -INF , !P6 ;  /* 0xff8000008dbf7808 */ /* 0x000fe40007000000 */
[----:B------:R-:W-:Y:S02]  /*9b60*/  FSEL R190, R140, -INF , !P1 ;  /* 0xff8000008cbe7808 */ /* 0x000fe40004800000 */
[-C--:B------:R-:W-:Y:S02]  /*9b70*/  ISETP.GE.AND P6, PT, R5, R228.reuse, PT ;  /* 0x000000e40500720c */ /* 0x080fe40003fc6270 */
[----:B------:R-:W-:-:S02]  /*9b80*/  ISETP.GE.AND P1, PT, R6, R228, PT ;  /* 0x000000e40600720c */ /* 0x000fc40003f26270 */
[----:B------:R-:W-:Y:S02]  /*9b90*/  FMNMX.FTZ R12, R16, R12, !PT ;  /* 0x0000000c100c7209 */ /* 0x000fe40007810000 */
[----:B------:R-:W-:Y:S02]  /*9ba0*/  FMNMX.FTZ R7, R18, R7, !PT ;  /* 0x0000000712077209 */ /* 0x000fe40007810000 */
[-C--:B------:R-:W-:Y:S02]  /*9bb0*/  ISETP.LT.OR P6, PT, R5, R224.reuse, P6 ;  /* 0x000000e00500720c */ /* 0x080fe400037c1670 */
[----:B------:R-:W-:Y:S02]  /*9bc0*/  ISETP.LT.OR P1, PT, R6, R224, P1 ;  /* 0x000000e00600720c */ /* 0x000fe40000f21670 */
[----:B------:R-:W-:Y:S02]  /*9bd0*/  FSEL R5, R186, -INF , !P5 ;  /* 0xff800000ba057808 */ /* 0x000fe40006800000 */
[----:B------:R-:W-:-:S02]  /*9be0*/  FMNMX.FTZ R12, R20, R12, !PT ;  /* 0x0000000c140c7209 */ /* 0x000fc40007810000 */
[----:B------:R-:W-:Y:S02]  /*9bf0*/  FMNMX.FTZ R6, R21, R7, !PT ;  /* 0x0000000715067209 */ /* 0x000fe40007810000 */
[----:B------:R-:W-:Y:S02]  /*9c00*/  ISETP.GE.AND P5, PT, R4, R228, PT ;  /* 0x000000e40400720c */ /* 0x000fe40003fa6270 */
[----:B------:R-:W-:Y:S02]  /*9c10*/  FSEL R7, R187, -INF , !P4 ;  /* 0xff800000bb077808 */ /* 0x000fe40006000000 */
[----:B------:R-:W-:Y:S02]  /*9c20*/  FMNMX.FTZ R12, R183, R12, !PT ;  /* 0x0000000cb70c7209 */ /* 0x000fe40007810000 */
[----:B------:R-:W-:Y:S02]  /*9c30*/  FMNMX.FTZ R6, R182, R6, !PT ;  /* 0x00000006b6067209 */ /* 0x000fe40007810000 */
[----:B------:R-:W-:-:S02]  /*9c40*/  ISETP.GE.AND P4, PT, R3, R228, PT ;  /* 0x000000e40300720c */ /* 0x000fc40003f86270 */
[----:B------:R-:W-:Y:S02]  /*9c50*/  ISETP.LT.OR P5, PT, R4, R224, P5 ;  /* 0x000000e00400720c */ /* 0x000fe40002fa1670 */
[----:B------:R-:W-:Y:S02]  /*9c60*/  FMNMX.FTZ R4, R236, R5, !PT ;  /* 0x00000005ec047209 */ /* 0x000fe40007810000 */
[----:B------:R-:W-:Y:S02]  /*9c70*/  FMNMX.FTZ R12, R189, R12, !PT ;  /* 0x0000000cbd0c7209 */ /* 0x000fe40007810000 */
[----:B------:R-:W-:Y:S02]  /*9c80*/  FMNMX.FTZ R22, R184, R6, !PT ;  /* 0x00000006b8167209 */ /* 0x000fe40007810000 */
[----:B------:R-:W-:Y:S02]  /*9c90*/  ISETP.LT.OR P4, PT, R3, R224, P4 ;  /* 0x000000e00300720c */ /* 0x000fe40002781670 */
[----:B------:R-:W-:-:S02]  /*9ca0*/  FSEL R6, R178, -INF , !P1 ;  /* 0xff800000b2067808 */ /* 0x000fc40004800000 */
[----:B------:R-:W-:Y:S02]  /*9cb0*/  FMNMX.FTZ R3, R7, R4, !PT ;  /* 0x0000000407037209 */ /* 0x000fe40007810000 */
[----:B------:R-:W-:Y:S02]  /*9cc0*/  FMNMX.FTZ R135, R181, R12, !PT ;  /* 0x0000000cb5877209 */ /* 0x000fe40007810000 */
[----:B------:R-:W-:Y:S02]  /*9cd0*/  FSEL R4, R179, -INF , !P6 ;  /* 0xff800000b3047808 */ /* 0x000fe40007000000 */
[----:B------:R-:W-:Y:S01]  /*9ce0*/  FMNMX.FTZ R12, R6, R3, !PT ;  /* 0x00000003060c7209 */ /* 0x000fe20007810000 */
[----:B------:R-:W-:Y:S01]  /*9cf0*/  LDSM.16.MT88.4 R176, [R211+0xa000] ;  /* 0x00a00000d3b0783b */ /* 0x000fe20000004200 */
[----:B------:R-:W-:Y:S02]  /*9d00*/  ISETP.GE.AND P1, PT, R2, R228, PT ;  /* 0x000000e40200720c */ /* 0x000fe40003f26270 */
[----:B------:R-:W-:-:S02]  /*9d10*/  FSEL R185, R194, -INF , !P5 ;  /* 0xff800000c2b97808 */ /* 0x000fc40006800000 */
[----:B------:R-:W-:Y:S02]  /*9d20*/  FMNMX.FTZ R12, R4, R12, !PT ;  /* 0x0000000c040c7209 */ /* 0x000fe40007810000 */
[----:B------:R-:W-:Y:S02]  /*9d30*/  FSEL R186, R195, -INF , !P4 ;  /* 0xff800000c3ba7808 */ /* 0x000fe40006000000 */
[----:B-1----:R-:W-:Y:S02]  /*9d40*/  FMNMX.FTZ R136, R0, R136, !PT ;  /* 0x0000008800887209 */ /* 0x002fe40007810000 */
[----:B------:R-:W-:Y:S02]  /*9d50*/  ISETP.LT.OR P1, PT, R2, R224, P1 ;  /* 0x000000e00200720c */ /* 0x000fe40000f21670 */
[----:B------:R-:W-:Y:S02]  /*9d60*/  ISETP.GE.AND P4, PT, R8, R228, PT ;  /* 0x000000e40800720c */ /* 0x000fe40003f86270 */
[----:B------:R-:W-:Y:S01]  /*9d70*/  FMNMX.FTZ R0, R185, R12, !PT ;  /* 0x0000000cb9007209 */ /* 0x000fe20007810000 */
[----:B------:R-:W-:Y:S01]  /*9d80*/  FMUL.FTZ R12, R136, c[0x0][0x23c] ;  /* 0x00008f00880c7a20 */ /* 0x000fe20000410000 */
[----:B------:R-:W-:-:S02]  /*9d90*/  ISETP.LT.OR P4, PT, R8, R224, P4 ;  /* 0x000000e00800720c */ /* 0x000fc40002781670 */
[----:B------:R-:W-:Y:S02]  /*9da0*/  FSEL R192, R142, -INF , !P1 ;  /* 0xff8000008ec07808 */ /* 0x000fe40004800000 */
[----:B------:R-:W-:Y:S02]  /*9db0*/  FMNMX.FTZ R0, R186, R0, !PT ;  /* 0x00000000ba007209 */ /* 0x000fe40007810000 */
[----:B------:R-:W-:Y:S02]  /*9dc0*/  FMNMX.FTZ R22, R190, R22, !PT ;  /* 0x00000016be167209 */ /* 0x000fe40007810000 */
[----:B------:R-:W-:Y:S02]  /*9dd0*/  FSEL R187, R143, -INF , !P4 ;  /* 0xff8000008fbb7808 */ /* 0x000fe40006000000 */
[----:B------:R-:W-:Y:S01]  /*9de0*/  FMNMX.FTZ R0, R192, R0, !PT ;  /* 0x00000000c0007209 */ /* 0x000fe20007810000 */
[----:B------:R-:W-:Y:S01]  /*9df0*/  LDSM.16.MT88.4 R140, [R213+0xa000] ;  /* 0x00a00000d58c783b */ /* 0x000fe20000004200 */
[----:B------:R-:W-:-:S02]  /*9e00*/  FMNMX.FTZ R135, R188, R135, !PT ;  /* 0x00000087bc877209 */ /* 0x000fc40007810000 */
[----:B------:R-:W-:Y:S02]  /*9e10*/  FMNMX.FTZ R3, R191, R22, !PT ;  /* 0x00000016bf037209 */ /* 0x000fe40007810000 */
[----:B------:R-:W-:Y:S01]  /*9e20*/  FMNMX.FTZ R0, R187, R0, !PT ;  /* 0x00000000bb007209 */ /* 0x000fe20007810000 */
[----:B------:R-:W1:Y:S01]  /*9e30*/  SHFL.BFLY PT, R23, R135, 0x2, 0x1f ;  /* 0x0c401f0087177f89 */ /* 0x000e6200000e0000 */
[----:B------:R-:W-:-:S03]  /*9e40*/  FSETP.NEU.FTZ.AND P6, PT, R136, -INF , PT ;  /* 0xff8000008800780b */ /* 0x000fc60003fdd000 */
[----:B------:R-:W2:Y:S01]  /*9e50*/  SHFL.BFLY PT, R134, R3, 0x2, 0x1f ;  /* 0x0c401f0003867f89 */ /* 0x000ea200000e0000 */
[----:B------:R-:W-:-:S03]  /*9e60*/  FSEL R12, R12, RZ, P6 ;  /* 0x000000ff0c0c7208 */ /* 0x000fc60003000000 */
[----:B------:R-:W3:Y:S02]  /*9e70*/  SHFL.BFLY PT, R2, R0, 0x2, 0x1f ;  /* 0x0c401f0000027f89 */ /* 0x000ee400000e0000 */
[--C-:B------:R-:W-:Y:S02]  /*9e80*/  FFMA.FTZ R15, R15, c[0x0][0x23c], -R12.reuse ;  /* 0x00008f000f0f7a23 */ /* 0x100fe4000001080c */
[--C-:B------:R-:W-:Y:S02]  /*9e90*/  FFMA.FTZ R9, R9, c[0x0][0x23c], -R12.reuse ;  /* 0x00008f0009097a23 */ /* 0x100fe4000001080c */
[----:B------:R-:W-:Y:S01]  /*9ea0*/  MUFU.EX2 R233, R15 ;  /* 0x0000000f00e97308 */ /* 0x000fe20000000800 */
[--C-:B------:R-:W-:Y:S02]  /*9eb0*/  FFMA.FTZ R13, R13, c[0x0][0x23c], -R12.reuse ;  /* 0x00008f000d0d7a23 */ /* 0x100fe4000001080c */
[----:B------:R-:W-:-:S05]  /*9ec0*/  FFMA.FTZ R14, R14, c[0x0][0x23c], -R12 ;  /* 0x00008f000e0e7a23 */ /* 0x000fca000001080c */
[----:B------:R-:W-:Y:S01]  /*9ed0*/  MUFU.EX2 R235, R9 ;  /* 0x0000000900eb7308 */ /* 0x000fe20000000800 */
[----:B-1----:R-:W-:Y:S02]  /*9ee0*/  FMNMX.FTZ R135, R135, R23, !PT ;  /* 0x0000001787877209 */ /* 0x002fe40007810000 */
[----:B--2---:R-:W-:-:S03]  /*9ef0*/  FMNMX.FTZ R134, R134, R3, !PT ;  /* 0x0000000386867209 */ /* 0x004fc60007810000 */
[----:B------:R-:W1:Y:S02]  /*9f00*/  SHFL.BFLY PT, R22, R135, 0x1, 0x1f ;  /* 0x0c201f0087167f89 */ /* 0x000e6400000e0000 */
[----:B------:R-:W2:Y:S01]  /*9f10*/  MUFU.EX2 R234, R13 ;  /* 0x0000000d00ea7308 */ /* 0x000ea20000000800 */
[----:B---3--:R-:W-:Y:S01]  /*9f20*/  FMNMX.FTZ R0, R2, R0, !PT ;  /* 0x0000000002007209 */ /* 0x008fe20007810000 */
[----:B------:R-:W3:Y:S04]  /*9f30*/  SHFL.BFLY PT, R8, R134, 0x1, 0x1f ;  /* 0x0c201f0086087f89 */ /* 0x000ee800000e0000 */
[----:B------:R-:W4:Y:S02]  /*9f40*/  SHFL.BFLY PT, R137, R0, 0x1, 0x1f ;  /* 0x0c201f0000897f89 */ /* 0x000f2400000e0000 */
[----:B------:R-:W5:Y:S01]  /*9f50*/  MUFU.EX2 R240, R14 ;  /* 0x0000000e00f07308 */ /* 0x000f620000000800 */
[----:B-1----:R-:W-:-:S02]  /*9f60*/  FMNMX.FTZ R135, R135, R22, !PT ;  /* 0x0000001687877209 */ /* 0x002fc40007810000 */
[----:B---3--:R-:W-:-:S03]  /*9f70*/  FMNMX.FTZ R134, R134, R8, !PT ;  /* 0x0000000886867209 */ /* 0x008fc60007810000 */
[C---:B------:R-:W-:Y:S01]  /*9f80*/  FMUL.FTZ R3, R135.reuse, c[0x0][0x23c] ;  /* 0x00008f0087037a20 */ /* 0x040fe20000410000 */
[----:B------:R-:W-:Y:S02]  /*9f90*/  FSETP.NEU.FTZ.AND P5, PT, R135, -INF , PT ;  /* 0xff8000008700780b */ /* 0x000fe40003fbd000 */
[----:B----4-:R-:W-:Y:S01]  /*9fa0*/  FMNMX.FTZ R137, R0, R137, !PT ;  /* 0x0000008900897209 */ /* 0x010fe20007810000 */
[C---:B------:R-:W-:Y:S01]  /*9fb0*/  FMUL.FTZ R2, R134.reuse, c[0x0][0x23c] ;  /* 0x00008f0086027a20 */ /* 0x040fe20000410000 */
[----:B------:R-:W-:Y:S02]  /*9fc0*/  FSETP.NEU.FTZ.AND P4, PT, R134, -INF , PT ;  /* 0xff8000008600780b */ /* 0x000fe40003f9d000 */
[C---:B------:R-:W-:Y:S01]  /*9fd0*/  FSETP.NEU.FTZ.AND P1, PT, R137.reuse, -INF , PT ;  /* 0xff8000008900780b */ /* 0x040fe20003f3d000 */
[----:B------:R-:W-:Y:S01]  /*9fe0*/  FMUL.FTZ R0, R137, c[0x0][0x23c] ;  /* 0x00008f0089007a20 */ /* 0x000fe20000410000 */
[----:B------:R-:W-:Y:S02]  /*9ff0*/  FSEL R3, R3, RZ, P5 ;  /* 0x000000ff03037208 */ /* 0x000fe40002800000 */
[----:B------:R-:W-:-:S02]  /*a000*/  FSEL R2, R2, RZ, P4 ;  /* 0x000000ff02027208 */ /* 0x000fc40002000000 */
[----:B------:R-:W-:Y:S01]  /*a010*/  FSEL R0, R0, RZ, P1 ;  /* 0x000000ff00007208 */ /* 0x000fe20000800000 */
[--C-:B------:R-:W-:Y:S01]  /*a020*/  FFMA.FTZ R20, R20, c[0x0][0x23c], -R3.reuse ;  /* 0x00008f0014147a23 */ /* 0x100fe20000010803 */
[----:B--2---:R-:W-:Y:S01]  /*a030*/  F2FP.PACK_AB R8, R234, R235 ;  /* 0x000000ebea08723e */ /* 0x004fe200000000ff */
[----:B------:R-:W-:Y:S02]  /*a040*/  FFMA.FTZ R21, R21, c[0x0][0x23c], -R2 ;  /* 0x00008f0015157a23 */ /* 0x000fe40000010802 */
[--C-:B------:R-:W-:Y:S01]  /*a050*/  FFMA.FTZ R4, R4, c[0x0][0x23c], -R0.reuse ;  /* 0x00008f0004047a23 */ /* 0x100fe20000010800 */
[----:B------:R-:W-:Y:S01]  /*a060*/  MUFU.EX2 R232, R20 ;  /* 0x0000001400e87308 */ /* 0x000fe20000000800 */
[----:B------:R-:W-:Y:S02]  /*a070*/  FFMA.FTZ R5, R5, c[0x0][0x23c], -R0 ;  /* 0x00008f0005057a23 */ /* 0x000fe40000010800 */
[--C-:B------:R-:W-:Y:S02]  /*a080*/  FFMA.FTZ R16, R16, c[0x0][0x23c], -R3.reuse ;  /* 0x00008f0010107a23 */ /* 0x100fe40000010803 */
[----:B------:R-:W-:-:S02]  /*a090*/  FFMA.FTZ R10, R10, c[0x0][0x23c], -R3 ;  /* 0x00008f000a0a7a23 */ /* 0x000fc40000010803 */
[----:B------:R-:W-:Y:S01]  /*a0a0*/  FFMA.FTZ R17, R17, c[0x0][0x23c], -R3 ;  /* 0x00008f0011117a23 */ /* 0x000fe20000010803 */
[----:B------:R1:W-:Y:S01]  /*a0b0*/  MUFU.EX2 R204, R21 ;  /* 0x0000001500cc7308 */ /* 0x0003e20000000800 */
[----:B------:R-:W-:Y:S02]  /*a0c0*/  FFMA.FTZ R11, R11, c[0x0][0x23c], -R2 ;  /* 0x00008f000b0b7a23 */ /* 0x000fe40000010802 */
[----:B------:R-:W-:Y:S02]  /*a0d0*/  FFMA.FTZ R6, R6, c[0x0][0x23c], -R0 ;  /* 0x00008f0006067a23 */ /* 0x000fe40000010800 */
[--C-:B------:R-:W-:Y:S02]  /*a0e0*/  FFMA.FTZ R19, R19, c[0x0][0x23c], -R2.reuse ;  /* 0x00008f0013137a23 */ /* 0x100fe40000010802 */
[----:B------:R-:W-:Y:S01]  /*a0f0*/  FFMA.FTZ R18, R18, c[0x0][0x23c], -R2 ;  /* 0x00008f0012127a23 */ /* 0x000fe20000010802 */
[----:B------:R2:W-:Y:S01]  /*a100*/  MUFU.EX2 R195, R4 ;  /* 0x0000000400c37308 */ /* 0x0005e20000000800 */
[----:B------:R-:W-:Y:S01]  /*a110*/  FFMA.FTZ R7, R7, c[0x0][0x23c], -R0 ;  /* 0x00008f0007077a23 */ /* 0x000fe20000010800 */
[----:B-1----:R-:W1:Y:S06]  /*a120*/  LDSM.16.MT88.4 R20, [R209+0xa000] ;  /* 0x00a00000d114783b */ /* 0x002e6c0000004200 */
[----:B------:R3:W-:Y:S01]  /*a130*/  MUFU.EX2 R193, R5 ;  /* 0x0000000500c17308 */ /* 0x0007e20000000800 */
[----:B--2---:R-:W-:-:S07]  /*a140*/  FSEL R4, R135, RZ, P5 ;  /* 0x000000ff87047208 */ /* 0x004fce0002800000 */
[----:B------:R-:W-:Y:S01]  /*a150*/  MUFU.EX2 R207, R16 ;  /* 0x0000001000cf7308 */ /* 0x000fe20000000800 */
[----:B------:R-:W-:Y:S01]  /*a160*/  FADD.FTZ R4, R238, -R4 ;  /* 0x80000004ee047221 */ /* 0x000fe20000010000 */
[----:B---3--:R-:W-:-:S03]  /*a170*/  FSEL R5, R136, RZ, P6 ;  /* 0x000000ff88057208 */ /* 0x008fc60003000000 */
[----:B------:R-:W-:-:S03]  /*a180*/  FMUL.FTZ R15, R4, c[0x0][0x23c] ;  /* 0x00008f00040f7a20 */ /* 0x000fc60000410000 */
[----:B------:R5:W-:Y:S01]  /*a190*/  MUFU.EX2 R206, R10 ;  /* 0x0000000a00ce7308 */ /* 0x000be20000000800 */
[----:B------:R-:W-:Y:S01]  /*a1a0*/  FSEL R4, R137, RZ, P1 ;  /* 0x000000ff89047208 */ /* 0x000fe20000800000 */
[----:B------:R-:W-:-:S04]  /*a1b0*/  FADD.FTZ R5, R239, -R5 ;  /* 0x80000005ef057221 */ /* 0x000fc80000010000 */
[----:B------:R-:W-:Y:S02]  /*a1c0*/  FADD.FTZ R4, R236, -R4 ;  /* 0x80000004ec047221 */ /* 0x000fe40000010000 */
[----:B------:R-:W-:Y:S01]  /*a1d0*/  FMUL.FTZ R5, R5, c[0x0][0x23c] ;  /* 0x00008f0005057a20 */ /* 0x000fe20000410000 */
[----:B------:R-:W2:Y:S01]  /*a1e0*/  MUFU.EX2 R205, R17 ;  /* 0x0000001100cd7308 */ /* 0x000ea20000000800 */
[----:B------:R-:W-:Y:S01]  /*a1f0*/  FMUL.FTZ R4, R4, c[0x0][0x23c] ;  /* 0x00008f0004047a20 */ /* 0x000fe20000410000 */
[----:B-----5:R-:W-:-:S06]  /*a200*/  F2FP.PACK_AB R10, R240, R233 ;  /* 0x000000e9f00a723e */ /* 0x020fcc00000000ff */
[----:B------:R-:W3:Y:S08]  /*a210*/  MUFU.EX2 R16, R5 ;  /* 0x0000000500107308 */ /* 0x000ef00000000800 */
[----:B------:R-:W4:Y:S01]  /*a220*/  MUFU.EX2 R15, R15 ;  /* 0x0000000f000f7308 */ /* 0x000f220000000800 */
[----:B--2---:R-:W-:-:S07]  /*a230*/  F2FP.PACK_AB R9, R205, R206 ;  /* 0x000000cecd09723e */ /* 0x004fce00000000ff */
[----:B------:R2:W-:Y:S01]  /*a240*/  MUFU.EX2 R198, R11 ;  /* 0x0000000b00c67308 */ /* 0x0005e20000000800 */
[-C--:B---3--:R-:W-:Y:S02]  /*a250*/  FMUL.FTZ R144, R144, R16.reuse ;  /* 0x0000001090907220 */ /* 0x088fe40000410000 */
[-C--:B------:R-:W-:Y:S02]  /*a260*/  FMUL.FTZ R145, R145, R16.reuse ;  /* 0x0000001091917220 */ /* 0x080fe40000410000 */
[-C--:B------:R-:W-:Y:S02]  /*a270*/  FMUL.FTZ R156, R156, R16.reuse ;  /* 0x000000109c9c7220 */ /* 0x080fe40000410000 */
[----:B------:R-:W-:Y:S01]  /*a280*/  FMUL.FTZ R157, R157, R16 ;  /* 0x000000109d9d7220 */ /* 0x000fe20000410000 */
[----:B------:R3:W-:Y:S01]  /*a290*/  MUFU.EX2 R196, R6 ;  /* 0x0000000600c47308 */ /* 0x0007e20000000800 */
[-C--:B----4-:R-:W-:Y:S02]  /*a2a0*/  FMUL.FTZ R146, R146, R15.reuse ;  /* 0x0000000f92927220 */ /* 0x090fe40000410000 */
[----:B------:R-:W-:-:S02]  /*a2b0*/  FMUL.FTZ R147, R147, R15 ;  /* 0x0000000f93937220 */ /* 0x000fc40000410000 */
[-C--:B------:R-:W-:Y:S02]  /*a2c0*/  FMUL.FTZ R158, R158, R15.reuse ;  /* 0x0000000f9e9e7220 */ /* 0x080fe40000410000 */
[----:B------:R-:W-:Y:S01]  /*a2d0*/  FMUL.FTZ R159, R159, R15 ;  /* 0x0000000f9f9f7220 */ /* 0x000fe20000410000 */
[----:B--2---:R-:W-:Y:S01]  /*a2e0*/  F2FP.PACK_AB R11, R232, R207 ;  /* 0x000000cfe80b723e */ /* 0x004fe200000000ff */
[----:B------:R-:W-:Y:S01]  /*a2f0*/  MUFU.EX2 R197, R19 ;  /* 0x0000001300c57308 */ /* 0x000fe20000000800 */
[-C--:B------:R-:W-:Y:S02]  /*a300*/  FMUL.FTZ R160, R160, R16.reuse ;  /* 0x00000010a0a07220 */ /* 0x080fe40000410000 */
[----:B------:R-:W-:Y:S02]  /*a310*/  FMUL.FTZ R161, R161, R16 ;  /* 0x00000010a1a17220 */ /* 0x000fe40000410000 */
[-C--:B------:R-:W-:Y:S01]  /*a320*/  FMUL.FTZ R162, R162, R15.reuse ;  /* 0x0000000fa2a27220 */ /* 0x080fe20000410000 */
[----:B-1----:R-:W-:Y:S01]  /*a330*/  HMMA.16816.F32 R200, R8, R20, R144 ;  /* 0x0000001408c8723c */ /* 0x002fe20000001890 */
[----:B------:R-:W1:Y:S01]  /*a340*/  LDSM.16.MT88.4 R144, [R214+0xa000] ;  /* 0x00a00000d690783b */ /* 0x000e620000004200 */
[----:B---3--:R-:W-:Y:S01]  /*a350*/  FSEL R6, R134, RZ, P4 ;  /* 0x000000ff86067208 */ /* 0x008fe20002000000 */
[----:B------:R-:W2:Y:S01]  /*a360*/  MUFU.EX2 R199, R18 ;  /* 0x0000001200c77308 */ /* 0x000ea20000000800 */
[----:B------:R-:W-:-:S02]  /*a370*/  FMUL.FTZ R163, R163, R15 ;  /* 0x0000000fa3a37220 */ /* 0x000fc40000410000 */
[-C--:B------:R-:W-:Y:S02]  /*a380*/  FMUL.FTZ R116, R116, R16.reuse ;  /* 0x0000001074747220 */ /* 0x080fe40000410000 */
[----:B------:R-:W-:Y:S02]  /*a390*/  FADD.FTZ R5, R237, -R6 ;  /* 0x80000006ed057221 */ /* 0x000fe40000010000 */
[----:B------:R-:W-:Y:S01]  /*a3a0*/  FMUL.FTZ R117, R117, R16 ;  /* 0x0000001075757220 */ /* 0x000fe20000410000 */
[----:B------:R3:W4:Y:S01]  /*a3b0*/  MUFU.EX2 R194, R7 ;  /* 0x0000000700c27308 */ /* 0x0007220000000800 */
[----:B------:R-:W-:Y:S01]  /*a3c0*/  FMUL.FTZ R5, R5, c[0x0][0x23c] ;  /* 0x00008f0005057a20 */ /* 0x000fe20000410000 */
[----:B------:R-:W-:Y:S01]  /*a3d0*/  HMMA.16816.F32 R160, R8, R176, R160 ;  /* 0x000000b008a0723c */ /* 0x000fe200000018a0 */
[-C--:B------:R-:W-:Y:S02]  /*a3e0*/  FMUL.FTZ R118, R118, R15.reuse ;  /* 0x0000000f76767220 */ /* 0x080fe40000410000 */
[----:B------:R-:W-:-:S02]  /*a3f0*/  FMUL.FTZ R119, R119, R15 ;  /* 0x0000000f77777220 */ /* 0x000fc40000410000 */
[-C--:B------:R-:W-:Y:S01]  /*a400*/  FMUL.FTZ R172, R172, R16.reuse ;  /* 0x00000010acac7220 */ /* 0x080fe20000410000 */
[----:B------:R4:W5:Y:S01]  /*a410*/  MUFU.EX2 R14, R5 ;  /* 0x00000005000e7308 */ /* 0x0009620000000800 */
[----:B--2---:R-:W-:Y:S01]  /*a420*/  F2FP.PACK_AB R6, R204, R199 ;  /* 0x000000c7cc06723e */ /* 0x004fe200000000ff */
[----:B------:R-:W-:Y:S02]  /*a430*/  FMUL.FTZ R173, R173, R16 ;  /* 0x00000010adad7220 */ /* 0x000fe40000410000 */
[-C--:B------:R-:W-:Y:S01]  /*a440*/  FMUL.FTZ R174, R174, R15.reuse ;  /* 0x0000000faeae7220 */ /* 0x080fe20000410000 */
[----:B------:R-:W-:Y:S01]  /*a450*/  MOV R24, R200 ;  /* 0x000000c800187202 */ /* 0x000fe20000000f00 */
[----:B------:R-:W-:Y:S01]  /*a460*/  IMAD.MOV.U32 R19, RZ, RZ, R201 ;  /* 0x000000ffff137224 */ /* 0x000fe200078e00c9 */
[----:B------:R-:W-:Y:S01]  /*a470*/  MOV R18, R202 ;  /* 0x000000ca00127202 */ /* 0x000fe20000000f00 */
[----:B------:R2:W1:Y:S01]  /*a480*/  MUFU.EX2 R13, R4 ;  /* 0x00000004000d7308 */ /* 0x0004620000000800 */
[----:B---3--:R-:W-:Y:S01]  /*a490*/  F2FP.PACK_AB R7, R195, R196 ;  /* 0x000000c4c307723e */ /* 0x008fe200000000ff */
[----:B------:R-:W-:Y:S01]  /*a4a0*/  FMUL.FTZ R175, R175, R15 ;  /* 0x0000000fafaf7220 */ /* 0x000fe20000410000 */
[----:B------:R-:W-:Y:S01]  /*a4b0*/  MOV R17, R203 ;  /* 0x000000cb00117202 */ /* 0x000fe20000000f00 */
[----:B------:R-:W-:-:S02]  /*a4c0*/  FMUL.FTZ R128, R128, R16 ;  /* 0x0000001080807220 */ /* 0x000fc40000410000 */
[----:B------:R-:W-:Y:S01]  /*a4d0*/  FMUL.FTZ R129, R129, R16 ;  /* 0x0000001081817220 */ /* 0x000fe20000410000 */
[----:B----4-:R-:W-:Y:S01]  /*a4e0*/  F2FP.PACK_AB R5, R194, R193 ;  /* 0x000000c1c205723e */ /* 0x010fe200000000ff */
[-C--:B-----5:R-:W-:Y:S02]  /*a4f0*/  FMUL.FTZ R148, R148, R14.reuse ;  /* 0x0000000e94947220 */ /* 0x0a0fe40000410000 */
[-C--:B------:R-:W-:Y:S02]  /*a500*/  FMUL.FTZ R149, R149, R14.reuse ;  /* 0x0000000e95957220 */ /* 0x080fe40000410000 */
[-C--:B------:R-:W-:Y:S02]  /*a510*/  FMUL.FTZ R40, R40, R14.reuse ;  /* 0x0000000e28287220 */ /* 0x080fe40000410000 */
[----:B------:R-:W-:Y:S01]  /*a520*/  FMUL.FTZ R41, R41, R14 ;  /* 0x0000000e29297220 */ /* 0x000fe20000410000 */
[----:B--2---:R-:W-:Y:S01]  /*a530*/  F2FP.PACK_AB R4, R197, R198 ;  /* 0x000000c6c504723e */ /* 0x004fe200000000ff */
[----:B-1----:R-:W-:-:S02]  /*a540*/  FMUL.FTZ R150, R150, R13 ;  /* 0x0000000d96967220 */ /* 0x002fc40000410000 */
        /* <DEDUP_REMOVED lines=8> */
[----:B------:R-:W-:Y:S01]  /*a5d0*/  MOV R20, R24 ;  /* 0x0000001800147202 */ /* 0x000fe20000000f00 */
[-C--:B------:R-:W-:Y:S01]  /*a5e0*/  FMUL.FTZ R152, R152, R14.reuse ;  /* 0x0000000e98987220 */ /* 0x080fe20000410000 */
[----:B------:R-:W-:Y:S01]  /*a5f0*/  HMMA.16816.F32 R24, R4, R144, R40 ;  /* 0x000000900418723c */ /* 0x000fe20000001828 */
[----:B------:R-:W-:Y:S01]  /*a600*/  LDSM.16.MT88.4 R40, [R214+0xb000] ;  /* 0x00b00000d628783b */ /* 0x000fe20000004200 */
[----:B------:R-:W-:Y:S02]  /*a610*/  FMUL.FTZ R153, R153, R14 ;  /* 0x0000000e99997220 */ /* 0x000fe40000410000 */
[-C--:B------:R-:W-:Y:S02]  /*a620*/  FMUL.FTZ R154, R154, R13.reuse ;  /* 0x0000000d9a9a7220 */ /* 0x080fe40000410000 */
        /* <DEDUP_REMOVED lines=9> */
[C---:B------:R-:W-:Y:S01]  /*a6c0*/  HMMA.16816.F32 R164, R4.reuse, R176, R164 ;  /* 0x000000b004a4723c */ /* 0x040fe200000018a4 */
[----:B------:R-:W-:Y:S02]  /*a6d0*/  FMUL.FTZ R171, R171, R13 ;  /* 0x0000000dabab7220 */ /* 0x000fe40000410000 */
[----:B------:R-:W-:Y:S01]  /*a6e0*/  MOV R236, R25 ;  /* 0x0000001900ec7202 */ /* 0x000fe20000000f00 */
[----:B------:R-:W-:Y:S01]  /*a6f0*/  IMAD.MOV.U32 R203, RZ, RZ, R26 ;  /* 0x000000ffffcb7224 */ /* 0x000fe200078e001a */
[----:B------:R-:W-:Y:S01]  /*a700*/  MOV R202, R27 ;  /* 0x0000001b00ca7202 */ /* 0x000fe20000000f00 */
[----:B------:R-:W-:Y:S01]  /*a710*/  FMUL.FTZ R44, R44, R14 ;  /* 0x0000000e2c2c7220 */ /* 0x000fe20000410000 */
[----:B------:R-:W-:Y:S01]  /*a720*/  MOV R201, R24 ;  /* 0x0000001800c97202 */ /* 0x000fe20000000f00 */
[----:B------:R-:W-:Y:S01]  /*a730*/  FMUL.FTZ R45, R45, R14 ;  /* 0x0000000e2d2d7220 */ /* 0x000fe20000410000 */
[----:B------:R-:W1:Y:S01]  /*a740*/  LDSM.16.MT88.4 R24, [R213+0xb000] ;  /* 0x00b00000d518783b */ /* 0x000e620000004200 */
        /* <DEDUP_REMOVED lines=12> */
[-C--:B------:R-:W-:Y:S02]  /*a810*/  FMUL.FTZ R62, R62, R13.reuse ;  /* 0x0000000d3e3e7220 */ /* 0x080fe40000410000 */
        /* <DEDUP_REMOVED lines=15> */
[C---:B-1----:R-:W-:Y:S01]  /*a910*/  HMMA.16816.F32 R124, R4.reuse, R26, R124 ;  /* 0x0000001a047c723c */ /* 0x042fe2000000187c */
        /* <DEDUP_REMOVED lines=21> */
[----:B------:R-:W-:Y:S01]  /*aa70*/  IMAD.MOV.U32 R21, RZ, RZ, R127 ;  /* 0x000000ffff157224 */ /* 0x000fe200078e007f */
[----:B------:R-:W-:Y:S01]  /*aa80*/  HMMA.16816.F32 R104, R4, R40, R104 ;  /* 0x000000280468723c */ /* 0x000fe20000001868 */
[----:B------:R-:W-:Y:S01]  /*aa90*/  MOV R125, R250 ;  /* 0x000000fa007d7202 */ /* 0x000fe20000000f00 */
[----:B------:R-:W-:Y:S01]  /*aaa0*/  FMUL.FTZ R130, R130, R15 ;  /* 0x0000000f82827220 */ /* 0x000fe20000410000 */
[----:B------:R-:W-:Y:S01]  /*aab0*/  MOV R127, R245 ;  /* 0x000000f5007f7202 */ /* 0x000fe20000000f00 */
[----:B------:R-:W-:-:S02]  /*aac0*/  FMUL.FTZ R131, R131, R15 ;  /* 0x0000000f83837220 */ /* 0x000fc40000410000 */
[-C--:B------:R-:W-:Y:S02]  /*aad0*/  FMUL.FTZ R52, R52, R16.reuse ;  /* 0x0000001034347220 */ /* 0x080fe40000410000 */
        /* <DEDUP_REMOVED lines=9> */
[----:B------:R-:W-:Y:S01]  /*ab70*/  MOV R4, R124 ;  /* 0x0000007c00047202 */ /* 0x000fe20000000f00 */
[C---:B------:R-:W-:Y:S01]  /*ab80*/  HMMA.16816.F32 R248, R8.reuse, R22, R156 ;  /* 0x0000001608f8723c */ /* 0x040fe2000000189c */
[----:B------:R-:W-:Y:S01]  /*ab90*/  MOV R124, R202 ;  /* 0x000000ca007c7202 */ /* 0x000fe20000000f00 */
[----:B------:R-:W-:Y:S01]  /*aba0*/  IMAD.MOV.U32 R6, RZ, RZ, R236 ;  /* 0x000000ffff067224 */ /* 0x000fe200078e00ec */
[----:B------:R-:W-:Y:S01]  /*abb0*/  MOV R5, R201 ;  /* 0x000000c900057202 */ /* 0x000fe20000000f00 */
[-C--:B------:R-:W-:Y:S01]  /*abc0*/  FMUL.FTZ R36, R36, R16.reuse ;  /* 0x0000001024247220 */ /* 0x080fe20000410000 */
[----:B------:R-:W-:Y:S01]  /*abd0*/  MOV R7, R203 ;  /* 0x000000cb00077202 */ /* 0x000fe20000000f00 */
[----:B------:R-:W-:Y:S01]  /*abe0*/  FMUL.FTZ R37, R37, R16 ;  /* 0x0000001025257220 */ /* 0x000fe20000410000 */
[----:B------:R-:W-:Y:S01]  /*abf0*/  MOV R156, R4 ;  /* 0x00000004009c7202 */ /* 0x000fe20000000f00 */
[----:B------:R-:W-:Y:S01]  /*ac00*/  FFMA.FTZ R4, R133, c[0x0][0x23c], -R12 ;  /* 0x00008f0085047a23 */ /* 0x000fe2000001080c */
[----:B------:R-:W-:Y:S01]  /*ac10*/  MOV R159, R21 ;  /* 0x00000015009f7202 */ /* 0x000fe20000000f00 */
[----:B------:R-:W-:Y:S01]  /*ac20*/  IMAD.MOV.U32 R158, RZ, RZ, R139 ;  /* 0x000000ffff9e7224 */ /* 0x000fe200078e008b */
[----:B------:R-:W-:Y:S01]  /*ac30*/  MOV R157, R200 ;  /* 0x000000c8009d7202 */ /* 0x000fe20000000f00 */
[----:B------:R1:W-:Y:S01]  /*ac40*/  MUFU.EX2 R133, R4 ;  /* 0x0000000400857308 */ /* 0x0003e20000000800 */
        /* <DEDUP_REMOVED lines=9> */
[----:B-1----:R-:W-:Y:S01]  /*ace0*/  FFMA.FTZ R4, R138, c[0x0][0x23c], -R12 ;  /* 0x00008f008a047a23 */ /* 0x002fe2000001080c */
[C---:B------:R-:W-:Y:S01]  /*acf0*/  HMMA.16816.F32 R24, R8.reuse, R26, R128 ;  /* 0x0000001a0818723c */ /* 0x040fe20000001880 */
[-C--:B------:R-:W-:Y:S01]  /*ad00*/  FMUL.FTZ R69, R69, R16.reuse ;  /* 0x0000001045457220 */ /* 0x080fe20000410000 */
[----:B------:R-:W-:Y:S01]  /*ad10*/  MOV R175, R17 ;  /* 0x0000001100af7202 */ /* 0x000fe20000000f00 */
[----:B------:R-:W1:Y:S01]  /*ad20*/  MUFU.EX2 R139, R4 ;  /* 0x00000004008b7308 */ /* 0x000e620000000800 */
[----:B------:R-:W-:Y:S01]  /*ad30*/  FMUL.FTZ R70, R70, R15 ;  /* 0x0000000f46467220 */ /* 0x000fe20000410000 */
[----:B------:R-:W-:Y:S01]  /*ad40*/  MOV R178, R127 ;  /* 0x0000007f00b27202 */ /* 0x000fe20000000f00 */
        /* <DEDUP_REMOVED lines=8> */
[----:B------:R-:W-:Y:S01]  /*add0*/  FMUL.FTZ R85, R85, R16 ;  /* 0x0000001055557220 */ /* 0x000fe20000410000 */
[----:B-1----:R-:W-:Y:S01]  /*ade0*/  F2FP.PACK_AB R128, R139, R133 ;  /* 0x000000858b80723e */ /* 0x002fe200000000ff */
[----:B------:R-:W-:Y:S01]  /*adf0*/  FFMA.FTZ R4, R132, c[0x0][0x23c], -R12 ;  /* 0x00008f0084047a23 */ /* 0x000fe2000001080c */
[----:B------:R-:W-:Y:S01]  /*ae00*/  LDSM.16.MT88.4 R64, [R213+0xa800] ;  /* 0x00a80000d540783b */ /* 0x000fe20000004200 */
[----:B------:R-:W-:-:S02]  /*ae10*/  FMUL.FTZ R86, R86, R15 ;  /* 0x0000000f56567220 */ /* 0x000fc40000410000 */
[----:B------:R1:W-:Y:S01]  /*ae20*/  MUFU.EX2 R176, R4 ;  /* 0x0000000400b07308 */ /* 0x0003e20000000800 */
        /* <DEDUP_REMOVED lines=8> */
[----:B------:R-:W2:Y:S01]  /*aeb0*/  LDSM.16.MT88.4 R48, [R214+0xa800] ;  /* 0x00a80000d630783b */ /* 0x000ea20000004200 */
[----:B------:R-:W-:-:S02]  /*aec0*/  FMUL.FTZ R113, R113, R16 ;  /* 0x0000001071717220 */ /* 0x000fc40000410000 */
[-C--:B------:R-:W-:Y:S02]  /*aed0*/  FMUL.FTZ R114, R114, R15.reuse ;  /* 0x0000000f72727220 */ /* 0x080fe40000410000 */
[----:B-1----:R-:W-:Y:S01]  /*aee0*/  FFMA.FTZ R4, R180, c[0x0][0x23c], -R12 ;  /* 0x00008f00b4047a23 */ /* 0x002fe2000001080c */
[----:B------:R-:W-:Y:S01]  /*aef0*/  MOV R180, R156 ;  /* 0x0000009c00b47202 */ /* 0x000fe20000000f00 */
[-C--:B------:R-:W-:Y:S01]  /*af00*/  FMUL.FTZ R115, R115, R15.reuse ;  /* 0x0000000f73737220 */ /* 0x080fe20000410000 */
[----:B------:R-:W-:Y:S01]  /*af10*/  HMMA.16816.F32 R68, R8, R28, R68 ;  /* 0x0000001c0844723c */ /* 0x000fe20000001844 */
[----:B------:R1:W3:Y:S01]  /*af20*/  MUFU.EX2 R138, R4 ;  /* 0x00000004008a7308 */ /* 0x0002e20000000800 */
[-C--:B------:R-:W-:Y:S02]  /*af30*/  FMUL.FTZ R100, R100, R16.reuse ;  /* 0x0000001064647220 */ /* 0x080fe40000410000 */
[----:B------:R-:W-:Y:S02]  /*af40*/  FMUL.FTZ R101, R101, R16 ;  /* 0x0000001065657220 */ /* 0x000fe40000410000 */
[----:B------:R-:W-:-:S02]  /*af50*/  FMUL.FTZ R102, R102, R15 ;  /* 0x0000000f66667220 */ /* 0x000fc40000410000 */
[----:B------:R-:W-:Y:S01]  /*af60*/  HMMA.16816.F32 R140, R8, R30, R80 ;  /* 0x0000001e088c723c */ /* 0x000fe20000001850 */
[----:B------:R-:W4:Y:S01]  /*af70*/  LDSM.16.MT88.4 R80, [R209+0xb800] ;  /* 0x00b80000d150783b */ /* 0x000f220000004200 */
[----:B------:R-:W-:-:S06]  /*af80*/  FMUL.FTZ R103, R103, R15 ;  /* 0x0000000f67677220 */ /* 0x000fcc0000410000 */
[C---:B------:R-:W-:Y:S01]  /*af90*/  HMMA.16816.F32 R84, R8.reuse, R32, R84 ;  /* 0x000000200854723c */ /* 0x040fe20000001854 */
[----:B-1----:R-:W-:Y:S01]  /*afa0*/  FFMA.FTZ R4, R183, c[0x0][0x23c], -R3 ;  /* 0x00008f00b7047a23 */ /* 0x002fe20000010803 */
[----:B------:R-:W-:Y:S02]  /*afb0*/  MOV R183, R159 ;  /* 0x0000009f00b77202 */ /* 0x000fe40000000f00 */
[----:B------:R-:W-:Y:S01]  /*afc0*/  MOV R159, R7 ;  /* 0x00000007009f7202 */ /* 0x000fe20000000f00 */
[----:B------:R1:W-:Y:S01]  /*afd0*/  MUFU.EX2 R21, R4 ;  /* 0x0000000400157308 */ /* 0x0003e20000000800 */
[----:B------:R-:W-:Y:S02]  /*afe0*/  MOV R7, R125 ;  /* 0x0000007d00077202 */ /* 0x000fe40000000f00 */
[----:B------:R-:W-:Y:S01]  /*aff0*/  MOV R125, R19 ;  /* 0x00000013007d7202 */ /* 0x000fe20000000f00 */
[----:B------:R-:W-:Y:S01]  /*b000*/  HMMA.16816.F32 R32, R8, R34, R96 ;  /* 0x000000220820723c */ /* 0x000fe20000001860 */
[----:B---3--:R-:W-:Y:S01]  /*b010*/  F2FP.PACK_AB R130, R138, R176 ;  /* 0x000000b08a82723e */ /* 0x008fe200000000ff */
[----:B------:R-:W3:Y:S01]  /*b020*/  LDSM.16.MT88.4 R96, [R211+0xb800] ;  /* 0x00b80000d360783b */ /* 0x000ee20000004200 */
[----:B------:R-:W-:Y:S01]  /*b030*/  MOV R179, R7 ;  /* 0x0000000700b37202 */ /* 0x000fe20000000f00 */
[----:B------:R-:W-:-:S04]  /*b040*/  IMAD.MOV.U32 R173, RZ, RZ, R125 ;  /* 0x000000ffffad7224 */ /* 0x000fc800078e007d */
[----:B------:R-:W-:Y:S01]  /*b050*/  HMMA.16816.F32 R28, R8, R42, R112 ;  /* 0x0000002a081c723c */ /* 0x000fe20000001870 */
[----:B------:R-:W5:Y:S01]  /*b060*/  LDSM.16.MT88.4 R112, [R214+0xb800] ;  /* 0x00b80000d670783b */ /* 0x000f620000004200 */
[----:B-1----:R-:W-:-:S04]  /*b070*/  FFMA.FTZ R4, R189, c[0x0][0x23c], -R3 ;  /* 0x00008f00bd047a23 */ /* 0x002fc80000010803 */
[----:B------:R1:W1:Y:S02]  /*b080*/  MUFU.EX2 R23, R4 ;  /* 0x0000000400177308 */ /* 0x0002640000000800 */
[----:B------:R-:W-:Y:S07]  /*b090*/  HMMA.16816.F32 R100, R8, R40, R100 ;  /* 0x000000280864723c */ /* 0x000fee0000001864 */
[----:B------:R-:W-:Y:S02]  /*b0a0*/  FFMA.FTZ R11, R178, R16, R235 ;  /* 0x00000010b20b7223 */ /* 0x000fe400000100eb */
[----:B------:R-:W-:-:S02]  /*b0b0*/  FFMA.FTZ R8, R179, R15, R206 ;  /* 0x0000000fb3087223 */ /* 0x000fc400000100ce */
[----:B------:R-:W-:Y:S02]  /*b0c0*/  FADD.FTZ R11, R234, R11 ;  /* 0x0000000bea0b7221 */ /* 0x000fe40000010000 */
[----:B------:R-:W-:Y:S02]  /*b0d0*/  FADD.FTZ R10, R205, R8 ;  /* 0x00000008cd0a7221 */ /* 0x000fe40000010000 */
[--C-:B-1----:R-:W-:Y:S01]  /*b0e0*/  FFMA.FTZ R4, R181, c[0x0][0x23c], -R3.reuse ;  /* 0x00008f00b5047a23 */ /* 0x102fe20000010803 */
[----:B------:R-:W-:Y:S01]  /*b0f0*/  MOV R181, R157 ;  /* 0x0000009d00b57202 */ /* 0x000fe20000000f00 */
[----:B------:R-:W-:Y:S01]  /*b100*/  FFMA.FTZ R3, R188, c[0x0][0x23c], -R3 ;  /* 0x00008f00bc037a23 */ /* 0x000fe20000010803 */
[----:B------:R-:W-:Y:S01]  /*b110*/  MOV R157, R5 ;  /* 0x00000005009d7202 */ /* 0x000fe20000000f00 */
[----:B------:R-:W-:Y:S01]  /*b120*/  IMAD.MOV.U32 R5, RZ, RZ, R124 ;  /* 0x000000ffff057224 */ /* 0x000fe200078e007c */
[----:B------:R-:W-:Y:S01]  /*b130*/  MOV R124, R20 ;  /* 0x00000014007c7202 */ /* 0x000fe20000000f00 */
[----:B------:R1:W-:Y:S01]  /*b140*/  MUFU.EX2 R22, R3 ;  /* 0x0000000300167308 */ /* 0x0003e20000000800 */
[----:B------:R-:W-:-:S02]  /*b150*/  MOV R188, R157 ;  /* 0x0000009d00bc7202 */ /* 0x000fc40000000f00 */
[----:B------:R-:W-:Y:S02]  /*b160*/  MOV R172, R124 ;  /* 0x0000007c00ac7202 */ /* 0x000fe40000000f00 */
[----:B------:R-:W-:-:S03]  /*b170*/  F2FP.PACK_AB R129, R23, R21 ;  /* 0x000000151781723e */ /* 0x000fc600000000ff */
[----:B------:R-:W2:Y:S01]  /*b180*/  MUFU.EX2 R132, R4 ;  /* 0x0000000400847308 */ /* 0x000ea20000000800 */
[----:B-1----:R-:W-:Y:S02]  /*b190*/  FFMA.FTZ R3, R182, c[0x0][0x23c], -R2 ;  /* 0x00008f00b6037a23 */ /* 0x002fe40000010802 */
[----:B------:R-:W-:Y:S01]  /*b1a0*/  IMAD.MOV.U32 R182, RZ, RZ, R158 ;  /* 0x000000ffffb67224 */ /* 0x000fe200078e009e */
[----:B------:R-:W-:-:S04]  /*b1b0*/  MOV R158, R6 ;  /* 0x00000006009e7202 */ /* 0x000fc80000000f00 */
[----:B------:R1:W-:Y:S01]  /*b1c0*/  MUFU.EX2 R20, R3 ;  /* 0x0000000300147308 */ /* 0x0003e20000000800 */
[----:B------:R-:W-:Y:S01]  /*b1d0*/  MOV R6, R126 ;  /* 0x0000007e00067202 */ /* 0x000fe20000000f00 */
[----:B------:R-:W-:Y:S01]  /*b1e0*/  IMAD.MOV.U32 R126, RZ, RZ, R18 ;  /* 0x000000ffff7e7224 */ /* 0x000fe200078e0012 */
[----:B------:R-:W-:Y:S02]  /*b1f0*/  MOV R189, R158 ;  /* 0x0000009e00bd7202 */ /* 0x000fe40000000f00 */
[----:B--2---:R-:W-:Y:S02]  /*b200*/  F2FP.PACK_AB R131, R22, R132 ;  /* 0x000000841683723e */ /* 0x004fe400000000ff */
[----:B------:R-:W-:Y:S02]  /*b210*/  MOV R174, R126 ;  /* 0x0000007e00ae7202 */ /* 0x000fe40000000f00 */
[----:B------:R-:W-:-:S03]  /*b220*/  MOV R177, R6 ;  /* 0x0000000600b17202 */ /* 0x000fc60000000f00 */
[----:B------:R-:W-:Y:S01]  /*b230*/  HMMA.16816.F32 R36, R128, R48, R36 ;  /* 0x000000308024723c */ /* 0x000fe20000001824 */
[----:B-1----:R-:W-:-:S04]  /*b240*/  FFMA.FTZ R3, R184, c[0x0][0x23c], -R2 ;  /* 0x00008f00b8037a23 */ /* 0x002fc80000010802 */
[----:B------:R1:W2:Y:S03]  /*b250*/  MUFU.EX2 R19, R3 ;  /* 0x0000000300137308 */ /* 0x0002a60000000800 */
[C---:B------:R-:W-:Y:S08]  /*b260*/  HMMA.16816.F32 R52, R128.reuse, R64, R52 ;  /* 0x000000408034723c */ /* 0x040ff00000001834 */
[C---:B----4-:R-:W-:Y:S01]  /*b270*/  HMMA.16816.F32 R68, R128.reuse, R80, R68 ;  /* 0x000000508044723c */ /* 0x050fe20000001844 */
[--C-:B-1----:R-:W-:Y:S01]  /*b280*/  FFMA.FTZ R3, R190, c[0x0][0x23c], -R2.reuse ;  /* 0x00008f00be037a23 */ /* 0x102fe20000010802 */
[----:B------:R-:W-:Y:S01]  /*b290*/  MOV R190, R159 ;  /* 0x0000009f00be7202 */ /* 0x000fe20000000f00 */
[----:B------:R-:W-:Y:S01]  /*b2a0*/  FFMA.FTZ R2, R191, c[0x0][0x23c], -R2 ;  /* 0x00008f00bf027a23 */ /* 0x000fe20000010802 */
[----:B------:R-:W1:Y:S01]  /*b2b0*/  LDSM.16.MT88.4 R156, [R209+0xa800] ;  /* 0x00a80000d19c783b */ /* 0x000e620000004200 */
[----:B------:R-:W-:Y:S01]  /*b2c0*/  MOV R191, R5 ;  /* 0x0000000500bf7202 */ /* 0x000fe20000000f00 */
[----:B------:R-:W-:Y:S01]  /*b2d0*/  MUFU.EX2 R18, R3 ;  /* 0x0000000300127308 */ /* 0x000fe20000000800 */
[----:B--2---:R-:W-:Y:S01]  /*b2e0*/  F2FP.PACK_AB R124, R19, R20 ;  /* 0x00000014137c723e */ /* 0x004fe200000000ff */
[----:B------:R-:W2:Y:S01]  /*b2f0*/  LDSM.16.MT88.4 R4, [R213+0xb800] ;  /* 0x00b80000d504783b */ /* 0x000ea20000004200 */
[C---:B---3--:R-:W-:Y:S05]  /*b300*/  HMMA.16816.F32 R84, R128.reuse, R96, R84 ;  /* 0x000000608054723c */ /* 0x048fea0000001854 */
[----:B------:R3:W4:Y:S03]  /*b310*/  MUFU.EX2 R17, R2 ;  /* 0x0000000200117308 */ /* 0x0007260000000800 */
[----:B-----5:R-:W-:Y:S01]  /*b320*/  HMMA.16816.F32 R100, R128, R112, R100 ;  /* 0x000000708064723c */ /* 0x020fe20000001864 */
[----:B---3--:R-:W-:Y:S01]  /*b330*/  FFMA.FTZ R2, R185, c[0x0][0x23c], -R0 ;  /* 0x00008f00b9027a23 */ /* 0x008fe20000010800 */
[----:B----4-:R-:W-:-:S03]  /*b340*/  F2FP.PACK_AB R126, R17, R18 ;  /* 0x00000012117e723e */ /* 0x010fc600000000ff */
[----:B------:R3:W-:Y:S03]  /*b350*/  MUFU.EX2 R12, R2 ;  /* 0x00000002000c7308 */ /* 0x0007e60000000800 */
[----:B-1----:R-:W-:Y:S01]  /*b360*/  HMMA.16816.F32 R144, R128, R156, R172 ;  /* 0x0000009c8090723c */ /* 0x002fe200000018ac */
[----:B------:R-:W1:Y:S01]  /*b370*/  LDSM.16.MT88.4 R172, [R211+0xa800] ;  /* 0x00a80000d3ac783b */ /* 0x000e620000004200 */
[----:B---3--:R-:W-:-:S06]  /*b380*/  FFMA.FTZ R2, R186, c[0x0][0x23c], -R0 ;  /* 0x00008f00ba027a23 */ /* 0x008fcc0000010800 */
[----:B--2---:R-:W-:Y:S01]  /*b390*/  HMMA.16816.F32 R116, R128, R4, R116 ;  /* 0x000000048074723c */ /* 0x004fe20000001874 */
[----:B------:R2:W3:Y:S02]  /*b3a0*/  MUFU.EX2 R3, R2 ;  /* 0x0000000200037308 */ /* 0x0004e40000000800 */
[--C-:B--2---:R-:W-:Y:S01]  /*b3b0*/  FFMA.FTZ R2, R192, c[0x0][0x23c], -R0.reuse ;  /* 0x00008f00c0027a23 */ /* 0x104fe20000010800 */
[----:B---3--:R-:W-:Y:S01]  /*b3c0*/  F2FP.PACK_AB R125, R3, R12 ;  /* 0x0000000c037d723e */ /* 0x008fe200000000ff */
[----:B------:R-:W-:-:S04]  /*b3d0*/  FFMA.FTZ R0, R187, c[0x0][0x23c], -R0 ;  /* 0x00008f00bb007a23 */ /* 0x000fc80000010800 */
[----:B------:R-:W-:Y:S08]  /*b3e0*/  MUFU.EX2 R2, R2 ;  /* 0x0000000200027308 */ /* 0x000ff00000000800 */
[----:B------:R-:W2:Y:S01]  /*b3f0*/  MUFU.EX2 R0, R0 ;  /* 0x0000000000007308 */ /* 0x000ea20000000800 */
[----:B-1----:R-:W-:Y:S01]  /*b400*/  HMMA.16816.F32 R160, R128, R172, R160 ;  /* 0x000000ac80a0723c */ /* 0x002fe200000018a0 */
[----:B--2---:R-:W-:-:S07]  /*b410*/  F2FP.PACK_AB R127, R0, R2 ;  /* 0x00000002007f723e */ /* 0x004fce00000000ff */
[C---:B------:R-:W-:Y:S07]  /*b420*/  HMMA.16816.F32 R120, R124.reuse, R4, R120 ;  /* 0x000000047c78723c */ /* 0x040fee0000001878 */
[----:B------:R-:W-:Y:S01]  /*b430*/  FFMA.FTZ R5, R177, R14, R198 ;  /* 0x0000000eb1057223 */ /* 0x000fe200000100c6 */
[----:B------:R-:W-:Y:S01]  /*b440*/  HMMA.16816.F32 R148, R124, R156, R148 ;  /* 0x0000009c7c94723c */ /* 0x000fe20000001894 */
[----:B------:R-:W-:Y:S02]  /*b450*/  FFMA.FTZ R4, R241, R13, R193 ;  /* 0x0000000df1047223 */ /* 0x000fe400000100c1 */
[----:B------:R-:W-:-:S02]  /*b460*/  FADD.FTZ R9, R197, R5 ;  /* 0x00000005c5097221 */ /* 0x000fc40000010000 */
        /* <DEDUP_REMOVED lines=49> */
[----:B------:R1:W-:Y:S04]  /*b780*/  STL [R1], R244 ;  /* 0x000000f401007387 */ /* 0x0003e80000100800 */
[----:B------:R1:W-:Y:S01]  /*b790*/  STL [R1+0x4], R245 ;  /* 0x000004f501007387 */ /* 0x0003e20000100800 */
[----:B------:R-:W-:Y:S05]  /*b7a0*/  @!P0 BRA `(.L_x_1123) ;  /* 0x00005ba000008947 */ /* 0x000fea0003800000 */
[----:B------:R-:W2:Y:S01]  /*b7b0*/  LDL.64 R178, [R1+0x40] ;  /* 0x0000400001b27983 */ /* 0x000ea20000100a00 */
        /* <DEDUP_REMOVED lines=16> */
[----:B------:R-:W-:Y:S02]  /*b8c0*/  LEA.HI.X R3, R4, R243, R3, 0x5, P1 ;  /* 0x000000f304037211 */ /* 0x000fe400008f2c03 */
        /* <DEDUP_REMOVED lines=33> */
[----:B--2---:R-:W2:Y:S04]  /*bae0*/  LDSM.16.M88.4 R8, [R210] ;  /* 0x00000000d208783b */ /* 0x004ea80000000200 */
[----:B------:R-:W-:Y:S04]  /*baf0*/  LDSM.16.M88.4 R28, [R219] ;  /* 0x00000000db1c783b */ /* 0x000fe80000000200 */
[----:B---3--:R-:W3:Y:S04]  /*bb00*/  LDSM.16.M88.4 R4, [R210+0x2000] ;  /* 0x00200000d204783b */ /* 0x008ee80000000200 */
[----:B------:R-:W4:Y:S04]  /*bb10*/  LDSM.16.M88.4 R16, [R212] ;  /* 0x00000000d410783b */ /* 0x000f280000000200 */
[----:B------:R-:W0:Y:S01]  /*bb20*/  LDGDEPBAR ;  /* 0x00000000000079af */ /* 0x000e220000000000 */
[----:B--2---:R-:W-:Y:S08]  /*bb30*/  HMMA.16816.F32 R200, R8, R24, RZ ;  /* 0x0000001808c8723c */ /* 0x004ff000000018ff */
[C---:B---3--:R-:W-:Y:S08]  /*bb40*/  HMMA.16816.F32 R184, R4.reuse, R20, RZ ;  /* 0x0000001404b8723c */ /* 0x048ff000000018ff */
        /* <DEDUP_REMOVED lines=8> */
[----:B------:R-:W2:Y:S04]  /*bbd0*/  LDSM.16.M88.4 R20, [R217+0x8800] ;  /* 0x00880000d914783b */ /* 0x000ea80000000200 */
[----:B------:R-:W3:Y:S03]  /*bbe0*/  LDSM.16.M88.4 R8, [R218] ;  /* 0x00000000da08783b */ /* 0x000ee60000000200 */
[C---:B------:R-:W-:Y:S08]  /*bbf0*/  HMMA.16816.F32 R232, R12.reuse, R32, R184 ;  /* 0x000000200ce8723c */ /* 0x040ff000000018b8 */
[C---:B------:R-:W-:Y:S08]  /*bc00*/  HMMA.16816.F32 R240, R12.reuse, R28, R196 ;  /* 0x0000001c0cf0723c */ /* 0x040ff000000018c4 */
[C---:B------:R-:W-:Y:S08]  /*bc10*/  HMMA.16816.F32 R236, R12.reuse, R30, R192 ;  /* 0x0000001e0cec723c */ /* 0x040ff000000018c0 */
[----:B------:R-:W-:Y:S01]  /*bc20*/  HMMA.16816.F32 R204, R12, R34, R180 ;  /* 0x000000220ccc723c */ /* 0x000fe200000018b4 */
[----:B------:R-:W-:Y:S07]  /*bc30*/  LDSM.16.M88.4 R12, [R216+0x2000] ;  /* 0x00200000d80c783b */ /* 0x000fee0000000200 */
[C---:B----4-:R-:W-:Y:S08]  /*bc40*/  HMMA.16816.F32 R200, R16.reuse, R28, R200 ;  /* 0x0000001c10c8723c */ /* 0x050ff000000018c8 */
[C---:B------:R-:W-:Y:S01]  /*bc50*/  HMMA.16816.F32 R192, R16.reuse, R30, R188 ;  /* 0x0000001e10c0723c */ /* 0x040fe200000018bc */
[----:B------:R-:W4:Y:S07]  /*bc60*/  LDSM.16.M88.4 R28, [R215+0x800] ;  /* 0x00080000d71c783b */ /* 0x000f2e0000000200 */
[C---:B------:R-:W-:Y:S08]  /*bc70*/  HMMA.16816.F32 R196, R16.reuse, R32, R176 ;  /* 0x0000002010c4723c */ /* 0x040ff000000018b0 */
[----:B------:R-:W-:Y:S01]  /*bc80*/  HMMA.16816.F32 R184, R16, R34, R140 ;  /* 0x0000002210b8723c */ /* 0x000fe2000000188c */
[----:B------:R-:W5:Y:S04]  /*bc90*/  LDSM.16.M88.4 R32, [R215] ;  /* 0x00000000d720783b */ /* 0x000f680000000200 */
[----:B------:R-:W1:Y:S03]  /*bca0*/  LDSM.16.M88.4 R16, [R216] ;  /* 0x00000000d810783b */ /* 0x000e660000000200 */
[C---:B--2---:R-:W-:Y:S08]  /*bcb0*/  HMMA.16816.F32 R140, R4.reuse, R20, R232 ;  /* 0x00000014048c723c */ /* 0x044ff000000018e8 */
[C---:B------:R-:W-:Y:S08]  /*bcc0*/  HMMA.16816.F32 R180, R4.reuse, R24, R240 ;  /* 0x0000001804b4723c */ /* 0x040ff000000018f0 */
[C---:B------:R-:W-:Y:S08]  /*bcd0*/  HMMA.16816.F32 R176, R4.reuse, R26, R236 ;  /* 0x0000001a04b0723c */ /* 0x040ff000000018ec */
[----:B------:R-:W-:Y:S01]  /*bce0*/  HMMA.16816.F32 R188, R4, R22, R204 ;  /* 0x0000001604bc723c */ /* 0x000fe200000018cc */
[----:B------:R-:W-:Y:S07]  /*bcf0*/  LDSM.16.M88.4 R4, [R210+0x6000] ;  /* 0x00600000d204783b */ /* 0x000fee0000000200 */
[C---:B---3--:R-:W-:Y:S08]  /*bd00*/  HMMA.16816.F32 R236, R8.reuse, R24, R200 ;  /* 0x0000001808ec723c */ /* 0x048ff000000018c8 */
[C---:B------:R-:W-:Y:S01]  /*bd10*/  HMMA.16816.F32 R232, R8.reuse, R26, R192 ;  /* 0x0000001a08e8723c */ /* 0x040fe200000018c0 */
[----:B------:R-:W-:Y:S07]  /*bd20*/  LDSM.16.M88.4 R24, [R208+0x9000] ;  /* 0x00900000d018783b */ /* 0x000fee0000000200 */
[C---:B------:R-:W-:Y:S08]  /*bd30*/  HMMA.16816.F32 R200, R8.reuse, R20, R196 ;  /* 0x0000001408c8723c */ /* 0x040ff000000018c4 */
[----:B------:R-:W-:Y:S01]  /*bd40*/  HMMA.16816.F32 R192, R8, R22, R184 ;  /* 0x0000001608c0723c */ /* 0x000fe200000018b8 */
[----:B------:R-:W2:Y:S04]  /*bd50*/  LDSM.16.M88.4 R20, [R208+0x9800] ;  /* 0x00980000d014783b */ /* 0x000ea80000000200 */
[----:B------:R-:W3:Y:S03]  /*bd60*/  LDSM.16.M88.4 R8, [R210+0x4000] ;  /* 0x00400000d208783b */ /* 0x000ee60000000200 */
[C---:B----4-:R-:W-:Y:S01]  /*bd70*/  HMMA.16816.F32 R196, R12.reuse, R28, R140 ;  /* 0x0000001c0cc4723c */ /* 0x050fe2000000188c */
[----:B------:R-:W-:Y:S07]  /*bd80*/  LDSM.16.M88.4 R140, [R221] ;  /* 0x00000000dd8c783b */ /* 0x000fee0000000200 */
[C---:B-----5:R-:W-:Y:S08]  /*bd90*/  HMMA.16816.F32 R240, R12.reuse, R32, R180 ;  /* 0x000000200cf0723c */ /* 0x060ff000000018b4 */
[C---:B------:R-:W-:Y:S08]  /*bda0*/  HMMA.16816.F32 R204, R12.reuse, R34, R176 ;  /* 0x000000220ccc723c */ /* 0x040ff000000018b0 */
[----:B------:R-:W-:Y:S01]  /*bdb0*/  HMMA.16816.F32 R188, R12, R30, R188 ;  /* 0x0000001e0cbc723c */ /* 0x000fe200000018bc */
[----:B------:R-:W4:Y:S07]  /*bdc0*/  LDSM.16.M88.4 R12, [R212+0x6000] ;  /* 0x00600000d40c783b */ /* 0x000f2e0000000200 */
[C---:B-1----:R-:W-:Y:S08]  /*bdd0*/  HMMA.16816.F32 R184, R16.reuse, R32, R236 ;  /* 0x0000002010b8723c */ /* 0x042ff000000018ec */
[C---:B------:R-:W-:Y:S01]  /*bde0*/  HMMA.16816.F32 R180, R16.reuse, R34, R232 ;  /* 0x0000002210b4723c */ /* 0x040fe200000018e8 */
[----:B------:R-:W1:Y:S07]  /*bdf0*/  LDSM.16.M88.4 R32, [R220] ;  /* 0x00000000dc20783b */ /* 0x000e6e0000000200 */
[C---:B------:R-:W-:Y:S08]  /*be00*/  HMMA.16816.F32 R176, R16.reuse, R28, R200 ;  /* 0x0000001c10b0723c */ /* 0x040ff000000018c8 */
[----:B------:R-:W-:Y:S01]  /*be10*/  HMMA.16816.F32 R28, R16, R30, R192 ;  /* 0x0000001e101c723c */ /* 0x000fe200000018c0 */
[----:B------:R-:W5:Y:S07]  /*be20*/  LDSM.16.M88.4 R16, [R212+0x4000] ;  /* 0x00400000d410783b */ /* 0x000f6e0000000200 */
        /* <DEDUP_REMOVED lines=8> */
[C---:B------:R-:W-:Y:S01]  /*beb0*/  HMMA.16816.F32 R180, R8.reuse, R22, R28 ;  /* 0x0000001608b4723c */ /* 0x040fe2000000181c */
[----:B------:R-:W2:Y:S07]  /*bec0*/  LDSM.16.M88.4 R28, [R217+0x9000] ;  /* 0x00900000d91c783b */ /* 0x000eae0000000200 */
[----:B------:R-:W-:Y:S08]  /*bed0*/  HMMA.16816.F32 R184, R8, R20, R176 ;  /* 0x0000001408b8723c */ /* 0x000ff000000018b0 */
[C---:B----4-:R-:W-:Y:S08]  /*bee0*/  HMMA.16816.F32 R176, R12.reuse, R140, R232 ;  /* 0x0000008c0cb0723c */ /* 0x050ff000000018e8 */
[C---:B------:R-:W-:Y:S08]  /*bef0*/  HMMA.16816.F32 R20, R12.reuse, R142, R204 ;  /* 0x0000008e0c14723c */ /* 0x040ff000000018cc */
[C---:B-1----:R-:W-:Y:S08]  /*bf00*/  HMMA.16816.F32 R8, R12.reuse, R32, R200 ;  /* 0x000000200c08723c */ /* 0x042ff000000018c8 */
[----:B------:R-:W-:Y:S01]  /*bf10*/  HMMA.16816.F32 R196, R12, R34, R196 ;  /* 0x000000220cc4723c */ /* 0x000fe200000018c4 */
[----:B------:R-:W1:Y:S07]  /*bf20*/  LDSM.16.M88.4 R12, [R218+0x4000] ;  /* 0x00400000da0c783b */ /* 0x000e6e0000000200 */
[C---:B-----5:R-:W-:Y:S08]  /*bf30*/  HMMA.16816.F32 R232, R16.reuse, R140, R192 ;  /* 0x0000008c10e8723c */ /* 0x060ff000000018c0 */
        /* <DEDUP_REMOVED lines=8> */
[----:B------:R-:W2:Y:S07]  /*bfc0*/  LDSM.16.M88.4 R8, [R216+0x6000] ;  /* 0x00600000d808783b */ /* 0x000eae0000000200 */
[----:B------:R-:W-:Y:S01]  /*bfd0*/  HMMA.16816.F32 R176, R4, R26, R196 ;  /* 0x0000001a04b0723c */ /* 0x000fe200000018c4 */
[----:B------:R-:W3:Y:S01]  /*bfe0*/  LDSM.16.M88.4 R4, [R216+0x4000] ;  /* 0x00400000d804783b */ /* 0x000ee20000000200 */
[----:B------:R-:W-:-:S06]  /*bff0*/  DEPBAR.LE SB0, 0x0 ;  /* 0x000080000000791a */ /* 0x000fcc0000000000 */
[C---:B-1----:R-:W-:Y:S08]  /*c000*/  HMMA.16816.F32 R140, R12.reuse, R28, R232 ;  /* 0x0000001c0c8c723c */ /* 0x042ff000000018e8 */
[C---:B------:R-:W-:Y:S08]  /*c010*/  HMMA.16816.F32 R32, R12.reuse, R30, R204 ;  /* 0x0000001e0c20723c */ /* 0x040ff000000018cc */
[C---:B------:R-:W-:Y:S08]  /*c020*/  HMMA.16816.F32 R28, R12.reuse, R24, R200 ;  /* 0x000000180c1c723c */ /* 0x040ff000000018c8 */
[----:B------:R-:W-:Y:S08]  /*c030*/  HMMA.16816.F32 R12, R12, R26, R192 ;  /* 0x0000001a0c0c723c */ /* 0x000ff000000018c0 */
[C---:B--2---:R-:W-:Y:S08]  /*c040*/  HMMA.16816.F32 R196, R8.reuse, R22, R184 ;  /* 0x0000001608c4723c */ /* 0x044ff000000018b8 */
[C---:B------:R-:W-:Y:S08]  /*c050*/  HMMA.16816.F32 R188, R8.reuse, R20, R188 ;  /* 0x0000001408bc723c */ /* 0x040ff000000018bc */
[C---:B------:R-:W-:Y:S08]  /*c060*/  HMMA.16816.F32 R200, R8.reuse, R16, R180 ;  /* 0x0000001008c8723c */ /* 0x040ff000000018b4 */
[----:B------:R-:W-:Y:S08]  /*c070*/  HMMA.16816.F32 R184, R8, R18, R176 ;  /* 0x0000001208b8723c */ /* 0x000ff000000018b0 */
[C---:B---3--:R-:W-:Y:S08]  /*c080*/  HMMA.16816.F32 R140, R4.reuse, R20, R140 ;  /* 0x00000014048c723c */ /* 0x048ff0000000188c */
        /* <DEDUP_REMOVED lines=51> */
.L_x_1132:
[----:B------:R-:W-:Y:S05]  /*c3c0*/  BSYNC B0 ;  /* 0x0000000000007941 */ /* 0x000fea0003800000 */
.L_x_1131:
[----:B------:R-:W0:Y:S02]  /*c3d0*/  LDGDEPBAR ;  /* 0x00000000000079af */ /* 0x000e240000000000 */
.L_x_1130:
        /* <DEDUP_REMOVED lines=12> */
[----:B------:R-:W-:Y:S02]  /*c4a0*/  ISETP.GE.AND P1, PT, R8, R230, PT ;  /* 0x000000e60800720c */ /* 0x000fe40003f26270 */
        /* <DEDUP_REMOVED lines=12> */
[-C--:B------:R-:W-:Y:S02]  /*c570*/  ISETP.LT.OR P1, PT, R7, R226.reuse, P1 ;  /* 0x000000e20700720c */ /* 0x080fe40000f21670 */
[----:B------:R-:W-:Y:S02]  /*c580*/  ISETP.LT.OR P5, PT, R6, R226, P5 ;  /* 0x000000e20600720c */ /* 0x000fe40002fa1670 */
[----:B------:R-:W-:Y:S02]  /*c590*/  FSEL R15, R33, -INF , !P4 ;  /* 0xff800000210f7808 */ /* 0x000fe40006000000 */
[----:B------:R-:W-:-:S02]  /*c5a0*/  ISETP.GE.AND P6, PT, R8, R231, PT ;  /* 0x000000e70800720c */ /* 0x000fc40003fc6270 */
[----:B------:R-:W-:Y:S02]  /*c5b0*/  ISETP.GE.AND P4, PT, R5, R231, PT ;  /* 0x000000e70500720c */ /* 0x000fe40003f86270 */
[----:B------:R-:W-:Y:S02]  /*c5c0*/  IADD3 R4, R0, 0x11, RZ ;  /* 0x0000001100047810 */ /* 0x000fe40007ffe0ff */
[----:B------:R-:W-:Y:S02]  /*c5d0*/  FSEL R20, R34, -INF , !P1 ;  /* 0xff80000022147808 */ /* 0x000fe40004800000 */
[----:B------:R-:W-:Y:S02]  /*c5e0*/  FSEL R23, R35, -INF , !P5 ;  /* 0xff80000023177808 */ /* 0x000fe40006800000 */
[-C--:B------:R-:W-:Y:S01]  /*c5f0*/  ISETP.LT.OR P6, PT, R8, R227.reuse, P6 ;  /* 0x000000e30800720c */ /* 0x080fe200037c1670 */
[----:B------:R-:W-:Y:S01]  /*c600*/  LDSM.16.MT88.4 R32, [R211+0xb000] ;  /* 0x00b00000d320783b */ /* 0x000fe20000004200 */
[----:B------:R-:W-:-:S02]  /*c610*/  ISETP.LT.OR P1, PT, R5, R227, P4 ;  /* 0x000000e30500720c */ /* 0x000fc40002721670 */
[----:B------:R-:W-:Y:S02]  /*c620*/  ISETP.GE.AND P5, PT, R5, R230, PT ;  /* 0x000000e60500720c */ /* 0x000fe40003fa6270 */
[----:B------:R-:W-:Y:S02]  /*c630*/  IADD3 R3, R0, 0x18, RZ ;  /* 0x0000001800037810 */ /* 0x000fe40007ffe0ff */
[----:B------:R-:W-:Y:S02]  /*c640*/  ISETP.GE.AND P4, PT, R4, R231, PT ;  /* 0x000000e70400720c */ /* 0x000fe40003f86270 */
[----:B------:R-:W-:Y:S02]  /*c650*/  FSEL R17, R141, -INF , !P6 ;  /* 0xff8000008d117808 */ /* 0x000fe40007000000 */
[----:B------:R-:W-:Y:S01]  /*c660*/  FSEL R177, R28, -INF , !P1 ;  /* 0xff8000001cb17808 */ /* 0x000fe20004800000 */
[----:B------:R-:W-:Y:S01]  /*c670*/  LDSM.16.MT88.4 R140, [R211+0xa000] ;  /* 0x00a00000d38c783b */ /* 0x000fe20000004200 */
[----:B------:R-:W-:-:S02]  /*c680*/  ISETP.LT.OR P5, PT, R5, R226, P5 ;  /* 0x000000e20500720c */ /* 0x000fc40002fa1670 */
[C---:B------:R-:W-:Y:S02]  /*c690*/  ISETP.GE.AND P1, PT, R4.reuse, R230, PT ;  /* 0x000000e60400720c */ /* 0x040fe40003f26270 */
[----:B------:R-:W-:Y:S02]  /*c6a0*/  ISETP.GE.AND P6, PT, R3, R231, PT ;  /* 0x000000e70300720c */ /* 0x000fe40003fc6270 */
[----:B------:R-:W-:Y:S02]  /*c6b0*/  ISETP.LT.OR P4, PT, R4, R227, P4 ;  /* 0x000000e30400720c */ /* 0x000fe40002781670 */
[----:B------:R-:W-:Y:S02]  /*c6c0*/  FMNMX.FTZ R9, R136, R10, !PT ;  /* 0x0000000a88097209 */ /* 0x000fe40007810000 */
[----:B------:R-:W-:Y:S02]  /*c6d0*/  IADD3 R2, R0, 0x19, RZ ;  /* 0x0000001900027810 */ /* 0x000fe40007ffe0ff */
[----:B------:R-:W-:-:S02]  /*c6e0*/  FSEL R182, R30, -INF , !P5 ;  /* 0xff8000001eb67808 */ /* 0x000fc40006800000 */
[----:B------:R-:W-:Y:S02]  /*c6f0*/  ISETP.LT.OR P1, PT, R4, R226, P1 ;  /* 0x000000e20400720c */ /* 0x000fe40000f21670 */
[----:B------:R-:W-:Y:S02]  /*c700*/  ISETP.LT.OR P5, PT, R3, R227, P6 ;  /* 0x000000e30300720c */ /* 0x000fe400037a1670 */
[----:B------:R-:W-:Y:S02]  /*c710*/  FSEL R178, R29, -INF , !P4 ;  /* 0xff8000001db27808 */ /* 0x000fe40006000000 */
[----:B------:R-:W-:Y:S02]  /*c720*/  FMNMX.FTZ R9, R17, R9, !PT ;  /* 0x0000000911097209 */ /* 0x000fe40007810000 */
[----:B------:R-:W-:Y:S02]  /*c730*/  ISETP.GE.AND P4, PT, R2, R231, PT ;  /* 0x000000e70200720c */ /* 0x000fe40003f86270 */
[----:B------:R-:W-:-:S02]  /*c740*/  FSEL R192, R31, -INF , !P1 ;  /* 0xff8000001fc07808 */ /* 0x000fc40004800000 */
[----:B------:R-:W-:Y:S01]  /*c750*/  FSEL R176, R24, -INF , !P5 ;  /* 0xff80000018b07808 */ /* 0x000fe20006800000 */
[----:B------:R-:W-:Y:S01]  /*c760*/  LDSM.16.MT88.4 R28, [R209+0xb000] ;  /* 0x00b00000d11c783b */ /* 0x000fe20000004200 */
[C---:B------:R-:W-:Y:S02]  /*c770*/  ISETP.GE.AND P1, PT, R0.reuse, R229, PT ;  /* 0x000000e50000720c */ /* 0x040fe40003f26270 */
[----:B------:R-:W-:Y:S02]  /*c780*/  ISETP.GE.AND P5, PT, R0, R228, PT ;  /* 0x000000e40000720c */ /* 0x000fe40003fa6270 */
[----:B------:R-:W-:Y:S02]  /*c790*/  FMNMX.FTZ R9, R16, R9, !PT ;  /* 0x0000000910097209 */ /* 0x000fe40007810000 */
[----:B------:R-:W-:Y:S02]  /*c7a0*/  ISETP.LT.OR P4, PT, R2, R227, P4 ;  /* 0x000000e30200720c */ /* 0x000fe40002781670 */
[----:B------:R-:W-:-:S02]  /*c7b0*/  ISETP.LT.OR P1, PT, R0, R225, P1 ;  /* 0x000000e10000720c */ /* 0x000fc40000f21670 */
[----:B------:R-:W-:Y:S02]  /*c7c0*/  ISETP.LT.OR P5, PT, R0, R224, P5 ;  /* 0x000000e00000720c */ /* 0x000fe40002fa1670 */
[----:B------:R-:W-:Y:S02]  /*c7d0*/  FMNMX.FTZ R0, R15, R9, !PT ;  /* 0x000000090f007209 */ /* 0x000fe40007810000 */
[----:B------:R-:W-:Y:S02]  /*c7e0*/  FSEL R179, R25, -INF , !P4 ;  /* 0xff80000019b37808 */ /* 0x000fe40006000000 */
[----:B------:R-:W-:Y:S02]  /*c7f0*/  ISETP.GE.AND P4, PT, R2, R230, PT ;  /* 0x000000e60200720c */ /* 0x000fe40003f86270 */
[----:B------:R-:W-:Y:S02]  /*c800*/  FMNMX.FTZ R0, R177, R0, !PT ;  /* 0x00000000b1007209 */ /* 0x000fe40007810000 */
[----:B------:R-:W-:-:S02]  /*c810*/  ISETP.GE.AND P6, PT, R3, R230, PT ;  /* 0x000000e60300720c */ /* 0x000fc40003fc6270 */
[----:B------:R-:W-:Y:S02]  /*c820*/  ISETP.LT.OR P4, PT, R2, R226, P4 ;  /* 0x000000e20200720c */ /* 0x000fe40002781670 */
[----:B------:R-:W-:Y:S02]  /*c830*/  FMNMX.FTZ R0, R178, R0, !PT ;  /* 0x00000000b2007209 */ /* 0x000fe40007810000 */
[----:B------:R-:W-:Y:S02]  /*c840*/  ISETP.LT.OR P6, PT, R3, R226, P6 ;  /* 0x000000e20300720c */ /* 0x000fe400037c1670 */
[----:B------:R-:W-:Y:S02]  /*c850*/  FSEL R183, R27, -INF , !P4 ;  /* 0xff8000001bb77808 */ /* 0x000fe40006000000 */
[----:B------:R-:W-:Y:S02]  /*c860*/  ISETP.GE.AND P4, PT, R8, R229, PT ;  /* 0x000000e50800720c */ /* 0x000fe40003f86270 */
[----:B------:R-:W-:-:S02]  /*c870*/  FMNMX.FTZ R0, R176, R0, !PT ;  /* 0x00000000b0007209 */ /* 0x000fc40007810000 */
[----:B------:R-:W-:Y:S02]  /*c880*/  FSEL R180, R26, -INF , !P6 ;  /* 0xff8000001ab47808 */ /* 0x000fe40007000000 */
[----:B------:R-:W-:Y:S02]  /*c890*/  ISETP.GE.AND P6, PT, R7, R229, PT ;  /* 0x000000e50700720c */ /* 0x000fe40003fc6270 */
[-C--:B------:R-:W-:Y:S02]  /*c8a0*/  ISETP.LT.OR P4, PT, R8, R225.reuse, P4 ;  /* 0x000000e10800720c */ /* 0x080fe40002781670 */
[----:B------:R-:W-:Y:S02]  /*c8b0*/  FMNMX.FTZ R0, R179, R0, !PT ;  /* 0x00000000b3007209 */ /* 0x000fe40007810000 */
[----:B------:R-:W-:Y:S02]  /*c8c0*/  ISETP.LT.OR P6, PT, R7, R225, P6 ;  /* 0x000000e10700720c */ /* 0x000fe400037c1670 */
[----:B------:R-:W-:Y:S01]  /*c8d0*/  FSEL R19, R189, -INF , !P4 ;  /* 0xff800000bd137808 */ /* 0x000fe20006000000 */
[----:B------:R-:W1:Y:S01]  /*c8e0*/  SHFL.BFLY PT, R14, R0, 0x2, 0x1f ;  /* 0x0c401f00000e7f89 */ /* 0x000e6200000e0000 */
[----:B------:R-:W-:-:S02]  /*c8f0*/  ISETP.GE.AND P4, PT, R5, R229, PT ;  /* 0x000000e50500720c */ /* 0x000fc40003f86270 */
[----:B------:R-:W-:Y:S02]  /*c900*/  FSEL R18, R196, -INF , !P6 ;  /* 0xff800000c4127808 */ /* 0x000fe40007000000 */
[----:B------:R-:W-:Y:S02]  /*c910*/  ISETP.GE.AND P6, PT, R4, R229, PT ;  /* 0x000000e50400720c */ /* 0x000fe40003fc6270 */
[----:B------:R-:W-:Y:S02]  /*c920*/  ISETP.LT.OR P4, PT, R5, R225, P4 ;  /* 0x000000e10500720c */ /* 0x000fe40002781670 */
[----:B------:R-:W-:Y:S02]  /*c930*/  FSEL R12, R188, -INF , !P1 ;  /* 0xff800000bc0c7808 */ /* 0x000fe40004800000 */
[----:B------:R-:W-:Y:S02]  /*c940*/  ISETP.GE.AND P1, PT, R6, R229, PT ;  /* 0x000000e50600720c */ /* 0x000fe40003f26270 */
[----:B------:R-:W-:-:S02]  /*c950*/  ISETP.LT.OR P6, PT, R4, R225, P6 ;  /* 0x000000e10400720c */ /* 0x000fc400037c1670 */
[----:B------:R-:W-:Y:S02]  /*c960*/  FSEL R181, R200, -INF , !P4 ;  /* 0xff800000c8b57808 */ /* 0x000fe40006000000 */
[----:B------:R-:W-:Y:S02]  /*c970*/  ISETP.GE.AND P4, PT, R8, R228, PT ;  /* 0x000000e40800720c */ /* 0x000fe40003f86270 */
[----:B------:R-:W-:Y:S02]  /*c980*/  ISETP.LT.OR P1, PT, R6, R225, P1 ;  /* 0x000000e10600720c */ /* 0x000fe40000f21670 */
[----:B------:R-:W-:Y:S02]  /*c990*/  FSEL R188, R201, -INF , !P6 ;  /* 0xff800000c9bc7808 */ /* 0x000fe40007000000 */
[----:B------:R-:W-:Y:S02]  /*c9a0*/  ISETP.GE.AND P6, PT, R2, R229, PT ;  /* 0x000000e50200720c */ /* 0x000fe40003fc6270 */
[----:B------:R-:W-:-:S02]  /*c9b0*/  ISETP.LT.OR P4, PT, R8, R224, P4 ;  /* 0x000000e00800720c */ /* 0x000fc40002781670 */
[----:B------:R-:W-:Y:S02]  /*c9c0*/  FMNMX.FTZ R8, R134, R12, !PT ;  /* 0x0000000c86087209 */ /* 0x000fe40007810000 */
[----:B------:R-:W-:Y:S02]  /*c9d0*/  FSEL R22, R197, -INF , !P1 ;  /* 0xff800000c5167808 */ /* 0x000fe40004800000 */
[----:B------:R-:W-:Y:S02]  /*c9e0*/  ISETP.GE.AND P1, PT, R3, R229, PT ;  /* 0x000000e50300720c */ /* 0x000fe40003f26270 */
[-C--:B------:R-:W-:Y:S02]  /*c9f0*/  ISETP.LT.OR P6, PT, R2, R225.reuse, P6 ;  /* 0x000000e10200720c */ /* 0x080fe400037c1670 */
[----:B------:R-:W-:Y:S02]  /*ca00*/  FMNMX.FTZ R8, R19, R8, !PT ;  /* 0x0000000813087209 */ /* 0x000fe40007810000 */
[----:B------:R-:W-:-:S02]  /*ca10*/  ISETP.LT.OR P1, PT, R3, R225, P1 ;  /* 0x000000e10300720c */ /* 0x000fc40000f21670 */
[----:B------:R-:W-:Y:S02]  /*ca20*/  FSEL R185, R185, -INF , !P6 ;  /* 0xff800000b9b97808 */ /* 0x000fe40007000000 */
[----:B------:R-:W-:Y:S02]  /*ca30*/  ISETP.GE.AND P6, PT, R6, R228, PT ;  /* 0x000000e40600720c */ /* 0x000fe40003fc6270 */
[----:B------:R-:W-:Y:S02]  /*ca40*/  FMNMX.FTZ R11, R18, R8, !PT ;  /* 0x00000008120b7209 */ /* 0x000fe40007810000 */
[----:B------:R-:W-:Y:S02]  /*ca50*/  FSEL R189, R184, -INF , !P1 ;  /* 0xff800000b8bd7808 */ /* 0x000fe40004800000 */
[----:B------:R-:W-:Y:S02]  /*ca60*/  ISETP.GE.AND P1, PT, R7, R228, PT ;  /* 0x000000e40700720c */ /* 0x000fe40003f26270 */
[----:B-1----:R-:W-:-:S02]  /*ca70*/  FMNMX.FTZ R8, R0, R14, !PT ;  /* 0x0000000e00087209 */ /* 0x002fc40007810000 */
[-C--:B------:R-:W-:Y:S02]  /*ca80*/  ISETP.LT.OR P6, PT, R6, R224.reuse, P6 ;  /* 0x000000e00600720c */ /* 0x080fe400037c1670 */
[----:B------:R-:W-:Y:S01]  /*ca90*/  FMNMX.FTZ R0, R22, R11, !PT ;  /* 0x0000000b16007209 */ /* 0x000fe20007810000 */
[----:B------:R-:W1:Y:S01]  /*caa0*/  SHFL.BFLY PT, R26, R8, 0x1, 0x1f ;  /* 0x0c201f00081a7f89 */ /* 0x000e6200000e0000 */
[----:B------:R-:W-:Y:S02]  /*cab0*/  FMNMX.FTZ R9, R135, R13, !PT ;  /* 0x0000000d87097209 */ /* 0x000fe40007810000 */
[----:B------:R-:W-:Y:S02]  /*cac0*/  FSEL R6, R190, -INF , !P5 ;  /* 0xff800000be067808 */ /* 0x000fe40006800000 */
[----:B------:R-:W-:Y:S02]  /*cad0*/  ISETP.LT.OR P1, PT, R7, R224, P1 ;  /* 0x000000e00700720c */ /* 0x000fe40000f21670 */
[----:B------:R-:W-:-:S02]  /*cae0*/  FMNMX.FTZ R7, R181, R0, !PT ;  /* 0x00000000b5077209 */ /* 0x000fc40007810000 */
[----:B------:R-:W-:Y:S02]  /*caf0*/  FMNMX.FTZ R9, R21, R9, !PT ;  /* 0x0000000915097209 */ /* 0x000fe40007810000 */
[----:B------:R-:W-:Y:S02]  /*cb00*/  FSEL R14, R191, -INF , !P4 ;  /* 0xff800000bf0e7808 */ /* 0x000fe40006000000 */
[----:B------:R-:W-:Y:S02]  /*cb10*/  FMNMX.FTZ R0, R137, R6, !PT ;  /* 0x0000000689007209 */ /* 0x000fe40007810000 */
[----:B------:R-:W-:Y:S02]  /*cb20*/  ISETP.GE.AND P5, PT, R5, R228, PT ;  /* 0x000000e40500720c */ /* 0x000fe40003fa6270 */
[----:B------:R-:W-:Y:S02]  /*cb30*/  FMNMX.FTZ R9, R20, R9, !PT ;  /* 0x0000000914097209 */ /* 0x000fe40007810000 */
[----:B------:R-:W-:-:S02]  /*cb40*/  FSEL R11, R198, -INF , !P1 ;  /* 0xff800000c60b7808 */ /* 0x000fc40004800000 */
[----:B------:R-:W-:Y:S02]  /*cb50*/  FMNMX.FTZ R0, R14, R0, !PT ;  /* 0x000000000e007209 */ /* 0x000fe40007810000 */
[----:B------:R-:W-:Y:S02]  /*cb60*/  ISETP.GE.AND P4, PT, R4, R228, PT ;  /* 0x000000e40400720c */ /* 0x000fe40003f86270 */
[----:B------:R-:W-:Y:S02]  /*cb70*/  ISETP.LT.OR P5, PT, R5, R224, P5 ;  /* 0x000000e00500720c */ /* 0x000fe40002fa1670 */
[----:B------:R-:W-:Y:S02]  /*cb80*/  FMNMX.FTZ R5, R188, R7, !PT ;  /* 0x00000007bc057209 */ /* 0x000fe40007810000 */
[----:B------:R-:W-:Y:S02]  /*cb90*/  ISETP.GE.AND P1, PT, R3, R228, PT ;  /* 0x000000e40300720c */ /* 0x000fe40003f26270 */
[----:B------:R-:W-:-:S02]  /*cba0*/  FMNMX.FTZ R9, R23, R9, !PT ;  /* 0x0000000917097209 */ /* 0x000fc40007810000 */
[----:B------:R-:W-:Y:S02]  /*cbb0*/  FSEL R7, R199, -INF , !P6 ;  /* 0xff800000c7077808 */ /* 0x000fe40007000000 */
[----:B------:R-:W-:Y:S02]  /*cbc0*/  FMNMX.FTZ R0, R11, R0, !PT ;  /* 0x000000000b007209 */ /* 0x000fe40007810000 */
[-C--:B------:R-:W-:Y:S02]  /*cbd0*/  ISETP.LT.OR P4, PT, R4, R224.reuse, P4 ;  /* 0x000000e00400720c */ /* 0x080fe40002781670 */
[----:B------:R-:W-:Y:S02]  /*cbe0*/  ISETP.LT.OR P1, PT, R3, R224, P1 ;  /* 0x000000e00300720c */ /* 0x000fe40000f21670 */
[----:B------:R-:W-:Y:S02]  /*cbf0*/  FMNMX.FTZ R9, R182, R9, !PT ;  /* 0x00000009b6097209 */ /* 0x000fe40007810000 */
[----:B------:R-:W-:-:S02]  /*cc00*/  FSEL R184, R202, -INF , !P5 ;  /* 0xff800000cab87808 */ /* 0x000fc40006800000 */
[----:B------:R-:W-:Y:S02]  /*cc10*/  FMNMX.FTZ R3, R7, R0, !PT ;  /* 0x0000000007037209 */ /* 0x000fe40007810000 */
[----:B------:R-:W-:Y:S02]  /*cc20*/  FSEL R190, R203, -INF , !P4 ;  /* 0xff800000cbbe7808 */ /* 0x000fe40006000000 */
[----:B------:R-:W-:Y:S02]  /*cc30*/  ISETP.GE.AND P4, PT, R2, R228, PT ;  /* 0x000000e40200720c */ /* 0x000fe40003f86270 */
[----:B------:R-:W-:Y:S02]  /*cc40*/  FMNMX.FTZ R9, R192, R9, !PT ;  /* 0x00000009c0097209 */ /* 0x000fe40007810000 */
[----:B------:R-:W-:Y:S02]  /*cc50*/  FMNMX.FTZ R5, R189, R5, !PT ;  /* 0x00000005bd057209 */ /* 0x000fe40007810000 */
[----:B------:R-:W-:-:S02]  /*cc60*/  FMNMX.FTZ R3, R184, R3, !PT ;  /* 0x00000003b8037209 */ /* 0x000fc40007810000 */
[----:B------:R-:W-:Y:S02]  /*cc70*/  ISETP.LT.OR P4, PT, R2, R224, P4 ;  /* 0x000000e00200720c */ /* 0x000fe40002781670 */
[----:B------:R-:W-:Y:S02]  /*cc80*/  FMNMX.FTZ R9, R180, R9, !PT ;  /* 0x00000009b4097209 */ /* 0x000fe40007810000 */
[----:B------:R-:W-:Y:S02]  /*cc90*/  FMNMX.FTZ R5, R185, R5, !PT ;  /* 0x00000005b9057209 */ /* 0x000fe40007810000 */
[----:B------:R-:W-:Y:S02]  /*cca0*/  FSEL R186, R186, -INF , !P1 ;  /* 0xff800000baba7808 */ /* 0x000fe40004800000 */
[----:B------:R-:W-:Y:S01]  /*ccb0*/  FMNMX.FTZ R2, R190, R3, !PT ;  /* 0x00000003be027209 */ /* 0x000fe20007810000 */
[----:B------:R-:W2:Y:S01]  /*ccc0*/  SHFL.BFLY PT, R25, R5, 0x2, 0x1f ;  /* 0x0c401f0005197f89 */ /* 0x000ea200000e0000 */
[----:B------:R-:W-:-:S02]  /*ccd0*/  FMNMX.FTZ R9, R183, R9, !PT ;  /* 0x00000009b7097209 */ /* 0x000fc40007810000 */
[----:B------:R-:W-:Y:S02]  /*cce0*/  FSEL R187, R187, -INF , !P4 ;  /* 0xff800000bbbb7808 */ /* 0x000fe40006000000 */
[----:B------:R-:W-:Y:S01]  /*ccf0*/  FMNMX.FTZ R2, R186, R2, !PT ;  /* 0x00000002ba027209 */ /* 0x000fe20007810000 */
[----:B------:R-:W3:Y:S01]  /*cd00*/  SHFL.BFLY PT, R24, R9, 0x2, 0x1f ;  /* 0x0c401f0009187f89 */ /* 0x000ee200000e0000 */
[----:B-1----:R-:W-:Y:S02]  /*cd10*/  FMNMX.FTZ R239, R8, R26, !PT ;  /* 0x0000001a08ef7209 */ /* 0x002fe40007810000 */
[----:B------:R-:W-:Y:S02]  /*cd20*/  FMNMX.FTZ R4, R187, R2, !PT ;  /* 0x00000002bb047209 */ /* 0x000fe40007810000 */
[C---:B------:R-:W-:Y:S01]  /*cd30*/  FSETP.NEU.FTZ.AND P6, PT, R239.reuse, -INF , PT ;  /* 0xff800000ef00780b */ /* 0x040fe20003fdd000 */
[----:B------:R-:W-:Y:S02]  /*cd40*/  FMUL.FTZ R3, R239, c[0x0][0x23c] ;  /* 0x00008f00ef037a20 */ /* 0x000fe40000410000 */
[----:B------:R-:W1:Y:S03]  /*cd50*/  SHFL.BFLY PT, R8, R4, 0x2, 0x1f ;  /* 0x0c401f0004087f89 */ /* 0x000e6600000e0000 */
[----:B------:R-:W-:-:S05]  /*cd60*/  FSEL R3, R3, RZ, P6 ;  /* 0x000000ff03037208 */ /* 0x000fca0003000000 */
[--C-:B------:R-:W-:Y:S01]  /*cd70*/  FFMA.FTZ R15, R15, c[0x0][0x23c], -R3.reuse ;  /* 0x00008f000f0f7a23 */ /* 0x100fe20000010803 */
[----:B--2---:R-:W-:Y:S01]  /*cd80*/  FMNMX.FTZ R5, R5, R25, !PT ;  /* 0x0000001905057209 */ /* 0x004fe20007810000 */
[--C-:B------:R-:W-:Y:S02]  /*cd90*/  FFMA.FTZ R16, R16, c[0x0][0x23c], -R3.reuse ;  /* 0x00008f0010107a23 */ /* 0x100fe40000010803 */
[----:B------:R-:W-:Y:S01]  /*cda0*/  MUFU.EX2 R207, R15 ;  /* 0x0000000f00cf7308 */ /* 0x000fe20000000800 */
[--C-:B------:R-:W-:Y:S02]  /*cdb0*/  FFMA.FTZ R10, R10, c[0x0][0x23c], -R3.reuse ;  /* 0x00008f000a0a7a23 */ /* 0x100fe40000010803 */
[----:B------:R-:W-:Y:S01]  /*cdc0*/  FFMA.FTZ R17, R17, c[0x0][0x23c], -R3 ;  /* 0x00008f0011117a23 */ /* 0x000fe20000010803 */
[----:B---3--:R-:W-:Y:S02]  /*cdd0*/  FMNMX.FTZ R0, R9, R24, !PT ;  /* 0x0000001809007209 */ /* 0x008fe40007810000 */
[----:B------:R-:W2:Y:S02]  /*cde0*/  SHFL.BFLY PT, R9, R5, 0x1, 0x1f ;  /* 0x0c201f0005097f89 */ /* 0x000ea400000e0000 */
[----:B------:R-:W3:Y:S02]  /*cdf0*/  MUFU.EX2 R204, R16 ;  /* 0x0000001000cc7308 */ /* 0x000ee40000000800 */
[----:B------:R-:W4:Y:S01]  /*ce00*/  SHFL.BFLY PT, R24, R0, 0x1, 0x1f ;  /* 0x0c201f0000187f89 */ /* 0x000f2200000e0000 */
[----:B-1----:R-:W-:-:S05]  /*ce10*/  FMNMX.FTZ R4, R4, R8, !PT ;  /* 0x0000000804047209 */ /* 0x002fca0007810000 */
[----:B------:R3:W-:Y:S01]  /*ce20*/  MUFU.EX2 R206, R10 ;  /* 0x0000000a00ce7308 */ /* 0x0007e20000000800 */
[----:B------:R-:W1:Y:S07]  /*ce30*/  SHFL.BFLY PT, R8, R4, 0x1, 0x1f ;  /* 0x0c201f0004087f89 */ /* 0x000e6e00000e0000 */
[----:B------:R-:W5:Y:S01]  /*ce40*/  MUFU.EX2 R205, R17 ;  /* 0x0000001100cd7308 */ /* 0x000f620000000800 */
[----:B--2---:R-:W-:Y:S02]  /*ce50*/  FMNMX.FTZ R237, R5, R9, !PT ;  /* 0x0000000905ed7209 */ /* 0x004fe40007810000 */
[----:B---3--:R-:W-:-:S02]  /*ce60*/  F2FP.PACK_AB R10, R207, R204 ;  /* 0x000000cccf0a723e */ /* 0x008fc400000000ff */
[----:B----4-:R-:W-:Y:S01]  /*ce70*/  FMNMX.FTZ R238, R0, R24, !PT ;  /* 0x0000001800ee7209 */ /* 0x010fe20007810000 */
[C---:B------:R-:W-:Y:S01]  /*ce80*/  FMUL.FTZ R0, R237.reuse, c[0x0][0x23c] ;  /* 0x00008f00ed007a20 */ /* 0x040fe20000410000 */
[----:B------:R-:W-:Y:S01]  /*ce90*/  FSETP.NEU.FTZ.AND P4, PT, R237, -INF , PT ;  /* 0xff800000ed00780b */ /* 0x000fe20003f9d000 */
[----:B------:R-:W-:Y:S01]  /*cea0*/  LDSM.16.MT88.4 R24, [R213+0xb000] ;  /* 0x00b00000d518783b */ /* 0x000fe20000004200 */
[C---:B------:R-:W-:Y:S01]  /*ceb0*/  FSETP.NEU.FTZ.AND P5, PT, R238.reuse, -INF , PT ;  /* 0xff800000ee00780b */ /* 0x040fe20003fbd000 */
[----:B------:R-:W-:Y:S01]  /*cec0*/  FMUL.FTZ R2, R238, c[0x0][0x23c] ;  /* 0x00008f00ee027a20 */ /* 0x000fe20000410000 */
[----:B------:R-:W-:Y:S02]  /*ced0*/  FSEL R0, R0, RZ, P4 ;  /* 0x000000ff00007208 */ /* 0x000fe40002000000 */
[----:B-1----:R-:W-:Y:S02]  /*cee0*/  FMNMX.FTZ R236, R4, R8, !PT ;  /* 0x0000000804ec7209 */ /* 0x002fe40007810000 */
[----:B------:R-:W-:Y:S01]  /*cef0*/  FSEL R4, R239, RZ, P6 ;  /* 0x000000ffef047208 */ /* 0x000fe20003000000 */
[--C-:B------:R-:W-:Y:S01]  /*cf00*/  FFMA.FTZ R12, R12, c[0x0][0x23c], -R0.reuse ;  /* 0x00008f000c0c7a23 */ /* 0x100fe20000010800 */
[----:B------:R-:W-:Y:S01]  /*cf10*/  FSETP.NEU.FTZ.AND P1, PT, R236, -INF , PT ;  /* 0xff800000ec00780b */ /* 0x000fe20003f3d000 */
[----:B------:R-:W-:Y:S01]  /*cf20*/  FFMA.FTZ R19, R19, c[0x0][0x23c], -R0 ;  /* 0x00008f0013137a23 */ /* 0x000fe20000010800 */
[----:B------:R-:W-:Y:S01]  /*cf30*/  FSEL R2, R2, RZ, P5 ;  /* 0x000000ff02027208 */ /* 0x000fe20002800000 */
[----:B------:R-:W-:Y:S01]  /*cf40*/  FADD.FTZ R5, R136, -R4 ;  /* 0x8000000488057221 */ /* 0x000fe20000010000 */
[----:B------:R-:W-:Y:S01]  /*cf50*/  FSEL R4, R238, RZ, P5 ;  /* 0x000000ffee047208 */ /* 0x000fe20002800000 */
[----:B------:R1:W-:Y:S01]  /*cf60*/  MUFU.EX2 R197, R12 ;  /* 0x0000000c00c57308 */ /* 0x0003e20000000800 */
[----:B------:R-:W-:Y:S01]  /*cf70*/  FFMA.FTZ R18, R18, c[0x0][0x23c], -R0 ;  /* 0x00008f0012127a23 */ /* 0x000fe20000010800 */
[----:B-----5:R-:W-:Y:S01]  /*cf80*/  F2FP.PACK_AB R8, R205, R206 ;  /* 0x000000cecd08723e */ /* 0x020fe200000000ff */
[----:B------:R-:W-:-:S02]  /*cf90*/  FMUL.FTZ R5, R5, c[0x0][0x23c] ;  /* 0x00008f0005057a20 */ /* 0x000fc40000410000 */
[----:B------:R-:W-:Y:S02]  /*cfa0*/  FADD.FTZ R4, R135, -R4 ;  /* 0x8000000487047221 */ /* 0x000fe40000010000 */
[----:B------:R-:W-:Y:S01]  /*cfb0*/  FFMA.FTZ R13, R13, c[0x0][0x23c], -R2 ;  /* 0x00008f000d0d7a23 */ /* 0x000fe20000010802 */
[----:B------:R-:W2:Y:S01]  /*cfc0*/  MUFU.EX2 R16, R5 ;  /* 0x0000000500107308 */ /* 0x000ea20000000800 */
[----:B------:R-:W-:Y:S01]  /*cfd0*/  FMUL.FTZ R15, R4, c[0x0][0x23c] ;  /* 0x00008f00040f7a20 */ /* 0x000fe20000410000 */
[----:B------:R-:W-:Y:S01]  /*cfe0*/  FSEL R4, R236, RZ, P1 ;  /* 0x000000ffec047208 */ /* 0x000fe20000800000 */
[----:B------:R-:W-:Y:S02]  /*cff0*/  FFMA.FTZ R22, R22, c[0x0][0x23c], -R0 ;  /* 0x00008f0016167a23 */ /* 0x000fe40000010800 */
[----:B------:R-:W-:Y:S02]  /*d000*/  FFMA.FTZ R21, R21, c[0x0][0x23c], -R2 ;  /* 0x00008f0015157a23 */ /* 0x000fe40000010802 */
[----:B------:R-:W-:Y:S01]  /*d010*/  FADD.FTZ R4, R137, -R4 ;  /* 0x8000000489047221 */ /* 0x000fe20000010000 */
[----:B------:R-:W-:Y:S01]  /*d020*/  MUFU.EX2 R201, R13 ;  /* 0x0000000d00c97308 */ /* 0x000fe20000000800 */
[----:B-1----:R-:W-:Y:S01]  /*d030*/  FMUL.FTZ R12, R236, c[0x0][0x23c] ;  /* 0x00008f00ec0c7a20 */ /* 0x002fe20000410000 */
[----:B------:R-:W1:Y:S01]  /*d040*/  LDSM.16.MT88.4 R136, [R214+0xa000] ;  /* 0x00a00000d688783b */ /* 0x000e620000004200 */
[----:B------:R-:W-:-:S02]  /*d050*/  FMUL.FTZ R4, R4, c[0x0][0x23c] ;  /* 0x00008f0004047a20 */ /* 0x000fc40000410000 */
[--C-:B------:R-:W-:Y:S01]  /*d060*/  FFMA.FTZ R20, R20, c[0x0][0x23c], -R2.reuse ;  /* 0x00008f0014147a23 */ /* 0x100fe20000010802 */
[----:B------:R-:W-:Y:S01]  /*d070*/  FSEL R12, R12, RZ, P1 ;  /* 0x000000ff0c0c7208 */ /* 0x000fe20000800000 */
[----:B------:R-:W-:Y:S01]  /*d080*/  FFMA.FTZ R23, R23, c[0x0][0x23c], -R2 ;  /* 0x00008f0017177a23 */ /* 0x000fe20000010802 */
[----:B------:R-:W-:Y:S01]  /*d090*/  MUFU.EX2 R196, R19 ;  /* 0x0000001300c47308 */ /* 0x000fe20000000800 */
[----:B--2---:R-:W-:Y:S02]  /*d0a0*/  FMUL.FTZ R36, R36, R16 ;  /* 0x0000001024247220 */ /* 0x004fe40000410000 */
[--C-:B------:R-:W-:Y:S02]  /*d0b0*/  FFMA.FTZ R6, R6, c[0x0][0x23c], -R12.reuse ;  /* 0x00008f0006067a23 */ /* 0x100fe4000001080c */
[--C-:B------:R-:W-:Y:S02]  /*d0c0*/  FFMA.FTZ R14, R14, c[0x0][0x23c], -R12.reuse ;  /* 0x00008f000e0e7a23 */ /* 0x100fe4000001080c */
[--C-:B------:R-:W-:Y:S01]  /*d0d0*/  FFMA.FTZ R11, R11, c[0x0][0x23c], -R12.reuse ;  /* 0x00008f000b0b7a23 */ /* 0x100fe2000001080c */
[----:B------:R2:W-:Y:S01]  /*d0e0*/  MUFU.EX2 R191, R6 ;  /* 0x0000000600bf7308 */ /* 0x0005e20000000800 */
[----:B------:R-:W-:-:S02]  /*d0f0*/  FFMA.FTZ R7, R7, c[0x0][0x23c], -R12 ;  /* 0x00008f0007077a23 */ /* 0x000fc4000001080c */
[-C--:B------:R-:W-:Y:S02]  /*d100*/  FMUL.FTZ R37, R37, R16.reuse ;  /* 0x0000001025257220 */ /* 0x080fe40000410000 */
[-C--:B------:R-:W-:Y:S02]  /*d110*/  FMUL.FTZ R144, R144, R16.reuse ;  /* 0x0000001090907220 */ /* 0x080fe40000410000 */
[-C--:B------:R-:W-:Y:S01]  /*d120*/  FMUL.FTZ R145, R145, R16.reuse ;  /* 0x0000001091917220 */ /* 0x080fe20000410000 */
[----:B------:R-:W-:Y:S01]  /*d130*/  MUFU.EX2 R193, R14 ;  /* 0x0000000e00c17308 */ /* 0x000fe20000000800 */
[-C--:B------:R-:W-:Y:S02]  /*d140*/  FMUL.FTZ R48, R48, R16.reuse ;  /* 0x0000001030307220 */ /* 0x080fe40000410000 */
[-C--:B------:R-:W-:Y:S02]  /*d150*/  FMUL.FTZ R49, R49, R16.reuse ;  /* 0x0000001031317220 */ /* 0x080fe40000410000 */
[----:B------:R-:W-:-:S02]  /*d160*/  FMUL.FTZ R156, R156, R16 ;  /* 0x000000109c9c7220 */ /* 0x000fc40000410000 */
[-C--:B------:R-:W-:Y:S01]  /*d170*/  FMUL.FTZ R157, R157, R16.reuse ;  /* 0x000000109d9d7220 */ /* 0x080fe20000410000 */
[----:B--2---:R-:W-:Y:S01]  /*d180*/  FSEL R6, R237, RZ, P4 ;  /* 0x000000ffed067208 */ /* 0x004fe20002000000 */
[----:B------:R-:W-:Y:S01]  /*d190*/  MUFU.EX2 R198, R18 ;  /* 0x0000001200c67308 */ /* 0x000fe20000000800 */
[-C--:B------:R-:W-:Y:S02]  /*d1a0*/  FMUL.FTZ R52, R52, R16.reuse ;  /* 0x0000001034347220 */ /* 0x080fe40000410000 */
[----:B------:R-:W-:Y:S02]  /*d1b0*/  FMUL.FTZ R53, R53, R16 ;  /* 0x0000001035357220 */ /* 0x000fe40000410000 */
[----:B------:R-:W-:Y:S02]  /*d1c0*/  FADD.FTZ R5, R134, -R6 ;  /* 0x8000000686057221 */ /* 0x000fe40000010000 */
[----:B------:R-:W2:Y:S01]  /*d1d0*/  LDSM.16.MT88.4 R132, [R213+0xa000] ;  /* 0x00a00000d584783b */ /* 0x000ea20000004200 */
[----:B------:R-:W3:Y:S01]  /*d1e0*/  MUFU.EX2 R199, R22 ;  /* 0x0000001600c77308 */ /* 0x000ee20000000800 */
[----:B------:R-:W-:-:S02]  /*d1f0*/  FMUL.FTZ R5, R5, c[0x0][0x23c] ;  /* 0x00008f0005057a20 */ /* 0x000fc40000410000 */
[-C--:B------:R-:W-:Y:S02]  /*d200*/  FMUL.FTZ R160, R160, R16.reuse ;  /* 0x00000010a0a07220 */ /* 0x080fe40000410000 */
[-C--:B------:R-:W-:Y:S02]  /*d210*/  FMUL.FTZ R161, R161, R16.reuse ;  /* 0x00000010a1a17220 */ /* 0x080fe40000410000 */
[-C--:B------:R-:W-:Y:S01]  /*d220*/  FMUL.FTZ R172, R172, R16.reuse ;  /* 0x00000010acac7220 */ /* 0x080fe20000410000 */
[----:B------:R-:W-:Y:S01]  /*d230*/  MUFU.EX2 R195, R11 ;  /* 0x0000000b00c37308 */ /* 0x000fe20000000800 */
[-C--:B------:R-:W-:Y:S02]  /*d240*/  FMUL.FTZ R173, R173, R16.reuse ;  /* 0x00000010adad7220 */ /* 0x080fe40000410000 */
[-C--:B------:R-:W-:Y:S02]  /*d250*/  FMUL.FTZ R68, R68, R16.reuse ;  /* 0x0000001044447220 */ /* 0x080fe40000410000 */
[----:B------:R-:W-:-:S02]  /*d260*/  FMUL.FTZ R69, R69, R16 ;  /* 0x0000001045457220 */ /* 0x000fc40000410000 */
[----:B------:R-:W-:Y:S01]  /*d270*/  FMUL.FTZ R80, R80, R16 ;  /* 0x0000001050507220 */ /* 0x000fe20000410000 */
[----:B------:R-:W4:Y:S01]  /*d280*/  MUFU.EX2 R194, R7 ;  /* 0x0000000700c27308 */ /* 0x000f220000000800 */
[----:B---3--:R-:W-:Y:S01]  /*d290*/  F2FP.PACK_AB R6, R199, R198 ;  /* 0x000000c6c706723e */ /* 0x008fe200000000ff */
[-C--:B------:R-:W-:Y:S02]  /*d2a0*/  FMUL.FTZ R81, R81, R16.reuse ;  /* 0x0000001051517220 */ /* 0x080fe40000410000 */
[-C--:B------:R-:W-:Y:S02]  /*d2b0*/  FMUL.FTZ R84, R84, R16.reuse ;  /* 0x0000001054547220 */ /* 0x080fe40000410000 */
[-C--:B------:R-:W-:Y:S02]  /*d2c0*/  FMUL.FTZ R85, R85, R16.reuse ;  /* 0x0000001055557220 */ /* 0x080fe40000410000 */
[----:B------:R3:W5:Y:S01]  /*d2d0*/  MUFU.EX2 R14, R5 ;  /* 0x00000005000e7308 */ /* 0x0007620000000800 */
[----:B------:R-:W-:-:S02]  /*d2e0*/  FMUL.FTZ R64, R64, R16 ;  /* 0x0000001040407220 */ /* 0x000fc40000410000 */
[-C--:B------:R-:W-:Y:S02]  /*d2f0*/  FMUL.FTZ R65, R65, R16.reuse ;  /* 0x0000001041417220 */ /* 0x080fe40000410000 */
[-C--:B------:R-:W-:Y:S02]  /*d300*/  FMUL.FTZ R96, R96, R16.reuse ;  /* 0x0000001060607220 */ /* 0x080fe40000410000 */
[-C--:B------:R-:W-:Y:S01]  /*d310*/  FMUL.FTZ R97, R97, R16.reuse ;  /* 0x0000001061617220 */ /* 0x080fe20000410000 */
[----:B------:R1:W1:Y:S01]  /*d320*/  MUFU.EX2 R13, R4 ;  /* 0x00000004000d7308 */ /* 0x0002620000000800 */
[----:B----4-:R-:W-:Y:S01]  /*d330*/  F2FP.PACK_AB R7, R194, R195 ;  /* 0x000000c3c207723e */ /* 0x010fe200000000ff */
[-C--:B------:R-:W-:Y:S02]  /*d340*/  FMUL.FTZ R112, R112, R16.reuse ;  /* 0x0000001070707220 */ /* 0x080fe40000410000 */
[-C--:B------:R-:W-:Y:S02]  /*d350*/  FMUL.FTZ R113, R113, R16.reuse ;  /* 0x0000001071717220 */ /* 0x080fe40000410000 */
[----:B------:R-:W-:Y:S01]  /*d360*/  FMUL.FTZ R116, R116, R16 ;  /* 0x0000001074747220 */ /* 0x000fe20000410000 */
[----:B---3--:R-:W-:Y:S01]  /*d370*/  F2FP.PACK_AB R5, R193, R191 ;  /* 0x000000bfc105723e */ /* 0x008fe200000000ff */
[-C--:B-----5:R-:W-:Y:S01]  /*d380*/  FMUL.FTZ R40, R40, R14.reuse ;  /* 0x0000000e28287220 */ /* 0x0a0fe20000410000 */
[----:B------:R-:W3:Y:S01]  /*d390*/  MUFU.EX2 R200, R21 ;  /* 0x0000001500c87308 */ /* 0x000ee20000000800 */
[----:B------:R-:W-:-:S02]  /*d3a0*/  FMUL.FTZ R41, R41, R14 ;  /* 0x0000000e29297220 */ /* 0x000fc40000410000 */
[-C--:B------:R-:W-:Y:S02]  /*d3b0*/  FMUL.FTZ R148, R148, R14.reuse ;  /* 0x0000000e94947220 */ /* 0x080fe40000410000 */
[----:B------:R-:W-:Y:S01]  /*d3c0*/  FMUL.FTZ R149, R149, R14 ;  /* 0x0000000e95957220 */ /* 0x000fe20000410000 */
[----:B-1----:R-:W-:Y:S01]  /*d3d0*/  F2FP.PACK_AB R4, R196, R197 ;  /* 0x000000c5c404723e */ /* 0x002fe200000000ff */
[-C--:B------:R-:W-:Y:S01]  /*d3e0*/  FMUL.FTZ R42, R42, R13.reuse ;  /* 0x0000000d2a2a7220 */ /* 0x080fe20000410000 */
[----:B------:R-:W-:Y:S01]  /*d3f0*/  MUFU.EX2 R202, R20 ;  /* 0x0000001400ca7308 */ /* 0x000fe20000000800 */
[-C--:B------:R-:W-:Y:S02]  /*d400*/  FMUL.FTZ R43, R43, R13.reuse ;  /* 0x0000000d2b2b7220 */ /* 0x080fe40000410000 */
[-C--:B------:R-:W-:Y:S02]  /*d410*/  FMUL.FTZ R150, R150, R13.reuse ;  /* 0x0000000d96967220 */ /* 0x080fe40000410000 */
[----:B------:R-:W-:-:S02]  /*d420*/  FMUL.FTZ R151, R151, R13 ;  /* 0x0000000d97977220 */ /* 0x000fc40000410000 */
[-C--:B------:R-:W-:Y:S01]  /*d430*/  FMUL.FTZ R152, R152, R14.reuse ;  /* 0x0000000e98987220 */ /* 0x080fe20000410000 */
[----:B------:R1:W4:Y:S01]  /*d440*/  MUFU.EX2 R203, R23 ;  /* 0x0000001700cb7308 */ /* 0x0003220000000800 */
[----:B------:R-:W-:Y:S01]  /*d450*/  HMMA.16816.F32 R232, R4, R136, R40 ;  /* 0x0000008804e8723c */ /* 0x000fe20000001828 */
[----:B------:R-:W-:Y:S01]  /*d460*/  LDSM.16.MT88.4 R40, [R214+0xb000] ;  /* 0x00b00000d628783b */ /* 0x000fe20000004200 */
[-C--:B------:R-:W-:Y:S01]  /*d470*/  FMUL.FTZ R153, R153, R14.reuse ;  /* 0x0000000e99997220 */ /* 0x080fe20000410000 */
[----:B---3--:R-:W-:Y:S01]  /*d480*/  F2FP.PACK_AB R9, R200, R201 ;  /* 0x000000c9c809723e */ /* 0x008fe200000000ff */
[-C--:B------:R-:W-:Y:S02]  /*d490*/  FMUL.FTZ R154, R154, R13.reuse ;  /* 0x0000000d9a9a7220 */ /* 0x080fe40000410000 */
[----:B------:R-:W-:Y:S01]  /*d4a0*/  FMUL.FTZ R155, R155, R13 ;  /* 0x0000000d9b9b7220 */ /* 0x000fe20000410000 */
[----:B------:R-:W3:Y:S01]  /*d4b0*/  MUFU.EX2 R15, R15 ;  /* 0x0000000f000f7308 */ /* 0x000ee20000000800 */
[----:B------:R-:W-:-:S02]  /*d4c0*/  FMUL.FTZ R164, R164, R14 ;  /* 0x0000000ea4a47220 */ /* 0x000fc40000410000 */
[-C--:B------:R-:W-:Y:S02]  /*d4d0*/  FMUL.FTZ R165, R165, R14.reuse ;  /* 0x0000000ea5a57220 */ /* 0x080fe40000410000 */
[-C--:B------:R-:W-:Y:S02]  /*d4e0*/  FMUL.FTZ R166, R166, R13.reuse ;  /* 0x0000000da6a67220 */ /* 0x080fe40000410000 */
[-C--:B------:R-:W-:Y:S01]  /*d4f0*/  FMUL.FTZ R167, R167, R13.reuse ;  /* 0x0000000da7a77220 */ /* 0x080fe20000410000 */
[----:B-1----:R-:W1:Y:S01]  /*d500*/  LDSM.16.MT88.4 R20, [R209+0xa000] ;  /* 0x00a00000d114783b */ /* 0x002e620000004200 */
[----:B------:R-:W-:Y:S01]  /*d510*/  FMUL.FTZ R168, R168, R14 ;  /* 0x0000000ea8a87220 */ /* 0x000fe20000410000 */
[----:B----4-:R-:W-:Y:S01]  /*d520*/  F2FP.PACK_AB R11, R203, R202 ;  /* 0x000000cacb0b723e */ /* 0x010fe200000000ff */
[----:B------:R-:W-:Y:S02]  /*d530*/  FMUL.FTZ R169, R169, R14 ;  /* 0x0000000ea9a97220 */ /* 0x000fe40000410000 */
[-C--:B------:R-:W-:Y:S01]  /*d540*/  FMUL.FTZ R170, R170, R13.reuse ;  /* 0x0000000daaaa7220 */ /* 0x080fe20000410000 */
[----:B------:R-:W-:Y:S01]  /*d550*/  HMMA.16816.F32 R164, R4, R140, R164 ;  /* 0x0000008c04a4723c */ /* 0x000fe200000018a4 */
[----:B------:R-:W-:-:S02]  /*d560*/  FMUL.FTZ R171, R171, R13 ;  /* 0x0000000dabab7220 */ /* 0x000fc40000410000 */
        /* <DEDUP_REMOVED lines=16> */
[----:B--2---:R-:W-:Y:S01]  /*d670*/  HMMA.16816.F32 R56, R4, R132, R56 ;  /* 0x000000840438723c */ /* 0x004fe20000001838 */
        /* <DEDUP_REMOVED lines=39> */
[----:B------:R-:W-:Y:S01]  /*d8f0*/  FMUL.FTZ R127, R127, R13 ;  /* 0x0000000d7f7f7220 */ /* 0x000fe20000410000 */
[C---:B------:R-:W-:Y:S01]  /*d900*/  HMMA.16816.F32 R104, R4.reuse, R40, R104 ;  /* 0x000000280468723c */ /* 0x040fe20000001868 */
[-C--:B---3--:R-:W-:Y:S02]  /*d910*/  FMUL.FTZ R38, R38, R15.reuse ;  /* 0x0000000f26267220 */ /* 0x088fe40000410000 */
[-C--:B------:R-:W-:Y:S02]  /*d920*/  FMUL.FTZ R39, R39, R15.reuse ;  /* 0x0000000f27277220 */ /* 0x080fe40000410000 */
[-C--:B------:R-:W-:Y:S02]  /*d930*/  FMUL.FTZ R146, R146, R15.reuse ;  /* 0x0000000f92927220 */ /* 0x080fe40000410000 */
[-C--:B------:R-:W-:Y:S01]  /*d940*/  FMUL.FTZ R147, R147, R15.reuse ;  /* 0x0000000f93937220 */ /* 0x080fe20000410000 */
        /* <DEDUP_REMOVED lines=14> */
[----:B------:R-:W-:Y:S01]  /*da30*/  FFMA.FTZ R4, R177, c[0x0][0x23c], -R3 ;  /* 0x00008f00b1047a23 */ /* 0x000fe20000010803 */
[C---:B------:R-:W-:Y:S01]  /*da40*/  HMMA.16816.F32 R36, R8.reuse, R136, R36 ;  /* 0x000000880824723c */ /* 0x040fe20000001824 */
[----:B------:R-:W-:Y:S01]  /*da50*/  MOV R127, R246 ;  /* 0x000000f6007f7202 */ /* 0x000fe20000000f00 */
[----:B------:R-:W-:Y:S01]  /*da60*/  FMUL.FTZ R71, R71, R15 ;  /* 0x0000000f47477220 */ /* 0x000fe20000410000 */
[----:B------:R1:W-:Y:S01]  /*da70*/  MUFU.EX2 R136, R4 ;  /* 0x0000000400887308 */ /* 0x0003e20000000800 */
[----:B------:R-:W-:Y:S01]  /*da80*/  MOV R126, R245 ;  /* 0x000000f5007e7202 */ /* 0x000fe20000000f00 */
[-C--:B------:R-:W-:Y:S01]  /*da90*/  FMUL.FTZ R82, R82, R15.reuse ;  /* 0x0000000f52527220 */ /* 0x080fe20000410000 */
[----:B------:R-:W-:Y:S01]  /*daa0*/  MOV R125, R244 ;  /* 0x000000f4007d7202 */ /* 0x000fe20000000f00 */
[-C--:B------:R-:W-:Y:S01]  /*dab0*/  FMUL.FTZ R83, R83, R15.reuse ;  /* 0x0000000f53537220 */ /* 0x080fe20000410000 */
[----:B------:R-:W-:Y:S01]  /*dac0*/  HMMA.16816.F32 R144, R8, R20, R144 ;  /* 0x000000140890723c */ /* 0x000fe20000001890 */
[----:B------:R-:W-:Y:S01]  /*dad0*/  FMUL.FTZ R86, R86, R15 ;  /* 0x0000000f56567220 */ /* 0x000fe20000410000 */
[----:B------:R-:W-:Y:S01]  /*dae0*/  MOV R124, R17 ;  /* 0x00000011007c7202 */ /* 0x000fe20000000f00 */
[----:B------:R-:W-:-:S02]  /*daf0*/  FMUL.FTZ R87, R87, R15 ;  /* 0x0000000f57577220 */ /* 0x000fc40000410000 */
[----:B------:R-:W-:Y:S02]  /*db00*/  FMUL.FTZ R66, R66, R15 ;  /* 0x0000000f42427220 */ /* 0x000fe40000410000 */
[----:B------:R-:W-:Y:S01]  /*db10*/  MOV R20, R233 ;  /* 0x000000e900147202 */ /* 0x000fe20000000f00 */
[C---:B------:R-:W-:Y:S01]  /*db20*/  HMMA.16816.F32 R52, R8.reuse, R132, R52 ;  /* 0x000000840834723c */ /* 0x040fe20000001834 */
[----:B------:R-:W-:Y:S01]  /*db30*/  MOV R21, R247 ;  /* 0x000000f700157202 */ /* 0x000fe20000000f00 */
[-C--:B------:R-:W-:Y:S02]  /*db40*/  FMUL.FTZ R67, R67, R15.reuse ;  /* 0x0000000f43437220 */ /* 0x080fe40000410000 */
[----:B-1----:R-:W-:Y:S02]  /*db50*/  FFMA.FTZ R4, R178, c[0x0][0x23c], -R3 ;  /* 0x00008f00b2047a23 */ /* 0x002fe40000010803 */
[-C--:B------:R-:W-:Y:S02]  /*db60*/  FMUL.FTZ R98, R98, R15.reuse ;  /* 0x0000000f62627220 */ /* 0x080fe40000410000 */
[----:B------:R-:W-:Y:S01]  /*db70*/  HMMA.16816.F32 R232, R8, R138, R48 ;  /* 0x0000008a08e8723c */ /* 0x000fe20000001830 */
[----:B------:R1:W2:Y:S01]  /*db80*/  MUFU.EX2 R138, R4 ;  /* 0x00000004008a7308 */ /* 0x0002a20000000800 */
[-C--:B------:R-:W-:Y:S01]  /*db90*/  FMUL.FTZ R99, R99, R15.reuse ;  /* 0x0000000f63637220 */ /* 0x080fe20000410000 */
[----:B------:R-:W-:Y:S01]  /*dba0*/  LDSM.16.MT88.4 R48, [R214+0xa800] ;  /* 0x00a80000d630783b */ /* 0x000fe20000004200 */
[----:B------:R-:W-:-:S02]  /*dbb0*/  FMUL.FTZ R114, R114, R15 ;  /* 0x0000000f72727220 */ /* 0x000fc40000410000 */
[-C--:B------:R-:W-:Y:S02]  /*dbc0*/  FMUL.FTZ R115, R115, R15.reuse ;  /* 0x0000000f73737220 */ /* 0x080fe40000410000 */
[C---:B------:R-:W-:Y:S01]  /*dbd0*/  HMMA.16816.F32 R244, R8.reuse, R22, R156 ;  /* 0x0000001608f4723c */ /* 0x040fe2000000189c */
[----:B------:R-:W-:Y:S01]  /*dbe0*/  LDSM.16.MT88.4 R156, [R209+0xa800] ;  /* 0x00a80000d19c783b */ /* 0x000fe20000004200 */
[----:B------:R-:W-:Y:S02]  /*dbf0*/  FMUL.FTZ R117, R117, R16 ;  /* 0x0000001075757220 */ /* 0x000fe40000410000 */
[-C--:B------:R-:W-:Y:S02]  /*dc00*/  FMUL.FTZ R118, R118, R15.reuse ;  /* 0x0000000f76767220 */ /* 0x080fe40000410000 */
[----:B------:R-:W-:Y:S02]  /*dc10*/  FMUL.FTZ R119, R119, R15 ;  /* 0x0000000f77777220 */ /* 0x000fe40000410000 */
[----:B------:R-:W-:Y:S01]  /*dc20*/  HMMA.16816.F32 R160, R8, R140, R160 ;  /* 0x0000008c08a0723c */ /* 0x000fe200000018a0 */
[----:B-1----:R-:W-:-:S02]  /*dc30*/  FFMA.FTZ R4, R176, c[0x0][0x23c], -R3 ;  /* 0x00008f00b0047a23 */ /* 0x002fc40000010803 */
[----:B------:R-:W-:Y:S02]  /*dc40*/  FFMA.FTZ R3, R179, c[0x0][0x23c], -R3 ;  /* 0x00008f00b3037a23 */ /* 0x000fe40000010803 */
[----:B------:R1:W-:Y:S01]  /*dc50*/  MUFU.EX2 R139, R4 ;  /* 0x00000004008b7308 */ /* 0x0003e20000000800 */
[-C--:B------:R-:W-:Y:S02]  /*dc60*/  FMUL.FTZ R100, R100, R16.reuse ;  /* 0x0000001064647220 */ /* 0x080fe40000410000 */
[----:B------:R-:W-:Y:S01]  /*dc70*/  HMMA.16816.F32 R240, R8, R142, R172 ;  /* 0x0000008e08f0723c */ /* 0x000fe200000018ac */
[----:B------:R-:W-:Y:S01]  /*dc80*/  LDSM.16.MT88.4 R172, [R211+0xa800] ;  /* 0x00a80000d3ac783b */ /* 0x000fe20000004200 */
[----:B------:R-:W-:Y:S02]  /*dc90*/  FMUL.FTZ R101, R101, R16 ;  /* 0x0000001065657220 */ /* 0x000fe40000410000 */
[-C--:B------:R-:W-:Y:S01]  /*dca0*/  FMUL.FTZ R102, R102, R15.reuse ;  /* 0x0000000f66667220 */ /* 0x080fe20000410000 */
[----:B------:R3:W-:Y:S01]  /*dcb0*/  MUFU.EX2 R137, R3 ;  /* 0x0000000300897308 */ /* 0x0007e20000000800 */
[----:B------:R-:W-:-:S02]  /*dcc0*/  FMUL.FTZ R103, R103, R15 ;  /* 0x0000000f67677220 */ /* 0x000fc40000410000 */
[----:B------:R-:W-:Y:S01]  /*dcd0*/  HMMA.16816.F32 R68, R8, R28, R68 ;  /* 0x0000001c0844723c */ /* 0x000fe20000001844 */
[-C--:B------:R-:W-:Y:S02]  /*dce0*/  FMUL.FTZ R128, R128, R16.reuse ;  /* 0x0000001080807220 */ /* 0x080fe40000410000 */
[----:B------:R-:W-:Y:S01]  /*dcf0*/  FMUL.FTZ R129, R129, R16 ;  /* 0x0000001081817220 */ /* 0x000fe20000410000 */
[----:B-1----:R-:W1:Y:S01]  /*dd00*/  LDSM.16.MT88.4 R4, [R213+0xb800] ;  /* 0x00b80000d504783b */ /* 0x002e620000004200 */
[----:B------:R-:W-:-:S03]  /*dd10*/  FMUL.FTZ R130, R130, R15 ;  /* 0x0000000f82827220 */ /* 0x000fc60000410000 */
[C---:B------:R-:W-:Y:S01]  /*dd20*/  HMMA.16816.F32 R140, R8.reuse, R30, R80 ;  /* 0x0000001e088c723c */ /* 0x040fe20000001850 */
[----:B------:R-:W-:Y:S01]  /*dd30*/  LDSM.16.MT88.4 R80, [R209+0xb800] ;  /* 0x00b80000d150783b */ /* 0x000fe20000004200 */
[----:B------:R-:W-:Y:S02]  /*dd40*/  FMUL.FTZ R131, R131, R15 ;  /* 0x0000000f83837220 */ /* 0x000fe40000410000 */
[--C-:B---3--:R-:W-:Y:S01]  /*dd50*/  FFMA.FTZ R3, R182, c[0x0][0x23c], -R2.reuse ;  /* 0x00008f00b6037a23 */ /* 0x108fe20000010802 */
[----:B------:R-:W-:Y:S02]  /*dd60*/  MOV R182, R125 ;  /* 0x0000007d00b67202 */ /* 0x000fe40000000f00 */
[----:B------:R-:W-:Y:S01]  /*dd70*/  MOV R125, R20 ;  /* 0x00000014007d7202 */ /* 0x000fe20000000f00 */
[----:B------:R3:W-:Y:S01]  /*dd80*/  MUFU.EX2 R22, R3 ;  /* 0x0000000300167308 */ /* 0x0007e20000000800 */
[C---:B------:R-:W-:Y:S08]  /*dd90*/  HMMA.16816.F32 R84, R8.reuse, R32, R84 ;  /* 0x000000200854723c */ /* 0x040ff00000001854 */
[----:B------:R-:W-:Y:S01]  /*dda0*/  HMMA.16816.F32 R176, R8, R134, R64 ;  /* 0x0000008608b0723c */ /* 0x000fe20000001840 */
[----:B------:R-:W4:Y:S01]  /*ddb0*/  LDSM.16.MT88.4 R64, [R213+0xa800] ;  /* 0x00a80000d540783b */ /* 0x000f220000004200 */
[----:B---3--:R-:W-:-:S06]  /*ddc0*/  FFMA.FTZ R3, R192, c[0x0][0x23c], -R2 ;  /* 0x00008f00c0037a23 */ /* 0x008fcc0000010802 */
[C---:B------:R-:W-:Y:S01]  /*ddd0*/  HMMA.16816.F32 R32, R8.reuse, R34, R96 ;  /* 0x000000220820723c */ /* 0x040fe20000001860 */
[----:B------:R-:W3:Y:S01]  /*dde0*/  LDSM.16.MT88.4 R96, [R211+0xb800] ;  /* 0x00b80000d360783b */ /* 0x000ee20000004200 */
[----:B------:R-:W-:Y:S01]  /*ddf0*/  MOV R192, R126 ;  /* 0x0000007e00c07202 */ /* 0x000fe20000000f00 */
[----:B------:R5:W1:Y:S01]  /*de00*/  MUFU.EX2 R132, R3 ;  /* 0x0000000300847308 */ /* 0x000a620000000800 */
[----:B------:R-:W-:Y:S02]  /*de10*/  MOV R126, R19 ;  /* 0x00000013007e7202 */ /* 0x000fe40000000f00 */
[----:B------:R-:W-:Y:S02]  /*de20*/  MOV R135, R238 ;  /* 0x000000ee00877202 */ /* 0x000fe40000000f00 */
[----:B------:R-:W-:Y:S01]  /*de30*/  HMMA.16816.F32 R28, R8, R42, R112 ;  /* 0x0000002a081c723c */ /* 0x000fe20000001870 */
[----:B------:R-:W3:Y:S01]  /*de40*/  LDSM.16.MT88.4 R112, [R214+0xb800] ;  /* 0x00b80000d670783b */ /* 0x000ee20000004200 */
[----:B------:R-:W-:-:S05]  /*de50*/  MOV R134, R237 ;  /* 0x000000ed00867202 */ /* 0x000fca0000000f00 */
[----:B------:R-:W-:Y:S01]  /*de60*/  MOV R42, R126 ;  /* 0x0000007e002a7202 */ /* 0x000fe20000000f00 */
[C---:B------:R-:W-:Y:S01]  /*de70*/  HMMA.16816.F32 R116, R8.reuse, R24, R116 ;  /* 0x000000180874723c */ /* 0x040fe20000001874 */
[--C-:B-----5:R-:W-:Y:S01]  /*de80*/  FFMA.FTZ R3, R180, c[0x0][0x23c], -R2.reuse ;  /* 0x00008f00b4037a23 */ /* 0x120fe20000010802 */
[----:B------:R-:W-:Y:S01]  /*de90*/  MOV R180, R127 ;  /* 0x0000007f00b47202 */ /* 0x000fe20000000f00 */
[----:B------:R-:W-:Y:S01]  /*dea0*/  FFMA.FTZ R2, R183, c[0x0][0x23c], -R2 ;  /* 0x00008f00b7027a23 */ /* 0x000fe20000010802 */
[----:B------:R-:W-:Y:S01]  /*deb0*/  MOV R183, R21 ;  /* 0x0000001500b77202 */ /* 0x000fe20000000f00 */
[----:B------:R-:W-:Y:S01]  /*dec0*/  MUFU.EX2 R133, R3 ;  /* 0x0000000300857308 */ /* 0x000fe20000000800 */
[----:B------:R-:W-:Y:S02]  /*ded0*/  MOV R127, R18 ;  /* 0x00000012007f7202 */ /* 0x000fe40000000f00 */
[----:B------:R-:W-:Y:S02]  /*dee0*/  HMMA.16816.F32 R100, R8, R40, R100 ;  /* 0x000000280864723c */ /* 0x000fe40000001864 */
[----:B------:R-:W-:-:S03]  /*def0*/  MOV R43, R127 ;  /* 0x0000007f002b7202 */ /* 0x000fc60000000f00 */
[----:B------:R5:W4:Y:S02]  /*df00*/  MUFU.EX2 R23, R2 ;  /* 0x0000000200177308 */ /* 0x000b240000000800 */
[----:B------:R-:W-:Y:S01]  /*df10*/  MOV R40, R124 ;  /* 0x0000007c00287202 */ /* 0x000fe20000000f00 */
[----:B------:R-:W-:Y:S01]  /*df20*/  HMMA.16816.F32 R24, R8, R26, R128 ;  /* 0x0000001a0818723c */ /* 0x000fe20000001880 */
[----:B------:R-:W-:-:S06]  /*df30*/  MOV R41, R125 ;  /* 0x0000007d00297202 */ /* 0x000fcc0000000f00 */
[----:B--2---:R-:W-:Y:S01]  /*df40*/  F2FP.PACK_AB R128, R138, R136 ;  /* 0x000000888a80723e */ /* 0x004fe200000000ff */
[----:B------:R-:W-:Y:S01]  /*df50*/  FFMA.FTZ R11, R183, R16, R206 ;  /* 0x00000010b70b7223 */ /* 0x000fe200000100ce */
[----:B-1----:R-:W-:Y:S01]  /*df60*/  F2FP.PACK_AB R129, R132, R22 ;  /* 0x000000168481723e */ /* 0x002fe200000000ff */
[----:B------:R-:W-:Y:S01]  /*df70*/  FFMA.FTZ R8, R180, R15, R201 ;  /* 0x0000000fb4087223 */ /* 0x000fe200000100c9 */
[----:B------:R-:W-:Y:S01]  /*df80*/  F2FP.PACK_AB R130, R137, R139 ;  /* 0x0000008b8982723e */ /* 0x000fe200000000ff */
[----:B------:R-:W-:Y:S02]  /*df90*/  FADD.FTZ R11, R205, R11 ;  /* 0x0000000bcd0b7221 */ /* 0x000fe40000010000 */
[----:B-----5:R-:W-:Y:S01]  /*dfa0*/  FFMA.FTZ R2, R181, c[0x0][0x23c], -R0 ;  /* 0x00008f00b5027a23 */ /* 0x020fe20000010800 */
[----:B----4-:R-:W-:Y:S01]  /*dfb0*/  F2FP.PACK_AB R131, R23, R133 ;  /* 0x000000851783723e */ /* 0x010fe200000000ff */
[----:B------:R-:W-:Y:S02]  /*dfc0*/  FADD.FTZ R10, R200, R8 ;  /* 0x00000008c80a7221 */ /* 0x000fe40000010000 */
[----:B------:R1:W-:Y:S04]  /*dfd0*/  MUFU.EX2 R21, R2 ;  /* 0x0000000200157308 */ /* 0x0003e80000000800 */
[C---:B------:R-:W-:Y:S08]  /*dfe0*/  HMMA.16816.F32 R116, R128.reuse, R4, R116 ;  /* 0x000000048074723c */ /* 0x040ff00000001874 */
[----:B------:R-:W-:Y:S01]  /*dff0*/  HMMA.16816.F32 R144, R128, R156, R144 ;  /* 0x0000009c8090723c */ /* 0x000fe20000001890 */
[----:B-1----:R-:W-:-:S04]  /*e000*/  FFMA.FTZ R2, R188, c[0x0][0x23c], -R0 ;  /* 0x00008f00bc027a23 */ /* 0x002fc80000010800 */
[----:B------:R1:W2:Y:S03]  /*e010*/  MUFU.EX2 R20, R2 ;  /* 0x0000000200147308 */ /* 0x0002a60000000800 */
[C---:B------:R-:W-:Y:S08]  /*e020*/  HMMA.16816.F32 R160, R128.reuse, R172, R160 ;  /* 0x000000ac80a0723c */ /* 0x040ff000000018a0 */
[----:B------:R-:W-:Y:S01]  /*e030*/  HMMA.16816.F32 R36, R128, R48, R36 ;  /* 0x000000308024723c */ /* 0x000fe20000001824 */
[--C-:B-1----:R-:W-:Y:S01]  /*e040*/  FFMA.FTZ R2, R189, c[0x0][0x23c], -R0.reuse ;  /* 0x00008f00bd027a23 */ /* 0x102fe20000010800 */
[----:B--2---:R-:W-:Y:S01]  /*e050*/  F2FP.PACK_AB R124, R20, R21 ;  /* 0x00000015147c723e */ /* 0x004fe200000000ff */
[----:B------:R-:W-:-:S05]  /*e060*/  FFMA.FTZ R0, R185, c[0x0][0x23c], -R0 ;  /* 0x00008f00b9007a23 */ /* 0x000fca0000010800 */
[C---:B------:R-:W-:Y:S01]  /*e070*/  HMMA.16816.F32 R52, R128.reuse, R64, R52 ;  /* 0x000000408034723c */ /* 0x040fe20000001834 */
[----:B------:R1:W-:Y:S07]  /*e080*/  MUFU.EX2 R19, R2 ;  /* 0x0000000200137308 */ /* 0x0003ee0000000800 */
[C---:B------:R-:W-:Y:S01]  /*e090*/  HMMA.16816.F32 R68, R128.reuse, R80, R68 ;  /* 0x000000508044723c */ /* 0x040fe20000001844 */
[----:B------:R2:W4:Y:S07]  /*e0a0*/  MUFU.EX2 R18, R0 ;  /* 0x0000000000127308 */ /* 0x00052e0000000800 */
[----:B---3--:R-:W-:Y:S01]  /*e0b0*/  HMMA.16816.F32 R84, R128, R96, R84 ;  /* 0x000000608054723c */ /* 0x008fe20000001854 */
[----:B-1----:R-:W-:-:S06]  /*e0c0*/  FFMA.FTZ R2, R187, c[0x0][0x23c], -R12 ;  /* 0x00008f00bb027a23 */ /* 0x002fcc000001080c */
[----:B------:R-:W-:Y:S01]  /*e0d0*/  MUFU.EX2 R2, R2 ;  /* 0x0000000200027308 */ /* 0x000fe20000000800 */
[----:B------:R-:W-:Y:S01]  /*e0e0*/  HMMA.16816.F32 R100, R128, R112, R100 ;  /* 0x000000708064723c */ /* 0x000fe20000001864 */
[----:B--2---:R-:W-:Y:S01]  /*e0f0*/  FFMA.FTZ R0, R184, c[0x0][0x23c], -R12 ;  /* 0x00008f00b8007a23 */ /* 0x004fe2000001080c */
[----:B----4-:R-:W-:-:S05]  /*e100*/  F2FP.PACK_AB R126, R18, R19 ;  /* 0x00000013127e723e */ /* 0x010fca00000000ff */
[----:B------:R1:W-:Y:S02]  /*e110*/  MUFU.EX2 R17, R0 ;  /* 0x0000000000117308 */ /* 0x0003e40000000800 */
[----:B-1----:R-:W-:-:S06]  /*e120*/  FFMA.FTZ R0, R190, c[0x0][0x23c], -R12 ;  /* 0x00008f00be007a23 */ /* 0x002fcc000001080c */
[----:B------:R1:W2:Y:S02]  /*e130*/  MUFU.EX2 R3, R0 ;  /* 0x0000000000037308 */ /* 0x0002a40000000800 */
[----:B-1----:R-:W-:Y:S01]  /*e140*/  FFMA.FTZ R0, R186, c[0x0][0x23c], -R12 ;  /* 0x00008f00ba007a23 */ /* 0x002fe2000001080c */
[----:B--2---:R-:W-:-:S05]  /*e150*/  F2FP.PACK_AB R125, R3, R17 ;  /* 0x00000011037d723e */ /* 0x004fca00000000ff */
[----:B------:R-:W1:Y:S02]  /*e160*/  MUFU.EX2 R0, R0 ;  /* 0x0000000000007308 */ /* 0x000e640000000800 */
[----:B-1----:R-:W-:-:S07]  /*e170*/  F2FP.PACK_AB R127, R2, R0 ;  /* 0x00000000027f723e */ /* 0x002fce00000000ff */
        /* <DEDUP_REMOVED lines=36> */
[----:B------:R-:W-:Y:S01]  /*e3c0*/  FADD.FTZ R7, R136, R8 ;  /* 0x0000000888077221 */ /* 0x000fe20000010000 */
[----:B------:R-:W-:Y:S01]  /*e3d0*/  MOV R136, R239 ;  /* 0x000000ef00887202 */ /* 0x000fe20000000f00 */
        /* <DEDUP_REMOVED lines=12> */
[----:B------:R-:W-:Y:S01]  /*e4a0*/  MOV R137, R236 ;  /* 0x000000ec00897202 */ /* 0x000fe20000000f00 */
[----:B------:R-:W-:-:S02]  /*e4b0*/  FADD.FTZ R243, R23, R5 ;  /* 0x0000000517f37221 */ /* 0x000fc40000010000 */
[----:B------:R-:W-:Y:S01]  /*e4c0*/  FADD.FTZ R242, R18, R4 ;  /* 0x0000000412f27221 */ /* 0x000fe20000010000 */
[----:B------:R1:W-:Y:S01]  /*e4d0*/  STL [R1+0xc], R244 ;  /* 0x00000cf401007387 */ /* 0x0003e20000100800 */
[----:B------:R-:W-:-:S03]  /*e4e0*/  FADD.FTZ R241, R2, R3 ;  /* 0x0000000302f17221 */ /* 0x000fc60000010000 */
[----:B------:R1:W-:Y:S04]  /*e4f0*/  STL [R1+0x8], R243 ;  /* 0x000008f301007387 */ /* 0x0003e80000100800 */
[----:B------:R1:W-:Y:S04]  /*e500*/  STL [R1+0x4], R242 ;  /* 0x000004f201007387 */ /* 0x0003e80000100800 */
[----:B------:R1:W-:Y:S01]  /*e510*/  STL [R1], R241 ;  /* 0x000000f101007387 */ /* 0x0003e20000100800 */
[----:B------:R-:W-:Y:S05]  /*e520*/  @!P0 BRA `(.L_x_1123) ;  /* 0x00002e2000008947 */ /* 0x000fea0003800000 */
        /* <DEDUP_REMOVED lines=112> */
[----:B------:R-:W2:Y:S07]  /*ec30*/  LDSM.16.M88.4 R24, [R217+0x9800] ;  /* 0x00980000d918783b */ /* 0x000eae0000000200 */
[C---:B------:R-:W-:Y:S01]  /*ec40*/  HMMA.16816.F32 R140, R8.reuse, R22, R28 ;  /* 0x00000016088c723c */ /* 0x040fe2000000181c */
[----:B------:R-:W3:Y:S07]  /*ec50*/  LDSM.16.M88.4 R28, [R217+0x9000] ;  /* 0x00900000d91c783b */ /* 0x000eee0000000200 */
        /* <DEDUP_REMOVED lines=11> */
[C---:B--2---:R-:W-:Y:S01]  /*ed10*/  HMMA.16816.F32 R140, R4.reuse, R24, R8 ;  /* 0x00000018048c723c */ /* 0x044fe20000001808 */
[----:B------:R-:W2:Y:S07]  /*ed20*/  LDSM.16.M88.4 R8, [R216+0x6000] ;  /* 0x00600000d808783b */ /* 0x000eae0000000200 */
[C---:B---3--:R-:W-:Y:S08]  /*ed30*/  HMMA.16816.F32 R180, R4.reuse, R28, R136 ;  /* 0x0000001c04b4723c */ /* 0x048ff00000001888 */
[C---:B------:R-:W-:Y:S01]  /*ed40*/  HMMA.16816.F32 R176, R4.reuse, R30, R20 ;  /* 0x0000001e04b0723c */ /* 0x040fe20000001814 */
[----:B------:R-:W3:Y:S07]  /*ed50*/  LDSM.16.M88.4 R20, [R215+0x1000] ;  /* 0x00100000d714783b */ /* 0x000eee0000000200 */
[----:B------:R-:W-:Y:S01]  /*ed60*/  HMMA.16816.F32 R132, R4, R26, R188 ;  /* 0x0000001a0484723c */ /* 0x000fe200000018bc */
[----:B------:R-:W4:Y:S01]  /*ed70*/  LDSM.16.M88.4 R4, [R216+0x4000] ;  /* 0x00400000d804783b */ /* 0x000f220000000200 */
[----:B------:R-:W-:-:S06]  /*ed80*/  DEPBAR.LE SB0, 0x0 ;  /* 0x000080000000791a */ /* 0x000fcc0000000000 */
[C---:B-1----:R-:W-:Y:S08]  /*ed90*/  HMMA.16816.F32 R32, R12.reuse, R28, R200 ;  /* 0x0000001c0c20723c */ /* 0x042ff000000018c8 */
[C---:B------:R-:W-:Y:S08]  /*eda0*/  HMMA.16816.F32 R136, R12.reuse, R30, R196 ;  /* 0x0000001e0c88723c */ /* 0x040ff000000018c4 */
[C---:B------:R-:W-:Y:S08]  /*edb0*/  HMMA.16816.F32 R28, R12.reuse, R24, R192 ;  /* 0x000000180c1c723c */ /* 0x040ff000000018c0 */
[----:B------:R-:W-:Y:S08]  /*edc0*/  HMMA.16816.F32 R12, R12, R26, R184 ;  /* 0x0000001a0c0c723c */ /* 0x000ff000000018b8 */
[C---:B--2---:R-:W-:Y:S08]  /*edd0*/  HMMA.16816.F32 R188, R8.reuse, R16, R140 ;  /* 0x0000001008bc723c */ /* 0x044ff0000000188c */
        /* <DEDUP_REMOVED lines=55> */
.L_x_1135:
[----:B------:R-:W-:Y:S05]  /*f150*/  BSYNC B0 ;  /* 0x0000000000007941 */ /* 0x000fea0003800000 */
.L_x_1134:
[----:B------:R-:W0:Y:S02]  /*f160*/  LDGDEPBAR ;  /* 0x00000000000079af */ /* 0x000e240000000000 */
.L_x_1133:
[----:B------:R-:W2:Y:S01]  /*f170*/  S2R R2, SR_TID.X ;  /* 0x0000000000027919 */ /* 0x000ea20000002100 */
[----:B------:R-:W-:Y:S02]  /*f180*/  MOV R0, UR21 ;  /* 0x0000001500007c02 */ /* 0x000fe40008000f00 */
[----:B--2---:R-:W-:-:S04]  /*f190*/  SHF.L.U32 R2, R2, 0x1, RZ ;  /* 0x0000000102027819 */ /* 0x004fc800000006ff */
[----:B------:R-:W-:-:S04]  /*f1a0*/  LOP3.LUT R2, R2, 0x6, RZ, 0xc0, !PT ;  /* 0x0000000602027812 */ /* 0x000fc800078ec0ff */
[----:B------:R-:W-:-:S04]  /*f1b0*/  LEA R0, R0, R2, 0x5 ;  /* 0x0000000200007211 */ /* 0x000fc800078e28ff */
[C---:B------:R-:W-:Y:S02]  /*f1c0*/  ISETP.GE.AND P5, PT, R0.reuse, R231, PT ;  /* 0x000000e70000720c */ /* 0x040fe40003fa6270 */
[C---:B------:R-:W-:Y:S02]  /*f1d0*/  IADD3 R2, R0.reuse, 0x1, RZ ;  /* 0x0000000100027810 */ /* 0x040fe40007ffe0ff */
[----:B------:R-:W-:Y:S02]  /*f1e0*/  ISETP.LT.OR P5, PT, R0, R227, P5 ;  /* 0x000000e30000720c */ /* 0x000fe40002fa1670 */
[----:B------:R-:W-:Y:S02]  /*f1f0*/  ISETP.GE.AND P2, PT, R2, R231, PT ;  /* 0x000000e70200720c */ /* 0x000fe40003f46270 */
[----:B-1----:R-:W-:Y:S02]  /*f200*/  FSEL R6, R32, -INF , !P5 ;  /* 0xff80000020067808 */ /* 0x002fe40006800000 */
        /* <DEDUP_REMOVED lines=82> */
[----:B------:R-:W-:Y:S01]  /*f730*/  FMNMX.FTZ R12, R18, R12, !PT ;  /* 0x0000000c120c7209 */ /* 0x000fe20007810000 */
[----:B------:R-:W-:Y:S01]  /*f740*/  LDSM.16.MT88.4 R28, [R209+0xb000] ;  /* 0x00b00000d11c783b */ /* 0x000fe20000004200 */
        /* <DEDUP_REMOVED lines=12> */
[C---:B------:R-:W-:Y:S02]  /*f810*/  ISETP.GE.AND P4, PT, R3.reuse, R228, PT ;  /* 0x000000e40300720c */ /* 0x040fe40003f86270 */
[----:B------:R-:W-:Y:S02]  /*f820*/  FMNMX.FTZ R12, R14, R4, !PT ;  /* 0x000000040e0c7209 */ /* 0x000fe40007810000 */
[C---:B------:R-:W-:Y:S02]  /*f830*/  ISETP.LT.OR P6, PT, R3.reuse, R225, P6 ;  /* 0x000000e10300720c */ /* 0x040fe400037c1670 */
[----:B------:R-:W-:Y:S02]  /*f840*/  ISETP.LT.OR P4, PT, R3, R224, P4 ;  /* 0x000000e00300720c */ /* 0x000fe40002781670 */
[----:B-1----:R-:W-:-:S02]  /*f850*/  FMNMX.FTZ R3, R5, R22, !PT ;  /* 0x0000001605037209 */ /* 0x002fc40007810000 */
[----:B------:R-:W-:Y:S02]  /*f860*/  ISETP.GE.AND P5, PT, R2, R229, PT ;  /* 0x000000e50200720c */ /* 0x000fe40003fa6270 */
[----:B------:R-:W-:Y:S01]  /*f870*/  FSEL R180, R188, -INF , !P3 ;  /* 0xff800000bcb47808 */ /* 0x000fe20005800000 */
[----:B------:R-:W1:Y:S01]  /*f880*/  SHFL.BFLY PT, R23, R3, 0x1, 0x1f ;  /* 0x0c201f0003177f89 */ /* 0x000e6200000e0000 */
[----:B------:R-:W-:Y:S02]  /*f890*/  FMNMX.FTZ R5, R17, R12, !PT ;  /* 0x0000000c11057209 */ /* 0x000fe40007810000 */
[----:B------:R-:W-:Y:S02]  /*f8a0*/  FMNMX.FTZ R13, R181, R13, !PT ;  /* 0x0000000db50d7209 */ /* 0x000fe40007810000 */
[----:B------:R-:W-:Y:S02]  /*f8b0*/  ISETP.LT.OR P5, PT, R2, R225, P5 ;  /* 0x000000e10200720c */ /* 0x000fe40002fa1670 */
[----:B------:R-:W-:-:S02]  /*f8c0*/  FSEL R186, R189, -INF , !P6 ;  /* 0xff800000bdba7808 */ /* 0x000fc40007000000 */
[----:B------:R-:W-:Y:S02]  /*f8d0*/  FMNMX.FTZ R5, R180, R5, !PT ;  /* 0x00000005b4057209 */ /* 0x000fe40007810000 */
[----:B------:R-:W-:Y:S02]  /*f8e0*/  FMNMX.FTZ R12, R236, R16, !PT ;  /* 0x00000010ec0c7209 */ /* 0x000fe40007810000 */
[----:B------:R-:W-:Y:S02]  /*f8f0*/  FMNMX.FTZ R4, R185, R13, !PT ;  /* 0x0000000db9047209 */ /* 0x000fe40007810000 */
[----:B------:R-:W-:Y:S02]  /*f900*/  FSEL R187, R140, -INF , !P5 ;  /* 0xff8000008cbb7808 */ /* 0x000fe40006800000 */
[----:B------:R-:W-:Y:S01]  /*f910*/  FMNMX.FTZ R5, R186, R5, !PT ;  /* 0x00000005ba057209 */ /* 0x000fe20007810000 */
[----:B------:R-:W2:Y:S01]  /*f920*/  SHFL.BFLY PT, R22, R4, 0x2, 0x1f ;  /* 0x0c401f0004167f89 */ /* 0x000ea200000e0000 */
[----:B------:R-:W-:-:S02]  /*f930*/  FSEL R13, R178, -INF , !P2 ;  /* 0xff800000b20d7808 */ /* 0x000fc40005000000 */
[----:B------:R-:W-:Y:S02]  /*f940*/  FMNMX.FTZ R12, R21, R12, !PT ;  /* 0x0000000c150c7209 */ /* 0x000fe40007810000 */
[----:B------:R-:W-:Y:S02]  /*f950*/  FMNMX.FTZ R134, R187, R5, !PT ;  /* 0x00000005bb867209 */ /* 0x000fe40007810000 */
[C---:B------:R-:W-:Y:S02]  /*f960*/  ISETP.GE.AND P2, PT, R2.reuse, R228, PT ;  /* 0x000000e40200720c */ /* 0x040fe40003f46270 */
[----:B------:R-:W-:Y:S02]  /*f970*/  FSEL R5, R179, -INF , !P1 ;  /* 0xff800000b3057808 */ /* 0x000fe40004800000 */
[----:B------:R-:W-:Y:S01]  /*f980*/  FMNMX.FTZ R12, R13, R12, !PT ;  /* 0x0000000c0d0c7209 */ /* 0x000fe20007810000 */
[----:B------:R-:W-:Y:S01]  /*f990*/  LDSM.16.MT88.4 R176, [R211+0xa000] ;  /* 0x00a00000d3b0783b */ /* 0x000fe20000004200 */
[----:B------:R-:W-:-:S02]  /*f9a0*/  ISETP.LT.OR P2, PT, R2, R224, P2 ;  /* 0x000000e00200720c */ /* 0x000fc40001741670 */
[----:B------:R-:W-:Y:S02]  /*f9b0*/  FSEL R189, R190, -INF , !P0 ;  /* 0xff800000bebd7808 */ /* 0x000fe40004000000 */
[----:B------:R-:W-:Y:S02]  /*f9c0*/  FMNMX.FTZ R2, R5, R12, !PT ;  /* 0x0000000c05027209 */ /* 0x000fe40007810000 */
[C---:B------:R-:W-:Y:S02]  /*f9d0*/  ISETP.GE.AND P3, PT, R0.reuse, R229, PT ;  /* 0x000000e50000720c */ /* 0x040fe40003f66270 */
[----:B------:R-:W-:Y:S02]  /*f9e0*/  ISETP.GE.AND P0, PT, R0, R228, PT ;  /* 0x000000e40000720c */ /* 0x000fe40003f06270 */
[----:B------:R-:W-:Y:S02]  /*f9f0*/  FSEL R191, R191, -INF , !P4 ;  /* 0xff800000bfbf7808 */ /* 0x000fe40006000000 */
[----:B------:R-:W-:-:S02]  /*fa00*/  FMNMX.FTZ R2, R189, R2, !PT ;  /* 0x00000002bd027209 */ /* 0x000fc40007810000 */
[C---:B------:R-:W-:Y:S02]  /*fa10*/  ISETP.LT.OR P3, PT, R0.reuse, R225, P3 ;  /* 0x000000e10000720c */ /* 0x040fe40001f61670 */
[----:B------:R-:W-:Y:S02]  /*fa20*/  ISETP.LT.OR P0, PT, R0, R224, P0 ;  /* 0x000000e00000720c */ /* 0x000fe40000701670 */
[----:B------:R-:W-:Y:S02]  /*fa30*/  FSEL R192, R142, -INF , !P2 ;  /* 0xff8000008ec07808 */ /* 0x000fe40005000000 */
[----:B------:R-:W-:Y:S02]  /*fa40*/  FMNMX.FTZ R0, R191, R2, !PT ;  /* 0x00000002bf007209 */ /* 0x000fe40007810000 */
[----:B------:R-:W-:Y:S02]  /*fa50*/  FSEL R188, R141, -INF , !P3 ;  /* 0xff8000008dbc7808 */ /* 0x000fe40005800000 */
[----:B------:R-:W-:-:S02]  /*fa60*/  FSEL R190, R143, -INF , !P0 ;  /* 0xff8000008fbe7808 */ /* 0x000fc40004000000 */
[----:B------:R-:W-:Y:S01]  /*fa70*/  FMNMX.FTZ R0, R192, R0, !PT ;  /* 0x00000000c0007209 */ /* 0x000fe20007810000 */
[----:B------:R-:W-:Y:S01]  /*fa80*/  LDSM.16.MT88.4 R140, [R213+0xa000] ;  /* 0x00a00000d58c783b */ /* 0x000fe20000004200 */
[----:B------:R-:W-:Y:S02]  /*fa90*/  FMNMX.FTZ R134, R188, R134, !PT ;  /* 0x00000086bc867209 */ /* 0x000fe40007810000 */
[----:B------:R-:W-:Y:S02]  /*faa0*/  FMNMX.FTZ R0, R190, R0, !PT ;  /* 0x00000000be007209 */ /* 0x000fe40007810000 */
[----:B-1----:R-:W-:Y:S01]  /*fab0*/  FMNMX.FTZ R136, R3, R23, !PT ;  /* 0x0000001703887209 */ /* 0x002fe20007810000 */
[----:B------:R-:W1:Y:S01]  /*fac0*/  SHFL.BFLY PT, R24, R134, 0x2, 0x1f ;  /* 0x0c401f0086187f89 */ /* 0x000e6200000e0000 */
[----:B--2---:R-:W-:Y:S02]  /*fad0*/  FMNMX.FTZ R4, R4, R22, !PT ;  /* 0x0000001604047209 */ /* 0x004fe40007810000 */
[C---:B------:R-:W-:Y:S01]  /*fae0*/  FSETP.NEU.FTZ.AND P3, PT, R136.reuse, -INF , PT ;  /* 0xff8000008800780b */ /* 0x040fe20003f7d000 */
[----:B------:R-:W2:Y:S01]  /*faf0*/  SHFL.BFLY PT, R2, R0, 0x2, 0x1f ;  /* 0x0c401f0000027f89 */ /* 0x000ea200000e0000 */
[----:B------:R-:W-:-:S03]  /*fb00*/  FMUL.FTZ R12, R136, c[0x0][0x23c] ;  /* 0x00008f00880c7a20 */ /* 0x000fc60000410000 */
[----:B------:R-:W3:Y:S02]  /*fb10*/  SHFL.BFLY PT, R135, R4, 0x1, 0x1f ;  /* 0x0c201f0004877f89 */ /* 0x000ee400000e0000 */
[----:B------:R-:W-:-:S05]  /*fb20*/  FSEL R12, R12, RZ, P3 ;  /* 0x000000ff0c0c7208 */ /* 0x000fca0001800000 */
[--C-:B------:R-:W-:Y:S02]  /*fb30*/  FFMA.FTZ R6, R6, c[0x0][0x23c], -R12.reuse ;  /* 0x00008f0006067a23 */ /* 0x100fe4000001080c */
[--C-:B------:R-:W-:Y:S02]  /*fb40*/  FFMA.FTZ R10, R10, c[0x0][0x23c], -R12.reuse ;  /* 0x00008f000a0a7a23 */ /* 0x100fe4000001080c */
[----:B------:R4:W-:Y:S01]  /*fb50*/  MUFU.EX2 R235, R6 ;  /* 0x0000000600eb7308 */ /* 0x0009e20000000800 */
[--C-:B------:R-:W-:Y:S02]  /*fb60*/  FFMA.FTZ R9, R9, c[0x0][0x23c], -R12.reuse ;  /* 0x00008f0009097a23 */ /* 0x100fe4000001080c */
[----:B------:R-:W-:Y:S01]  /*fb70*/  FFMA.FTZ R7, R7, c[0x0][0x23c], -R12 ;  /* 0x00008f0007077a23 */ /* 0x000fe2000001080c */
[----:B-1----:R-:W-:-:S04]  /*fb80*/  FMNMX.FTZ R134, R24, R134, !PT ;  /* 0x0000008618867209 */ /* 0x002fc80007810000 */
[----:B------:R-:W-:Y:S01]  /*fb90*/  MUFU.EX2 R234, R10 ;  /* 0x0000000a00ea7308 */ /* 0x000fe20000000800 */
[----:B--2---:R-:W-:Y:S02]  /*fba0*/  FMNMX.FTZ R0, R2, R0, !PT ;  /* 0x0000000002007209 */ /* 0x004fe40007810000 */
[----:B---3--:R-:W-:-:S03]  /*fbb0*/  FMNMX.FTZ R135, R4, R135, !PT ;  /* 0x0000008704877209 */ /* 0x008fc60007810000 */
[----:B------:R-:W1:Y:S01]  /*fbc0*/  SHFL.BFLY PT, R137, R0, 0x1, 0x1f ;  /* 0x0c201f0000897f89 */ /* 0x000e6200000e0000 */
[----:B------:R-:W-:Y:S01]  /*fbd0*/  FSEL R4, R136, RZ, P3 ;  /* 0x000000ff88047208 */ /* 0x000fe20001800000 */
[----:B------:R-:W-:Y:S01]  /*fbe0*/  MUFU.EX2 R233, R9 ;  /* 0x0000000900e97308 */ /* 0x000fe20000000800 */
[C---:B------:R-:W-:Y:S01]  /*fbf0*/  FSETP.NEU.FTZ.AND P2, PT, R135.reuse, -INF , PT ;  /* 0xff8000008700780b */ /* 0x040fe20003f5d000 */
[----:B----4-:R-:W2:Y:S01]  /*fc00*/  SHFL.BFLY PT, R6, R134, 0x1, 0x1f ;  /* 0x0c201f0086067f89 */ /* 0x010ea200000e0000 */
[----:B------:R-:W-:-:S05]  /*fc10*/  FMUL.FTZ R3, R135, c[0x0][0x23c] ;  /* 0x00008f0087037a20 */ /* 0x000fca0000410000 */
[----:B------:R-:W-:Y:S01]  /*fc20*/  FSEL R3, R3, RZ, P2 ;  /* 0x000000ff03037208 */ /* 0x000fe20001000000 */
[----:B------:R-:W3:Y:S04]  /*fc30*/  MUFU.EX2 R240, R7 ;  /* 0x0000000700f07308 */ /* 0x000ee80000000800 */
[--C-:B------:R-:W-:Y:S02]  /*fc40*/  FFMA.FTZ R15, R15, c[0x0][0x23c], -R3.reuse ;  /* 0x00008f000f0f7a23 */ /* 0x100fe40000010803 */
[--C-:B------:R-:W-:Y:S02]  /*fc50*/  FFMA.FTZ R8, R8, c[0x0][0x23c], -R3.reuse ;  /* 0x00008f0008087a23 */ /* 0x100fe40000010803 */
[----:B------:R-:W-:Y:S01]  /*fc60*/  MUFU.EX2 R207, R15 ;  /* 0x0000000f00cf7308 */ /* 0x000fe20000000800 */
[----:B------:R-:W-:-:S02]  /*fc70*/  FFMA.FTZ R19, R19, c[0x0][0x23c], -R3 ;  /* 0x00008f0013137a23 */ /* 0x000fc40000010803 */
[----:B------:R-:W-:Y:S01]  /*fc80*/  FFMA.FTZ R18, R18, c[0x0][0x23c], -R3 ;  /* 0x00008f0012127a23 */ /* 0x000fe20000010803 */
[----:B-1----:R-:W-:-:S04]  /*fc90*/  FMNMX.FTZ R137, R0, R137, !PT ;  /* 0x0000008900897209 */ /* 0x002fc80007810000 */
[----:B------:R1:W-:Y:S01]  /*fca0*/  MUFU.EX2 R206, R8 ;  /* 0x0000000800ce7308 */ /* 0x0003e20000000800 */
[----:B--2---:R-:W-:Y:S01]  /*fcb0*/  FMNMX.FTZ R134, R134, R6, !PT ;  /* 0x0000000686867209 */ /* 0x004fe20007810000 */
[C---:B------:R-:W-:Y:S01]  /*fcc0*/  FMUL.FTZ R0, R137.reuse, c[0x0][0x23c] ;  /* 0x00008f0089007a20 */ /* 0x040fe20000410000 */
[----:B------:R-:W-:Y:S01]  /*fcd0*/  FSETP.NEU.FTZ.AND P0, PT, R137, -INF , PT ;  /* 0xff8000008900780b */ /* 0x000fe20003f1d000 */
[----:B------:R-:W-:Y:S01]  /*fce0*/  FADD.FTZ R6, R239, -R4 ;  /* 0x80000004ef067221 */ /* 0x000fe20000010000 */
[C---:B------:R-:W-:Y:S01]  /*fcf0*/  FSETP.NEU.FTZ.AND P1, PT, R134.reuse, -INF , PT ;  /* 0xff8000008600780b */ /* 0x040fe20003f3d000 */
[----:B------:R-:W-:Y:S01]  /*fd00*/  FMUL.FTZ R2, R134, c[0x0][0x23c] ;  /* 0x00008f0086027a20 */ /* 0x000fe20000410000 */
[----:B------:R-:W-:Y:S01]  /*fd10*/  FSEL R0, R0, RZ, P0 ;  /* 0x000000ff00007208 */ /* 0x000fe20000000000 */
[----:B------:R-:W-:Y:S01]  /*fd20*/  FMUL.FTZ R6, R6, c[0x0][0x23c] ;  /* 0x00008f0006067a20 */ /* 0x000fe20000410000 */
[----:B------:R-:W-:Y:S01]  /*fd30*/  FSEL R4, R135, RZ, P2 ;  /* 0x000000ff87047208 */ /* 0x000fe20001000000 */
[----:B------:R-:W2:Y:S01]  /*fd40*/  MUFU.EX2 R205, R19 ;  /* 0x0000001300cd7308 */ /* 0x000ea20000000800 */
[----:B------:R-:W-:Y:S01]  /*fd50*/  FSEL R2, R2, RZ, P1 ;  /* 0x000000ff02027208 */ /* 0x000fe20000800000 */
[----:B------:R-:W-:Y:S01]  /*fd60*/  FFMA.FTZ R21, R21, c[0x0][0x23c], -R0 ;  /* 0x00008f0015157a23 */ /* 0x000fe20000010800 */
[----:B---3--:R-:W-:Y:S01]  /*fd70*/  F2FP.PACK_AB R10, R240, R233 ;  /* 0x000000e9f00a723e */ /* 0x008fe200000000ff */
[----:B------:R-:W-:-:S02]  /*fd80*/  FADD.FTZ R4, R238, -R4 ;  /* 0x80000004ee047221 */ /* 0x000fc40000010000 */
[----:B------:R-:W-:Y:S01]  /*fd90*/  FFMA.FTZ R20, R20, c[0x0][0x23c], -R2 ;  /* 0x00008f0014147a23 */ /* 0x000fe20000010802 */
[----:B-1----:R-:W-:Y:S01]  /*fda0*/  F2FP.PACK_AB R8, R234, R235 ;  /* 0x000000ebea08723e */ /* 0x002fe200000000ff */
[----:B------:R-:W-:Y:S01]  /*fdb0*/  MUFU.EX2 R194, R21 ;  /* 0x0000001500c27308 */ /* 0x000fe20000000800 */
[----:B------:R-:W-:Y:S02]  /*fdc0*/  FFMA.FTZ R16, R16, c[0x0][0x23c], -R0 ;  /* 0x00008f0010107a23 */ /* 0x000fe40000010800 */
[----:B------:R-:W-:Y:S01]  /*fdd0*/  FMUL.FTZ R15, R4, c[0x0][0x23c] ;  /* 0x00008f00040f7a20 */ /* 0x000fe20000410000 */
[----:B------:R-:W-:Y:S01]  /*fde0*/  FSEL R4, R137, RZ, P0 ;  /* 0x000000ff89047208 */ /* 0x000fe20000000000 */
[----:B------:R-:W-:Y:S02]  /*fdf0*/  FFMA.FTZ R11, R11, c[0x0][0x23c], -R2 ;  /* 0x00008f000b0b7a23 */ /* 0x000fe40000010802 */
[----:B------:R-:W-:Y:S01]  /*fe00*/  FFMA.FTZ R5, R5, c[0x0][0x23c], -R0 ;  /* 0x00008f0005057a23 */ /* 0x000fe20000010800 */
[----:B------:R1:W-:Y:S01]  /*fe10*/  MUFU.EX2 R197, R20 ;  /* 0x0000001400c57308 */ /* 0x0003e20000000800 */
[----:B--2---:R-:W-:Y:S01]  /*fe20*/  F2FP.PACK_AB R9, R205, R206 ;  /* 0x000000cecd09723e */ /* 0x004fe200000000ff */
[----:B------:R-:W-:-:S02]  /*fe30*/  FADD.FTZ R4, R236, -R4 ;  /* 0x80000004ec047221 */ /* 0x000fc40000010000 */
[----:B------:R-:W-:Y:S02]  /*fe40*/  FFMA.FTZ R14, R14, c[0x0][0x23c], -R2 ;  /* 0x00008f000e0e7a23 */ /* 0x000fe40000010802 */
[----:B------:R-:W-:Y:S02]  /*fe50*/  FFMA.FTZ R13, R13, c[0x0][0x23c], -R0 ;  /* 0x00008f000d0d7a23 */ /* 0x000fe40000010800 */
[----:B------:R-:W-:Y:S01]  /*fe60*/  MUFU.EX2 R193, R16 ;  /* 0x0000001000c17308 */ /* 0x000fe20000000800 */
[----:B------:R-:W-:Y:S02]  /*fe70*/  FFMA.FTZ R17, R17, c[0x0][0x23c], -R2 ;  /* 0x00008f0011117a23 */ /* 0x000fe40000010802 */
[----:B------:R-:W-:Y:S01]  /*fe80*/  FMUL.FTZ R4, R4, c[0x0][0x23c] ;  /* 0x00008f0004047a20 */ /* 0x000fe20000410000 */
[----:B-1----:R-:W1:Y:S04]  /*fe90*/  LDSM.16.MT88.4 R20, [R209+0xa000] ;  /* 0x00a00000d114783b */ /* 0x002e680000004200 */
[----:B------:R-:W-:Y:S08]  /*fea0*/  MUFU.EX2 R232, R18 ;  /* 0x0000001200e87308 */ /* 0x000ff00000000800 */
[----:B------:R-:W2:Y:S08]  /*feb0*/  MUFU.EX2 R16, R6 ;  /* 0x0000000600107308 */ /* 0x000eb00000000800 */
[----:B------:R-:W3:Y:S08]  /*fec0*/  MUFU.EX2 R15, R15 ;  /* 0x0000000f000f7308 */ /* 0x000ef00000000800 */
[----:B------:R4:W-:Y:S01]  /*fed0*/  MUFU.EX2 R198, R11 ;  /* 0x0000000b00c67308 */ /* 0x0009e20000000800 */
[----:B--2---:R-:W-:-:S02]  /*fee0*/  FMUL.FTZ R144, R144, R16 ;  /* 0x0000001090907220 */ /* 0x004fc40000410000 */
[-C--:B------:R-:W-:Y:S02]  /*fef0*/  FMUL.FTZ R145, R145, R16.reuse ;  /* 0x0000001091917220 */ /* 0x080fe40000410000 */
[-C--:B------:R-:W-:Y:S02]  /*ff00*/  FMUL.FTZ R156, R156, R16.reuse ;  /* 0x000000109c9c7220 */ /* 0x080fe40000410000 */
[----:B------:R-:W-:Y:S01]  /*ff10*/  FMUL.FTZ R157, R157, R16 ;  /* 0x000000109d9d7220 */ /* 0x000fe20000410000 */
[----:B------:R2:W-:Y:S01]  /*ff20*/  MUFU.EX2 R195, R5 ;  /* 0x0000000500c37308 */ /* 0x0005e20000000800 */
[-C--:B---3--:R-:W-:Y:S02]  /*ff30*/  FMUL.FTZ R146, R146, R15.reuse ;  /* 0x0000000f92927220 */ /* 0x088fe40000410000 */
[-C--:B------:R-:W-:Y:S02]  /*ff40*/  FMUL.FTZ R147, R147, R15.reuse ;  /* 0x0000000f93937220 */ /* 0x080fe40000410000 */
[----:B------:R-:W-:-:S02]  /*ff50*/  FMUL.FTZ R158, R158, R15 ;  /* 0x0000000f9e9e7220 */ /* 0x000fc40000410000 */
[----:B------:R-:W-:Y:S01]  /*ff60*/  FMUL.FTZ R159, R159, R15 ;  /* 0x0000000f9f9f7220 */ /* 0x000fe20000410000 */
[----:B----4-:R-:W-:Y:S01]  /*ff70*/  F2FP.PACK_AB R11, R232, R207 ;  /* 0x000000cfe80b723e */ /* 0x010fe200000000ff */
[----:B------:R-:W-:Y:S01]  /*ff80*/  MUFU.EX2 R199, R14 ;  /* 0x0000000e00c77308 */ /* 0x000fe20000000800 */
[-C--:B------:R-:W-:Y:S02]  /*ff90*/  FMUL.FTZ R160, R160, R16.reuse ;  /* 0x00000010a0a07220 */ /* 0x080fe40000410000 */
[----:B------:R-:W-:Y:S02]  /*ffa0*/  FMUL.FTZ R161, R161, R16 ;  /* 0x00000010a1a17220 */ /* 0x000fe40000410000 */
[-C--:B------:R-:W-:Y:S01]  /*ffb0*/  FMUL.FTZ R162, R162, R15.reuse ;  /* 0x0000000fa2a27220 */ /* 0x080fe20000410000 */
[----:B-1----:R-:W-:Y:S01]  /*ffc0*/  HMMA.16816.F32 R248, R8, R20, R144 ;  /* 0x0000001408f8723c */ /* 0x002fe20000001890 */
[----:B------:R-:W1:Y:S01]  /*ffd0*/  LDSM.16.MT88.4 R144, [R214+0xa000] ;  /* 0x00a00000d690783b */ /* 0x000e620000004200 */
[----:B--2---:R-:W-:Y:S01]  /*ffe0*/  FSEL R5, R134, RZ, P1 ;  /* 0x000000ff86057208 */ /* 0x004fe20000800000 */
[----:B------:R-:W2:Y:S01]  /*fff0*/  MUFU.EX2 R196, R13 ;  /* 0x0000000d00c47308 */ /* 0x000ea20000000800 */
[----:B------:R-:W-:-:S02]  /*10000*/  FMUL.FTZ R163, R163, R15 ;  /* 0x0000000fa3a37220 */ /* 0x000fc40000410000 */
[-C--:B------:R-:W-:Y:S02]  /*10010*/  FMUL.FTZ R116, R116, R16.reuse ;  /* 0x0000001074747220 */ /* 0x080fe40000410000 */
[----:B------:R-:W-:Y:S02]  /*10020*/  FADD.FTZ R5, R237, -R5 ;  /* 0x80000005ed057221 */ /* 0x000fe40000010000 */
[----:B------:R-:W-:Y:S01]  /*10030*/  FMUL.FTZ R117, R117, R16 ;  /* 0x0000001075757220 */ /* 0x000fe20000410000 */
[----:B------:R-:W3:Y:S01]  /*10040*/  MUFU.EX2 R204, R17 ;  /* 0x0000001100cc7308 */ /* 0x000ee20000000800 */
[----:B------:R-:W-:Y:S01]  /*10050*/  FMUL.FTZ R5, R5, c[0x0][0x23c] ;  /* 0x00008f0005057a20 */ /* 0x000fe20000410000 */
[----:B------:R-:W-:Y:S01]  /*10060*/  HMMA.16816.F32 R160, R8, R176, R160 ;  /* 0x000000b008a0723c */ /* 0x000fe200000018a0 */
[-C--:B------:R-:W-:Y:S02]  /*10070*/  FMUL.FTZ R118, R118, R15.reuse ;  /* 0x0000000f76767220 */ /* 0x080fe40000410000 */
[----:B------:R-:W-:-:S02]  /*10080*/  FMUL.FTZ R119, R119, R15 ;  /* 0x0000000f77777220 */ /* 0x000fc40000410000 */
[----:B------:R-:W-:Y:S01]  /*10090*/  FMUL.FTZ R172, R172, R16 ;  /* 0x00000010acac7220 */ /* 0x000fe20000410000 */
[----:B------:R4:W5:Y:S01]  /*100a0*/  MUFU.EX2 R14, R5 ;  /* 0x00000005000e7308 */ /* 0x0009620000000800 */
[----:B--2---:R-:W-:Y:S01]  /*100b0*/  F2FP.PACK_AB R7, R195, R196 ;  /* 0x000000c4c307723e */ /* 0x004fe200000000ff */
[----:B------:R-:W-:Y:S02]  /*100c0*/  FMUL.FTZ R173, R173, R16 ;  /* 0x00000010adad7220 */ /* 0x000fe40000410000 */
[----:B------:R-:W-:Y:S01]  /*100d0*/  FMUL.FTZ R174, R174, R15 ;  /* 0x0000000faeae7220 */ /* 0x000fe20000410000 */
[----:B------:R-:W-:Y:S01]  /*100e0*/  MOV R236, R249 ;  /* 0x000000f900ec7202 */ /* 0x000fe20000000f00 */
[----:B------:R-:W-:Y:S01]  /*100f0*/  FMUL.FTZ R175, R175, R15 ;  /* 0x0000000fafaf7220 */ /* 0x000fe20000410000 */
[----:B------:R-:W-:Y:S01]  /*10100*/  MOV R203, R248 ;  /* 0x000000f800cb7202 */ /* 0x000fe20000000f00 */
[----:B------:R2:W1:Y:S01]  /*10110*/  MUFU.EX2 R13, R4 ;  /* 0x00000004000d7308 */ /* 0x0004620000000800 */
[----:B---3--:R-:W-:Y:S01]  /*10120*/  F2FP.PACK_AB R6, R204, R199 ;  /* 0x000000c7cc06723e */ /* 0x008fe200000000ff */
[----:B------:R-:W-:Y:S01]  /*10130*/  FMUL.FTZ R128, R128, R16 ;  /* 0x0000001080807220 */ /* 0x000fe20000410000 */
[----:B------:R-:W-:Y:S01]  /*10140*/  MOV R18, R250 ;  /* 0x000000fa00127202 */ /* 0x000fe20000000f00 */
[----:B------:R-:W-:Y:S01]  /*10150*/  FMUL.FTZ R129, R129, R16 ;  /* 0x0000001081817220 */ /* 0x000fe20000410000 */
[----:B------:R-:W-:Y:S01]  /*10160*/  MOV R17, R251 ;  /* 0x000000fb00117202 */ /* 0x000fe20000000f00 */
[----:B------:R-:W-:Y:S01]  /*10170*/  FMUL.FTZ R130, R130, R15 ;  /* 0x0000000f82827220 */ /* 0x000fe20000410000 */
[----:B----4-:R-:W-:Y:S01]  /*10180*/  F2FP.PACK_AB R5, R194, R193 ;  /* 0x000000c1c205723e */ /* 0x010fe200000000ff */
[----:B-----5:R-:W-:-:S02]  /*10190*/  FMUL.FTZ R40, R40, R14 ;  /* 0x0000000e28287220 */ /* 0x020fc40000410000 */
[-C--:B------:R-:W-:Y:S02]  /*101a0*/  FMUL.FTZ R41, R41, R14.reuse ;  /* 0x0000000e29297220 */ /* 0x080fe40000410000 */
[-C--:B------:R-:W-:Y:S02]  /*101b0*/  FMUL.FTZ R124, R124, R14.reuse ;  /* 0x0000000e7c7c7220 */ /* 0x080fe40000410000 */
[----:B------:R-:W-:Y:S01]  /*101c0*/  FMUL.FTZ R125, R125, R14 ;  /* 0x0000000e7d7d7220 */ /* 0x000fe20000410000 */
[----:B--2---:R-:W-:Y:S01]  /*101d0*/  F2FP.PACK_AB R4, R197, R198 ;  /* 0x000000c6c504723e */ /* 0x004fe200000000ff */
[-C--:B-1----:R-:W-:Y:S02]  /*101e0*/  FMUL.FTZ R42, R42, R13.reuse ;  /* 0x0000000d2a2a7220 */ /* 0x082fe40000410000 */
[-C--:B------:R-:W-:Y:S02]  /*101f0*/  FMUL.FTZ R43, R43, R13.reuse ;  /* 0x0000000d2b2b7220 */ /* 0x080fe40000410000 */
[----:B------:R-:W-:-:S02]  /*10200*/  FMUL.FTZ R126, R126, R13 ;  /* 0x0000000d7e7e7220 */ /* 0x000fc40000410000 */
[-C--:B------:R-:W-:Y:S02]  /*10210*/  FMUL.FTZ R127, R127, R13.reuse ;  /* 0x0000000d7f7f7220 */ /* 0x080fe40000410000 */
[-C--:B------:R-:W-:Y:S01]  /*10220*/  FMUL.FTZ R148, R148, R14.reuse ;  /* 0x0000000e94947220 */ /* 0x080fe20000410000 */
[----:B------:R-:W-:Y:S01]  /*10230*/  HMMA.16816.F32 R24, R4, R144, R40 ;  /* 0x000000900418723c */ /* 0x000fe20000001828 */
[----:B------:R-:W-:Y:S01]  /*10240*/  LDSM.16.MT88.4 R40, [R214+0xb000] ;  /* 0x00b00000d628783b */ /* 0x000fe20000004200 */
[-C--:B------:R-:W-:Y:S02]  /*10250*/  FMUL.FTZ R149, R149, R14.reuse ;  /* 0x0000000e95957220 */ /* 0x080fe40000410000 */
[-C--:B------:R-:W-:Y:S02]  /*10260*/  FMUL.FTZ R150, R150, R13.reuse ;  /* 0x0000000d96967220 */ /* 0x080fe40000410000 */
        /* <DEDUP_REMOVED lines=60> */
[----:B------:R-:W-:-:S02]  /*10630*/  FMUL.FTZ R105, R105, R14 ;  /* 0x0000000e69697220 */ /* 0x000fc40000410000 */
[-C--:B------:R-:W-:Y:S02]  /*10640*/  FMUL.FTZ R106, R106, R13.reuse ;  /* 0x0000000d6a6a7220 */ /* 0x080fe40000410000 */
[----:B------:R-:W-:Y:S02]  /*10650*/  FMUL.FTZ R107, R107, R13 ;  /* 0x0000000d6b6b7220 */ /* 0x000fe40000410000 */
[-C--:B------:R-:W-:Y:S01]  /*10660*/  FMUL.FTZ R108, R108, R14.reuse ;  /* 0x0000000e6c6c7220 */ /* 0x080fe20000410000 */
[C---:B------:R-:W-:Y:S01]  /*10670*/  HMMA.16816.F32 R88, R4.reuse, R32, R88 ;  /* 0x000000200458723c */ /* 0x040fe20000001858 */
[-C--:B------:R-:W-:Y:S01]  /*10680*/  FMUL.FTZ R109, R109, R14.reuse ;  /* 0x0000000e6d6d7220 */ /* 0x080fe20000410000 */
        /* <DEDUP_REMOVED lines=10> */
[----:B------:R-:W-:Y:S01]  /*10730*/  FMUL.FTZ R131, R131, R15 ;  /* 0x0000000f83837220 */ /* 0x000fe20000410000 */
[C---:B------:R-:W-:Y:S01]  /*10740*/  HMMA.16816.F32 R104, R4.reuse, R40, R104 ;  /* 0x000000280468723c */ /* 0x040fe20000001868 */
[----:B------:R-:W-:Y:S02]  /*10750*/  IMAD.MOV.U32 R127, RZ, RZ, R244 ;  /* 0x000000ffff7f7224 */ /* 0x000fe400078e00f4 */
[-C--:B------:R-:W-:Y:S02]  /*10760*/  FMUL.FTZ R52, R52, R16.reuse ;  /* 0x0000001034347220 */ /* 0x080fe40000410000 */
[----:B------:R-:W-:Y:S01]  /*10770*/  FMUL.FTZ R53, R53, R16 ;  /* 0x0000001035357220 */ /* 0x000fe20000410000 */
[----:B------:R-:W-:Y:S01]  /*10780*/  MOV R177, R127 ;  /* 0x0000007f00b17202 */ /* 0x000fe20000000f00 */
        /* <DEDUP_REMOVED lines=10> */
[----:B------:R-:W-:Y:S01]  /*10830*/  MOV R4, R248 ;  /* 0x000000f800047202 */ /* 0x000fe20000000f00 */
[C---:B------:R-:W-:Y:S01]  /*10840*/  HMMA.16816.F32 R116, R8.reuse, R24, R116 ;  /* 0x000000180874723c */ /* 0x040fe20000001874 */
[----:B------:R-:W-:Y:S01]  /*10850*/  MOV R5, R139 ;  /* 0x0000008b00057202 */ /* 0x000fe20000000f00 */
[-C--:B------:R-:W-:Y:S01]  /*10860*/  FMUL.FTZ R38, R38, R15.reuse ;  /* 0x0000000f26267220 */ /* 0x080fe20000410000 */
[----:B------:R-:W-:Y:S01]  /*10870*/  MOV R6, R202 ;  /* 0x000000ca00067202 */ /* 0x000fe20000000f00 */
[----:B------:R-:W-:Y:S01]  /*10880*/  FMUL.FTZ R39, R39, R15 ;  /* 0x0000000f27277220 */ /* 0x000fe20000410000 */
[----:B------:R-:W-:Y:S01]  /*10890*/  MOV R7, R201 ;  /* 0x000000c900077202 */ /* 0x000fe20000000f00 */
[-C--:B------:R-:W-:Y:S02]  /*108a0*/  FMUL.FTZ R48, R48, R16.reuse ;  /* 0x0000001030307220 */ /* 0x080fe40000410000 */
[----:B------:R-:W-:Y:S01]  /*108b0*/  HMMA.16816.F32 R248, R8, R22, R156 ;  /* 0x0000001608f8723c */ /* 0x000fe2000000189c */
[----:B------:R-:W-:-:S02]  /*108c0*/  FMUL.FTZ R49, R49, R16 ;  /* 0x0000001031317220 */ /* 0x000fc40000410000 */
[-C--:B------:R-:W-:Y:S02]  /*108d0*/  FMUL.FTZ R50, R50, R15.reuse ;  /* 0x0000000f32327220 */ /* 0x080fe40000410000 */
[----:B------:R-:W-:Y:S02]  /*108e0*/  FMUL.FTZ R51, R51, R15 ;  /* 0x0000000f33337220 */ /* 0x000fe40000410000 */
[----:B------:R-:W-:Y:S01]  /*108f0*/  MOV R158, R4 ;  /* 0x00000004009e7202 */ /* 0x000fe20000000f00 */
[----:B------:R-:W-:Y:S01]  /*10900*/  FFMA.FTZ R4, R133, c[0x0][0x23c], -R12 ;  /* 0x00008f0085047a23 */ /* 0x000fe2000001080c */
[----:B------:R-:W-:Y:S01]  /*10910*/  MOV R159, R21 ;  /* 0x00000015009f7202 */ /* 0x000fe20000000f00 */
[----:B------:R-:W-:Y:S01]  /*10920*/  HMMA.16816.F32 R244, R8, R178, R172 ;  /* 0x000000b208f4723c */ /* 0x000fe200000018ac */
[-C--:B------:R-:W-:Y:S01]  /*10930*/  FMUL.FTZ R68, R68, R16.reuse ;  /* 0x0000001044447220 */ /* 0x080fe20000410000 */
[----:B------:R1:W-:Y:S01]  /*10940*/  MUFU.EX2 R133, R4 ;  /* 0x0000000400857308 */ /* 0x0003e20000000800 */
[----:B------:R-:W-:-:S02]  /*10950*/  FMUL.FTZ R69, R69, R16 ;  /* 0x0000001045457220 */ /* 0x000fc40000410000 */
[-C--:B------:R-:W-:Y:S02]  /*10960*/  FMUL.FTZ R70, R70, R15.reuse ;  /* 0x0000000f46467220 */ /* 0x080fe40000410000 */
[----:B------:R-:W-:Y:S01]  /*10970*/  FMUL.FTZ R71, R71, R15 ;  /* 0x0000000f47477220 */ /* 0x000fe20000410000 */
[C---:B------:R-:W-:Y:S01]  /*10980*/  HMMA.16816.F32 R24, R8.reuse, R26, R128 ;  /* 0x0000001a0818723c */ /* 0x040fe20000001880 */
        /* <DEDUP_REMOVED lines=9> */
[----:B------:R-:W-:Y:S01]  /*10a20*/  HMMA.16816.F32 R52, R8, R140, R52 ;  /* 0x0000008c0834723c */ /* 0x000fe20000001834 */
[----:B-1----:R-:W-:-:S02]  /*10a30*/  FFMA.FTZ R4, R138, c[0x0][0x23c], -R12 ;  /* 0x00008f008a047a23 */ /* 0x002fc4000001080c */
[-C--:B------:R-:W-:Y:S02]  /*10a40*/  FMUL.FTZ R85, R85, R16.reuse ;  /* 0x0000001055557220 */ /* 0x080fe40000410000 */
[----:B------:R-:W1:Y:S01]  /*10a50*/  MUFU.EX2 R139, R4 ;  /* 0x00000004008b7308 */ /* 0x000e620000000800 */
[-C--:B------:R-:W-:Y:S02]  /*10a60*/  FMUL.FTZ R86, R86, R15.reuse ;  /* 0x0000000f56567220 */ /* 0x080fe40000410000 */
[-C--:B------:R-:W-:Y:S01]  /*10a70*/  FMUL.FTZ R87, R87, R15.reuse ;  /* 0x0000000f57577220 */ /* 0x080fe20000410000 */
[----:B------:R-:W-:Y:S01]  /*10a80*/  HMMA.16816.F32 R200, R8, R142, R64 ;  /* 0x0000008e08c8723c */ /* 0x000fe20000001840 */
[-C--:B------:R-:W-:Y:S01]  /*10a90*/  FMUL.FTZ R96, R96, R16.reuse ;  /* 0x0000001060607220 */ /* 0x080fe20000410000 */
[----:B------:R-:W-:Y:S01]  /*10aa0*/  LDSM.16.MT88.4 R64, [R213+0xa800] ;  /* 0x00a80000d540783b */ /* 0x000fe20000004200 */
[----:B------:R-:W-:Y:S02]  /*10ab0*/  FMUL.FTZ R97, R97, R16 ;  /* 0x0000001061617220 */ /* 0x000fe40000410000 */
[----:B------:R-:W-:-:S02]  /*10ac0*/  FMUL.FTZ R98, R98, R15 ;  /* 0x0000000f62627220 */ /* 0x000fc40000410000 */
[----:B------:R-:W-:Y:S01]  /*10ad0*/  FMUL.FTZ R99, R99, R15 ;  /* 0x0000000f63637220 */ /* 0x000fe20000410000 */
[C---:B------:R-:W-:Y:S01]  /*10ae0*/  HMMA.16816.F32 R36, R8.reuse, R144, R36 ;  /* 0x000000900824723c */ /* 0x040fe20000001824 */
[-C--:B------:R-:W-:Y:S02]  /*10af0*/  FMUL.FTZ R112, R112, R16.reuse ;  /* 0x0000001070707220 */ /* 0x080fe40000410000 */
[-C--:B------:R-:W-:Y:S01]  /*10b00*/  FMUL.FTZ R113, R113, R16.reuse ;  /* 0x0000001071717220 */ /* 0x080fe20000410000 */
[----:B-1----:R-:W-:Y:S01]  /*10b10*/  F2FP.PACK_AB R128, R139, R133 ;  /* 0x000000858b80723e */ /* 0x002fe200000000ff */
[----:B------:R-:W-:Y:S02]  /*10b20*/  FFMA.FTZ R4, R132, c[0x0][0x23c], -R12 ;  /* 0x00008f0084047a23 */ /* 0x000fe4000001080c */
[-C--:B------:R-:W-:Y:S01]  /*10b30*/  FMUL.FTZ R114, R114, R15.reuse ;  /* 0x0000000f72727220 */ /* 0x080fe20000410000 */
[----:B------:R-:W-:Y:S01]  /*10b40*/  HMMA.16816.F32 R236, R8, R146, R48 ;  /* 0x0000009208ec723c */ /* 0x000fe20000001830 */
[----:B------:R1:W-:Y:S01]  /*10b50*/  MUFU.EX2 R176, R4 ;  /* 0x0000000400b07308 */ /* 0x0003e20000000800 */
[----:B------:R-:W-:Y:S01]  /*10b60*/  FMUL.FTZ R115, R115, R15 ;  /* 0x0000000f73737220 */ /* 0x000fe20000410000 */
[----:B------:R-:W2:Y:S01]  /*10b70*/  LDSM.16.MT88.4 R48, [R214+0xa800] ;  /* 0x00a80000d630783b */ /* 0x000ea20000004200 */
[----:B------:R-:W-:-:S02]  /*10b80*/  FMUL.FTZ R100, R100, R16 ;  /* 0x0000001064647220 */ /* 0x000fc40000410000 */
[----:B------:R-:W-:Y:S02]  /*10b90*/  FMUL.FTZ R101, R101, R16 ;  /* 0x0000001065657220 */ /* 0x000fe40000410000 */
[----:B------:R-:W-:Y:S01]  /*10ba0*/  HMMA.16816.F32 R68, R8, R28, R68 ;  /* 0x0000001c0844723c */ /* 0x000fe20000001844 */
[-C--:B------:R-:W-:Y:S02]  /*10bb0*/  FMUL.FTZ R102, R102, R15.reuse ;  /* 0x0000000f66667220 */ /* 0x080fe40000410000 */
[----:B------:R-:W-:-:S05]  /*10bc0*/  FMUL.FTZ R103, R103, R15 ;  /* 0x0000000f67677220 */ /* 0x000fca0000410000 */
[C---:B------:R-:W-:Y:S01]  /*10bd0*/  HMMA.16816.F32 R140, R8.reuse, R30, R80 ;  /* 0x0000001e088c723c */ /* 0x040fe20000001850 */
[----:B-1----:R-:W-:Y:S01]  /*10be0*/  FFMA.FTZ R4, R184, c[0x0][0x23c], -R12 ;  /* 0x00008f00b8047a23 */ /* 0x002fe2000001080c */
[----:B------:R-:W-:Y:S01]  /*10bf0*/  MOV R184, R5 ;  /* 0x0000000500b87202 */ /* 0x000fe20000000f00 */
[----:B------:R-:W1:Y:S02]  /*10c00*/  LDSM.16.MT88.4 R80, [R209+0xb800] ;  /* 0x00b80000d150783b */ /* 0x000e640000004200 */
[----:B------:R3:W4:Y:S03]  /*10c10*/  MUFU.EX2 R138, R4 ;  /* 0x00000004008a7308 */ /* 0x0007260000000800 */
[C---:B------:R-:W-:Y:S08]  /*10c20*/  HMMA.16816.F32 R84, R8.reuse, R32, R84 ;  /* 0x000000200854723c */ /* 0x040ff00000001854 */
[----:B------:R-:W-:Y:S01]  /*10c30*/  HMMA.16816.F32 R32, R8, R34, R96 ;  /* 0x000000220820723c */ /* 0x000fe20000001860 */
[----:B------:R-:W5:Y:S01]  /*10c40*/  LDSM.16.MT88.4 R96, [R211+0xb800] ;  /* 0x00b80000d360783b */ /* 0x000f620000004200 */
[----:B---3--:R-:W-:Y:S01]  /*10c50*/  FFMA.FTZ R4, R182, c[0x0][0x23c], -R3 ;  /* 0x00008f00b6047a23 */ /* 0x008fe20000010803 */
[----:B------:R-:W-:-:S02]  /*10c60*/  MOV R182, R20 ;  /* 0x0000001400b67202 */ /* 0x000fc40000000f00 */
[----:B----4-:R-:W-:Y:S01]  /*10c70*/  F2FP.PACK_AB R130, R138, R176 ;  /* 0x000000b08a82723e */ /* 0x010fe200000000ff */
[----:B------:R3:W-:Y:S02]  /*10c80*/  MUFU.EX2 R21, R4 ;  /* 0x0000000400157308 */ /* 0x0007e40000000800 */
[C---:B------:R-:W-:Y:S01]  /*10c90*/  HMMA.16816.F32 R28, R8.reuse, R42, R112 ;  /* 0x0000002a081c723c */ /* 0x040fe20000001870 */
[----:B------:R-:W-:Y:S07]  /*10ca0*/  LDSM.16.MT88.4 R112, [R214+0xb800] ;  /* 0x00b80000d670783b */ /* 0x000fee0000004200 */
[----:B------:R-:W-:Y:S01]  /*10cb0*/  HMMA.16816.F32 R100, R8, R40, R100 ;  /* 0x000000280864723c */ /* 0x000fe20000001864 */
[----:B---3--:R-:W-:-:S02]  /*10cc0*/  FFMA.FTZ R4, R183, c[0x0][0x23c], -R3 ;  /* 0x00008f00b7047a23 */ /* 0x008fc40000010803 */
[----:B------:R-:W-:Y:S02]  /*10cd0*/  IMAD.MOV.U32 R183, RZ, RZ, R19 ;  /* 0x000000ffffb77224 */ /* 0x000fe400078e0013 */
[----:B------:R3:W4:Y:S02]  /*10ce0*/  MUFU.EX2 R23, R4 ;  /* 0x0000000400177308 */ /* 0x0007240000000800 */
[----:B------:R-:W-:Y:S02]  /*10cf0*/  FFMA.FTZ R11, R177, R16, R235 ;  /* 0x00000010b10b7223 */ /* 0x000fe400000100eb */
[----:B------:R-:W-:Y:S02]  /*10d00*/  FFMA.FTZ R8, R243, R15, R206 ;  /* 0x0000000ff3087223 */ /* 0x000fe400000100ce */
[----:B------:R-:W-:Y:S02]  /*10d10*/  FADD.FTZ R11, R234, R11 ;  /* 0x0000000bea0b7221 */ /* 0x000fe40000010000 */
[----:B------:R-:W-:-:S02]  /*10d20*/  FADD.FTZ R10, R205, R8 ;  /* 0x00000008cd0a7221 */ /* 0x000fc40000010000 */
[--C-:B---3--:R-:W-:Y:S01]  /*10d30*/  FFMA.FTZ R4, R181, c[0x0][0x23c], -R3.reuse ;  /* 0x00008f00b5047a23 */ /* 0x108fe20000010803 */
[----:B------:R-:W-:Y:S01]  /*10d40*/  MOV R181, R159 ;  /* 0x0000009f00b57202 */ /* 0x000fe20000000f00 */
[----:B------:R-:W-:Y:S01]  /*10d50*/  FFMA.FTZ R3, R185, c[0x0][0x23c], -R3 ;  /* 0x00008f00b9037a23 */ /* 0x000fe20000010803 */
[----:B----4-:R-:W-:Y:S01]  /*10d60*/  F2FP.PACK_AB R129, R23, R21 ;  /* 0x000000151781723e */ /* 0x010fe200000000ff */
[----:B------:R-:W-:Y:S01]  /*10d70*/  MUFU.EX2 R132, R4 ;  /* 0x0000000400847308 */ /* 0x000fe20000000800 */
[----:B------:R-:W-:-:S07]  /*10d80*/  MOV R185, R6 ;  /* 0x0000000600b97202 */ /* 0x000fce0000000f00 */
[----:B------:R3:W4:Y:S02]  /*10d90*/  MUFU.EX2 R22, R3 ;  /* 0x0000000300167308 */ /* 0x0007240000000800 */
[----:B---3--:R-:W-:Y:S01]  /*10da0*/  FFMA.FTZ R3, R180, c[0x0][0x23c], -R2 ;  /* 0x00008f00b4037a23 */ /* 0x008fe20000010802 */
[----:B------:R-:W-:Y:S02]  /*10db0*/  MOV R180, R158 ;  /* 0x0000009e00b47202 */ /* 0x000fe40000000f00 */
[----:B------:R-:W3:Y:S03]  /*10dc0*/  LDSM.16.MT88.4 R156, [R209+0xa800] ;  /* 0x00a80000d19c783b */ /* 0x000ee60000004200 */
[----:B------:R1:W-:Y:S01]  /*10dd0*/  MUFU.EX2 R20, R3 ;  /* 0x0000000300147308 */ /* 0x0003e20000000800 */
[----:B----4-:R-:W-:-:S07]  /*10de0*/  F2FP.PACK_AB R131, R22, R132 ;  /* 0x000000841683723e */ /* 0x010fce00000000ff */
[----:B--2---:R-:W-:Y:S01]  /*10df0*/  HMMA.16816.F32 R36, R128, R48, R36 ;  /* 0x000000308024723c */ /* 0x004fe20000001824 */
[----:B-1----:R-:W-:Y:S01]  /*10e00*/  FFMA.FTZ R3, R186, c[0x0][0x23c], -R2 ;  /* 0x00008f00ba037a23 */ /* 0x002fe20000010802 */
[----:B------:R-:W-:-:S06]  /*10e10*/  MOV R186, R7 ;  /* 0x0000000700ba7202 */ /* 0x000fcc0000000f00 */
[C---:B------:R-:W-:Y:S01]  /*10e20*/  HMMA.16816.F32 R52, R128.reuse, R64, R52 ;  /* 0x000000408034723c */ /* 0x040fe20000001834 */
[----:B------:R-:W1:Y:S01]  /*10e30*/  LDSM.16.MT88.4 R4, [R213+0xb800] ;  /* 0x00b80000d504783b */ /* 0x000e620000004200 */
[----:B------:R2:W4:Y:S06]  /*10e40*/  MUFU.EX2 R19, R3 ;  /* 0x0000000300137308 */ /* 0x00052c0000000800 */
[C---:B------:R-:W-:Y:S08]  /*10e50*/  HMMA.16816.F32 R68, R128.reuse, R80, R68 ;  /* 0x000000508044723c */ /* 0x040ff00000001844 */
[C---:B-----5:R-:W-:Y:S01]  /*10e60*/  HMMA.16816.F32 R84, R128.reuse, R96, R84 ;  /* 0x000000608054723c */ /* 0x060fe20000001854 */
[--C-:B--2---:R-:W-:Y:S01]  /*10e70*/  FFMA.FTZ R3, R187, c[0x0][0x23c], -R2.reuse ;  /* 0x00008f00bb037a23 */ /* 0x104fe20000010802 */
[----:B------:R-:W-:Y:S01]  /*10e80*/  MOV R187, R124 ;  /* 0x0000007c00bb7202 */ /* 0x000fe20000000f00 */
[----:B------:R-:W-:Y:S01]  /*10e90*/  FFMA.FTZ R2, R188, c[0x0][0x23c], -R2 ;  /* 0x00008f00bc027a23 */ /* 0x000fe20000010802 */
[----:B----4-:R-:W-:Y:S01]  /*10ea0*/  F2FP.PACK_AB R124, R19, R20 ;  /* 0x00000014137c723e */ /* 0x010fe200000000ff */
[----:B------:R-:W-:Y:S03]  /*10eb0*/  MUFU.EX2 R18, R3 ;  /* 0x0000000300127308 */ /* 0x000fe60000000800 */
[C---:B---3--:R-:W-:Y:S01]  /*10ec0*/  HMMA.16816.F32 R144, R128.reuse, R156, R172 ;  /* 0x0000009c8090723c */ /* 0x048fe200000018ac */
[----:B------:R-:W2:Y:S04]  /*10ed0*/  LDSM.16.MT88.4 R172, [R211+0xa800] ;  /* 0x00a80000d3ac783b */ /* 0x000ea80000004200 */
[----:B------:R3:W4:Y:S03]  /*10ee0*/  MUFU.EX2 R17, R2 ;  /* 0x0000000200117308 */ /* 0x0007260000000800 */
[C---:B------:R-:W-:Y:S08]  /*10ef0*/  HMMA.16816.F32 R100, R128.reuse, R112, R100 ;  /* 0x000000708064723c */ /* 0x040ff00000001864 */
[----:B-1----:R-:W-:Y:S01]  /*10f00*/  HMMA.16816.F32 R116, R128, R4, R116 ;  /* 0x000000048074723c */ /* 0x002fe20000001874 */
[----:B---3--:R-:W-:Y:S01]  /*10f10*/  FFMA.FTZ R2, R189, c[0x0][0x23c], -R0 ;  /* 0x00008f00bd027a23 */ /* 0x008fe20000010800 */
[----:B----4-:R-:W-:-:S03]  /*10f20*/  F2FP.PACK_AB R126, R17, R18 ;  /* 0x00000012117e723e */ /* 0x010fc600000000ff */
[----:B------:R1:W-:Y:S03]  /*10f30*/  MUFU.EX2 R12, R2 ;  /* 0x00000002000c7308 */ /* 0x0003e60000000800 */
[----:B--2---:R-:W-:Y:S01]  /*10f40*/  HMMA.16816.F32 R160, R128, R172, R160 ;  /* 0x000000ac80a0723c */ /* 0x004fe200000018a0 */
[----:B-1----:R-:W-:-:S04]  /*10f50*/  FFMA.FTZ R2, R191, c[0x0][0x23c], -R0 ;  /* 0x00008f00bf027a23 */ /* 0x002fc80000010800 */
[----:B------:R1:W2:Y:S02]  /*10f60*/  MUFU.EX2 R3, R2 ;  /* 0x0000000200037308 */ /* 0x0002a40000000800 */
[--C-:B-1----:R-:W-:Y:S01]  /*10f70*/  FFMA.FTZ R2, R192, c[0x0][0x23c], -R0.reuse ;  /* 0x00008f00c0027a23 */ /* 0x102fe20000010800 */
[----:B--2---:R-:W-:Y:S01]  /*10f80*/  F2FP.PACK_AB R125, R3, R12 ;  /* 0x0000000c037d723e */ /* 0x004fe200000000ff */
[----:B------:R-:W-:-:S04]  /*10f90*/  FFMA.FTZ R0, R190, c[0x0][0x23c], -R0 ;  /* 0x00008f00be007a23 */ /* 0x000fc80000010800 */
[----:B------:R-:W-:Y:S08]  /*10fa0*/  MUFU.EX2 R2, R2 ;  /* 0x0000000200027308 */ /* 0x000ff00000000800 */
        /* <DEDUP_REMOVED lines=57> */
[----:B------:R1:W-:Y:S02]  /*11340*/  STL [R1], R0 ;  /* 0x0000000001007387 */ /* 0x0003e40000100800 */
.L_x_1123:
[----:B-1----:R-:W-:-:S06]  /*11350*/  UISETP.GT.AND UP0, UPT, UR21, UR8, UPT ;  /* 0x000000081500728c */ /* 0x002fcc000bf04270 */
[----:B------:R-:W-:-:S13]  /*11360*/  PLOP3.LUT P0, PT, PT, PT, UP0, 0x80, 0x0 ;  /* 0x000000000000781c */ /* 0x000fda0003f0f008 */
[----:B------:R-:W-:Y:S05]  /*11370*/  @!P0 BRA `(.L_x_1136) ;  /* 0x00002d2000008947 */ /* 0x000fea0003800000 */
[----:B------:R-:W2:Y:S01]  /*11380*/  LDL.LU.64 R6, [R1+0x18] ;  /* 0x0000180001067983 */ /* 0x000ea20000300a00 */
[----:B------:R-:W-:Y:S01]  /*11390*/  IMAD.MOV.U32 R132, RZ, RZ, R135 ;  /* 0x000000ffff847224 */ /* 0x000fe200078e0087 */
[----:B------:R-:W-:Y:S01]  /*113a0*/  MOV R3, R136 ;  /* 0x0000008800037202 */ /* 0x000fe20000000f00 */
[----:B------:R-:W-:Y:S01]  /*113b0*/  IMAD.MOV.U32 R139, RZ, RZ, R137 ;  /* 0x000000ffff8b7224 */ /* 0x000fe200078e0089 */
[----:B------:R-:W2:Y:S01]  /*113c0*/  LDL.LU.64 R4, [R1+0x40] ;  /* 0x0000400001047983 */ /* 0x000ea20000300a00 */
[----:B------:R-:W-:-:S03]  /*113d0*/  MOV R138, R134 ;  /* 0x00000086008a7202 */ /* 0x000fc60000000f00 */
[----:B------:R-:W3:Y:S01]  /*113e0*/  LDL.64 R8, [R1+0x20] ;  /* 0x0000200001087983 */ /* 0x000ee20000100a00 */
[----:B------:R-:W-:Y:S01]  /*113f0*/  ISETP.GE.AND P4, PT, R252, c[0x0][0x220], PT ;  /* 0x00008800fc007a0c */ /* 0x000fe20003f86270 */
[----:B--2---:R-:W-:-:S05]  /*11400*/  IMAD.MOV.U32 R5, RZ, RZ, R7 ;  /* 0x000000ffff057224 */ /* 0x004fca00078e0007 */
[----:B------:R1:W-:Y:S01]  /*11410*/  STL.64 [R1+0x18], R4 ;  /* 0x0000180401007387 */ /* 0x0003e20000100a00 */
[----:B---3--:R-:W-:Y:S01]  /*11420*/  ISETP.GE.AND P5, PT, R8, c[0x0][0x220], PT ;  /* 0x0000880008007a0c */ /* 0x008fe20003fa6270 */
[----:B------:R-:W-:Y:S05]  /*11430*/  BRA `(.L_x_1137) ;  /* 0x000002e000007947 */ /* 0x000fea0003800000 */
.L_x_1139:
        /* <DEDUP_REMOVED lines=46> */
.L_x_1137:
[----:B------:R-:W2:Y:S01]  /*11720*/  LDL.64 R6, [R1+0x18] ;  /* 0x0000180001067983 */ /* 0x000ea20000100a00 */
[----:B------:R-:W-:Y:S04]  /*11730*/  DEPBAR.LE SB0, 0x0 ;  /* 0x000080000000791a */ /* 0x000fe80000000000 */
[----:B------:R-:W-:Y:S01]  /*11740*/  BAR.SYNC.DEFER_BLOCKING 0x0 ;  /* 0x0000000000007b1d */ /* 0x000fe20000010000 */
[----:B------:R-:W-:Y:S04]  /*11750*/  UIADD3 UR7, UR21, -0x1, URZ ;  /* 0xffffffff15077890 */ /* 0x000fe8000fffe03f */
        /* <DEDUP_REMOVED lines=18> */
[----:B------:R-:W-:Y:S01]  /*11880*/  @P4 STS.128 [R223+0xb000], RZ ;  /* 0x00b000ffdf004388 */ /* 0x000fe20000000c00 */
[----:B------:R-:W-:Y:S02]  /*11890*/  IADD3.X R5, R2, UR13, RZ, P0, !PT ;  /* 0x0000000d02057c10 */ /* 0x000fe400087fe4ff */
[C---:B------:R-:W-:Y:S02]  /*118a0*/  @!P4 LEA R6, P0, R0.reuse, c[0x0][0x170], 0x1 ;  /* 0x00005c000006ca11 */ /* 0x040fe400078008ff */
[----:B------:R-:W-:Y:S01]  /*118b0*/  @!PT LDS RZ, [RZ] ;  /* 0x00000000fffff984 */ /* 0x000fe20000000800 */
[----:B------:R-:W-:Y:S01]  /*118c0*/  @!PT LDS RZ, [RZ] ;  /* 0x00000000fffff984 */ /* 0x000fe20000000800 */
[----:B------:R-:W-:Y:S01]  /*118d0*/  @!PT LDS RZ, [RZ] ;  /* 0x00000000fffff984 */ /* 0x000fe20000000800 */
[----:B------:R2:W-:Y:S01]  /*118e0*/  @!P4 LDGSTS.E.BYPASS.LTC128B.128 [R223+0xb000], [R8.64+0x80] ;  /* 0x0b00008008dfcfae */ /* 0x0005e2000b901d50 */
[C-C-:B------:R-:W-:Y:S02]  /*118f0*/  @!P5 LEA.HI.X R11, R0.reuse, c[0x0][0x174], R5.reuse, 0x1, P2 ;  /* 0x00005d00000bda11 */ /* 0x140fe400010f0c05 */
[----:B------:R-:W-:Y:S02]  /*11900*/  @!P4 LEA.HI.X R7, R0, c[0x0][0x174], R5, 0x1, P0 ;  /* 0x00005d000007ca11 */ /* 0x000fe400000f0c05 */
[----:B------:R-:W-:Y:S01]  /*11910*/  @P5 STS.128 [R223+0xa800], RZ ;  /* 0x00a800ffdf005388 */ /* 0x000fe20000000c00 */
[----:B------:R-:W-:Y:S04]  /*11920*/  PLOP3.LUT P0, PT, PT, PT, UP0, 0x80, 0x0 ;  /* 0x000000000000781c */ /* 0x000fe80003f0f008 */
        /* <DEDUP_REMOVED lines=10> */
[----:B------:R-:W3:Y:S05]  /*119d0*/  LDSM.16.M88.4 R16, [R208+0x8000] ;  /* 0x00800000d010783b */ /* 0x000eea0000000200 */
[----:B------:R-:W2:Y:S05]  /*119e0*/  LDSM.16.M88.4 R28, [R210+0x2000] ;  /* 0x00200000d21c783b */ /* 0x000eaa0000000200 */
[----:B------:R-:W4:Y:S05]  /*119f0*/  LDSM.16.M88.4 R140, [R208+0x8800] ;  /* 0x00880000d08c783b */ /* 0x000f2a0000000200 */
[----:B------:R-:W0:Y:S05]  /*11a00*/  LDGDEPBAR ;  /* 0x00000000000079af */ /* 0x000e2a0000000000 */
[----:B------:R-:W-:Y:S05]  /*11a10*/  LDSM.16.M88.4 R176, [R212] ;  /* 0x00000000d4b0783b */ /* 0x000fea0000000200 */
[----:B------:R-:W5:Y:S05]  /*11a20*/  LDSM.16.M88.4 R180, [R219] ;  /* 0x00000000dbb4783b */ /* 0x000f6a0000000200 */
[----:B------:R-:W4:Y:S05]  /*11a30*/  LDSM.16.M88.4 R184, [R212+0x2000] ;  /* 0x00200000d4b8783b */ /* 0x000f2a0000000200 */
[----:B------:R-:W5:Y:S01]  /*11a40*/  LDSM.16.M88.4 R188, [R222] ;  /* 0x00000000debc783b */ /* 0x000f620000000200 */
[-C--:B---3--:R-:W-:Y:S04]  /*11a50*/  HMMA.16816.F32 R4, R32, R16.reuse, RZ ;  /* 0x000000102004723c */ /* 0x088fe800000018ff */
[----:B------:R-:W-:Y:S05]  /*11a60*/  LDSM.16.M88.4 R192, [R218] ;  /* 0x00000000dac0783b */ /* 0x000fea0000000200 */
[----:B------:R-:W3:Y:S01]  /*11a70*/  LDSM.16.M88.4 R196, [R217+0x8000] ;  /* 0x00800000d9c4783b */ /* 0x000ee20000000200 */
[C---:B--2---:R-:W-:Y:S04]  /*11a80*/  HMMA.16816.F32 R8, R28.reuse, R16, RZ ;  /* 0x000000101c08723c */ /* 0x044fe800000018ff */
[----:B------:R-:W2:Y:S04]  /*11a90*/  LDSM.16.M88.4 R200, [R218+0x2000] ;  /* 0x00200000dac8783b */ /* 0x000ea80000000200 */
[-C--:B-1----:R-:W-:Y:S01]  /*11aa0*/  HMMA.16816.F32 R12, R28, R18.reuse, RZ ;  /* 0x000000121c0c723c */ /* 0x082fe200000018ff */
[----:B------:R-:W-:Y:S07]  /*11ab0*/  LDSM.16.M88.4 R204, [R216+0x2000] ;  /* 0x00200000d8cc783b */ /* 0x000fee0000000200 */
[C---:B------:R-:W-:Y:S08]  /*11ac0*/  HMMA.16816.F32 R16, R32.reuse, R18, RZ ;  /* 0x000000122010723c */ /* 0x040ff000000018ff */
[-C--:B----4-:R-:W-:Y:S08]  /*11ad0*/  HMMA.16816.F32 R20, R32, R140.reuse, RZ ;  /* 0x0000008c2014723c */ /* 0x090ff000000018ff */
[C---:B------:R-:W-:Y:S08]  /*11ae0*/  HMMA.16816.F32 R24, R28.reuse, R140, RZ ;  /* 0x0000008c1c18723c */ /* 0x040ff000000018ff */
[-C--:B------:R-:W-:Y:S08]  /*11af0*/  HMMA.16816.F32 R28, R28, R142.reuse, RZ ;  /* 0x0000008e1c1c723c */ /* 0x080ff000000018ff */
[----:B------:R-:W-:Y:S01]  /*11b00*/  HMMA.16816.F32 R32, R32, R142, RZ ;  /* 0x0000008e2020723c */ /* 0x000fe200000018ff */
[----:B------:R-:W1:Y:S07]  /*11b10*/  LDSM.16.M88.4 R140, [R217+0x8800] ;  /* 0x00880000d98c783b */ /* 0x000e6e0000000200 */
[-C--:B-----5:R-:W-:Y:S08]  /*11b20*/  HMMA.16816.F32 R4, R176, R180.reuse, R4 ;  /* 0x000000b4b004723c */ /* 0x0a0ff00000001804 */
[C---:B------:R-:W-:Y:S08]  /*11b30*/  HMMA.16816.F32 R8, R184.reuse, R180, R8 ;  /* 0x000000b4b808723c */ /* 0x040ff00000001808 */
        /* <DEDUP_REMOVED lines=10> */
[-C--:B---3--:R-:W-:Y:S08]  /*11be0*/  HMMA.16816.F32 R4, R192, R196.reuse, R4 ;  /* 0x000000c4c004723c */ /* 0x088ff00000001804 */
[C---:B--2---:R-:W-:Y:S08]  /*11bf0*/  HMMA.16816.F32 R8, R200.reuse, R196, R8 ;  /* 0x000000c4c808723c */ /* 0x044ff00000001808 */
[-C--:B------:R-:W-:Y:S08]  /*11c00*/  HMMA.16816.F32 R12, R200, R198.reuse, R12 ;  /* 0x000000c6c80c723c */ /* 0x080ff0000000180c */
[C---:B------:R-:W-:Y:S01]  /*11c10*/  HMMA.16816.F32 R16, R192.reuse, R198, R16 ;  /* 0x000000c6c010723c */ /* 0x040fe20000001810 */
[----:B------:R-:W2:Y:S07]  /*11c20*/  LDSM.16.M88.4 R196, [R208+0x9000] ;  /* 0x00900000d0c4783b */ /* 0x000eae0000000200 */
[-C--:B-1----:R-:W-:Y:S08]  /*11c30*/  HMMA.16816.F32 R20, R192, R140.reuse, R20 ;  /* 0x0000008cc014723c */ /* 0x082ff00000001814 */
[C---:B------:R-:W-:Y:S08]  /*11c40*/  HMMA.16816.F32 R24, R200.reuse, R140, R24 ;  /* 0x0000008cc818723c */ /* 0x040ff00000001818 */
[-C--:B------:R-:W-:Y:S01]  /*11c50*/  HMMA.16816.F32 R28, R200, R142.reuse, R28 ;  /* 0x0000008ec81c723c */ /* 0x080fe2000000181c */
[----:B------:R-:W1:Y:S07]  /*11c60*/  LDSM.16.M88.4 R200, [R210+0x6000] ;  /* 0x00600000d2c8783b */ /* 0x000e6e0000000200 */
        /* <DEDUP_REMOVED lines=57> */
.L_x_1138:
        /* <DEDUP_REMOVED lines=8> */
[C---:B-1----:R-:W-:Y:S02]  /*12080*/  IADD3 R135, R0.reuse, 0x1, RZ ;  /* 0x0000000100877810 */ /* 0x042fe40007ffe0ff */
[C---:B------:R-:W-:Y:S02]  /*12090*/  ISETP.GE.AND P3, PT, R0.reuse, R227, PT ;  /* 0x000000e30000720c */ /* 0x040fe40003f66270 */
[C---:B------:R-:W-:Y:S02]  /*120a0*/  ISETP.GE.AND P0, PT, R135.reuse, R226, PT ;  /* 0x000000e28700720c */ /* 0x040fe40003f06270 */
[C---:B------:R-:W-:Y:S02]  /*120b0*/  IADD3 R134, R0.reuse, 0x8, RZ ;  /* 0x0000000800867810 */ /* 0x040fe40007ffe0ff */
[C---:B------:R-:W-:Y:S02]  /*120c0*/  IADD3 R133, R0.reuse, 0x9, RZ ;  /* 0x0000000900857810 */ /* 0x040fe40007ffe0ff */
[----:B------:R-:W-:Y:S02]  /*120d0*/  ISETP.GE.OR P3, PT, R0, R231, !P3 ;  /* 0x000000e70000720c */ /* 0x000fe40005f66670 */
[C---:B------:R-:W-:Y:S02]  /*120e0*/  ISETP.GE.AND P2, PT, R135.reuse, R227, PT ;  /* 0x000000e38700720c */ /* 0x040fe40003f46270 */
[----:B------:R-:W-:Y:S02]  /*120f0*/  ISETP.GE.OR P0, PT, R135, R230, !P0 ;  /* 0x000000e68700720c */ /* 0x000fe40004706670 */
[----:B------:R-:W-:Y:S02]  /*12100*/  FSEL R137, R4, -INF , !P3 ;  /* 0xff80000004897808 */ /* 0x000fe40005800000 */
[----:B------:R-:W-:Y:S02]  /*12110*/  FSEL R7, R7, -INF , !P0 ;  /* 0xff80000007077808 */ /* 0x000fe40004000000 */
[-C--:B------:R-:W-:Y:S02]  /*12120*/  ISETP.GE.AND P0, PT, R133, R226.reuse, PT ;  /* 0x000000e28500720c */ /* 0x080fe40003f06270 */
[----:B------:R-:W-:Y:S02]  /*12130*/  ISETP.GE.OR P2, PT, R135, R231, !P2 ;  /* 0x000000e78700720c */ /* 0x000fe40005746670 */
[-C--:B------:R-:W-:Y:S02]  /*12140*/  ISETP.GE.AND P3, PT, R134, R227.reuse, PT ;  /* 0x000000e38600720c */ /* 0x080fe40003f66270 */
[----:B------:R-:W-:Y:S02]  /*12150*/  ISETP.GE.AND P1, PT, R0, R226, PT ;  /* 0x000000e20000720c */ /* 0x000fe40003f26270 */
[----:B------:R-:W-:Y:S02]  /*12160*/  FSEL R142, R5, -INF , !P2 ;  /* 0xff800000058e7808 */ /* 0x000fe40005000000 */
[C---:B------:R-:W-:Y:S02]  /*12170*/  ISETP.GE.AND P2, PT, R133.reuse, R227, PT ;  /* 0x000000e38500720c */ /* 0x040fe40003f46270 */
[----:B------:R-:W-:Y:S02]  /*12180*/  ISETP.GE.OR P3, PT, R134, R231, !P3 ;  /* 0x000000e78600720c */ /* 0x000fe40005f66670 */
[-C--:B------:R-:W-:Y:S02]  /*12190*/  ISETP.GE.OR P0, PT, R133, R230.reuse, !P0 ;  /* 0x000000e68500720c */ /* 0x080fe40004706670 */
[C---:B------:R-:W-:Y:S02]  /*121a0*/  IADD3 R4, R0.reuse, 0x10, RZ ;  /* 0x0000001000047810 */ /* 0x040fe40007ffe0ff */
[----:B------:R-:W-:Y:S02]  /*121b0*/  FMNMX.FTZ R136, R137, R3, !PT ;  /* 0x0000000389887209 */ /* 0x000fe40007810000 */
[----:B------:R-:W-:Y:S02]  /*121c0*/  ISETP.GE.OR P1, PT, R0, R230, !P1 ;  /* 0x000000e60000720c */ /* 0x000fe40004f26670 */
[----:B------:R-:W-:Y:S02]  /*121d0*/  ISETP.GE.OR P2, PT, R133, R231, !P2 ;  /* 0x000000e78500720c */ /* 0x000fe40005746670 */
[----:B------:R-:W-:Y:S02]  /*121e0*/  FSEL R16, R16, -INF , !P3 ;  /* 0xff80000010107808 */ /* 0x000fe40005800000 */
[----:B------:R-:W-:Y:S02]  /*121f0*/  FSEL R19, R19, -INF , !P0 ;  /* 0xff80000013137808 */ /* 0x000fe40004000000 */
[----:B------:R-:W-:Y:S02]  /*12200*/  IADD3 R2, R0, 0x11, RZ ;  /* 0x0000001100027810 */ /* 0x000fe40007ffe0ff */
[----:B------:R-:W-:Y:S02]  /*12210*/  ISETP.GE.AND P0, PT, R4, R227, PT ;  /* 0x000000e30400720c */ /* 0x000fe40003f06270 */
[----:B------:R-:W-:Y:S02]  /*12220*/  FMNMX.FTZ R136, R142, R136, !PT ;  /* 0x000000888e887209 */ /* 0x000fe40007810000 */
[----:B------:R-:W-:Y:S02]  /*12230*/  ISETP.GE.OR P0, PT, R4, R231, !P0 ;  /* 0x000000e70400720c */ /* 0x000fe40004706670 */
[----:B------:R-:W-:Y:S02]  /*12240*/  FSEL R143, R6, -INF , !P1 ;  /* 0xff800000068f7808 */ /* 0x000fe40004800000 */
[----:B------:R-:W-:Y:S02]  /*12250*/  IADD3 R6, R0, 0x18, RZ ;  /* 0x0000001800067810 */ /* 0x000fe40007ffe0ff */
[----:B------:R-:W-:Y:S02]  /*12260*/  FSEL R17, R17, -INF , !P2 ;  /* 0xff80000011117808 */ /* 0x000fe40005000000 */
[-C--:B------:R-:W-:Y:S02]  /*12270*/  ISETP.GE.AND P6, PT, R2, R227.reuse, PT ;  /* 0x000000e30200720c */ /* 0x080fe40003fc6270 */
[----:B------:R-:W-:Y:S02]  /*12280*/  FMNMX.FTZ R136, R16, R136, !PT ;  /* 0x0000008810887209 */ /* 0x000fe40007810000 */
[----:B------:R-:W-:Y:S02]  /*12290*/  FSEL R189, R20, -INF , !P0 ;  /* 0xff80000014bd7808 */ /* 0x000fe40004000000 */
[----:B------:R-:W-:Y:S02]  /*122a0*/  IADD3 R5, R0, 0x19, RZ ;  /* 0x0000001900057810 */ /* 0x000fe40007ffe0ff */
[----:B------:R-:W-:Y:S02]  /*122b0*/  ISETP.GE.AND P3, PT, R6, R227, PT ;  /* 0x000000e30600720c */ /* 0x000fe40003f66270 */
[----:B------:R-:W-:Y:S02]  /*122c0*/  ISETP.GE.OR P6, PT, R2, R231, !P6 ;  /* 0x000000e70200720c */ /* 0x000fe400077c6670 */
[----:B------:R-:W-:Y:S02]  /*122d0*/  FMNMX.FTZ R136, R17, R136, !PT ;  /* 0x0000008811887209 */ /* 0x000fe40007810000 */
[----:B------:R-:W-:Y:S02]  /*122e0*/  FSEL R190, R21, -INF , !P6 ;  /* 0xff80000015be7808 */ /* 0x000fe40007000000 */
[----:B------:R-:W-:Y:S02]  /*122f0*/  FMNMX.FTZ R136, R189, R136, !PT ;  /* 0x00000088bd887209 */ /* 0x000fe40007810000 */
[C---:B------:R-:W-:Y:S02]  /*12300*/  ISETP.GE.AND P2, PT, R5.reuse, R227, PT ;  /* 0x000000e30500720c */ /* 0x040fe40003f46270 */
[-C--:B------:R-:W-:Y:S02]  /*12310*/  ISETP.GE.OR P3, PT, R6, R231.reuse, !P3 ;  /* 0x000000e70600720c */ /* 0x080fe40005f66670 */
[----:B------:R-:W-:Y:S02]  /*12320*/  FMNMX.FTZ R136, R190, R136, !PT ;  /* 0x00000088be887209 */ /* 0x000fe40007810000 */
[----:B------:R-:W-:Y:S02]  /*12330*/  FSEL R194, R32, -INF , !P3 ;  /* 0xff80000020c27808 */ /* 0x000fe40005800000 */
[----:B------:R-:W-:Y:S02]  /*12340*/  ISETP.GE.OR P2, PT, R5, R231, !P2 ;  /* 0x000000e70500720c */ /* 0x000fe40005746670 */
[----:B------:R-:W-:Y:S02]  /*12350*/  FMNMX.FTZ R136, R194, R136, !PT ;  /* 0x00000088c2887209 */ /* 0x000fe40007810000 */
[----:B------:R-:W-:Y:S02]  /*12360*/  FSEL R193, R33, -INF , !P2 ;  /* 0xff80000021c17808 */ /* 0x000fe40005000000 */
[C---:B------:R-:W-:Y:S02]  /*12370*/  ISETP.GE.AND P1, PT, R134.reuse, R226, PT ;  /* 0x000000e28600720c */ /* 0x040fe40003f26270 */
[----:B------:R-:W-:Y:S02]  /*12380*/  FMNMX.FTZ R136, R193, R136, !PT ;  /* 0x00000088c1887209 */ /* 0x000fe40007810000 */
[----:B------:R-:W-:Y:S02]  /*12390*/  FMNMX.FTZ R20, R143, R132, !PT ;  /* 0x000000848f147209 */ /* 0x000fe40007810000 */
[----:B------:R-:W-:Y:S01]  /*123a0*/  ISETP.GE.OR P1, PT, R134, R230, !P1 ;  /* 0x000000e68600720c */ /* 0x000fe20004f26670 */
[----:B------:R-:W1:Y:S01]  /*123b0*/  SHFL.BFLY PT, R21, R136, 0x2, 0x1f ;  /* 0x0c401f0088157f89 */ /* 0x000e6200000e0000 */
[----:B------:R-:W-:Y:S02]  /*123c0*/  FMNMX.FTZ R20, R7, R20, !PT ;  /* 0x0000001407147209 */ /* 0x000fe40007810000 */
[----:B------:R-:W-:Y:S02]  /*123d0*/  FSEL R18, R18, -INF , !P1 ;  /* 0xff80000012127808 */ /* 0x000fe40004800000 */
[-C--:B------:R-:W-:Y:S02]  /*123e0*/  ISETP.GE.AND P1, PT, R4, R226.reuse, PT ;  /* 0x000000e20400720c */ /* 0x080fe40003f26270 */
[----:B------:R-:W-:Y:S02]  /*123f0*/  ISETP.GE.AND P0, PT, R2, R226, PT ;  /* 0x000000e20200720c */ /* 0x000fe40003f06270 */
[----:B------:R-:W-:Y:S02]  /*12400*/  ISETP.GE.OR P1, PT, R4, R230, !P1 ;  /* 0x000000e60400720c */ /* 0x000fe40004f26670 */
[----:B------:R-:W-:Y:S02]  /*12410*/  FMNMX.FTZ R20, R18, R20, !PT ;  /* 0x0000001412147209 */ /* 0x000fe40007810000 */
[----:B------:R-:W-:Y:S02]  /*12420*/  FSEL R191, R22, -INF , !P1 ;  /* 0xff80000016bf7808 */ /* 0x000fe40004800000 */
[----:B------:R-:W-:Y:S02]  /*12430*/  ISETP.GE.OR P0, PT, R2, R230, !P0 ;  /* 0x000000e60200720c */ /* 0x000fe40004706670 */
[C---:B------:R-:W-:Y:S02]  /*12440*/  ISETP.GE.AND P3, PT, R6.reuse, R226, PT ;  /* 0x000000e20600720c */ /* 0x040fe40003f66270 */
[----:B------:R-:W-:Y:S02]  /*12450*/  FMNMX.FTZ R20, R19, R20, !PT ;  /* 0x0000001413147209 */ /* 0x000fe40007810000 */
[----:B------:R-:W-:Y:S02]  /*12460*/  FSEL R192, R23, -INF , !P0 ;  /* 0xff80000017c07808 */ /* 0x000fe40004000000 */
[----:B------:R-:W-:Y:S02]  /*12470*/  FMNMX.FTZ R20, R191, R20, !PT ;  /* 0x00000014bf147209 */ /* 0x000fe40007810000 */
[C---:B------:R-:W-:Y:S02]  /*12480*/  ISETP.GE.AND P0, PT, R5.reuse, R226, PT ;  /* 0x000000e20500720c */ /* 0x040fe40003f06270 */
[----:B------:R-:W-:Y:S02]  /*12490*/  ISETP.GE.OR P3, PT, R6, R230, !P3 ;  /* 0x000000e60600720c */ /* 0x000fe40005f66670 */
[----:B------:R-:W-:Y:S02]  /*124a0*/  FMNMX.FTZ R20, R192, R20, !PT ;  /* 0x00000014c0147209 */ /* 0x000fe40007810000 */
[----:B------:R-:W-:Y:S02]  /*124b0*/  ISETP.GE.OR P0, PT, R5, R230, !P0 ;  /* 0x000000e60500720c */ /* 0x000fe40004706670 */
[----:B------:R-:W-:Y:S02]  /*124c0*/  FSEL R196, R34, -INF , !P3 ;  /* 0xff80000022c47808 */ /* 0x000fe40005800000 */
[C---:B------:R-:W-:Y:S02]  /*124d0*/  ISETP.GE.AND P1, PT, R0.reuse, R225, PT ;  /* 0x000000e10000720c */ /* 0x040fe40003f26270 */
[----:B------:R-:W-:Y:S02]  /*124e0*/  ISETP.GE.AND P2, PT, R0, R224, PT ;  /* 0x000000e00000720c */ /* 0x000fe40003f46270 */
[----:B------:R-:W-:Y:S02]  /*124f0*/  FSEL R195, R35, -INF , !P0 ;  /* 0xff80000023c37808 */ /* 0x000fe40004000000 */
[----:B-1----:R-:W-:Y:S02]  /*12500*/  FMNMX.FTZ R136, R136, R21, !PT ;  /* 0x0000001588887209 */ /* 0x002fe40007810000 */
[C---:B------:R-:W-:Y:S02]  /*12510*/  ISETP.GE.OR P1, PT, R0.reuse, R229, !P1 ;  /* 0x000000e50000720c */ /* 0x040fe40004f26670 */
[----:B------:R-:W-:Y:S02]  /*12520*/  ISETP.GE.OR P2, PT, R0, R228, !P2 ;  /* 0x000000e40000720c */ /* 0x000fe40005746670 */
[----:B------:R-:W-:Y:S02]  /*12530*/  FMNMX.FTZ R0, R196, R20, !PT ;  /* 0x00000014c4007209 */ /* 0x000fe40007810000 */
[C---:B------:R-:W-:Y:S01]  /*12540*/  ISETP.GE.AND P3, PT, R135.reuse, R225, PT ;  /* 0x000000e18700720c */ /* 0x040fe20003f66270 */
[----:B------:R-:W1:Y:S01]  /*12550*/  SHFL.BFLY PT, R20, R136, 0x1, 0x1f ;  /* 0x0c201f0088147f89 */ /* 0x000e6200000e0000 */
[----:B------:R-:W-:Y:S02]  /*12560*/  ISETP.GE.AND P0, PT, R135, R224, PT ;  /* 0x000000e08700720c */ /* 0x000fe40003f06270 */
[----:B------:R-:W-:Y:S02]  /*12570*/  FMNMX.FTZ R0, R195, R0, !PT ;  /* 0x00000000c3007209 */ /* 0x000fe40007810000 */
[C---:B------:R-:W-:Y:S02]  /*12580*/  ISETP.GE.OR P3, PT, R135.reuse, R229, !P3 ;  /* 0x000000e58700720c */ /* 0x040fe40005f66670 */
[----:B------:R-:W-:Y:S02]  /*12590*/  ISETP.GE.OR P0, PT, R135, R228, !P0 ;  /* 0x000000e48700720c */ /* 0x000fe40004706670 */
[----:B------:R-:W2:Y:S01]  /*125a0*/  SHFL.BFLY PT, R135, R0, 0x2, 0x1f ;  /* 0x0c401f0000877f89 */ /* 0x000ea200000e0000 */
[----:B------:R-:W-:Y:S02]  /*125b0*/  FSEL R9, R9, -INF , !P3 ;  /* 0xff80000009097808 */ /* 0x000fe40005800000 */
[C---:B------:R-:W-:Y:S02]  /*125c0*/  ISETP.GE.AND P3, PT, R133.reuse, R225, PT ;  /* 0x000000e18500720c */ /* 0x040fe40003f66270 */
[----:B------:R-:W-:Y:S02]  /*125d0*/  FSEL R10, R10, -INF , !P2 ;  /* 0xff8000000a0a7808 */ /* 0x000fe40005000000 */
[----:B------:R-:W-:Y:S02]  /*125e0*/  ISETP.GE.OR P3, PT, R133, R229, !P3 ;  /* 0x000000e58500720c */ /* 0x000fe40005f66670 */
[-C--:B------:R-:W-:Y:S02]  /*125f0*/  ISETP.GE.AND P2, PT, R4, R225.reuse, PT ;  /* 0x000000e10400720c */ /* 0x080fe40003f46270 */
[----:B------:R-:W-:Y:S02]  /*12600*/  FSEL R13, R13, -INF , !P3 ;  /* 0xff8000000d0d7808 */ /* 0x000fe40005800000 */
[----:B------:R-:W-:Y:S02]  /*12610*/  ISETP.GE.AND P3, PT, R2, R225, PT ;  /* 0x000000e10200720c */ /* 0x000fe40003f66270 */
[----:B-1----:R-:W-:Y:S02]  /*12620*/  FMNMX.FTZ R136, R136, R20, !PT ;  /* 0x0000001488887209 */ /* 0x002fe40007810000 */
[----:B------:R-:W-:Y:S02]  /*12630*/  ISETP.GE.OR P3, PT, R2, R229, !P3 ;  /* 0x000000e50200720c */ /* 0x000fe40005f66670 */
[----:B------:R-:W-:Y:S01]  /*12640*/  FSEL R8, R8, -INF , !P1 ;  /* 0xff80000008087808 */ /* 0x000fe20004800000 */
[----:B------:R-:W-:Y:S01]  /*12650*/  FMUL.FTZ R141, R136, c[0x0][0x23c] ;  /* 0x00008f00888d7a20 */ /* 0x000fe20000410000 */
[----:B------:R-:W-:Y:S02]  /*12660*/  FSEL R198, R25, -INF , !P3 ;  /* 0xff80000019c67808 */ /* 0x000fe40005800000 */
[C---:B------:R-:W-:Y:S02]  /*12670*/  ISETP.GE.AND P3, PT, R5.reuse, R225, PT ;  /* 0x000000e10500720c */ /* 0x040fe40003f66270 */
[----:B--2---:R-:W-:Y:S02]  /*12680*/  FMNMX.FTZ R135, R0, R135, !PT ;  /* 0x0000008700877209 */ /* 0x004fe40007810000 */
[-C--:B------:R-:W-:Y:S02]  /*12690*/  ISETP.GE.OR P3, PT, R5, R229.reuse, !P3 ;  /* 0x000000e50500720c */ /* 0x080fe40005f66670 */
[----:B------:R-:W-:Y:S01]  /*126a0*/  ISETP.GE.OR P2, PT, R4, R229, !P2 ;  /* 0x000000e50400720c */ /* 0x000fe20005746670 */
[----:B------:R-:W1:Y:S01]  /*126b0*/  SHFL.BFLY PT, R21, R135, 0x1, 0x1f ;  /* 0x0c201f0087157f89 */ /* 0x000e6200000e0000 */
[----:B------:R-:W-:Y:S02]  /*126c0*/  FSEL R234, R29, -INF , !P3 ;  /* 0xff8000001dea7808 */ /* 0x000fe40005800000 */
[----:B------:R-:W-:Y:S02]  /*126d0*/  FSETP.NEU.FTZ.AND P3, PT, R136, -INF , PT ;  /* 0xff8000008800780b */ /* 0x000fe40003f7d000 */
[CC--:B------:R-:W-:Y:S02]  /*126e0*/  ISETP.GE.AND P6, PT, R134.reuse, R225.reuse, PT ;  /* 0x000000e18600720c */ /* 0x0c0fe40003fc6270 */
[C---:B------:R-:W-:Y:S02]  /*126f0*/  ISETP.GE.AND P1, PT, R134.reuse, R224, PT ;  /* 0x000000e08600720c */ /* 0x040fe40003f26270 */
[----:B------:R-:W-:Y:S02]  /*12700*/  FSEL R141, R141, RZ, P3 ;  /* 0x000000ff8d8d7208 */ /* 0x000fe40001800000 */
[----:B------:R-:W-:Y:S02]  /*12710*/  ISETP.GE.OR P1, PT, R134, R228, !P1 ;  /* 0x000000e48600720c */ /* 0x000fe40004f26670 */
[----:B------:R-:W-:Y:S01]  /*12720*/  FSEL R11, R11, -INF , !P0 ;  /* 0xff8000000b0b7808 */ /* 0x000fe20004000000 */
[--C-:B------:R-:W-:Y:S01]  /*12730*/  FFMA.FTZ R142, R142, c[0x0][0x23c], -R141.reuse ;  /* 0x00008f008e8e7a23 */ /* 0x100fe2000001088d */
[-C--:B------:R-:W-:Y:S01]  /*12740*/  ISETP.GE.AND P0, PT, R133, R224.reuse, PT ;  /* 0x000000e08500720c */ /* 0x080fe20003f06270 */
[--C-:B------:R-:W-:Y:S01]  /*12750*/  FFMA.FTZ R137, R137, c[0x0][0x23c], -R141.reuse ;  /* 0x00008f0089897a23 */ /* 0x100fe2000001088d */
[----:B------:R-:W-:Y:S01]  /*12760*/  FSEL R197, R24, -INF , !P2 ;  /* 0xff80000018c57808 */ /* 0x000fe20005000000 */
[----:B------:R2:W-:Y:S01]  /*12770*/  MUFU.EX2 R252, R142 ;  /* 0x0000008e00fc7308 */ /* 0x0005e20000000800 */
[----:B------:R-:W-:Y:S01]  /*12780*/  ISETP.GE.AND P2, PT, R6, R225, PT ;  /* 0x000000e10600720c */ /* 0x000fe20003f46270 */
[--C-:B------:R-:W-:Y:S01]  /*12790*/  FFMA.FTZ R16, R16, c[0x0][0x23c], -R141.reuse ;  /* 0x00008f0010107a23 */ /* 0x100fe2000001088d */
[----:B------:R-:W-:Y:S01]  /*127a0*/  FMNMX.FTZ R0, R10, R139, !PT ;  /* 0x0000008b0a007209 */ /* 0x000fe20007810000 */
[----:B------:R-:W-:Y:S01]  /*127b0*/  FFMA.FTZ R17, R17, c[0x0][0x23c], -R141 ;  /* 0x00008f0011117a23 */ /* 0x000fe2000001088d */
[-C--:B------:R-:W-:Y:S02]  /*127c0*/  ISETP.GE.OR P6, PT, R134, R229.reuse, !P6 ;  /* 0x000000e58600720c */ /* 0x080fe400077c6670 */
[----:B------:R-:W-:Y:S02]  /*127d0*/  ISETP.GE.OR P2, PT, R6, R229, !P2 ;  /* 0x000000e50600720c */ /* 0x000fe40005746670 */
[----:B------:R-:W-:Y:S01]  /*127e0*/  FSEL R12, R12, -INF , !P6 ;  /* 0xff8000000c0c7808 */ /* 0x000fe20007000000 */
[----:B------:R-:W-:Y:S01]  /*127f0*/  MUFU.EX2 R176, R137 ;  /* 0x0000008900b07308 */ /* 0x000fe20000000800 */
[----:B------:R-:W-:Y:S02]  /*12800*/  ISETP.GE.AND P6, PT, R4, R224, PT ;  /* 0x000000e00400720c */ /* 0x000fe40003fc6270 */
[----:B------:R-:W-:Y:S02]  /*12810*/  ISETP.GE.OR P0, PT, R133, R228, !P0 ;  /* 0x000000e48500720c */ /* 0x000fe40004706670 */
[----:B------:R-:W-:Y:S02]  /*12820*/  FSEL R14, R14, -INF , !P1 ;  /* 0xff8000000e0e7808 */ /* 0x000fe40004800000 */
[----:B------:R-:W-:Y:S02]  /*12830*/  FMNMX.FTZ R0, R11, R0, !PT ;  /* 0x000000000b007209 */ /* 0x000fe40007810000 */
[----:B------:R-:W-:Y:S01]  /*12840*/  ISETP.GE.OR P6, PT, R4, R228, !P6 ;  /* 0x000000e40400720c */ /* 0x000fe200077c6670 */
[----:B------:R-:W-:Y:S01]  /*12850*/  MUFU.EX2 R250, R16 ;  /* 0x0000001000fa7308 */ /* 0x000fe20000000800 */
[----:B------:R-:W-:Y:S02]  /*12860*/  FSEL R199, R28, -INF , !P2 ;  /* 0xff8000001cc77808 */ /* 0x000fe40005000000 */
[----:B------:R-:W-:Y:S02]  /*12870*/  ISETP.GE.AND P2, PT, R2, R224, PT ;  /* 0x000000e00200720c */ /* 0x000fe40003f46270 */
[----:B------:R-:W-:Y:S02]  /*12880*/  FSEL R15, R15, -INF , !P0 ;  /* 0xff8000000f0f7808 */ /* 0x000fe40004000000 */
[----:B------:R-:W-:Y:S02]  /*12890*/  FMNMX.FTZ R0, R14, R0, !PT ;  /* 0x000000000e007209 */ /* 0x000fe40007810000 */
[----:B------:R-:W-:Y:S01]  /*128a0*/  FSEL R235, R26, -INF , !P6 ;  /* 0xff8000001aeb7808 */ /* 0x000fe20007000000 */
[----:B------:R-:W3:Y:S01]  /*128b0*/  MUFU.EX2 R251, R17 ;  /* 0x0000001100fb7308 */ /* 0x000ee20000000800 */
        /* <DEDUP_REMOVED lines=8> */
[----:B------:R-:W-:Y:S02]  /*12940*/  FSEL R237, R30, -INF , !P1 ;  /* 0xff8000001eed7808 */ /* 0x000fe40004800000 */
[----:B------:R-:W-:Y:S02]  /*12950*/  ISETP.GE.OR P0, PT, R5, R228, !P0 ;  /* 0x000000e40500720c */ /* 0x000fe40004706670 */
[----:B-1----:R-:W-:Y:S02]  /*12960*/  FMNMX.FTZ R135, R135, R21, !PT ;  /* 0x0000001587877209 */ /* 0x002fe40007810000 */
[----:B------:R-:W-:Y:S01]  /*12970*/  FMNMX.FTZ R0, R237, R0, !PT ;  /* 0x00000000ed007209 */ /* 0x000fe20007810000 */
[----:B------:R-:W-:Y:S01]  /*12980*/  LDSM.16.MT88.4 R20, [R209+0xa000] ;  /* 0x00a00000d114783b */ /* 0x000fe20000004200 */
[----:B------:R-:W-:Y:S01]  /*12990*/  FSEL R140, R31, -INF , !P0 ;  /* 0xff8000001f8c7808 */ /* 0x000fe20004000000 */
[C---:B------:R-:W-:Y:S01]  /*129a0*/  FMUL.FTZ R2, R135.reuse, c[0x0][0x23c] ;  /* 0x00008f0087027a20 */ /* 0x040fe20000410000 */
[----:B------:R-:W-:Y:S02]  /*129b0*/  FSETP.NEU.FTZ.AND P2, PT, R135, -INF , PT ;  /* 0xff8000008700780b */ /* 0x000fe40003f5d000 */
[----:B------:R-:W-:Y:S02]  /*129c0*/  FMNMX.FTZ R0, R140, R0, !PT ;  /* 0x000000008c007209 */ /* 0x000fe40007810000 */
[----:B--2---:R-:W-:Y:S02]  /*129d0*/  FSEL R142, R2, RZ, P2 ;  /* 0x000000ff028e7208 */ /* 0x004fe40001000000 */
[----:B------:R-:W-:Y:S01]  /*129e0*/  FMNMX.FTZ R134, R8, R138, !PT ;  /* 0x0000008a08867209 */ /* 0x000fe20007810000 */
[----:B------:R-:W1:Y:S01]  /*129f0*/  SHFL.BFLY PT, R2, R0, 0x2, 0x1f ;  /* 0x0c401f0000027f89 */ /* 0x000e6200000e0000 */
[----:B---3--:R-:W-:Y:S01]  /*12a00*/  F2FP.PACK_AB R178, R251, R250 ;  /* 0x000000fafbb2723e */ /* 0x008fe200000000ff */
[--C-:B------:R-:W-:Y:S01]  /*12a10*/  FFMA.FTZ R143, R143, c[0x0][0x23c], -R142.reuse ;  /* 0x00008f008f8f7a23 */ /* 0x100fe2000001088e */
[----:B------:R-:W-:Y:S01]  /*12a20*/  FMNMX.FTZ R134, R9, R134, !PT ;  /* 0x0000008609867209 */ /* 0x000fe20007810000 */
[--C-:B------:R-:W-:Y:S02]  /*12a30*/  FFMA.FTZ R7, R7, c[0x0][0x23c], -R142.reuse ;  /* 0x00008f0007077a23 */ /* 0x100fe4000001088e */
[----:B------:R-:W-:Y:S01]  /*12a40*/  MUFU.EX2 R248, R143 ;  /* 0x0000008f00f87308 */ /* 0x000fe20000000800 */
[----:B------:R-:W-:Y:S01]  /*12a50*/  FMNMX.FTZ R134, R12, R134, !PT ;  /* 0x000000860c867209 */ /* 0x000fe20007810000 */
[--C-:B------:R-:W-:Y:S02]  /*12a60*/  FFMA.FTZ R18, R18, c[0x0][0x23c], -R142.reuse ;  /* 0x00008f0012127a23 */ /* 0x100fe4000001088e */
[----:B------:R-:W-:Y:S01]  /*12a70*/  FFMA.FTZ R19, R19, c[0x0][0x23c], -R142 ;  /* 0x00008f0013137a23 */ /* 0x000fe2000001088e */
[----:B------:R-:W-:Y:S04]  /*12a80*/  FMNMX.FTZ R134, R13, R134, !PT ;  /* 0x000000860d867209 */ /* 0x000fe80007810000 */
[----:B------:R-:W-:Y:S01]  /*12a90*/  FMNMX.FTZ R134, R197, R134, !PT ;  /* 0x00000086c5867209 */ /* 0x000fe20007810000 */
[----:B------:R-:W2:Y:S03]  /*12aa0*/  MUFU.EX2 R249, R7 ;  /* 0x0000000700f97308 */ /* 0x000ea60000000800 */
[----:B------:R-:W-:Y:S04]  /*12ab0*/  FMNMX.FTZ R134, R198, R134, !PT ;  /* 0x00000086c6867209 */ /* 0x000fe80007810000 */
[----:B------:R-:W-:Y:S02]  /*12ac0*/  FMNMX.FTZ R134, R199, R134, !PT ;  /* 0x00000086c7867209 */ /* 0x000fe40007810000 */
[----:B-1----:R-:W-:Y:S01]  /*12ad0*/  FMNMX.FTZ R0, R0, R2, !PT ;  /* 0x0000000200007209 */ /* 0x002fe20007810000 */
[----:B------:R-:W-:Y:S01]  /*12ae0*/  MUFU.EX2 R246, R18 ;  /* 0x0000001200f67308 */ /* 0x000fe20000000800 */
[----:B------:R-:W-:Y:S03]  /*12af0*/  FMNMX.FTZ R134, R234, R134, !PT ;  /* 0x00000086ea867209 */ /* 0x000fe60007810000 */
[----:B------:R-:W1:Y:S06]  /*12b00*/  SHFL.BFLY PT, R2, R0, 0x1, 0x1f ;  /* 0x0c201f0000027f89 */ /* 0x000e6c00000e0000 */
[----:B------:R-:W3:Y:S02]  /*12b10*/  MUFU.EX2 R247, R19 ;  /* 0x0000001300f77308 */ /* 0x000ee40000000800 */
[----:B------:R-:W4:Y:S01]  /*12b20*/  SHFL.BFLY PT, R4, R134, 0x2, 0x1f ;  /* 0x0c401f0086047f89 */ /* 0x000f2200000e0000 */
[----:B--2---:R-:W-:Y:S02]  /*12b30*/  F2FP.PACK_AB R177, R249, R248 ;  /* 0x000000f8f9b1723e */ /* 0x004fe400000000ff */
[----:B-1----:R-:W-:Y:S02]  /*12b40*/  FMNMX.FTZ R137, R0, R2, !PT ;  /* 0x0000000200897209 */ /* 0x002fe40007810000 */
[----:B------:R-:W-:Y:S02]  /*12b50*/  FSEL R0, R136, RZ, P3 ;  /* 0x000000ff88007208 */ /* 0x000fe40001800000 */
[----:B------:R-:W-:Y:S01]  /*12b60*/  FSEL R2, R135, RZ, P2 ;  /* 0x000000ff87027208 */ /* 0x000fe20001000000 */
[C---:B------:R-:W-:Y:S01]  /*12b70*/  FMUL.FTZ R188, R137.reuse, c[0x0][0x23c] ;  /* 0x00008f0089bc7a20 */ /* 0x040fe20000410000 */
[----:B------:R-:W-:Y:S01]  /*12b80*/  FSETP.NEU.FTZ.AND P0, PT, R137, -INF , PT ;  /* 0xff8000008900780b */ /* 0x000fe20003f1d000 */
[----:B------:R-:W-:Y:S01]  /*12b90*/  FADD.FTZ R0, -R0, R3 ;  /* 0x0000000300007221 */ /* 0x000fe20000010100 */
[----:B----4-:R-:W-:Y:S02]  /*12ba0*/  FMNMX.FTZ R134, R134, R4, !PT ;  /* 0x0000000486867209 */ /* 0x010fe40007810000 */
[----:B------:R-:W-:Y:S01]  /*12bb0*/  FSEL R188, R188, RZ, P0 ;  /* 0x000000ffbcbc7208 */ /* 0x000fe20000000000 */
[----:B------:R-:W-:Y:S01]  /*12bc0*/  FMUL.FTZ R0, R0, c[0x0][0x23c] ;  /* 0x00008f0000007a20 */ /* 0x000fe20000410000 */
[----:B---3--:R-:W-:Y:S01]  /*12bd0*/  F2FP.PACK_AB R179, R247, R246 ;  /* 0x000000f6f7b3723e */ /* 0x008fe200000000ff */
[----:B------:R-:W1:Y:S02]  /*12be0*/  SHFL.BFLY PT, R4, R134, 0x1, 0x1f ;  /* 0x0c201f0086047f89 */ /* 0x000e6400000e0000 */
        /* <DEDUP_REMOVED lines=38> */
[----:B------:R-:W-:Y:S01]  /*12e50*/  MOV R138, R176 ;  /* 0x000000b0008a7202 */ /* 0x000fe20000000f00 */
[----:B------:R-:W-:Y:S01]  /*12e60*/  FMUL.FTZ R0, R0, c[0x0][0x23c] ;  /* 0x00008f0000007a20 */ /* 0x000fe20000410000 */
[----:B------:R-:W-:Y:S01]  /*12e70*/  MUFU.EX2 R243, R12 ;  /* 0x0000000c00f37308 */ /* 0x000fe20000000800 */
[----:B------:R-:W-:Y:S01]  /*12e80*/  FMUL.FTZ R7, R132, R147 ;  /* 0x0000009384077220 */ /* 0x000fe20000410000 */
[----:B------:R-:W-:Y:S01]  /*12e90*/  F2FP.PACK_AB R176, R252, R138 ;  /* 0x0000008afcb0723e */ /* 0x000fe200000000ff */
[----:B------:R-:W1:Y:S01]  /*12ea0*/  LDSM.16.MT88.4 R144, [R214+0xa000] ;  /* 0x00a00000d690783b */ /* 0x000e620000004200 */
[C---:B------:R-:W-:Y:S01]  /*12eb0*/  FMUL.FTZ R18, R132.reuse, R158 ;  /* 0x0000009e84127220 */ /* 0x040fe20000410000 */
[----:B------:R-:W-:Y:S01]  /*12ec0*/  PLOP3.LUT P0, PT, PT, PT, UP0, 0x80, 0x0 ;  /* 0x000000000000781c */ /* 0x000fe20003f0f008 */
[C---:B------:R-:W-:Y:S02]  /*12ed0*/  FMUL.FTZ R19, R132.reuse, R159 ;  /* 0x0000009f84137220 */ /* 0x040fe40000410000 */
[C---:B------:R-:W-:Y:S01]  /*12ee0*/  FMUL.FTZ R34, R132.reuse, R174 ;  /* 0x000000ae84227220 */ /* 0x040fe20000410000 */
[-C--:B------:R-:W-:Y:S01]  /*12ef0*/  HMMA.16816.F32 R4, R176, R20.reuse, R4 ;  /* 0x00000014b004723c */ /* 0x080fe20000001804 */
        /* <DEDUP_REMOVED lines=20> */
[----:B----4-:R-:W-:Y:S01]  /*13040*/  FMUL.FTZ R8, R3, R148 ;  /* 0x0000009403087220 */ /* 0x010fe20000410000 */
[----:B---3--:R-:W-:Y:S01]  /*13050*/  F2FP.PACK_AB R182, R245, R243 ;  /* 0x000000f3f5b6723e */ /* 0x008fe200000000ff */
[C---:B------:R-:W-:Y:S02]  /*13060*/  FMUL.FTZ R9, R3.reuse, R149 ;  /* 0x0000009503097220 */ /* 0x040fe40000410000 */
[C---:B------:R-:W-:Y:S02]  /*13070*/  FMUL.FTZ R12, R3.reuse, R152 ;  /* 0x00000098030c7220 */ /* 0x040fe40000410000 */
[C---:B------:R-:W-:Y:S03]  /*13080*/  FMUL.FTZ R13, R3.reuse, R153 ;  /* 0x00000099030d7220 */ /* 0x040fe60000410000 */
        /* <DEDUP_REMOVED lines=12> */
[C---:B------:R-:W-:Y:S02]  /*13150*/  FMUL.FTZ R56, R3.reuse, R56 ;  /* 0x0000003803387220 */ /* 0x040fe40000410000 */
        /* <DEDUP_REMOVED lines=18> */
[C---:B------:R-:W-:Y:S02]  /*13280*/  FMUL.FTZ R43, R0.reuse, R43 ;  /* 0x0000002b002b7220 */ /* 0x040fe40000410000 */
[----:B------:R-:W-:Y:S02]  /*13290*/  FMUL.FTZ R46, R0, R46 ;  /* 0x0000002e002e7220 */ /* 0x000fe40000410000 */
[C---:B------:R-:W-:Y:S04]  /*132a0*/  FMUL.FTZ R22, R132.reuse, R162 ;  /* 0x000000a284167220 */ /* 0x040fe80000410000 */
[----:B------:R-:W-:Y:S02]  /*132b0*/  FMUL.FTZ R23, R132, R163 ;  /* 0x000000a384177220 */ /* 0x000fe40000410000 */
[C---:B------:R-:W-:Y:S02]  /*132c0*/  FMUL.FTZ R47, R0.reuse, R47 ;  /* 0x0000002f002f7220 */ /* 0x040fe40000410000 */
[C---:B------:R-:W-:Y:S02]  /*132d0*/  FMUL.FTZ R58, R0.reuse, R58 ;  /* 0x0000003a003a7220 */ /* 0x040fe40000410000 */
[----:B------:R-:W-:Y:S01]  /*132e0*/  FMUL.FTZ R59, R0, R59 ;  /* 0x0000003b003b7220 */ /* 0x000fe20000410000 */
[-C--:B------:R-:W-:Y:S01]  /*132f0*/  HMMA.16816.F32 R20, R176, R184.reuse, R20 ;  /* 0x000000b8b014723c */ /* 0x080fe20000001814 */
[C---:B------:R-:W-:Y:S02]  /*13300*/  FMUL.FTZ R60, R3.reuse, R60 ;  /* 0x0000003c033c7220 */ /* 0x040fe40000410000 */
[--C-:B--2---:R-:W-:Y:S02]  /*13310*/  FFMA.FTZ R2, R192, c[0x0][0x23c], -R142.reuse ;  /* 0x00008f00c0027a23 */ /* 0x104fe4000001088e */
[----:B------:R-:W-:Y:S02]  /*13320*/  FMUL.FTZ R61, R3, R61 ;  /* 0x0000003d033d7220 */ /* 0x000fe40000410000 */
[----:B------:R2:W4:Y:S01]  /*13330*/  MUFU.EX2 R206, R2 ;  /* 0x0000000200ce7308 */ /* 0x0005220000000800 */
[C---:B------:R-:W-:Y:S01]  /*13340*/  HMMA.16816.F32 R24, R180.reuse, R184, R24 ;  /* 0x000000b8b418723c */ /* 0x040fe20000001818 */
[C---:B------:R-:W-:Y:S03]  /*13350*/  FMUL.FTZ R62, R0.reuse, R62 ;  /* 0x0000003e003e7220 */ /* 0x040fe60000410000 */
[----:B------:R-:W-:Y:S02]  /*13360*/  FMUL.FTZ R63, R0, R63 ;  /* 0x0000003f003f7220 */ /* 0x000fe40000410000 */
[C---:B------:R-:W-:Y:S02]  /*13370*/  FMUL.FTZ R67, R132.reuse, R67 ;  /* 0x0000004384437220 */ /* 0x040fe40000410000 */
[-C--:B------:R-:W-:Y:S01]  /*13380*/  HMMA.16816.F32 R28, R180, R186.reuse, R28 ;  /* 0x000000bab41c723c */ /* 0x080fe2000000181c */
[C---:B------:R-:W-:Y:S03]  /*13390*/  FMUL.FTZ R68, R133.reuse, R68 ;  /* 0x0000004485447220 */ /* 0x040fe60000410000 */
[----:B------:R-:W-:Y:S02]  /*133a0*/  FMUL.FTZ R69, R133, R69 ;  /* 0x0000004585457220 */ /* 0x000fe40000410000 */
[C---:B------:R-:W-:Y:S02]  /*133b0*/  FMUL.FTZ R70, R132.reuse, R70 ;  /* 0x0000004684467220 */ /* 0x040fe40000410000 */
[C---:B------:R-:W-:Y:S01]  /*133c0*/  HMMA.16816.F32 R32, R176.reuse, R186, R32 ;  /* 0x000000bab020723c */ /* 0x040fe20000001820 */
[----:B------:R-:W-:Y:S03]  /*133d0*/  LDSM.16.MT88.4 R184, [R213+0xa800] ;  /* 0x00a80000d5b8783b */ /* 0x000fe60000004200 */
[----:B------:R-:W-:Y:S02]  /*133e0*/  FMUL.FTZ R71, R132, R71 ;  /* 0x0000004784477220 */ /* 0x000fe40000410000 */
[----:B------:R-:W-:Y:S02]  /*133f0*/  FMUL.FTZ R72, R3, R72 ;  /* 0x0000004803487220 */ /* 0x000fe40000410000 */
[-C--:B-1----:R-:W-:Y:S01]  /*13400*/  HMMA.16816.F32 R36, R176, R144.reuse, R36 ;  /* 0x00000090b024723c */ /* 0x082fe20000001824 */
[--C-:B--2---:R-:W-:Y:S03]  /*13410*/  FFMA.FTZ R2, R194, c[0x0][0x23c], -R141.reuse ;  /* 0x00008f00c2027a23 */ /* 0x104fe6000001088d */
[----:B------:R-:W-:Y:S01]  /*13420*/  FFMA.FTZ R141, R193, c[0x0][0x23c], -R141 ;  /* 0x00008f00c18d7a23 */ /* 0x000fe2000001088d */
[----:B------:R1:W-:Y:S01]  /*13430*/  MUFU.EX2 R205, R2 ;  /* 0x0000000200cd7308 */ /* 0x0003e20000000800 */
[C---:B------:R-:W-:Y:S02]  /*13440*/  FMUL.FTZ R73, R3.reuse, R73 ;  /* 0x0000004903497220 */ /* 0x040fe40000410000 */
[C---:B------:R-:W-:Y:S01]  /*13450*/  HMMA.16816.F32 R40, R180.reuse, R144, R40 ;  /* 0x00000090b428723c */ /* 0x040fe20000001828 */
[C---:B------:R-:W-:Y:S03]  /*13460*/  FMUL.FTZ R74, R0.reuse, R74 ;  /* 0x0000004a004a7220 */ /* 0x040fe60000410000 */
[C---:B------:R-:W-:Y:S02]  /*13470*/  FMUL.FTZ R75, R0.reuse, R75 ;  /* 0x0000004b004b7220 */ /* 0x040fe40000410000 */
[C---:B------:R-:W-:Y:S01]  /*13480*/  FMUL.FTZ R76, R3.reuse, R76 ;  /* 0x0000004c034c7220 */ /* 0x040fe20000410000 */
[----:B------:R4:W2:Y:S01]  /*13490*/  MUFU.EX2 R204, R141 ;  /* 0x0000008d00cc7308 */ /* 0x0008a20000000800 */
[-C--:B------:R-:W-:Y:S01]  /*134a0*/  HMMA.16816.F32 R44, R180, R146.reuse, R44 ;  /* 0x00000092b42c723c */ /* 0x080fe2000000182c */
[----:B------:R-:W-:Y:S03]  /*134b0*/  FMUL.FTZ R77, R3, R77 ;  /* 0x0000004d034d7220 */ /* 0x000fe60000410000 */
[C---:B------:R-:W-:Y:S02]  /*134c0*/  FMUL.FTZ R78, R0.reuse, R78 ;  /* 0x0000004e004e7220 */ /* 0x040fe40000410000 */
[----:B------:R-:W-:Y:S02]  /*134d0*/  FMUL.FTZ R79, R0, R79 ;  /* 0x0000004f004f7220 */ /* 0x000fe40000410000 */
[C---:B------:R-:W-:Y:S01]  /*134e0*/  HMMA.16816.F32 R48, R176.reuse, R146, R48 ;  /* 0x00000092b030723c */ /* 0x040fe20000001830 */
[----:B------:R-:W5:Y:S03]  /*134f0*/  LDSM.16.MT88.4 R144, [R209+0xb000] ;  /* 0x00b00000d190783b */ /* 0x000f660000004200 */
[----:B------:R-:W-:Y:S02]  /*13500*/  FMUL.FTZ R80, R133, R80 ;  /* 0x0000005085507220 */ /* 0x000fe40000410000 */
[--C-:B-1----:R-:W-:Y:S02]  /*13510*/  FFMA.FTZ R2, R196, c[0x0][0x23c], -R142.reuse ;  /* 0x00008f00c4027a23 */ /* 0x102fe4000001088e */
[-C--:B---3--:R-:W-:Y:S01]  /*13520*/  HMMA.16816.F32 R52, R176, R148.reuse, R52 ;  /* 0x00000094b034723c */ /* 0x088fe20000001834 */
[----:B------:R-:W-:Y:S01]  /*13530*/  FFMA.FTZ R142, R195, c[0x0][0x23c], -R142 ;  /* 0x00008f00c38e7a23 */ /* 0x000fe2000001088e */
[----:B------:R1:W-:Y:S01]  /*13540*/  MUFU.EX2 R203, R2 ;  /* 0x0000000200cb7308 */ /* 0x0003e20000000800 */
[----:B------:R-:W-:Y:S01]  /*13550*/  LDSM.16.MT88.4 R192, [R211+0xb800] ;  /* 0x00b80000d3c0783b */ /* 0x000fe20000004200 */
[C---:B------:R-:W-:Y:S02]  /*13560*/  FMUL.FTZ R81, R133.reuse, R81 ;  /* 0x0000005185517220 */ /* 0x040fe40000410000 */
[----:B------:R-:W-:Y:S01]  /*13570*/  FMUL.FTZ R82, R132, R82 ;  /* 0x0000005284527220 */ /* 0x000fe20000410000 */
[----:B----4-:R-:W-:Y:S01]  /*13580*/  F2FP.PACK_AB R141, R206, R207 ;  /* 0x000000cfce8d723e */ /* 0x010fe200000000ff */
[C---:B------:R-:W-:Y:S01]  /*13590*/  HMMA.16816.F32 R56, R180.reuse, R148, R56 ;  /* 0x00000094b438723c */ /* 0x040fe20000001838 */
[C---:B------:R-:W-:Y:S03]  /*135a0*/  FMUL.FTZ R83, R132.reuse, R83 ;  /* 0x0000005384537220 */ /* 0x040fe60000410000 */
[C---:B------:R-:W-:Y:S01]  /*135b0*/  FMUL.FTZ R84, R133.reuse, R84 ;  /* 0x0000005485547220 */ /* 0x040fe20000410000 */
[----:B------:R2:W3:Y:S01]  /*135c0*/  MUFU.EX2 R202, R142 ;  /* 0x0000008e00ca7308 */ /* 0x0004e20000000800 */
[----:B------:R-:W-:Y:S02]  /*135d0*/  FMUL.FTZ R85, R133, R85 ;  /* 0x0000005585557220 */ /* 0x000fe40000410000 */
[-C--:B------:R-:W-:Y:S01]  /*135e0*/  HMMA.16816.F32 R60, R180, R150.reuse, R60 ;  /* 0x00000096b43c723c */ /* 0x080fe2000000183c */
[C---:B------:R-:W-:Y:S03]  /*135f0*/  FMUL.FTZ R86, R132.reuse, R86 ;  /* 0x0000005684567220 */ /* 0x040fe60000410000 */
[----:B------:R-:W-:Y:S02]  /*13600*/  FMUL.FTZ R87, R132, R87 ;  /* 0x0000005784577220 */ /* 0x000fe40000410000 */
[----:B------:R-:W-:Y:S02]  /*13610*/  FMUL.FTZ R88, R3, R88 ;  /* 0x0000005803587220 */ /* 0x000fe40000410000 */
[C---:B------:R-:W-:Y:S01]  /*13620*/  HMMA.16816.F32 R64, R176.reuse, R150, R64 ;  /* 0x00000096b040723c */ /* 0x040fe20000001840 */
[----:B------:R-:W4:Y:S03]  /*13630*/  LDSM.16.MT88.4 R148, [R211+0xb000] ;  /* 0x00b00000d394783b */ /* 0x000f260000004200 */
[--C-:B-1----:R-:W-:Y:S02]  /*13640*/  FFMA.FTZ R2, R197, c[0x0][0x23c], -R143.reuse ;  /* 0x00008f00c5027a23 */ /* 0x102fe4000001088f */
[C---:B------:R-:W-:Y:S02]  /*13650*/  FMUL.FTZ R89, R3.reuse, R89 ;  /* 0x0000005903597220 */ /* 0x040fe40000410000 */
[----:B------:R1:W-:Y:S01]  /*13660*/  MUFU.EX2 R201, R2 ;  /* 0x0000000200c97308 */ /* 0x0003e20000000800 */
[-C--:B-----5:R-:W-:Y:S03]  /*13670*/  HMMA.16816.F32 R68, R176, R144.reuse, R68 ;  /* 0x00000090b044723c */ /* 0x0a0fe60000001844 */
[----:B------:R-:W-:Y:S01]  /*13680*/  FMUL.FTZ R90, R0, R90 ;  /* 0x0000005a005a7220 */ /* 0x000fe20000410000 */
[----:B--2---:R-:W-:Y:S01]  /*13690*/  F2FP.PACK_AB R142, R204, R205 ;  /* 0x000000cdcc8e723e */ /* 0x004fe200000000ff */
[C---:B------:R-:W-:Y:S02]  /*136a0*/  FMUL.FTZ R91, R0.reuse, R91 ;  /* 0x0000005b005b7220 */ /* 0x040fe40000410000 */
        /* <DEDUP_REMOVED lines=13> */
[----:B------:R2:W5:Y:S01]  /*13780*/  MUFU.EX2 R200, R2 ;  /* 0x0000000200c87308 */ /* 0x0005620000000800 */
[C---:B------:R-:W-:Y:S02]  /*13790*/  FMUL.FTZ R104, R3.reuse, R104 ;  /* 0x0000006803687220 */ /* 0x040fe40000410000 */
[-C--:B----4-:R-:W-:Y:S01]  /*137a0*/  HMMA.16816.F32 R84, R176, R148.reuse, R84 ;  /* 0x00000094b054723c */ /* 0x090fe20000001854 */
[C---:B------:R-:W-:Y:S03]  /*137b0*/  FMUL.FTZ R105, R3.reuse, R105 ;  /* 0x0000006903697220 */ /* 0x040fe60000410000 */
[C---:B------:R-:W-:Y:S02]  /*137c0*/  FMUL.FTZ R106, R0.reuse, R106 ;  /* 0x0000006a006a7220 */ /* 0x040fe40000410000 */
[C---:B------:R-:W-:Y:S02]  /*137d0*/  FMUL.FTZ R107, R0.reuse, R107 ;  /* 0x0000006b006b7220 */ /* 0x040fe40000410000 */
[C---:B------:R-:W-:Y:S01]  /*137e0*/  HMMA.16816.F32 R88, R180.reuse, R148, R88 ;  /* 0x00000094b458723c */ /* 0x040fe20000001858 */
[C---:B------:R-:W-:Y:S03]  /*137f0*/  FMUL.FTZ R108, R3.reuse, R108 ;  /* 0x0000006c036c7220 */ /* 0x040fe60000410000 */
[C---:B------:R-:W-:Y:S02]  /*13800*/  FMUL.FTZ R109, R3.reuse, R109 ;  /* 0x0000006d036d7220 */ /* 0x040fe40000410000 */
[C---:B------:R-:W-:Y:S02]  /*13810*/  FMUL.FTZ R110, R0.reuse, R110 ;  /* 0x0000006e006e7220 */ /* 0x040fe40000410000 */
[-C--:B------:R-:W-:Y:S01]  /*13820*/  HMMA.16816.F32 R92, R180, R150.reuse, R92 ;  /* 0x00000096b45c723c */ /* 0x080fe2000000185c */
[----:B------:R-:W-:Y:S03]  /*13830*/  FMUL.FTZ R111, R0, R111 ;  /* 0x0000006f006f7220 */ /* 0x000fe60000410000 */
[----:B------:R-:W-:Y:S02]  /*13840*/  FMUL.FTZ R120, R3, R120 ;  /* 0x0000007803787220 */ /* 0x000fe40000410000 */
[--C-:B--2---:R-:W-:Y:S02]  /*13850*/  FFMA.FTZ R2, R199, c[0x0][0x23c], -R143.reuse ;  /* 0x00008f00c7027a23 */ /* 0x104fe4000001088f */
[C---:B------:R-:W-:Y:S01]  /*13860*/  HMMA.16816.F32 R96, R176.reuse, R150, R96 ;  /* 0x00000096b060723c */ /* 0x040fe20000001860 */
[----:B------:R-:W-:Y:S01]  /*13870*/  FFMA.FTZ R143, R234, c[0x0][0x23c], -R143 ;  /* 0x00008f00ea8f7a23 */ /* 0x000fe2000001088f */
[----:B------:R2:W-:Y:S01]  /*13880*/  MUFU.EX2 R199, R2 ;  /* 0x0000000200c77308 */ /* 0x0005e20000000800 */
[----:B------:R-:W4:Y:S01]  /*13890*/  LDL.LU R234, [R1] ;  /* 0x0000000001ea7983 */ /* 0x000f220000300800 */
[C---:B------:R-:W-:Y:S02]  /*138a0*/  FMUL.FTZ R100, R133.reuse, R100 ;  /* 0x0000006485647220 */ /* 0x040fe40000410000 */
[----:B------:R-:W-:Y:S01]  /*138b0*/  FMUL.FTZ R101, R133, R101 ;  /* 0x0000006585657220 */ /* 0x000fe20000410000 */
[----:B------:R-:W5:Y:S01]  /*138c0*/  LDSM.16.MT88.4 R148, [R213+0xb000] ;  /* 0x00b00000d594783b */ /* 0x000f620000004200 */
[C---:B------:R-:W-:Y:S04]  /*138d0*/  FMUL.FTZ R102, R132.reuse, R102 ;  /* 0x0000006684667220 */ /* 0x040fe80000410000 */
[----:B------:R-:W-:Y:S01]  /*138e0*/  FMUL.FTZ R103, R132, R103 ;  /* 0x0000006784677220 */ /* 0x000fe20000410000 */
[----:B------:R3:W3:Y:S01]  /*138f0*/  MUFU.EX2 R198, R143 ;  /* 0x0000008f00c67308 */ /* 0x0006e20000000800 */
[C---:B------:R-:W-:Y:S02]  /*13900*/  FMUL.FTZ R121, R3.reuse, R121 ;  /* 0x0000007903797220 */ /* 0x040fe40000410000 */
[C---:B------:R-:W-:Y:S02]  /*13910*/  FMUL.FTZ R122, R0.reuse, R122 ;  /* 0x0000007a007a7220 */ /* 0x040fe40000410000 */
[C---:B------:R-:W-:Y:S01]  /*13920*/  FMUL.FTZ R123, R0.reuse, R123 ;  /* 0x0000007b007b7220 */ /* 0x040fe20000410000 */
[-C--:B-1----:R-:W-:Y:S01]  /*13930*/  HMMA.16816.F32 R100, R176, R144.reuse, R100 ;  /* 0x00000090b064723c */ /* 0x082fe20000001864 */
[C---:B------:R-:W-:Y:S02]  /*13940*/  FMUL.FTZ R124, R3.reuse, R124 ;  /* 0x0000007c037c7220 */ /* 0x040fe40000410000 */
[----:B------:R-:W-:Y:S02]  /*13950*/  FMUL.FTZ R125, R3, R125 ;  /* 0x0000007d037d7220 */ /* 0x000fe40000410000 */
[C---:B------:R-:W-:Y:S02]  /*13960*/  FMUL.FTZ R126, R0.reuse, R126 ;  /* 0x0000007e007e7220 */ /* 0x040fe40000410000 */
[--C-:B--2---:R-:W-:Y:S01]  /*13970*/  FFMA.FTZ R2, R235, c[0x0][0x23c], -R188.reuse ;  /* 0x00008f00eb027a23 */ /* 0x104fe200000108bc */
[C---:B------:R-:W-:Y:S01]  /*13980*/  HMMA.16816.F32 R104, R180.reuse, R144, R104 ;  /* 0x00000090b468723c */ /* 0x040fe20000001868 */
[----:B------:R-:W2:Y:S02]  /*13990*/  LDL.LU R235, [R1+0x4] ;  /* 0x0000040001eb7983 */ /* 0x000ea40000300800 */
[----:B------:R1:W-:Y:S01]  /*139a0*/  MUFU.EX2 R197, R2 ;  /* 0x0000000200c57308 */ /* 0x0003e20000000800 */
[----:B------:R-:W-:Y:S02]  /*139b0*/  FMUL.FTZ R127, R0, R127 ;  /* 0x0000007f007f7220 */ /* 0x000fe40000410000 */
[C---:B------:R-:W-:Y:S02]  /*139c0*/  FMUL.FTZ R112, R133.reuse, R112 ;  /* 0x0000007085707220 */ /* 0x040fe40000410000 */
[-C--:B------:R-:W-:Y:S01]  /*139d0*/  HMMA.16816.F32 R108, R180, R146.reuse, R108 ;  /* 0x00000092b46c723c */ /* 0x080fe2000000186c */
[C---:B------:R-:W-:Y:S03]  /*139e0*/  FMUL.FTZ R113, R133.reuse, R113 ;  /* 0x0000007185717220 */ /* 0x040fe60000410000 */
[----:B------:R-:W-:Y:S01]  /*139f0*/  FMUL.FTZ R114, R132, R114 ;  /* 0x0000007284727220 */ /* 0x000fe20000410000 */
[----:B---3--:R-:W-:Y:S01]  /*13a00*/  F2FP.PACK_AB R143, R202, R203 ;  /* 0x000000cbca8f723e */ /* 0x008fe200000000ff */
[C---:B------:R-:W-:Y:S02]  /*13a10*/  FMUL.FTZ R115, R132.reuse, R115 ;  /* 0x0000007384737220 */ /* 0x040fe40000410000 */
[C---:B------:R-:W-:Y:S04]  /*13a20*/  FMUL.FTZ R116, R133.reuse, R116 ;  /* 0x0000007485747220 */ /* 0x040fe80000410000 */
[C---:B------:R-:W-:Y:S01]  /*13a30*/  FMUL.FTZ R117, R133.reuse, R117 ;  /* 0x0000007585757220 */ /* 0x040fe20000410000 */
[C---:B------:R-:W-:Y:S01]  /*13a40*/  HMMA.16816.F32 R112, R176.reuse, R146, R112 ;  /* 0x00000092b070723c */ /* 0x040fe20000001870 */
[C---:B------:R-:W-:Y:S02]  /*13a50*/  FMUL.FTZ R118, R132.reuse, R118 ;  /* 0x0000007684767220 */ /* 0x040fe40000410000 */
[----:B------:R-:W-:Y:S02]  /*13a60*/  FMUL.FTZ R119, R132, R119 ;  /* 0x0000007784777220 */ /* 0x000fe40000410000 */
[C---:B------:R-:W-:Y:S02]  /*13a70*/  FMUL.FTZ R128, R133.reuse, R128 ;  /* 0x0000008085807220 */ /* 0x040fe40000410000 */
[--C-:B-1----:R-:W-:Y:S02]  /*13a80*/  FFMA.FTZ R2, R236, c[0x0][0x23c], -R188.reuse ;  /* 0x00008f00ec027a23 */ /* 0x102fe400000108bc */
[----:B------:R-:W3:Y:S01]  /*13a90*/  LDL.LU R236, [R1+0x8] ;  /* 0x0000080001ec7983 */ /* 0x000ee20000300800 */
[-C--:B-----5:R-:W-:Y:S01]  /*13aa0*/  HMMA.16816.F32 R116, R176, R148.reuse, R116 ;  /* 0x00000094b074723c */ /* 0x0a0fe20000001874 */
[----:B------:R1:W5:Y:S01]  /*13ab0*/  MUFU.EX2 R196, R2 ;  /* 0x0000000200c47308 */ /* 0x0003620000000800 */
[----:B------:R-:W-:Y:S02]  /*13ac0*/  FMUL.FTZ R129, R133, R129 ;  /* 0x0000008185817220 */ /* 0x000fe40000410000 */
[C---:B------:R-:W-:Y:S02]  /*13ad0*/  FMUL.FTZ R130, R132.reuse, R130 ;  /* 0x0000008284827220 */ /* 0x040fe40000410000 */
[----:B------:R-:W-:Y:S02]  /*13ae0*/  FMUL.FTZ R131, R132, R131 ;  /* 0x0000008384837220 */ /* 0x000fe40000410000 */
[C---:B------:R-:W-:Y:S08]  /*13af0*/  HMMA.16816.F32 R120, R180.reuse, R148, R120 ;  /* 0x00000094b478723c */ /* 0x040ff00000001878 */
[-C--:B------:R-:W-:Y:S01]  /*13b00*/  HMMA.16816.F32 R124, R180, R150.reuse, R124 ;  /* 0x00000096b47c723c */ /* 0x080fe2000000187c */
[----:B------:R-:W5:Y:S07]  /*13b10*/  LDSM.16.MT88.4 R180, [R214+0xa800] ;  /* 0x00a80000d6b4783b */ /* 0x000f6e0000004200 */
[----:B------:R-:W-:Y:S01]  /*13b20*/  HMMA.16816.F32 R128, R176, R150, R128 ;  /* 0x00000096b080723c */ /* 0x000fe20000001880 */
[--C-:B-1----:R-:W-:Y:S02]  /*13b30*/  FFMA.FTZ R2, R237, c[0x0][0x23c], -R188.reuse ;  /* 0x00008f00ed027a23 */ /* 0x102fe400000108bc */
[----:B------:R-:W3:Y:S01]  /*13b40*/  LDL.LU R237, [R1+0xc] ;  /* 0x00000c0001ed7983 */ /* 0x000ee20000300800 */
[----:B------:R-:W-:Y:S01]  /*13b50*/  FFMA.FTZ R188, R140, c[0x0][0x23c], -R188 ;  /* 0x00008f008cbc7a23 */ /* 0x000fe200000108bc */
[----:B------:R1:W-:Y:S01]  /*13b60*/  MUFU.EX2 R139, R2 ;  /* 0x00000002008b7308 */ /* 0x0003e20000000800 */
[----:B------:R-:W-:Y:S02]  /*13b70*/  F2FP.PACK_AB R140, R232, R233 ;  /* 0x000000e9e88c723e */ /* 0x000fe400000000ff */
[----:B------:R-:W-:Y:S04]  /*13b80*/  F2FP.PACK_AB R176, R200, R201 ;  /* 0x000000c9c8b0723e */ /* 0x000fe800000000ff */
[----:B------:R-:W-:Y:S01]  /*13b90*/  F2FP.PACK_AB R178, R198, R199 ;  /* 0x000000c7c6b2723e */ /* 0x000fe200000000ff */
[-C--:B------:R-:W-:Y:S01]  /*13ba0*/  HMMA.16816.F32 R144, R140, R156.reuse, R4 ;  /* 0x0000009c8c90723c */ /* 0x080fe20000001804 */
[----:B-----5:R-:W-:Y:S01]  /*13bb0*/  F2FP.PACK_AB R177, R196, R197 ;  /* 0x000000c5c4b1723e */ /* 0x020fe200000000ff */
[----:B------:R-:W-:Y:S01]  /*13bc0*/  LDSM.16.MT88.4 R4, [R214+0xb800] ;  /* 0x00b80000d604783b */ /* 0x000fe20000004200 */
[----:B-1----:R-:W-:Y:S02]  /*13bd0*/  MOV R2, R138 ;  /* 0x0000008a00027202 */ /* 0x002fe40000000f00 */
[----:B------:R-:W1:Y:S02]  /*13be0*/  MUFU.EX2 R138, R188 ;  /* 0x000000bc008a7308 */ /* 0x000e640000000800 */
[----:B-1----:R-:W-:Y:S03]  /*13bf0*/  F2FP.PACK_AB R179, R138, R139 ;  /* 0x0000008b8ab3723e */ /* 0x002fe600000000ff */
[----:B------:R-:W1:Y:S04]  /*13c00*/  LDSM.16.MT88.4 R188, [R209+0xb800] ;  /* 0x00b80000d1bc783b */ /* 0x000e680000004200 */
[C---:B------:R-:W-:Y:S04]  /*13c10*/  HMMA.16816.F32 R148, R176.reuse, R156, R8 ;  /* 0x0000009cb094723c */ /* 0x040fe80000001808 */
[----:B------:R-:W5:Y:S04]  /*13c20*/  LDSM.16.MT88.4 R8, [R213+0xb800] ;  /* 0x00b80000d508783b */ /* 0x000f680000004200 */
        /* <DEDUP_REMOVED lines=15> */
[C---:B------:R-:W-:Y:S08]  /*13d20*/  HMMA.16816.F32 R72, R176.reuse, R188, R72 ;  /* 0x000000bcb048723c */ /* 0x040ff00000001848 */
[-C--:B------:R-:W-:Y:S08]  /*13d30*/  HMMA.16816.F32 R76, R176, R190.reuse, R76 ;  /* 0x000000beb04c723c */ /* 0x080ff0000000184c */
[C---:B------:R-:W-:Y:S08]  /*13d40*/  HMMA.16816.F32 R80, R140.reuse, R190, R80 ;  /* 0x000000be8c50723c */ /* 0x040ff00000001850 */
[-C--:B------:R-:W-:Y:S01]  /*13d50*/  HMMA.16816.F32 R84, R140, R192.reuse, R84 ;  /* 0x000000c08c54723c */ /* 0x080fe20000001854 */
[----:B----4-:R-:W-:Y:S07]  /*13d60*/  FFMA.FTZ R0, R0, R234, R238 ;  /* 0x000000ea00007223 */ /* 0x010fee00000100ee */
[C---:B------:R-:W-:Y:S08]  /*13d70*/  HMMA.16816.F32 R88, R176.reuse, R192, R88 ;  /* 0x000000c0b058723c */ /* 0x040ff00000001858 */
[-C--:B------:R-:W-:Y:S08]  /*13d80*/  HMMA.16816.F32 R92, R176, R194.reuse, R92 ;  /* 0x000000c2b05c723c */ /* 0x080ff0000000185c */
[C---:B------:R-:W-:Y:S08]  /*13d90*/  HMMA.16816.F32 R96, R140.reuse, R194, R96 ;  /* 0x000000c28c60723c */ /* 0x040ff00000001860 */
[-C--:B------:R-:W-:Y:S01]  /*13da0*/  HMMA.16816.F32 R100, R140, R4.reuse, R100 ;  /* 0x000000048c64723c */ /* 0x080fe20000001864 */
[----:B--2---:R-:W-:Y:S07]  /*13db0*/  FFMA.FTZ R3, R3, R235, R242 ;  /* 0x000000eb03037223 */ /* 0x004fee00000100f2 */
[C---:B------:R-:W-:Y:S07]  /*13dc0*/  HMMA.16816.F32 R104, R176.reuse, R4, R104 ;  /* 0x00000004b068723c */ /* 0x040fee0000001868 */
[----:B------:R-:W-:Y:S01]  /*13dd0*/  FADD.FTZ R5, R244, R3 ;  /* 0x00000003f4057221 */ /* 0x000fe20000010000 */
[-C--:B------:R-:W-:Y:S01]  /*13de0*/  HMMA.16816.F32 R108, R176, R6.reuse, R108 ;  /* 0x00000006b06c723c */ /* 0x080fe2000000186c */
[----:B------:R-:W-:Y:S03]  /*13df0*/  FADD.FTZ R4, R239, R0 ;  /* 0x00000000ef047221 */ /* 0x000fe60000010000 */
[----:B------:R-:W-:Y:S02]  /*13e00*/  FADD.FTZ R0, R243, R5 ;  /* 0x00000005f3007221 */ /* 0x000fe40000010000 */
[----:B------:R-:W-:Y:S02]  /*13e10*/  FADD.FTZ R4, R240, R4 ;  /* 0x00000004f0047221 */ /* 0x000fe40000010000 */
[----:B------:R-:W-:Y:S01]  /*13e20*/  FADD.FTZ R5, R245, R0 ;  /* 0x00000000f5057221 */ /* 0x000fe20000010000 */
[C---:B------:R-:W-:Y:S03]  /*13e30*/  HMMA.16816.F32 R112, R140.reuse, R6, R112 ;  /* 0x000000068c70723c */ /* 0x040fe60000001870 */
[----:B------:R-:W-:Y:S02]  /*13e40*/  FADD.FTZ R0, R241, R4 ;  /* 0x00000004f1007221 */ /* 0x000fe40000010000 */
[----:B---3--:R-:W-:Y:S02]  /*13e50*/  FFMA.FTZ R132, R132, R236, R248 ;  /* 0x000000ec84847223 */ /* 0x008fe400000100f8 */
[----:B------:R-:W-:Y:S01]  /*13e60*/  FADD.FTZ R4, R201, R5 ;  /* 0x00000005c9047221 */ /* 0x000fe20000010000 */
[-C--:B-----5:R-:W-:Y:S01]  /*13e70*/  HMMA.16816.F32 R116, R140, R8.reuse, R116 ;  /* 0x000000088c74723c */ /* 0x0a0fe20000001874 */
[----:B------:R-:W-:Y:S04]  /*13e80*/  FADD.FTZ R0, R197, R0 ;  /* 0x00000000c5007221 */ /* 0x000fe80000010000 */
[----:B------:R-:W-:Y:S03]  /*13e90*/  FADD.FTZ R0, R196, R0 ;  /* 0x00000000c4007221 */ /* 0x000fe60000010000 */
[C---:B------:R-:W-:Y:S01]  /*13ea0*/  HMMA.16816.F32 R120, R176.reuse, R8, R120 ;  /* 0x00000008b078723c */ /* 0x040fe20000001878 */
[----:B------:R-:W-:Y:S03]  /*13eb0*/  FADD.FTZ R0, R139, R0 ;  /* 0x000000008b007221 */ /* 0x000fe60000010000 */
[----:B------:R-:W-:Y:S01]  /*13ec0*/  MOV R139, R137 ;  /* 0x00000089008b7202 */ /* 0x000fe20000000f00 */
[----:B------:R-:W-:Y:S01]  /*13ed0*/  FADD.FTZ R0, R138, R0 ;  /* 0x000000008a007221 */ /* 0x000fe20000010000 */
[----:B------:R-:W-:Y:S02]  /*13ee0*/  MOV R138, R134 ;  /* 0x00000086008a7202 */ /* 0x000fe40000000f00 */
[-C--:B------:R-:W-:Y:S01]  /*13ef0*/  HMMA.16816.F32 R124, R176, R10.reuse, R124 ;  /* 0x0000000ab07c723c */ /* 0x080fe2000000187c */
[----:B------:R-:W-:Y:S07]  /*13f00*/  FFMA.FTZ R6, R133, R237, R2 ;  /* 0x000000ed85067223 */ /* 0x000fee0000010002 */
[----:B------:R-:W-:Y:S01]  /*13f10*/  HMMA.16816.F32 R128, R140, R10, R128 ;  /* 0x0000000a8c80723c */ /* 0x000fe20000001880 */
[----:B------:R-:W-:Y:S03]  /*13f20*/  FADD.FTZ R6, R252, R6 ;  /* 0x00000006fc067221 */ /* 0x000fe60000010000 */
        /* <DEDUP_REMOVED lines=15> */
[----:B------:R-:W-:Y:S01]  /*14020*/  FADD.FTZ R2, R199, R2 ;  /* 0x00000002c7027221 */ /* 0x000fe20000010000 */
[----:B------:R-:W-:Y:S03]  /*14030*/  STL [R1+0xc], R4 ;  /* 0x00000c0401007387 */ /* 0x000fe60000100800 */
[----:B------:R-:W-:Y:S01]  /*14040*/  FADD.FTZ R2, R198, R2 ;  /* 0x00000002c6027221 */ /* 0x000fe20000010000 */
[----:B------:R1:W-:Y:S04]  /*14050*/  STL [R1+0x8], R3 ;  /* 0x0000080301007387 */ /* 0x0003e80000100800 */
[----:B------:R2:W-:Y:S04]  /*14060*/  STL [R1+0x4], R2 ;  /* 0x0000040201007387 */ /* 0x0005e80000100800 */
[----:B------:R2:W-:Y:S01]  /*14070*/  STL [R1], R0 ;  /* 0x0000000001007387 */ /* 0x0005e20000100800 */
[----:B-1----:R-:W-:Y:S01]  /*14080*/  MOV R3, R136 ;  /* 0x0000008800037202 */ /* 0x002fe20000000f00 */
[----:B--2---:R-:W-:-:S05]  /*14090*/  @P0 BRA `(.L_x_1137) ;  /* 0xffffd68000000947 */ /* 0x004fca000383ffff */
.L_x_1136:
[----:B------:R-:W2:Y:S04]  /*140a0*/  LDL.LU R2, [R1+0xc] ;  /* 0x00000c0001027983 */ /* 0x000ea80000300800 */
[----:B------:R-:W1:Y:S01]  /*140b0*/  S2R R178, SR_TID.X ;  /* 0x0000000000b27919 */ /* 0x000e620000002100 */
[----:B------:R-:W3:Y:S01]  /*140c0*/  S2UR UR7, SR_CTAID.Y ;  /* 0x00000000000779c3 */ /* 0x000ee20000002600 */
[----:B------:R-:W-:-:S02]  /*140d0*/  UISETP.NE.AND UP4, UPT, UR15, -0x1, UPT ;  /* 0xffffffff0f00788c */ /* 0x000fc4000bf85270 */
[----:B------:R-:W4:Y:S01]  /*140e0*/  LDL.LU R7, [R1+0x8] ;  /* 0x0000080001077983 */ /* 0x000f220000300800 */
[----:B------:R-:W-:-:S03]  /*140f0*/  ULDC.64 UR4, c[0x0][0x1e8] ;  /* 0x00007a0000047ab9 */ /* 0x000fc60000000a00 */
[----:B------:R-:W5:Y:S04]  /*14100*/  LDL.LU R6, [R1+0x4] ;  /* 0x0000040001067983 */ /* 0x000f680000300800 */
[----:B------:R-:W5:Y:S01]  /*14110*/  LDL.LU R5, [R1] ;  /* 0x0000000001057983 */ /* 0x000f620000300800 */
        /* <DEDUP_REMOVED lines=48> */
[----:B-----5:R-:W3:Y:S01]  /*14420*/  SHFL.BFLY PT, R4, R6, 0x2, 0x1f ;  /* 0x0c401f0006047f89 */ /* 0x020ee200000e0000 */
[----:B-1----:R-:W-:-:S03]  /*14430*/  FADD.FTZ R0, R0, R2 ;  /* 0x0000000200007221 */ /* 0x002fc60000010000 */
[----:B------:R-:W1:Y:S04]  /*14440*/  SHFL.BFLY PT, R2, R5, 0x2, 0x1f ;  /* 0x0c401f0005027f89 */ /* 0x000e6800000e0000 */
[----:B------:R-:W4:Y:S01]  /*14450*/  SHFL.BFLY PT, R133, R0, 0x1, 0x1f ;  /* 0x0c201f0000857f89 */ /* 0x000f2200000e0000 */
[----:B--2---:R-:W-:Y:S02]  /*14460*/  FADD.FTZ R3, R3, R7 ;  /* 0x0000000703037221 */ /* 0x004fe40000010000 */
[----:B---3--:R-:W-:-:S03]  /*14470*/  FADD.FTZ R4, R4, R6 ;  /* 0x0000000604047221 */ /* 0x008fc60000010000 */
[----:B------:R-:W2:Y:S04]  /*14480*/  SHFL.BFLY PT, R132, R3, 0x1, 0x1f ;  /* 0x0c201f0003847f89 */ /* 0x000ea800000e0000 */
[----:B------:R-:W3:Y:S01]  /*14490*/  SHFL.BFLY PT, R7, R4, 0x1, 0x1f ;  /* 0x0c201f0004077f89 */ /* 0x000ee200000e0000 */
[----:B-1----:R-:W-:Y:S01]  /*144a0*/  FADD.FTZ R2, R2, R5 ;  /* 0x0000000502027221 */ /* 0x002fe20000010000 */
[----:B------:R-:W-:Y:S01]  /*144b0*/  LOP3.LUT R5, R29, 0x3ffffffc, RZ, 0xc0, !PT ;  /* 0x3ffffffc1d057812 */ /* 0x000fe200078ec0ff */
[----:B----4-:R-:W-:-:S03]  /*144c0*/  FADD.FTZ R133, R0, R133 ;  /* 0x0000008500857221 */ /* 0x010fc60000010000 */
[----:B------:R-:W1:Y:S01]  /*144d0*/  SHFL.BFLY PT, R6, R2, 0x1, 0x1f ;  /* 0x0c201f0002067f89 */ /* 0x000e6200000e0000 */
[----:B------:R-:W-:Y:S02]  /*144e0*/  MOV R0, 0x3f800000 ;  /* 0x3f80000000007802 */ /* 0x000fe40000000f00 */
[----:B------:R-:W-:Y:S02]  /*144f0*/  IADD3 R5, -R5, R178, RZ ;  /* 0x000000b205057210 */ /* 0x000fe40007ffe1ff */
[----:B------:R-:W-:Y:S01]  /*14500*/  FSETP.NE.FTZ.AND P5, PT, R133, RZ, PT ;  /* 0x000000ff8500720b */ /* 0x000fe20003fb5000 */
[----:B--2---:R-:W-:Y:S01]  /*14510*/  FADD.FTZ R132, R3, R132 ;  /* 0x0000008403847221 */ /* 0x004fe20000010000 */
[----:B------:R-:W-:Y:S02]  /*14520*/  MOV R3, 0x3f800000 ;  /* 0x3f80000000037802 */ /* 0x000fe40000000f00 */
[----:B------:R-:W-:Y:S01]  /*14530*/  LEA R176, R8, R5, 0x9 ;  /* 0x0000000508b07211 */ /* 0x000fe200078e48ff */
[----:B---3--:R-:W-:Y:S01]  /*14540*/  FADD.FTZ R139, R4, R7 ;  /* 0x00000007048b7221 */ /* 0x008fe20000010000 */
[----:B------:R-:W-:-:S04]  /*14550*/  FSETP.NE.FTZ.AND P4, PT, R132, RZ, PT ;  /* 0x000000ff8400720b */ /* 0x000fc80003f95000 */
[----:B------:R-:W-:-:S03]  /*14560*/  FSETP.NE.FTZ.AND P3, PT, R139, RZ, PT ;  /* 0x000000ff8b00720b */ /* 0x000fc60003f75000 */
[----:B------:R-:W2:Y:S01]  /*14570*/  @P5 MUFU.RCP R0, R133 ;  /* 0x0000008500005308 */ /* 0x000ea20000001000 */
[----:B-1----:R-:W-:Y:S01]  /*14580*/  FADD.FTZ R138, R2, R6 ;  /* 0x00000006028a7221 */ /* 0x002fe20000010000 */
[----:B------:R-:W-:-:S06]  /*14590*/  MOV R2, 0x3f800000 ;  /* 0x3f80000000027802 */ /* 0x000fcc0000000f00 */
[----:B------:R-:W1:Y:S01]  /*145a0*/  @P4 MUFU.RCP R3, R132 ;  /* 0x0000008400034308 */ /* 0x000e620000001000 */
[----:B------:R-:W-:-:S07]  /*145b0*/  FSETP.NE.FTZ.AND P0, PT, R138, RZ, PT ;  /* 0x000000ff8a00720b */ /* 0x000fce0003f15000 */
[----:B------:R-:W3:Y:S01]  /*145c0*/  @P3 MUFU.RCP R2, R139 ;  /* 0x0000008b00023308 */ /* 0x000ee20000001000 */
[C---:B--2---:R-:W-:Y:S02]  /*145d0*/  FMUL.FTZ R140, R0.reuse, R48 ;  /* 0x00000030008c7220 */ /* 0x044fe40000410000 */
        /* <DEDUP_REMOVED lines=18> */
[----:B------:R-:W-:Y:S01]  /*14700*/  FMUL.FTZ R143, R0, R64 ;  /* 0x00000040008f7220 */ /* 0x000fe20000410000 */
[----:B------:R-:W-:Y:S01]  /*14710*/  F2FP.PACK_AB R19, R48, R140 ;  /* 0x0000008c3013723e */ /* 0x000fe200000000ff */
[----:B------:R-:W-:Y:S01]  /*14720*/  FMUL.FTZ R142, R0, R65 ;  /* 0x00000041008e7220 */ /* 0x000fe20000410000 */
        /* <DEDUP_REMOVED lines=18> */
[----:B------:R-:W-:Y:S01]  /*14850*/  FMUL.FTZ R129, R0, R129 ;  /* 0x0000008100817220 */ /* 0x000fe20000410000 */
[----:B------:R-:W-:Y:S01]  /*14860*/  MOV R0, 0x3f800000 ;  /* 0x3f80000000007802 */ /* 0x000fe20000000f00 */
[C---:B-1----:R-:W-:Y:S02]  /*14870*/  FMUL.FTZ R18, R3.reuse, R38 ;  /* 0x0000002603127220 */ /* 0x042fe40000410000 */
[C---:B------:R-:W-:Y:S02]  /*14880*/  FMUL.FTZ R21, R3.reuse, R39 ;  /* 0x0000002703157220 */ /* 0x040fe40000410000 */
[C---:B------:R-:W-:Y:S01]  /*14890*/  FMUL.FTZ R31, R3.reuse, R50 ;  /* 0x00000032031f7220 */ /* 0x040fe20000410000 */
[----:B------:R-:W1:Y:S01]  /*148a0*/  @P0 MUFU.RCP R0, R138 ;  /* 0x0000008a00000308 */ /* 0x000e620000001000 */
[----:B------:R-:W-:Y:S01]  /*148b0*/  FMUL.FTZ R32, R3, R54 ;  /* 0x0000003603207220 */ /* 0x000fe20000410000 */
[----:B------:R-:W-:Y:S01]  /*148c0*/  F2FP.PACK_AB R21, R21, R18 ;  /* 0x000000121515723e */ /* 0x000fe200000000ff */
[----:B------:R-:W-:-:S02]  /*148d0*/  FMUL.FTZ R36, R3, R66 ;  /* 0x0000004203247220 */ /* 0x000fc40000410000 */
[C---:B------:R-:W-:Y:S02]  /*148e0*/  FMUL.FTZ R146, R3.reuse, R146 ;  /* 0x0000009203927220 */ /* 0x040fe40000410000 */
[C---:B------:R-:W-:Y:S02]  /*148f0*/  FMUL.FTZ R5, R3.reuse, R147 ;  /* 0x0000009303057220 */ /* 0x040fe40000410000 */
        /* <DEDUP_REMOVED lines=15> */
[----:B------:R-:W-:-:S02]  /*149f0*/  FMUL.FTZ R71, R3, R71 ;  /* 0x0000004703477220 */ /* 0x000fc40000410000 */
[C---:B------:R-:W-:Y:S02]  /*14a00*/  FMUL.FTZ R82, R3.reuse, R82 ;  /* 0x0000005203527220 */ /* 0x040fe40000410000 */
[C---:B------:R-:W-:Y:S02]  /*14a10*/  FMUL.FTZ R83, R3.reuse, R83 ;  /* 0x0000005303537220 */ /* 0x040fe40000410000 */
[C---:B------:R-:W-:Y:S02]  /*14a20*/  FMUL.FTZ R86, R3.reuse, R86 ;  /* 0x0000005603567220 */ /* 0x040fe40000410000 */
        /* <DEDUP_REMOVED lines=12> */
[----:B------:R-:W-:Y:S01]  /*14af0*/  FMUL.FTZ R131, R3, R131 ;  /* 0x0000008303837220 */ /* 0x000fe20000410000 */
[----:B------:R-:W-:Y:S01]  /*14b00*/  SHF.R.S32.HI R3, RZ, 0x1f, R29 ;  /* 0x0000001fff037819 */ /* 0x000fe2000001141d */
[C---:B---3--:R-:W-:Y:S01]  /*14b10*/  FMUL.FTZ R148, R2.reuse, R148 ;  /* 0x0000009402947220 */ /* 0x048fe20000410000 */
        /* <DEDUP_REMOVED lines=23> */
[C---:B------:R-:W-:Y:S01]  /*14c90*/  FMUL.FTZ R28, R2.reuse, R61 ;  /* 0x0000003d021c7220 */ /* 0x040fe20000410000 */
[----:B------:R-:W-:Y:S01]  /*14ca0*/  F2FP.PACK_AB R44, R97, R96 ;  /* 0x00000060612c723e */ /* 0x000fe200000000ff */
[----:B------:R-:W-:-:S02]  /*14cb0*/  FMUL.FTZ R72, R2, R72 ;  /* 0x0000004802487220 */ /* 0x000fc40000410000 */
        /* <DEDUP_REMOVED lines=20> */
[C---:B-1----:R-:W-:Y:S02]  /*14e00*/  FMUL.FTZ R151, R0.reuse, R151 ;  /* 0x0000009700977220 */ /* 0x042fe40000410000 */
        /* <DEDUP_REMOVED lines=60> */
[----:B------:R-:W-:-:S02]  /*151d0*/  SHF.L.U32 R0, R3, 0x6, RZ ;  /* 0x0000000603007819 */ /* 0x000fc400000006ff */
[----:B------:R-:W-:Y:S02]  /*151e0*/  F2FP.PACK_AB R37, R107, R37 ;  /* 0x000000256b25723e */ /* 0x000fe400000000ff */
[----:B------:R-:W-:Y:S02]  /*151f0*/  LOP3.LUT R0, R0, 0x1c0, RZ, 0xc0, !PT ;  /* 0x000001c000007812 */ /* 0x000fe400078ec0ff */
[----:B------:R-:W-:Y:S02]  /*15200*/  F2FP.PACK_AB R33, R111, R33 ;  /* 0x000000216f21723e */ /* 0x000fe400000000ff */
[----:B------:R-:W-:Y:S02]  /*15210*/  LEA.HI R0, R0, R0, RZ, 0x1d ;  /* 0x0000000000007211 */ /* 0x000fe400078fe8ff */
[----:B------:R-:W-:Y:S02]  /*15220*/  F2FP.PACK_AB R32, R117, R116 ;  /* 0x000000747520723e */ /* 0x000fe400000000ff */
[----:B------:R-:W-:-:S02]  /*15230*/  LEA R0, R176, R0, 0x1 ;  /* 0x00000000b0007211 */ /* 0x000fc400078e08ff */
[----:B------:R-:W-:Y:S02]  /*15240*/  F2FP.PACK_AB R28, R129, R128 ;  /* 0x00000080811c723e */ /* 0x000fe400000000ff */
[----:B------:R-:W-:Y:S02]  /*15250*/  SHF.L.U32 R0, R0, 0x1, RZ ;  /* 0x0000000100007819 */ /* 0x000fe400000006ff */
[----:B------:R-:W-:Y:S02]  /*15260*/  F2FP.PACK_AB R27, R131, R130 ;  /* 0x00000082831b723e */ /* 0x000fe400000000ff */
[C---:B------:R-:W-:Y:S01]  /*15270*/  IADD3 R2, R0.reuse, -0x10, RZ ;  /* 0xfffffff000027810 */ /* 0x040fe20007ffe0ff */
[----:B------:R1:W-:Y:S01]  /*15280*/  STS [R0+0x400], R5 ;  /* 0x0004000500007388 */ /* 0x0003e20000000800 */
[----:B------:R-:W-:Y:S02]  /*15290*/  @P1 IADD3 R2, R0, 0x10, RZ ;  /* 0x0000001000021810 */ /* 0x000fe40007ffe0ff */
[----:B------:R-:W-:Y:S01]  /*152a0*/  R2P PR, R3, 0x6 ;  /* 0x0000000603007804 */ /* 0x000fe20000000000 */
[----:B------:R-:W-:Y:S01]  /*152b0*/  STS [R0], R6 ;  /* 0x0000000600007388 */ /* 0x000fe20000000800 */
[----:B------:R-:W-:-:S02]  /*152c0*/  MOV R3, 0x20 ;  /* 0x0000002000037802 */ /* 0x000fc40000000f00 */
[----:B------:R-:W-:Y:S01]  /*152d0*/  F2FP.PACK_AB R30, R121, R120 ;  /* 0x00000078791e723e */ /* 0x000fe200000000ff */
[----:B------:R2:W-:Y:S01]  /*152e0*/  STS [R2], R4 ;  /* 0x0000000402007388 */ /* 0x0005e20000000800 */
[----:B------:R-:W-:Y:S02]  /*152f0*/  SEL R3, R3, 0xffffffe0, !P1 ;  /* 0xffffffe003037807 */ /* 0x000fe40004800000 */
[----:B------:R-:W-:Y:S01]  /*15300*/  F2FP.PACK_AB R29, R123, R29 ;  /* 0x0000001d7b1d723e */ /* 0x000fe200000000ff */
[----:B------:R3:W-:Y:S01]  /*15310*/  STS [R2+0x400], R7 ;  /* 0x0004000702007388 */ /* 0x0007e20000000800 */
[----:B------:R-:W-:Y:S02]  /*15320*/  F2FP.PACK_AB R26, R125, R124 ;  /* 0x0000007c7d1a723e */ /* 0x000fe400000000ff */
[----:B------:R-:W-:Y:S01]  /*15330*/  F2FP.PACK_AB R67, R127, R67 ;  /* 0x000000437f43723e */ /* 0x000fe200000000ff */
        /* <DEDUP_REMOVED lines=106> */
[----:B------:R-:W3:Y:S02]  /*159e0*/  LDL.LU R179, [R1+0x54] ;  /* 0x0000540001b37983 */ /* 0x000ee40000300800 */
        /* <DEDUP_REMOVED lines=32> */
.L_x_1141:
[----:B---34-:R-:W-:Y:S05]  /*15bf0*/  BSYNC B0 ;  /* 0x0000000000007941 */ /* 0x018fea0003800000 */
.L_x_1140:
        /* <DEDUP_REMOVED lines=31> */
.L_x_1143:
[----:B---3--:R-:W-:Y:S05]  /*15df0*/  BSYNC B0 ;  /* 0x0000000000007941 */ /* 0x008fea0003800000 */
.L_x_1142:
        /* <DEDUP_REMOVED lines=18> */
.L_x_1145:
[----:B------:R-:W-:Y:S05]  /*15f20*/  BSYNC B0 ;  /* 0x0000000000007941 */ /* 0x000fea0003800000 */
.L_x_1144:
        /* <DEDUP_REMOVED lines=18> */
.L_x_1147:
[----:B------:R-:W-:Y:S05]  /*16050*/  BSYNC B0 ;  /* 0x0000000000007941 */ /* 0x000fea0003800000 */
.L_x_1146:
        /* <DEDUP_REMOVED lines=18> */
.L_x_1149:
[----:B------:R-:W-:Y:S05]  /*16180*/  BSYNC B0 ;  /* 0x0000000000007941 */ /* 0x000fea0003800000 */
.L_x_1148:
        /* <DEDUP_REMOVED lines=18> */
.L_x_1151:
[----:B------:R-:W-:Y:S05]  /*162b0*/  BSYNC B0 ;  /* 0x0000000000007941 */ /* 0x000fea0003800000 */
.L_x_1150:
        /* <DEDUP_REMOVED lines=18> */
.L_x_1153:
[----:B------:R-:W-:Y:S05]  /*163e0*/  BSYNC B0 ;  /* 0x0000000000007941 */ /* 0x000fea0003800000 */
.L_x_1152:
[----:B------:R-:W2:Y:S01]  /*163f0*/  LDL.LU R0, [R1+0x50] ;  /* 0x0000500001007983 */ /* 0x000ea20000300800 */
[----:B------:R-:W-:Y:S01]  /*16400*/  BSSY B0, `(.L_x_1154) ;  /* 0x0000011000007945 */ /* 0x000fe20003800000 */
[----:B--2---:R-:W-:-:S13]  /*16410*/  ISETP.GE.AND P0, PT, R0, UR6, PT ;  /* 0x0000000600007c0c */ /* 0x004fda000bf06270 */
        /* <DEDUP_REMOVED lines=15> */
.L_x_1155:
[----:B------:R-:W-:Y:S05]  /*16510*/  BSYNC B0 ;  /* 0x0000000000007941 */ /* 0x000fea0003800000 */
.L_x_1154:
[----:B------:R-:W2:Y:S02]  /*16520*/  LDL.LU R0, [R1+0x4c] ;  /* 0x00004c0001007983 */ /* 0x000ea40000300800 */
[----:B--2---:R-:W-:-:S13]  /*16530*/  ISETP.GE.AND P0, PT, R0, UR6, PT ;  /* 0x0000000600007c0c */ /* 0x004fda000bf06270 */
        /* <DEDUP_REMOVED lines=17> */
.L_x_1156:
        /* <DEDUP_REMOVED lines=11> */
.L_x_2391:


//--------------------- .text._ZN5flash16flash_fwd_kernelI23Flash_fwd_kernel_traitsILi128ELi128ELi32ELi4ELb0ELb0EN7cutlass6half_tE19Flash_kernel_traitsILi128ELi128ELi32ELi4ES3_EELb0ELb0ELb1ELb1ELb0ELb0ELb0ELb0EEEvNS_16Flash_fwd_paramsE --------------------------
	.section	.text._ZN5flash16flash_fwd_kernelI23Flash_fwd_kernel_traitsILi128ELi128ELi32ELi4ELb0ELb0EN7cutlass6half_tE19Flash_kernel_traitsILi128ELi128ELi32ELi4ES3_EELb0ELb0ELb1ELb1ELb0ELb0ELb0ELb0EEEvNS_16Flash_fwd_paramsE,"ax",@progbits
	.sectioninfo	@"SHI_REGISTERS=255"
	.align	128
        .global         _ZN5flash16flash_fwd_kernelI23Flash_fwd_kernel_traitsILi128ELi128ELi32ELi4ELb0ELb0EN7cutlass6half_tE19Flash_kernel_traitsILi128ELi128ELi32ELi4ES3_EELb0ELb0ELb1ELb1ELb0ELb0ELb0ELb0EEEvNS_16Flash_fwd_paramsE
        .type           _ZN5flash16flash_fwd_kernelI23Flash_fwd_kernel_traitsILi128ELi128ELi32ELi4ELb0ELb0EN7cutlass6half_tE19Flash_kernel_traitsILi128ELi128ELi32ELi4ES3_EELb0ELb0ELb1ELb1ELb0ELb0ELb0ELb0EEEvNS_16Flash_fwd_paramsE,@function
        .size           _ZN5flash16flash_fwd_kernelI23Flash_fwd_kernel_traitsILi128ELi128ELi32ELi4ELb0ELb0EN7cutlass6half_tE19Flash_kernel_traitsILi128ELi128ELi32ELi4ES3_EELb0ELb0ELb1ELb1ELb0ELb0ELb0ELb0EEEvNS_16Flash_fwd_paramsE,(.L_x_2392 - _ZN5flash16flash_fwd_kernelI23Flash_fwd_kernel_traitsILi128ELi128ELi32ELi4ELb0ELb0EN7cutlass6half_tE19Flash_kernel_traitsILi128ELi128ELi32ELi4ES3_EELb0ELb0ELb1ELb1ELb0ELb0ELb0ELb0EEEvNS_16Flash_fwd_paramsE)
        .other          _ZN5flash16flash_fwd_kernelI23Flash_fwd_kernel_traitsILi128ELi128ELi32ELi4ELb0ELb0EN7cutlass6half_tE19Flash_kernel_traitsILi128ELi128ELi32ELi4ES3_EELb0ELb0ELb1ELb1ELb0ELb0ELb0ELb0EEEvNS_16Flash_fwd_paramsE,@"STO_CUDA_ENTRY STV_DEFAULT"
_ZN5flash16flash_fwd_kernelI23Flash_fwd_kernel_traitsILi128ELi128ELi32ELi4ELb0ELb0EN7cutlass6half_tE19Flash_kernel_traitsILi128ELi128ELi32ELi4ES3_EELb0ELb0ELb1ELb1ELb0ELb0ELb0ELb0EEEvNS_16Flash_fwd_paramsE:
.text._ZN5flash16flash_fwd_kernelI23Flash_fwd_kernel_traitsILi128ELi128ELi32ELi4ELb0ELb0EN7cutlass6half_tE19Flash_kernel_traitsILi128ELi128ELi32ELi4ES3_EELb0ELb0ELb1ELb1ELb0ELb0ELb0ELb0EEEvNS_16Flash_fwd_paramsE:
        /* <DEDUP_REMOVED lines=56> */
.L_x_1157:
[----:B------:R-:W-:Y:S02]  /*0380*/  ULDC UR6, c[0x0][0x218] ;  /* 0x0000860000067ab9 */ /* 0x000fe40000000800 */
.L_x_1158:
        /* <DEDUP_REMOVED lines=47> */
[----:B------:R-:W-:Y:S01]  /*0680*/  ULDC.U8 UR13, c[0x0][0x329] ;  /* 0x0000ca40000d7ab9 */ /* 0x000fe20000000000 */
[----:B------:R-:W1:Y:S01]  /*0690*/  S2R R12, SR_CTAID.Z ;  /* 0x00000000000c7919 */ /* 0x000e620000002700 */
[----:B------:R-:W-:Y:S01]  /*06a0*/  ULDC.64 UR4, c[0x0][0x1e0] ;  /* 0x0000780000047ab9 */ /* 0x000fe20000000a00 */
[----:B------:R-:W-:Y:S01]  /*06b0*/  LEA.HI R8, R8, R20, RZ, 0x3 ;  /* 0x0000001408087211 */ /* 0x000fe200078f18ff */
[----:B------:R-:W-:Y:S01]  /*06c0*/  UISETP.NE.AND UP1, UPT, UR13, URZ, UPT ;  /* 0x0000003f0d00728c */ /* 0x000fe2000bf25270 */
[----:B------:R-:W2:Y:S01]  /*06d0*/  S2R R6, SR_CTAID.X ;  /* 0x0000000000067919 */ /* 0x000ea20000002500 */
[----:B------:R-:W-:Y:S01]  /*06e0*/  ULDC.64 UR6, c[0x0][0x1e8] ;  /* 0x00007a0000067ab9 */ /* 0x000fe20000000a00 */
[----:B------:R-:W-:Y:S01]  /*06f0*/  LOP3.LUT R0, R8, 0xfffffff8, RZ, 0xc0, !PT ;  /* 0xfffffff808007812 */ /* 0x000fe200078ec0ff */
[----:B------:R-:W-:Y:S01]  /*0700*/  USHF.R.S32.HI UR16, URZ, 0x1f, UR12 ;  /* 0x0000001f3f107899 */ /* 0x000fe2000801140c */
        /* <DEDUP_REMOVED lines=10> */
[----:B------:R-:W-:Y:S02]  /*07b0*/  UISETP.NE.AND UP2, UPT, UR4, URZ, UPT ;  /* 0x0000003f0400728c */ /* 0x000fe4000bf45270 */
[----:B------:R-:W-:Y:S01]  /*07c0*/  @UP0 UIMAD UR7, UR15, UR7, UR9 ;  /* 0x000000070f0702a4 */ /* 0x000fe2000f8e0209 */
[----:B------:R-:W-:Y:S01]  /*07d0*/  IADD3 R23, R14, 0x40, RZ ;  /* 0x000000400e177810 */ /* 0x000fe20007ffe0ff */
[----:B------:R-:W-:Y:S02]  /*07e0*/  UISETP.NE.OR UP3, UPT, UR13, URZ, !UP2 ;  /* 0x0000003f0d00728c */ /* 0x000fe4000d765670 */
[----:B------:R-:W-:Y:S02]  /*07f0*/  ULDC UR10, c[0x0][0x214] ;  /* 0x00008500000a7ab9 */ /* 0x000fe40000000800 */
[----:B------:R-:W-:Y:S01]  /*0800*/  @UP0 UMOV UR13, UR8 ;  /* 0x00000008000d0c82 */ /* 0x000fe20008000000 */
[----:B--2---:R-:W-:Y:S01]  /*0810*/  IMAD.WIDE R6, R6, 0x80, R8 ;  /* 0x0000008006067825 */ /* 0x004fe200078e0208 */
[----:B------:R-:W-:-:S02]  /*0820*/  @UP1 ULDC UR8, c[0x0][0x210] ;  /* 0x0000840000081ab9 */ /* 0x000fc40000000800 */
[----:B------:R-:W-:Y:S02]  /*0830*/  ULDC UR9, c[0x0][0x234] ;  /* 0x00008d0000097ab9 */ /* 0x000fe40000000800 */
[----:B------:R-:W-:Y:S02]  /*0840*/  @!UP0 UIMAD UR14, UR11, UR5, UR14 ;  /* 0x000000050b0e82a4 */ /* 0x000fe4000f8e020e */
[----:B------:R-:W-:Y:S02]  /*0850*/  @UP1 UIMAD UR8, UR8, UR10, URZ ;  /* 0x0000000a080812a4 */ /* 0x000fe4000f8e023f */
[----:B------:R-:W-:Y:S02]  /*0860*/  ULDC.64 UR4, c[0x0][0x1f0] ;  /* 0x00007c0000047ab9 */ /* 0x000fe40000000a00 */
[----:B------:R-:W-:Y:S02]  /*0870*/  @!UP1 USEL UR8, UR10, UR9, !UP2 ;  /* 0x000000090a089287 */ /* 0x000fe4000d000000 */
[----:B------:R-:W-:-:S02]  /*0880*/  ULDC UR6, c[0x0][0x1c0] ;  /* 0x0000700000067ab9 */ /* 0x000fc40000000800 */
[----:B------:R-:W-:Y:S02]  /*0890*/  UIMAD UR4, UR16, UR4, URZ ;  /* 0x00000004100472a4 */ /* 0x000fe4000f8e023f */
[----:B------:R-:W-:Y:S02]  /*08a0*/  @!UP0 UMOV UR13, UR24 ;  /* 0x00000018000d8c82 */ /* 0x000fe40008000000 */
[----:B------:R-:W-:Y:S01]  /*08b0*/  @UP1 UMOV UR16, 0x1 ;  /* 0x0000000100101882 */ /* 0x000fe20000000000 */
[----:B------:R-:W-:Y:S01]  /*08c0*/  IADD3 R2, P0, R14, UR13, RZ ;  /* 0x0000000d0e027c10 */ /* 0x000fe2000ff1e0ff */
[----:B------:R-:W-:Y:S02]  /*08d0*/  @!UP1 UIMAD UR16, UR8, UR6, URZ ;  /* 0x00000006081092a4 */ /* 0x000fe4000f8e023f */
[----:B------:R-:W-:Y:S02]  /*08e0*/  @!UP0 UIADD3 UR7, UR25, UR14, URZ ;  /* 0x0000000e19078290 */ /* 0x000fe4000fffe03f */
        /* <DEDUP_REMOVED lines=34> */
.L_x_1161:
[----:B------:R-:W-:Y:S05]  /*0b10*/  BSYNC B0 ;  /* 0x0000000000007941 */ /* 0x000fea0003800000 */
.L_x_1160:
        /* <DEDUP_REMOVED lines=18> */
.L_x_1163:
[----:B------:R-:W-:Y:S05]  /*0c40*/  BSYNC B0 ;  /* 0x0000000000007941 */ /* 0x000fea0003800000 */
.L_x_1162:
        /* <DEDUP_REMOVED lines=18> */
.L_x_1165:
[----:B------:R-:W-:Y:S05]  /*0d70*/  BSYNC B0 ;  /* 0x0000000000007941 */ /* 0x000fea0003800000 */
.L_x_1164:
        /* <DEDUP_REMOVED lines=18> */
.L_x_1167:
[----:B------:R-:W-:Y:S05]  /*0ea0*/  BSYNC B0 ;  /* 0x0000000000007941 */ /* 0x000fea0003800000 */
.L_x_1166:
        /* <DEDUP_REMOVED lines=18> */
.L_x_1169:
[----:B------:R-:W-:Y:S05]  /*0fd0*/  BSYNC B0 ;  /* 0x0000000000007941 */ /* 0x000fea0003800000 */
.L_x_1168:
        /* <DEDUP_REMOVED lines=18> */
.L_x_1171:
[----:B------:R-:W-:Y:S05]  /*1100*/  BSYNC B0 ;  /* 0x0000000000007941 */ /* 0x000fea0003800000 */
.L_x_1170:
        /* <DEDUP_REMOVED lines=18> */
.L_x_1173:
[----:B------:R-:W-:Y:S05]  /*1230*/  BSYNC B0 ;  /* 0x0000000000007941 */ /* 0x000fea0003800000 */
.L_x_1172:
        /* <DEDUP_REMOVED lines=18> */
.L_x_1175:
[----:B------:R-:W-:Y:S05]  /*1360*/  BSYNC B0 ;  /* 0x0000000000007941 */ /* 0x000fea0003800000 */
.L_x_1174:
        /* <DEDUP_REMOVED lines=67> */
.L_x_1159:
[----:B-1----:R-:W-:Y:S02]  /*17a0*/  UISETP.NE.AND UP0, UPT, UR15, -0x1, UPT ;  /* 0xffffffff0f00788c */ /* 0x002fe4000bf05270 */
[----:B------:R-:W-:Y:S02]  /*17b0*/  UISETP.NE.AND UP1, UPT, UR14, -0x1, UPT ;  /* 0xffffffff0e00788c */ /* 0x000fe4000bf25270 */
[----:B------:R-:W-:Y:S02]  /*17c0*/  ULDC.64 UR4, c[0x0][0x190] ;  /* 0x0000640000047ab9 */ /* 0x000fe40000000a00 */
[----:B------:R-:W-:Y:S02]  /*17d0*/  ULDC.64 UR16, c[0x0][0x178] ;  /* 0x00005e0000107ab9 */ /* 0x000fe40000000a00 */
[----:B------:R-:W-:-:S03]  /*17e0*/  PLOP3.LUT P0, PT, PT, PT, UP1, 0x80, 0x0 ;  /* 0x000000000000781c */ /* 0x000fc60003f0f018 */
[----:B------:R-:W-:Y:S02]  /*17f0*/  @!UP0 USHF.R.S32.HI UR10, URZ, 0x1f, UR11 ;  /* 0x0000001f3f0a8899 */ /* 0x000fe4000801140b */
[----:B------:R-:W-:Y:S02]  /*1800*/  @UP0 UIMAD.WIDE.U32 UR24, UR15, UR4, URZ ;  /* 0x000000040f1802a5 */ /* 0x000fe4000f8e003f */
[----:B------:R-:W-:Y:S02]  /*1810*/  @!UP0 UIMAD UR10, UR10, UR16, URZ ;  /* 0x000000100a0a82a4 */ /* 0x000fe4000f8e023f */
[----:B------:R-:W-:Y:S02]  /*1820*/  @UP1 UIADD3 UR23, UR9, UR14, URZ ;  /* 0x0000000e09171290 */ /* 0x000fe4000fffe03f */
[----:B------:R-:W-:Y:S02]  /*1830*/  @UP0 UIMAD UR6, UR15, UR5, UR25 ;  /* 0x000000050f0602a4 */ /* 0x000fe4000f8e0219 */
[----:B------:R-:W-:-:S02]  /*1840*/  @!UP0 UIMAD UR10, UR11, UR17, UR10 ;  /* 0x000000110b0a82a4 */ /* 0x000fc4000f8e020a */
[----:B------:R-:W-:Y:S02]  /*1850*/  ULDC.64 UR4, c[0x0][0x198] ;  /* 0x0000660000047ab9 */ /* 0x000fe40000000a00 */
[----:B------:R-:W-:Y:S02]  /*1860*/  @!UP0 UIMAD.WIDE.U32 UR28, UR11, UR16, URZ ;  /* 0x000000100b1c82a5 */ /* 0x000fe4000f8e003f */
[----:B------:R-:W-:Y:S02]  /*1870*/  @UP1 UIMAD.WIDE.U32 UR26, UR23, UR4, URZ ;  /* 0x00000004171a12a5 */ /* 0x000fe4000f8e003f */
[----:B------:R-:W-:Y:S02]  /*1880*/  @!UP0 UIADD3 UR6, UR29, UR10, URZ ;  /* 0x0000000a1d068290 */ /* 0x000fe4000fffe03f */
[----:B------:R-:W-:Y:S02]  /*1890*/  @UP1 UIMAD UR16, UR23, UR5, UR27 ;  /* 0x00000005171012a4 */ /* 0x000fe4000f8e021b */
[----:B------:R-:W-:-:S02]  /*18a0*/  @UP0 UMOV UR10, UR24 ;  /* 0x00000018000a0c82 */ /* 0x000fc40008000000 */
[----:B------:R-:W-:Y:S02]  /*18b0*/  USHF.R.S32.HI UR27, URZ, 0x1f, UR12 ;  /* 0x0000001f3f1b7899 */ /* 0x000fe4000801140c */
        /* <DEDUP_REMOVED lines=15> */
.L_x_1176:
        /* <DEDUP_REMOVED lines=45> */
.L_x_1177:
[----:B------:R-:W-:Y:S01]  /*1c80*/  SHF.R.S32.HI R15, RZ, 0x1f, R20 ;  /* 0x0000001fff0f7819 */ /* 0x000fe20000011414 */
[----:B------:R-:W1:Y:S01]  /*1c90*/  S2R R6, SR_CTAID.X ;  /* 0x0000000000067919 */ /* 0x000e620000002500 */
[----:B------:R-:W-:Y:S01]  /*1ca0*/  ULDC.64 UR4, c[0x0][0x1a8] ;  /* 0x00006a0000047ab9 */ /* 0x000fe20000000a00 */
[----:B------:R-:W-:Y:S01]  /*1cb0*/  BSSY B0, `(.L_x_1178) ;  /* 0x000005d000007945 */ /* 0x000fe20003800000 */
[CC--:B------:R-:W-:Y:S01]  /*1cc0*/  LEA.HI R0, R15.reuse, R20.reuse, RZ, 0x3 ;  /* 0x000000140f007211 */ /* 0x0c0fe200078f18ff */
[----:B------:R-:W2:Y:S01]  /*1cd0*/  S2R R12, SR_CTAID.Z ;  /* 0x00000000000c7919 */ /* 0x000ea20000002700 */
[CC--:B------:R-:W-:Y:S01]  /*1ce0*/  LEA.HI R16, R15.reuse, R20.reuse, RZ, 0x4 ;  /* 0x000000140f107211 */ /* 0x0c0fe200078f20ff */
[----:B------:R-:W-:Y:S01]  /*1cf0*/  UIMAD UR4, UR27, UR4, URZ ;  /* 0x000000041b0472a4 */ /* 0x000fe2000f8e023f */
[----:B------:R-:W-:Y:S02]  /*1d00*/  SHF.R.S32.HI R10, RZ, 0x3, R0 ;  /* 0x00000003ff0a7819 */ /* 0x000fe40000011400 */
        /* <DEDUP_REMOVED lines=87> */
.L_x_1179:
[----:B------:R-:W-:Y:S05]  /*2280*/  BSYNC B0 ;  /* 0x0000000000007941 */ /* 0x000fea0003800000 */
.L_x_1178:
        /* <DEDUP_REMOVED lines=29> */
.L_x_1181:
[----:B------:R-:W-:Y:S05]  /*2460*/  BSYNC B0 ;  /* 0x0000000000007941 */ /* 0x000fea0003800000 */
.L_x_1180:
        /* <DEDUP_REMOVED lines=29> */
.L_x_1183:
[----:B------:R-:W-:Y:S05]  /*2640*/  BSYNC B0 ;  /* 0x0000000000007941 */ /* 0x000fea0003800000 */
.L_x_1182:
        /* <DEDUP_REMOVED lines=29> */
.L_x_1185:
[----:B------:R-:W-:Y:S05]  /*2820*/  BSYNC B0 ;  /* 0x0000000000007941 */ /* 0x000fea0003800000 */
.L_x_1184:
        /* <DEDUP_REMOVED lines=29> */
.L_x_1187:
[----:B------:R-:W-:Y:S05]  /*2a00*/  BSYNC B0 ;  /* 0x0000000000007941 */ /* 0x000fea0003800000 */
.L_x_1186:
        /* <DEDUP_REMOVED lines=29> */
.L_x_1189:
[----:B------:R-:W-:Y:S05]  /*2be0*/  BSYNC B0 ;  /* 0x0000000000007941 */ /* 0x000fea0003800000 */
.L_x_1188:
        /* <DEDUP_REMOVED lines=30> */
.L_x_1191:
[----:B------:R-:W-:Y:S05]  /*2dd0*/  BSYNC B0 ;  /* 0x0000000000007941 */ /* 0x000fea0003800000 */
.L_x_1190:
        /* <DEDUP_REMOVED lines=34> */
.L_x_1193:
[----:B------:R-:W-:Y:S05]  /*3000*/  BSYNC B0 ;  /* 0x0000000000007941 */ /* 0x000fea0003800000 */
.L_x_1192:
        /* <DEDUP_REMOVED lines=32> */
.L_x_1195:
[----:B------:R-:W-:Y:S05]  /*3210*/  BSYNC B0 ;  /* 0x0000000000007941 */ /* 0x000fea0003800000 */
.L_x_1194:
        /* <DEDUP_REMOVED lines=25> */
.L_x_1197:
[----:B------:R-:W-:Y:S05]  /*33b0*/  BSYNC B0 ;  /* 0x0000000000007941 */ /* 0x000fea0003800000 */
.L_x_1196:
[----:B------:R-:W-:Y:S01]  /*33c0*/  ULDC.64 UR4, c[0x0][0x318] ;  /* 0x0000c60000047ab9 */ /* 0x000fe20000000a00 */
[----:B------:R-:W0:Y:S01]  /*33d0*/  LDGDEPBAR ;  /* 0x00000000000079af */ /* 0x000e220000000000 */
[----:B------:R-:W-:Y:S01]  /*33e0*/  UISETP.NE.U32.AND UP1, UPT, URZ, UR4, UPT ;  /* 0x000000043f00728c */ /* 0x000fe2000bf25070 */
[----:B--2---:R-:W-:Y:S02]  /*33f0*/  IMAD.MOV.U32 R6, RZ, RZ, R24 ;  /* 0x000000ffff067224 */ /* 0x004fe400078e0018 */
        /* <DEDUP_REMOVED lines=16> */
[----:B---3--:R-:W-:Y:S01]  /*3500*/  IMAD.U32 R2, RZ, RZ, UR26 ;  /* 0x0000001aff027e24 */ /* 0x008fe2000f8e00ff */
[----:B------:R-:W-:Y:S01]  /*3510*/  ISETP.GE.AND P1, PT, R10, UR14, PT ;  /* 0x0000000e0a007c0c */ /* 0x000fe2000bf26270 */
[----:B------:R-:W-:-:S03]  /*3520*/  ULDC.64 UR4, c[0x0][0x1a0] ;  /* 0x0000680000047ab9 */ /* 0x000fc60000000a00 */
[----:B------:R-:W-:-:S05]  /*3530*/  MOV R3, UR27 ;  /* 0x0000001b00037c02 */ /* 0x000fca0008000f00 */
[----:B------:R2:W3:Y:S01]  /*3540*/  @P0 LDG.E R2, [R2.64] ;  /* 0x0000001202020981 */ /* 0x0004e2000c1e1900 */
[----:B------:R-:W-:Y:S01]  /*3550*/  SHF.R.S32.HI R5, RZ, 0x1f, R15 ;  /* 0x0000001fff057819 */ /* 0x000fe2000001140f */
[----:B------:R-:W-:Y:S01]  /*3560*/  USHF.L.U64.HI UR11, UR4, UR25, UR5 ;  /* 0x00000019040b7299 */ /* 0x000fe20008010205 */
[----:B------:R-:W-:Y:S01]  /*3570*/  MOV R6, R22 ;  /* 0x0000001600067202 */ /* 0x000fe20000000f00 */
[----:B------:R-:W-:Y:S01]  /*3580*/  BAR.SYNC.DEFER_BLOCKING 0x0 ;  /* 0x0000000000007b1d */ /* 0x000fe20000010000 */
[----:B------:R-:W-:Y:S01]  /*3590*/  LEA.HI R5, R5, R15, RZ, 0x2 ;  /* 0x0000000f05057211 */ /* 0x000fe200078f10ff */
[----:B------:R-:W-:Y:S01]  /*35a0*/  USHF.L.U32 UR12, UR4, 0x5, URZ ;  /* 0x00000005040c7899 */ /* 0x000fe2000800063f */
[----:B------:R-:W-:Y:S01]  /*35b0*/  IMAD.SHL.U32 R20, R20, 0x2, RZ ;  /* 0x0000000214147824 */ /* 0x000fe200078e00ff */
[----:B------:R-:W-:Y:S01]  /*35c0*/  UIMAD UR5, UR11, UR17, URZ ;  /* 0x000000110b0572a4 */ /* 0x000fe2000f8e023f */
[----:B------:R-:W-:Y:S01]  /*35d0*/  SHF.R.S32.HI R101, RZ, 0x2, R5 ;  /* 0x00000002ff657819 */ /* 0x000fe20000011405 */
[----:B------:R1:W-:Y:S01]  /*35e0*/  STL.64 [R1+0x40], R6 ;  /* 0x0000400601007387 */ /* 0x0003e20000100a00 */
[----:B------:R-:W-:Y:S01]  /*35f0*/  BSSY B0, `(.L_x_1198) ;  /* 0x0000020000007945 */ /* 0x000fe20003800000 */
[----:B------:R-:W-:Y:S01]  /*3600*/  UIMAD UR5, UR16, UR12, UR5 ;  /* 0x0000000c100572a4 */ /* 0x000fe2000f8e0205 */
[----:B------:R-:W-:Y:S01]  /*3610*/  LOP3.LUT R100, R20, 0x6, RZ, 0xc0, !PT ;  /* 0x0000000614647812 */ /* 0x000fe200078ec0ff */
[----:B------:R1:W-:Y:S01]  /*3620*/  STL [R1+0x58], R101 ;  /* 0x0000586501007387 */ /* 0x0003e20000100800 */
[----:B------:R-:W-:Y:S01]  /*3630*/  UMOV UR16, URZ ;  /* 0x0000003f00107c82 */ /* 0x000fe20008000000 */
[----:B--2---:R-:W3:Y:S02]  /*3640*/  @P0 MUFU.RCP R3, c[0x0][0x238] ;  /* 0x00008e0000030b08 */ /* 0x004ee40000001000 */
[----:B------:R1:W-:Y:S04]  /*3650*/  @P1 STS.128 [R223+0xa000], RZ ;  /* 0x00a000ffdf001388 */ /* 0x0003e80000000c00 */
[----:B------:R1:W-:Y:S01]  /*3660*/  @P1 STS.128 [R223+0xb000], RZ ;  /* 0x00b000ffdf001388 */ /* 0x0003e20000000c00 */
[----:B---3--:R-:W-:-:S04]  /*3670*/  @P0 FMUL.FTZ R2, R2, R3 ;  /* 0x0000000302020220 */ /* 0x008fc80000410000 */
[----:B------:R2:W3:Y:S02]  /*3680*/  @P0 R2UR UR26, R2 ;  /* 0x00000000021a03c2 */ /* 0x0004e400000e0000 */
[----:B--2---:R-:W-:Y:S01]  /*3690*/  IMAD.U32 R2, RZ, RZ, UR17 ;  /* 0x00000011ff027e24 */ /* 0x004fe2000f8e00ff */
[----:B---3--:R-:W-:-:S03]  /*36a0*/  @UP1 UMOV UR16, UR26 ;  /* 0x0000001a00101c82 */ /* 0x008fc60008000000 */
[----:B------:R-:W-:-:S05]  /*36b0*/  IMAD.WIDE.U32 R2, R2, UR12, R6 ;  /* 0x0000000c02027c25 */ /* 0x000fca000f8e0006 */
[----:B------:R-:W-:Y:S01]  /*36c0*/  IADD3 R8, R3, UR5, RZ ;  /* 0x0000000503087c10 */ /* 0x000fe2000fffe0ff */
        /* <DEDUP_REMOVED lines=18> */
.L_x_1199:
[----:B-1----:R-:W-:Y:S05]  /*37f0*/  BSYNC B0 ;  /* 0x0000000000007941 */ /* 0x002fea0003800000 */
.L_x_1198:
        /* <DEDUP_REMOVED lines=27> */
.L_x_1201:
[----:B------:R-:W-:Y:S05]  /*39b0*/  BSYNC B0 ;  /* 0x0000000000007941 */ /* 0x000fea0003800000 */
.L_x_1200:
[----:B------:R-:W-:Y:S01]  /*39c0*/  SHF.R.S32.HI R7, RZ, 0x4, R16 ;  /* 0x00000004ff077819 */ /* 0x000fe20000011410 */
[C---:B------:R-:W-:Y:S01]  /*39d0*/  IMAD.SHL.U32 R6, R17.reuse, 0x40, RZ ;  /* 0x0000004011067824 */ /* 0x040fe200078e00ff */
[----:B------:R-:W-:Y:S01]  /*39e0*/  R2P PR, R17, 0x6 ;  /* 0x0000000611007804 */ /* 0x000fe20000000000 */
[----:B--2---:R-:W-:Y:S01]  /*39f0*/  IMAD.SHL.U32 R3, R18, 0x40, RZ ;  /* 0x0000004012037824 */ /* 0x004fe200078e00ff */
        /* <DEDUP_REMOVED lines=29> */
[----:B------:R-:W2:Y:S01]  /*3bd0*/  LDSM.16.M88.4 R8, [R210+0x2000] ;  /* 0x00200000d208783b */ /* 0x000ea20000000200 */
[----:B------:R-:W-:Y:S01]  /*3be0*/  @P1 IADD3 R219, R2, -0x20, RZ ;  /* 0xffffffe002db1810 */ /* 0x000fe20007ffe0ff */
[----:B------:R-:W-:-:S02]  /*3bf0*/  IMAD.MOV.U32 R2, RZ, RZ, 0x40 ;  /* 0x00000040ff027424 */ /* 0x000fc400078e00ff */
[----:B------:R-:W3:Y:S01]  /*3c00*/  LDSM.16.M88.4 R24, [R208+0x8800] ;  /* 0x00880000d018783b */ /* 0x000ee20000000200 */
[C---:B------:R-:W-:Y:S01]  /*3c10*/  IMAD R218, R0.reuse, 0x2, R210 ;  /* 0x0000000200da7824 */ /* 0x040fe200078e02d2 */
[----:B------:R-:W-:Y:S01]  /*3c20*/  IADD3 R222, R219, 0x800, RZ ;  /* 0x00000800dbde7810 */ /* 0x000fe20007ffe0ff */
[----:B------:R-:W-:Y:S01]  /*3c30*/  IMAD R216, R0, 0x2, R212 ;  /* 0x0000000200d87824 */ /* 0x000fe200078e02d4 */
[----:B------:R-:W5:Y:S01]  /*3c40*/  LDSM.16.M88.4 R12, [R210] ;  /* 0x00000000d20c783b */ /* 0x000f620000000200 */
[----:B------:R-:W-:Y:S01]  /*3c50*/  SEL R2, R2, 0xffffffc0, !P2 ;  /* 0xffffffc002027807 */ /* 0x000fe20005000000 */
[----:B------:R-:W-:Y:S01]  /*3c60*/  IMAD.IADD R3, R101, 0x1, R3 ;  /* 0x0000000165037824 */ /* 0x000fe200078e0203 */
[C---:B------:R-:W-:Y:S01]  /*3c70*/  IADD3 R221, R219.reuse, 0x1000, RZ ;  /* 0x00001000dbdd7810 */ /* 0x040fe20007ffe0ff */
[----:B------:R-:W-:Y:S01]  /*3c80*/  LDSM.16.M88.4 R40, [R219] ;  /* 0x00000000db28783b */ /* 0x000fe20000000200 */
[----:B------:R-:W-:Y:S01]  /*3c90*/  IADD3 R220, R219, 0x1800, RZ ;  /* 0x00001800dbdc7810 */ /* 0x000fe20007ffe0ff */
[----:B------:R-:W-:Y:S01]  /*3ca0*/  IMAD.IADD R217, R208, 0x1, R2 ;  /* 0x00000001d0d97824 */ /* 0x000fe200078e0202 */
[----:B------:R-:W-:Y:S01]  /*3cb0*/  IADD3 R226, R3, UR4, RZ ;  /* 0x0000000403e27c10 */ /* 0x000fe2000fffe0ff */
[----:B------:R-:W1:Y:S01]  /*3cc0*/  LDSM.16.M88.4 R16, [R212+0x2000] ;  /* 0x00200000d410783b */ /* 0x000e620000000200 */
[----:B------:R-:W-:-:S02]  /*3cd0*/  IMAD.IADD R215, R2, 0x1, R219 ;  /* 0x0000000102d77824 */ /* 0x000fc400078e02db */
[----:B------:R-:W-:Y:S01]  /*3ce0*/  IMAD.U32 R2, RZ, RZ, UR17 ;  /* 0x00000011ff027e24 */ /* 0x000fe2000f8e00ff */
[----:B------:R-:W4:Y:S03]  /*3cf0*/  LDSM.16.M88.4 R36, [R219+0x800] ;  /* 0x00080000db24783b */ /* 0x000f260000000200 */
[----:B------:R-:W-:Y:S01]  /*3d00*/  IMAD R2, R2, 0x20, R100 ;  /* 0x0000002002027824 */ /* 0x000fe200078e0264 */
[----:B------:R-:W1:Y:S03]  /*3d10*/  LDSM.16.M88.4 R20, [R212] ;  /* 0x00000000d414783b */ /* 0x000e660000000200 */
[----:B------:R-:W-:Y:S01]  /*3d20*/  IMAD.IADD R5, R226, 0x1, -R2 ;  /* 0x00000001e2057824 */ /* 0x000fe200078e0a02 */
[----:B------:R-:W-:Y:S04]  /*3d30*/  LDSM.16.M88.4 R56, [R217+0x8000] ;  /* 0x00800000d938783b */ /* 0x000fe80000000200 */
[----:B------:R-:W1:Y:S01]  /*3d40*/  LDSM.16.M88.4 R32, [R218+0x2000] ;  /* 0x00200000da20783b */ /* 0x000e620000000200 */
[----:B------:R-:W-:-:S03]  /*3d50*/  IABS R5, R5 ;  /* 0x0000000500057213 */ /* 0x000fc60000000000 */
[----:B------:R-:W1:Y:S02]  /*3d60*/  LDSM.16.M88.4 R60, [R217+0x8800] ;  /* 0x00880000d93c783b */ /* 0x000e640000000200 */
[----:B------:R-:W-:Y:S01]  /*3d70*/  IMAD.MOV.U32 R6, RZ, RZ, R5 ;  /* 0x000000ffff067224 */ /* 0x000fe200078e0005 */
[C---:B--2---:R-:W-:Y:S01]  /*3d80*/  HMMA.16816.F32 R44, R8.reuse, R28, RZ ;  /* 0x0000001c082c723c */ /* 0x044fe200000018ff */
[----:B------:R-:W-:Y:S04]  /*3d90*/  LDSM.16.M88.4 R88, [R215] ;  /* 0x00000000d758783b */ /* 0x000fe80000000200 */
[----:B------:R-:W-:Y:S03]  /*3da0*/  LDSM.16.M88.4 R84, [R215+0x800] ;  /* 0x00080000d754783b */ /* 0x000fe60000000200 */
[C---:B---3--:R-:W-:Y:S01]  /*3db0*/  HMMA.16816.F32 R48, R8.reuse, R24, RZ ;  /* 0x000000180830723c */ /* 0x048fe200000018ff */
[----:B------:R-:W-:Y:S07]  /*3dc0*/  LDSM.16.M88.4 R80, [R208+0x9000] ;  /* 0x00900000d050783b */ /* 0x000fee0000000200 */
[C---:B------:R-:W-:Y:S08]  /*3dd0*/  HMMA.16816.F32 R52, R8.reuse, R30, RZ ;  /* 0x0000001e0834723c */ /* 0x040ff000000018ff */
[----:B------:R-:W-:Y:S08]  /*3de0*/  HMMA.16816.F32 R72, R8, R26, RZ ;  /* 0x0000001a0848723c */ /* 0x000ff000000018ff */
[C---:B-----5:R-:W-:Y:S08]  /*3df0*/  HMMA.16816.F32 R68, R12.reuse, R28, RZ ;  /* 0x0000001c0c44723c */ /* 0x060ff000000018ff */
[C---:B------:R-:W-:Y:S01]  /*3e00*/  HMMA.16816.F32 R76, R12.reuse, R30, RZ ;  /* 0x0000001e0c4c723c */ /* 0x040fe200000018ff */
[----:B------:R-:W-:Y:S07]  /*3e10*/  LDSM.16.M88.4 R28, [R216+0x2000] ;  /* 0x00200000d81c783b */ /* 0x000fee0000000200 */
[----:B------:R-:W-:Y:S08]  /*3e20*/  HMMA.16816.F32 R64, R12, R24, RZ ;  /* 0x000000180c40723c */ /* 0x000ff000000018ff */
[----:B-1----:R-:W-:Y:S08]  /*3e30*/  HMMA.16816.F32 R8, R16, R40, R44 ;  /* 0x000000281008723c */ /* 0x002ff0000000182c */
[----:B------:R-:W-:Y:S01]  /*3e40*/  HMMA.16816.F32 R24, R12, R26, RZ ;  /* 0x0000001a0c18723c */ /* 0x000fe200000018ff */
[----:B------:R-:W1:Y:S07]  /*3e50*/  LDSM.16.M88.4 R12, [R218] ;  /* 0x00000000da0c783b */ /* 0x000e6e0000000200 */
[C---:B----4-:R-:W-:Y:S08]  /*3e60*/  HMMA.16816.F32 R44, R16.reuse, R36, R48 ;  /* 0x00000024102c723c */ /* 0x050ff00000001830 */
[C---:B------:R-:W-:Y:S08]  /*3e70*/  HMMA.16816.F32 R48, R16.reuse, R42, R52 ;  /* 0x0000002a1030723c */ /* 0x040ff00000001834 */
[----:B------:R-:W-:Y:S08]  /*3e80*/  HMMA.16816.F32 R72, R16, R38, R72 ;  /* 0x000000261048723c */ /* 0x000ff00000001848 */
[C---:B------:R-:W-:Y:S08]  /*3e90*/  HMMA.16816.F32 R52, R20.reuse, R40, R68 ;  /* 0x000000281434723c */ /* 0x040ff00000001844 */
[C---:B------:R-:W-:Y:S01]  /*3ea0*/  HMMA.16816.F32 R40, R20.reuse, R42, R76 ;  /* 0x0000002a1428723c */ /* 0x040fe2000000184c */
[----:B------:R-:W-:Y:S07]  /*3eb0*/  LDSM.16.M88.4 R76, [R208+0x9800] ;  /* 0x00980000d04c783b */ /* 0x000fee0000000200 */
[C---:B------:R-:W-:Y:S08]  /*3ec0*/  HMMA.16816.F32 R92, R20.reuse, R36, R64 ;  /* 0x00000024145c723c */ /* 0x040ff00000001840 */
[----:B------:R-:W-:Y:S01]  /*3ed0*/  HMMA.16816.F32 R20, R20, R38, R24 ;  /* 0x000000261414723c */ /* 0x000fe20000001818 */
[----:B------:R-:W-:Y:S07]  /*3ee0*/  LDSM.16.M88.4 R24, [R210+0x6000] ;  /* 0x00600000d218783b */ /* 0x000fee0000000200 */
[C---:B------:R-:W-:Y:S01]  /*3ef0*/  HMMA.16816.F32 R16, R32.reuse, R56, R8 ;  /* 0x000000382010723c */ /* 0x040fe20000001808 */
[----:B------:R-:W2:Y:S07]  /*3f00*/  LDSM.16.M88.4 R8, [R216] ;  /* 0x00000000d808783b */ /* 0x000eae0000000200 */
[C---:B------:R-:W-:Y:S01]  /*3f10*/  HMMA.16816.F32 R36, R32.reuse, R58, R48 ;  /* 0x0000003a2024723c */ /* 0x040fe20000001830 */
[----:B------:R-:W-:Y:S07]  /*3f20*/  LDSM.16.M88.4 R48, [R219+0x1000] ;  /* 0x00100000db30783b */ /* 0x000fee0000000200 */
[C---:B------:R-:W-:Y:S08]  /*3f30*/  HMMA.16816.F32 R44, R32.reuse, R60, R44 ;  /* 0x0000003c202c723c */ /* 0x040ff0000000182c */
[----:B------:R-:W-:Y:S08]  /*3f40*/  HMMA.16816.F32 R68, R32, R62, R72 ;  /* 0x0000003e2044723c */ /* 0x000ff00000001848 */
[C---:B-1----:R-:W-:Y:S01]  /*3f50*/  HMMA.16816.F32 R72, R12.reuse, R56, R52 ;  /* 0x000000380c48723c */ /* 0x042fe20000001834 */
[----:B------:R-:W-:Y:S07]  /*3f60*/  LDSM.16.M88.4 R52, [R219+0x1800] ;  /* 0x00180000db34783b */ /* 0x000fee0000000200 */
[C---:B------:R-:W-:Y:S08]  /*3f70*/  HMMA.16816.F32 R64, R12.reuse, R58, R40 ;  /* 0x0000003a0c40723c */ /* 0x040ff00000001828 */
[C---:B------:R-:W-:Y:S08]  /*3f80*/  HMMA.16816.F32 R56, R12.reuse, R60, R92 ;  /* 0x0000003c0c38723c */ /* 0x040ff0000000185c */
[----:B------:R-:W-:Y:S01]  /*3f90*/  HMMA.16816.F32 R40, R12, R62, R20 ;  /* 0x0000003e0c28723c */ /* 0x000fe20000001814 */
[----:B------:R-:W-:Y:S07]  /*3fa0*/  LDSM.16.M88.4 R20, [R212+0x6000] ;  /* 0x00600000d414783b */ /* 0x000fee0000000200 */
[C---:B------:R-:W-:Y:S01]  /*3fb0*/  HMMA.16816.F32 R32, R28.reuse, R88, R16 ;  /* 0x000000581c20723c */ /* 0x040fe20000001810 */
[----:B------:R-:W1:Y:S07]  /*3fc0*/  LDSM.16.M88.4 R16, [R210+0x4000] ;  /* 0x00400000d210783b */ /* 0x000e6e0000000200 */
[C---:B------:R-:W-:Y:S08]  /*3fd0*/  HMMA.16816.F32 R12, R28.reuse, R90, R36 ;  /* 0x0000005a1c0c723c */ /* 0x040ff00000001824 */
[C---:B------:R-:W-:Y:S08]  /*3fe0*/  HMMA.16816.F32 R36, R28.reuse, R84, R44 ;  /* 0x000000541c24723c */ /* 0x040ff0000000182c */
[----:B------:R-:W-:Y:S08]  /*3ff0*/  HMMA.16816.F32 R60, R28, R86, R68 ;  /* 0x000000561c3c723c */ /* 0x000ff00000001844 */
[C---:B--2---:R-:W-:Y:S08]  /*4000*/  HMMA.16816.F32 R72, R8.reuse, R88, R72 ;  /* 0x000000580848723c */ /* 0x044ff00000001848 */
[C---:B------:R-:W-:Y:S08]  /*4010*/  HMMA.16816.F32 R68, R8.reuse, R90, R64 ;  /* 0x0000005a0844723c */ /* 0x040ff00000001840 */
[C---:B------:R-:W-:Y:S08]  /*4020*/  HMMA.16816.F32 R64, R8.reuse, R84, R56 ;  /* 0x000000540840723c */ /* 0x040ff00000001838 */
[----:B------:R-:W-:Y:S01]  /*4030*/  HMMA.16816.F32 R56, R8, R86, R40 ;  /* 0x000000560838723c */ /* 0x000fe20000001828 */
[----:B------:R-:W-:Y:S04]  /*4040*/  LDSM.16.M88.4 R8, [R218+0x6000] ;  /* 0x00600000da08783b */ /* 0x000fe80000000200 */
[----:B------:R-:W-:Y:S03]  /*4050*/  LDSM.16.M88.4 R84, [R217+0x9800] ;  /* 0x00980000d954783b */ /* 0x000fe60000000200 */
[C---:B------:R-:W-:Y:S08]  /*4060*/  HMMA.16816.F32 R44, R24.reuse, R80, R32 ;  /* 0x00000050182c723c */ /* 0x040ff00000001820 */
[C---:B------:R-:W-:Y:S01]  /*4070*/  HMMA.16816.F32 R28, R24.reuse, R82, R12 ;  /* 0x00000052181c723c */ /* 0x040fe2000000180c */
[----:B------:R-:W2:Y:S07]  /*4080*/  LDSM.16.M88.4 R12, [R212+0x4000] ;  /* 0x00400000d40c783b */ /* 0x000eae0000000200 */
[C---:B------:R-:W-:Y:S01]  /*4090*/  HMMA.16816.F32 R32, R24.reuse, R76, R36 ;  /* 0x0000004c1820723c */ /* 0x040fe20000001824 */
[----:B------:R-:W3:Y:S07]  /*40a0*/  LDSM.16.M88.4 R36, [R217+0x9000] ;  /* 0x00900000d924783b */ /* 0x000eee0000000200 */
[----:B------:R-:W-:Y:S08]  /*40b0*/  HMMA.16816.F32 R40, R24, R78, R60 ;  /* 0x0000004e1828723c */ /* 0x000ff0000000183c */
[C---:B-1----:R-:W-:Y:S08]  /*40c0*/  HMMA.16816.F32 R60, R16.reuse, R80, R72 ;  /* 0x00000050103c723c */ /* 0x042ff00000001848 */
[C---:B------:R-:W-:Y:S08]  /*40d0*/  HMMA.16816.F32 R64, R16.reuse, R76, R64 ;  /* 0x0000004c1040723c */ /* 0x040ff00000001840 */
[C---:B------:R-:W-:Y:S08]  /*40e0*/  HMMA.16816.F32 R56, R16.reuse, R78, R56 ;  /* 0x0000004e1038723c */ /* 0x040ff00000001838 */
[----:B------:R-:W-:Y:S01]  /*40f0*/  HMMA.16816.F32 R68, R16, R82, R68 ;  /* 0x000000521044723c */ /* 0x000fe20000001844 */
[----:B------:R-:W1:Y:S07]  /*4100*/  LDSM.16.M88.4 R16, [R218+0x4000] ;  /* 0x00400000da10783b */ /* 0x000e6e0000000200 */
[C---:B------:R-:W-:Y:S08]  /*4110*/  HMMA.16816.F32 R44, R20.reuse, R48, R44 ;  /* 0x00000030142c723c */ /* 0x040ff0000000182c */
        /* <DEDUP_REMOVED lines=8> */
[----:B------:R-:W2:Y:S03]  /*41a0*/  LDSM.16.M88.4 R48, [R216+0x6000] ;  /* 0x00600000d830783b */ /* 0x000ea60000000200 */
[C---:B---3--:R-:W-:Y:S01]  /*41b0*/  HMMA.16816.F32 R52, R8.reuse, R36, R44 ;  /* 0x000000240834723c */ /* 0x048fe2000000182c */
[----:B------:R-:W3:Y:S07]  /*41c0*/  LDSM.16.M88.4 R44, [R216+0x4000] ;  /* 0x00400000d82c783b */ /* 0x000eee0000000200 */
[C---:B------:R-:W-:Y:S08]  /*41d0*/  HMMA.16816.F32 R56, R8.reuse, R38, R28 ;  /* 0x000000260838723c */ /* 0x040ff0000000181c */
[C---:B------:R-:W-:Y:S01]  /*41e0*/  HMMA.16816.F32 R68, R8.reuse, R84, R24 ;  /* 0x000000540844723c */ /* 0x040fe20000001818 */
[----:B------:R4:W-:Y:S07]  /*41f0*/  I2F R25, R6 ;  /* 0x0000000600197306 */ /* 0x0009ee0000201400 */
[----:B------:R-:W-:Y:S07]  /*4200*/  HMMA.16816.F32 R72, R8, R86, R20 ;  /* 0x000000560848723c */ /* 0x000fee0000001814 */
[C---:B------:R-:W-:Y:S01]  /*4210*/  IADD3 R9, R3.reuse, 0x8, RZ ;  /* 0x0000000803097810 */ /* 0x040fe20007ffe0ff */
[----:B-1----:R-:W-:Y:S01]  /*4220*/  HMMA.16816.F32 R20, R16, R36, R32 ;  /* 0x000000241014723c */ /* 0x002fe20000001820 */
[----:B------:R-:W-:-:S02]  /*4230*/  IADD3 R10, R3, 0x40, RZ ;  /* 0x00000040030a7810 */ /* 0x000fc40007ffe0ff */
[----:B------:R-:W-:Y:S02]  /*4240*/  IADD3 R225, R9, UR4, RZ ;  /* 0x0000000409e17c10 */ /* 0x000fe4000fffe0ff */
[----:B------:R-:W-:Y:S02]  /*4250*/  IADD3 R224, R10, UR4, RZ ;  /* 0x000000040ae07c10 */ /* 0x000fe4000fffe0ff */
[----:B------:R-:W-:Y:S01]  /*4260*/  IADD3 R11, R3, 0x48, RZ ;  /* 0x00000048030b7810 */ /* 0x000fe20007ffe0ff */
[--C-:B------:R-:W-:Y:S01]  /*4270*/  IMAD.IADD R7, R225, 0x1, -R2.reuse ;  /* 0x00000001e1077824 */ /* 0x100fe200078e0a02 */
[----:B------:R-:W-:Y:S02]  /*4280*/  HMMA.16816.F32 R36, R16, R38, R40 ;  /* 0x000000261024723c */ /* 0x000fe40000001828 */
[----:B------:R-:W-:Y:S01]  /*4290*/  IADD3 R231, R11, UR4, RZ ;  /* 0x000000040be77c10 */ /* 0x000fe2000fffe0ff */
[----:B------:R-:W-:Y:S01]  /*42a0*/  ULDC UR4, c[0x0][0x2e8] ;  /* 0x0000ba0000047ab9 */ /* 0x000fe20000000800 */
[----:B------:R-:W-:Y:S01]  /*42b0*/  IABS R5, R7 ;  /* 0x0000000700057213 */ /* 0x000fe20000000000 */
[----:B------:R-:W-:Y:S01]  /*42c0*/  IMAD.IADD R7, R224, 0x1, -R2 ;  /* 0x00000001e0077824 */ /* 0x000fe200078e0a02 */
[----:B------:R-:W-:-:S02]  /*42d0*/  UIADD3 UR4, UR22, UR4, URZ ;  /* 0x0000000416047290 */ /* 0x000fc4000fffe03f */
[-C--:B--2---:R-:W-:Y:S01]  /*42e0*/  HMMA.16816.F32 R32, R48, R12.reuse, R52 ;  /* 0x0000000c3020723c */ /* 0x084fe20000001834 */
[----:B----4-:R-:W-:Y:S01]  /*42f0*/  IMAD.MOV.U32 R6, RZ, RZ, R5 ;  /* 0x000000ffff067224 */ /* 0x010fe200078e0005 */
[----:B------:R-:W-:Y:S02]  /*4300*/  IABS R5, R7 ;  /* 0x0000000700057213 */ /* 0x000fe40000000000 */
[----:B------:R-:W-:Y:S01]  /*4310*/  IADD3 R10, R10, UR4, RZ ;  /* 0x000000040a0a7c10 */ /* 0x000fe2000fffe0ff */
[----:B------:R1:W2:Y:S01]  /*4320*/  I2F R24, R6 ;  /* 0x0000000600187306 */ /* 0x0002a20000201400 */
[----:B------:R-:W-:Y:S01]  /*4330*/  IADD3 R9, R9, UR4, RZ ;  /* 0x0000000409097c10 */ /* 0x000fe2000fffe0ff */
[----:B------:R-:W-:Y:S01]  /*4340*/  IMAD.MOV.U32 R7, RZ, RZ, R5 ;  /* 0x000000ffff077224 */ /* 0x000fe200078e0005 */
[----:B------:R-:W-:Y:S01]  /*4350*/  IADD3 R5, R2, 0x1, RZ ;  /* 0x0000000102057810 */ /* 0x000fe20007ffe0ff */
[----:B---3--:R-:W-:Y:S01]  /*4360*/  HMMA.16816.F32 R28, R44, R12, R20 ;  /* 0x0000000c2c1c723c */ /* 0x008fe20000001814 */
[----:B------:R-:W-:-:S02]  /*4370*/  IADD3 R11, R11, UR4, RZ ;  /* 0x000000040b0b7c10 */ /* 0x000fc4000fffe0ff */
[----:B------:R-:W-:Y:S01]  /*4380*/  IMNMX R233, R10, UR21, PT ;  /* 0x000000150ae97c17 */ /* 0x000fe2000b800200 */
[--C-:B------:R-:W-:Y:S01]  /*4390*/  IMAD.IADD R8, R226, 0x1, -R5.reuse ;  /* 0x00000001e2087824 */ /* 0x100fe200078e0a05 */
[----:B------:R3:W4:Y:S01]  /*43a0*/  I2F R20, R7 ;  /* 0x0000000700147306 */ /* 0x0007220000201400 */
[----:B------:R-:W-:Y:S01]  /*43b0*/  IMNMX R234, R9, UR21, PT ;  /* 0x0000001509ea7c17 */ /* 0x000fe2000b800200 */
[C---:B------:R-:W-:Y:S01]  /*43c0*/  IMAD.IADD R13, R224.reuse, 0x1, -R5 ;  /* 0x00000001e00d7824 */ /* 0x040fe200078e0a05 */
[----:B------:R-:W-:Y:S01]  /*43d0*/  HMMA.16816.F32 R60, R16, R84, R60 ;  /* 0x00000054103c723c */ /* 0x000fe2000000183c */
[----:B------:R-:W-:Y:S02]  /*43e0*/  IMNMX R232, R11, UR21, PT ;  /* 0x000000150be87c17 */ /* 0x000fe4000b800200 */
[----:B------:R-:W-:Y:S01]  /*43f0*/  IADD3 R9, R224, -c[0x0][0x2e4], RZ ;  /* 0x8000b900e0097a10 */ /* 0x000fe20007ffe0ff */
[C---:B-1----:R-:W-:Y:S01]  /*4400*/  IMAD.IADD R6, R231.reuse, 0x1, -R2 ;  /* 0x00000001e7067824 */ /* 0x042fe200078e0a02 */
[----:B------:R-:W-:-:S02]  /*4410*/  IADD3 R11, R231, -c[0x0][0x2e4], RZ ;  /* 0x8000b900e70b7a10 */ /* 0x000fc40007ffe0ff */
[----:B------:R-:W-:Y:S01]  /*4420*/  IMNMX R228, RZ, R9, !PT ;  /* 0x00000009ffe47217 */ /* 0x000fe20007800200 */
[----:B------:R-:W-:Y:S01]  /*4430*/  HMMA.16816.F32 R84, R16, R86, R64 ;  /* 0x000000561054723c */ /* 0x000fe20000001840 */
[----:B------:R-:W-:Y:S02]  /*4440*/  IABS R6, R6 ;  /* 0x0000000600067213 */ /* 0x000fe40000000000 */
[----:B------:R-:W-:Y:S02]  /*4450*/  IMNMX R227, RZ, R11, !PT ;  /* 0x0000000bffe37217 */ /* 0x000fe40007800200 */
[----:B------:R-:W-:Y:S01]  /*4460*/  ISETP.GE.AND P4, PT, R5, R234, PT ;  /* 0x000000ea0500720c */ /* 0x000fe20003f86270 */
[----:B---3--:R-:W-:Y:S01]  /*4470*/  IMAD.MOV.U32 R7, RZ, RZ, R6 ;  /* 0x000000ffff077224 */ /* 0x008fe200078e0006 */
[----:B------:R-:W-:Y:S01]  /*4480*/  IABS R6, R8 ;  /* 0x0000000800067213 */ /* 0x000fe20000000000 */
[-C--:B------:R-:W-:Y:S01]  /*4490*/  HMMA.16816.F32 R64, R48, R14.reuse, R56 ;  /* 0x0000000e3040723c */ /* 0x080fe20000001838 */
[----:B------:R-:W-:Y:S01]  /*44a0*/  IADD3 R8, R3, UR4, RZ ;  /* 0x0000000403087c10 */ /* 0x000fe2000fffe0ff */
[----:B--2---:R-:W-:Y:S01]  /*44b0*/  FFMA.FTZ R16, R24, -UR16, R30 ;  /* 0x8000001018107c23 */ /* 0x004fe2000801001e */
[----:B------:R-:W-:Y:S01]  /*44c0*/  IADD3 R3, R2, 0x8, RZ ;  /* 0x0000000802037810 */ /* 0x000fe20007ffe0ff */
[----:B----4-:R-:W-:Y:S01]  /*44d0*/  FFMA.FTZ R24, R20, -UR16, R32 ;  /* 0x8000001014187c23 */ /* 0x010fe20008010020 */
[----:B------:R-:W1:Y:S01]  /*44e0*/  I2F R6, R6 ;  /* 0x0000000600067306 */ /* 0x000e620000201400 */
[----:B------:R-:W-:Y:S01]  /*44f0*/  IMNMX R235, R8, UR21, PT ;  /* 0x0000001508eb7c17 */ /* 0x000fe2000b800200 */
[----:B------:R-:W2:Y:S01]  /*4500*/  LDSM.16.M88.4 R20, [R215+0x1800] ;  /* 0x00180000d714783b */ /* 0x000ea20000000200 */
[C---:B------:R-:W-:Y:S01]  /*4510*/  IMAD.IADD R12, R226.reuse, 0x1, -R3 ;  /* 0x00000001e20c7824 */ /* 0x040fe200078e0a03 */
[----:B------:R-:W-:Y:S01]  /*4520*/  IADD3 R8, R226, -c[0x0][0x2e4], RZ ;  /* 0x8000b900e2087a10 */ /* 0x000fe20007ffe0ff */
[----:B------:R-:W-:Y:S01]  /*4530*/  HMMA.16816.F32 R36, R44, R14, R36 ;  /* 0x0000000e2c24723c */ /* 0x000fe20000001824 */
[----:B------:R-:W-:Y:S01]  /*4540*/  ISETP.GE.AND P0, PT, R5, R235, PT ;  /* 0x000000eb0500720c */ /* 0x000fe20003f06270 */
[----:B------:R-:W-:Y:S01]  /*4550*/  FFMA.FTZ R25, R25, -UR16, R28 ;  /* 0x8000001019197c23 */ /* 0x000fe2000801001c */
[----:B------:R-:W-:Y:S01]  /*4560*/  IMNMX R230, RZ, R8, !PT ;  /* 0x00000008ffe67217 */ /* 0x000fe20007800200 */
[----:B------:R-:W3:Y:S01]  /*4570*/  I2F R7, R7 ;  /* 0x0000000700077306 */ /* 0x000ee20000201400 */
[----:B------:R-:W-:Y:S01]  /*4580*/  IABS R10, R12 ;  /* 0x0000000c000a7213 */ /* 0x000fe20000000000 */
[C---:B------:R-:W-:Y:S01]  /*4590*/  IMAD.IADD R12, R225.reuse, 0x1, -R5 ;  /* 0x00000001e10c7824 */ /* 0x040fe200078e0a05 */
[----:B------:R-:W-:Y:S01]  /*45a0*/  IADD3 R8, R225, -c[0x0][0x2e4], RZ ;  /* 0x8000b900e1087a10 */ /* 0x000fe20007ffe0ff */
[----:B------:R-:W-:-:S04]  /*45b0*/  DEPBAR.LE SB0, 0x0 ;  /* 0x000080000000791a */ /* 0x000fc80000000000 */
[----:B-1----:R-:W-:Y:S01]  /*45c0*/  FFMA.FTZ R17, R6, -UR16, R29 ;  /* 0x8000001006117c23 */ /* 0x002fe2000801001d */
[----:B------:R-:W-:Y:S01]  /*45d0*/  IADD3 R6, R2, 0x9, RZ ;  /* 0x0000000902067810 */ /* 0x000fe20007ffe0ff */
[----:B------:R1:W-:Y:S01]  /*45e0*/  I2F R18, R10 ;  /* 0x0000000a00127306 */ /* 0x0003e20000201400 */
[----:B------:R-:W-:Y:S02]  /*45f0*/  IMNMX R229, RZ, R8, !PT ;  /* 0x00000008ffe57217 */ /* 0x000fe40007800200 */
[----:B------:R-:W-:Y:S01]  /*4600*/  IABS R8, R12 ;  /* 0x0000000c00087213 */ /* 0x000fe20000000000 */
[----:B------:R-:W-:Y:S01]  /*4610*/  IMAD.IADD R14, R226, 0x1, -R6 ;  /* 0x00000001e20e7824 */ /* 0x000fe200078e0a06 */
[----:B------:R-:W-:Y:S01]  /*4620*/  IABS R9, R13 ;  /* 0x0000000d00097213 */ /* 0x000fe20000000000 */
[----:B---3--:R-:W-:Y:S01]  /*4630*/  FFMA.FTZ R19, R7, -UR16, R34 ;  /* 0x8000001007137c23 */ /* 0x008fe20008010022 */
[C---:B------:R-:W-:Y:S01]  /*4640*/  ISETP.GE.AND P2, PT, R5.reuse, R233, PT ;  /* 0x000000e90500720c */ /* 0x040fe20003f46270 */
[----:B------:R3:W4:Y:S01]  /*4650*/  I2F R13, R8 ;  /* 0x00000008000d7306 */ /* 0x0007220000201400 */
[----:B------:R-:W-:-:S02]  /*4660*/  ISETP.GE.AND P6, PT, R5, R232, PT ;  /* 0x000000e80500720c */ /* 0x000fc40003fc6270 */
[C---:B------:R-:W-:Y:S02]  /*4670*/  ISETP.LT.OR P0, PT, R5.reuse, R230, P0 ;  /* 0x000000e60500720c */ /* 0x040fe40000701670 */
[C---:B------:R-:W-:Y:S02]  /*4680*/  ISETP.LT.OR P4, PT, R5.reuse, R229, P4 ;  /* 0x000000e50500720c */ /* 0x040fe40002781670 */
[----:B------:R-:W-:Y:S01]  /*4690*/  ISETP.LT.OR P2, PT, R5, R228, P2 ;  /* 0x000000e40500720c */ /* 0x000fe20001741670 */
[----:B-1----:R-:W-:Y:S01]  /*46a0*/  IMAD.IADD R10, R231, 0x1, -R3 ;  /* 0x00000001e70a7824 */ /* 0x002fe200078e0a03 */
[----:B------:R-:W-:Y:S02]  /*46b0*/  ISETP.LT.OR P6, PT, R5, R227, P6 ;  /* 0x000000e30500720c */ /* 0x000fe400037c1670 */
[----:B------:R-:W-:Y:S02]  /*46c0*/  IABS R12, R14 ;  /* 0x0000000e000c7213 */ /* 0x000fe40000000000 */
[----:B------:R-:W-:-:S02]  /*46d0*/  ISETP.GE.AND P3, PT, R2, R235, PT ;  /* 0x000000eb0200720c */ /* 0x000fc40003f66270 */
[C---:B------:R-:W-:Y:S01]  /*46e0*/  ISETP.GE.AND P1, PT, R2.reuse, R234, PT ;  /* 0x000000ea0200720c */ /* 0x040fe20003f26270 */
[----:B---3--:R-:W-:Y:S01]  /*46f0*/  IMAD.IADD R8, R231, 0x1, -R5 ;  /* 0x00000001e7087824 */ /* 0x008fe200078e0a05 */
[C---:B------:R-:W-:Y:S01]  /*4700*/  ISETP.LT.OR P3, PT, R2.reuse, R230, P3 ;  /* 0x000000e60200720c */ /* 0x040fe20001f61670 */
[----:B------:R-:W-:Y:S01]  /*4710*/  IMAD.MOV.U32 R5, RZ, RZ, R9 ;  /* 0x000000ffff057224 */ /* 0x000fe200078e0009 */
[----:B------:R-:W-:Y:S01]  /*4720*/  ISETP.LT.OR P1, PT, R2, R229, P1 ;  /* 0x000000e50200720c */ /* 0x000fe20000f21670 */
[----:B------:R-:W-:Y:S01]  /*4730*/  IMAD.IADD R9, R224, 0x1, -R3 ;  /* 0x00000001e0097824 */ /* 0x000fe200078e0a03 */
[----:B------:R-:W-:Y:S01]  /*4740*/  IABS R8, R8 ;  /* 0x0000000800087213 */ /* 0x000fe20000000000 */
[----:B------:R1:W3:Y:S01]  /*4750*/  I2F R14, R5 ;  /* 0x00000005000e7306 */ /* 0x0002e20000201400 */
[----:B------:R-:W-:Y:S01]  /*4760*/  FSEL R130, R25, -INF , !P3 ;  /* 0xff80000019827808 */ /* 0x000fe20005800000 */
[----:B--2---:R-:W-:Y:S01]  /*4770*/  HMMA.16816.F32 R52, R44, R20, R60 ;  /* 0x000000142c34723c */ /* 0x004fe2000000183c */
[----:B------:R-:W-:Y:S01]  /*4780*/  FSEL R131, R16, -INF , !P1 ;  /* 0xff80000010837808 */ /* 0x000fe20004800000 */
[----:B----4-:R-:W-:Y:S01]  /*4790*/  FFMA.FTZ R13, R13, -UR16, R31 ;  /* 0x800000100d0d7c23 */ /* 0x010fe2000801001f */
[----:B------:R-:W-:-:S02]  /*47a0*/  ISETP.GE.AND P3, PT, R2, R233, PT ;  /* 0x000000e90200720c */ /* 0x000fc40003f66270 */
[C---:B------:R-:W-:Y:S01]  /*47b0*/  ISETP.GE.AND P1, PT, R2.reuse, R232, PT ;  /* 0x000000e80200720c */ /* 0x040fe20003f26270 */
[----:B------:R-:W2:Y:S01]  /*47c0*/  I2F R15, R8 ;  /* 0x00000008000f7306 */ /* 0x000ea20000201400 */
[C---:B------:R-:W-:Y:S01]  /*47d0*/  ISETP.LT.OR P3, PT, R2.reuse, R228, P3 ;  /* 0x000000e40200720c */ /* 0x040fe20001f61670 */
[----:B------:R-:W-:Y:S01]  /*47e0*/  HMMA.16816.F32 R56, R48, R20, R68 ;  /* 0x000000143038723c */ /* 0x000fe20000001844 */
[----:B------:R-:W-:Y:S02]  /*47f0*/  ISETP.LT.OR P1, PT, R2, R227, P1 ;  /* 0x000000e30200720c */ /* 0x000fe40000f21670 */
[----:B------:R-:W-:Y:S02]  /*4800*/  FSEL R42, R24, -INF , !P3 ;  /* 0xff800000182a7808 */ /* 0x000fe40005800000 */
[----:B------:R-:W-:Y:S01]  /*4810*/  FSEL R43, R19, -INF , !P1 ;  /* 0xff800000132b7808 */ /* 0x000fe20004800000 */
[----:B-1----:R-:W-:Y:S01]  /*4820*/  IMAD.IADD R5, R225, 0x1, -R3 ;  /* 0x00000001e1057824 */ /* 0x002fe200078e0a03 */
[----:B------:R-:W-:Y:S01]  /*4830*/  FSEL R119, R17, -INF , !P0 ;  /* 0xff80000011777808 */ /* 0x000fe20004000000 */
[----:B---3--:R-:W-:Y:S01]  /*4840*/  FFMA.FTZ R16, R14, -UR16, R33 ;  /* 0x800000100e107c23 */ /* 0x008fe20008010021 */
[----:B------:R-:W-:Y:S01]  /*4850*/  IADD3 R7, R2, 0x10, RZ ;  /* 0x0000001002077810 */ /* 0x000fe20007ffe0ff */
[----:B------:R-:W-:Y:S01]  /*4860*/  HMMA.16816.F32 R24, R44, R22, R84 ;  /* 0x000000162c18723c */ /* 0x000fe20000001854 */
[----:B------:R-:W-:-:S02]  /*4870*/  IABS R5, R5 ;  /* 0x0000000500057213 */ /* 0x000fc40000000000 */
[----:B------:R-:W-:Y:S01]  /*4880*/  ISETP.GE.AND P5, PT, R3, R235, PT ;  /* 0x000000eb0300720c */ /* 0x000fe20003fa6270 */
[----:B--2---:R-:W-:Y:S01]  /*4890*/  FFMA.FTZ R14, R15, -UR16, R35 ;  /* 0x800000100f0e7c23 */ /* 0x004fe20008010023 */
[C---:B------:R-:W-:Y:S01]  /*48a0*/  ISETP.GE.AND P3, PT, R3.reuse, R234, PT ;  /* 0x000000ea0300720c */ /* 0x040fe20003f66270 */
[----:B------:R-:W-:Y:S01]  /*48b0*/  IMAD.MOV.U32 R8, RZ, RZ, R5 ;  /* 0x000000ffff087224 */ /* 0x000fe200078e0005 */
[----:B------:R-:W-:Y:S01]  /*48c0*/  IABS R5, R9 ;  /* 0x0000000900057213 */ /* 0x000fe20000000000 */
[----:B------:R-:W-:Y:S01]  /*48d0*/  FFMA.FTZ R15, R18, -UR16, R36 ;  /* 0x80000010120f7c23 */ /* 0x000fe20008010024 */
[C---:B------:R-:W-:Y:S01]  /*48e0*/  ISETP.GE.AND P1, PT, R3.reuse, R233, PT ;  /* 0x000000e90300720c */ /* 0x040fe20003f26270 */
[----:B------:R1:W2:Y:S01]  /*48f0*/  I2F R11, R8 ;  /* 0x00000008000b7306 */ /* 0x0002a20000201400 */
[C---:B------:R-:W-:Y:S02]  /*4900*/  ISETP.GE.AND P0, PT, R3.reuse, R232, PT ;  /* 0x000000e80300720c */ /* 0x040fe40003f06270 */
[----:B------:R-:W-:-:S02]  /*4910*/  ISETP.LT.OR P5, PT, R3, R230, P5 ;  /* 0x000000e60300720c */ /* 0x000fc40002fa1670 */
[C---:B------:R-:W-:Y:S02]  /*4920*/  ISETP.LT.OR P3, PT, R3.reuse, R229, P3 ;  /* 0x000000e50300720c */ /* 0x040fe40001f61670 */
[C---:B------:R-:W-:Y:S01]  /*4930*/  ISETP.LT.OR P1, PT, R3.reuse, R228, P1 ;  /* 0x000000e40300720c */ /* 0x040fe20000f21670 */
[----:B------:R-:W-:Y:S01]  /*4940*/  BAR.SYNC.DEFER_BLOCKING 0x0 ;  /* 0x0000000000007b1d */ /* 0x000fe20000010000 */
[----:B------:R-:W-:Y:S01]  /*4950*/  ISETP.LT.OR P0, PT, R3, R227, P0 ;  /* 0x000000e30300720c */ /* 0x000fe20000701670 */
[----:B------:R-:W-:Y:S01]  /*4960*/  IMAD.IADD R3, R226, 0x1, -R7 ;  /* 0x00000001e2037824 */ /* 0x000fe200078e0a07 */
[----:B------:R-:W-:Y:S02]  /*4970*/  FSEL R118, R13, -INF , !P4 ;  /* 0xff8000000d767808 */ /* 0x000fe40006000000 */
[----:B------:R-:W-:Y:S02]  /*4980*/  FSEL R34, R16, -INF , !P2 ;  /* 0xff80000010227808 */ /* 0x000fe40005000000 */
[----:B------:R-:W-:Y:S01]  /*4990*/  IABS R3, R3 ;  /* 0x0000000300037213 */ /* 0x000fe20000000000 */
[----:B-1----:R-:W-:Y:S01]  /*49a0*/  IMAD.MOV.U32 R8, RZ, RZ, R5 ;  /* 0x000000ffff087224 */ /* 0x002fe200078e0005 */
[----:B------:R-:W-:Y:S01]  /*49b0*/  IABS R5, R10 ;  /* 0x0000000a00057213 */ /* 0x000fe20000000000 */
[----:B------:R-:W-:Y:S01]  /*49c0*/  IMAD.IADD R10, R224, 0x1, -R6 ;  /* 0x00000001e00a7824 */ /* 0x000fe200078e0a06 */
[----:B------:R1:W-:Y:S01]  /*49d0*/  I2F R21, R3 ;  /* 0x0000000300157306 */ /* 0x0003e20000201400 */
[----:B--2---:R-:W-:Y:S01]  /*49e0*/  FFMA.FTZ R18, R11, -UR16, R38 ;  /* 0x800000100b127c23 */ /* 0x004fe20008010026 */
[----:B------:R-:W-:-:S02]  /*49f0*/  FSEL R41, R14, -INF , !P6 ;  /* 0xff8000000e297808 */ /* 0x000fc40007000000 */
[----:B------:R-:W-:Y:S02]  /*4a00*/  FSEL R103, R15, -INF , !P5 ;  /* 0xff8000000f677808 */ /* 0x000fe40006800000 */
[C---:B------:R-:W-:Y:S02]  /*4a10*/  ISETP.GE.AND P4, PT, R6.reuse, R235, PT ;  /* 0x000000eb0600720c */ /* 0x040fe40003f86270 */
[----:B------:R-:W2:Y:S01]  /*4a20*/  I2F R8, R8 ;  /* 0x0000000800087306 */ /* 0x000ea20000201400 */
[C---:B------:R-:W-:Y:S02]  /*4a30*/  ISETP.GE.AND P2, PT, R6.reuse, R234, PT ;  /* 0x000000ea0600720c */ /* 0x040fe40003f46270 */
[C---:B------:R-:W-:Y:S02]  /*4a40*/  ISETP.GE.AND P6, PT, R6.reuse, R233, PT ;  /* 0x000000e90600720c */ /* 0x040fe40003fc6270 */
[C---:B------:R-:W-:Y:S02]  /*4a50*/  ISETP.GE.AND P5, PT, R6.reuse, R232, PT ;  /* 0x000000e80600720c */ /* 0x040fe40003fa6270 */
[----:B------:R-:W-:Y:S01]  /*4a60*/  ISETP.LT.OR P4, PT, R6, R230, P4 ;  /* 0x000000e60600720c */ /* 0x000fe20002781670 */
[----:B------:R3:W4:Y:S01]  /*4a70*/  I2F R9, R5 ;  /* 0x0000000500097306 */ /* 0x0007220000201400 */
[----:B-1----:R-:W-:-:S02]  /*4a80*/  IADD3 R3, R2, 0x18, RZ ;  /* 0x0000001802037810 */ /* 0x002fc40007ffe0ff */
[C---:B------:R-:W-:Y:S02]  /*4a90*/  ISETP.LT.OR P2, PT, R6.reuse, R229, P2 ;  /* 0x000000e50600720c */ /* 0x040fe40001741670 */
[C---:B------:R-:W-:Y:S02]  /*4aa0*/  ISETP.LT.OR P6, PT, R6.reuse, R228, P6 ;  /* 0x000000e40600720c */ /* 0x040fe400037c1670 */
[----:B------:R-:W-:Y:S01]  /*4ab0*/  ISETP.LT.OR P5, PT, R6, R227, P5 ;  /* 0x000000e30600720c */ /* 0x000fe20002fa1670 */
[----:B--2---:R-:W-:Y:S01]  /*4ac0*/  FFMA.FTZ R20, R8, -UR16, R64 ;  /* 0x8000001008147c23 */ /* 0x004fe20008010040 */
[----:B------:R-:W-:Y:S02]  /*4ad0*/  FSEL R117, R18, -INF , !P3 ;  /* 0xff80000012757808 */ /* 0x000fe40005800000 */
[----:B------:R-:W-:Y:S02]  /*4ae0*/  ISETP.GE.AND P3, PT, R7, R235, PT ;  /* 0x000000eb0700720c */ /* 0x000fe40003f66270 */
[----:B------:R-:W-:-:S02]  /*4af0*/  FSEL R31, R20, -INF , !P1 ;  /* 0xff800000141f7808 */ /* 0x000fc40004800000 */
[C---:B------:R-:W-:Y:S01]  /*4b00*/  ISETP.GE.AND P1, PT, R7.reuse, R234, PT ;  /* 0x000000ea0700720c */ /* 0x040fe20003f26270 */
[----:B---3--:R-:W-:Y:S01]  /*4b10*/  IMAD.MOV.U32 R5, RZ, RZ, R12 ;  /* 0x000000ffff057224 */ /* 0x008fe200078e000c */
[----:B------:R-:W-:Y:S01]  /*4b20*/  ISETP.LT.OR P3, PT, R7, R230, P3 ;  /* 0x000000e60700720c */ /* 0x000fe20001f61670 */
[----:B----4-:R-:W-:Y:S01]  /*4b30*/  FFMA.FTZ R19, R9, -UR16, R66 ;  /* 0x8000001009137c23 */ /* 0x010fe20008010042 */
[----:B------:R-:W-:Y:S01]  /*4b40*/  ISETP.LT.OR P1, PT, R7, R229, P1 ;  /* 0x000000e50700720c */ /* 0x000fe20000f21670 */
[----:B------:R1:W-:Y:S03]  /*4b50*/  I2F R17, R5 ;  /* 0x0000000500117306 */ /* 0x0003e60000201400 */
[----:B------:R-:W-:Y:S02]  /*4b60*/  FSEL R40, R19, -INF , !P0 ;  /* 0xff80000013287808 */ /* 0x000fe40004000000 */
[----:B------:R-:W-:-:S04]  /*4b70*/  ISETP.GE.AND P0, PT, R7, R233, PT ;  /* 0x000000e90700720c */ /* 0x000fc80003f06270 */
[----:B------:R-:W-:Y:S01]  /*4b80*/  ISETP.LT.OR P0, PT, R7, R228, P0 ;  /* 0x000000e40700720c */ /* 0x000fe20000701670 */
[----:B-1----:R-:W-:-:S05]  /*4b90*/  IMAD.IADD R5, R225, 0x1, -R6 ;  /* 0x00000001e1057824 */ /* 0x002fca00078e0a06 */
[----:B------:R-:W-:Y:S02]  /*4ba0*/  IABS R8, R5 ;  /* 0x0000000500087213 */ /* 0x000fe40000000000 */
[C---:B------:R-:W-:Y:S02]  /*4bb0*/  IADD3 R5, R2.reuse, 0x11, RZ ;  /* 0x0000001102057810 */ /* 0x040fe40007ffe0ff */
[----:B------:R-:W-:Y:S01]  /*4bc0*/  IADD3 R2, R2, 0x19, RZ ;  /* 0x0000001902027810 */ /* 0x000fe20007ffe0ff */
[----:B------:R-:W-:Y:S01]  /*4bd0*/  IMAD.MOV.U32 R9, RZ, RZ, R8 ;  /* 0x000000ffff097224 */ /* 0x000fe200078e0008 */
[----:B------:R-:W-:Y:S01]  /*4be0*/  IABS R8, R10 ;  /* 0x0000000a00087213 */ /* 0x000fe20000000000 */
[C---:B------:R-:W-:Y:S02]  /*4bf0*/  IMAD.IADD R11, R226.reuse, 0x1, -R5 ;  /* 0x00000001e20b7824 */ /* 0x040fe400078e0a05 */
[----:B------:R-:W-:Y:S01]  /*4c00*/  IMAD.IADD R10, R226, 0x1, -R3 ;  /* 0x00000001e20a7824 */ /* 0x000fe200078e0a03 */
[----:B------:R1:W2:Y:S04]  /*4c10*/  I2F R12, R9 ;  /* 0x00000009000c7306 */ /* 0x0002a80000201400 */
[----:B------:R-:W-:Y:S01]  /*4c20*/  IABS R10, R10 ;  /* 0x0000000a000a7213 */ /* 0x000fe20000000000 */
[----:B-1----:R-:W-:Y:S01]  /*4c30*/  IMAD.MOV.U32 R9, RZ, RZ, R8 ;  /* 0x000000ffff097224 */ /* 0x002fe200078e0008 */
[----:B------:R-:W-:Y:S01]  /*4c40*/  IABS R8, R11 ;  /* 0x0000000b00087213 */ /* 0x000fe20000000000 */
[----:B--2---:R-:W-:-:S02]  /*4c50*/  FFMA.FTZ R14, R12, -UR16, R39 ;  /* 0x800000100c0e7c23 */ /* 0x004fc40008010027 */
[----:B------:R-:W-:Y:S01]  /*4c60*/  FFMA.FTZ R11, R17, -UR16, R37 ;  /* 0x80000010110b7c23 */ /* 0x000fe20008010025 */
[----:B------:R1:W-:Y:S02]  /*4c70*/  I2F R16, R8 ;  /* 0x0000000800107306 */ /* 0x0003e40000201400 */
[----:B------:R-:W-:Y:S02]  /*4c80*/  FSEL R102, R14, -INF , !P2 ;  /* 0xff8000000e667808 */ /* 0x000fe40005000000 */
[----:B------:R-:W-:Y:S02]  /*4c90*/  FSEL R101, R11, -INF , !P4 ;  /* 0xff8000000b657808 */ /* 0x000fe40006000000 */
[----:B------:R-:W-:Y:S02]  /*4ca0*/  ISETP.GE.AND P4, PT, R7, R232, PT ;  /* 0x000000e80700720c */ /* 0x000fe40003f86270 */
[----:B------:R-:W2:Y:S01]  /*4cb0*/  I2F R9, R9 ;  /* 0x0000000900097306 */ /* 0x000ea20000201400 */
[----:B------:R-:W-:-:S02]  /*4cc0*/  ISETP.GE.AND P2, PT, R5, R235, PT ;  /* 0x000000eb0500720c */ /* 0x000fc40003f46270 */
[----:B------:R-:W-:Y:S02]  /*4cd0*/  ISETP.LT.OR P4, PT, R7, R227, P4 ;  /* 0x000000e30700720c */ /* 0x000fe40002781670 */
[----:B------:R-:W-:Y:S01]  /*4ce0*/  ISETP.LT.OR P2, PT, R5, R230, P2 ;  /* 0x000000e60500720c */ /* 0x000fe20001741670 */
[----:B-1----:R-:W-:Y:S02]  /*4cf0*/  IMAD.IADD R8, R231, 0x1, -R6 ;  /* 0x00000001e7087824 */ /* 0x002fe400078e0a06 */
[----:B------:R-:W-:Y:S02]  /*4d00*/  IMAD.MOV.U32 R6, RZ, RZ, R10 ;  /* 0x000000ffff067224 */ /* 0x000fe400078e000a */
[----:B------:R-:W-:Y:S01]  /*4d10*/  IMAD.IADD R10, R224, 0x1, -R7 ;  /* 0x00000001e00a7824 */ /* 0x000fe200078e0a07 */
[----:B------:R-:W-:Y:S01]  /*4d20*/  IABS R8, R8 ;  /* 0x0000000800087213 */ /* 0x000fe20000000000 */
[----:B------:R1:W-:Y:S01]  /*4d30*/  I2F R32, R6 ;  /* 0x0000000600207306 */ /* 0x0003e20000201400 */
[----:B--2---:R-:W-:-:S02]  /*4d40*/  FFMA.FTZ R15, R9, -UR16, R65 ;  /* 0x80000010090f7c23 */ /* 0x004fc40008010041 */
[--C-:B------:R-:W-:Y:S02]  /*4d50*/  IMAD.IADD R9, R225, 0x1, -R7.reuse ;  /* 0x00000001e1097824 */ /* 0x100fe400078e0a07 */
[----:B------:R-:W-:Y:S01]  /*4d60*/  IMAD.IADD R7, R231, 0x1, -R7 ;  /* 0x00000001e7077824 */ /* 0x000fe200078e0a07 */
[----:B------:R-:W-:Y:S02]  /*4d70*/  FSEL R28, R15, -INF , !P6 ;  /* 0xff8000000f1c7808 */ /* 0x000fe40007000000 */
[----:B------:R2:W3:Y:S01]  /*4d80*/  I2F R12, R8 ;  /* 0x00000008000c7306 */ /* 0x0004e20000201400 */
[C---:B------:R-:W-:Y:S02]  /*4d90*/  ISETP.GE.AND P6, PT, R5.reuse, R234, PT ;  /* 0x000000ea0500720c */ /* 0x040fe40003fc6270 */
[----:B------:R-:W-:Y:S02]  /*4da0*/  IABS R7, R7 ;  /* 0x0000000700077213 */ /* 0x000fe40000000000 */
[----:B------:R-:W-:Y:S01]  /*4db0*/  ISETP.LT.OR P6, PT, R5, R229, P6 ;  /* 0x000000e50500720c */ /* 0x000fe200037c1670 */
[----:B-1----:R-:W-:-:S02]  /*4dc0*/  IMAD.IADD R6, R226, 0x1, -R2 ;  /* 0x00000001e2067824 */ /* 0x002fc400078e0a02 */
[----:B------:R-:W-:Y:S03]  /*4dd0*/  I2F R14, R7 ;  /* 0x00000007000e7306 */ /* 0x000fe60000201400 */
[----:B------:R-:W-:-:S05]  /*4de0*/  IABS R6, R6 ;  /* 0x0000000600067213 */ /* 0x000fca0000000000 */
[----:B--2---:R-:W-:Y:S01]  /*4df0*/  IMAD.MOV.U32 R8, RZ, RZ, R6 ;  /* 0x000000ffff087224 */ /* 0x004fe200078e0006 */
[----:B------:R-:W-:Y:S01]  /*4e00*/  IABS R6, R9 ;  /* 0x0000000900067213 */ /* 0x000fe20000000000 */
[----:B------:R-:W-:Y:S02]  /*4e10*/  IMAD.IADD R9, R231, 0x1, -R5 ;  /* 0x00000001e7097824 */ /* 0x000fe400078e0a05 */
[----:B------:R1:W-:Y:S08]  /*4e20*/  I2F R33, R8 ;  /* 0x0000000800217306 */ /* 0x0003f00000201400 */
[----:B------:R2:W-:Y:S01]  /*4e30*/  I2F R13, R6 ;  /* 0x00000006000d7306 */ /* 0x0005e20000201400 */
[----:B-1----:R-:W-:Y:S01]  /*4e40*/  IABS R8, R10 ;  /* 0x0000000a00087213 */ /* 0x002fe20000000000 */
[----:B---3--:R-:W-:-:S02]  /*4e50*/  FFMA.FTZ R10, R12, -UR16, R67 ;  /* 0x800000100c0a7c23 */ /* 0x008fc40008010043 */
[----:B------:R-:W-:-:S03]  /*4e60*/  FFMA.FTZ R12, R21, -UR16, R52 ;  /* 0x80000010150c7c23 */ /* 0x000fc60008010034 */
[----:B------:R-:W-:Y:S01]  /*4e70*/  FSEL R29, R10, -INF , !P5 ;  /* 0xff8000000a1d7808 */ /* 0x000fe20006800000 */
[----:B------:R-:W-:Y:S01]  /*4e80*/  IMAD.IADD R10, R225, 0x1, -R2 ;  /* 0x00000001e10a7824 */ /* 0x000fe200078e0a02 */
[----:B------:R-:W-:Y:S01]  /*4e90*/  FSEL R129, R12, -INF , !P3 ;  /* 0xff8000000c817808 */ /* 0x000fe20005800000 */
[----:B--2---:R-:W-:Y:S01]  /*4ea0*/  IMAD.MOV.U32 R6, RZ, RZ, R8 ;  /* 0x000000ffff067224 */ /* 0x004fe200078e0008 */
[C---:B------:R-:W-:Y:S01]  /*4eb0*/  ISETP.GE.AND P5, PT, R5.reuse, R233, PT ;  /* 0x000000e90500720c */ /* 0x040fe20003fa6270 */
[----:B------:R-:W-:Y:S01]  /*4ec0*/  IMAD.IADD R8, R224, 0x1, -R5 ;  /* 0x00000001e0087824 */ /* 0x000fe200078e0a05 */
[C---:B------:R-:W-:Y:S01]  /*4ed0*/  ISETP.GE.AND P3, PT, R5.reuse, R232, PT ;  /* 0x000000e80500720c */ /* 0x040fe20003f66270 */
[----:B------:R1:W2:Y:S01]  /*4ee0*/  I2F R11, R6 ;  /* 0x00000006000b7306 */ /* 0x0002a20000201400 */
[C---:B------:R-:W-:Y:S01]  /*4ef0*/  ISETP.LT.OR P5, PT, R5.reuse, R228, P5 ;  /* 0x000000e40500720c */ /* 0x040fe20002fa1670 */
[----:B------:R-:W-:Y:S01]  /*4f00*/  FFMA.FTZ R12, R16, -UR16, R53 ;  /* 0x80000010100c7c23 */ /* 0x000fe20008010035 */
[----:B------:R-:W-:Y:S01]  /*4f10*/  ISETP.LT.OR P3, PT, R5, R227, P3 ;  /* 0x000000e30500720c */ /* 0x000fe20001f61670 */
[----:B------:R-:W-:Y:S03]  /*4f20*/  HMMA.16816.F32 R16, R48, R22, R72 ;  /* 0x000000163010723c */ /* 0x000fe60000001848 */
[----:B------:R-:W-:-:S02]  /*4f30*/  FSEL R116, R12, -INF , !P2 ;  /* 0xff8000000c747808 */ /* 0x000fc40005000000 */
[----:B------:R-:W-:-:S04]  /*4f40*/  ISETP.GE.AND P2, PT, R3, R232, PT ;  /* 0x000000e80300720c */ /* 0x000fc80003f46270 */
[----:B------:R-:W-:Y:S01]  /*4f50*/  ISETP.LT.OR P2, PT, R3, R227, P2 ;  /* 0x000000e30300720c */ /* 0x000fe20001741670 */
[C---:B-1----:R-:W-:Y:S02]  /*4f60*/  IMAD.IADD R6, R225.reuse, 0x1, -R5 ;  /* 0x00000001e1067824 */ /* 0x042fe400078e0a05 */
[----:B------:R-:W-:-:S03]  /*4f70*/  IMAD.IADD R5, R225, 0x1, -R3 ;  /* 0x00000001e1057824 */ /* 0x000fc600078e0a03 */
[----:B------:R-:W-:Y:S02]  /*4f80*/  IABS R6, R6 ;  /* 0x0000000600067213 */ /* 0x000fe40000000000 */
[----:B------:R-:W-:-:S03]  /*4f90*/  IABS R5, R5 ;  /* 0x0000000500057213 */ /* 0x000fc60000000000 */
[----:B------:R-:W-:Y:S01]  /*4fa0*/  IMAD.MOV.U32 R7, RZ, RZ, R6 ;  /* 0x000000ffff077224 */ /* 0x000fe200078e0006 */
[----:B------:R-:W-:Y:S01]  /*4fb0*/  IABS R6, R8 ;  /* 0x0000000800067213 */ /* 0x000fe20000000000 */
[----:B------:R-:W-:Y:S02]  /*4fc0*/  IMAD.IADD R8, R231, 0x1, -R3 ;  /* 0x00000001e7087824 */ /* 0x000fe400078e0a03 */
[----:B------:R1:W-:Y:S08]  /*4fd0*/  I2F R20, R7 ;  /* 0x0000000700147306 */ /* 0x0003f00000201400 */
[----:B------:R3:W4:Y:S01]  /*4fe0*/  I2F R15, R6 ;  /* 0x00000006000f7306 */ /* 0x0007220000201400 */
[----:B-1----:R-:W-:Y:S01]  /*4ff0*/  IABS R7, R9 ;  /* 0x0000000900077213 */ /* 0x002fe20000000000 */
[----:B--2---:R-:W-:-:S02]  /*5000*/  FFMA.FTZ R9, R11, -UR16, R56 ;  /* 0x800000100b097c23 */ /* 0x004fc40008010038 */
[----:B------:R-:W-:-:S04]  /*5010*/  FFMA.FTZ R11, R14, -UR16, R58 ;  /* 0x800000100e0b7c23 */ /* 0x000fc8000801003a */
[----:B------:R1:W2:Y:S01]  /*5020*/  I2F R21, R7 ;  /* 0x0000000700157306 */ /* 0x0002a20000201400 */
[----:B------:R-:W-:Y:S01]  /*5030*/  FSEL R30, R9, -INF , !P0 ;  /* 0xff800000091e7808 */ /* 0x000fe20004000000 */
[----:B---3--:R-:W-:Y:S01]  /*5040*/  FFMA.FTZ R6, R13, -UR16, R54 ;  /* 0x800000100d067c23 */ /* 0x008fe20008010036 */
[----:B------:R-:W-:Y:S01]  /*5050*/  FSEL R44, R11, -INF , !P4 ;  /* 0xff8000000b2c7808 */ /* 0x000fe20006000000 */
[----:B----4-:R-:W-:Y:S01]  /*5060*/  FFMA.FTZ R9, R15, -UR16, R57 ;  /* 0x800000100f097c23 */ /* 0x010fe20008010039 */
[C---:B------:R-:W-:Y:S02]  /*5070*/  ISETP.GE.AND P0, PT, R3.reuse, R234, PT ;  /* 0x000000ea0300720c */ /* 0x040fe40003f06270 */
[----:B------:R-:W-:Y:S01]  /*5080*/  FSEL R128, R6, -INF , !P1 ;  /* 0xff80000006807808 */ /* 0x000fe20004800000 */
[----:B------:R-:W-:Y:S01]  /*5090*/  IMAD.MOV.U32 R6, RZ, RZ, R5 ;  /* 0x000000ffff067224 */ /* 0x000fe200078e0005 */
[C---:B------:R-:W-:Y:S02]  /*50a0*/  ISETP.GE.AND P1, PT, R3.reuse, R235, PT ;  /* 0x000000eb0300720c */ /* 0x040fe40003f26270 */
[C---:B------:R-:W-:Y:S01]  /*50b0*/  ISETP.GE.AND P4, PT, R3.reuse, R233, PT ;  /* 0x000000e90300720c */ /* 0x040fe20003f86270 */
[----:B------:R3:W-:Y:S01]  /*50c0*/  I2F R14, R6 ;  /* 0x00000006000e7306 */ /* 0x0007e20000201400 */
[C---:B------:R-:W-:Y:S01]  /*50d0*/  ISETP.LT.OR P1, PT, R3.reuse, R230, P1 ;  /* 0x000000e60300720c */ /* 0x040fe20000f21670 */
[----:B-1----:R-:W-:Y:S01]  /*50e0*/  IMAD.IADD R7, R224, 0x1, -R3 ;  /* 0x00000001e0077824 */ /* 0x002fe200078e0a03 */
[----:B------:R-:W-:-:S02]  /*50f0*/  ISETP.LT.OR P0, PT, R3, R229, P0 ;  /* 0x000000e50300720c */ /* 0x000fc40000701670 */
[----:B------:R-:W-:Y:S02]  /*5100*/  ISETP.LT.OR P4, PT, R3, R228, P4 ;  /* 0x000000e40300720c */ /* 0x000fe40002781670 */
[----:B------:R-:W-:Y:S01]  /*5110*/  IABS R5, R7 ;  /* 0x0000000700057213 */ /* 0x000fe20000000000 */
[----:B------:R-:W-:Y:S01]  /*5120*/  FFMA.FTZ R7, R20, -UR16, R55 ;  /* 0x8000001014077c23 */ /* 0x000fe20008010037 */
[----:B------:R-:W-:Y:S02]  /*5130*/  IABS R3, R10 ;  /* 0x0000000a00037213 */ /* 0x000fe40000000000 */
[----:B------:R-:W-:Y:S02]  /*5140*/  FSEL R20, R9, -INF , !P5 ;  /* 0xff80000009147808 */ /* 0x000fe40006800000 */
[----:B------:R-:W-:Y:S01]  /*5150*/  FSEL R87, R7, -INF , !P6 ;  /* 0xff80000007577808 */ /* 0x000fe20007000000 */
[----:B------:R-:W-:Y:S01]  /*5160*/  FFMA.FTZ R7, R32, -UR16, R24 ;  /* 0x8000001020077c23 */ /* 0x000fe20008010018 */
[C---:B------:R-:W-:Y:S01]  /*5170*/  ISETP.GE.AND P6, PT, R2.reuse, R235, PT ;  /* 0x000000eb0200720c */ /* 0x040fe20003fc6270 */
[----:B---3--:R-:W-:Y:S01]  /*5180*/  IMAD.MOV.U32 R6, RZ, RZ, R5 ;  /* 0x000000ffff067224 */ /* 0x008fe200078e0005 */
[----:B------:R-:W-:Y:S01]  /*5190*/  IABS R5, R8 ;  /* 0x0000000800057213 */ /* 0x000fe20000000000 */
[----:B--2---:R-:W-:Y:S01]  /*51a0*/  FFMA.FTZ R8, R21, -UR16, R59 ;  /* 0x8000001015087c23 */ /* 0x004fe2000801003b */
[----:B------:R-:W-:Y:S01]  /*51b0*/  FSEL R85, R7, -INF , !P1 ;  /* 0xff80000007557808 */ /* 0x000fe20004800000 */
[----:B------:R1:W2:Y:S01]  /*51c0*/  I2F R13, R6 ;  /* 0x00000006000d7306 */ /* 0x0002a20000201400 */
[----:B------:R-:W-:-:S02]  /*51d0*/  ISETP.GE.AND P5, PT, R2, R234, PT ;  /* 0x000000ea0200720c */ /* 0x000fc40003fa6270 */
[----:B------:R-:W-:Y:S02]  /*51e0*/  FSEL R21, R8, -INF , !P3 ;  /* 0xff80000008157808 */ /* 0x000fe40005800000 */
[C---:B------:R-:W-:Y:S02]  /*51f0*/  ISETP.GE.AND P3, PT, R2.reuse, R233, PT ;  /* 0x000000e90200720c */ /* 0x040fe40003f66270 */
[C---:B------:R-:W-:Y:S01]  /*5200*/  ISETP.GE.AND P1, PT, R2.reuse, R232, PT ;  /* 0x000000e80200720c */ /* 0x040fe20003f26270 */
[----:B------:R3:W4:Y:S01]  /*5210*/  I2F R10, R5 ;  /* 0x00000005000a7306 */ /* 0x0007220000201400 */
[C---:B------:R-:W-:Y:S02]  /*5220*/  ISETP.LT.OR P6, PT, R2.reuse, R230, P6 ;  /* 0x000000e60200720c */ /* 0x040fe400037c1670 */
[C---:B------:R-:W-:Y:S02]  /*5230*/  ISETP.LT.OR P5, PT, R2.reuse, R229, P5 ;  /* 0x000000e50200720c */ /* 0x040fe40002fa1670 */
[----:B------:R-:W-:-:S02]  /*5240*/  ISETP.LT.OR P3, PT, R2, R228, P3 ;  /* 0x000000e40200720c */ /* 0x000fc40001f61670 */
[----:B------:R-:W-:Y:S01]  /*5250*/  ISETP.LT.OR P1, PT, R2, R227, P1 ;  /* 0x000000e30200720c */ /* 0x000fe20000f21670 */
[----:B-1----:R-:W-:Y:S02]  /*5260*/  IMAD.IADD R6, R224, 0x1, -R2 ;  /* 0x00000001e0067824 */ /* 0x002fe400078e0a02 */
[----:B--2---:R-:W-:-:S05]  /*5270*/  FFMA.FTZ R8, R13, -UR16, R16 ;  /* 0x800000100d087c23 */ /* 0x004fca0008010010 */
[----:B------:R-:W-:Y:S01]  /*5280*/  FSEL R15, R8, -INF , !P4 ;  /* 0xff800000080f7808 */ /* 0x000fe20006000000 */
[----:B---3--:R-:W-:Y:S01]  /*5290*/  IMAD.MOV.U32 R5, RZ, RZ, R3 ;  /* 0x000000ffff057224 */ /* 0x008fe200078e0003 */
[----:B------:R-:W-:Y:S01]  /*52a0*/  IABS R3, R6 ;  /* 0x0000000600037213 */ /* 0x000fe20000000000 */
[----:B------:R-:W-:Y:S01]  /*52b0*/  IMAD.IADD R6, R231, 0x1, -R2 ;  /* 0x00000001e7067824 */ /* 0x000fe200078e0a02 */
[----:B------:R-:W-:Y:S01]  /*52c0*/  LOP3.LUT R2, R97, R98, RZ, 0xfc, !PT ;  /* 0x0000006261027212 */ /* 0x000fe200078efcff */
[----:B------:R1:W2:Y:S02]  /*52d0*/  I2F R12, R5 ;  /* 0x00000005000c7306 */ /* 0x0002a40000201400 */
[----:B-1----:R-:W-:Y:S01]  /*52e0*/  IMAD.MOV.U32 R5, RZ, RZ, R3 ;  /* 0x000000ffff057224 */ /* 0x002fe200078e0003 */
[----:B------:R-:W-:Y:S01]  /*52f0*/  IABS R3, R6 ;  /* 0x0000000600037213 */ /* 0x000fe20000000000 */
[----:B----4-:R-:W-:-:S04]  /*5300*/  FFMA.FTZ R6, R10, -UR16, R18 ;  /* 0x800000100a067c23 */ /* 0x010fc80008010012 */
[----:B------:R-:W1:Y:S01]  /*5310*/  I2F R11, R5 ;  /* 0x00000005000b7306 */ /* 0x000e620000201400 */
[----:B------:R-:W-:Y:S02]  /*5320*/  FFMA.FTZ R10, R33, -UR16, R25 ;  /* 0x80000010210a7c23 */ /* 0x000fe40008010019 */
[----:B--2---:R-:W-:-:S03]  /*5330*/  FFMA.FTZ R9, R12, -UR16, R27 ;  /* 0x800000100c097c23 */ /* 0x004fc6000801001b */
[----:B------:R-:W-:Y:S02]  /*5340*/  FSEL R84, R10, -INF , !P6 ;  /* 0xff8000000a547808 */ /* 0x000fe40007000000 */
[----:B------:R2:W3:Y:S01]  /*5350*/  I2F R5, R3 ;  /* 0x0000000300057306 */ /* 0x0004e20000201400 */
[----:B------:R-:W-:Y:S01]  /*5360*/  FSEL R100, R9, -INF , !P5 ;  /* 0xff80000009647808 */ /* 0x000fe20006800000 */
[----:B-1----:R-:W-:Y:S01]  /*5370*/  FFMA.FTZ R7, R11, -UR16, R17 ;  /* 0x800000100b077c23 */ /* 0x002fe20008010011 */
[----:B------:R-:W-:Y:S01]  /*5380*/  FSEL R17, R6, -INF , !P2 ;  /* 0xff80000006117808 */ /* 0x000fe20005000000 */
[----:B--2---:R-:W-:-:S03]  /*5390*/  FFMA.FTZ R3, R14, -UR16, R26 ;  /* 0x800000100e037c23 */ /* 0x004fc6000801001a */
[----:B------:R-:W-:Y:S01]  /*53a0*/  FSEL R14, R7, -INF , !P3 ;  /* 0xff800000070e7808 */ /* 0x000fe20005800000 */
[----:B---3--:R-:W-:Y:S01]  /*53b0*/  FFMA.FTZ R5, R5, -UR16, R19 ;  /* 0x8000001005057c23 */ /* 0x008fe20008010013 */
        /* <DEDUP_REMOVED lines=44> */
.L_x_1204:
[----:B------:R-:W-:Y:S05]  /*5680*/  BSYNC B0 ;  /* 0x0000000000007941 */ /* 0x000fea0003800000 */
.L_x_1203:
[----:B------:R-:W0:Y:S02]  /*5690*/  LDGDEPBAR ;  /* 0x00000000000079af */ /* 0x000e240000000000 */
.L_x_1202:
        /* <DEDUP_REMOVED lines=48> */
[----:B------:R1:W2:Y:S01]  /*59a0*/  MUFU.EX2 R135, R9 ;  /* 0x0000000900877308 */ /* 0x0002a20000000800 */
[----:B------:R-:W3:Y:S07]  /*59b0*/  LDSM.16.MT88.4 R32, [R209+0xa000] ;  /* 0x00a00000d120783b */ /* 0x000eee0000004200 */
[----:B------:R4:W-:Y:S01]  /*59c0*/  MUFU.EX2 R138, R6 ;  /* 0x00000006008a7308 */ /* 0x0009e20000000800 */
[----:B-1----:R-:W-:-:S07]  /*59d0*/  FFMA.FTZ R9, R15, c[0x0][0x23c], -R3 ;  /* 0x00008f000f097a23 */ /* 0x002fce0000010803 */
[----:B------:R1:W-:Y:S01]  /*59e0*/  MUFU.EX2 R139, R5 ;  /* 0x00000005008b7308 */ /* 0x0003e20000000800 */
[----:B--2---:R-:W-:Y:S01]  /*59f0*/  F2FP.PACK_AB R124, R135, R252 ;  /* 0x000000fc877c723e */ /* 0x004fe200000000ff */
[----:B----4-:R-:W-:-:S06]  /*5a00*/  FMUL.FTZ R6, R137, c[0x0][0x23c] ;  /* 0x00008f0089067a20 */ /* 0x010fcc0000410000 */
        /* <DEDUP_REMOVED lines=8> */
[----:B--2---:R-:W-:-:S05]  /*5a90*/  FFMA.FTZ R9, R44, c[0x0][0x23c], -R2 ;  /* 0x00008f002c097a23 */ /* 0x004fca0000010802 */
[----:B------:R2:W-:Y:S08]  /*5aa0*/  MUFU.EX2 R248, R0 ;  /* 0x0000000000f87308 */ /* 0x0005f00000000800 */
[----:B------:R-:W-:Y:S01]  /*5ab0*/  MUFU.EX2 R244, R9 ;  /* 0x0000000900f47308 */ /* 0x000fe20000000800 */
[----:B-1----:R-:W-:Y:S01]  /*5ac0*/  F2FP.PACK_AB R6, R11, R139 ;  /* 0x0000008b0b06723e */ /* 0x002fe200000000ff */
[----:B--2---:R-:W-:-:S06]  /*5ad0*/  FFMA.FTZ R0, R40, c[0x0][0x23c], -R2 ;  /* 0x00008f0028007a23 */ /* 0x004fcc0000010802 */
[----:B------:R-:W1:Y:S08]  /*5ae0*/  MUFU.EX2 R251, R3 ;  /* 0x0000000300fb7308 */ /* 0x000e700000000800 */
[----:B------:R2:W-:Y:S08]  /*5af0*/  MUFU.EX2 R249, R0 ;  /* 0x0000000000f97308 */ /* 0x0005f00000000800 */
[----:B------:R4:W5:Y:S01]  /*5b00*/  MUFU.EX2 R250, R4 ;  /* 0x0000000400fa7308 */ /* 0x0009620000000800 */
[----:B-1----:R-:W-:Y:S01]  /*5b10*/  F2FP.PACK_AB R126, R251, R140 ;  /* 0x0000008cfb7e723e */ /* 0x002fe200000000ff */
[----:B--2---:R-:W-:-:S02]  /*5b20*/  FFMA.FTZ R0, R29, c[0x0][0x23c], -R2 ;  /* 0x00008f001d007a23 */ /* 0x004fc40000010802 */
[----:B------:R-:W-:Y:S04]  /*5b30*/  LDSM.16.MT88.4 R28, [R213+0xb800] ;  /* 0x00b80000d51c783b */ /* 0x000fe80000004200 */
[----:B------:R1:W2:Y:S01]  /*5b40*/  MUFU.EX2 R133, R0 ;  /* 0x0000000000857308 */ /* 0x0002a20000000800 */
[----:B----4-:R-:W-:Y:S02]  /*5b50*/  F2FP.PACK_AB R4, R138, R132 ;  /* 0x000000848a04723e */ /* 0x010fe400000000ff */
[----:B-----5:R-:W-:Y:S02]  /*5b60*/  F2FP.PACK_AB R5, R248, R250 ;  /* 0x000000faf805723e */ /* 0x020fe400000000ff */
[----:B-1----:R-:W-:Y:S02]  /*5b70*/  FMNMX.FTZ R0, R130, R119, !PT ;  /* 0x0000007782007209 */ /* 0x002fe40007810000 */
[----:B--2---:R-:W-:-:S02]  /*5b80*/  F2FP.PACK_AB R7, R133, R249 ;  /* 0x000000f98507723e */ /* 0x004fc400000000ff */
[----:B------:R-:W-:-:S04]  /*5b90*/  FMNMX.FTZ R0, R103, R0, !PT ;  /* 0x0000000067007209 */ /* 0x000fc80007810000 */
[----:B------:R-:W-:Y:S01]  /*5ba0*/  FMNMX.FTZ R0, R101, R0, !PT ;  /* 0x0000000065007209 */ /* 0x000fe20007810000 */
[----:B---3--:R-:W-:Y:S03]  /*5bb0*/  HMMA.16816.F32 R148, R4, R32, RZ ;  /* 0x000000200494723c */ /* 0x008fe600000018ff */
        /* <DEDUP_REMOVED lines=43> */
[--C-:B------:R-:W-:Y:S01]  /*5e70*/  FFMA.FTZ R3, R130, c[0x0][0x23c], -R2.reuse ;  /* 0x00008f0082037a23 */ /* 0x100fe20000010802 */
[----:B------:R-:W-:Y:S01]  /*5e80*/  MOV R130, R135 ;  /* 0x0000008700827202 */ /* 0x000fe20000000f00 */
[----:B------:R-:W-:Y:S02]  /*5e90*/  HMMA.16816.F32 R92, R4, R50, RZ ;  /* 0x00000032045c723c */ /* 0x000fe400000018ff */
[----:B------:R1:W-:Y:S01]  /*5ea0*/  MUFU.EX2 R243, R3 ;  /* 0x0000000300f37308 */ /* 0x0003e20000000800 */
[----:B--2---:R-:W-:Y:S01]  /*5eb0*/  FMNMX.FTZ R135, R0, R8, !PT ;  /* 0x0000000800877209 */ /* 0x004fe20007810000 */
[----:B------:R-:W-:-:S03]  /*5ec0*/  FFMA.FTZ R0, R119, c[0x0][0x23c], -R2 ;  /* 0x00008f0077007a23 */ /* 0x000fc60000010802 */
[----:B------:R-:W-:Y:S01]  /*5ed0*/  FSETP.NEU.FTZ.AND P1, PT, R135, -INF , PT ;  /* 0xff8000008700780b */ /* 0x000fe20003f3d000 */
[C---:B------:R-:W-:Y:S02]  /*5ee0*/  HMMA.16816.F32 R108, R4.reuse, R70, RZ ;  /* 0x00000046046c723c */ /* 0x040fe400000018ff */
        /* <DEDUP_REMOVED lines=32> */
[----:B-1----:R-:W-:Y:S01]  /*60f0*/  FFMA.FTZ R3, R129, c[0x0][0x23c], -R2 ;  /* 0x00008f0081037a23 */ /* 0x002fe20000010802 */
[----:B------:R-:W-:-:S03]  /*6100*/  MOV R129, R139 ;  /* 0x0000008b00817202 */ /* 0x000fc60000000f00 */
[----:B------:R1:W-:Y:S03]  /*6110*/  MUFU.EX2 R207, R3 ;  /* 0x0000000300cf7308 */ /* 0x0003e60000000800 */
[----:B------:R-:W-:Y:S07]  /*6120*/  HMMA.16816.F32 R124, R124, R30, R4 ;  /* 0x0000001e7c7c723c */ /* 0x000fee0000001804 */
[----:B---3--:R-:W-:-:S02]  /*6130*/  F2FP.PACK_AB R4, R240, R243 ;  /* 0x000000f3f004723e */ /* 0x008fc400000000ff */
[----:B--2---:R-:W-:Y:S02]  /*6140*/  F2FP.PACK_AB R6, R242, R241 ;  /* 0x000000f1f206723e */ /* 0x004fe400000000ff */
[----:B----4-:R-:W-:Y:S01]  /*6150*/  F2FP.PACK_AB R5, R238, R239 ;  /* 0x000000efee05723e */ /* 0x010fe200000000ff */
[----:B-1----:R-:W-:Y:S01]  /*6160*/  FFMA.FTZ R3, R116, c[0x0][0x23c], -R2 ;  /* 0x00008f0074037a23 */ /* 0x002fe20000010802 */
[----:B-----5:R-:W-:-:S03]  /*6170*/  F2FP.PACK_AB R7, R237, R236 ;  /* 0x000000eced07723e */ /* 0x020fc600000000ff */
[----:B------:R1:W2:Y:S04]  /*6180*/  MUFU.EX2 R206, R3 ;  /* 0x0000000300ce7308 */ /* 0x0002a80000000800 */
[C---:B------:R-:W-:Y:S08]  /*6190*/  HMMA.16816.F32 R144, R4.reuse, R32, RZ ;  /* 0x000000200490723c */ /* 0x040ff000000018ff */
[----:B------:R-:W-:Y:S01]  /*61a0*/  HMMA.16816.F32 R200, R4, R34, RZ ;  /* 0x0000002204c8723c */ /* 0x000fe200000018ff */
[----:B-1----:R-:W-:-:S02]  /*61b0*/  FFMA.FTZ R3, R85, c[0x0][0x23c], -R2 ;  /* 0x00008f0055037a23 */ /* 0x002fc40000010802 */
[----:B------:R-:W-:-:S05]  /*61c0*/  FFMA.FTZ R2, R84, c[0x0][0x23c], -R2 ;  /* 0x00008f0054027a23 */ /* 0x000fca0000010802 */
[C---:B------:R-:W-:Y:S01]  /*61d0*/  HMMA.16816.F32 R32, R4.reuse, R36, RZ ;  /* 0x000000240420723c */ /* 0x040fe200000018ff */
[----:B------:R1:W-:Y:S06]  /*61e0*/  MUFU.EX2 R205, R3 ;  /* 0x0000000300cd7308 */ /* 0x0003ec0000000800 */
[----:B------:R-:W-:Y:S01]  /*61f0*/  MOV R37, R138 ;  /* 0x0000008a00257202 */ /* 0x000fe20000000f00 */
[C---:B------:R-:W-:Y:S01]  /*6200*/  HMMA.16816.F32 R160, R4.reuse, R24, RZ ;  /* 0x0000001804a0723c */ /* 0x040fe200000018ff */
[----:B------:R3:W-:Y:S07]  /*6210*/  MUFU.EX2 R204, R2 ;  /* 0x0000000200cc7308 */ /* 0x0007ee0000000800 */
[----:B------:R-:W-:Y:S01]  /*6220*/  HMMA.16816.F32 R196, R4, R26, RZ ;  /* 0x0000001a04c4723c */ /* 0x000fe200000018ff */
[----:B-1----:R-:W-:-:S07]  /*6230*/  IMAD.MOV.U32 R3, RZ, RZ, R133 ;  /* 0x000000ffff037224 */ /* 0x002fce00078e0085 */
[----:B------:R-:W-:Y:S01]  /*6240*/  HMMA.16816.F32 R24, R4, R52, RZ ;  /* 0x000000340418723c */ /* 0x000fe200000018ff */
[----:B---3--:R-:W-:Y:S01]  /*6250*/  FFMA.FTZ R2, R128, c[0x0][0x23c], -R0 ;  /* 0x00008f0080027a23 */ /* 0x008fe20000010800 */
[----:B--2---:R-:W-:-:S03]  /*6260*/  F2FP.PACK_AB R128, R206, R207 ;  /* 0x000000cfce80723e */ /* 0x004fc600000000ff */
[----:B------:R1:W-:Y:S02]  /*6270*/  MUFU.EX2 R139, R2 ;  /* 0x00000002008b7308 */ /* 0x0003e40000000800 */
[----:B------:R-:W-:Y:S01]  /*6280*/  MOV R53, R11 ;  /* 0x0000000b00357202 */ /* 0x000fe20000000f00 */
[C---:B------:R-:W-:Y:S08]  /*6290*/  HMMA.16816.F32 R192, R4.reuse, R38, RZ ;  /* 0x0000002604c0723c */ /* 0x040ff000000018ff */
[----:B------:R-:W-:Y:S01]  /*62a0*/  HMMA.16816.F32 R188, R4, R54, RZ ;  /* 0x0000003604bc723c */ /* 0x000fe200000018ff */
[----:B-1----:R-:W-:-:S07]  /*62b0*/  FFMA.FTZ R2, R87, c[0x0][0x23c], -R0 ;  /* 0x00008f0057027a23 */ /* 0x002fce0000010800 */
[C---:B------:R-:W-:Y:S01]  /*62c0*/  HMMA.16816.F32 R8, R4.reuse, R64, RZ ;  /* 0x000000400408723c */ /* 0x040fe200000018ff */
[----:B------:R1:W2:Y:S07]  /*62d0*/  MUFU.EX2 R138, R2 ;  /* 0x00000002008a7308 */ /* 0x0002ae0000000800 */
[C---:B------:R-:W-:Y:S08]  /*62e0*/  HMMA.16816.F32 R184, R4.reuse, R66, RZ ;  /* 0x0000004204b8723c */ /* 0x040ff000000018ff */
[----:B------:R-:W-:Y:S01]  /*62f0*/  HMMA.16816.F32 R180, R4, R50, RZ ;  /* 0x0000003204b4723c */ /* 0x000fe200000018ff */
[----:B-1----:R-:W-:-:S02]  /*6300*/  FFMA.FTZ R2, R86, c[0x0][0x23c], -R0 ;  /* 0x00008f0056027a23 */ /* 0x002fc40000010800 */
[----:B------:R-:W-:Y:S02]  /*6310*/  FFMA.FTZ R0, R100, c[0x0][0x23c], -R0 ;  /* 0x00008f0064007a23 */ /* 0x000fe40000010800 */
[----:B------:R1:W-:Y:S03]  /*6320*/  MUFU.EX2 R133, R2 ;  /* 0x0000000200857308 */ /* 0x0003e60000000800 */
[C---:B------:R-:W-:Y:S08]  /*6330*/  HMMA.16816.F32 R84, R4.reuse, R48, RZ ;  /* 0x000000300454723c */ /* 0x040ff000000018ff */
[----:B------:R-:W-:Y:S01]  /*6340*/  HMMA.16816.F32 R100, R4, R68, RZ ;  /* 0x000000440464723c */ /* 0x000fe200000018ff */
[----:B-1----:R-:W-:-:S02]  /*6350*/  MOV R2, R132 ;  /* 0x0000008400027202 */ /* 0x002fc40000000f00 */
[----:B------:R1:W3:Y:S05]  /*6360*/  MUFU.EX2 R132, R0 ;  /* 0x0000000000847308 */ /* 0x0002ea0000000800 */
[C---:B------:R-:W-:Y:S08]  /*6370*/  HMMA.16816.F32 R176, R4.reuse, R70, RZ ;  /* 0x0000004604b0723c */ /* 0x040ff000000018ff */
[----:B------:R-:W-:Y:S01]  /*6380*/  HMMA.16816.F32 R116, R4, R80, RZ ;  /* 0x000000500474723c */ /* 0x000fe200000018ff */
[----:B-1----:R-:W-:-:S07]  /*6390*/  FADD.FTZ R0, R243, R240 ;  /* 0x000000f0f3007221 */ /* 0x002fce0000010000 */
[----:B------:R-:W-:Y:S01]  /*63a0*/  HMMA.16816.F32 R140, R4, R82, RZ ;  /* 0x00000052048c723c */ /* 0x000fe200000018ff */
[----:B------:R-:W-:-:S06]  /*63b0*/  FADD.FTZ R0, R241, R0 ;  /* 0x00000000f1007221 */ /* 0x000fcc0000010000 */
[----:B------:R-:W-:Y:S01]  /*63c0*/  MOV R4, R129 ;  /* 0x0000008100047202 */ /* 0x000fe20000000f00 */
[----:B------:R-:W-:Y:S01]  /*63d0*/  IMAD.MOV.U32 R6, RZ, RZ, R130 ;  /* 0x000000ffff067224 */ /* 0x000fe200078e0082 */
[----:B------:R-:W-:Y:S01]  /*63e0*/  MOV R7, R131 ;  /* 0x0000008300077202 */ /* 0x000fe20000000f00 */
[----:B------:R-:W-:Y:S01]  /*63f0*/  IMAD.MOV.U32 R5, RZ, RZ, R37 ;  /* 0x000000ffff057224 */ /* 0x000fe200078e0025 */
[----:B--2---:R-:W-:Y:S02]  /*6400*/  F2FP.PACK_AB R129, R138, R139 ;  /* 0x0000008b8a81723e */ /* 0x004fe400000000ff */
[----:B------:R-:W-:Y:S01]  /*6410*/  F2FP.PACK_AB R130, R204, R205 ;  /* 0x000000cdcc82723e */ /* 0x000fe200000000ff */
[----:B------:R-:W-:Y:S01]  /*6420*/  FADD.FTZ R2, R2, R5 ;  /* 0x0000000502027221 */ /* 0x000fe20000010000 */
[----:B---3--:R-:W-:Y:S01]  /*6430*/  F2FP.PACK_AB R131, R132, R133 ;  /* 0x000000858483723e */ /* 0x008fe200000000ff */
[----:B------:R-:W-:Y:S02]  /*6440*/  FADD.FTZ R5, R250, R248 ;  /* 0x000000f8fa057221 */ /* 0x000fe40000010000 */
[----:B------:R-:W-:-:S02]  /*6450*/  FADD.FTZ R2, R4, R2 ;  /* 0x0000000204027221 */ /* 0x000fc40000010000 */
[----:B------:R-:W-:Y:S02]  /*6460*/  FADD.FTZ R5, R249, R5 ;  /* 0x00000005f9057221 */ /* 0x000fe40000010000 */
[----:B------:R-:W-:Y:S01]  /*6470*/  HMMA.16816.F32 R36, R128, R12, R32 ;  /* 0x0000000c8024723c */ /* 0x000fe20000001820 */
[----:B------:R-:W-:-:S04]  /*6480*/  FADD.FTZ R4, R242, R0 ;  /* 0x00000000f2047221 */ /* 0x000fc80000010000 */
[----:B------:R-:W-:Y:S02]  /*6490*/  FADD.FTZ R4, R207, R4 ;  /* 0x00000004cf047221 */ /* 0x000fe40000010000 */
[----:B------:R-:W-:Y:S01]  /*64a0*/  MOV R35, R3 ;  /* 0x0000000300237202 */ /* 0x000fe20000000f00 */
[----:B------:R-:W-:Y:S01]  /*64b0*/  FADD.FTZ R3, R239, R238 ;  /* 0x000000eeef037221 */ /* 0x000fe20000010000 */
[----:B------:R-:W-:Y:S01]  /*64c0*/  MOV R34, R53 ;  /* 0x0000003500227202 */ /* 0x000fe20000000f00 */
        /* <DEDUP_REMOVED lines=22> */
[----:B------:R-:W-:Y:S01]  /*6630*/  FADD.FTZ R249, R251, R2 ;  /* 0x00000002fbf97221 */ /* 0x000fe20000010000 */
[----:B------:R1:W-:Y:S01]  /*6640*/  STL [R1+0xc], R245 ;  /* 0x00000cf501007387 */ /* 0x0003e20000100800 */
[----:B------:R-:W-:-:S03]  /*6650*/  FADD.FTZ R248, R247, R0 ;  /* 0x00000000f7f87221 */ /* 0x000fc60000010000 */
[----:B------:R1:W-:Y:S02]  /*6660*/  STL [R1+0x8], R244 ;  /* 0x000008f401007387 */ /* 0x0003e40000100800 */
[C---:B------:R-:W-:Y:S02]  /*6670*/  HMMA.16816.F32 R68, R128.reuse, R20, R8 ;  /* 0x000000148044723c */ /* 0x040fe40000001808 */
[----:B------:R1:W-:Y:S04]  /*6680*/  STL [R1+0x4], R249 ;  /* 0x000004f901007387 */ /* 0x0003e80000100800 */
[----:B------:R1:W-:Y:S02]  /*6690*/  STL [R1], R248 ;  /* 0x000000f801007387 */ /* 0x0003e40000100800 */
        /* <DEDUP_REMOVED lines=12> */
[----:B------:R-:W3:Y:S04]  /*6760*/  LDL R35, [R1+0x10] ;  /* 0x0000100001237983 */ /* 0x000ee80000100800 */
[----:B------:R-:W4:Y:S01]  /*6770*/  LDL.64 R6, [R1+0x40] ;  /* 0x0000400001067983 */ /* 0x000f220000100a00 */
[----:B------:R-:W-:-:S03]  /*6780*/  UIADD3 UR17, UR7, -0x2, URZ ;  /* 0xfffffffe07117890 */ /* 0x000fc6000fffe03f */
[----:B------:R-:W1:Y:S01]  /*6790*/  S2R R250, SR_TID.X ;  /* 0x0000000000fa7919 */ /* 0x000e620000002100 */
[----:B------:R-:W-:Y:S02]  /*67a0*/  USHF.R.S32.HI UR5, URZ, 0x1f, UR17 ;  /* 0x0000001f3f057899 */ /* 0x000fe40008011411 */
[----:B------:R-:W-:Y:S01]  /*67b0*/  UIMAD UR4, UR11, UR17, URZ ;  /* 0x000000110b0472a4 */ /* 0x000fe2000f8e023f */
[----:B------:R-:W-:Y:S01]  /*67c0*/  IMAD.U32 R2, RZ, RZ, UR17 ;  /* 0x00000011ff027e24 */ /* 0x000fe2000f8e00ff */
[----:B------:R-:W-:Y:S02]  /*67d0*/  UISETP.GT.AND UP0, UPT, UR17, UR8, UPT ;  /* 0x000000081100728c */ /* 0x000fe4000bf04270 */
[----:B------:R-:W-:Y:S01]  /*67e0*/  UIMAD UR4, UR5, UR12, UR4 ;  /* 0x0000000c050472a4 */ /* 0x000fe2000f8e0204 */
[----:B-1----:R-:W-:-:S05]  /*67f0*/  IMAD.SHL.U32 R250, R250, 0x2, RZ ;  /* 0x00000002fafa7824 */ /* 0x002fca00078e00ff */
[----:B------:R-:W-:Y:S01]  /*6800*/  LOP3.LUT R250, R250, 0x6, RZ, 0xc0, !PT ;  /* 0x00000006fafa7812 */ /* 0x000fe200078ec0ff */
[----:B------:R-:W-:Y:S01]  /*6810*/  BAR.SYNC.DEFER_BLOCKING 0x0 ;  /* 0x0000000000007b1d */ /* 0x000fe20000010000 */
[----:B--2---:R-:W-:Y:S02]  /*6820*/  ISETP.GE.AND P3, PT, R32, c[0x0][0x220], PT ;  /* 0x0000880020007a0c */ /* 0x004fe40003f66270 */
[----:B---3--:R-:W-:Y:S01]  /*6830*/  ISETP.GE.AND P2, PT, R35, c[0x0][0x220], PT ;  /* 0x0000880023007a0c */ /* 0x008fe20003f46270 */
[----:B----4-:R-:W-:-:S10]  /*6840*/  IMAD.WIDE.U32 R2, R2, UR12, R6 ;  /* 0x0000000c02027c25 */ /* 0x010fd4000f8e0006 */
[----:B------:R-:W-:Y:S01]  /*6850*/  @P3 STS.128 [R223+0xa000], RZ ;  /* 0x00a000ffdf003388 */ /* 0x000fe20000000c00 */
[----:B------:R-:W-:Y:S02]  /*6860*/  IADD3 R3, R3, UR4, RZ ;  /* 0x0000000403037c10 */ /* 0x000fe4000fffe0ff */
[C---:B------:R-:W-:Y:S02]  /*6870*/  IADD3 R0, P0, R2.reuse, UR14, RZ ;  /* 0x0000000e02007c10 */ /* 0x040fe4000ff1e0ff */
[C---:B------:R-:W-:Y:S02]  /*6880*/  @!P3 LEA R10, P5, R2.reuse, c[0x0][0x170], 0x1 ;  /* 0x00005c00020aba11 */ /* 0x040fe400078a08ff */
[----:B------:R-:W-:Y:S02]  /*6890*/  @!P2 LEA R6, P1, R2, c[0x0][0x170], 0x1 ;  /* 0x00005c000206aa11 */ /* 0x000fe400078208ff */
[----:B------:R-:W-:Y:S02]  /*68a0*/  IADD3.X R5, R3, UR13, RZ, P0, !PT ;  /* 0x0000000d03057c10 */ /* 0x000fe400087fe4ff */
[----:B------:R-:W-:-:S02]  /*68b0*/  @!P3 LEA R8, P4, R0, c[0x0][0x170], 0x1 ;  /* 0x00005c000008ba11 */ /* 0x000fc400078808ff */
        /* <DEDUP_REMOVED lines=16> */
[----:B------:R-:W-:Y:S01]  /*69c0*/  @P3 STS.128 [R223+0xa800], RZ ;  /* 0x00a800ffdf003388 */ /* 0x000fe20000000c00 */
[--C-:B------:R-:W-:Y:S01]  /*69d0*/  IMAD.IADD R2, R226, 0x1, -R0.reuse ;  /* 0x00000001e2027824 */ /* 0x100fe200078e0a00 */
[C---:B------:R-:W-:Y:S02]  /*69e0*/  ISETP.GE.AND P0, PT, R0.reuse, R235, PT ;  /* 0x000000eb0000720c */ /* 0x040fe40003f06270 */
[----:B------:R-:W-:Y:S01]  /*69f0*/  @!PT LDS RZ, [RZ] ;  /* 0x00000000fffff984 */ /* 0x000fe20000000800 */
[----:B------:R-:W-:Y:S01]  /*6a00*/  @!PT LDS RZ, [RZ] ;  /* 0x00000000fffff984 */ /* 0x000fe20000000800 */
[----:B------:R-:W-:Y:S01]  /*6a10*/  @!PT LDS RZ, [RZ] ;  /* 0x00000000fffff984 */ /* 0x000fe20000000800 */
[----:B------:R1:W-:Y:S01]  /*6a20*/  @!P3 LDGSTS.E.BYPASS.LTC128B.128 [R223+0xa800], [R8.64] ;  /* 0x0a80000008dfbfae */ /* 0x0003e2000b901d52 */
[C---:B------:R-:W-:Y:S02]  /*6a30*/  ISETP.GE.AND P6, PT, R0.reuse, R234, PT ;  /* 0x000000ea0000720c */ /* 0x040fe40003fc6270 */
[----:B------:R-:W-:Y:S01]  /*6a40*/  IABS R3, R2 ;  /* 0x0000000200037213 */ /* 0x000fe20000000000 */
[----:B------:R-:W-:Y:S01]  /*6a50*/  @P2 STS.128 [R223+0xb800], RZ ;  /* 0x00b800ffdf002388 */ /* 0x000fe20000000c00 */
[----:B------:R-:W-:Y:S01]  /*6a60*/  IMAD.IADD R2, R225, 0x1, -R0 ;  /* 0x00000001e1027824 */ /* 0x000fe200078e0a00 */
[----:B------:R-:W-:-:S02]  /*6a70*/  ISETP.LT.OR P0, PT, R0, R230, P0 ;  /* 0x000000e60000720c */ /* 0x000fc40000701670 */
[----:B------:R-:W-:Y:S01]  /*6a80*/  @!PT LDS RZ, [RZ] ;  /* 0x00000000fffff984 */ /* 0x000fe20000000800 */
[----:B------:R-:W-:Y:S01]  /*6a90*/  @!PT LDS RZ, [RZ] ;  /* 0x00000000fffff984 */ /* 0x000fe20000000800 */
[----:B------:R-:W-:Y:S01]  /*6aa0*/  @!PT LDS RZ, [RZ] ;  /* 0x00000000fffff984 */ /* 0x000fe20000000800 */
[----:B------:R2:W-:Y:S01]  /*6ab0*/  @!P2 LDGSTS.E.BYPASS.LTC128B.128 [R223+0xb800], [R4.64+0x80] ;  /* 0x0b80008004dfafae */ /* 0x0005e2000b901d52 */
[----:B------:R-:W-:Y:S02]  /*6ac0*/  ISETP.LT.OR P6, PT, R0, R229, P6 ;  /* 0x000000e50000720c */ /* 0x000fe400037c1670 */
[----:B------:R-:W-:Y:S01]  /*6ad0*/  IABS R2, R2 ;  /* 0x0000000200027213 */ /* 0x000fe20000000000 */
[----:B------:R-:W-:Y:S04]  /*6ae0*/  LDSM.16.M88.4 R24, [R208+0x8800] ;  /* 0x00880000d018783b */ /* 0x000fe80000000200 */
[----:B------:R-:W-:Y:S04]  /*6af0*/  LDSM.16.M88.4 R20, [R208+0x8000] ;  /* 0x00800000d014783b */ /* 0x000fe80000000200 */
[----:B------:R-:W-:Y:S04]  /*6b00*/  LDSM.16.M88.4 R32, [R222] ;  /* 0x00000000de20783b */ /* 0x000fe80000000200 */
[----:B------:R-:W3:Y:S04]  /*6b10*/  LDSM.16.M88.4 R12, [R210] ;  /* 0x00000000d20c783b */ /* 0x000ee80000000200 */
[----:B-1----:R-:W1:Y:S04]  /*6b20*/  LDSM.16.M88.4 R8, [R210+0x2000] ;  /* 0x00200000d208783b */ /* 0x002e680000000200 */
[----:B------:R-:W-:Y:S04]  /*6b30*/  LDSM.16.M88.4 R28, [R219] ;  /* 0x00000000db1c783b */ /* 0x000fe80000000200 */
[----:B--2---:R-:W2:Y:S04]  /*6b40*/  LDSM.16.M88.4 R4, [R212+0x2000] ;  /* 0x00200000d404783b */ /* 0x004ea80000000200 */
[----:B------:R-:W0:Y:S01]  /*6b50*/  LDGDEPBAR ;  /* 0x00000000000079af */ /* 0x000e220000000000 */
[----:B---3--:R-:W-:Y:S08]  /*6b60*/  HMMA.16816.F32 R184, R12, R20, RZ ;  /* 0x000000140cb8723c */ /* 0x008ff000000018ff */
[C---:B-1----:R-:W-:Y:S08]  /*6b70*/  HMMA.16816.F32 R180, R8.reuse, R26, RZ ;  /* 0x0000001a08b4723c */ /* 0x042ff000000018ff */
[C---:B------:R-:W-:Y:S08]  /*6b80*/  HMMA.16816.F32 R16, R8.reuse, R24, RZ ;  /* 0x000000180810723c */ /* 0x040ff000000018ff */
[C---:B------:R-:W-:Y:S08]  /*6b90*/  HMMA.16816.F32 R140, R8.reuse, R22, RZ ;  /* 0x00000016088c723c */ /* 0x040ff000000018ff */
[----:B------:R-:W-:Y:S01]  /*6ba0*/  HMMA.16816.F32 R176, R8, R20, RZ ;  /* 0x0000001408b0723c */ /* 0x000fe200000018ff */
[----:B------:R-:W1:Y:S07]  /*6bb0*/  LDSM.16.M88.4 R8, [R212] ;  /* 0x00000000d408783b */ /* 0x000e6e0000000200 */
[----:B--2---:R-:W-:Y:S08]  /*6bc0*/  HMMA.16816.F32 R204, R4, R34, R180 ;  /* 0x0000002204cc723c */ /* 0x004ff000000018b4 */
[C---:B------:R-:W-:Y:S08]  /*6bd0*/  HMMA.16816.F32 R180, R12.reuse, R22, RZ ;  /* 0x000000160cb4723c */ /* 0x040ff000000018ff */
[----:B------:R-:W-:Y:S08]  /*6be0*/  HMMA.16816.F32 R20, R12, R24, RZ ;  /* 0x000000180c14723c */ /* 0x000ff000000018ff */
[C---:B------:R-:W-:Y:S01]  /*6bf0*/  HMMA.16816.F32 R236, R4.reuse, R32, R16 ;  /* 0x0000002004ec723c */ /* 0x040fe20000001810 */
[----:B------:R-:W-:Y:S07]  /*6c00*/  LDSM.16.M88.4 R16, [R218+0x2000] ;  /* 0x00200000da10783b */ /* 0x000fee0000000200 */
[----:B------:R-:W-:Y:S01]  /*6c10*/  HMMA.16816.F32 R240, R4, R30, R140 ;  /* 0x0000001e04f0723c */ /* 0x000fe2000000188c */
[----:B------:R-:W2:Y:S07]  /*6c20*/  LDSM.16.M88.4 R140, [R217+0x8800] ;  /* 0x00880000d98c783b */ /* 0x000eae0000000200 */
[----:B------:R-:W-:Y:S01]  /*6c30*/  HMMA.16816.F32 R12, R12, R26, RZ ;  /* 0x0000001a0c0c723c */ /* 0x000fe200000018ff */
[----:B------:R-:W-:Y:S07]  /*6c40*/  LDSM.16.M88.4 R24, [R215+0x800] ;  /* 0x00080000d718783b */ /* 0x000fee0000000200 */
[-C--:B------:R-:W-:Y:S01]  /*6c50*/  HMMA.16816.F32 R196, R4, R28.reuse, R176 ;  /* 0x0000001c04c4723c */ /* 0x080fe200000018b0 */
[----:B------:R-:W3:Y:S04]  /*6c60*/  LDSM.16.M88.4 R176, [R217+0x8000] ;  /* 0x00800000d9b0783b */ /* 0x000ee80000000200 */
[----:B------:R-:W4:Y:S03]  /*6c70*/  LDSM.16.M88.4 R4, [R218] ;  /* 0x00000000da04783b */ /* 0x000f260000000200 */
[C---:B-1----:R-:W-:Y:S08]  /*6c80*/  HMMA.16816.F32 R192, R8.reuse, R28, R184 ;  /* 0x0000001c08c0723c */ /* 0x042ff000000018b8 */
[C---:B------:R-:W-:Y:S01]  /*6c90*/  HMMA.16816.F32 R200, R8.reuse, R32, R20 ;  /* 0x0000002008c8723c */ /* 0x040fe20000001814 */
[----:B------:R-:W-:Y:S07]  /*6ca0*/  LDSM.16.M88.4 R20, [R215] ;  /* 0x00000000d714783b */ /* 0x000fee0000000200 */
[C---:B------:R-:W-:Y:S08]  /*6cb0*/  HMMA.16816.F32 R188, R8.reuse, R30, R180 ;  /* 0x0000001e08bc723c */ /* 0x040ff000000018b4 */
[----:B------:R-:W-:Y:S01]  /*6cc0*/  HMMA.16816.F32 R184, R8, R34, R12 ;  /* 0x0000002208b8723c */ /* 0x000fe2000000180c */
[----:B------:R-:W1:Y:S04]  /*6cd0*/  LDSM.16.M88.4 R8, [R216+0x2000] ;  /* 0x00200000d808783b */ /* 0x000e680000000200 */
[----:B------:R-:W5:Y:S03]  /*6ce0*/  LDSM.16.M88.4 R12, [R216] ;  /* 0x00000000d80c783b */ /* 0x000f660000000200 */
        /* <DEDUP_REMOVED lines=8> */
[----:B------:R-:W-:Y:S07]  /*6d70*/  LDSM.16.M88.4 R4, [R210+0x6000] ;  /* 0x00600000d204783b */ /* 0x000fee0000000200 */
[C---:B-1----:R-:W-:Y:S01]  /*6d80*/  HMMA.16816.F32 R200, R8.reuse, R24, R28 ;  /* 0x0000001808c8723c */ /* 0x042fe2000000181c */
[----:B------:R-:W1:Y:S07]  /*6d90*/  LDSM.16.M88.4 R28, [R208+0x9000] ;  /* 0x00900000d01c783b */ /* 0x000e6e0000000200 */
[C---:B------:R-:W-:Y:S08]  /*6da0*/  HMMA.16816.F32 R236, R8.reuse, R20, R180 ;  /* 0x0000001408ec723c */ /* 0x040ff000000018b4 */
[C---:B------:R-:W-:Y:S01]  /*6db0*/  HMMA.16816.F32 R204, R8.reuse, R22, R32 ;  /* 0x0000001608cc723c */ /* 0x040fe20000001820 */
[----:B------:R-:W-:Y:S07]  /*6dc0*/  LDSM.16.M88.4 R32, [R221] ;  /* 0x00000000dd20783b */ /* 0x000fee0000000200 */
[----:B------:R-:W-:Y:S01]  /*6dd0*/  HMMA.16816.F32 R180, R8, R26, R16 ;  /* 0x0000001a08b4723c */ /* 0x000fe20000001810 */
[----:B------:R-:W2:Y:S04]  /*6de0*/  LDSM.16.M88.4 R16, [R208+0x9800] ;  /* 0x00980000d010783b */ /* 0x000ea80000000200 */
[----:B------:R-:W3:Y:S03]  /*6df0*/  LDSM.16.M88.4 R8, [R210+0x4000] ;  /* 0x00400000d208783b */ /* 0x000ee60000000200 */
[C---:B-----5:R-:W-:Y:S08]  /*6e00*/  HMMA.16816.F32 R184, R12.reuse, R22, R176 ;  /* 0x000000160cb8723c */ /* 0x060ff000000018b0 */
[C---:B------:R-:W-:Y:S01]  /*6e10*/  HMMA.16816.F32 R188, R12.reuse, R20, R196 ;  /* 0x000000140cbc723c */ /* 0x040fe200000018c4 */
[----:B------:R-:W-:Y:S07]  /*6e20*/  LDSM.16.M88.4 R20, [R220] ;  /* 0x00000000dc14783b */ /* 0x000fee0000000200 */
[C---:B------:R-:W-:Y:S08]  /*6e30*/  HMMA.16816.F32 R176, R12.reuse, R24, R192 ;  /* 0x000000180cb0723c */ /* 0x040ff000000018c0 */
[----:B------:R-:W-:Y:S01]  /*6e40*/  HMMA.16816.F32 R140, R12, R26, R140 ;  /* 0x0000001a0c8c723c */ /* 0x000fe2000000188c */
[----:B------:R-:W4:Y:S07]  /*6e50*/  LDSM.16.M88.4 R12, [R212+0x6000] ;  /* 0x00600000d40c783b */ /* 0x000f2e0000000200 */
[C---:B-1----:R-:W-:Y:S08]  /*6e60*/  HMMA.16816.F32 R24, R4.reuse, R28, R236 ;  /* 0x0000001c0418723c */ /* 0x042ff000000018ec */
[C---:B------:R-:W-:Y:S08]  /*6e70*/  HMMA.16816.F32 R192, R4.reuse, R30, R204 ;  /* 0x0000001e04c0723c */ /* 0x040ff000000018cc */
[----:B--2---:R-:W-:Y:S08]  /*6e80*/  HMMA.16816.F32 R236, R4, R16, R200 ;  /* 0x0000001004ec723c */ /* 0x004ff000000018c8 */
[----:B---3--:R-:W-:Y:S08]  /*6e90*/  HMMA.16816.F32 R204, R8, R30, R184 ;  /* 0x0000001e08cc723c */ /* 0x008ff000000018b8 */
[----:B------:R-:W-:Y:S01]  /*6ea0*/  HMMA.16816.F32 R200, R4, R18, R180 ;  /* 0x0000001204c8723c */ /* 0x000fe200000018b4 */
[----:B------:R-:W-:Y:S07]  /*6eb0*/  LDSM.16.M88.4 R4, [R218+0x6000] ;  /* 0x00600000da04783b */ /* 0x000fee0000000200 */
[C---:B------:R-:W-:Y:S01]  /*6ec0*/  HMMA.16816.F32 R188, R8.reuse, R28, R188 ;  /* 0x0000001c08bc723c */ /* 0x040fe200000018bc */
[----:B------:R-:W-:Y:S07]  /*6ed0*/  LDSM.16.M88.4 R28, [R217+0x9800] ;  /* 0x00980000d91c783b */ /* 0x000fee0000000200 */
[C---:B------:R-:W-:Y:S08]  /*6ee0*/  HMMA.16816.F32 R196, R8.reuse, R16, R176 ;  /* 0x0000001008c4723c */ /* 0x040ff000000018b0 */
[----:B------:R-:W-:Y:S01]  /*6ef0*/  HMMA.16816.F32 R184, R8, R18, R140 ;  /* 0x0000001208b8723c */ /* 0x000fe2000000188c */
[----:B------:R-:W1:Y:S07]  /*6f00*/  LDSM.16.M88.4 R8, [R212+0x4000] ;  /* 0x00400000d408783b */ /* 0x000e6e0000000200 */
[C---:B----4-:R-:W-:Y:S01]  /*6f10*/  HMMA.16816.F32 R140, R12.reuse, R32, R24 ;  /* 0x000000200c8c723c */ /* 0x050fe20000001818 */
[----:B------:R-:W2:Y:S07]  /*6f20*/  LDSM.16.M88.4 R24, [R217+0x9000] ;  /* 0x00900000d918783b */ /* 0x000eae0000000200 */
        /* <DEDUP_REMOVED lines=10> */
[----:B------:R-:W1:Y:S07]  /*6fd0*/  LDSM.16.M88.4 R16, [R215+0x1000] ;  /* 0x00100000d710783b */ /* 0x000e6e0000000200 */
[C---:B------:R-:W-:Y:S08]  /*6fe0*/  HMMA.16816.F32 R184, R4.reuse, R24, R140 ;  /* 0x0000001804b8723c */ /* 0x040ff0000000188c */
[C---:B------:R-:W-:Y:S08]  /*6ff0*/  HMMA.16816.F32 R204, R4.reuse, R28, R180 ;  /* 0x0000001c04cc723c */ /* 0x040ff000000018b4 */
[----:B------:R-:W-:Y:S01]  /*7000*/  HMMA.16816.F32 R236, R4, R30, R176 ;  /* 0x0000001e04ec723c */ /* 0x000fe200000018b0 */
[----:B------:R-:W2:Y:S07]  /*7010*/  LDSM.16.M88.4 R4, [R216+0x6000] ;  /* 0x00600000d804783b */ /* 0x000eae0000000200 */
[C---:B---3--:R-:W-:Y:S01]  /*7020*/  HMMA.16816.F32 R20, R12.reuse, R24, R188 ;  /* 0x000000180c14723c */ /* 0x048fe200000018bc */
[----:B------:R3:W4:Y:S07]  /*7030*/  I2F R24, R3 ;  /* 0x0000000300187306 */ /* 0x00072e0000201400 */
[C---:B------:R-:W-:Y:S08]  /*7040*/  HMMA.16816.F32 R32, R12.reuse, R26, R32 ;  /* 0x0000001a0c20723c */ /* 0x040ff00000001820 */
[----:B------:R-:W-:Y:S01]  /*7050*/  HMMA.16816.F32 R192, R12, R28, R192 ;  /* 0x0000001c0cc0723c */ /* 0x000fe200000018c0 */
[----:B---3--:R-:W-:-:S05]  /*7060*/  IMAD.IADD R3, R224, 0x1, -R0 ;  /* 0x00000001e0037824 */ /* 0x008fca00078e0a00 */
[----:B------:R-:W-:Y:S02]  /*7070*/  IABS R3, R3 ;  /* 0x0000000300037213 */ /* 0x000fe40000000000 */
[----:B-1----:R-:W-:Y:S01]  /*7080*/  HMMA.16816.F32 R140, R8, R16, R20 ;  /* 0x00000010088c723c */ /* 0x002fe20000001814 */
[----:B------:R1:W3:Y:S07]  /*7090*/  I2F R20, R2 ;  /* 0x0000000200147306 */ /* 0x0002ee0000201400 */
[----:B------:R-:W-:Y:S08]  /*70a0*/  HMMA.16816.F32 R200, R12, R30, R200 ;  /* 0x0000001e0cc8723c */ /* 0x000ff000000018c8 */
[----:B--2---:R-:W-:Y:S01]  /*70b0*/  HMMA.16816.F32 R176, R4, R16, R184 ;  /* 0x0000001004b0723c */ /* 0x004fe200000018b8 */
[----:B-1----:R-:W-:Y:S01]  /*70c0*/  IMAD.IADD R2, R231, 0x1, -R0 ;  /* 0x00000001e7027824 */ /* 0x002fe200078e0a00 */
[----:B------:R-:W1:Y:S04]  /*70d0*/  I2F R16, R3 ;  /* 0x0000000300107306 */ /* 0x000e680000201400 */
[----:B------:R-:W-:-:S02]  /*70e0*/  IABS R2, R2 ;  /* 0x0000000200027213 */ /* 0x000fc40000000000 */
[----:B------:R-:W-:Y:S01]  /*70f0*/  HMMA.16816.F32 R196, R4, R18, R196 ;  /* 0x0000001204c4723c */ /* 0x000fe200000018c4 */
[----:B----4-:R-:W-:Y:S01]  /*7100*/  FFMA.FTZ R14, R24, -UR16, R140 ;  /* 0x80000010180e7c23 */ /* 0x010fe2000801008c */
[----:B------:R2:W4:Y:S01]  /*7110*/  I2F R12, R2 ;  /* 0x00000002000c7306 */ /* 0x0005220000201400 */
[----:B---3--:R-:W-:-:S03]  /*7120*/  FFMA.FTZ R17, R20, -UR16, R142 ;  /* 0x8000001014117c23 */ /* 0x008fc6000801008e */
[----:B------:R-:W-:Y:S02]  /*7130*/  FSEL R185, R14, -INF , !P0 ;  /* 0xff8000000eb97808 */ /* 0x000fe40004000000 */
[----:B------:R-:W-:Y:S01]  /*7140*/  HMMA.16816.F32 R180, R8, R18, R32 ;  /* 0x0000001208b4723c */ /* 0x000fe20000001820 */
[----:B------:R-:W-:Y:S02]  /*7150*/  FSEL R188, R17, -INF , !P6 ;  /* 0xff80000011bc7808 */ /* 0x000fe40007000000 */
[----:B------:R-:W-:-:S04]  /*7160*/  ISETP.GE.AND P6, PT, R0, R233, PT ;  /* 0x000000e90000720c */ /* 0x000fc80003fc6270 */
[----:B------:R-:W-:Y:S01]  /*7170*/  ISETP.LT.OR P6, PT, R0, R228, P6 ;  /* 0x000000e40000720c */ /* 0x000fe200037c1670 */
[----:B-1----:R-:W-:Y:S01]  /*7180*/  FFMA.FTZ R18, R16, -UR16, R176 ;  /* 0x8000001010127c23 */ /* 0x002fe200080100b0 */
[----:B--2---:R-:W-:Y:S01]  /*7190*/  IADD3 R2, R0, 0x1, RZ ;  /* 0x0000000100027810 */ /* 0x004fe20007ffe0ff */
[----:B----4-:R-:W-:-:S03]  /*71a0*/  FFMA.FTZ R19, R12, -UR16, R178 ;  /* 0x800000100c137c23 */ /* 0x010fc600080100b2 */
[----:B------:R-:W-:Y:S01]  /*71b0*/  FSEL R187, R18, -INF , !P6 ;  /* 0xff80000012bb7808 */ /* 0x000fe20007000000 */
[--C-:B------:R-:W-:Y:S01]  /*71c0*/  IMAD.IADD R3, R226, 0x1, -R2.reuse ;  /* 0x00000001e2037824 */ /* 0x100fe200078e0a02 */
[C---:B------:R-:W-:Y:S01]  /*71d0*/  ISETP.GE.AND P5, PT, R2.reuse, R235, PT ;  /* 0x000000eb0200720c */ /* 0x040fe20003fa6270 */
[--C-:B------:R-:W-:Y:S01]  /*71e0*/  IMAD.IADD R13, R225, 0x1, -R2.reuse ;  /* 0x00000001e10d7824 */ /* 0x100fe200078e0a02 */
[C---:B------:R-:W-:Y:S02]  /*71f0*/  ISETP.GE.AND P4, PT, R2.reuse, R234, PT ;  /* 0x000000ea0200720c */ /* 0x040fe40003f86270 */
[----:B------:R-:W-:Y:S02]  /*7200*/  IABS R3, R3 ;  /* 0x0000000300037213 */ /* 0x000fe40000000000 */
[C---:B------:R-:W-:Y:S02]  /*7210*/  ISETP.GE.AND P1, PT, R2.reuse, R233, PT ;  /* 0x000000e90200720c */ /* 0x040fe40003f26270 */
[----:B------:R-:W-:Y:S01]  /*7220*/  ISETP.GE.AND P0, PT, R2, R232, PT ;  /* 0x000000e80200720c */ /* 0x000fe20003f06270 */
[----:B------:R-:W-:Y:S01]  /*7230*/  IMAD.MOV.U32 R12, RZ, RZ, R3 ;  /* 0x000000ffff0c7224 */ /* 0x000fe200078e0003 */
[----:B------:R-:W-:Y:S01]  /*7240*/  IABS R3, R13 ;  /* 0x0000000d00037213 */ /* 0x000fe20000000000 */
[----:B------:R-:W-:Y:S01]  /*7250*/  IMAD.IADD R13, R224, 0x1, -R2 ;  /* 0x00000001e00d7824 */ /* 0x000fe200078e0a02 */
[C---:B------:R-:W-:Y:S01]  /*7260*/  ISETP.LT.OR P5, PT, R2.reuse, R230, P5 ;  /* 0x000000e60200720c */ /* 0x040fe20002fa1670 */
[----:B------:R1:W2:Y:S01]  /*7270*/  I2F R15, R12 ;  /* 0x0000000c000f7306 */ /* 0x0002a20000201400 */
[----:B------:R-:W-:-:S02]  /*7280*/  ISETP.LT.OR P4, PT, R2, R229, P4 ;  /* 0x000000e50200720c */ /* 0x000fc40002781670 */
[C---:B------:R-:W-:Y:S02]  /*7290*/  ISETP.LT.OR P1, PT, R2.reuse, R228, P1 ;  /* 0x000000e40200720c */ /* 0x040fe40000f21670 */
[----:B------:R-:W-:Y:S02]  /*72a0*/  ISETP.LT.OR P0, PT, R2, R227, P0 ;  /* 0x000000e30200720c */ /* 0x000fe40000701670 */
[----:B------:R-:W-:-:S04]  /*72b0*/  ISETP.GE.AND P6, PT, R0, R232, PT ;  /* 0x000000e80000720c */ /* 0x000fc80003fc6270 */
[----:B------:R-:W-:-:S04]  /*72c0*/  ISETP.LT.OR P6, PT, R0, R227, P6 ;  /* 0x000000e30000720c */ /* 0x000fc800037c1670 */
[----:B------:R-:W-:Y:S01]  /*72d0*/  FSEL R186, R19, -INF , !P6 ;  /* 0xff80000013ba7808 */ /* 0x000fe20007000000 */
[----:B-1----:R-:W-:Y:S01]  /*72e0*/  IMAD.MOV.U32 R12, RZ, RZ, R3 ;  /* 0x000000ffff0c7224 */ /* 0x002fe200078e0003 */
[----:B------:R-:W-:Y:S01]  /*72f0*/  IABS R3, R13 ;  /* 0x0000000d00037213 */ /* 0x000fe20000000000 */
[----:B--2---:R-:W-:Y:S02]  /*7300*/  FFMA.FTZ R16, R15, -UR16, R141 ;  /* 0x800000100f107c23 */ /* 0x004fe4000801008d */
[----:B------:R1:W2:Y:S03]  /*7310*/  I2F R14, R12 ;  /* 0x0000000c000e7306 */ /* 0x0002a60000201400 */
[----:B------:R-:W-:-:S05]  /*7320*/  FSEL R133, R16, -INF , !P5 ;  /* 0xff80000010857808 */ /* 0x000fca0006800000 */
[----:B------:R3:W4:Y:S01]  /*7330*/  I2F R13, R3 ;  /* 0x00000003000d7306 */ /* 0x0007220000201400 */
[----:B-1----:R-:W-:Y:S01]  /*7340*/  IMAD.IADD R12, R231, 0x1, -R2 ;  /* 0x00000001e70c7824 */ /* 0x002fe200078e0a02 */
[----:B------:R-:W-:Y:S01]  /*7350*/  IADD3 R2, R0, 0x8, RZ ;  /* 0x0000000800027810 */ /* 0x000fe20007ffe0ff */
[----:B--2---:R-:W-:-:S03]  /*7360*/  FFMA.FTZ R15, R14, -UR16, R143 ;  /* 0x800000100e0f7c23 */ /* 0x004fc6000801008f */
[----:B------:R-:W-:Y:S01]  /*7370*/  IABS R12, R12 ;  /* 0x0000000c000c7213 */ /* 0x000fe20000000000 */
[--C-:B------:R-:W-:Y:S01]  /*7380*/  IMAD.IADD R14, R224, 0x1, -R2.reuse ;  /* 0x00000001e00e7824 */ /* 0x100fe200078e0a02 */
[----:B------:R-:W-:Y:S01]  /*7390*/  FSEL R139, R15, -INF , !P4 ;  /* 0xff8000000f8b7808 */ /* 0x000fe20006000000 */
[--C-:B---3--:R-:W-:Y:S01]  /*73a0*/  IMAD.IADD R3, R226, 0x1, -R2.reuse ;  /* 0x00000001e2037824 */ /* 0x108fe200078e0a02 */
[----:B------:R1:W2:Y:S01]  /*73b0*/  I2F R23, R12 ;  /* 0x0000000c00177306 */ /* 0x0002a20000201400 */
[----:B----4-:R-:W-:Y:S01]  /*73c0*/  FFMA.FTZ R18, R13, -UR16, R177 ;  /* 0x800000100d127c23 */ /* 0x010fe200080100b1 */
[----:B------:R-:W-:Y:S01]  /*73d0*/  ISETP.GE.AND P6, PT, R2, R235, PT ;  /* 0x000000eb0200720c */ /* 0x000fe20003fc6270 */
[----:B------:R-:W-:Y:S01]  /*73e0*/  IMAD.IADD R17, R231, 0x1, -R2 ;  /* 0x00000001e7117824 */ /* 0x000fe200078e0a02 */
[----:B------:R-:W-:Y:S02]  /*73f0*/  IABS R3, R3 ;  /* 0x0000000300037213 */ /* 0x000fe40000000000 */
[----:B------:R-:W-:-:S02]  /*7400*/  FSEL R184, R18, -INF , !P1 ;  /* 0xff80000012b87808 */ /* 0x000fc40004800000 */
[----:B------:R-:W3:Y:S01]  /*7410*/  I2F R20, R3 ;  /* 0x0000000300147306 */ /* 0x000ee20000201400 */
[C---:B------:R-:W-:Y:S02]  /*7420*/  ISETP.GE.AND P5, PT, R2.reuse, R234, PT ;  /* 0x000000ea0200720c */ /* 0x040fe40003fa6270 */
[C---:B------:R-:W-:Y:S02]  /*7430*/  ISETP.GE.AND P4, PT, R2.reuse, R233, PT ;  /* 0x000000e90200720c */ /* 0x040fe40003f86270 */
[C---:B------:R-:W-:Y:S02]  /*7440*/  ISETP.GE.AND P1, PT, R2.reuse, R232, PT ;  /* 0x000000e80200720c */ /* 0x040fe40003f26270 */
[C---:B------:R-:W-:Y:S01]  /*7450*/  ISETP.LT.OR P6, PT, R2.reuse, R230, P6 ;  /* 0x000000e60200720c */ /* 0x040fe200037c1670 */
[----:B-1----:R-:W-:Y:S01]  /*7460*/  IMAD.IADD R12, R225, 0x1, -R2 ;  /* 0x00000001e10c7824 */ /* 0x002fe200078e0a02 */
[C---:B------:R-:W-:Y:S01]  /*7470*/  ISETP.LT.OR P5, PT, R2.reuse, R229, P5 ;  /* 0x000000e50200720c */ /* 0x040fe20002fa1670 */
[----:B--2---:R-:W-:Y:S01]  /*7480*/  FFMA.FTZ R19, R23, -UR16, R179 ;  /* 0x8000001017137c23 */ /* 0x004fe200080100b3 */
[----:B------:R-:W-:-:S02]  /*7490*/  ISETP.LT.OR P4, PT, R2, R228, P4 ;  /* 0x000000e40200720c */ /* 0x000fc40002781670 */
[----:B------:R-:W-:Y:S02]  /*74a0*/  IABS R12, R12 ;  /* 0x0000000c000c7213 */ /* 0x000fe40000000000 */
[----:B------:R-:W-:Y:S01]  /*74b0*/  ISETP.LT.OR P1, PT, R2, R227, P1 ;  /* 0x000000e30200720c */ /* 0x000fe20000f21670 */
[----:B---3--:R-:W-:Y:S01]  /*74c0*/  FFMA.FTZ R20, R20, -UR16, R180 ;  /* 0x8000001014147c23 */ /* 0x008fe200080100b4 */
[----:B------:R-:W-:Y:S01]  /*74d0*/  IADD3 R3, R0, 0x9, RZ ;  /* 0x0000000900037810 */ /* 0x000fe20007ffe0ff */
[----:B------:R-:W-:Y:S01]  /*74e0*/  IMAD.MOV.U32 R13, RZ, RZ, R12 ;  /* 0x000000ffff0d7224 */ /* 0x000fe200078e000c */
[----:B------:R-:W-:Y:S02]  /*74f0*/  IABS R12, R14 ;  /* 0x0000000e000c7213 */ /* 0x000fe40000000000 */
[----:B------:R-:W-:Y:S01]  /*7500*/  FSEL R30, R20, -INF , !P6 ;  /* 0xff800000141e7808 */ /* 0x000fe20007000000 */
[----:B------:R1:W2:Y:S01]  /*7510*/  I2F R22, R13 ;  /* 0x0000000d00167306 */ /* 0x0002a20000201400 */
[----:B------:R-:W-:Y:S01]  /*7520*/  IMAD.IADD R18, R226, 0x1, -R3 ;  /* 0x00000001e2127824 */ /* 0x000fe200078e0a03 */
[----:B------:R-:W-:Y:S01]  /*7530*/  FSEL R138, R19, -INF , !P0 ;  /* 0xff800000138a7808 */ /* 0x000fe20004000000 */
[----:B------:R-:W-:Y:S01]  /*7540*/  IMAD.MOV.U32 R16, RZ, RZ, R12 ;  /* 0x000000ffff107224 */ /* 0x000fe200078e000c */
[----:B------:R-:W-:-:S02]  /*7550*/  ISETP.GE.AND P0, PT, R3, R235, PT ;  /* 0x000000eb0300720c */ /* 0x000fc40003f06270 */
[----:B------:R-:W-:Y:S01]  /*7560*/  IABS R2, R18 ;  /* 0x0000001200027213 */ /* 0x000fe20000000000 */
[----:B------:R-:W-:Y:S01]  /*7570*/  IMAD.IADD R18, R224, 0x1, -R3 ;  /* 0x00000001e0127824 */ /* 0x000fe200078e0a03 */
[----:B------:R3:W4:Y:S01]  /*7580*/  I2F R21, R16 ;  /* 0x0000001000157306 */ /* 0x0007220000201400 */
[C---:B------:R-:W-:Y:S02]  /*7590*/  ISETP.GE.AND P6, PT, R3.reuse, R234, PT ;  /* 0x000000ea0300720c */ /* 0x040fe40003fc6270 */
[C---:B------:R-:W-:Y:S02]  /*75a0*/  ISETP.LT.OR P0, PT, R3.reuse, R230, P0 ;  /* 0x000000e60300720c */ /* 0x040fe40000701670 */
[----:B------:R-:W-:Y:S01]  /*75b0*/  ISETP.LT.OR P6, PT, R3, R229, P6 ;  /* 0x000000e50300720c */ /* 0x000fe200037c1670 */
[----:B-1----:R-:W1:Y:S01]  /*75c0*/  LDSM.16.M88.4 R12, [R215+0x1800] ;  /* 0x00180000d70c783b */ /* 0x002e620000000200 */
[----:B--2---:R-:W-:Y:S01]  /*75d0*/  FFMA.FTZ R22, R22, -UR16, R182 ;  /* 0x8000001016167c23 */ /* 0x004fe200080100b6 */
[----:B------:R-:W-:-:S04]  /*75e0*/  DEPBAR.LE SB0, 0x0 ;  /* 0x000080000000791a */ /* 0x000fc80000000000 */
[----:B------:R-:W-:Y:S02]  /*75f0*/  FSEL R31, R22, -INF , !P5 ;  /* 0xff800000161f7808 */ /* 0x000fe40006800000 */
[----:B---3--:R-:W-:Y:S01]  /*7600*/  IABS R16, R17 ;  /* 0x0000001100107213 */ /* 0x008fe20000000000 */
[----:B------:R-:W-:Y:S01]  /*7610*/  IMAD.MOV.U32 R17, RZ, RZ, R2 ;  /* 0x000000ffff117224 */ /* 0x000fe200078e0002 */
[----:B------:R-:W-:Y:S01]  /*7620*/  IADD3 R2, R0, 0x10, RZ ;  /* 0x0000001000027810 */ /* 0x000fe20007ffe0ff */
[----:B----4-:R-:W-:Y:S01]  /*7630*/  FFMA.FTZ R21, R21, -UR16, R196 ;  /* 0x8000001015157c23 */ /* 0x010fe200080100c4 */
[----:B------:R2:W-:Y:S01]  /*7640*/  I2F R25, R16 ;  /* 0x0000001000197306 */ /* 0x0005e20000201400 */
[----:B------:R-:W-:Y:S02]  /*7650*/  ISETP.GE.AND P5, PT, R3, R233, PT ;  /* 0x000000e90300720c */ /* 0x000fe40003fa6270 */
[----:B------:R-:W-:Y:S01]  /*7660*/  IMAD.IADD R19, R226, 0x1, -R2 ;  /* 0x00000001e2137824 */ /* 0x000fe200078e0a02 */
[----:B------:R-:W-:Y:S01]  /*7670*/  FSEL R132, R21, -INF , !P4 ;  /* 0xff80000015847808 */ /* 0x000fe20006000000 */
[----:B------:R-:W-:Y:S01]  /*7680*/  BAR.SYNC.DEFER_BLOCKING 0x0 ;  /* 0x0000000000007b1d */ /* 0x000fe20000010000 */
[----:B------:R-:W-:-:S02]  /*7690*/  ISETP.GE.AND P4, PT, R3, R232, PT ;  /* 0x000000e80300720c */ /* 0x000fc40003f86270 */
[C---:B------:R-:W-:Y:S02]  /*76a0*/  ISETP.LT.OR P5, PT, R3.reuse, R228, P5 ;  /* 0x000000e40300720c */ /* 0x040fe40002fa1670 */
[----:B------:R-:W-:Y:S01]  /*76b0*/  ISETP.LT.OR P4, PT, R3, R227, P4 ;  /* 0x000000e30300720c */ /* 0x000fe20002781670 */
[----:B------:R3:W4:Y:S01]  /*76c0*/  I2F R24, R17 ;  /* 0x0000001100187306 */ /* 0x0007220000201400 */
[----:B--2---:R-:W-:-:S05]  /*76d0*/  IMAD.IADD R16, R225, 0x1, -R3 ;  /* 0x00000001e1107824 */ /* 0x004fca00078e0a03 */
[----:B------:R-:W-:-:S05]  /*76e0*/  IABS R16, R16 ;  /* 0x0000001000107213 */ /* 0x000fca0000000000 */
[----:B---3--:R-:W-:Y:S01]  /*76f0*/  IMAD.MOV.U32 R17, RZ, RZ, R16 ;  /* 0x000000ffff117224 */ /* 0x008fe200078e0010 */
[----:B------:R-:W-:Y:S01]  /*7700*/  IABS R16, R18 ;  /* 0x0000001200107213 */ /* 0x000fe20000000000 */
[----:B------:R-:W-:Y:S01]  /*7710*/  IMAD.IADD R18, R231, 0x1, -R3 ;  /* 0x00000001e7127824 */ /* 0x000fe200078e0a03 */
[----:B-1----:R-:W-:Y:S01]  /*7720*/  HMMA.16816.F32 R32, R8, R12, R192 ;  /* 0x0000000c0820723c */ /* 0x002fe200000018c0 */
[----:B------:R1:W2:Y:S01]  /*7730*/  I2F R23, R17 ;  /* 0x0000001100177306 */ /* 0x0002a20000201400 */
[----:B------:R-:W-:-:S06]  /*7740*/  IMAD.IADD R3, R225, 0x1, -R2 ;  /* 0x00000001e1037824 */ /* 0x000fcc00078e0a02 */
[C---:B------:R-:W-:Y:S07]  /*7750*/  HMMA.16816.F32 R140, R4.reuse, R12, R204 ;  /* 0x0000000c048c723c */ /* 0x040fee00000018cc */
[----:B------:R-:W-:Y:S01]  /*7760*/  IABS R12, R3 ;  /* 0x00000003000c7213 */ /* 0x000fe20000000000 */
[----:B------:R-:W-:Y:S01]  /*7770*/  HMMA.16816.F32 R176, R4, R14, R236 ;  /* 0x0000000e04b0723c */ /* 0x000fe200000018ec */
[----:B-1----:R-:W-:Y:S01]  /*7780*/  IMAD.MOV.U32 R17, RZ, RZ, R16 ;  /* 0x000000ffff117224 */ /* 0x002fe200078e0010 */
[----:B------:R-:W-:Y:S01]  /*7790*/  IABS R16, R18 ;  /* 0x0000001200107213 */ /* 0x000fe20000000000 */
[----:B----4-:R-:W-:Y:S01]  /*77a0*/  FFMA.FTZ R18, R24, -UR16, R181 ;  /* 0x8000001018127c23 */ /* 0x010fe200080100b5 */
[----:B------:R-:W-:Y:S01]  /*77b0*/  IADD3 R3, R0, 0x11, RZ ;  /* 0x0000001100037810 */ /* 0x000fe20007ffe0ff */
[----:B------:R1:W3:Y:S01]  /*77c0*/  I2F R20, R17 ;  /* 0x0000001100147306 */ /* 0x0002e20000201400 */
[----:B--2---:R-:W-:-:S03]  /*77d0*/  FFMA.FTZ R21, R23, -UR16, R183 ;  /* 0x8000001017157c23 */ /* 0x004fc600080100b7 */
[----:B------:R-:W-:Y:S02]  /*77e0*/  IMAD.IADD R4, R224, 0x1, -R3 ;  /* 0x00000001e0047824 */ /* 0x000fe400078e0a03 */
[----:B------:R-:W-:Y:S02]  /*77f0*/  FSEL R27, R21, -INF , !P6 ;  /* 0xff800000151b7808 */ /* 0x000fe40007000000 */
[C---:B------:R-:W-:Y:S02]  /*7800*/  ISETP.GE.AND P6, PT, R2.reuse, R233, PT ;  /* 0x000000e90200720c */ /* 0x040fe40003fc6270 */
[----:B------:R-:W-:Y:S02]  /*7810*/  IABS R4, R4 ;  /* 0x0000000400047213 */ /* 0x000fe40000000000 */
[----:B------:R-:W-:Y:S01]  /*7820*/  ISETP.LT.OR P6, PT, R2, R228, P6 ;  /* 0x000000e40200720c */ /* 0x000fe200037c1670 */
[----:B-1----:R-:W-:Y:S01]  /*7830*/  IMAD.MOV.U32 R17, RZ, RZ, R16 ;  /* 0x000000ffff117224 */ /* 0x002fe200078e0010 */
[----:B------:R-:W-:Y:S01]  /*7840*/  IABS R16, R19 ;  /* 0x0000001300107213 */ /* 0x000fe20000000000 */
[----:B---3--:R-:W-:-:S02]  /*7850*/  FFMA.FTZ R19, R20, -UR16, R197 ;  /* 0x8000001014137c23 */ /* 0x008fc400080100c5 */
[----:B------:R1:W2:Y:S02]  /*7860*/  I2F R26, R17 ;  /* 0x00000011001a7306 */ /* 0x0002a40000201400 */
[----:B------:R-:W-:Y:S01]  /*7870*/  IMAD.MOV.U32 R13, RZ, RZ, R16 ;  /* 0x000000ffff0d7224 */ /* 0x000fe200078e0010 */
[----:B------:R-:W-:Y:S01]  /*7880*/  FSEL R28, R19, -INF , !P5 ;  /* 0xff800000131c7808 */ /* 0x000fe20006800000 */
[----:B------:R-:W-:Y:S01]  /*7890*/  IMAD.IADD R16, R224, 0x1, -R2 ;  /* 0x00000001e0107824 */ /* 0x000fe200078e0a02 */
[----:B------:R-:W-:-:S03]  /*78a0*/  ISETP.GE.AND P5, PT, R2, R232, PT ;  /* 0x000000e80200720c */ /* 0x000fc60003fa6270 */
[----:B------:R3:W4:Y:S01]  /*78b0*/  I2F R22, R13 ;  /* 0x0000000d00167306 */ /* 0x0007220000201400 */
[----:B------:R-:W-:Y:S01]  /*78c0*/  ISETP.LT.OR P5, PT, R2, R227, P5 ;  /* 0x000000e30200720c */ /* 0x000fe20002fa1670 */
[----:B-1----:R-:W-:Y:S01]  /*78d0*/  FFMA.FTZ R17, R25, -UR16, R198 ;  /* 0x8000001019117c23 */ /* 0x002fe200080100c6 */
[----:B------:R-:W-:Y:S01]  /*78e0*/  FSEL R25, R18, -INF , !P0 ;  /* 0xff80000012197808 */ /* 0x000fe20004000000 */
[----:B--2---:R-:W-:Y:S01]  /*78f0*/  FFMA.FTZ R6, R26, -UR16, R199 ;  /* 0x800000101a067c23 */ /* 0x004fe200080100c7 */
[C---:B------:R-:W-:Y:S02]  /*7900*/  ISETP.GE.AND P0, PT, R2.reuse, R234, PT ;  /* 0x000000ea0200720c */ /* 0x040fe40003f06270 */
[----:B------:R-:W-:Y:S02]  /*7910*/  FSEL R29, R17, -INF , !P1 ;  /* 0xff800000111d7808 */ /* 0x000fe40004800000 */
[C---:B------:R-:W-:Y:S01]  /*7920*/  ISETP.GE.AND P1, PT, R2.reuse, R235, PT ;  /* 0x000000eb0200720c */ /* 0x040fe20003f26270 */
[----:B---3--:R-:W-:Y:S01]  /*7930*/  IMAD.MOV.U32 R13, RZ, RZ, R12 ;  /* 0x000000ffff0d7224 */ /* 0x008fe200078e000c */
[----:B------:R-:W-:Y:S01]  /*7940*/  IABS R12, R16 ;  /* 0x00000010000c7213 */ /* 0x000fe20000000000 */
[----:B------:R-:W-:Y:S01]  /*7950*/  IMAD.IADD R16, R231, 0x1, -R2 ;  /* 0x00000001e7107824 */ /* 0x000fe200078e0a02 */
[C---:B------:R-:W-:Y:S01]  /*7960*/  ISETP.LT.OR P1, PT, R2.reuse, R230, P1 ;  /* 0x000000e60200720c */ /* 0x040fe20000f21670 */
[----:B------:R1:W-:Y:S01]  /*7970*/  I2F R20, R13 ;  /* 0x0000000d00147306 */ /* 0x0003e20000201400 */
[----:B------:R-:W-:Y:S01]  /*7980*/  ISETP.LT.OR P0, PT, R2, R229, P0 ;  /* 0x000000e50200720c */ /* 0x000fe20000701670 */
[--C-:B------:R-:W-:Y:S01]  /*7990*/  IMAD.IADD R2, R225, 0x1, -R3.reuse ;  /* 0x00000001e1027824 */ /* 0x100fe200078e0a03 */
[----:B------:R-:W-:Y:S01]  /*79a0*/  FSEL R26, R6, -INF , !P4 ;  /* 0xff800000061a7808 */ /* 0x000fe20006000000 */
[----:B------:R-:W-:Y:S01]  /*79b0*/  IMAD.IADD R6, R231, 0x1, -R3 ;  /* 0x00000001e7067824 */ /* 0x000fe200078e0a03 */
[----:B------:R-:W-:Y:S01]  /*79c0*/  ISETP.GE.AND P4, PT, R3, R235, PT ;  /* 0x000000eb0300720c */ /* 0x000fe20003f86270 */
[----:B----4-:R-:W-:Y:S01]  /*79d0*/  FFMA.FTZ R7, R22, -UR16, R32 ;  /* 0x8000001016077c23 */ /* 0x010fe20008010020 */
[----:B------:R-:W-:-:S02]  /*79e0*/  IABS R2, R2 ;  /* 0x0000000200027213 */ /* 0x000fc40000000000 */
[----:B------:R-:W-:Y:S02]  /*79f0*/  ISETP.LT.OR P4, PT, R3, R230, P4 ;  /* 0x000000e60300720c */ /* 0x000fe40002781670 */
[----:B------:R-:W-:Y:S01]  /*7a00*/  FSEL R182, R7, -INF , !P1 ;  /* 0xff80000007b67808 */ /* 0x000fe20004800000 */
[----:B------:R-:W-:Y:S01]  /*7a10*/  IMAD.MOV.U32 R5, RZ, RZ, R2 ;  /* 0x000000ffff057224 */ /* 0x000fe200078e0002 */
[----:B------:R-:W-:Y:S02]  /*7a20*/  IADD3 R2, R0, 0x18, RZ ;  /* 0x0000001800027810 */ /* 0x000fe40007ffe0ff */
[C---:B------:R-:W-:Y:S01]  /*7a30*/  ISETP.GE.AND P1, PT, R3.reuse, R234, PT ;  /* 0x000000ea0300720c */ /* 0x040fe20003f26270 */
[----:B-1----:R-:W-:Y:S01]  /*7a40*/  IMAD.MOV.U32 R13, RZ, RZ, R12 ;  /* 0x000000ffff0d7224 */ /* 0x002fe200078e000c */
[----:B------:R-:W-:Y:S01]  /*7a50*/  IABS R12, R16 ;  /* 0x00000010000c7213 */ /* 0x000fe20000000000 */
[----:B------:R-:W-:Y:S01]  /*7a60*/  IMAD.IADD R16, R226, 0x1, -R3 ;  /* 0x00000001e2107824 */ /* 0x000fe200078e0a03 */
[----:B------:R-:W-:Y:S01]  /*7a70*/  ISETP.LT.OR P1, PT, R3, R229, P1 ;  /* 0x000000e50300720c */ /* 0x000fe20000f21670 */
[----:B------:R1:W2:Y:S01]  /*7a80*/  I2F R17, R13 ;  /* 0x0000000d00117306 */ /* 0x0002a20000201400 */
[----:B------:R-:W-:Y:S01]  /*7a90*/  IADD3 R0, R0, 0x19, RZ ;  /* 0x0000001900007810 */ /* 0x000fe20007ffe0ff */
[----:B-1----:R-:W-:Y:S01]  /*7aa0*/  IMAD.MOV.U32 R13, RZ, RZ, R12 ;  /* 0x000000ffff0d7224 */ /* 0x002fe200078e000c */
[----:B------:R-:W-:-:S05]  /*7ab0*/  IABS R12, R16 ;  /* 0x00000010000c7213 */ /* 0x000fca0000000000 */
[----:B------:R1:W-:Y:S08]  /*7ac0*/  I2F R16, R5 ;  /* 0x0000000500107306 */ /* 0x0003f00000201400 */
[----:B------:R2:W-:Y:S01]  /*7ad0*/  I2F R24, R13 ;  /* 0x0000000d00187306 */ /* 0x0005e20000201400 */
[----:B-1----:R-:W-:Y:S01]  /*7ae0*/  IMAD.MOV.U32 R5, RZ, RZ, R4 ;  /* 0x000000ffff057224 */ /* 0x002fe200078e0004 */
[----:B------:R-:W-:-:S06]  /*7af0*/  IABS R4, R6 ;  /* 0x0000000600047213 */ /* 0x000fcc0000000000 */
[----:B------:R1:W3:Y:S01]  /*7b00*/  I2F R18, R12 ;  /* 0x0000000c00127306 */ /* 0x0002e20000201400 */
[----:B------:R-:W-:Y:S02]  /*7b10*/  IMAD.IADD R6, R226, 0x1, -R2 ;  /* 0x00000001e2067824 */ /* 0x000fe400078e0a02 */
[----:B--2---:R-:W-:-:S05]  /*7b20*/  FFMA.FTZ R13, R17, -UR16, R140 ;  /* 0x80000010110d7c23 */ /* 0x004fca000801008c */
[----:B------:R2:W4:Y:S01]  /*7b30*/  I2F R7, R5 ;  /* 0x0000000500077306 */ /* 0x0005220000201400 */
[----:B------:R-:W-:Y:S02]  /*7b40*/  FSEL R189, R13, -INF , !P6 ;  /* 0xff8000000dbd7808 */ /* 0x000fe40007000000 */
[----:B------:R-:W-:Y:S01]  /*7b50*/  ISETP.GE.AND P6, PT, R3, R232, PT ;  /* 0x000000e80300720c */ /* 0x000fe20003fc6270 */
[----:B-1----:R-:W-:-:S03]  /*7b60*/  FFMA.FTZ R12, R20, -UR16, R34 ;  /* 0x80000010140c7c23 */ /* 0x002fc60008010022 */
[C---:B------:R-:W-:Y:S01]  /*7b70*/  ISETP.LT.OR P6, PT, R3.reuse, R227, P6 ;  /* 0x000000e30300720c */ /* 0x040fe200037c1670 */
[----:B------:R-:W-:Y:S01]  /*7b80*/  HMMA.16816.F32 R20, R8, R14, R200 ;  /* 0x0000000e0814723c */ /* 0x000fe200000018c8 */
[----:B------:R-:W-:Y:S02]  /*7b90*/  FSEL R183, R12, -INF , !P0 ;  /* 0xff8000000cb77808 */ /* 0x000fe40004000000 */
[C---:B------:R-:W-:Y:S01]  /*7ba0*/  ISETP.GE.AND P0, PT, R3.reuse, R233, PT ;  /* 0x000000e90300720c */ /* 0x040fe20003f06270 */
[----:B--2---:R-:W-:Y:S01]  /*7bb0*/  IMAD.MOV.U32 R5, RZ, RZ, R4 ;  /* 0x000000ffff057224 */ /* 0x004fe200078e0004 */
[----:B------:R-:W-:Y:S01]  /*7bc0*/  IABS R4, R6 ;  /* 0x0000000600047213 */ /* 0x000fe20000000000 */
[----:B---3--:R-:W-:Y:S01]  /*7bd0*/  FFMA.FTZ R6, R18, -UR16, R33 ;  /* 0x8000001012067c23 */ /* 0x008fe20008010021 */
[----:B------:R-:W-:Y:S01]  /*7be0*/  ISETP.LT.OR P0, PT, R3, R228, P0 ;  /* 0x000000e40300720c */ /* 0x000fe20000701670 */
[----:B------:R1:W2:Y:S01]  /*7bf0*/  I2F R19, R5 ;  /* 0x0000000500137306 */ /* 0x0002a20000201400 */
[----:B------:R-:W-:-:S02]  /*7c00*/  FFMA.FTZ R8, R16, -UR16, R35 ;  /* 0x8000001010087c23 */ /* 0x000fc40008010023 */
[----:B----4-:R-:W-:Y:S01]  /*7c10*/  FFMA.FTZ R7, R7, -UR16, R141 ;  /* 0x8000001007077c23 */ /* 0x010fe2000801008d */
[----:B------:R-:W-:Y:S02]  /*7c20*/  FSEL R141, R6, -INF , !P4 ;  /* 0xff800000068d7808 */ /* 0x000fe40006000000 */
[----:B------:R-:W-:Y:S02]  /*7c30*/  FSEL R180, R8, -INF , !P1 ;  /* 0xff80000008b47808 */ /* 0x000fe40004800000 */
[----:B------:R3:W4:Y:S01]  /*7c40*/  I2F R17, R4 ;  /* 0x0000000400117306 */ /* 0x0007220000201400 */
[----:B------:R-:W-:Y:S02]  /*7c50*/  FSEL R181, R7, -INF , !P0 ;  /* 0xff80000007b57808 */ /* 0x000fe40004000000 */
[C---:B------:R-:W-:Y:S02]  /*7c60*/  ISETP.GE.AND P4, PT, R2.reuse, R234, PT ;  /* 0x000000ea0200720c */ /* 0x040fe40003f86270 */
[----:B------:R-:W-:-:S02]  /*7c70*/  ISETP.GE.AND P1, PT, R2, R233, PT ;  /* 0x000000e90200720c */ /* 0x000fc40003f26270 */
[C---:B------:R-:W-:Y:S01]  /*7c80*/  ISETP.GE.AND P0, PT, R2.reuse, R232, PT ;  /* 0x000000e80200720c */ /* 0x040fe20003f06270 */
[----:B-1----:R-:W-:Y:S01]  /*7c90*/  IMAD.IADD R5, R225, 0x1, -R2 ;  /* 0x00000001e1057824 */ /* 0x002fe200078e0a02 */
[C---:B------:R-:W-:Y:S01]  /*7ca0*/  ISETP.LT.OR P4, PT, R2.reuse, R229, P4 ;  /* 0x000000e50200720c */ /* 0x040fe20002781670 */
[----:B--2---:R-:W-:Y:S01]  /*7cb0*/  FFMA.FTZ R6, R19, -UR16, R143 ;  /* 0x8000001013067c23 */ /* 0x004fe2000801008f */
[----:B------:R-:W-:Y:S02]  /*7cc0*/  ISETP.LT.OR P1, PT, R2, R228, P1 ;  /* 0x000000e40200720c */ /* 0x000fe40000f21670 */
[----:B------:R-:W-:Y:S01]  /*7cd0*/  IABS R3, R5 ;  /* 0x0000000500037213 */ /* 0x000fe20000000000 */
[----:B------:R-:W-:Y:S01]  /*7ce0*/  FFMA.FTZ R5, R24, -UR16, R142 ;  /* 0x8000001018057c23 */ /* 0x000fe2000801008e */
[----:B------:R-:W-:Y:S01]  /*7cf0*/  ISETP.LT.OR P0, PT, R2, R227, P0 ;  /* 0x000000e30200720c */ /* 0x000fe20000701670 */
[----:B---3--:R-:W-:Y:S01]  /*7d00*/  IMAD.IADD R4, R224, 0x1, -R2 ;  /* 0x00000001e0047824 */ /* 0x008fe200078e0a02 */
[----:B------:R1:W-:Y:S01]  /*7d10*/  I2F R13, R3 ;  /* 0x00000003000d7306 */ /* 0x0003e20000201400 */
[----:B----4-:R-:W-:Y:S01]  /*7d20*/  FFMA.FTZ R9, R17, -UR16, R20 ;  /* 0x8000001011097c23 */ /* 0x010fe20008010014 */
[----:B------:R-:W-:Y:S01]  /*7d30*/  FSEL R190, R5, -INF , !P5 ;  /* 0xff80000005be7808 */ /* 0x000fe20006800000 */
[----:B------:R-:W-:Y:S01]  /*7d40*/  IMAD.IADD R5, R226, 0x1, -R0 ;  /* 0x00000001e2057824 */ /* 0x000fe200078e0a00 */
[----:B------:R-:W-:-:S02]  /*7d50*/  IABS R4, R4 ;  /* 0x0000000400047213 */ /* 0x000fc40000000000 */
[C---:B------:R-:W-:Y:S02]  /*7d60*/  ISETP.GE.AND P5, PT, R2.reuse, R235, PT ;  /* 0x000000eb0200720c */ /* 0x040fe40003fa6270 */
[----:B------:R-:W2:Y:S02]  /*7d70*/  I2F R12, R4 ;  /* 0x00000004000c7306 */ /* 0x000ea40000201400 */
[----:B------:R-:W-:-:S04]  /*7d80*/  ISETP.LT.OR P5, PT, R2, R230, P5 ;  /* 0x000000e60200720c */ /* 0x000fc80002fa1670 */
[----:B------:R-:W-:Y:S01]  /*7d90*/  FSEL R19, R9, -INF , !P5 ;  /* 0xff80000009137808 */ /* 0x000fe20006800000 */
[----:B-1----:R-:W-:Y:S01]  /*7da0*/  IMAD.IADD R3, R231, 0x1, -R2 ;  /* 0x00000001e7037824 */ /* 0x002fe200078e0a02 */
[----:B------:R-:W-:Y:S01]  /*7db0*/  ISETP.GE.AND P5, PT, R0, R234, PT ;  /* 0x000000ea0000720c */ /* 0x000fe20003fa6270 */
[----:B------:R-:W-:-:S03]  /*7dc0*/  IMAD.IADD R2, R224, 0x1, -R0 ;  /* 0x00000001e0027824 */ /* 0x000fc600078e0a00 */
[----:B------:R-:W-:Y:S02]  /*7dd0*/  IABS R3, R3 ;  /* 0x0000000300037213 */ /* 0x000fe40000000000 */
[----:B------:R-:W-:Y:S01]  /*7de0*/  IABS R2, R2 ;  /* 0x0000000200027213 */ /* 0x000fe20000000000 */
[----:B--2---:R-:W-:Y:S01]  /*7df0*/  FFMA.FTZ R7, R12, -UR16, R176 ;  /* 0x800000100c077c23 */ /* 0x004fe200080100b0 */
[C---:B------:R-:W-:Y:S01]  /*7e00*/  ISETP.LT.OR P5, PT, R0.reuse, R229, P5 ;  /* 0x000000e50000720c */ /* 0x040fe20002fa1670 */
        /* <DEDUP_REMOVED lines=10> */
[----:B------:R-:W-:Y:S01]  /*7eb0*/  ISETP.LT.OR P4, PT, R0, R228, P4 ;  /* 0x000000e40000720c */ /* 0x000fe20002781670 */
[----:B-1----:R-:W-:Y:S02]  /*7ec0*/  IMAD.IADD R4, R225, 0x1, -R0 ;  /* 0x00000001e1047824 */ /* 0x002fe400078e0a00 */
[----:B--2---:R-:W-:Y:S01]  /*7ed0*/  FFMA.FTZ R10, R10, -UR16, R178 ;  /* 0x800000100a0a7c23 */ /* 0x004fe200080100b2 */
[----:B------:R-:W-:-:S02]  /*7ee0*/  FSEL R178, R6, -INF , !P6 ;  /* 0xff80000006b27808 */ /* 0x000fc40007000000 */
[----:B------:R-:W-:Y:S02]  /*7ef0*/  IABS R4, R4 ;  /* 0x0000000400047213 */ /* 0x000fe40000000000 */
[C---:B------:R-:W-:Y:S01]  /*7f00*/  ISETP.GE.AND P6, PT, R0.reuse, R235, PT ;  /* 0x000000eb0000720c */ /* 0x040fe20003fc6270 */
[----:B---3--:R-:W-:Y:S02]  /*7f10*/  FFMA.FTZ R5, R11, -UR16, R21 ;  /* 0x800000100b057c23 */ /* 0x008fe40008010015 */
[----:B------:R-:W-:Y:S01]  /*7f20*/  IMAD.MOV.U32 R3, RZ, RZ, R4 ;  /* 0x000000ffff037224 */ /* 0x000fe200078e0004 */
[----:B------:R-:W-:Y:S01]  /*7f30*/  ISETP.LT.OR P6, PT, R0, R230, P6 ;  /* 0x000000e60000720c */ /* 0x000fe200037c1670 */
[----:B------:R-:W-:Y:S02]  /*7f40*/  IMAD.IADD R4, R231, 0x1, -R0 ;  /* 0x00000001e7047824 */ /* 0x000fe400078e0a00 */
[----:B------:R1:W2:Y:S01]  /*7f50*/  I2F R8, R3 ;  /* 0x0000000300087306 */ /* 0x0002a20000201400 */
[----:B------:R-:W-:Y:S01]  /*7f60*/  FSEL R17, R5, -INF , !P6 ;  /* 0xff80000005117808 */ /* 0x000fe20007000000 */
[----:B-1----:R-:W-:Y:S01]  /*7f70*/  IMAD.MOV.U32 R3, RZ, RZ, R2 ;  /* 0x000000ffff037224 */ /* 0x002fe200078e0002 */
[----:B------:R-:W-:Y:S01]  /*7f80*/  IABS R2, R4 ;  /* 0x0000000400027213 */ /* 0x000fe20000000000 */
[----:B--2---:R-:W-:-:S04]  /*7f90*/  FFMA.FTZ R4, R8, -UR16, R23 ;  /* 0x8000001008047c23 */ /* 0x004fc80008010017 */
[----:B------:R-:W1:Y:S01]  /*7fa0*/  I2F R3, R3 ;  /* 0x0000000300037306 */ /* 0x000e620000201400 */
[----:B------:R-:W-:-:S07]  /*7fb0*/  FSEL R18, R4, -INF , !P5 ;  /* 0xff80000004127808 */ /* 0x000fce0006800000 */
[----:B------:R-:W2:Y:S01]  /*7fc0*/  I2F R2, R2 ;  /* 0x0000000200027306 */ /* 0x000ea20000201400 */
[----:B-1----:R-:W-:Y:S01]  /*7fd0*/  FFMA.FTZ R3, R3, -UR16, R177 ;  /* 0x8000001003037c23 */ /* 0x002fe200080100b1 */
[----:B------:R-:W-:Y:S02]  /*7fe0*/  FSEL R177, R10, -INF , !P0 ;  /* 0xff8000000ab17808 */ /* 0x000fe40004000000 */
[----:B------:R-:W-:Y:S02]  /*7ff0*/  PLOP3.LUT P0, PT, PT, PT, UP0, 0x80, 0x0 ;  /* 0x000000000000781c */ /* 0x000fe40003f0f008 */
[----:B------:R-:W-:Y:S01]  /*8000*/  FSEL R142, R3, -INF , !P4 ;  /* 0xff800000038e7808 */ /* 0x000fe20006000000 */
[----:B--2---:R-:W-:-:S05]  /*8010*/  FFMA.FTZ R0, R2, -UR16, R179 ;  /* 0x8000001002007c23 */ /* 0x004fca00080100b3 */
[----:B------:R-:W-:-:S05]  /*8020*/  FSEL R176, R0, -INF , !P1 ;  /* 0xff80000000b07808 */ /* 0x000fca0004800000 */
[----:B------:R-:W-:Y:S05]  /*8030*/  @!P0 BRA `(.L_x_1206) ;  /* 0x0000030000008947 */ /* 0x000fea0003800000 */
[----:B------:R-:W2:Y:S04]  /*8040*/  LDL.64 R246, [R1+0x38] ;  /* 0x0000380001f67983 */ /* 0x000ea80000100a00 */
        /* <DEDUP_REMOVED lines=45> */
.L_x_1208:
[----:B------:R-:W-:Y:S05]  /*8320*/  BSYNC B0 ;  /* 0x0000000000007941 */ /* 0x000fea0003800000 */
.L_x_1207:
[----:B------:R-:W0:Y:S02]  /*8330*/  LDGDEPBAR ;  /* 0x00000000000079af */ /* 0x000e240000000000 */
.L_x_1206:
        /* <DEDUP_REMOVED lines=22> */
[----:B------:R-:W-:Y:S02]  /*84a0*/  FMNMX.FTZ R3, R28, R4, !PT ;  /* 0x000000041c037209 */ /* 0x000fe40007810000 */
[----:B------:R-:W-:Y:S01]  /*84b0*/  MOV R247, R249 ;  /* 0x000000f900f77202 */ /* 0x000fe20000000f00 */
[----:B------:R-:W2:Y:S01]  /*84c0*/  SHFL.BFLY PT, R6, R2, 0x2, 0x1f ;  /* 0x0c401f0002067f89 */ /* 0x000ea200000e0000 */
[----:B------:R-:W-:Y:S02]  /*84d0*/  FMNMX.FTZ R4, R189, R3, !PT ;  /* 0x00000003bd047209 */ /* 0x000fe40007810000 */
[----:B------:R-:W-:Y:S02]  /*84e0*/  FMNMX.FTZ R3, R137, R186, !PT ;  /* 0x000000ba89037209 */ /* 0x000fe40007810000 */
[----:B------:R-:W-:-:S02]  /*84f0*/  FMNMX.FTZ R4, R181, R4, !PT ;  /* 0x00000004b5047209 */ /* 0x000fc40007810000 */
        /* <DEDUP_REMOVED lines=8> */
[----:B------:R-:W-:Y:S01]  /*8580*/  SHFL.BFLY PT, R8, R5, 0x2, 0x1f ;  /* 0x0c401f0005087f89 */ /* 0x000fe200000e0000 */
[----:B-1----:R-:W-:Y:S02]  /*8590*/  FMNMX.FTZ R239, R0, R7, !PT ;  /* 0x0000000700ef7209 */ /* 0x002fe40007810000 */
[----:B------:R-:W-:Y:S01]  /*85a0*/  FMNMX.FTZ R0, R190, R3, !PT ;  /* 0x00000003be007209 */ /* 0x000fe20007810000 */
[----:B------:R-:W1:Y:S01]  /*85b0*/  SHFL.BFLY PT, R7, R2, 0x1, 0x1f ;  /* 0x0c201f0002077f89 */ /* 0x000e6200000e0000 */
[C---:B------:R-:W-:Y:S01]  /*85c0*/  FSETP.NEU.FTZ.AND P6, PT, R239.reuse, -INF , PT ;  /* 0xff800000ef00780b */ /* 0x040fe20003fdd000 */
[----:B------:R-:W-:Y:S01]  /*85d0*/  FMUL.FTZ R3, R239, c[0x0][0x23c] ;  /* 0x00008f00ef037a20 */ /* 0x000fe20000410000 */
[----:B------:R-:W-:-:S04]  /*85e0*/  FMNMX.FTZ R0, R178, R0, !PT ;  /* 0x00000000b2007209 */ /* 0x000fc80007810000 */
[----:B------:R-:W-:Y:S02]  /*85f0*/  FMNMX.FTZ R0, R177, R0, !PT ;  /* 0x00000000b1007209 */ /* 0x000fe40007810000 */
[----:B------:R-:W-:Y:S02]  /*8600*/  FSEL R3, R3, RZ, P6 ;  /* 0x000000ff03037208 */ /* 0x000fe40003000000 */
[----:B------:R-:W-:-:S03]  /*8610*/  FMNMX.FTZ R4, R176, R0, !PT ;  /* 0x00000000b0047209 */ /* 0x000fc60007810000 */
[----:B------:R-:W-:Y:S02]  /*8620*/  FFMA.FTZ R0, R185, c[0x0][0x23c], -R3 ;  /* 0x00008f00b9007a23 */ /* 0x000fe40000010803 */
[----:B------:R-:W2:Y:S02]  /*8630*/  SHFL.BFLY PT, R6, R4, 0x2, 0x1f ;  /* 0x0c401f0004067f89 */ /* 0x000ea400000e0000 */
[----:B------:R3:W4:Y:S01]  /*8640*/  MUFU.EX2 R11, R0 ;  /* 0x00000000000b7308 */ /* 0x0007220000000800 */
[----:B-1----:R-:W-:-:S04]  /*8650*/  FMNMX.FTZ R238, R2, R7, !PT ;  /* 0x0000000702ee7209 */ /* 0x002fc80007810000 */
[C---:B------:R-:W-:Y:S01]  /*8660*/  FSETP.NEU.FTZ.AND P5, PT, R238.reuse, -INF , PT ;  /* 0xff800000ee00780b */ /* 0x040fe20003fbd000 */
[----:B------:R-:W-:Y:S01]  /*8670*/  FMUL.FTZ R2, R238, c[0x0][0x23c] ;  /* 0x00008f00ee027a20 */ /* 0x000fe20000410000 */
[----:B---3--:R-:W-:Y:S01]  /*8680*/  FMNMX.FTZ R0, R5, R8, !PT ;  /* 0x0000000805007209 */ /* 0x008fe20007810000 */
[----:B------:R-:W-:-:S03]  /*8690*/  FFMA.FTZ R5, R133, c[0x0][0x23c], -R3 ;  /* 0x00008f0085057a23 */ /* 0x000fc60000010803 */
[----:B------:R-:W-:Y:S01]  /*86a0*/  FSEL R2, R2, RZ, P5 ;  /* 0x000000ff02027208 */ /* 0x000fe20002800000 */
[----:B------:R-:W1:Y:S01]  /*86b0*/  SHFL.BFLY PT, R8, R0, 0x1, 0x1f ;  /* 0x0c201f0000087f89 */ /* 0x000e6200000e0000 */
[----:B--2---:R-:W-:Y:S01]  /*86c0*/  FMNMX.FTZ R4, R4, R6, !PT ;  /* 0x0000000604047209 */ /* 0x004fe20007810000 */
[----:B------:R2:W-:Y:S04]  /*86d0*/  MUFU.EX2 R185, R5 ;  /* 0x0000000500b97308 */ /* 0x0005e80000000800 */
[----:B------:R-:W3:Y:S01]  /*86e0*/  SHFL.BFLY PT, R6, R4, 0x1, 0x1f ;  /* 0x0c201f0004067f89 */ /* 0x000ee200000e0000 */
[----:B--2---:R-:W-:-:S04]  /*86f0*/  FFMA.FTZ R5, R30, c[0x0][0x23c], -R3 ;  /* 0x00008f001e057a23 */ /* 0x004fc80000010803 */
[----:B------:R2:W-:Y:S01]  /*8700*/  MUFU.EX2 R179, R5 ;  /* 0x0000000500b37308 */ /* 0x0005e20000000800 */
[----:B-1----:R-:W-:Y:S01]  /*8710*/  FMNMX.FTZ R237, R0, R8, !PT ;  /* 0x0000000800ed7209 */ /* 0x002fe20007810000 */
[----:B------:R-:W-:Y:S01]  /*8720*/  FFMA.FTZ R0, R139, c[0x0][0x23c], -R2 ;  /* 0x00008f008b007a23 */ /* 0x000fe20000010802 */
[----:B------:R-:W-:Y:S02]  /*8730*/  MOV R139, R245 ;  /* 0x000000f5008b7202 */ /* 0x000fe40000000f00 */
[----:B------:R-:W-:-:S03]  /*8740*/  FSETP.NEU.FTZ.AND P4, PT, R237, -INF , PT ;  /* 0xff800000ed00780b */ /* 0x000fc60003f9d000 */
[----:B------:R1:W5:Y:S01]  /*8750*/  MUFU.EX2 R10, R0 ;  /* 0x00000000000a7308 */ /* 0x0003620000000800 */
[----:B---3--:R-:W-:Y:S02]  /*8760*/  FMNMX.FTZ R236, R4, R6, !PT ;  /* 0x0000000604ec7209 */ /* 0x008fe40007810000 */
[----:B------:R-:W-:Y:S02]  /*8770*/  FSEL R6, R237, RZ, P4 ;  /* 0x000000ffed067208 */ /* 0x000fe40002000000 */
[C---:B------:R-:W-:Y:S01]  /*8780*/  FSETP.NEU.FTZ.AND P1, PT, R236.reuse, -INF , PT ;  /* 0xff800000ec00780b */ /* 0x040fe20003f3d000 */
[----:B------:R-:W-:Y:S02]  /*8790*/  FMUL.FTZ R12, R236, c[0x0][0x23c] ;  /* 0x00008f00ec0c7a20 */ /* 0x000fe40000410000 */
[----:B--2---:R-:W-:-:S03]  /*87a0*/  FFMA.FTZ R5, R25, c[0x0][0x23c], -R3 ;  /* 0x00008f0019057a23 */ /* 0x004fc60000010803 */
[----:B------:R-:W-:Y:S01]  /*87b0*/  FSEL R12, R12, RZ, P1 ;  /* 0x000000ff0c0c7208 */ /* 0x000fe20000800000 */
[----:B------:R2:W-:Y:S01]  /*87c0*/  MUFU.EX2 R9, R5 ;  /* 0x0000000500097308 */ /* 0x0005e20000000800 */
[----:B-1----:R-:W-:-:S05]  /*87d0*/  FMUL.FTZ R0, R237, c[0x0][0x23c] ;  /* 0x00008f00ed007a20 */ /* 0x002fca0000410000 */
[----:B------:R-:W-:-:S05]  /*87e0*/  FSEL R0, R0, RZ, P4 ;  /* 0x000000ff00007208 */ /* 0x000fca0002000000 */
[----:B------:R-:W-:Y:S02]  /*87f0*/  FFMA.FTZ R4, R184, c[0x0][0x23c], -R0 ;  /* 0x00008f00b8047a23 */ /* 0x000fe40000010800 */
[----:B--2---:R-:W-:Y:S01]  /*8800*/  FFMA.FTZ R5, R188, c[0x0][0x23c], -R2 ;  /* 0x00008f00bc057a23 */ /* 0x004fe20000010802 */
[----:B------:R-:W-:Y:S01]  /*8810*/  MOV R188, R248 ;  /* 0x000000f800bc7202 */ /* 0x000fe20000000f00 */
[----:B------:R1:W-:Y:S08]  /*8820*/  MUFU.EX2 R252, R4 ;  /* 0x0000000400fc7308 */ /* 0x0003f00000000800 */
[----:B------:R2:W-:Y:S01]  /*8830*/  MUFU.EX2 R246, R5 ;  /* 0x0000000500f67308 */ /* 0x0005e20000000800 */
[----:B-1----:R-:W-:Y:S01]  /*8840*/  FFMA.FTZ R4, R132, c[0x0][0x23c], -R0 ;  /* 0x00008f0084047a23 */ /* 0x002fe20000010800 */
[----:B----4-:R-:W-:-:S06]  /*8850*/  MOV R132, R11 ;  /* 0x0000000b00847202 */ /* 0x010fcc0000000f00 */
[----:B------:R1:W-:Y:S01]  /*8860*/  MUFU.EX2 R133, R4 ;  /* 0x0000000400857308 */ /* 0x0003e20000000800 */
[----:B--2---:R-:W-:-:S07]  /*8870*/  FFMA.FTZ R5, R31, c[0x0][0x23c], -R2 ;  /* 0x00008f001f057a23 */ /* 0x004fce0000010802 */
[----:B------:R2:W3:Y:S01]  /*8880*/  MUFU.EX2 R8, R5 ;  /* 0x0000000500087308 */ /* 0x0004e20000000800 */
[----:B-1----:R-:W-:-:S07]  /*8890*/  FFMA.FTZ R4, R28, c[0x0][0x23c], -R0 ;  /* 0x00008f001c047a23 */ /* 0x002fce0000010800 */
[----:B------:R1:W-:Y:S01]  /*88a0*/  MUFU.EX2 R191, R4 ;  /* 0x0000000400bf7308 */ /* 0x0003e20000000800 */
[----:B--2---:R-:W-:-:S07]  /*88b0*/  FFMA.FTZ R5, R27, c[0x0][0x23c], -R2 ;  /* 0x00008f001b057a23 */ /* 0x004fce0000010802 */
[----:B------:R2:W4:Y:S01]  /*88c0*/  MUFU.EX2 R7, R5 ;  /* 0x0000000500077308 */ /* 0x0005220000000800 */
[----:B-1----:R-:W-:-:S07]  /*88d0*/  FFMA.FTZ R4, R186, c[0x0][0x23c], -R12 ;  /* 0x00008f00ba047a23 */ /* 0x002fce000001080c */
[----:B------:R1:W-:Y:S01]  /*88e0*/  MUFU.EX2 R249, R4 ;  /* 0x0000000400f97308 */ /* 0x0003e20000000800 */
[----:B--2---:R-:W-:Y:S01]  /*88f0*/  FFMA.FTZ R5, R187, c[0x0][0x23c], -R0 ;  /* 0x00008f00bb057a23 */ /* 0x004fe20000010800 */
[----:B-----5:R-:W-:-:S06]  /*8900*/  MOV R187, R10 ;  /* 0x0000000a00bb7202 */ /* 0x020fcc0000000f00 */
[----:B------:R2:W-:Y:S01]  /*8910*/  MUFU.EX2 R245, R5 ;  /* 0x0000000500f57308 */ /* 0x0005e20000000800 */
[----:B-1----:R-:W-:Y:S01]  /*8920*/  FFMA.FTZ R4, R138, c[0x0][0x23c], -R12 ;  /* 0x00008f008a047a23 */ /* 0x002fe2000001080c */
[----:B---3--:R-:W-:Y:S02]  /*8930*/  MOV R138, R8 ;  /* 0x00000008008a7202 */ /* 0x008fe40000000f00 */
[----:B------:R-:W-:-:S04]  /*8940*/  F2FP.PACK_AB R8, R185, R132 ;  /* 0x00000084b908723e */ /* 0x000fc800000000ff */
[----:B------:R1:W-:Y:S01]  /*8950*/  MUFU.EX2 R251, R4 ;  /* 0x0000000400fb7308 */ /* 0x0003e20000000800 */
[----:B--2---:R-:W-:Y:S02]  /*8960*/  FFMA.FTZ R5, R29, c[0x0][0x23c], -R12 ;  /* 0x00008f001d057a23 */ /* 0x004fe4000001080c */
[----:B------:R-:W2:Y:S05]  /*8970*/  LDSM.16.MT88.4 R28, [R213+0xa000] ;  /* 0x00a00000d51c783b */ /* 0x000eaa0000004200 */
[----:B------:R3:W-:Y:S01]  /*8980*/  MUFU.EX2 R250, R5 ;  /* 0x0000000500fa7308 */ /* 0x0007e20000000800 */
[----:B-1----:R-:W-:-:S05]  /*8990*/  FSEL R4, R239, RZ, P6 ;  /* 0x000000ffef047208 */ /* 0x002fca0003000000 */
[----:B------:R-:W-:Y:S01]  /*89a0*/  FADD.FTZ R4, R136, -R4 ;  /* 0x8000000488047221 */ /* 0x000fe20000010000 */
[----:B----4-:R-:W-:Y:S02]  /*89b0*/  MOV R136, R7 ;  /* 0x0000000700887202 */ /* 0x010fe40000000f00 */
[----:B---3--:R-:W-:Y:S01]  /*89c0*/  FSEL R5, R238, RZ, P5 ;  /* 0x000000ffee057208 */ /* 0x008fe20002800000 */
[----:B------:R-:W-:Y:S01]  /*89d0*/  FMUL.FTZ R16, R4, c[0x0][0x23c] ;  /* 0x00008f0004107a20 */ /* 0x000fe20000410000 */
[----:B------:R-:W-:-:S03]  /*89e0*/  F2FP.PACK_AB R11, R136, R138 ;  /* 0x0000008a880b723e */ /* 0x000fc600000000ff */
[----:B------:R-:W-:Y:S01]  /*89f0*/  FADD.FTZ R4, R135, -R5 ;  /* 0x8000000587047221 */ /* 0x000fe20000010000 */
[----:B------:R-:W-:Y:S01]  /*8a00*/  MOV R135, R9 ;  /* 0x0000000900877202 */ /* 0x000fe20000000f00 */
[----:B------:R-:W-:Y:S01]  /*8a10*/  FADD.FTZ R5, R134, -R6 ;  /* 0x8000000686057221 */ /* 0x000fe20000010000 */
[----:B------:R-:W1:Y:S01]  /*8a20*/  MUFU.EX2 R16, R16 ;  /* 0x0000001000107308 */ /* 0x000e620000000800 */
[----:B------:R-:W-:Y:S01]  /*8a30*/  FMUL.FTZ R15, R4, c[0x0][0x23c] ;  /* 0x00008f00040f7a20 */ /* 0x000fe20000410000 */
[----:B------:R-:W-:Y:S01]  /*8a40*/  FSEL R4, R236, RZ, P1 ;  /* 0x000000ffec047208 */ /* 0x000fe20000800000 */
[----:B------:R-:W-:Y:S01]  /*8a50*/  FMUL.FTZ R5, R5, c[0x0][0x23c] ;  /* 0x00008f0005057a20 */ /* 0x000fe20000410000 */
[----:B------:R-:W-:Y:S02]  /*8a60*/  F2FP.PACK_AB R9, R187, R246 ;  /* 0x000000f6bb09723e */ /* 0x000fe400000000ff */
[----:B------:R-:W-:Y:S01]  /*8a70*/  F2FP.PACK_AB R10, R135, R179 ;  /* 0x000000b3870a723e */ /* 0x000fe200000000ff */
[----:B------:R-:W-:Y:S01]  /*8a80*/  FADD.FTZ R4, R137, -R4 ;  /* 0x8000000489047221 */ /* 0x000fe20000010000 */
[----:B------:R-:W3:Y:S01]  /*8a90*/  MUFU.EX2 R15, R15 ;  /* 0x0000000f000f7308 */ /* 0x000ee20000000800 */
[----:B------:R-:W-:-:S02]  /*8aa0*/  F2FP.PACK_AB R6, R191, R133 ;  /* 0x00000085bf06723e */ /* 0x000fc400000000ff */
[----:B------:R-:W-:-:S05]  /*8ab0*/  FMUL.FTZ R4, R4, c[0x0][0x23c] ;  /* 0x00008f0004047a20 */ /* 0x000fca0000410000 */
[----:B------:R4:W5:Y:S01]  /*8ac0*/  MUFU.EX2 R13, R4 ;  /* 0x00000004000d7308 */ /* 0x0009620000000800 */
[-C--:B-1----:R-:W-:Y:S02]  /*8ad0*/  FMUL.FTZ R144, R144, R16.reuse ;  /* 0x0000001090907220 */ /* 0x082fe40000410000 */
[-C--:B------:R-:W-:Y:S02]  /*8ae0*/  FMUL.FTZ R145, R145, R16.reuse ;  /* 0x0000001091917220 */ /* 0x080fe40000410000 */
[-C--:B------:R-:W-:Y:S02]  /*8af0*/  FMUL.FTZ R156, R156, R16.reuse ;  /* 0x000000109c9c7220 */ /* 0x080fe40000410000 */
[----:B------:R-:W-:Y:S01]  /*8b00*/  FMUL.FTZ R157, R157, R16 ;  /* 0x000000109d9d7220 */ /* 0x000fe20000410000 */
[----:B------:R1:W1:Y:S01]  /*8b10*/  MUFU.EX2 R14, R5 ;  /* 0x00000005000e7308 */ /* 0x0002620000000800 */
[-C--:B---3--:R-:W-:Y:S02]  /*8b20*/  FMUL.FTZ R146, R146, R15.reuse ;  /* 0x0000000f92927220 */ /* 0x088fe40000410000 */
[----:B------:R-:W-:-:S02]  /*8b30*/  FMUL.FTZ R147, R147, R15 ;  /* 0x0000000f93937220 */ /* 0x000fc40000410000 */
[-C--:B------:R-:W-:Y:S02]  /*8b40*/  FMUL.FTZ R158, R158, R15.reuse ;  /* 0x0000000f9e9e7220 */ /* 0x080fe40000410000 */
[----:B------:R-:W-:Y:S02]  /*8b50*/  FMUL.FTZ R159, R159, R15 ;  /* 0x0000000f9f9f7220 */ /* 0x000fe40000410000 */
[----:B----4-:R-:W-:Y:S01]  /*8b60*/  FFMA.FTZ R4, R26, c[0x0][0x23c], -R12 ;  /* 0x00008f001a047a23 */ /* 0x010fe2000001080c */
[----:B------:R-:W-:Y:S01]  /*8b70*/  HMMA.16816.F32 R144, R8, R20, R144 ;  /* 0x000000140890723c */ /* 0x000fe20000001890 */
[-C--:B-----5:R-:W-:Y:S01]  /*8b80*/  FMUL.FTZ R150, R150, R13.reuse ;  /* 0x0000000d96967220 */ /* 0x0a0fe20000410000 */
[----:B------:R-:W-:Y:S01]  /*8b90*/  LDSM.16.MT88.4 R24, [R209+0xb000] ;  /* 0x00b00000d118783b */ /* 0x000fe20000004200 */
[----:B------:R3:W4:Y:S01]  /*8ba0*/  MUFU.EX2 R248, R4 ;  /* 0x0000000400f87308 */ /* 0x0007220000000800 */
[----:B------:R-:W-:Y:S01]  /*8bb0*/  FMUL.FTZ R151, R151, R13 ;  /* 0x0000000d97977220 */ /* 0x000fe20000410000 */
[----:B-1----:R-:W-:Y:S01]  /*8bc0*/  F2FP.PACK_AB R5, R251, R249 ;  /* 0x000000f9fb05723e */ /* 0x002fe200000000ff */
[----:B------:R-:W-:-:S02]  /*8bd0*/  FMUL.FTZ R148, R148, R14 ;  /* 0x0000000e94947220 */ /* 0x000fc40000410000 */
[----:B------:R-:W-:Y:S01]  /*8be0*/  HMMA.16816.F32 R240, R8, R22, R156 ;  /* 0x0000001608f0723c */ /* 0x000fe2000000189c */
[-C--:B------:R-:W-:Y:S02]  /*8bf0*/  FMUL.FTZ R149, R149, R14.reuse ;  /* 0x0000000e95957220 */ /* 0x080fe40000410000 */
[-C--:B------:R-:W-:Y:S02]  /*8c00*/  FMUL.FTZ R152, R152, R14.reuse ;  /* 0x0000000e98987220 */ /* 0x080fe40000410000 */
[----:B------:R-:W-:Y:S02]  /*8c10*/  FMUL.FTZ R153, R153, R14 ;  /* 0x0000000e99997220 */ /* 0x000fe40000410000 */
[----:B------:R-:W-:Y:S01]  /*8c20*/  FMUL.FTZ R154, R154, R13 ;  /* 0x0000000d9a9a7220 */ /* 0x000fe20000410000 */
[----:B------:R-:W-:Y:S01]  /*8c30*/  MOV R158, R245 ;  /* 0x000000f5009e7202 */ /* 0x000fe20000000f00 */
[----:B------:R-:W-:Y:S01]  /*8c40*/  FMUL.FTZ R155, R155, R13 ;  /* 0x0000000d9b9b7220 */ /* 0x000fe20000410000 */
[----:B------:R-:W-:Y:S01]  /*8c50*/  MOV R157, R246 ;  /* 0x000000f6009d7202 */ /* 0x000fe20000000f00 */
[-C--:B------:R-:W-:Y:S01]  /*8c60*/  FMUL.FTZ R40, R40, R14.reuse ;  /* 0x0000000e28287220 */ /* 0x080fe20000410000 */
[----:B---3--:R-:W-:Y:S01]  /*8c70*/  F2FP.PACK_AB R4, R252, R245 ;  /* 0x000000f5fc04723e */ /* 0x008fe200000000ff */
[----:B------:R-:W-:Y:S01]  /*8c80*/  FMUL.FTZ R41, R41, R14 ;  /* 0x0000000e29297220 */ /* 0x000fe20000410000 */
[----:B----4-:R-:W-:Y:S01]  /*8c90*/  F2FP.PACK_AB R7, R248, R250 ;  /* 0x000000faf807723e */ /* 0x010fe200000000ff */
[----:B------:R-:W-:Y:S01]  /*8ca0*/  FMUL.FTZ R44, R44, R14 ;  /* 0x0000000e2c2c7220 */ /* 0x000fe20000410000 */
[----:B------:R-:W-:Y:S01]  /*8cb0*/  MOV R159, R244 ;  /* 0x000000f4009f7202 */ /* 0x000fe20000000f00 */
[----:B------:R-:W-:Y:S01]  /*8cc0*/  FMUL.FTZ R42, R42, R13 ;  /* 0x0000000d2a2a7220 */ /* 0x000fe20000410000 */
[----:B------:R-:W-:Y:S01]  /*8cd0*/  MOV R156, R247 ;  /* 0x000000f7009c7202 */ /* 0x000fe20000000f00 */
[----:B------:R-:W-:-:S02]  /*8ce0*/  FMUL.FTZ R43, R43, R13 ;  /* 0x0000000d2b2b7220 */ /* 0x000fc40000410000 */
[C---:B------:R-:W-:Y:S01]  /*8cf0*/  HMMA.16816.F32 R148, R4.reuse, R20, R148 ;  /* 0x000000140494723c */ /* 0x040fe20000001894 */
[-C--:B------:R-:W-:Y:S02]  /*8d00*/  FMUL.FTZ R45, R45, R14.reuse ;  /* 0x0000000e2d2d7220 */ /* 0x080fe40000410000 */
[-C--:B------:R-:W-:Y:S02]  /*8d10*/  FMUL.FTZ R56, R56, R14.reuse ;  /* 0x0000000e38387220 */ /* 0x080fe40000410000 */
[----:B------:R-:W-:Y:S02]  /*8d20*/  FMUL.FTZ R57, R57, R14 ;  /* 0x0000000e39397220 */ /* 0x000fe40000410000 */
[-C--:B------:R-:W-:Y:S01]  /*8d30*/  FMUL.FTZ R46, R46, R13.reuse ;  /* 0x0000000d2e2e7220 */ /* 0x080fe20000410000 */
[----:B------:R-:W-:Y:S01]  /*8d40*/  HMMA.16816.F32 R152, R4, R22, R152 ;  /* 0x000000160498723c */ /* 0x000fe20000001898 */
[----:B------:R-:W1:Y:S01]  /*8d50*/  LDSM.16.MT88.4 R20, [R214+0xa000] ;  /* 0x00a00000d614783b */ /* 0x000e620000004200 */
[----:B------:R-:W-:-:S02]  /*8d60*/  FMUL.FTZ R47, R47, R13 ;  /* 0x0000000d2f2f7220 */ /* 0x000fc40000410000 */
[-C--:B------:R-:W-:Y:S02]  /*8d70*/  FMUL.FTZ R58, R58, R13.reuse ;  /* 0x0000000d3a3a7220 */ /* 0x080fe40000410000 */
[-C--:B------:R-:W-:Y:S02]  /*8d80*/  FMUL.FTZ R59, R59, R13.reuse ;  /* 0x0000000d3b3b7220 */ /* 0x080fe40000410000 */
[-C--:B------:R-:W-:Y:S02]  /*8d90*/  FMUL.FTZ R164, R164, R14.reuse ;  /* 0x0000000ea4a47220 */ /* 0x080fe40000410000 */
[----:B------:R-:W-:Y:S02]  /*8da0*/  FMUL.FTZ R165, R165, R14 ;  /* 0x0000000ea5a57220 */ /* 0x000fe40000410000 */
[-C--:B------:R-:W-:Y:S01]  /*8db0*/  FMUL.FTZ R166, R166, R13.reuse ;  /* 0x0000000da6a67220 */ /* 0x080fe20000410000 */
[----:B--2---:R-:W-:Y:S01]  /*8dc0*/  HMMA.16816.F32 R196, R4, R28, R56 ;  /* 0x0000001c04c4723c */ /* 0x004fe20000001838 */
[----:B------:R-:W-:Y:S01]  /*8dd0*/  LDSM.16.MT88.4 R56, [R213+0xb000] ;  /* 0x00b00000d538783b */ /* 0x000fe20000004200 */
        /* <DEDUP_REMOVED lines=19> */
[----:B-1----:R-:W-:Y:S01]  /*8f10*/  HMMA.16816.F32 R204, R4, R20, R40 ;  /* 0x0000001404cc723c */ /* 0x002fe20000001828 */
[----:B------:R-:W1:Y:S01]  /*8f20*/  LDSM.16.MT88.4 R40, [R211+0xb000] ;  /* 0x00b00000d328783b */ /* 0x000e620000004200 */
[-C--:B------:R-:W-:Y:S02]  /*8f30*/  FMUL.FTZ R78, R78, R13.reuse ;  /* 0x0000000d4e4e7220 */ /* 0x080fe40000410000 */
[----:B------:R-:W-:Y:S02]  /*8f40*/  FMUL.FTZ R79, R79, R13 ;  /* 0x0000000d4f4f7220 */ /* 0x000fe40000410000 */
[----:B------:R-:W-:-:S02]  /*8f50*/  FMUL.FTZ R89, R89, R14 ;  /* 0x0000000e59597220 */ /* 0x000fc40000410000 */
[C---:B------:R-:W-:Y:S01]  /*8f60*/  HMMA.16816.F32 R200, R4.reuse, R22, R44 ;  /* 0x0000001604c8723c */ /* 0x040fe2000000182c */
[----:B------:R-:W2:Y:S01]  /*8f70*/  LDSM.16.MT88.4 R44, [R214+0xb000] ;  /* 0x00b00000d62c783b */ /* 0x000ea20000004200 */
[-C--:B------:R-:W-:Y:S02]  /*8f80*/  FMUL.FTZ R92, R92, R14.reuse ;  /* 0x0000000e5c5c7220 */ /* 0x080fe40000410000 */
[----:B------:R-:W-:Y:S02]  /*8f90*/  FMUL.FTZ R93, R93, R14 ;  /* 0x0000000e5d5d7220 */ /* 0x000fe40000410000 */
        /* <DEDUP_REMOVED lines=11> */
[-C--:B------:R-:W-:Y:S02]  /*9050*/  FMUL.FTZ R109, R109, R14.reuse ;  /* 0x0000000e6d6d7220 */ /* 0x080fe40000410000 */
[-C--:B------:R-:W-:Y:S02]  /*9060*/  FMUL.FTZ R110, R110, R13.reuse ;  /* 0x0000000d6e6e7220 */ /* 0x080fe40000410000 */
[-C--:B------:R-:W-:Y:S02]  /*9070*/  FMUL.FTZ R111, R111, R13.reuse ;  /* 0x0000000d6f6f7220 */ /* 0x080fe40000410000 */
[-C--:B------:R-:W-:Y:S02]  /*9080*/  FMUL.FTZ R120, R120, R14.reuse ;  /* 0x0000000e78787220 */ /* 0x080fe40000410000 */
[----:B------:R-:W-:Y:S01]  /*9090*/  FMUL.FTZ R121, R121, R14 ;  /* 0x0000000e79797220 */ /* 0x000fe20000410000 */
[----:B-1----:R-:W-:Y:S01]  /*90a0*/  HMMA.16816.F32 R88, R4, R40, R88 ;  /* 0x000000280458723c */ /* 0x002fe20000001858 */
[----:B------:R-:W-:-:S02]  /*90b0*/  FMUL.FTZ R122, R122, R13 ;  /* 0x0000000d7a7a7220 */ /* 0x000fc40000410000 */
[-C--:B------:R-:W-:Y:S02]  /*90c0*/  FMUL.FTZ R123, R123, R13.reuse ;  /* 0x0000000d7b7b7220 */ /* 0x080fe40000410000 */
[-C--:B------:R-:W-:Y:S02]  /*90d0*/  FMUL.FTZ R124, R124, R14.reuse ;  /* 0x0000000e7c7c7220 */ /* 0x080fe40000410000 */
[----:B------:R-:W-:Y:S01]  /*90e0*/  FMUL.FTZ R125, R125, R14 ;  /* 0x0000000e7d7d7220 */ /* 0x000fe20000410000 */
[----:B------:R-:W-:Y:S01]  /*90f0*/  HMMA.16816.F32 R92, R4, R42, R92 ;  /* 0x0000002a045c723c */ /* 0x000fe2000000185c */
[-C--:B------:R-:W-:Y:S02]  /*9100*/  FMUL.FTZ R126, R126, R13.reuse ;  /* 0x0000000d7e7e7220 */ /* 0x080fe40000410000 */
[----:B------:R-:W-:Y:S02]  /*9110*/  FMUL.FTZ R127, R127, R13 ;  /* 0x0000000d7f7f7220 */ /* 0x000fe40000410000 */
[----:B------:R-:W-:-:S02]  /*9120*/  FMUL.FTZ R172, R172, R16 ;  /* 0x00000010acac7220 */ /* 0x000fc40000410000 */
        /* <DEDUP_REMOVED lines=16> */
[----:B------:R-:W-:Y:S01]  /*9230*/  HMMA.16816.F32 R192, R4, R58, R124 ;  /* 0x0000003a04c0723c */ /* 0x000fe2000000187c */
[-C--:B------:R-:W-:Y:S02]  /*9240*/  FMUL.FTZ R50, R50, R15.reuse ;  /* 0x0000000f32327220 */ /* 0x080fe40000410000 */
[----:B------:R-:W-:Y:S02]  /*9250*/  FMUL.FTZ R51, R51, R15 ;  /* 0x0000000f33337220 */ /* 0x000fe40000410000 */
[----:B------:R-:W-:Y:S02]  /*9260*/  FMUL.FTZ R52, R52, R16 ;  /* 0x0000001034347220 */ /* 0x000fe40000410000 */
[--C-:B------:R-:W-:Y:S01]  /*9270*/  FFMA.FTZ R4, R182, c[0x0][0x23c], -R3.reuse ;  /* 0x00008f00b6047a23 */ /* 0x100fe20000010803 */
[----:B------:R-:W-:Y:S01]  /*9280*/  MOV R126, R188 ;  /* 0x000000bc007e7202 */ /* 0x000fe20000000f00 */
[-C--:B------:R-:W-:Y:S01]  /*9290*/  FMUL.FTZ R53, R53, R16.reuse ;  /* 0x0000001035357220 */ /* 0x080fe20000410000 */
[----:B------:R-:W-:Y:S01]  /*92a0*/  MOV R6, R187 ;  /* 0x000000bb00067202 */ /* 0x000fe20000000f00 */
[----:B------:R1:W-:Y:S01]  /*92b0*/  MUFU.EX2 R245, R4 ;  /* 0x0000000400f57308 */ /* 0x0003e20000000800 */
[----:B------:R-:W-:Y:S01]  /*92c0*/  MOV R5, R185 ;  /* 0x000000b900057202 */ /* 0x000fe20000000f00 */
[----:B------:R-:W-:Y:S01]  /*92d0*/  FMUL.FTZ R54, R54, R15 ;  /* 0x0000000f36367220 */ /* 0x000fe20000410000 */
[C---:B------:R-:W-:Y:S01]  /*92e0*/  HMMA.16816.F32 R184, R8.reuse, R34, R172 ;  /* 0x0000002208b8723c */ /* 0x040fe200000018ac */
        /* <DEDUP_REMOVED lines=11> */
[----:B------:R-:W-:Y:S01]  /*93a0*/  FMUL.FTZ R68, R68, R16 ;  /* 0x0000001044447220 */ /* 0x000fe20000410000 */
[----:B------:R-:W-:Y:S01]  /*93b0*/  MOV R174, R135 ;  /* 0x0000008700ae7202 */ /* 0x000fe20000000f00 */
[----:B-1----:R-:W-:-:S02]  /*93c0*/  FFMA.FTZ R4, R141, c[0x0][0x23c], -R3 ;  /* 0x00008f008d047a23 */ /* 0x002fc40000010803 */
[----:B------:R-:W-:Y:S01]  /*93d0*/  FMUL.FTZ R69, R69, R16 ;  /* 0x0000001045457220 */ /* 0x000fe20000410000 */
[----:B------:R-:W-:Y:S01]  /*93e0*/  MOV R33, R138 ;  /* 0x0000008a00217202 */ /* 0x000fe20000000f00 */
[----:B------:R1:W-:Y:S01]  /*93f0*/  MUFU.EX2 R246, R4 ;  /* 0x0000000400f67308 */ /* 0x0003e20000000800 */
[-C--:B------:R-:W-:Y:S01]  /*9400*/  FMUL.FTZ R70, R70, R15.reuse ;  /* 0x0000000f46467220 */ /* 0x080fe20000410000 */
[----:B------:R-:W-:Y:S01]  /*9410*/  MOV R32, R132 ;  /* 0x0000008400207202 */ /* 0x000fe20000000f00 */
[----:B------:R-:W-:Y:S01]  /*9420*/  FMUL.FTZ R71, R71, R15 ;  /* 0x0000000f47477220 */ /* 0x000fe20000410000 */
[----:B------:R-:W-:Y:S01]  /*9430*/  HMMA.16816.F32 R36, R8, R20, R36 ;  /* 0x000000140824723c */ /* 0x000fe20000001824 */
[-C--:B------:R-:W-:Y:S01]  /*9440*/  FMUL.FTZ R80, R80, R16.reuse ;  /* 0x0000001050507220 */ /* 0x080fe20000410000 */
[----:B------:R-:W-:Y:S01]  /*9450*/  MOV R125, R33 ;  /* 0x00000021007d7202 */ /* 0x000fe20000000f00 */
[----:B------:R-:W-:Y:S02]  /*9460*/  FMUL.FTZ R81, R81, R16 ;  /* 0x0000001051517220 */ /* 0x000fe40000410000 */
[----:B------:R-:W-:-:S02]  /*9470*/  FMUL.FTZ R82, R82, R15 ;  /* 0x0000000f52527220 */ /* 0x000fc40000410000 */
[----:B------:R-:W-:Y:S01]  /*9480*/  FMUL.FTZ R83, R83, R15 ;  /* 0x0000000f53537220 */ /* 0x000fe20000410000 */
[----:B------:R-:W-:Y:S01]  /*9490*/  MOV R21, R5 ;  /* 0x0000000500157202 */ /* 0x000fe20000000f00 */
[----:B------:R-:W-:Y:S01]  /*94a0*/  FMUL.FTZ R84, R84, R16 ;  /* 0x0000001054547220 */ /* 0x000fe20000410000 */
[----:B------:R-:W-:Y:S01]  /*94b0*/  MOV R20, R6 ;  /* 0x0000000600147202 */ /* 0x000fe20000000f00 */
[----:B------:R-:W-:Y:S01]  /*94c0*/  FMUL.FTZ R85, R85, R16 ;  /* 0x0000001055557220 */ /* 0x000fe20000410000 */
[----:B------:R-:W-:Y:S01]  /*94d0*/  MOV R6, R156 ;  /* 0x0000009c00067202 */ /* 0x000fe20000000f00 */
[--C-:B-1----:R-:W-:Y:S01]  /*94e0*/  FFMA.FTZ R4, R19, c[0x0][0x23c], -R3.reuse ;  /* 0x00008f0013047a23 */ /* 0x102fe20000010803 */
[----:B------:R-:W-:Y:S01]  /*94f0*/  HMMA.16816.F32 R136, R8, R22, R48 ;  /* 0x000000160888723c */ /* 0x000fe20000001830 */
[----:B------:R-:W-:Y:S01]  /*9500*/  FFMA.FTZ R3, R17, c[0x0][0x23c], -R3 ;  /* 0x00008f0011037a23 */ /* 0x000fe20000010803 */
[----:B------:R-:W-:Y:S01]  /*9510*/  LDSM.16.MT88.4 R48, [R214+0xa800] ;  /* 0x00a80000d630783b */ /* 0x000fe20000004200 */
[-C--:B------:R-:W-:Y:S01]  /*9520*/  FMUL.FTZ R86, R86, R15.reuse ;  /* 0x0000000f56567220 */ /* 0x080fe20000410000 */
[----:B------:R-:W-:Y:S01]  /*9530*/  MUFU.EX2 R247, R4 ;  /* 0x0000000400f77308 */ /* 0x000fe20000000800 */
[----:B------:R-:W-:-:S02]  /*9540*/  FMUL.FTZ R87, R87, R15 ;  /* 0x0000000f57577220 */ /* 0x000fc40000410000 */
[-C--:B------:R-:W-:Y:S01]  /*9550*/  FMUL.FTZ R96, R96, R16.reuse ;  /* 0x0000001060607220 */ /* 0x080fe20000410000 */
[C---:B------:R-:W-:Y:S01]  /*9560*/  HMMA.16816.F32 R52, R8.reuse, R28, R52 ;  /* 0x0000001c0834723c */ /* 0x040fe20000001834 */
[-C--:B------:R-:W-:Y:S02]  /*9570*/  FMUL.FTZ R97, R97, R16.reuse ;  /* 0x0000001061617220 */ /* 0x080fe40000410000 */
[-C--:B------:R-:W-:Y:S01]  /*9580*/  FMUL.FTZ R98, R98, R15.reuse ;  /* 0x0000000f62627220 */ /* 0x080fe20000410000 */
[----:B------:R1:W-:Y:S01]  /*9590*/  MUFU.EX2 R244, R3 ;  /* 0x0000000300f47308 */ /* 0x0003e20000000800 */
[-C--:B------:R-:W-:Y:S02]  /*95a0*/  FMUL.FTZ R99, R99, R15.reuse ;  /* 0x0000000f63637220 */ /* 0x080fe40000410000 */
[-C--:B------:R-:W-:Y:S01]  /*95b0*/  FMUL.FTZ R100, R100, R16.reuse ;  /* 0x0000001064647220 */ /* 0x080fe20000410000 */
[----:B------:R-:W-:Y:S01]  /*95c0*/  HMMA.16816.F32 R132, R8, R30, R64 ;  /* 0x0000001e0884723c */ /* 0x000fe20000001840 */
[----:B------:R-:W-:Y:S01]  /*95d0*/  FMUL.FTZ R101, R101, R16 ;  /* 0x0000001065657220 */ /* 0x000fe20000410000 */
[----:B------:R-:W-:Y:S01]  /*95e0*/  LDSM.16.MT88.4 R64, [R213+0xa800] ;  /* 0x00a80000d540783b */ /* 0x000fe20000004200 */
[----:B------:R-:W-:-:S02]  /*95f0*/  FMUL.FTZ R102, R102, R15 ;  /* 0x0000000f66667220 */ /* 0x000fc40000410000 */
[-C--:B------:R-:W-:Y:S02]  /*9600*/  FMUL.FTZ R103, R103, R15.reuse ;  /* 0x0000000f67677220 */ /* 0x080fe40000410000 */
[-C--:B------:R-:W-:Y:S01]  /*9610*/  FMUL.FTZ R112, R112, R16.reuse ;  /* 0x0000001070707220 */ /* 0x080fe20000410000 */
[C---:B------:R-:W-:Y:S01]  /*9620*/  HMMA.16816.F32 R68, R8.reuse, R24, R68 ;  /* 0x000000180844723c */ /* 0x040fe20000001844 */
[-C--:B------:R-:W-:Y:S02]  /*9630*/  FMUL.FTZ R113, R113, R16.reuse ;  /* 0x0000001071717220 */ /* 0x080fe40000410000 */
[-C--:B------:R-:W-:Y:S02]  /*9640*/  FMUL.FTZ R114, R114, R15.reuse ;  /* 0x0000000f72727220 */ /* 0x080fe40000410000 */
[----:B-1----:R-:W-:Y:S02]  /*9650*/  FFMA.FTZ R3, R183, c[0x0][0x23c], -R2 ;  /* 0x00008f00b7037a23 */ /* 0x002fe40000010802 */
[----:B------:R-:W-:Y:S01]  /*9660*/  FMUL.FTZ R115, R115, R15 ;  /* 0x0000000f73737220 */ /* 0x000fe20000410000 */
[----:B------:R-:W-:Y:S01]  /*9670*/  HMMA.16816.F32 R84, R8, R40, R84 ;  /* 0x000000280854723c */ /* 0x000fe20000001854 */
[----:B------:R1:W-:Y:S01]  /*9680*/  MUFU.EX2 R183, R3 ;  /* 0x0000000300b77308 */ /* 0x0003e20000000800 */
[----:B------:R-:W-:-:S02]  /*9690*/  FMUL.FTZ R116, R116, R16 ;  /* 0x0000001074747220 */ /* 0x000fc40000410000 */
[-C--:B------:R-:W-:Y:S02]  /*96a0*/  FMUL.FTZ R117, R117, R16.reuse ;  /* 0x0000001075757220 */ /* 0x080fe40000410000 */
        /* <DEDUP_REMOVED lines=8> */
[----:B------:R-:W-:Y:S01]  /*9730*/  HMMA.16816.F32 R100, R8, R44, R100 ;  /* 0x0000002c0864723c */ /* 0x000fe20000001864 */
[----:B-1----:R-:W-:-:S04]  /*9740*/  FFMA.FTZ R3, R180, c[0x0][0x23c], -R2 ;  /* 0x00008f00b4037a23 */ /* 0x002fc80000010802 */
[----:B------:R1:W-:Y:S03]  /*9750*/  MUFU.EX2 R188, R3 ;  /* 0x0000000300bc7308 */ /* 0x0003e60000000800 */
[----:B------:R-:W-:Y:S01]  /*9760*/  HMMA.16816.F32 R116, R8, R56, R116 ;  /* 0x000000380874723c */ /* 0x000fe20000001874 */
[--C-:B-1----:R-:W-:Y:S02]  /*9770*/  FFMA.FTZ R3, R140, c[0x0][0x23c], -R2.reuse ;  /* 0x00008f008c037a23 */ /* 0x102fe40000010802 */
[----:B------:R-:W-:Y:S02]  /*9780*/  FFMA.FTZ R2, R18, c[0x0][0x23c], -R2 ;  /* 0x00008f0012027a23 */ /* 0x000fe40000010802 */
[----:B------:R-:W-:Y:S08]  /*9790*/  MUFU.EX2 R191, R3 ;  /* 0x0000000300bf7308 */ /* 0x000ff00000000800 */
[----:B------:R1:W-:Y:S02]  /*97a0*/  MUFU.EX2 R182, R2 ;  /* 0x0000000200b67308 */ /* 0x0003e40000000800 */
[----:B-1----:R-:W-:Y:S01]  /*97b0*/  FFMA.FTZ R2, R189, c[0x0][0x23c], -R0 ;  /* 0x00008f00bd027a23 */ /* 0x002fe20000010800 */
[----:B------:R-:W-:-:S02]  /*97c0*/  MOV R189, R124 ;  /* 0x0000007c00bd7202 */ /* 0x000fc40000000f00 */
[----:B------:R-:W-:-:S03]  /*97d0*/  MOV R124, R126 ;  /* 0x0000007e007c7202 */ /* 0x000fc60000000f00 */
[----:B------:R1:W-:Y:S01]  /*97e0*/  MUFU.EX2 R180, R2 ;  /* 0x0000000200b47308 */ /* 0x0003e20000000800 */
[----:B------:R-:W-:Y:S02]  /*97f0*/  MOV R126, R127 ;  /* 0x0000007f007e7202 */ /* 0x000fe40000000f00 */
[----:B------:R-:W-:Y:S02]  /*9800*/  MOV R5, R124 ;  /* 0x0000007c00057202 */ /* 0x000fe40000000f00 */
[----:B------:R-:W-:Y:S02]  /*9810*/  MOV R127, R32 ;  /* 0x00000020007f7202 */ /* 0x000fe40000000f00 */
[----:B------:R-:W-:Y:S01]  /*9820*/  HMMA.16816.F32 R32, R8, R26, R80 ;  /* 0x0000001a0820723c */ /* 0x000fe20000001850 */
[----:B------:R-:W-:Y:S01]  /*9830*/  MOV R124, R159 ;  /* 0x0000009f007c7202 */ /* 0x000fe20000000f00 */
[----:B------:R-:W-:Y:S03]  /*9840*/  LDSM.16.MT88.4 R80, [R209+0xb800] ;  /* 0x00b80000d150783b */ /* 0x000fe60000004200 */
[----:B------:R-:W-:-:S03]  /*9850*/  MOV R3, R124 ;  /* 0x0000007c00037202 */ /* 0x000fc60000000f00 */
[----:B------:R-:W-:Y:S01]  /*9860*/  HMMA.16816.F32 R24, R8, R46, R112 ;  /* 0x0000002e0818723c */ /* 0x000fe20000001870 */
[--C-:B-1----:R-:W-:Y:S01]  /*9870*/  FFMA.FTZ R2, R181, c[0x0][0x23c], -R0.reuse ;  /* 0x00008f00b5027a23 */ /* 0x102fe20000010800 */
[----:B------:R-:W-:Y:S01]  /*9880*/  MOV R181, R175 ;  /* 0x000000af00b57202 */ /* 0x000fe20000000f00 */
[----:B------:R-:W-:Y:S01]  /*9890*/  LDSM.16.MT88.4 R112, [R214+0xb800] ;  /* 0x00b80000d670783b */ /* 0x000fe20000004200 */
[----:B------:R-:W-:Y:S02]  /*98a0*/  MOV R175, R179 ;  /* 0x000000b300af7202 */ /* 0x000fe40000000f00 */
[----:B------:R1:W2:Y:S02]  /*98b0*/  MUFU.EX2 R179, R2 ;  /* 0x0000000200b37308 */ /* 0x0002a40000000800 */
[--C-:B-1----:R-:W-:Y:S01]  /*98c0*/  FFMA.FTZ R2, R143, c[0x0][0x23c], -R0.reuse ;  /* 0x00008f008f027a23 */ /* 0x102fe20000010800 */
[----:B--2---:R-:W-:Y:S01]  /*98d0*/  F2FP.PACK_AB R124, R179, R180 ;  /* 0x000000b4b37c723e */ /* 0x004fe200000000ff */
[----:B------:R-:W-:Y:S01]  /*98e0*/  FFMA.FTZ R0, R142, c[0x0][0x23c], -R0 ;  /* 0x00008f008e007a23 */ /* 0x000fe20000010800 */
[----:B------:R-:W-:-:S03]  /*98f0*/  MOV R142, R7 ;  /* 0x00000007008e7202 */ /* 0x000fc60000000f00 */
[----:B------:R1:W-:Y:S01]  /*9900*/  MUFU.EX2 R141, R2 ;  /* 0x00000002008d7308 */ /* 0x0003e20000000800 */
[----:B------:R-:W-:Y:S02]  /*9910*/  MOV R7, R158 ;  /* 0x0000009e00077202 */ /* 0x000fe40000000f00 */
[----:B------:R-:W-:-:S05]  /*9920*/  MOV R143, R174 ;  /* 0x000000ae008f7202 */ /* 0x000fca0000000f00 */
[----:B------:R2:W-:Y:S01]  /*9930*/  MUFU.EX2 R140, R0 ;  /* 0x00000000008c7308 */ /* 0x0005e20000000800 */
[--C-:B-1----:R-:W-:Y:S01]  /*9940*/  FFMA.FTZ R2, R176, c[0x0][0x23c], -R12.reuse ;  /* 0x00008f00b0027a23 */ /* 0x102fe2000001080c */
[----:B------:R-:W-:Y:S01]  /*9950*/  MOV R176, R21 ;  /* 0x0000001500b07202 */ /* 0x000fe20000000f00 */
[--C-:B--2---:R-:W-:Y:S01]  /*9960*/  FFMA.FTZ R0, R190, c[0x0][0x23c], -R12.reuse ;  /* 0x00008f00be007a23 */ /* 0x104fe2000001080c */
[----:B------:R-:W-:Y:S02]  /*9970*/  MOV R190, R125 ;  /* 0x0000007d00be7202 */ /* 0x000fe40000000f00 */
[----:B------:R-:W-:Y:S02]  /*9980*/  MOV R125, R157 ;  /* 0x0000009d007d7202 */ /* 0x000fe40000000f00 */
[----:B------:R1:W-:Y:S01]  /*9990*/  MUFU.EX2 R19, R0 ;  /* 0x0000000000137308 */ /* 0x0003e20000000800 */
[----:B------:R-:W2:Y:S01]  /*99a0*/  LDSM.16.MT88.4 R156, [R209+0xa800] ;  /* 0x00a80000d19c783b */ /* 0x000ea20000004200 */
[----:B-1----:R-:W-:Y:S01]  /*99b0*/  FFMA.FTZ R0, R178, c[0x0][0x23c], -R12 ;  /* 0x00008f00b2007a23 */ /* 0x002fe2000001080c */
[----:B------:R-:W-:-:S02]  /*99c0*/  MOV R178, R175 ;  /* 0x000000af00b27202 */ /* 0x000fc40000000f00 */
[----:B------:R-:W-:Y:S03]  /*99d0*/  LDSM.16.MT88.4 R172, [R211+0xa800] ;  /* 0x00a80000d3ac783b */ /* 0x000fe60000004200 */
[----:B------:R1:W3:Y:S02]  /*99e0*/  MUFU.EX2 R18, R0 ;  /* 0x0000000000127308 */ /* 0x0002e40000000800 */
[----:B-1----:R-:W-:Y:S01]  /*99f0*/  FFMA.FTZ R0, R177, c[0x0][0x23c], -R12 ;  /* 0x00008f00b1007a23 */ /* 0x002fe2000001080c */
[----:B------:R-:W-:-:S05]  /*9a00*/  MOV R177, R20 ;  /* 0x0000001400b17202 */ /* 0x000fca0000000f00 */
[----:B------:R1:W-:Y:S01]  /*9a10*/  MUFU.EX2 R12, R2 ;  /* 0x00000002000c7308 */ /* 0x0003e20000000800 */
[----:B------:R-:W-:Y:S07]  /*9a20*/  HMMA.16816.F32 R20, R8, R58, R128 ;  /* 0x0000003a0814723c */ /* 0x000fee0000001880 */
[----:B------:R4:W5:Y:S01]  /*9a30*/  MUFU.EX2 R17, R0 ;  /* 0x0000000000117308 */ /* 0x0009620000000800 */
[----:B------:R-:W-:Y:S02]  /*9a40*/  MOV R11, R7 ;  /* 0x00000007000b7202 */ /* 0x000fe40000000f00 */
[----:B------:R-:W-:-:S02]  /*9a50*/  MOV R10, R125 ;  /* 0x0000007d000a7202 */ /* 0x000fc40000000f00 */
[----:B------:R-:W-:Y:S02]  /*9a60*/  MOV R9, R126 ;  /* 0x0000007e00097202 */ /* 0x000fe40000000f00 */
[----:B------:R-:W-:Y:S01]  /*9a70*/  MOV R8, R127 ;  /* 0x0000007f00087202 */ /* 0x000fe20000000f00 */
[----:B------:R-:W-:Y:S01]  /*9a80*/  FFMA.FTZ R3, R3, R15, R10 ;  /* 0x0000000f03037223 */ /* 0x000fe2000001000a */
[----:B-1----:R-:W-:Y:S02]  /*9a90*/  MOV R2, R6 ;  /* 0x0000000600027202 */ /* 0x002fe40000000f00 */
[----:B------:R-:W-:Y:S01]  /*9aa0*/  F2FP.PACK_AB R128, R246, R245 ;  /* 0x000000f5f680723e */ /* 0x000fe200000000ff */
[----:B------:R-:W-:Y:S01]  /*9ab0*/  FFMA.FTZ R8, R9, R16, R8 ;  /* 0x0000001009087223 */ /* 0x000fe20000010008 */
[----:B------:R-:W-:Y:S01]  /*9ac0*/  F2FP.PACK_AB R129, R188, R183 ;  /* 0x000000b7bc81723e */ /* 0x000fe200000000ff */
[----:B------:R-:W-:Y:S01]  /*9ad0*/  FFMA.FTZ R2, R2, R14, R11 ;  /* 0x0000000e02027223 */ /* 0x000fe2000001000b */
[----:B------:R-:W-:Y:S01]  /*9ae0*/  F2FP.PACK_AB R130, R244, R247 ;  /* 0x000000f7f482723e */ /* 0x000fe200000000ff */
[----:B------:R-:W-:Y:S01]  /*9af0*/  FADD.FTZ R3, R177, R3 ;  /* 0x00000003b1037221 */ /* 0x000fe20000010000 */
[----:B----4-:R-:W-:Y:S01]  /*9b00*/  MOV R0, R5 ;  /* 0x0000000500007202 */ /* 0x010fe20000000f00 */
[----:B------:R-:W-:Y:S01]  /*9b10*/  FADD.FTZ R2, R252, R2 ;  /* 0x00000002fc027221 */ /* 0x000fe20000010000 */
[----:B------:R-:W1:Y:S01]  /*9b20*/  LDSM.16.MT88.4 R4, [R213+0xb800] ;  /* 0x00b80000d504783b */ /* 0x000e620000004200 */
[----:B------:R-:W-:Y:S01]  /*9b30*/  F2FP.PACK_AB R131, R182, R191 ;  /* 0x000000bfb683723e */ /* 0x000fe200000000ff */
[----:B------:R-:W-:Y:S01]  /*9b40*/  FADD.FTZ R3, R190, R3 ;  /* 0x00000003be037221 */ /* 0x000fe20000010000 */
[----:B---3--:R-:W-:Y:S01]  /*9b50*/  F2FP.PACK_AB R125, R18, R19 ;  /* 0x00000013127d723e */ /* 0x008fe200000000ff */
[----:B------:R-:W-:Y:S01]  /*9b60*/  FFMA.FTZ R0, R0, R13, R249 ;  /* 0x0000000d00007223 */ /* 0x000fe200000100f9 */
[----:B------:R-:W-:Y:S01]  /*9b70*/  F2FP.PACK_AB R126, R140, R141 ;  /* 0x0000008d8c7e723e */ /* 0x000fe200000000ff */
[----:B------:R-:W-:Y:S01]  /*9b80*/  FADD.FTZ R2, R142, R2 ;  /* 0x000000028e027221 */ /* 0x000fe20000010000 */
[----:B-----5:R-:W-:Y:S01]  /*9b90*/  F2FP.PACK_AB R127, R12, R17 ;  /* 0x000000110c7f723e */ /* 0x020fe200000000ff */
        /* <DEDUP_REMOVED lines=17> */
[----:B------:R-:W-:-:S06]  /*9cb0*/  FADD.FTZ R0, R17, R0 ;  /* 0x0000000011007221 */ /* 0x000fcc0000010000 */
[----:B------:R-:W-:Y:S01]  /*9cc0*/  FADD.FTZ R242, R140, R2 ;  /* 0x000000028cf27221 */ /* 0x000fe20000010000 */
[----:B-1----:R-:W-:Y:S01]  /*9cd0*/  HMMA.16816.F32 R120, R124, R4, R120 ;  /* 0x000000047c78723c */ /* 0x002fe20000001878 */
[----:B------:R-:W-:-:S07]  /*9ce0*/  FADD.FTZ R240, R12, R0 ;  /* 0x000000000cf07221 */ /* 0x000fce0000010000 */
[C---:B------:R-:W-:Y:S07]  /*9cf0*/  HMMA.16816.F32 R116, R128.reuse, R4, R116 ;  /* 0x000000048074723c */ /* 0x040fee0000001874 */
[----:B------:R-:W-:Y:S01]  /*9d00*/  FADD.FTZ R4, R176, R8 ;  /* 0x00000008b0047221 */ /* 0x000fe20000010000 */
[----:B------:R-:W-:Y:S03]  /*9d10*/  HMMA.16816.F32 R160, R128, R172, R160 ;  /* 0x000000ac80a0723c */ /* 0x000fe600000018a0 */
        /* <DEDUP_REMOVED lines=8> */
[----:B------:R-:W-:Y:S01]  /*9da0*/  HMMA.16816.F32 R40, R124, R48, R204 ;  /* 0x000000307c28723c */ /* 0x000fe200000018cc */
[----:B------:R-:W-:-:S03]  /*9db0*/  FADD.FTZ R244, R182, R3 ;  /* 0x00000003b6f47221 */ /* 0x000fc60000010000 */
        /* <DEDUP_REMOVED lines=38> */
[----:B------:R-:W-:Y:S01]  /*a020*/  ULDC.64 UR4, c[0x0][0x1a0] ;  /* 0x0000680000047ab9 */ /* 0x000fe20000000a00 */
[----:B------:R-:W1:Y:S01]  /*a030*/  S2R R243, SR_TID.X ;  /* 0x0000000000f37919 */ /* 0x000e620000002100 */
        /* <DEDUP_REMOVED lines=8> */
[----:B-1----:R-:W-:-:S05]  /*a0c0*/  IMAD.SHL.U32 R243, R243, 0x2, RZ ;  /* 0x00000002f3f37824 */ /* 0x002fca00078e00ff */
[----:B------:R-:W-:Y:S02]  /*a0d0*/  LOP3.LUT R243, R243, 0x6, RZ, 0xc0, !PT ;  /* 0x00000006f3f37812 */ /* 0x000fe400078ec0ff */
        /* <DEDUP_REMOVED lines=14> */
[C-C-:B------:R-:W-:Y:S01]  /*a1c0*/  @!P3 LEA.HI.X R9, R2.reuse, c[0x0][0x174], R5.reuse, 0x1, P4 ;  /* 0x00005d000209ba11 */ /* 0x140fe200020f0c05 */
[----:B------:R-:W-:Y:S01]  /*a1d0*/  IMAD.U32 R0, RZ, RZ, UR17 ;  /* 0x00000011ff007e24 */ /* 0x000fe2000f8e00ff */
[----:B------:R-:W-:Y:S01]  /*a1e0*/  @!P2 LEA.HI.X R5, R2, c[0x0][0x174], R5, 0x1, P0 ;  /* 0x00005d000205aa11 */ /* 0x000fe200000f0c05 */
[----:B------:R-:W-:Y:S02]  /*a1f0*/  @P2 STS.128 [R223+0xb000], RZ ;  /* 0x00b000ffdf002388 */ /* 0x000fe40000000c00 */
[----:B------:R-:W-:-:S02]  /*a200*/  IMAD R0, R0, 0x20, R243 ;  /* 0x0000002000007824 */ /* 0x000fc400078e02f3 */
[----:B------:R-:W-:Y:S01]  /*a210*/  @!PT LDS RZ, [RZ] ;  /* 0x00000000fffff984 */ /* 0x000fe20000000800 */
[----:B------:R-:W-:Y:S01]  /*a220*/  @!PT LDS RZ, [RZ] ;  /* 0x00000000fffff984 */ /* 0x000fe20000000800 */
[----:B------:R-:W-:Y:S01]  /*a230*/  @!PT LDS RZ, [RZ] ;  /* 0x00000000fffff984 */ /* 0x000fe20000000800 */
[----:B------:R2:W-:Y:S02]  /*a240*/  @!P2 LDGSTS.E.BYPASS.LTC128B.128 [R223+0xb000], [R6.64+0x80] ;  /* 0x0b00008006dfafae */ /* 0x0005e4000b901d52 */
[--C-:B------:R-:W-:Y:S01]  /*a250*/  IMAD.IADD R2, R226, 0x1, -R0.reuse ;  /* 0x00000001e2027824 */ /* 0x100fe200078e0a00 */
[C---:B------:R-:W-:Y:S01]  /*a260*/  ISETP.GE.AND P0, PT, R0.reuse, R235, PT ;  /* 0x000000eb0000720c */ /* 0x040fe20003f06270 */
[----:B------:R-:W-:Y:S01]  /*a270*/  @P3 STS.128 [R223+0xa800], RZ ;  /* 0x00a800ffdf003388 */ /* 0x000fe20000000c00 */
[C---:B------:R-:W-:Y:S02]  /*a280*/  ISETP.GE.AND P6, PT, R0.reuse, R234, PT ;  /* 0x000000ea0000720c */ /* 0x040fe40003fc6270 */
[----:B------:R-:W-:Y:S01]  /*a290*/  IABS R3, R2 ;  /* 0x0000000200037213 */ /* 0x000fe20000000000 */
[----:B------:R-:W-:Y:S01]  /*a2a0*/  @!PT LDS RZ, [RZ] ;  /* 0x00000000fffff984 */ /* 0x000fe20000000800 */
[----:B------:R-:W-:Y:S01]  /*a2b0*/  @!PT LDS RZ, [RZ] ;  /* 0x00000000fffff984 */ /* 0x000fe20000000800 */
[----:B------:R-:W-:Y:S01]  /*a2c0*/  @!PT LDS RZ, [RZ] ;  /* 0x00000000fffff984 */ /* 0x000fe20000000800 */
[----:B------:R1:W-:Y:S01]  /*a2d0*/  @!P3 LDGSTS.E.BYPASS.LTC128B.128 [R223+0xa800], [R8.64] ;  /* 0x0a80000008dfbfae */ /* 0x0003e2000b901d52 */
[----:B------:R-:W-:Y:S01]  /*a2e0*/  IMAD.IADD R2, R225, 0x1, -R0 ;  /* 0x00000001e1027824 */ /* 0x000fe200078e0a00 */
[----:B------:R-:W-:-:S02]  /*a2f0*/  ISETP.LT.OR P0, PT, R0, R230, P0 ;  /* 0x000000e60000720c */ /* 0x000fc40000701670 */
[----:B------:R-:W-:Y:S01]  /*a300*/  @P2 STS.128 [R223+0xb800], RZ ;  /* 0x00b800ffdf002388 */ /* 0x000fe20000000c00 */
[----:B------:R-:W-:Y:S02]  /*a310*/  ISETP.LT.OR P6, PT, R0, R229, P6 ;  /* 0x000000e50000720c */ /* 0x000fe400037c1670 */
[----:B------:R-:W-:Y:S01]  /*a320*/  IABS R2, R2 ;  /* 0x0000000200027213 */ /* 0x000fe20000000000 */
[----:B------:R-:W-:Y:S01]  /*a330*/  @!PT LDS RZ, [RZ] ;  /* 0x00000000fffff984 */ /* 0x000fe20000000800 */
[----:B------:R-:W-:Y:S01]  /*a340*/  @!PT LDS RZ, [RZ] ;  /* 0x00000000fffff984 */ /* 0x000fe20000000800 */
[----:B------:R-:W-:Y:S01]  /*a350*/  @!PT LDS RZ, [RZ] ;  /* 0x00000000fffff984 */ /* 0x000fe20000000800 */
[----:B------:R2:W-:Y:S04]  /*a360*/  @!P2 LDGSTS.E.BYPASS.LTC128B.128 [R223+0xb800], [R4.64+0x80] ;  /* 0x0b80008004dfafae */ /* 0x0005e8000b901d52 */
        /* <DEDUP_REMOVED lines=183> */
[----:B------:R-:W-:Y:S01]  /*aee0*/  BAR.SYNC.DEFER_BLOCKING 0x0 ;  /* 0x0000000000007b1d */ /* 0x000fe20000010000 */
[----:B------:R-:W-:Y:S01]  /*aef0*/  ISETP.GE.AND P5, PT, R3, R233, PT ;  /* 0x000000e90300720c */ /* 0x000fe20003fa6270 */
[----:B------:R-:W-:Y:S01]  /*af00*/  IMAD.IADD R19, R226, 0x1, -R2 ;  /* 0x00000001e2137824 */ /* 0x000fe200078e0a02 */
[----:B------:R-:W-:-:S02]  /*af10*/  FSEL R138, R21, -INF , !P4 ;  /* 0xff800000158a7808 */ /* 0x000fc40006000000 */
[C---:B------:R-:W-:Y:S02]  /*af20*/  ISETP.GE.AND P4, PT, R3.reuse, R232, PT ;  /* 0x000000e80300720c */ /* 0x040fe40003f86270 */
[----:B------:R3:W4:Y:S01]  /*af30*/  I2F R24, R17 ;  /* 0x0000001100187306 */ /* 0x0007220000201400 */
[C---:B------:R-:W-:Y:S02]  /*af40*/  ISETP.LT.OR P5, PT, R3.reuse, R228, P5 ;  /* 0x000000e40300720c */ /* 0x040fe40002fa1670 */
[----:B------:R-:W-:Y:S01]  /*af50*/  ISETP.LT.OR P4, PT, R3, R227, P4 ;  /* 0x000000e30300720c */ /* 0x000fe20002781670 */
        /* <DEDUP_REMOVED lines=8> */
[----:B------:R-:W-:Y:S07]  /*afe0*/  HMMA.16816.F32 R132, R4, R12, R196 ;  /* 0x0000000c0484723c */ /* 0x000fee00000018c4 */
[----:B------:R-:W-:Y:S01]  /*aff0*/  IABS R12, R3 ;  /* 0x00000003000c7213 */ /* 0x000fe20000000000 */
[----:B-1----:R-:W-:Y:S01]  /*b000*/  IMAD.MOV.U32 R17, RZ, RZ, R16 ;  /* 0x000000ffff117224 */ /* 0x002fe200078e0010 */
[----:B------:R-:W-:Y:S01]  /*b010*/  IABS R16, R18 ;  /* 0x0000001200107213 */ /* 0x000fe20000000000 */
[----:B----4-:R-:W-:Y:S01]  /*b020*/  FFMA.FTZ R18, R24, -UR16, R141 ;  /* 0x8000001018127c23 */ /* 0x010fe2000801008d */
[----:B------:R-:W-:Y:S01]  /*b030*/  IADD3 R3, R0, 0x11, RZ ;  /* 0x0000001100037810 */ /* 0x000fe20007ffe0ff */
[----:B------:R1:W3:Y:S01]  /*b040*/  I2F R20, R17 ;  /* 0x0000001100147306 */ /* 0x0002e20000201400 */
[----:B--2---:R-:W-:-:S02]  /*b050*/  FFMA.FTZ R21, R23, -UR16, R143 ;  /* 0x8000001017157c23 */ /* 0x004fc4000801008f */
[----:B------:R-:W-:Y:S03]  /*b060*/  HMMA.16816.F32 R140, R4, R14, R200 ;  /* 0x0000000e048c723c */ /* 0x000fe600000018c8 */
[----:B------:R-:W-:Y:S02]  /*b070*/  FSEL R27, R21, -INF , !P6 ;  /* 0xff800000151b7808 */ /* 0x000fe40007000000 */
[----:B------:R-:W-:Y:S02]  /*b080*/  ISETP.GE.AND P6, PT, R2, R233, PT ;  /* 0x000000e90200720c */ /* 0x000fe40003fc6270 */
[----:B------:R-:W-:Y:S02]  /*b090*/  IMAD.IADD R4, R224, 0x1, -R3 ;  /* 0x00000001e0047824 */ /* 0x000fe400078e0a03 */
[----:B------:R-:W-:-:S03]  /*b0a0*/  ISETP.LT.OR P6, PT, R2, R228, P6 ;  /* 0x000000e40200720c */ /* 0x000fc600037c1670 */
[----:B------:R-:W-:Y:S01]  /*b0b0*/  IABS R4, R4 ;  /* 0x0000000400047213 */ /* 0x000fe20000000000 */
[----:B-1----:R-:W-:Y:S01]  /*b0c0*/  IMAD.MOV.U32 R17, RZ, RZ, R16 ;  /* 0x000000ffff117224 */ /* 0x002fe200078e0010 */
[----:B------:R-:W-:Y:S01]  /*b0d0*/  IABS R16, R19 ;  /* 0x0000001300107213 */ /* 0x000fe20000000000 */
[----:B---3--:R-:W-:Y:S02]  /*b0e0*/  FFMA.FTZ R19, R20, -UR16, R189 ;  /* 0x8000001014137c23 */ /* 0x008fe400080100bd */
        /* <DEDUP_REMOVED lines=80> */
[-C--:B------:R-:W-:Y:S02]  /*b5f0*/  ISETP.GE.AND P5, PT, R2, R235.reuse, PT ;  /* 0x000000eb0200720c */ /* 0x080fe40003fa6270 */
[----:B------:R-:W2:Y:S01]  /*b600*/  I2F R12, R4 ;  /* 0x00000004000c7306 */ /* 0x000ea20000201400 */
[----:B------:R-:W-:Y:S02]  /*b610*/  FSEL R190, R6, -INF , !P6 ;  /* 0xff80000006be7808 */ /* 0x000fe40007000000 */
[----:B------:R-:W-:Y:S02]  /*b620*/  ISETP.LT.OR P5, PT, R2, R230, P5 ;  /* 0x000000e60200720c */ /* 0x000fe40002fa1670 */
[C---:B------:R-:W-:Y:S02]  /*b630*/  ISETP.GE.AND P6, PT, R0.reuse, R235, PT ;  /* 0x000000eb0000720c */ /* 0x040fe40003fc6270 */
[----:B------:R-:W-:Y:S01]  /*b640*/  FSEL R19, R9, -INF , !P5 ;  /* 0xff80000009137808 */ /* 0x000fe20006800000 */
[----:B-1----:R-:W-:Y:S01]  /*b650*/  IMAD.IADD R3, R231, 0x1, -R2 ;  /* 0x00000001e7037824 */ /* 0x002fe200078e0a02 */
[----:B------:R-:W-:Y:S01]  /*b660*/  ISETP.GE.AND P5, PT, R0, R234, PT ;  /* 0x000000ea0000720c */ /* 0x000fe20003fa6270 */
[----:B------:R-:W-:Y:S01]  /*b670*/  IMAD.IADD R2, R224, 0x1, -R0 ;  /* 0x00000001e0027824 */ /* 0x000fe200078e0a00 */
[----:B------:R-:W-:-:S02]  /*b680*/  ISETP.LT.OR P6, PT, R0, R230, P6 ;  /* 0x000000e60000720c */ /* 0x000fc400037c1670 */
        /* <DEDUP_REMOVED lines=16> */
[----:B--2---:R-:W-:-:S03]  /*b790*/  FFMA.FTZ R10, R10, -UR16, R142 ;  /* 0x800000100a0a7c23 */ /* 0x004fc6000801008e */
[----:B------:R-:W-:Y:S02]  /*b7a0*/  IABS R4, R4 ;  /* 0x0000000400047213 */ /* 0x000fe40000000000 */
[----:B------:R-:W-:Y:S01]  /*b7b0*/  FSEL R189, R10, -INF , !P0 ;  /* 0xff8000000abd7808 */ /* 0x000fe20004000000 */
[----:B---3--:R-:W-:Y:S01]  /*b7c0*/  FFMA.FTZ R5, R11, -UR16, R21 ;  /* 0x800000100b057c23 */ /* 0x008fe20008010015 */
[----:B------:R-:W-:Y:S01]  /*b7d0*/  PLOP3.LUT P0, PT, PT, PT, UP0, 0x80, 0x0 ;  /* 0x000000000000781c */ /* 0x000fe20003f0f008 */
[----:B------:R-:W-:Y:S02]  /*b7e0*/  IMAD.MOV.U32 R3, RZ, RZ, R4 ;  /* 0x000000ffff037224 */ /* 0x000fe400078e0004 */
[----:B------:R-:W-:Y:S01]  /*b7f0*/  IMAD.IADD R4, R231, 0x1, -R0 ;  /* 0x00000001e7047824 */ /* 0x000fe200078e0a00 */
[----:B------:R-:W-:Y:S01]  /*b800*/  FSEL R17, R5, -INF , !P6 ;  /* 0xff80000005117808 */ /* 0x000fe20007000000 */
[----:B------:R1:W2:Y:S02]  /*b810*/  I2F R8, R3 ;  /* 0x0000000300087306 */ /* 0x0002a40000201400 */
[----:B-1----:R-:W-:Y:S01]  /*b820*/  IMAD.MOV.U32 R3, RZ, RZ, R2 ;  /* 0x000000ffff037224 */ /* 0x002fe200078e0002 */
[----:B------:R-:W-:Y:S01]  /*b830*/  IABS R2, R4 ;  /* 0x0000000400027213 */ /* 0x000fe20000000000 */
[----:B--2---:R-:W-:-:S04]  /*b840*/  FFMA.FTZ R4, R8, -UR16, R23 ;  /* 0x8000001008047c23 */ /* 0x004fc80008010017 */
[----:B------:R-:W1:Y:S01]  /*b850*/  I2F R3, R3 ;  /* 0x0000000300037306 */ /* 0x000e620000201400 */
[----:B------:R-:W-:-:S07]  /*b860*/  FSEL R18, R4, -INF , !P5 ;  /* 0xff80000004127808 */ /* 0x000fce0006800000 */
[----:B------:R-:W2:Y:S01]  /*b870*/  I2F R2, R2 ;  /* 0x0000000200027306 */ /* 0x000ea20000201400 */
[----:B-1----:R-:W-:-:S05]  /*b880*/  FFMA.FTZ R3, R3, -UR16, R141 ;  /* 0x8000001003037c23 */ /* 0x002fca000801008d */
[----:B------:R-:W-:Y:S01]  /*b890*/  FSEL R183, R3, -INF , !P4 ;  /* 0xff80000003b77808 */ /* 0x000fe20006000000 */
[----:B--2---:R-:W-:-:S05]  /*b8a0*/  FFMA.FTZ R0, R2, -UR16, R143 ;  /* 0x8000001002007c23 */ /* 0x004fca000801008f */
        /* <DEDUP_REMOVED lines=48> */
.L_x_1211:
[----:B------:R-:W-:Y:S05]  /*bbb0*/  BSYNC B0 ;  /* 0x0000000000007941 */ /* 0x000fea0003800000 */
.L_x_1210:
[----:B------:R-:W0:Y:S02]  /*bbc0*/  LDGDEPBAR ;  /* 0x00000000000079af */ /* 0x000e240000000000 */
.L_x_1209:
        /* <DEDUP_REMOVED lines=23> */
[----:B------:R-:W-:Y:S02]  /*bd40*/  MOV R24, R242 ;  /* 0x000000f200187202 */ /* 0x000fe40000000f00 */
        /* <DEDUP_REMOVED lines=8> */
[----:B-1----:R-:W-:Y:S01]  /*bdd0*/  FMNMX.FTZ R136, R136, R4, !PT ;  /* 0x0000000488887209 */ /* 0x002fe20007810000 */
[----:B------:R-:W1:Y:S01]  /*bde0*/  SHFL.BFLY PT, R134, R3, 0x2, 0x1f ;  /* 0x0c401f0003867f89 */ /* 0x000e6200000e0000 */
[----:B------:R-:W-:-:S02]  /*bdf0*/  FMNMX.FTZ R2, R197, R2, !PT ;  /* 0x00000002c5027209 */ /* 0x000fc40007810000 */
[----:B------:R-:W-:Y:S01]  /*be00*/  MOV R32, R241 ;  /* 0x000000f100207202 */ /* 0x000fe20000000f00 */
[----:B------:R-:W2:Y:S01]  /*be10*/  SHFL.BFLY PT, R4, R0, 0x2, 0x1f ;  /* 0x0c401f0000047f89 */ /* 0x000ea200000e0000 */
[----:B------:R-:W-:Y:S02]  /*be20*/  FMNMX.FTZ R2, R190, R2, !PT ;  /* 0x00000002be027209 */ /* 0x000fe40007810000 */
[----:B------:R-:W-:Y:S01]  /*be30*/  MOV R33, R240 ;  /* 0x000000f000217202 */ /* 0x000fe20000000f00 */
[----:B------:R-:W3:Y:S01]  /*be40*/  SHFL.BFLY PT, R5, R136, 0x1, 0x1f ;  /* 0x0c201f0088057f89 */ /* 0x000ee200000e0000 */
[----:B------:R-:W-:Y:S02]  /*be50*/  FMNMX.FTZ R2, R189, R2, !PT ;  /* 0x00000002bd027209 */ /* 0x000fe40007810000 */
[----:B------:R-:W-:Y:S02]  /*be60*/  MOV R192, R24 ;  /* 0x0000001800c07202 */ /* 0x000fe40000000f00 */
[----:B------:R-:W-:-:S05]  /*be70*/  FMNMX.FTZ R2, R188, R2, !PT ;  /* 0x00000002bc027209 */ /* 0x000fca0007810000 */
[----:B------:R-:W4:Y:S01]  /*be80*/  SHFL.BFLY PT, R137, R2, 0x2, 0x1f ;  /* 0x0c401f0002897f89 */ /* 0x000f2200000e0000 */
[----:B-1----:R-:W-:Y:S02]  /*be90*/  FMNMX.FTZ R134, R134, R3, !PT ;  /* 0x0000000386867209 */ /* 0x002fe40007810000 */
[----:B--2---:R-:W-:Y:S02]  /*bea0*/  FMNMX.FTZ R0, R0, R4, !PT ;  /* 0x0000000400007209 */ /* 0x004fe40007810000 */
[----:B---3--:R-:W-:-:S03]  /*beb0*/  FMNMX.FTZ R136, R136, R5, !PT ;  /* 0x0000000588887209 */ /* 0x008fc60007810000 */
[----:B------:R-:W1:Y:S01]  /*bec0*/  SHFL.BFLY PT, R135, R0, 0x1, 0x1f ;  /* 0x0c201f0000877f89 */ /* 0x000e6200000e0000 */
[C---:B------:R-:W-:Y:S01]  /*bed0*/  FSETP.NEU.FTZ.AND P6, PT, R136.reuse, -INF , PT ;  /* 0xff8000008800780b */ /* 0x040fe20003fdd000 */
[----:B------:R-:W-:Y:S02]  /*bee0*/  FMUL.FTZ R12, R136, c[0x0][0x23c] ;  /* 0x00008f00880c7a20 */ /* 0x000fe40000410000 */
[----:B------:R-:W2:Y:S03]  /*bef0*/  SHFL.BFLY PT, R5, R134, 0x1, 0x1f ;  /* 0x0c201f0086057f89 */ /* 0x000ea600000e0000 */
[----:B------:R-:W-:Y:S02]  /*bf00*/  FSEL R12, R12, RZ, P6 ;  /* 0x000000ff0c0c7208 */ /* 0x000fe40003000000 */
[----:B----4-:R-:W-:-:S03]  /*bf10*/  FMNMX.FTZ R137, R137, R2, !PT ;  /* 0x0000000289897209 */ /* 0x010fc60007810000 */
[--C-:B------:R-:W-:Y:S02]  /*bf20*/  FFMA.FTZ R3, R176, c[0x0][0x23c], -R12.reuse ;  /* 0x00008f00b0037a23 */ /* 0x100fe4000001080c */
[--C-:B------:R-:W-:Y:S02]  /*bf30*/  FFMA.FTZ R4, R178, c[0x0][0x23c], -R12.reuse ;  /* 0x00008f00b2047a23 */ /* 0x100fe4000001080c */
[----:B------:R3:W-:Y:S01]  /*bf40*/  MUFU.EX2 R6, R3 ;  /* 0x0000000300067308 */ /* 0x0007e20000000800 */
[----:B-1----:R-:W-:Y:S01]  /*bf50*/  FMNMX.FTZ R135, R0, R135, !PT ;  /* 0x0000008700877209 */ /* 0x002fe20007810000 */
[----:B------:R-:W-:-:S06]  /*bf60*/  FFMA.FTZ R0, R29, c[0x0][0x23c], -R12 ;  /* 0x00008f001d007a23 */ /* 0x000fcc000001080c */
[----:B------:R1:W-:Y:S01]  /*bf70*/  MUFU.EX2 R35, R4 ;  /* 0x0000000400237308 */ /* 0x0003e20000000800 */
[C---:B------:R-:W-:Y:S02]  /*bf80*/  FSETP.NEU.FTZ.AND P5, PT, R135.reuse, -INF , PT ;  /* 0xff8000008700780b */ /* 0x040fe40003fbd000 */
[----:B--2---:R-:W-:Y:S01]  /*bf90*/  FMNMX.FTZ R134, R134, R5, !PT ;  /* 0x0000000586867209 */ /* 0x004fe20007810000 */
[----:B---3--:R-:W-:-:S04]  /*bfa0*/  FMUL.FTZ R3, R135, c[0x0][0x23c] ;  /* 0x00008f0087037a20 */ /* 0x008fc80000410000 */
[----:B------:R2:W3:Y:S01]  /*bfb0*/  MUFU.EX2 R7, R0 ;  /* 0x0000000000077308 */ /* 0x0004e20000000800 */
[C---:B------:R-:W-:Y:S01]  /*bfc0*/  FMUL.FTZ R2, R134.reuse, c[0x0][0x23c] ;  /* 0x00008f0086027a20 */ /* 0x040fe20000410000 */
[----:B------:R-:W-:Y:S02]  /*bfd0*/  FSETP.NEU.FTZ.AND P4, PT, R134, -INF , PT ;  /* 0xff8000008600780b */ /* 0x000fe40003f9d000 */
[----:B------:R-:W-:Y:S02]  /*bfe0*/  FSEL R3, R3, RZ, P5 ;  /* 0x000000ff03037208 */ /* 0x000fe40002800000 */
[----:B------:R-:W-:Y:S01]  /*bff0*/  FSEL R2, R2, RZ, P4 ;  /* 0x000000ff02027208 */ /* 0x000fe20002000000 */
[----:B-1----:R-:W1:Y:S01]  /*c000*/  SHFL.BFLY PT, R4, R137, 0x1, 0x1f ;  /* 0x0c201f0089047f89 */ /* 0x002e6200000e0000 */
[----:B--2---:R-:W-:-:S04]  /*c010*/  FFMA.FTZ R0, R25, c[0x0][0x23c], -R12 ;  /* 0x00008f0019007a23 */ /* 0x004fc8000001080c */
[----:B------:R2:W4:Y:S01]  /*c020*/  MUFU.EX2 R34, R0 ;  /* 0x0000000000227308 */ /* 0x0005220000000800 */
[----:B-1----:R-:W-:Y:S01]  /*c030*/  FMNMX.FTZ R137, R137, R4, !PT ;  /* 0x0000000489897209 */ /* 0x002fe20007810000 */
[----:B------:R-:W-:-:S03]  /*c040*/  FFMA.FTZ R4, R138, c[0x0][0x23c], -R2 ;  /* 0x00008f008a047a23 */ /* 0x000fc60000010802 */
[----:B------:R-:W-:Y:S01]  /*c050*/  FSETP.NEU.FTZ.AND P1, PT, R137, -INF , PT ;  /* 0xff8000008900780b */ /* 0x000fe20003f3d000 */
[----:B--2---:R-:W-:Y:S01]  /*c060*/  FFMA.FTZ R0, R180, c[0x0][0x23c], -R3 ;  /* 0x00008f00b4007a23 */ /* 0x004fe20000010803 */
[----:B---3--:R-:W-:Y:S01]  /*c070*/  MOV R180, R7 ;  /* 0x0000000700b47202 */ /* 0x008fe20000000f00 */
[----:B------:R1:W-:Y:S03]  /*c080*/  MUFU.EX2 R251, R4 ;  /* 0x0000000400fb7308 */ /* 0x0003e60000000800 */
[----:B----4-:R-:W-:-:S05]  /*c090*/  F2FP.PACK_AB R10, R34, R180 ;  /* 0x000000b4220a723e */ /* 0x010fca00000000ff */
[----:B------:R2:W-:Y:S01]  /*c0a0*/  MUFU.EX2 R178, R0 ;  /* 0x0000000000b27308 */ /* 0x0005e20000000800 */
[----:B-1----:R-:W-:-:S07]  /*c0b0*/  FFMA.FTZ R4, R28, c[0x0][0x23c], -R2 ;  /* 0x00008f001c047a23 */ /* 0x002fce0000010802 */
[----:B------:R-:W-:Y:S01]  /*c0c0*/  MUFU.EX2 R252, R4 ;  /* 0x0000000400fc7308 */ /* 0x000fe20000000800 */
[----:B--2---:R-:W-:-:S07]  /*c0d0*/  FFMA.FTZ R0, R177, c[0x0][0x23c], -R3 ;  /* 0x00008f00b1007a23 */ /* 0x004fce0000010803 */
[----:B------:R1:W2:Y:S02]  /*c0e0*/  MUFU.EX2 R25, R0 ;  /* 0x0000000000197308 */ /* 0x0002a40000000800 */
[----:B-1----:R-:W-:Y:S01]  /*c0f0*/  FFMA.FTZ R0, R31, c[0x0][0x23c], -R3 ;  /* 0x00008f001f007a23 */ /* 0x002fe20000010803 */
[----:B--2---:R-:W-:-:S05]  /*c100*/  F2FP.PACK_AB R9, R25, R178 ;  /* 0x000000b21909723e */ /* 0x004fca00000000ff */
[----:B------:R1:W2:Y:S02]  /*c110*/  MUFU.EX2 R7, R0 ;  /* 0x0000000000077308 */ /* 0x0002a40000000800 */
[----:B-1----:R-:W-:Y:S01]  /*c120*/  FFMA.FTZ R0, R27, c[0x0][0x23c], -R3 ;  /* 0x00008f001b007a23 */ /* 0x002fe20000010803 */
[----:B--2---:R-:W-:-:S05]  /*c130*/  MOV R138, R7 ;  /* 0x00000007008a7202 */ /* 0x004fca0000000f00 */
[----:B------:R1:W2:Y:S02]  /*c140*/  MUFU.EX2 R176, R0 ;  /* 0x0000000000b07308 */ /* 0x0002a40000000800 */
[----:B-1----:R-:W-:Y:S01]  /*c150*/  FFMA.FTZ R0, R181, c[0x0][0x23c], -R2 ;  /* 0x00008f00b5007a23 */ /* 0x002fe20000010802 */
[----:B--2---:R-:W-:Y:S02]  /*c160*/  F2FP.PACK_AB R11, R176, R138 ;  /* 0x0000008ab00b723e */ /* 0x004fe400000000ff */
[----:B------:R-:W-:-:S03]  /*c170*/  MOV R181, R33 ;  /* 0x0000002100b57202 */ /* 0x000fc60000000f00 */
[----:B------:R1:W-:Y:S02]  /*c180*/  MUFU.EX2 R250, R0 ;  /* 0x0000000000fa7308 */ /* 0x0003e40000000800 */
[----:B-1----:R-:W-:-:S06]  /*c190*/  FFMA.FTZ R0, R179, c[0x0][0x23c], -R2 ;  /* 0x00008f00b3007a23 */ /* 0x002fcc0000010802 */
[----:B------:R1:W-:Y:S02]  /*c1a0*/  MUFU.EX2 R249, R0 ;  /* 0x0000000000f97308 */ /* 0x0003e40000000800 */
[----:B-1----:R-:W-:-:S05]  /*c1b0*/  FMUL.FTZ R0, R137, c[0x0][0x23c] ;  /* 0x00008f0089007a20 */ /* 0x002fca0000410000 */
[----:B------:R-:W-:-:S05]  /*c1c0*/  FSEL R0, R0, RZ, P1 ;  /* 0x000000ff00007208 */ /* 0x000fca0000800000 */
[--C-:B------:R-:W-:Y:S01]  /*c1d0*/  FFMA.FTZ R4, R182, c[0x0][0x23c], -R0.reuse ;  /* 0x00008f00b6047a23 */ /* 0x100fe20000010800 */
[----:B------:R-:W-:Y:S01]  /*c1e0*/  MOV R182, R32 ;  /* 0x0000002000b67202 */ /* 0x000fe20000000f00 */
[--C-:B------:R-:W-:Y:S02]  /*c1f0*/  FFMA.FTZ R5, R30, c[0x0][0x23c], -R0.reuse ;  /* 0x00008f001e057a23 */ /* 0x100fe40000010800 */
[----:B------:R1:W-:Y:S01]  /*c200*/  MUFU.EX2 R246, R4 ;  /* 0x0000000400f67308 */ /* 0x0003e20000000800 */
[----:B------:R-:W2:Y:S07]  /*c210*/  LDSM.16.MT88.4 R28, [R213+0xa000] ;  /* 0x00a00000d51c783b */ /* 0x000eae0000004200 */
[----:B------:R3:W-:Y:S01]  /*c220*/  MUFU.EX2 R247, R5 ;  /* 0x0000000500f77308 */ /* 0x0007e20000000800 */
[----:B-1----:R-:W-:Y:S01]  /*c230*/  FFMA.FTZ R4, R139, c[0x0][0x23c], -R0 ;  /* 0x00008f008b047a23 */ /* 0x002fe20000010800 */
[----:B------:R-:W-:-:S02]  /*c240*/  MOV R139, R6 ;  /* 0x00000006008b7202 */ /* 0x000fc40000000f00 */
[----:B------:R-:W-:-:S04]  /*c250*/  FSEL R6, R134, RZ, P4 ;  /* 0x000000ff86067208 */ /* 0x000fc80002000000 */
[----:B------:R1:W-:Y:S01]  /*c260*/  MUFU.EX2 R248, R4 ;  /* 0x0000000400f87308 */ /* 0x0003e20000000800 */
[----:B------:R-:W-:Y:S02]  /*c270*/  F2FP.PACK_AB R8, R139, R35 ;  /* 0x000000238b08723e */ /* 0x000fe400000000ff */
[----:B---3--:R-:W-:Y:S02]  /*c280*/  FSEL R5, R135, RZ, P5 ;  /* 0x000000ff87057208 */ /* 0x008fe40002800000 */
[----:B-1----:R-:W-:-:S05]  /*c290*/  FSEL R4, R136, RZ, P6 ;  /* 0x000000ff88047208 */ /* 0x002fca0003000000 */
[----:B------:R-:W-:-:S04]  /*c2a0*/  FADD.FTZ R4, R239, -R4 ;  /* 0x80000004ef047221 */ /* 0x000fc80000010000 */
[----:B------:R-:W-:Y:S02]  /*c2b0*/  FMUL.FTZ R16, R4, c[0x0][0x23c] ;  /* 0x00008f0004107a20 */ /* 0x000fe40000410000 */
[----:B------:R-:W-:Y:S02]  /*c2c0*/  FADD.FTZ R4, R238, -R5 ;  /* 0x80000005ee047221 */ /* 0x000fe40000010000 */
[----:B------:R-:W-:Y:S01]  /*c2d0*/  FADD.FTZ R5, R237, -R6 ;  /* 0x80000006ed057221 */ /* 0x000fe20000010000 */
[----:B------:R-:W-:Y:S01]  /*c2e0*/  F2FP.PACK_AB R6, R252, R251 ;  /* 0x000000fbfc06723e */ /* 0x000fe200000000ff */
[----:B------:R-:W-:Y:S01]  /*c2f0*/  FMUL.FTZ R15, R4, c[0x0][0x23c] ;  /* 0x00008f00040f7a20 */ /* 0x000fe20000410000 */
[----:B------:R-:W-:Y:S01]  /*c300*/  FSEL R4, R137, RZ, P1 ;  /* 0x000000ff89047208 */ /* 0x000fe20000800000 */
[----:B------:R-:W-:Y:S01]  /*c310*/  FMUL.FTZ R5, R5, c[0x0][0x23c] ;  /* 0x00008f0005057a20 */ /* 0x000fe20000410000 */
[----:B------:R-:W1:Y:S03]  /*c320*/  MUFU.EX2 R16, R16 ;  /* 0x0000001000107308 */ /* 0x000e660000000800 */
[----:B------:R-:W-:-:S04]  /*c330*/  FADD.FTZ R4, R236, -R4 ;  /* 0x80000004ec047221 */ /* 0x000fc80000010000 */
[----:B------:R-:W-:Y:S01]  /*c340*/  FMUL.FTZ R4, R4, c[0x0][0x23c] ;  /* 0x00008f0004047a20 */ /* 0x000fe20000410000 */
[----:B------:R-:W3:Y:S08]  /*c350*/  MUFU.EX2 R15, R15 ;  /* 0x0000000f000f7308 */ /* 0x000ef00000000800 */
[----:B------:R4:W5:Y:S01]  /*c360*/  MUFU.EX2 R13, R4 ;  /* 0x00000004000d7308 */ /* 0x0009620000000800 */
[----:B-1----:R-:W-:-:S02]  /*c370*/  FMUL.FTZ R144, R144, R16 ;  /* 0x0000001090907220 */ /* 0x002fc40000410000 */
[-C--:B------:R-:W-:Y:S02]  /*c380*/  FMUL.FTZ R145, R145, R16.reuse ;  /* 0x0000001091917220 */ /* 0x080fe40000410000 */
[-C--:B------:R-:W-:Y:S02]  /*c390*/  FMUL.FTZ R156, R156, R16.reuse ;  /* 0x000000109c9c7220 */ /* 0x080fe40000410000 */
[----:B------:R-:W-:Y:S01]  /*c3a0*/  FMUL.FTZ R157, R157, R16 ;  /* 0x000000109d9d7220 */ /* 0x000fe20000410000 */
[----:B------:R1:W1:Y:S01]  /*c3b0*/  MUFU.EX2 R14, R5 ;  /* 0x00000005000e7308 */ /* 0x0002620000000800 */
[-C--:B---3--:R-:W-:Y:S02]  /*c3c0*/  FMUL.FTZ R146, R146, R15.reuse ;  /* 0x0000000f92927220 */ /* 0x088fe40000410000 */
[-C--:B------:R-:W-:Y:S02]  /*c3d0*/  FMUL.FTZ R147, R147, R15.reuse ;  /* 0x0000000f93937220 */ /* 0x080fe40000410000 */
[----:B------:R-:W-:-:S02]  /*c3e0*/  FMUL.FTZ R158, R158, R15 ;  /* 0x0000000f9e9e7220 */ /* 0x000fc40000410000 */
[----:B------:R-:W-:Y:S02]  /*c3f0*/  FMUL.FTZ R159, R159, R15 ;  /* 0x0000000f9f9f7220 */ /* 0x000fe40000410000 */
[----:B----4-:R-:W-:Y:S01]  /*c400*/  FFMA.FTZ R4, R26, c[0x0][0x23c], -R0 ;  /* 0x00008f001a047a23 */ /* 0x010fe20000010800 */
[C---:B------:R-:W-:Y:S01]  /*c410*/  HMMA.16816.F32 R144, R8.reuse, R20, R144 ;  /* 0x000000140890723c */ /* 0x040fe20000001890 */
[-C--:B-----5:R-:W-:Y:S02]  /*c420*/  FMUL.FTZ R150, R150, R13.reuse ;  /* 0x0000000d96967220 */ /* 0x0a0fe40000410000 */
[----:B------:R3:W4:Y:S01]  /*c430*/  MUFU.EX2 R245, R4 ;  /* 0x0000000400f57308 */ /* 0x0007220000000800 */
[----:B------:R-:W-:Y:S01]  /*c440*/  FMUL.FTZ R151, R151, R13 ;  /* 0x0000000d97977220 */ /* 0x000fe20000410000 */
[----:B-1----:R-:W-:Y:S01]  /*c450*/  F2FP.PACK_AB R5, R248, R246 ;  /* 0x000000f6f805723e */ /* 0x002fe200000000ff */
[-C--:B------:R-:W-:Y:S02]  /*c460*/  FMUL.FTZ R148, R148, R14.reuse ;  /* 0x0000000e94947220 */ /* 0x080fe40000410000 */
[----:B------:R-:W-:Y:S01]  /*c470*/  HMMA.16816.F32 R240, R8, R22, R156 ;  /* 0x0000001608f0723c */ /* 0x000fe2000000189c */
[----:B------:R-:W-:-:S02]  /*c480*/  FMUL.FTZ R149, R149, R14 ;  /* 0x0000000e95957220 */ /* 0x000fc40000410000 */
[-C--:B------:R-:W-:Y:S02]  /*c490*/  FMUL.FTZ R152, R152, R14.reuse ;  /* 0x0000000e98987220 */ /* 0x080fe40000410000 */
[-C--:B------:R-:W-:Y:S02]  /*c4a0*/  FMUL.FTZ R153, R153, R14.reuse ;  /* 0x0000000e99997220 */ /* 0x080fe40000410000 */
[----:B------:R-:W-:Y:S01]  /*c4b0*/  FMUL.FTZ R154, R154, R13 ;  /* 0x0000000d9a9a7220 */ /* 0x000fe20000410000 */
[----:B------:R-:W-:Y:S01]  /*c4c0*/  MOV R159, R35 ;  /* 0x00000023009f7202 */ /* 0x000fe20000000f00 */
[----:B------:R-:W-:Y:S01]  /*c4d0*/  FMUL.FTZ R155, R155, R13 ;  /* 0x0000000d9b9b7220 */ /* 0x000fe20000410000 */
[----:B------:R-:W-:Y:S01]  /*c4e0*/  MOV R158, R25 ;  /* 0x00000019009e7202 */ /* 0x000fe20000000f00 */
[----:B------:R-:W-:Y:S01]  /*c4f0*/  FMUL.FTZ R40, R40, R14 ;  /* 0x0000000e28287220 */ /* 0x000fe20000410000 */
[----:B---3--:R-:W-:Y:S01]  /*c500*/  F2FP.PACK_AB R4, R249, R250 ;  /* 0x000000faf904723e */ /* 0x008fe200000000ff */
[-C--:B------:R-:W-:Y:S01]  /*c510*/  FMUL.FTZ R41, R41, R14.reuse ;  /* 0x0000000e29297220 */ /* 0x080fe20000410000 */
[----:B----4-:R-:W-:Y:S01]  /*c520*/  F2FP.PACK_AB R7, R245, R247 ;  /* 0x000000f7f507723e */ /* 0x010fe200000000ff */
[----:B------:R-:W-:Y:S01]  /*c530*/  FMUL.FTZ R44, R44, R14 ;  /* 0x0000000e2c2c7220 */ /* 0x000fe20000410000 */
[----:B------:R-:W-:Y:S01]  /*c540*/  MOV R157, R34 ;  /* 0x00000022009d7202 */ /* 0x000fe20000000f00 */
[-C--:B------:R-:W-:Y:S01]  /*c550*/  FMUL.FTZ R42, R42, R13.reuse ;  /* 0x0000000d2a2a7220 */ /* 0x080fe20000410000 */
[----:B------:R-:W-:Y:S01]  /*c560*/  LDSM.16.MT88.4 R24, [R209+0xb000] ;  /* 0x00b00000d118783b */ /* 0x000fe20000004200 */
[-C--:B------:R-:W-:Y:S01]  /*c570*/  FMUL.FTZ R43, R43, R13.reuse ;  /* 0x0000000d2b2b7220 */ /* 0x080fe20000410000 */
[----:B------:R-:W-:Y:S01]  /*c580*/  MOV R156, R244 ;  /* 0x000000f4009c7202 */ /* 0x000fe20000000f00 */
[----:B------:R-:W-:Y:S01]  /*c590*/  HMMA.16816.F32 R148, R4, R20, R148 ;  /* 0x000000140494723c */ /* 0x000fe20000001894 */
[----:B------:R-:W-:Y:S01]  /*c5a0*/  FMUL.FTZ R45, R45, R14 ;  /* 0x0000000e2d2d7220 */ /* 0x000fe20000410000 */
[----:B------:R-:W-:Y:S01]  /*c5b0*/  LDSM.16.MT88.4 R32, [R211+0xb000] ;  /* 0x00b00000d320783b */ /* 0x000fe20000004200 */
[----:B------:R-:W-:-:S02]  /*c5c0*/  FMUL.FTZ R46, R46, R13 ;  /* 0x0000000d2e2e7220 */ /* 0x000fc40000410000 */
[-C--:B------:R-:W-:Y:S02]  /*c5d0*/  FMUL.FTZ R47, R47, R13.reuse ;  /* 0x0000000d2f2f7220 */ /* 0x080fe40000410000 */
[-C--:B------:R-:W-:Y:S01]  /*c5e0*/  FMUL.FTZ R164, R164, R14.reuse ;  /* 0x0000000ea4a47220 */ /* 0x080fe20000410000 */
[----:B------:R-:W-:Y:S01]  /*c5f0*/  HMMA.16816.F32 R152, R4, R22, R152 ;  /* 0x000000160498723c */ /* 0x000fe20000001898 */
[----:B------:R-:W1:Y:S01]  /*c600*/  LDSM.16.MT88.4 R20, [R214+0xa000] ;  /* 0x00a00000d614783b */ /* 0x000e620000004200 */
        /* <DEDUP_REMOVED lines=16> */
[----:B--2---:R-:W-:Y:S01]  /*c710*/  HMMA.16816.F32 R56, R4, R28, R56 ;  /* 0x0000001c0438723c */ /* 0x004fe20000001838 */
        /* <DEDUP_REMOVED lines=9> */
[----:B-1----:R-:W-:Y:S01]  /*c7b0*/  HMMA.16816.F32 R236, R4, R20, R40 ;  /* 0x0000001404ec723c */ /* 0x002fe20000001828 */
        /* <DEDUP_REMOVED lines=47> */
[----:B------:R-:W-:Y:S02]  /*cab0*/  FMUL.FTZ R51, R51, R15 ;  /* 0x0000000f33337220 */ /* 0x000fe40000410000 */
[----:B------:R-:W-:Y:S02]  /*cac0*/  FMUL.FTZ R128, R128, R16 ;  /* 0x0000001080807220 */ /* 0x000fe40000410000 */
[----:B------:R-:W-:Y:S01]  /*cad0*/  FFMA.FTZ R4, R187, c[0x0][0x23c], -R12 ;  /* 0x00008f00bb047a23 */ /* 0x000fe2000001080c */
[----:B------:R-:W-:Y:S01]  /*cae0*/  MOV R125, R176 ;  /* 0x000000b0007d7202 */ /* 0x000fe20000000f00 */
[C---:B------:R-:W-:Y:S01]  /*caf0*/  HMMA.16816.F32 R116, R8.reuse, R44, R116 ;  /* 0x0000002c0874723c */ /* 0x040fe20000001874 */
[----:B------:R-:W-:Y:S01]  /*cb00*/  MOV R7, R138 ;  /* 0x0000008a00077202 */ /* 0x000fe20000000f00 */
[----:B------:R1:W-:Y:S01]  /*cb10*/  MUFU.EX2 R198, R4 ;  /* 0x0000000400c67308 */ /* 0x0003e20000000800 */
        /* <DEDUP_REMOVED lines=10> */
[----:B------:R-:W-:Y:S01]  /*cbc0*/  HMMA.16816.F32 R36, R8, R20, R36 ;  /* 0x000000140824723c */ /* 0x000fe20000001824 */
[----:B------:R-:W-:-:S02]  /*cbd0*/  FMUL.FTZ R162, R162, R15 ;  /* 0x0000000fa2a27220 */ /* 0x000fc40000410000 */
[-C--:B------:R-:W-:Y:S02]  /*cbe0*/  FMUL.FTZ R163, R163, R15.reuse ;  /* 0x0000000fa3a37220 */ /* 0x080fe40000410000 */
[----:B-1----:R-:W-:Y:S02]  /*cbf0*/  FFMA.FTZ R4, R133, c[0x0][0x23c], -R12 ;  /* 0x00008f0085047a23 */ /* 0x002fe4000001080c */
[-C--:B------:R-:W-:Y:S01]  /*cc00*/  FMUL.FTZ R172, R172, R16.reuse ;  /* 0x00000010acac7220 */ /* 0x080fe20000410000 */
[----:B------:R-:W-:Y:S01]  /*cc10*/  HMMA.16816.F32 R176, R8, R22, R48 ;  /* 0x0000001608b0723c */ /* 0x000fe20000001830 */
[----:B------:R1:W2:Y:S01]  /*cc20*/  MUFU.EX2 R199, R4 ;  /* 0x0000000400c77308 */ /* 0x0002a20000000800 */
[----:B------:R-:W-:Y:S01]  /*cc30*/  FMUL.FTZ R173, R173, R16 ;  /* 0x00000010adad7220 */ /* 0x000fe20000410000 */
[----:B------:R-:W-:Y:S01]  /*cc40*/  LDSM.16.MT88.4 R48, [R214+0xa800] ;  /* 0x00a80000d630783b */ /* 0x000fe20000004200 */
[-C--:B------:R-:W-:Y:S02]  /*cc50*/  FMUL.FTZ R174, R174, R15.reuse ;  /* 0x0000000faeae7220 */ /* 0x080fe40000410000 */
[----:B------:R-:W-:-:S02]  /*cc60*/  FMUL.FTZ R175, R175, R15 ;  /* 0x0000000fafaf7220 */ /* 0x000fc40000410000 */
[-C--:B------:R-:W-:Y:S01]  /*cc70*/  FMUL.FTZ R52, R52, R16.reuse ;  /* 0x0000001034347220 */ /* 0x080fe20000410000 */
[C---:B------:R-:W-:Y:S01]  /*cc80*/  HMMA.16816.F32 R20, R8.reuse, R46, R128 ;  /* 0x0000002e0814723c */ /* 0x040fe20000001880 */
[-C--:B------:R-:W-:Y:S02]  /*cc90*/  FMUL.FTZ R53, R53, R16.reuse ;  /* 0x0000001035357220 */ /* 0x080fe40000410000 */
[-C--:B------:R-:W-:Y:S02]  /*cca0*/  FMUL.FTZ R54, R54, R15.reuse ;  /* 0x0000000f36367220 */ /* 0x080fe40000410000 */
[----:B------:R-:W-:Y:S02]  /*ccb0*/  FMUL.FTZ R55, R55, R15 ;  /* 0x0000000f37377220 */ /* 0x000fe40000410000 */
[----:B------:R-:W-:Y:S01]  /*ccc0*/  FMUL.FTZ R64, R64, R16 ;  /* 0x0000001040407220 */ /* 0x000fe20000410000 */
[----:B------:R-:W-:Y:S01]  /*ccd0*/  HMMA.16816.F32 R160, R8, R140, R160 ;  /* 0x0000008c08a0723c */ /* 0x000fe200000018a0 */
[----:B-1----:R-:W-:Y:S01]  /*cce0*/  FFMA.FTZ R4, R19, c[0x0][0x23c], -R12 ;  /* 0x00008f0013047a23 */ /* 0x002fe2000001080c */
[----:B--2---:R-:W-:Y:S01]  /*ccf0*/  F2FP.PACK_AB R128, R199, R198 ;  /* 0x000000c6c780723e */ /* 0x004fe200000000ff */
[----:B------:R-:W-:-:S02]  /*cd00*/  FMUL.FTZ R65, R65, R16 ;  /* 0x0000001041417220 */ /* 0x000fc40000410000 */
[----:B------:R1:W-:Y:S01]  /*cd10*/  MUFU.EX2 R244, R4 ;  /* 0x0000000400f47308 */ /* 0x0003e20000000800 */
[-C--:B------:R-:W-:Y:S02]  /*cd20*/  FMUL.FTZ R66, R66, R15.reuse ;  /* 0x0000000f42427220 */ /* 0x080fe40000410000 */
[-C--:B------:R-:W-:Y:S01]  /*cd30*/  FMUL.FTZ R67, R67, R15.reuse ;  /* 0x0000000f43437220 */ /* 0x080fe20000410000 */
[C---:B------:R-:W-:Y:S01]  /*cd40*/  HMMA.16816.F32 R192, R8.reuse, R142, R172 ;  /* 0x0000008e08c0723c */ /* 0x040fe200000018ac */
[-C--:B------:R-:W-:Y:S01]  /*cd50*/  FMUL.FTZ R68, R68, R16.reuse ;  /* 0x0000001044447220 */ /* 0x080fe20000410000 */
[----:B------:R-:W2:Y:S01]  /*cd60*/  LDSM.16.MT88.4 R172, [R211+0xa800] ;  /* 0x00a80000d3ac783b */ /* 0x000ea20000004200 */
[-C--:B------:R-:W-:Y:S02]  /*cd70*/  FMUL.FTZ R69, R69, R16.reuse ;  /* 0x0000001045457220 */ /* 0x080fe40000410000 */
[-C--:B------:R-:W-:Y:S02]  /*cd80*/  FMUL.FTZ R70, R70, R15.reuse ;  /* 0x0000000f46467220 */ /* 0x080fe40000410000 */
[----:B------:R-:W-:Y:S01]  /*cd90*/  FMUL.FTZ R71, R71, R15 ;  /* 0x0000000f47477220 */ /* 0x000fe20000410000 */
[----:B------:R-:W-:Y:S01]  /*cda0*/  HMMA.16816.F32 R52, R8, R28, R52 ;  /* 0x0000001c0834723c */ /* 0x000fe20000001834 */
[----:B------:R-:W-:-:S02]  /*cdb0*/  FMUL.FTZ R80, R80, R16 ;  /* 0x0000001050507220 */ /* 0x000fc40000410000 */
[-C--:B------:R-:W-:Y:S02]  /*cdc0*/  FMUL.FTZ R81, R81, R16.reuse ;  /* 0x0000001051517220 */ /* 0x080fe40000410000 */
[----:B-1----:R-:W-:Y:S02]  /*cdd0*/  FFMA.FTZ R4, R17, c[0x0][0x23c], -R12 ;  /* 0x00008f0011047a23 */ /* 0x002fe4000001080c */
[-C--:B------:R-:W-:Y:S01]  /*cde0*/  FMUL.FTZ R82, R82, R15.reuse ;  /* 0x0000000f52527220 */ /* 0x080fe20000410000 */
[----:B------:R-:W-:Y:S01]  /*cdf0*/  HMMA.16816.F32 R140, R8, R30, R64 ;  /* 0x0000001e088c723c */ /* 0x000fe20000001840 */
[----:B------:R-:W1:Y:S01]  /*ce00*/  MUFU.EX2 R187, R4 ;  /* 0x0000000400bb7308 */ /* 0x000e620000000800 */
[----:B------:R-:W-:Y:S01]  /*ce10*/  FMUL.FTZ R83, R83, R15 ;  /* 0x0000000f53537220 */ /* 0x000fe20000410000 */
[----:B------:R-:W3:Y:S01]  /*ce20*/  LDSM.16.MT88.4 R64, [R213+0xa800] ;  /* 0x00a80000d540783b */ /* 0x000ee20000004200 */
        /* <DEDUP_REMOVED lines=8> */
[----:B-1----:R-:W-:Y:S01]  /*ceb0*/  F2FP.PACK_AB R130, R187, R244 ;  /* 0x000000f4bb82723e */ /* 0x002fe200000000ff */
[----:B------:R-:W-:Y:S01]  /*cec0*/  FFMA.FTZ R4, R191, c[0x0][0x23c], -R3 ;  /* 0x00008f00bf047a23 */ /* 0x000fe20000010803 */
[----:B------:R-:W-:Y:S01]  /*ced0*/  MOV R191, R125 ;  /* 0x0000007d00bf7202 */ /* 0x000fe20000000f00 */
[-C--:B------:R-:W-:Y:S01]  /*cee0*/  FMUL.FTZ R99, R99, R15.reuse ;  /* 0x0000000f63637220 */ /* 0x080fe20000410000 */
[----:B------:R-:W-:Y:S01]  /*cef0*/  MOV R125, R126 ;  /* 0x0000007e007d7202 */ /* 0x000fe20000000f00 */
[----:B------:R1:W-:Y:S01]  /*cf00*/  MUFU.EX2 R181, R4 ;  /* 0x0000000400b57308 */ /* 0x0003e20000000800 */
[----:B------:R-:W-:Y:S01]  /*cf10*/  MOV R126, R182 ;  /* 0x000000b6007e7202 */ /* 0x000fe20000000f00 */
[-C--:B------:R-:W-:Y:S01]  /*cf20*/  FMUL.FTZ R100, R100, R16.reuse ;  /* 0x0000001064647220 */ /* 0x080fe20000410000 */
[----:B------:R-:W-:Y:S01]  /*cf30*/  HMMA.16816.F32 R28, R8, R26, R80 ;  /* 0x0000001a081c723c */ /* 0x000fe20000001850 */
[----:B------:R-:W-:Y:S01]  /*cf40*/  FMUL.FTZ R101, R101, R16 ;  /* 0x0000001065657220 */ /* 0x000fe20000410000 */
[----:B------:R-:W4:Y:S01]  /*cf50*/  LDSM.16.MT88.4 R80, [R209+0xb800] ;  /* 0x00b80000d150783b */ /* 0x000f220000004200 */
[----:B------:R-:W-:-:S02]  /*cf60*/  FMUL.FTZ R102, R102, R15 ;  /* 0x0000000f66667220 */ /* 0x000fc40000410000 */
[-C--:B------:R-:W-:Y:S02]  /*cf70*/  FMUL.FTZ R103, R103, R15.reuse ;  /* 0x0000000f67677220 */ /* 0x080fe40000410000 */
[-C--:B------:R-:W-:Y:S01]  /*cf80*/  FMUL.FTZ R112, R112, R16.reuse ;  /* 0x0000001070707220 */ /* 0x080fe20000410000 */
[C---:B------:R-:W-:Y:S01]  /*cf90*/  HMMA.16816.F32 R84, R8.reuse, R32, R84 ;  /* 0x000000200854723c */ /* 0x040fe20000001854 */
[----:B------:R-:W-:Y:S02]  /*cfa0*/  FMUL.FTZ R113, R113, R16 ;  /* 0x0000001071717220 */ /* 0x000fe40000410000 */
[-C--:B------:R-:W-:Y:S02]  /*cfb0*/  FMUL.FTZ R114, R114, R15.reuse ;  /* 0x0000000f72727220 */ /* 0x080fe40000410000 */
[--C-:B-1----:R-:W-:Y:S02]  /*cfc0*/  FFMA.FTZ R4, R184, c[0x0][0x23c], -R3.reuse ;  /* 0x00008f00b8047a23 */ /* 0x102fe40000010803 */
[----:B------:R-:W-:Y:S01]  /*cfd0*/  FMUL.FTZ R115, R115, R15 ;  /* 0x0000000f73737220 */ /* 0x000fe20000410000 */
[C---:B------:R-:W-:Y:S01]  /*cfe0*/  HMMA.16816.F32 R32, R8.reuse, R34, R96 ;  /* 0x000000220820723c */ /* 0x040fe20000001860 */
[----:B------:R1:W5:Y:S01]  /*cff0*/  MUFU.EX2 R182, R4 ;  /* 0x0000000400b67308 */ /* 0x0003620000000800 */
[----:B------:R-:W2:Y:S06]  /*d000*/  LDSM.16.MT88.4 R96, [R211+0xb800] ;  /* 0x00b80000d360783b */ /* 0x000eac0000004200 */
[C---:B------:R-:W-:Y:S08]  /*d010*/  HMMA.16816.F32 R100, R8.reuse, R40, R100 ;  /* 0x000000280864723c */ /* 0x040ff00000001864 */
[----:B------:R-:W-:Y:S01]  /*d020*/  HMMA.16816.F32 R24, R8, R42, R112 ;  /* 0x0000002a0818723c */ /* 0x000fe20000001870 */
[--C-:B-1----:R-:W-:Y:S01]  /*d030*/  FFMA.FTZ R4, R132, c[0x0][0x23c], -R3.reuse ;  /* 0x00008f0084047a23 */ /* 0x102fe20000010803 */
[----:B-----5:R-:W-:Y:S01]  /*d040*/  F2FP.PACK_AB R129, R182, R181 ;  /* 0x000000b5b681723e */ /* 0x020fe200000000ff */
[----:B------:R-:W-:Y:S01]  /*d050*/  FFMA.FTZ R3, R18, c[0x0][0x23c], -R3 ;  /* 0x00008f0012037a23 */ /* 0x000fe20000010803 */
[----:B------:R-:W1:Y:S01]  /*d060*/  LDSM.16.MT88.4 R112, [R214+0xb800] ;  /* 0x00b80000d670783b */ /* 0x000e620000004200 */
[----:B------:R-:W-:Y:S08]  /*d070*/  MUFU.EX2 R184, R4 ;  /* 0x0000000400b87308 */ /* 0x000ff00000000800 */
[----:B------:R5:W2:Y:S02]  /*d080*/  MUFU.EX2 R180, R3 ;  /* 0x0000000300b47308 */ /* 0x000aa40000000800 */
[----:B-----5:R-:W-:Y:S01]  /*d090*/  FFMA.FTZ R3, R196, c[0x0][0x23c], -R2 ;  /* 0x00008f00c4037a23 */ /* 0x020fe20000010802 */
[----:B------:R-:W-:-:S02]  /*d0a0*/  MOV R196, R157 ;  /* 0x0000009d00c47202 */ /* 0x000fc40000000f00 */
[----:B------:R-:W-:Y:S02]  /*d0b0*/  MOV R157, R158 ;  /* 0x0000009e009d7202 */ /* 0x000fe40000000f00 */
[----:B------:R-:W-:Y:S02]  /*d0c0*/  MOV R158, R159 ;  /* 0x0000009f009e7202 */ /* 0x000fe40000000f00 */
[----:B------:R-:W-:Y:S02]  /*d0d0*/  MOV R159, R139 ;  /* 0x0000008b009f7202 */ /* 0x000fe40000000f00 */
[----:B------:R5:W-:Y:S01]  /*d0e0*/  MUFU.EX2 R139, R3 ;  /* 0x00000003008b7308 */ /* 0x000be20000000800 */
[----:B--2---:R-:W-:-:S07]  /*d0f0*/  F2FP.PACK_AB R131, R180, R184 ;  /* 0x000000b8b483723e */ /* 0x004fce00000000ff */
[----:B------:R-:W-:Y:S01]  /*d100*/  HMMA.16816.F32 R160, R128, R172, R160 ;  /* 0x000000ac80a0723c */ /* 0x000fe200000018a0 */
[----:B-----5:R-:W-:Y:S01]  /*d110*/  FFMA.FTZ R3, R186, c[0x0][0x23c], -R2 ;  /* 0x00008f00ba037a23 */ /* 0x020fe20000010802 */
[----:B------:R-:W-:-:S06]  /*d120*/  MOV R186, R7 ;  /* 0x0000000700ba7202 */ /* 0x000fcc0000000f00 */
[----:B------:R-:W-:Y:S01]  /*d130*/  HMMA.16816.F32 R36, R128, R48, R36 ;  /* 0x000000308024723c */ /* 0x000fe20000001824 */
[----:B------:R-:W-:Y:S01]  /*d140*/  MOV R7, R127 ;  /* 0x0000007f00077202 */ /* 0x000fe20000000f00 */
[----:B------:R2:W5:Y:S01]  /*d150*/  MUFU.EX2 R138, R3 ;  /* 0x00000003008a7308 */ /* 0x0005620000000800 */
[----:B------:R-:W-:-:S05]  /*d160*/  MOV R127, R158 ;  /* 0x0000009e007f7202 */ /* 0x000fca0000000f00 */
[C---:B---3--:R-:W-:Y:S08]  /*d170*/  HMMA.16816.F32 R52, R128.reuse, R64, R52 ;  /* 0x000000408034723c */ /* 0x048ff00000001834 */
[----:B----4-:R-:W-:Y:S01]  /*d180*/  HMMA.16816.F32 R68, R128, R80, R68 ;  /* 0x000000508044723c */ /* 0x010fe20000001844 */
[--C-:B--2---:R-:W-:Y:S01]  /*d190*/  FFMA.FTZ R3, R185, c[0x0][0x23c], -R2.reuse ;  /* 0x00008f00b9037a23 */ /* 0x104fe20000010802 */
[----:B------:R-:W-:Y:S01]  /*d1a0*/  MOV R185, R124 ;  /* 0x0000007c00b97202 */ /* 0x000fe20000000f00 */
[----:B------:R-:W-:Y:S01]  /*d1b0*/  FFMA.FTZ R2, R183, c[0x0][0x23c], -R2 ;  /* 0x00008f00b7027a23 */ /* 0x000fe20000010802 */
[----:B------:R-:W-:Y:S01]  /*d1c0*/  MOV R124, R156 ;  /* 0x0000009c007c7202 */ /* 0x000fe20000000f00 */
[----:B------:R2:W-:Y:S01]  /*d1d0*/  MUFU.EX2 R133, R3 ;  /* 0x0000000300857308 */ /* 0x0005e20000000800 */
[----:B------:R-:W-:-:S02]  /*d1e0*/  MOV R183, R157 ;  /* 0x0000009d00b77202 */ /* 0x000fc40000000f00 */
[C---:B------:R-:W-:Y:S05]  /*d1f0*/  HMMA.16816.F32 R84, R128.reuse, R96, R84 ;  /* 0x000000608054723c */ /* 0x040fea0000001854 */
[----:B------:R3:W-:Y:S03]  /*d200*/  MUFU.EX2 R132, R2 ;  /* 0x0000000200847308 */ /* 0x0007e60000000800 */
[----:B-1----:R-:W-:Y:S01]  /*d210*/  HMMA.16816.F32 R100, R128, R112, R100 ;  /* 0x000000708064723c */ /* 0x002fe20000001864 */
[----:B--2---:R-:W-:Y:S02]  /*d220*/  MOV R3, R124 ;  /* 0x0000007c00037202 */ /* 0x004fe40000000f00 */
[----:B-----5:R-:W-:Y:S01]  /*d230*/  F2FP.PACK_AB R124, R138, R139 ;  /* 0x0000008b8a7c723e */ /* 0x020fe200000000ff */
[----:B---3--:R-:W-:Y:S01]  /*d240*/  FFMA.FTZ R2, R197, c[0x0][0x23c], -R0 ;  /* 0x00008f00c5027a23 */ /* 0x008fe20000010800 */
[----:B------:R-:W-:-:S02]  /*d250*/  MOV R197, R159 ;  /* 0x0000009f00c57202 */ /* 0x000fc40000000f00 */
[----:B------:R-:W1:Y:S01]  /*d260*/  LDSM.16.MT88.4 R156, [R209+0xa800] ;  /* 0x00a80000d19c783b */ /* 0x000e620000004200 */
[----:B------:R2:W-:Y:S02]  /*d270*/  MUFU.EX2 R19, R2 ;  /* 0x0000000200137308 */ /* 0x0005e40000000800 */
[----:B--2---:R-:W-:Y:S01]  /*d280*/  FFMA.FTZ R2, R190, c[0x0][0x23c], -R0 ;  /* 0x00008f00be027a23 */ /* 0x004fe20000010800 */
[----:B------:R-:W-:-:S05]  /*d290*/  MOV R190, R6 ;  /* 0x0000000600be7202 */ /* 0x000fca0000000f00 */
[----:B------:R2:W3:Y:S02]  /*d2a0*/  MUFU.EX2 R18, R2 ;  /* 0x0000000200127308 */ /* 0x0004e40000000800 */
[--C-:B--2---:R-:W-:Y:S01]  /*d2b0*/  FFMA.FTZ R2, R189, c[0x0][0x23c], -R0.reuse ;  /* 0x00008f00bd027a23 */ /* 0x104fe20000010800 */
[----:B------:R-:W-:Y:S01]  /*d2c0*/  MOV R189, R7 ;  /* 0x0000000700bd7202 */ /* 0x000fe20000000f00 */
[----:B------:R-:W-:Y:S01]  /*d2d0*/  FFMA.FTZ R0, R188, c[0x0][0x23c], -R0 ;  /* 0x00008f00bc007a23 */ /* 0x000fe20000010800 */
[----:B------:R-:W2:Y:S03]  /*d2e0*/  LDSM.16.MT88.4 R4, [R213+0xb800] ;  /* 0x00b80000d504783b */ /* 0x000ea60000004200 */
[----:B------:R4:W-:Y:S01]  /*d2f0*/  MUFU.EX2 R17, R2 ;  /* 0x0000000200117308 */ /* 0x0009e20000000800 */
[----:B------:R-:W-:Y:S01]  /*d300*/  MOV R188, R125 ;  /* 0x0000007d00bc7202 */ /* 0x000fe20000000f00 */
[----:B-1----:R-:W-:Y:S01]  /*d310*/  HMMA.16816.F32 R144, R128, R156, R144 ;  /* 0x0000009c8090723c */ /* 0x002fe20000001890 */
[----:B---3--:R-:W-:-:S03]  /*d320*/  F2FP.PACK_AB R125, R18, R19 ;  /* 0x00000013127d723e */ /* 0x008fc600000000ff */
[----:B------:R-:W-:Y:S02]  /*d330*/  FFMA.FTZ R3, R3, R15, R188 ;  /* 0x0000000f03037223 */ /* 0x000fe400000100bc */
[----:B------:R1:W3:Y:S02]  /*d340*/  MUFU.EX2 R12, R0 ;  /* 0x00000000000c7308 */ /* 0x0002e40000000800 */
[----:B------:R-:W-:-:S04]  /*d350*/  FADD.FTZ R3, R183, R3 ;  /* 0x00000003b7037221 */ /* 0x000fc80000010000 */
[----:B------:R-:W-:Y:S01]  /*d360*/  FADD.FTZ R3, R186, R3 ;  /* 0x00000003ba037221 */ /* 0x000fe20000010000 */
[----:B----4-:R-:W-:Y:S02]  /*d370*/  MOV R2, R126 ;  /* 0x0000007e00027202 */ /* 0x010fe40000000f00 */
[----:B------:R-:W-:Y:S01]  /*d380*/  F2FP.PACK_AB R126, R132, R133 ;  /* 0x00000085847e723e */ /* 0x000fe200000000ff */
[----:B------:R-:W-:-:S04]  /*d390*/  FADD.FTZ R3, R191, R3 ;  /* 0x00000003bf037221 */ /* 0x000fc80000010000 */
[----:B------:R-:W-:Y:S01]  /*d3a0*/  FADD.FTZ R3, R181, R3 ;  /* 0x00000003b5037221 */ /* 0x000fe20000010000 */
[----:B-1----:R-:W-:Y:S02]  /*d3b0*/  MOV R0, R127 ;  /* 0x0000007f00007202 */ /* 0x002fe40000000f00 */
[----:B---3--:R-:W-:Y:S01]  /*d3c0*/  F2FP.PACK_AB R127, R12, R17 ;  /* 0x000000110c7f723e */ /* 0x008fe200000000ff */
[----:B------:R-:W-:Y:S02]  /*d3d0*/  FADD.FTZ R3, R182, R3 ;  /* 0x00000003b6037221 */ /* 0x000fe40000010000 */
[----:B------:R-:W-:Y:S02]  /*d3e0*/  FFMA.FTZ R8, R2, R16, R0 ;  /* 0x0000001002087223 */ /* 0x000fe40000010000 */
[----:B------:R-:W-:Y:S02]  /*d3f0*/  FFMA.FTZ R0, R190, R13, R246 ;  /* 0x0000000dbe007223 */ /* 0x000fe400000100f6 */
[----:B------:R-:W-:Y:S01]  /*d400*/  FFMA.FTZ R2, R189, R14, R250 ;  /* 0x0000000ebd027223 */ /* 0x000fe200000100fa */
[----:B------:R-:W-:Y:S01]  /*d410*/  HMMA.16816.F32 R148, R124, R156, R148 ;  /* 0x0000009c7c94723c */ /* 0x000fe20000001894 */
[----:B------:R-:W-:-:S02]  /*d420*/  FADD.FTZ R0, R248, R0 ;  /* 0x00000000f8007221 */ /* 0x000fc40000010000 */
[----:B------:R-:W-:Y:S02]  /*d430*/  FADD.FTZ R2, R249, R2 ;  /* 0x00000002f9027221 */ /* 0x000fe40000010000 */
[----:B------:R-:W-:Y:S02]  /*d440*/  FADD.FTZ R0, R247, R0 ;  /* 0x00000000f7007221 */ /* 0x000fe40000010000 */
[----:B------:R-:W-:Y:S01]  /*d450*/  FADD.FTZ R2, R251, R2 ;  /* 0x00000002fb027221 */ /* 0x000fe20000010000 */
[----:B--2---:R-:W-:Y:S01]  /*d460*/  HMMA.16816.F32 R120, R124, R4, R120 ;  /* 0x000000047c78723c */ /* 0x004fe20000001878 */
[----:B------:R-:W-:Y:S02]  /*d470*/  FADD.FTZ R0, R245, R0 ;  /* 0x00000000f5007221 */ /* 0x000fe40000010000 */
[----:B------:R-:W-:Y:S02]  /*d480*/  FADD.FTZ R2, R252, R2 ;  /* 0x00000002fc027221 */ /* 0x000fe40000010000 */
[----:B------:R-:W-:-:S02]  /*d490*/  FADD.FTZ R0, R19, R0 ;  /* 0x0000000013007221 */ /* 0x000fc40000010000 */
[----:B------:R-:W-:Y:S01]  /*d4a0*/  FADD.FTZ R2, R139, R2 ;  /* 0x000000028b027221 */ /* 0x000fe20000010000 */
[----:B------:R-:W-:Y:S01]  /*d4b0*/  HMMA.16816.F32 R116, R128, R4, R116 ;  /* 0x000000048074723c */ /* 0x000fe20000001874 */
        /* <DEDUP_REMOVED lines=18> */
[C---:B------:R-:W-:Y:S04]  /*d5e0*/  HMMA.16816.F32 R40, R124.reuse, R48, R236 ;  /* 0x000000307c28723c */ /* 0x040fe800000018ec */
[----:B------:R1:W-:Y:S04]  /*d5f0*/  STL [R1+0xc], R248 ;  /* 0x00000cf801007387 */ /* 0x0003e80000100800 */
[----:B------:R1:W-:Y:S01]  /*d600*/  STL [R1+0x8], R246 ;  /* 0x000008f601007387 */ /* 0x0003e20000100800 */
[C---:B------:R-:W-:Y:S03]  /*d610*/  HMMA.16816.F32 R44, R124.reuse, R50, R204 ;  /* 0x000000327c2c723c */ /* 0x040fe600000018cc */
[----:B------:R1:W-:Y:S04]  /*d620*/  STL [R1], R249 ;  /* 0x000000f901007387 */ /* 0x0003e80000100800 */
[----:B------:R1:W-:Y:S01]  /*d630*/  STL [R1+0x4], R247 ;  /* 0x000004f701007387 */ /* 0x0003e20000100800 */
        /* <DEDUP_REMOVED lines=466> */
.L_x_1214:
[----:B------:R-:W-:Y:S05]  /*f360*/  BSYNC B0 ;  /* 0x0000000000007941 */ /* 0x000fea0003800000 */
.L_x_1213:
[----:B------:R-:W0:Y:S02]  /*f370*/  LDGDEPBAR ;  /* 0x00000000000079af */ /* 0x000e240000000000 */
.L_x_1212:
        /* <DEDUP_REMOVED lines=143> */
[-C--:B------:R-:W-:Y:S01]  /*fc70*/  FMUL.FTZ R155, R155, R13.reuse ;  /* 0x0000000d9b9b7220 */ /* 0x080fe20000410000 */
[----:B------:R-:W-:Y:S01]  /*fc80*/  MOV R159, R246 ;  /* 0x000000f6009f7202 */ /* 0x000fe20000000f00 */
[----:B------:R-:W-:Y:S01]  /*fc90*/  FMUL.FTZ R40, R40, R14 ;  /* 0x0000000e28287220 */ /* 0x000fe20000410000 */
        /* <DEDUP_REMOVED lines=499> */
[----:B------:R1:W2:Y:S08]  /*11bd0*/  I2F R14, R12 ;  /* 0x0000000c000e7306 */ /* 0x0002b00000201400 */
        /* <DEDUP_REMOVED lines=10> */
[----:B------:R-:W-:Y:S01]  /*11c80*/  FSEL R137, R16, -INF , !P5 ;  /* 0xff80000010897808 */ /* 0x000fe20006800000 */
[----:B------:R-:W-:Y:S01]  /*11c90*/  IMAD.IADD R17, R231, 0x1, -R2 ;  /* 0x00000001e7117824 */ /* 0x000fe200078e0a02 */
[----:B------:R-:W-:Y:S02]  /*11ca0*/  IABS R3, R3 ;  /* 0x0000000300037213 */ /* 0x000fe40000000000 */
[----:B------:R-:W-:-:S02]  /*11cb0*/  FSEL R178, R18, -INF , !P1 ;  /* 0xff80000012b27808 */ /* 0x000fc40004800000 */
[----:B------:R-:W3:Y:S01]  /*11cc0*/  I2F R20, R3 ;  /* 0x0000000300147306 */ /* 0x000ee20000201400 */
[C---:B------:R-:W-:Y:S02]  /*11cd0*/  ISETP.GE.AND P6, PT, R2.reuse, R235, PT ;  /* 0x000000eb0200720c */ /* 0x040fe40003fc6270 */
[C---:B------:R-:W-:Y:S02]  /*11ce0*/  ISETP.GE.AND P5, PT, R2.reuse, R234, PT ;  /* 0x000000ea0200720c */ /* 0x040fe40003fa6270 */
[C---:B------:R-:W-:Y:S02]  /*11cf0*/  ISETP.GE.AND P4, PT, R2.reuse, R233, PT ;  /* 0x000000e90200720c */ /* 0x040fe40003f86270 */
[C---:B------:R-:W-:Y:S01]  /*11d00*/  ISETP.GE.AND P1, PT, R2.reuse, R232, PT ;  /* 0x000000e80200720c */ /* 0x040fe20003f26270 */
        /* <DEDUP_REMOVED lines=10> */
[----:B------:R-:W-:Y:S01]  /*11db0*/  ISETP.LT.OR P1, PT, R2, R227, P1 ;  /* 0x000000e30200720c */ /* 0x000fe20000f21670 */
[----:B------:R1:W2:Y:S01]  /*11dc0*/  I2F R22, R13 ;  /* 0x0000000d00167306 */ /* 0x0002a20000201400 */
[----:B------:R-:W-:Y:S01]  /*11dd0*/  IMAD.IADD R18, R226, 0x1, -R3 ;  /* 0x00000001e2127824 */ /* 0x000fe200078e0a03 */
[----:B------:R-:W-:Y:S01]  /*11de0*/  FSEL R29, R20, -INF , !P6 ;  /* 0xff800000141d7808 */ /* 0x000fe20007000000 */
[----:B------:R-:W-:Y:S01]  /*11df0*/  IMAD.MOV.U32 R16, RZ, RZ, R12 ;  /* 0x000000ffff107224 */ /* 0x000fe200078e000c */
[----:B------:R-:W-:-:S02]  /*11e00*/  FSEL R139, R19, -INF , !P0 ;  /* 0xff800000138b7808 */ /* 0x000fc40004000000 */
[----:B------:R-:W-:Y:S01]  /*11e10*/  IABS R2, R18 ;  /* 0x0000001200027213 */ /* 0x000fe20000000000 */
[----:B------:R-:W-:Y:S01]  /*11e20*/  IMAD.IADD R18, R224, 0x1, -R3 ;  /* 0x00000001e0127824 */ /* 0x000fe200078e0a03 */
[----:B------:R3:W4:Y:S01]  /*11e30*/  I2F R21, R16 ;  /* 0x0000001000157306 */ /* 0x0007220000201400 */
[C---:B------:R-:W-:Y:S02]  /*11e40*/  ISETP.GE.AND P0, PT, R3.reuse, R235, PT ;  /* 0x000000eb0300720c */ /* 0x040fe40003f06270 */
        /* <DEDUP_REMOVED lines=217> */
.L_x_1217:
[----:B------:R-:W-:Y:S05]  /*12be0*/  BSYNC B0 ;  /* 0x0000000000007941 */ /* 0x000fea0003800000 */
.L_x_1216:
[----:B------:R-:W0:Y:S02]  /*12bf0*/  LDGDEPBAR ;  /* 0x00000000000079af */ /* 0x000e240000000000 */
.L_x_1215:
        /* <DEDUP_REMOVED lines=40> */
[----:B------:R-:W-:Y:S02]  /*12e80*/  MOV R33, R240 ;  /* 0x000000f000217202 */ /* 0x000fe40000000f00 */
[----:B------:R-:W-:Y:S02]  /*12e90*/  MOV R195, R24 ;  /* 0x0000001800c37202 */ /* 0x000fe40000000f00 */
[----:B-1----:R-:W-:-:S02]  /*12ea0*/  FMNMX.FTZ R2, R6, R2, !PT ;  /* 0x0000000206027209 */ /* 0x002fc40007810000 */
[----:B--2---:R-:W-:-:S03]  /*12eb0*/  FMNMX.FTZ R0, R0, R4, !PT ;  /* 0x0000000400007209 */ /* 0x004fc60007810000 */
[----:B------:R-:W1:Y:S01]  /*12ec0*/  SHFL.BFLY PT, R134, R2, 0x1, 0x1f ;  /* 0x0c201f0002867f89 */ /* 0x000e6200000e0000 */
[----:B------:R-:W-:Y:S02]  /*12ed0*/  FMNMX.FTZ R4, R187, R3, !PT ;  /* 0x00000003bb047209 */ /* 0x000fe40007810000 */
[----:B---3--:R-:W-:Y:S01]  /*12ee0*/  FMNMX.FTZ R136, R136, R5, !PT ;  /* 0x0000000588887209 */ /* 0x008fe20007810000 */
[----:B------:R-:W2:Y:S03]  /*12ef0*/  SHFL.BFLY PT, R135, R0, 0x1, 0x1f ;  /* 0x0c201f0000877f89 */ /* 0x000ea600000e0000 */
[C---:B------:R-:W-:Y:S01]  /*12f00*/  FSETP.NEU.FTZ.AND P3, PT, R136.reuse, -INF , PT ;  /* 0xff8000008800780b */ /* 0x040fe20003f7d000 */
[----:B------:R-:W-:Y:S01]  /*12f10*/  FMUL.FTZ R12, R136, c[0x0][0x23c] ;  /* 0x00008f00880c7a20 */ /* 0x000fe20000410000 */
[----:B------:R-:W3:Y:S04]  /*12f20*/  SHFL.BFLY PT, R5, R4, 0x2, 0x1f ;  /* 0x0c401f0004057f89 */ /* 0x000ee800000e0000 */
[----:B------:R-:W-:-:S05]  /*12f30*/  FSEL R12, R12, RZ, P3 ;  /* 0x000000ff0c0c7208 */ /* 0x000fca0001800000 */
[----:B------:R-:W-:-:S04]  /*12f40*/  FFMA.FTZ R3, R177, c[0x0][0x23c], -R12 ;  /* 0x00008f00b1037a23 */ /* 0x000fc8000001080c */
[----:B------:R4:W-:Y:S01]  /*12f50*/  MUFU.EX2 R193, R3 ;  /* 0x0000000300c17308 */ /* 0x0009e20000000800 */
[----:B-1----:R-:W-:Y:S02]  /*12f60*/  FMNMX.FTZ R134, R2, R134, !PT ;  /* 0x0000008602867209 */ /* 0x002fe40007810000 */
[----:B--2---:R-:W-:Y:S01]  /*12f70*/  FMNMX.FTZ R135, R0, R135, !PT ;  /* 0x0000008700877209 */ /* 0x004fe20007810000 */
[--C-:B------:R-:W-:Y:S01]  /*12f80*/  FFMA.FTZ R0, R29, c[0x0][0x23c], -R12.reuse ;  /* 0x00008f001d007a23 */ /* 0x100fe2000001080c */
[C---:B------:R-:W-:Y:S01]  /*12f90*/  FSETP.NEU.FTZ.AND P1, PT, R134.reuse, -INF , PT ;  /* 0xff8000008600780b */ /* 0x040fe20003f3d000 */
[----:B------:R-:W-:Y:S01]  /*12fa0*/  FMUL.FTZ R2, R134, c[0x0][0x23c] ;  /* 0x00008f0086027a20 */ /* 0x000fe20000410000 */
[----:B------:R-:W-:Y:S01]  /*12fb0*/  FSETP.NEU.FTZ.AND P2, PT, R135, -INF , PT ;  /* 0xff8000008700780b */ /* 0x000fe20003f5d000 */
[----:B------:R1:W2:Y:S01]  /*12fc0*/  MUFU.EX2 R9, R0 ;  /* 0x0000000000097308 */ /* 0x0002a20000000800 */
[----:B---3--:R-:W-:Y:S02]  /*12fd0*/  FMNMX.FTZ R4, R5, R4, !PT ;  /* 0x0000000405047209 */ /* 0x008fe40007810000 */
[----:B------:R-:W-:Y:S01]  /*12fe0*/  FSEL R2, R2, RZ, P1 ;  /* 0x000000ff02027208 */ /* 0x000fe20000800000 */
[--C-:B----4-:R-:W-:Y:S01]  /*12ff0*/  FFMA.FTZ R3, R137, c[0x0][0x23c], -R12.reuse ;  /* 0x00008f0089037a23 */ /* 0x110fe2000001080c */
[----:B------:R-:W-:Y:S01]  /*13000*/  FSEL R6, R134, RZ, P1 ;  /* 0x000000ff86067208 */ /* 0x000fe20000800000 */
[----:B------:R-:W3:Y:S02]  /*13010*/  SHFL.BFLY PT, R137, R4, 0x1, 0x1f ;  /* 0x0c201f0004897f89 */ /* 0x000ee400000e0000 */
[----:B------:R4:W-:Y:S01]  /*13020*/  MUFU.EX2 R7, R3 ;  /* 0x0000000300077308 */ /* 0x0009e20000000800 */
[----:B-1----:R-:W-:-:S07]  /*13030*/  FFMA.FTZ R0, R25, c[0x0][0x23c], -R12 ;  /* 0x00008f0019007a23 */ /* 0x002fce000001080c */
[----:B------:R1:W-:Y:S01]  /*13040*/  MUFU.EX2 R34, R0 ;  /* 0x0000000000227308 */ /* 0x0003e20000000800 */
[----:B----4-:R-:W-:-:S05]  /*13050*/  FMUL.FTZ R3, R135, c[0x0][0x23c] ;  /* 0x00008f0087037a20 */ /* 0x010fca0000410000 */
[----:B------:R-:W-:Y:S02]  /*13060*/  FSEL R3, R3, RZ, P2 ;  /* 0x000000ff03037208 */ /* 0x000fe40001000000 */
[----:B---3--:R-:W-:Y:S01]  /*13070*/  FMNMX.FTZ R137, R4, R137, !PT ;  /* 0x0000008904897209 */ /* 0x008fe20007810000 */
[--C-:B------:R-:W-:Y:S01]  /*13080*/  FFMA.FTZ R4, R138, c[0x0][0x23c], -R2.reuse ;  /* 0x00008f008a047a23 */ /* 0x100fe20000010802 */
[----:B------:R-:W-:Y:S01]  /*13090*/  MOV R138, R33 ;  /* 0x00000021008a7202 */ /* 0x000fe20000000f00 */
[----:B-1----:R-:W-:Y:S01]  /*130a0*/  FFMA.FTZ R0, R179, c[0x0][0x23c], -R3 ;  /* 0x00008f00b3007a23 */ /* 0x002fe20000010803 */
[----:B------:R-:W-:Y:S01]  /*130b0*/  FSETP.NEU.FTZ.AND P0, PT, R137, -INF , PT ;  /* 0xff8000008900780b */ /* 0x000fe20003f1d000 */
[----:B------:R1:W-:Y:S08]  /*130c0*/  MUFU.EX2 R251, R4 ;  /* 0x0000000400fb7308 */ /* 0x0003f00000000800 */
[----:B------:R3:W-:Y:S01]  /*130d0*/  MUFU.EX2 R194, R0 ;  /* 0x0000000000c27308 */ /* 0x0007e20000000800 */
[----:B-1----:R-:W-:-:S07]  /*130e0*/  FFMA.FTZ R4, R28, c[0x0][0x23c], -R2 ;  /* 0x00008f001c047a23 */ /* 0x002fce0000010802 */
[----:B------:R-:W-:Y:S01]  /*130f0*/  MUFU.EX2 R252, R4 ;  /* 0x0000000400fc7308 */ /* 0x000fe20000000800 */
[----:B---3--:R-:W-:-:S07]  /*13100*/  FFMA.FTZ R0, R176, c[0x0][0x23c], -R3 ;  /* 0x00008f00b0007a23 */ /* 0x008fce0000010803 */
[----:B------:R1:W3:Y:S02]  /*13110*/  MUFU.EX2 R35, R0 ;  /* 0x0000000000237308 */ /* 0x0002e40000000800 */
[----:B-1----:R-:W-:-:S06]  /*13120*/  FFMA.FTZ R0, R31, c[0x0][0x23c], -R3 ;  /* 0x00008f001f007a23 */ /* 0x002fcc0000010803 */
[----:B------:R1:W4:Y:S02]  /*13130*/  MUFU.EX2 R8, R0 ;  /* 0x0000000000087308 */ /* 0x0003240000000800 */
[----:B-1----:R-:W-:-:S06]  /*13140*/  FFMA.FTZ R0, R27, c[0x0][0x23c], -R3 ;  /* 0x00008f001b007a23 */ /* 0x002fcc0000010803 */
[----:B------:R1:W5:Y:S02]  /*13150*/  MUFU.EX2 R192, R0 ;  /* 0x0000000000c07308 */ /* 0x0003640000000800 */
[----:B-1----:R-:W-:Y:S01]  /*13160*/  FFMA.FTZ R0, R180, c[0x0][0x23c], -R2 ;  /* 0x00008f00b4007a23 */ /* 0x002fe20000010802 */
[----:B--2---:R-:W-:Y:S02]  /*13170*/  MOV R180, R9 ;  /* 0x0000000900b47202 */ /* 0x004fe40000000f00 */
[----:B---3--:R-:W-:-:S03]  /*13180*/  F2FP.PACK_AB R9, R35, R194 ;  /* 0x000000c22309723e */ /* 0x008fc600000000ff */
[----:B------:R1:W-:Y:S01]  /*13190*/  MUFU.EX2 R250, R0 ;  /* 0x0000000000fa7308 */ /* 0x0003e20000000800 */
[----:B------:R-:W-:Y:S01]  /*131a0*/  F2FP.PACK_AB R10, R34, R180 ;  /* 0x000000b4220a723e */ /* 0x000fe200000000ff */
[----:B-1----:R-:W-:-:S06]  /*131b0*/  FFMA.FTZ R0, R178, c[0x0][0x23c], -R2 ;  /* 0x00008f00b2007a23 */ /* 0x002fcc0000010802 */
[----:B------:R1:W-:Y:S02]  /*131c0*/  MUFU.EX2 R249, R0 ;  /* 0x0000000000f97308 */ /* 0x0003e40000000800 */
[----:B-1----:R-:W-:-:S05]  /*131d0*/  FMUL.FTZ R0, R137, c[0x0][0x23c] ;  /* 0x00008f0089007a20 */ /* 0x002fca0000410000 */
[----:B------:R-:W-:-:S05]  /*131e0*/  FSEL R0, R0, RZ, P0 ;  /* 0x000000ff00007208 */ /* 0x000fca0000000000 */
[--C-:B------:R-:W-:Y:S01]  /*131f0*/  FFMA.FTZ R4, R181, c[0x0][0x23c], -R0.reuse ;  /* 0x00008f00b5047a23 */ /* 0x100fe20000010800 */
[----:B----4-:R-:W-:Y:S01]  /*13200*/  MOV R181, R8 ;  /* 0x0000000800b57202 */ /* 0x010fe20000000f00 */
[--C-:B------:R-:W-:Y:S02]  /*13210*/  FFMA.FTZ R5, R30, c[0x0][0x23c], -R0.reuse ;  /* 0x00008f001e057a23 */ /* 0x100fe40000010800 */
[----:B------:R1:W-:Y:S01]  /*13220*/  MUFU.EX2 R246, R4 ;  /* 0x0000000400f67308 */ /* 0x0003e20000000800 */
[----:B-----5:R-:W-:Y:S01]  /*13230*/  F2FP.PACK_AB R11, R192, R181 ;  /* 0x000000b5c00b723e */ /* 0x020fe200000000ff */
[----:B------:R-:W2:Y:S06]  /*13240*/  LDSM.16.MT88.4 R28, [R213+0xa000] ;  /* 0x00a00000d51c783b */ /* 0x000eac0000004200 */
[----:B------:R3:W-:Y:S01]  /*13250*/  MUFU.EX2 R247, R5 ;  /* 0x0000000500f77308 */ /* 0x0007e20000000800 */
[----:B-1----:R-:W-:Y:S01]  /*13260*/  FFMA.FTZ R4, R139, c[0x0][0x23c], -R0 ;  /* 0x00008f008b047a23 */ /* 0x002fe20000010800 */
[----:B------:R-:W-:-:S06]  /*13270*/  MOV R139, R7 ;  /* 0x00000007008b7202 */ /* 0x000fcc0000000f00 */
        /* <DEDUP_REMOVED lines=28> */
[-C--:B-----5:R-:W-:Y:S01]  /*13440*/  FMUL.FTZ R150, R150, R13.reuse ;  /* 0x0000000d96967220 */ /* 0x0a0fe20000410000 */
[----:B------:R-:W-:Y:S01]  /*13450*/  LDSM.16.MT88.4 R24, [R209+0xb000] ;  /* 0x00b00000d118783b */ /* 0x000fe20000004200 */
        /* <DEDUP_REMOVED lines=19> */
[----:B------:R-:W-:Y:S01]  /*13590*/  MOV R193, R32 ;  /* 0x0000002000c17202 */ /* 0x000fe20000000f00 */
[-C--:B------:R-:W-:Y:S01]  /*135a0*/  FMUL.FTZ R43, R43, R13.reuse ;  /* 0x0000000d2b2b7220 */ /* 0x080fe20000410000 */
[----:B------:R-:W-:Y:S01]  /*135b0*/  LDSM.16.MT88.4 R32, [R211+0xb000] ;  /* 0x00b00000d320783b */ /* 0x000fe20000004200 */
[----:B------:R-:W-:Y:S01]  /*135c0*/  HMMA.16816.F32 R148, R4, R20, R148 ;  /* 0x000000140494723c */ /* 0x000fe20000001894 */
[----:B------:R-:W-:Y:S01]  /*135d0*/  FMUL.FTZ R45, R45, R14 ;  /* 0x0000000e2d2d7220 */ /* 0x000fe20000410000 */
[----:B------:R-:W-:Y:S01]  /*135e0*/  MOV R156, R244 ;  /* 0x000000f4009c7202 */ /* 0x000fe20000000f00 */
        /* <DEDUP_REMOVED lines=97> */
[-C--:B------:R-:W-:Y:S02]  /*13c00*/  FMUL.FTZ R67, R67, R15.reuse ;  /* 0x0000000f43437220 */ /* 0x080fe40000410000 */
[----:B-1----:R-:W-:Y:S01]  /*13c10*/  FFMA.FTZ R4, R133, c[0x0][0x23c], -R12 ;  /* 0x00008f0085047a23 */ /* 0x002fe2000001080c */
[----:B------:R-:W-:Y:S01]  /*13c20*/  HMMA.16816.F32 R192, R8, R142, R172 ;  /* 0x0000008e08c0723c */ /* 0x000fe200000018ac */
[-C--:B------:R-:W-:Y:S01]  /*13c30*/  FMUL.FTZ R36, R36, R16.reuse ;  /* 0x0000001024247220 */ /* 0x080fe20000410000 */
[----:B------:R-:W1:Y:S01]  /*13c40*/  LDSM.16.MT88.4 R172, [R211+0xa800] ;  /* 0x00a80000d3ac783b */ /* 0x000e620000004200 */
[----:B------:R2:W3:Y:S01]  /*13c50*/  MUFU.EX2 R199, R4 ;  /* 0x0000000400c77308 */ /* 0x0004e20000000800 */
        /* <DEDUP_REMOVED lines=9> */
[----:B------:R-:W-:Y:S01]  /*13cf0*/  FMUL.FTZ R68, R68, R16 ;  /* 0x0000001044447220 */ /* 0x000fe20000410000 */
[----:B------:R-:W-:Y:S01]  /*13d00*/  LDSM.16.MT88.4 R64, [R213+0xa800] ;  /* 0x00a80000d540783b */ /* 0x000fe20000004200 */
[----:B--2---:R-:W-:-:S02]  /*13d10*/  FFMA.FTZ R4, R19, c[0x0][0x23c], -R12 ;  /* 0x00008f0013047a23 */ /* 0x004fc4000001080c */
[-C--:B------:R-:W-:Y:S02]  /*13d20*/  FMUL.FTZ R69, R69, R16.reuse ;  /* 0x0000001045457220 */ /* 0x080fe40000410000 */
[----:B------:R2:W-:Y:S01]  /*13d30*/  MUFU.EX2 R244, R4 ;  /* 0x0000000400f47308 */ /* 0x0005e20000000800 */
[-C--:B------:R-:W-:Y:S01]  /*13d40*/  FMUL.FTZ R70, R70, R15.reuse ;  /* 0x0000000f46467220 */ /* 0x080fe20000410000 */
[C---:B------:R-:W-:Y:S01]  /*13d50*/  HMMA.16816.F32 R36, R8.reuse, R20, R36 ;  /* 0x000000140824723c */ /* 0x040fe20000001824 */
[-C--:B------:R-:W-:Y:S02]  /*13d60*/  FMUL.FTZ R71, R71, R15.reuse ;  /* 0x0000000f47477220 */ /* 0x080fe40000410000 */
[-C--:B------:R-:W-:Y:S02]  /*13d70*/  FMUL.FTZ R80, R80, R16.reuse ;  /* 0x0000001050507220 */ /* 0x080fe40000410000 */
[-C--:B------:R-:W-:Y:S02]  /*13d80*/  FMUL.FTZ R81, R81, R16.reuse ;  /* 0x0000001051517220 */ /* 0x080fe40000410000 */
[-C--:B------:R-:W-:Y:S01]  /*13d90*/  FMUL.FTZ R82, R82, R15.reuse ;  /* 0x0000000f52527220 */ /* 0x080fe20000410000 */
[----:B------:R-:W-:Y:S01]  /*13da0*/  HMMA.16816.F32 R176, R8, R22, R48 ;  /* 0x0000001608b0723c */ /* 0x000fe20000001830 */
[----:B------:R-:W-:Y:S01]  /*13db0*/  FMUL.FTZ R83, R83, R15 ;  /* 0x0000000f53537220 */ /* 0x000fe20000410000 */
[----:B------:R-:W4:Y:S01]  /*13dc0*/  LDSM.16.MT88.4 R48, [R214+0xa800] ;  /* 0x00a80000d630783b */ /* 0x000f220000004200 */
[----:B------:R-:W-:-:S02]  /*13dd0*/  FMUL.FTZ R84, R84, R16 ;  /* 0x0000001054547220 */ /* 0x000fc40000410000 */
[-C--:B------:R-:W-:Y:S02]  /*13de0*/  FMUL.FTZ R85, R85, R16.reuse ;  /* 0x0000001055557220 */ /* 0x080fe40000410000 */
[----:B--2---:R-:W-:Y:S01]  /*13df0*/  FFMA.FTZ R4, R17, c[0x0][0x23c], -R12 ;  /* 0x00008f0011047a23 */ /* 0x004fe2000001080c */
[C---:B------:R-:W-:Y:S01]  /*13e00*/  HMMA.16816.F32 R68, R8.reuse, R24, R68 ;  /* 0x000000180844723c */ /* 0x040fe20000001844 */
[-C--:B------:R-:W-:Y:S02]  /*13e10*/  FMUL.FTZ R86, R86, R15.reuse ;  /* 0x0000000f56567220 */ /* 0x080fe40000410000 */
[----:B------:R2:W5:Y:S01]  /*13e20*/  MUFU.EX2 R197, R4 ;  /* 0x0000000400c57308 */ /* 0x0005620000000800 */
[-C--:B------:R-:W-:Y:S02]  /*13e30*/  FMUL.FTZ R87, R87, R15.reuse ;  /* 0x0000000f57577220 */ /* 0x080fe40000410000 */
[-C--:B------:R-:W-:Y:S02]  /*13e40*/  FMUL.FTZ R96, R96, R16.reuse ;  /* 0x0000001060607220 */ /* 0x080fe40000410000 */
[----:B------:R-:W-:Y:S01]  /*13e50*/  FMUL.FTZ R97, R97, R16 ;  /* 0x0000001061617220 */ /* 0x000fe20000410000 */
[----:B------:R-:W-:Y:S01]  /*13e60*/  HMMA.16816.F32 R28, R8, R26, R80 ;  /* 0x0000001a081c723c */ /* 0x000fe20000001850 */
[-C--:B------:R-:W-:Y:S01]  /*13e70*/  FMUL.FTZ R98, R98, R15.reuse ;  /* 0x0000000f62627220 */ /* 0x080fe20000410000 */
[----:B------:R-:W1:Y:S01]  /*13e80*/  LDSM.16.MT88.4 R80, [R209+0xb800] ;  /* 0x00b80000d150783b */ /* 0x000e620000004200 */
[----:B------:R-:W-:-:S02]  /*13e90*/  FMUL.FTZ R99, R99, R15 ;  /* 0x0000000f63637220 */ /* 0x000fc40000410000 */
[-C--:B------:R-:W-:Y:S02]  /*13ea0*/  FMUL.FTZ R112, R112, R16.reuse ;  /* 0x0000001070707220 */ /* 0x080fe40000410000 */
[----:B------:R-:W-:Y:S01]  /*13eb0*/  FMUL.FTZ R113, R113, R16 ;  /* 0x0000001071717220 */ /* 0x000fe20000410000 */
[C---:B------:R-:W-:Y:S01]  /*13ec0*/  HMMA.16816.F32 R84, R8.reuse, R32, R84 ;  /* 0x000000200854723c */ /* 0x040fe20000001854 */
[-C--:B------:R-:W-:Y:S02]  /*13ed0*/  FMUL.FTZ R114, R114, R15.reuse ;  /* 0x0000000f72727220 */ /* 0x080fe40000410000 */
[----:B--2---:R-:W-:Y:S01]  /*13ee0*/  FFMA.FTZ R4, R190, c[0x0][0x23c], -R3 ;  /* 0x00008f00be047a23 */ /* 0x004fe20000010803 */
[----:B------:R-:W-:Y:S01]  /*13ef0*/  MOV R190, R124 ;  /* 0x0000007c00be7202 */ /* 0x000fe20000000f00 */
[-C--:B------:R-:W-:Y:S01]  /*13f00*/  FMUL.FTZ R115, R115, R15.reuse ;  /* 0x0000000f73737220 */ /* 0x080fe20000410000 */
[----:B------:R-:W-:Y:S01]  /*13f10*/  MOV R124, R180 ;  /* 0x000000b4007c7202 */ /* 0x000fe20000000f00 */
[----:B------:R2:W-:Y:S01]  /*13f20*/  MUFU.EX2 R181, R4 ;  /* 0x0000000400b57308 */ /* 0x0005e20000000800 */
[-C--:B------:R-:W-:Y:S01]  /*13f30*/  FMUL.FTZ R128, R128, R16.reuse ;  /* 0x0000001080807220 */ /* 0x080fe20000410000 */
[----:B------:R-:W-:Y:S01]  /*13f40*/  HMMA.16816.F32 R32, R8, R34, R96 ;  /* 0x000000220820723c */ /* 0x000fe20000001860 */
[----:B------:R-:W-:Y:S01]  /*13f50*/  FMUL.FTZ R129, R129, R16 ;  /* 0x0000001081817220 */ /* 0x000fe20000410000 */
[----:B------:R-:W1:Y:S01]  /*13f60*/  LDSM.16.MT88.4 R96, [R211+0xb800] ;  /* 0x00b80000d360783b */ /* 0x000e620000004200 */
[----:B------:R-:W-:-:S02]  /*13f70*/  FMUL.FTZ R130, R130, R15 ;  /* 0x0000000f82827220 */ /* 0x000fc40000410000 */
[-C--:B------:R-:W-:Y:S02]  /*13f80*/  FMUL.FTZ R131, R131, R15.reuse ;  /* 0x0000000f83837220 */ /* 0x080fe40000410000 */
[-C--:B------:R-:W-:Y:S01]  /*13f90*/  FMUL.FTZ R100, R100, R16.reuse ;  /* 0x0000001064647220 */ /* 0x080fe20000410000 */
[C---:B------:R-:W-:Y:S01]  /*13fa0*/  HMMA.16816.F32 R24, R8.reuse, R42, R112 ;  /* 0x0000002a0818723c */ /* 0x040fe20000001870 */
[----:B------:R-:W-:Y:S01]  /*13fb0*/  FMUL.FTZ R101, R101, R16 ;  /* 0x0000001065657220 */ /* 0x000fe20000410000 */
[----:B------:R-:W1:Y:S01]  /*13fc0*/  LDSM.16.MT88.4 R112, [R214+0xb800] ;  /* 0x00b80000d670783b */ /* 0x000e620000004200 */
[-C--:B------:R-:W-:Y:S02]  /*13fd0*/  FMUL.FTZ R102, R102, R15.reuse ;  /* 0x0000000f66667220 */ /* 0x080fe40000410000 */
[----:B------:R-:W-:Y:S02]  /*13fe0*/  FMUL.FTZ R103, R103, R15 ;  /* 0x0000000f67677220 */ /* 0x000fe40000410000 */
[--C-:B--2---:R-:W-:Y:S01]  /*13ff0*/  FFMA.FTZ R4, R183, c[0x0][0x23c], -R3.reuse ;  /* 0x00008f00b7047a23 */ /* 0x104fe20000010803 */
[C---:B------:R-:W-:Y:S03]  /*14000*/  HMMA.16816.F32 R20, R8.reuse, R46, R128 ;  /* 0x0000002e0814723c */ /* 0x040fe60000001880 */
[----:B------:R2:W2:Y:S04]  /*14010*/  MUFU.EX2 R183, R4 ;  /* 0x0000000400b77308 */ /* 0x0004a80000000800 */
[----:B---3--:R-:W-:Y:S01]  /*14020*/  F2FP.PACK_AB R128, R199, R198 ;  /* 0x000000c6c780723e */ /* 0x008fe200000000ff */
[----:B------:R-:W-:Y:S01]  /*14030*/  HMMA.16816.F32 R100, R8, R40, R100 ;  /* 0x000000280864723c */ /* 0x000fe20000001864 */
[----:B-----5:R-:W-:Y:S01]  /*14040*/  F2FP.PACK_AB R130, R197, R244 ;  /* 0x000000f4c582723e */ /* 0x020fe200000000ff */
[--C-:B--2---:R-:W-:Y:S01]  /*14050*/  FFMA.FTZ R4, R132, c[0x0][0x23c], -R3.reuse ;  /* 0x00008f0084047a23 */ /* 0x104fe20000010803 */
[----:B------:R-:W-:Y:S01]  /*14060*/  F2FP.PACK_AB R129, R183, R181 ;  /* 0x000000b5b781723e */ /* 0x000fe200000000ff */
[----:B------:R-:W-:-:S02]  /*14070*/  FFMA.FTZ R3, R18, c[0x0][0x23c], -R3 ;  /* 0x00008f0012037a23 */ /* 0x000fc40000010803 */
[----:B------:R-:W-:Y:S08]  /*14080*/  MUFU.EX2 R186, R4 ;  /* 0x0000000400ba7308 */ /* 0x000ff00000000800 */
[----:B------:R2:W3:Y:S02]  /*14090*/  MUFU.EX2 R180, R3 ;  /* 0x0000000300b47308 */ /* 0x0004e40000000800 */
[----:B--2---:R-:W-:Y:S01]  /*140a0*/  FFMA.FTZ R3, R191, c[0x0][0x23c], -R2 ;  /* 0x00008f00bf037a23 */ /* 0x004fe20000010802 */
[----:B------:R-:W-:-:S02]  /*140b0*/  MOV R191, R157 ;  /* 0x0000009d00bf7202 */ /* 0x000fc40000000f00 */
[----:B------:R-:W-:Y:S02]  /*140c0*/  MOV R157, R158 ;  /* 0x0000009e009d7202 */ /* 0x000fe40000000f00 */
[----:B------:R-:W-:Y:S02]  /*140d0*/  MOV R158, R159 ;  /* 0x0000009f009e7202 */ /* 0x000fe40000000f00 */
[----:B------:R-:W-:Y:S02]  /*140e0*/  MOV R159, R139 ;  /* 0x0000008b009f7202 */ /* 0x000fe40000000f00 */
[----:B------:R2:W-:Y:S01]  /*140f0*/  MUFU.EX2 R139, R3 ;  /* 0x00000003008b7308 */ /* 0x0005e20000000800 */
[----:B---3--:R-:W-:-:S07]  /*14100*/  F2FP.PACK_AB R131, R180, R186 ;  /* 0x000000bab483723e */ /* 0x008fce00000000ff */
[----:B-1----:R-:W-:Y:S01]  /*14110*/  HMMA.16816.F32 R160, R128, R172, R160 ;  /* 0x000000ac80a0723c */ /* 0x002fe200000018a0 */
[----:B--2---:R-:W-:Y:S01]  /*14120*/  FFMA.FTZ R3, R185, c[0x0][0x23c], -R2 ;  /* 0x00008f00b9037a23 */ /* 0x004fe20000010802 */
[----:B------:R-:W-:-:S06]  /*14130*/  MOV R185, R7 ;  /* 0x0000000700b97202 */ /* 0x000fcc0000000f00 */
[----:B----4-:R-:W-:Y:S01]  /*14140*/  HMMA.16816.F32 R36, R128, R48, R36 ;  /* 0x000000308024723c */ /* 0x010fe20000001824 */
[----:B------:R-:W-:Y:S01]  /*14150*/  MOV R7, R127 ;  /* 0x0000007f00077202 */ /* 0x000fe20000000f00 */
[----:B------:R1:W2:Y:S01]  /*14160*/  MUFU.EX2 R138, R3 ;  /* 0x00000003008a7308 */ /* 0x0002a20000000800 */
[----:B------:R-:W-:-:S05]  /*14170*/  MOV R127, R158 ;  /* 0x0000009e007f7202 */ /* 0x000fca0000000f00 */
[C---:B------:R-:W-:Y:S08]  /*14180*/  HMMA.16816.F32 R52, R128.reuse, R64, R52 ;  /* 0x000000408034723c */ /* 0x040ff00000001834 */
[----:B------:R-:W-:Y:S01]  /*14190*/  HMMA.16816.F32 R68, R128, R80, R68 ;  /* 0x000000508044723c */ /* 0x000fe20000001844 */
[--C-:B-1----:R-:W-:Y:S01]  /*141a0*/  FFMA.FTZ R3, R184, c[0x0][0x23c], -R2.reuse ;  /* 0x00008f00b8037a23 */ /* 0x102fe20000010802 */
[----:B------:R-:W-:Y:S01]  /*141b0*/  MOV R184, R124 ;  /* 0x0000007c00b87202 */ /* 0x000fe20000000f00 */
[----:B------:R-:W-:Y:S01]  /*141c0*/  FFMA.FTZ R2, R182, c[0x0][0x23c], -R2 ;  /* 0x00008f00b6027a23 */ /* 0x000fe20000010802 */
[----:B------:R-:W-:Y:S01]  /*141d0*/  MOV R124, R156 ;  /* 0x0000009c007c7202 */ /* 0x000fe20000000f00 */
[----:B------:R1:W-:Y:S01]  /*141e0*/  MUFU.EX2 R133, R3 ;  /* 0x0000000300857308 */ /* 0x0003e20000000800 */
[----:B------:R-:W-:-:S02]  /*141f0*/  MOV R182, R157 ;  /* 0x0000009d00b67202 */ /* 0x000fc40000000f00 */
[C---:B------:R-:W-:Y:S05]  /*14200*/  HMMA.16816.F32 R84, R128.reuse, R96, R84 ;  /* 0x000000608054723c */ /* 0x040fea0000001854 */
[----:B------:R3:W-:Y:S03]  /*14210*/  MUFU.EX2 R132, R2 ;  /* 0x0000000200847308 */ /* 0x0007e60000000800 */
[----:B------:R-:W-:Y:S01]  /*14220*/  HMMA.16816.F32 R100, R128, R112, R100 ;  /* 0x000000708064723c */ /* 0x000fe20000001864 */
[----:B-1----:R-:W-:Y:S02]  /*14230*/  MOV R3, R124 ;  /* 0x0000007c00037202 */ /* 0x002fe40000000f00 */
[----:B--2---:R-:W-:Y:S01]  /*14240*/  F2FP.PACK_AB R124, R138, R139 ;  /* 0x0000008b8a7c723e */ /* 0x004fe200000000ff */
        /* <DEDUP_REMOVED lines=81> */
.L_x_1205:
        /* <DEDUP_REMOVED lines=9> */
[----:B------:R-:W3:Y:S04]  /*147f0*/  LDL.64 R8, [R1+0x20] ;  /* 0x0000200001087983 */ /* 0x000ee80000100a00 */
[----:B------:R-:W4:Y:S01]  /*14800*/  LDL R0, [R1+0x10] ;  /* 0x0000100001007983 */ /* 0x000f220000100800 */
[----:B--2---:R-:W-:-:S05]  /*14810*/  IMAD.MOV.U32 R5, RZ, RZ, R7 ;  /* 0x000000ffff057224 */ /* 0x004fca00078e0007 */
[----:B------:R1:W-:Y:S01]  /*14820*/  STL.64 [R1+0x18], R4 ;  /* 0x0000180401007387 */ /* 0x0003e20000100a00 */
[----:B---3--:R-:W-:Y:S02]  /*14830*/  ISETP.GE.AND P5, PT, R8, c[0x0][0x220], PT ;  /* 0x0000880008007a0c */ /* 0x008fe40003fa6270 */
[----:B----4-:R-:W-:Y:S01]  /*14840*/  ISETP.GE.AND P4, PT, R0, c[0x0][0x220], PT ;  /* 0x0000880000007a0c */ /* 0x010fe20003f86270 */
[----:B------:R-:W-:Y:S05]  /*14850*/  BRA `(.L_x_1219) ;  /* 0x000002e000007947 */ /* 0x000fea0003800000 */
.L_x_1221:
        /* <DEDUP_REMOVED lines=46> */
.L_x_1219:
        /* <DEDUP_REMOVED lines=142> */
.L_x_1220:
[----:B------:R-:W2:Y:S01]  /*15420*/  S2R R2, SR_TID.X ;  /* 0x0000000000027919 */ /* 0x000ea20000002100 */
[----:B------:R-:W-:Y:S01]  /*15430*/  MOV R0, UR7 ;  /* 0x0000000700007c02 */ /* 0x000fe20008000f00 */
[----:B------:R-:W-:Y:S02]  /*15440*/  UISETP.GT.AND UP0, UPT, UR7, UR8, UPT ;  /* 0x000000080700728c */ /* 0x000fe4000bf04270 */
[----:B------:R-:W-:Y:S01]  /*15450*/  UMOV UR17, UR7 ;  /* 0x0000000700117c82 */ /* 0x000fe20008000000 */
[----:B--2---:R-:W-:Y:S04]  /*15460*/  SHF.L.U32 R2, R2, 0x1, RZ ;  /* 0x0000000102027819 */ /* 0x004fe800000006ff */
[----:B------:R-:W-:Y:S04]  /*15470*/  LOP3.LUT R2, R2, 0x6, RZ, 0xc0, !PT ;  /* 0x0000000602027812 */ /* 0x000fe800078ec0ff */
[----:B------:R-:W-:Y:S04]  /*15480*/  LEA R0, R0, R2, 0x5 ;  /* 0x0000000200007211 */ /* 0x000fe800078e28ff */
[-C--:B------:R-:W-:Y:S02]  /*15490*/  IADD3 R2, R226, -R0.reuse, RZ ;  /* 0x80000000e2027210 */ /* 0x080fe40007ffe0ff */
[----:B------:R-:W-:Y:S02]  /*154a0*/  IADD3 R133, R225, -R0, RZ ;  /* 0x80000000e1857210 */ /* 0x000fe40007ffe0ff */
[----:B------:R-:W-:Y:S02]  /*154b0*/  IABS R2, R2 ;  /* 0x0000000200027213 */ /* 0x000fe40000000000 */
[C---:B-1----:R-:W-:Y:S02]  /*154c0*/  IADD3 R134, R0.reuse, 0x11, RZ ;  /* 0x0000001100867810 */ /* 0x042fe40007ffe0ff */
[----:B------:R-:W1:Y:S01]  /*154d0*/  I2F R194, R2 ;  /* 0x0000000200c27306 */ /* 0x000e620000201400 */
[C---:B------:R-:W-:Y:S02]  /*154e0*/  IADD3 R140, R0.reuse, 0x1, RZ ;  /* 0x00000001008c7810 */ /* 0x040fe40007ffe0ff */
[C---:B------:R-:W-:Y:S02]  /*154f0*/  IADD3 R137, R0.reuse, 0x8, RZ ;  /* 0x0000000800897810 */ /* 0x040fe40007ffe0ff */
[C---:B------:R-:W-:Y:S02]  /*15500*/  IADD3 R136, R0.reuse, 0x9, RZ ;  /* 0x0000000900887810 */ /* 0x040fe40007ffe0ff */
[C---:B------:R-:W-:Y:S02]  /*15510*/  IADD3 R135, R0.reuse, 0x10, RZ ;  /* 0x0000001000877810 */ /* 0x040fe40007ffe0ff */
[C---:B------:R-:W-:Y:S02]  /*15520*/  ISETP.GE.AND P3, PT, R0.reuse, R230, PT ;  /* 0x000000e60000720c */ /* 0x040fe40003f66270 */
[C---:B------:R-:W-:Y:S02]  /*15530*/  ISETP.GE.AND P2, PT, R0.reuse, R229, PT ;  /* 0x000000e50000720c */ /* 0x040fe40003f46270 */
[C---:B------:R-:W-:Y:S02]  /*15540*/  ISETP.GE.AND P1, PT, R0.reuse, R228, PT ;  /* 0x000000e40000720c */ /* 0x040fe40003f26270 */
[C---:B------:R-:W-:Y:S02]  /*15550*/  ISETP.GE.AND P0, PT, R0.reuse, R227, PT ;  /* 0x000000e30000720c */ /* 0x040fe40003f06270 */
[C---:B------:R-:W-:Y:S02]  /*15560*/  ISETP.GE.OR P3, PT, R0.reuse, R235, !P3 ;  /* 0x000000eb0000720c */ /* 0x040fe40005f66670 */
[C---:B------:R-:W-:Y:S02]  /*15570*/  ISETP.GE.OR P2, PT, R0.reuse, R234, !P2 ;  /* 0x000000ea0000720c */ /* 0x040fe40005746670 */
[C---:B------:R-:W-:Y:S02]  /*15580*/  ISETP.GE.OR P1, PT, R0.reuse, R233, !P1 ;  /* 0x000000e90000720c */ /* 0x040fe40004f26670 */
[----:B------:R-:W-:Y:S01]  /*15590*/  ISETP.GE.OR P0, PT, R0, R232, !P0 ;  /* 0x000000e80000720c */ /* 0x000fe20004706670 */
[----:B-1----:R-:W-:Y:S01]  /*155a0*/  FFMA.FTZ R4, R194, -UR16, R4 ;  /* 0x80000010c2047c23 */ /* 0x002fe20008010004 */
[----:B------:R-:W-:Y:S02]  /*155b0*/  IABS R2, R133 ;  /* 0x0000008500027213 */ /* 0x000fe40000000000 */
[----:B------:R-:W-:Y:S02]  /*155c0*/  IADD3 R133, R224, -R0, RZ ;  /* 0x80000000e0857210 */ /* 0x000fe40007ffe0ff */
[----:B------:R1:W2:Y:S01]  /*155d0*/  I2F R193, R2 ;  /* 0x0000000200c17306 */ /* 0x0002a20000201400 */
[----:B------:R-:W-:Y:S02]  /*155e0*/  ISETP.GE.AND P6, PT, R140, R230, PT ;  /* 0x000000e68c00720c */ /* 0x000fe40003fc6270 */
[----:B------:R-:W-:Y:S02]  /*155f0*/  FSEL R4, R4, -INF , !P3 ;  /* 0xff80000004047808 */ /* 0x000fe40005800000 */
[C---:B------:R-:W-:Y:S02]  /*15600*/  ISETP.GE.AND P3, PT, R140.reuse, R229, PT ;  /* 0x000000e58c00720c */ /* 0x040fe40003f66270 */
[C---:B------:R-:W-:Y:S02]  /*15610*/  ISETP.GE.OR P6, PT, R140.reuse, R235, !P6 ;  /* 0x000000eb8c00720c */ /* 0x040fe400077c6670 */
[----:B------:R-:W-:Y:S02]  /*15620*/  ISETP.GE.OR P3, PT, R140, R234, !P3 ;  /* 0x000000ea8c00720c */ /* 0x000fe40005f66670 */
[----:B-1----:R-:W-:Y:S01]  /*15630*/  IABS R2, R133 ;  /* 0x0000008500027213 */ /* 0x002fe20000000000 */
[----:B------:R-:W-:Y:S02]  /*15640*/  IMAD.IADD R133, R231, 0x1, -R0 ;  /* 0x00000001e7857824 */ /* 0x000fe400078e0a00 */
[----:B--2---:R-:W-:Y:S01]  /*15650*/  FFMA.FTZ R6, R193, -UR16, R6 ;  /* 0x80000010c1067c23 */ /* 0x004fe20008010006 */
[----:B------:R1:W2:Y:S04]  /*15660*/  I2F R192, R2 ;  /* 0x0000000200c07306 */ /* 0x0002a80000201400 */
[----:B------:R-:W-:Y:S02]  /*15670*/  FSEL R6, R6, -INF , !P2 ;  /* 0xff80000006067808 */ /* 0x000fe40005000000 */
[C---:B------:R-:W-:Y:S04]  /*15680*/  ISETP.GE.AND P2, PT, R137.reuse, R230, PT ;  /* 0x000000e68900720c */ /* 0x040fe80003f46270 */
[C---:B------:R-:W-:Y:S02]  /*15690*/  ISETP.GE.OR P2, PT, R137.reuse, R235, !P2 ;  /* 0x000000eb8900720c */ /* 0x040fe40005746670 */
[----:B-1----:R-:W-:Y:S01]  /*156a0*/  IABS R2, R133 ;  /* 0x0000008500027213 */ /* 0x002fe20000000000 */
[----:B--2---:R-:W-:Y:S01]  /*156b0*/  FFMA.FTZ R8, R192, -UR16, R8 ;  /* 0x80000010c0087c23 */ /* 0x004fe20008010008 */
[----:B------:R-:W-:Y:S02]  /*156c0*/  IADD3 R133, R226, -R140, RZ ;  /* 0x8000008ce2857210 */ /* 0x000fe40007ffe0ff */
[----:B------:R1:W2:Y:S02]  /*156d0*/  I2F R191, R2 ;  /* 0x0000000200bf7306 */ /* 0x0002a40000201400 */
[----:B------:R-:W-:Y:S02]  /*156e0*/  FSEL R8, R8, -INF , !P1 ;  /* 0xff80000008087808 */ /* 0x000fe40004800000 */
[C---:B------:R-:W-:Y:S04]  /*156f0*/  ISETP.GE.AND P1, PT, R137.reuse, R229, PT ;  /* 0x000000e58900720c */ /* 0x040fe80003f26270 */
[----:B------:R-:W-:Y:S02]  /*15700*/  ISETP.GE.OR P1, PT, R137, R234, !P1 ;  /* 0x000000ea8900720c */ /* 0x000fe40004f26670 */
[----:B-1----:R-:W-:Y:S01]  /*15710*/  IABS R2, R133 ;  /* 0x0000008500027213 */ /* 0x002fe20000000000 */
[----:B--2---:R-:W-:Y:S01]  /*15720*/  FFMA.FTZ R10, R191, -UR16, R10 ;  /* 0x80000010bf0a7c23 */ /* 0x004fe2000801000a */
[----:B------:R-:W-:Y:S02]  /*15730*/  IADD3 R133, R225, -R140, RZ ;  /* 0x8000008ce1857210 */ /* 0x000fe40007ffe0ff */
[----:B------:R1:W2:Y:S02]  /*15740*/  I2F R190, R2 ;  /* 0x0000000200be7306 */ /* 0x0002a40000201400 */
[----:B-1----:R-:W-:Y:S01]  /*15750*/  IABS R2, R133 ;  /* 0x0000008500027213 */ /* 0x002fe20000000000 */
[----:B--2---:R-:W-:Y:S01]  /*15760*/  FFMA.FTZ R5, R190, -UR16, R5 ;  /* 0x80000010be057c23 */ /* 0x004fe20008010005 */
[----:B------:R-:W-:Y:S06]  /*15770*/  IADD3 R133, R226, -R137, RZ ;  /* 0x80000089e2857210 */ /* 0x000fec0007ffe0ff */
[----:B------:R1:W2:Y:S01]  /*15780*/  I2F R189, R2 ;  /* 0x0000000200bd7306 */ /* 0x0002a20000201400 */
[----:B------:R-:W-:Y:S02]  /*15790*/  FSEL R5, R5, -INF , !P6 ;  /* 0xff80000005057808 */ /* 0x000fe40007000000 */
[C---:B------:R-:W-:Y:S04]  /*157a0*/  ISETP.GE.AND P6, PT, R136.reuse, R229, PT ;  /* 0x000000e58800720c */ /* 0x040fe80003fc6270 */
[----:B------:R-:W-:Y:S02]  /*157b0*/  ISETP.GE.OR P6, PT, R136, R234, !P6 ;  /* 0x000000ea8800720c */ /* 0x000fe400077c6670 */
[----:B-1----:R-:W-:Y:S01]  /*157c0*/  IABS R2, R133 ;  /* 0x0000008500027213 */ /* 0x002fe20000000000 */
[----:B--2---:R-:W-:Y:S01]  /*157d0*/  FFMA.FTZ R7, R189, -UR16, R7 ;  /* 0x80000010bd077c23 */ /* 0x004fe20008010007 */
[----:B------:R-:W-:Y:S02]  /*157e0*/  IADD3 R133, R225, -R137, RZ ;  /* 0x80000089e1857210 */ /* 0x000fe40007ffe0ff */
[----:B------:R1:W2:Y:S02]  /*157f0*/  I2F R188, R2 ;  /* 0x0000000200bc7306 */ /* 0x0002a40000201400 */
        /* <DEDUP_REMOVED lines=11> */
[----:B--2---:R-:W-:Y:S02]  /*158b0*/  FFMA.FTZ R18, R187, -UR16, R18 ;  /* 0x80000010bb127c23 */ /* 0x004fe40008010012 */
[----:B------:R-:W-:Y:S01]  /*158c0*/  IMAD.IADD R133, R225, 0x1, -R136 ;  /* 0x00000001e1857824 */ /* 0x000fe200078e0a88 */
        /* <DEDUP_REMOVED lines=13> */
[----:B-1----:R-:W-:Y:S01]  /*159a0*/  IABS R2, R133 ;  /* 0x0000008500027213 */ /* 0x002fe20000000000 */
[----:B--2---:R-:W-:Y:S01]  /*159b0*/  FFMA.FTZ R20, R184, -UR16, R20 ;  /* 0x80000010b8147c23 */ /* 0x004fe20008010014 */
[----:B------:R-:W-:Y:S01]  /*159c0*/  IADD3 R133, R226, -R134, RZ ;  /* 0x80000086e2857210 */ /* 0x000fe20007ffe0ff */
[----:B------:R-:W-:Y:S04]  /*159d0*/  LDSM.16.MT88.4 R184, [R211+0xa000] ;  /* 0x00a00000d3b8783b */ /* 0x000fe80000004200 */
        /* <DEDUP_REMOVED lines=13> */
[----:B------:R-:W-:Y:S02]  /*15ab0*/  IADD3 R133, R0, 0x18, RZ ;  /* 0x0000001800857810 */ /* 0x000fe40007ffe0ff */
[----:B------:R1:W2:Y:S02]  /*15ac0*/  I2F R181, R2 ;  /* 0x0000000200b57306 */ /* 0x0002a40000201400 */
[----:B------:R-:W-:Y:S02]  /*15ad0*/  IADD3 R141, R226, -R133, RZ ;  /* 0x80000085e28d7210 */ /* 0x000fe40007ffe0ff */
        /* <DEDUP_REMOVED lines=8> */
[----:B------:R1:W2:Y:S02]  /*15b60*/  I2F R180, R2 ;  /* 0x0000000200b47306 */ /* 0x0002a40000201400 */
[----:B------:R-:W-:Y:S08]  /*15b70*/  IABS R141, R141 ;  /* 0x0000008d008d7213 */ /* 0x000ff00000000000 */
[----:B------:R3:W4:Y:S01]  /*15b80*/  I2F R179, R141 ;  /* 0x0000008d00b37306 */ /* 0x0007220000201400 */
[----:B-1----:R-:W-:Y:S01]  /*15b90*/  IADD3 R2, R0, 0x19, RZ ;  /* 0x0000001900027810 */ /* 0x002fe20007ffe0ff */
[----:B------:R-:W-:Y:S02]  /*15ba0*/  IMAD.IADD R0, R224, 0x1, -R135 ;  /* 0x00000001e0007824 */ /* 0x000fe400078e0a87 */
[----:B--2---:R-:W-:Y:S01]  /*15bb0*/  FFMA.FTZ R32, R180, -UR16, R32 ;  /* 0x80000010b4207c23 */ /* 0x004fe20008010020 */
[----:B------:R-:W-:Y:S02]  /*15bc0*/  IADD3 R142, R226, -R2, RZ ;  /* 0x80000002e28e7210 */ /* 0x000fe40007ffe0ff */
[----:B------:R-:W-:Y:S02]  /*15bd0*/  IABS R0, R0 ;  /* 0x0000000000007213 */ /* 0x000fe40000000000 */
[----:B------:R-:W-:Y:S02]  /*15be0*/  FSEL R195, R32, -INF , !P6 ;  /* 0xff80000020c37808 */ /* 0x000fe40007000000 */
[----:B---3--:R-:W-:Y:S01]  /*15bf0*/  IABS R141, R142 ;  /* 0x0000008e008d7213 */ /* 0x008fe20000000000 */
[----:B----4-:R-:W-:Y:S01]  /*15c00*/  FFMA.FTZ R34, R179, -UR16, R34 ;  /* 0x80000010b3227c23 */ /* 0x010fe20008010022 */
[----:B------:R-:W-:Y:S02]  /*15c10*/  ISETP.GE.AND P6, PT, R2, R229, PT ;  /* 0x000000e50200720c */ /* 0x000fe40003fc6270 */
[----:B------:R1:W2:Y:S01]  /*15c20*/  I2F R178, R141 ;  /* 0x0000008d00b27306 */ /* 0x0002a20000201400 */
[----:B------:R-:W-:Y:S02]  /*15c30*/  IADD3 R142, R225, -R2, RZ ;  /* 0x80000002e18e7210 */ /* 0x000fe40007ffe0ff */
[----:B------:R-:W-:Y:S02]  /*15c40*/  FSEL R237, R34, -INF , !P1 ;  /* 0xff80000022ed7808 */ /* 0x000fe40004800000 */
[----:B------:R-:W-:Y:S02]  /*15c50*/  ISETP.GE.OR P6, PT, R2, R234, !P6 ;  /* 0x000000ea0200720c */ /* 0x000fe400077c6670 */
[C---:B------:R-:W-:Y:S04]  /*15c60*/  ISETP.GE.AND P1, PT, R137.reuse, R228, PT ;  /* 0x000000e48900720c */ /* 0x040fe80003f26270 */
[----:B------:R-:W-:Y:S02]  /*15c70*/  ISETP.GE.OR P1, PT, R137, R233, !P1 ;  /* 0x000000e98900720c */ /* 0x000fe40004f26670 */
[----:B-1----:R-:W-:Y:S01]  /*15c80*/  IABS R141, R142 ;  /* 0x0000008e008d7213 */ /* 0x002fe20000000000 */
[----:B--2---:R-:W-:Y:S01]  /*15c90*/  FFMA.FTZ R33, R178, -UR16, R33 ;  /* 0x80000010b2217c23 */ /* 0x004fe20008010021 */
[CC--:B------:R-:W-:Y:S02]  /*15ca0*/  IADD3 R142, R224.reuse, -R140.reuse, RZ ;  /* 0x8000008ce08e7210 */ /* 0x0c0fe40007ffe0ff */
[----:B------:R1:W2:Y:S01]  /*15cb0*/  I2F R177, R141 ;  /* 0x0000008d00b17306 */ /* 0x0002a20000201400 */
[----:B------:R-:W-:Y:S04]  /*15cc0*/  IADD3 R140, R231, -R140, RZ ;  /* 0x8000008ce78c7210 */ /* 0x000fe80007ffe0ff */
[----:B------:R-:W-:Y:S05]  /*15cd0*/  IABS R20, R140 ;  /* 0x0000008c00147213 */ /* 0x000fea0000000000 */
[----:B------:R3:W4:Y:S01]  /*15ce0*/  I2F R34, R20 ;  /* 0x0000001400227306 */ /* 0x0007220000201400 */
[----:B-1----:R-:W-:Y:S01]  /*15cf0*/  IABS R141, R142 ;  /* 0x0000008e008d7213 */ /* 0x002fe20000000000 */
[----:B--2---:R-:W-:Y:S01]  /*15d00*/  FFMA.FTZ R35, R177, -UR16, R35 ;  /* 0x80000010b1237c23 */ /* 0x004fe20008010023 */
[----:B------:R-:W-:Y:S07]  /*15d10*/  IADD3 R142, R224, -R137, RZ ;  /* 0x80000089e08e7210 */ /* 0x000fee0007ffe0ff */
[----:B------:R1:W2:Y:S01]  /*15d20*/  I2F R176, R141 ;  /* 0x0000008d00b07306 */ /* 0x0002a20000201400 */
[----:B------:R-:W-:Y:S02]  /*15d30*/  FSEL R236, R35, -INF , !P6 ;  /* 0xff80000023ec7808 */ /* 0x000fe40007000000 */
[----:B------:R-:W-:Y:S02]  /*15d40*/  ISETP.GE.AND P6, PT, R136, R228, PT ;  /* 0x000000e48800720c */ /* 0x000fe40003fc6270 */
[----:B---3--:R-:W-:Y:S01]  /*15d50*/  FMNMX.FTZ R20, R6, R132, !PT ;  /* 0x0000008406147209 */ /* 0x008fe20007810000 */
[----:B----4-:R-:W-:Y:S01]  /*15d60*/  FFMA.FTZ R11, R34, -UR16, R11 ;  /* 0x80000010220b7c23 */ /* 0x010fe2000801000b */
[----:B------:R-:W-:Y:S04]  /*15d70*/  ISETP.GE.OR P6, PT, R136, R233, !P6 ;  /* 0x000000e98800720c */ /* 0x000fe800077c6670 */
[----:B------:R-:W-:Y:S02]  /*15d80*/  FSEL R11, R11, -INF , !P2 ;  /* 0xff8000000b0b7808 */ /* 0x000fe40005000000 */
[C---:B------:R-:W-:Y:S04]  /*15d90*/  ISETP.GE.AND P2, PT, R134.reuse, R227, PT ;  /* 0x000000e38600720c */ /* 0x040fe80003f46270 */
[----:B------:R-:W-:Y:S02]  /*15da0*/  ISETP.GE.OR P2, PT, R134, R232, !P2 ;  /* 0x000000e88600720c */ /* 0x000fe40005746670 */
[----:B-1----:R-:W-:Y:S01]  /*15db0*/  IABS R141, R142 ;  /* 0x0000008e008d7213 */ /* 0x002fe20000000000 */
[----:B--2---:R-:W-:Y:S01]  /*15dc0*/  FFMA.FTZ R9, R176, -UR16, R9 ;  /* 0x80000010b0097c23 */ /* 0x004fe20008010009 */
[----:B------:R-:W-:Y:S02]  /*15dd0*/  IADD3 R142, R224, -R136, RZ ;  /* 0x80000088e08e7210 */ /* 0x000fe40007ffe0ff */
[----:B------:R-:W1:Y:S01]  /*15de0*/  I2F R143, R141 ;  /* 0x0000008d008f7306 */ /* 0x000e620000201400 */
[----:B------:R-:W-:Y:S02]  /*15df0*/  FSEL R176, R10, -INF , !P0 ;  /* 0xff8000000ab07808 */ /* 0x000fe40004000000 */
[----:B------:R-:W-:Y:S02]  /*15e00*/  IADD3 R10, R224, -R134, RZ ;  /* 0x80000086e00a7210 */ /* 0x000fe40007ffe0ff */
[C---:B------:R-:W-:Y:S02]  /*15e10*/  ISETP.GE.AND P0, PT, R136.reuse, R230, PT ;  /* 0x000000e68800720c */ /* 0x040fe40003f06270 */
[----:B------:R-:W-:Y:S02]  /*15e20*/  FSEL R9, R9, -INF , !P3 ;  /* 0xff80000009097808 */ /* 0x000fe40005800000 */
[C---:B------:R-:W-:Y:S02]  /*15e30*/  ISETP.GE.OR P0, PT, R136.reuse, R235, !P0 ;  /* 0x000000eb8800720c */ /* 0x040fe40004706670 */
[----:B------:R-:W-:Y:S02]  /*15e40*/  ISETP.GE.AND P3, PT, R136, R227, PT ;  /* 0x000000e38800720c */ /* 0x000fe40003f66270 */
[----:B------:R-:W-:Y:S02]  /*15e50*/  FSEL R17, R17, -INF , !P0 ;  /* 0xff80000011117808 */ /* 0x000fe40004000000 */
[----:B------:R-:W-:Y:S02]  /*15e60*/  ISETP.GE.AND P0, PT, R134, R229, PT ;  /* 0x000000e58600720c */ /* 0x000fe40003f06270 */
[----:B------:R-:W-:Y:S02]  /*15e70*/  ISETP.GE.OR P3, PT, R136, R232, !P3 ;  /* 0x000000e88800720c */ /* 0x000fe40005f66670 */
[----:B------:R-:W-:Y:S04]  /*15e80*/  ISETP.GE.OR P0, PT, R134, R234, !P0 ;  /* 0x000000ea8600720c */ /* 0x000fe80004706670 */
[----:B------:R-:W-:Y:S01]  /*15e90*/  FSEL R192, R23, -INF , !P0 ;  /* 0xff80000017c07808 */ /* 0x000fe20004000000 */
[----:B-1----:R-:W-:Y:S01]  /*15ea0*/  FFMA.FTZ R12, R143, -UR16, R12 ;  /* 0x800000108f0c7c23 */ /* 0x002fe2000801000c */
[----:B------:R-:W-:Y:S02]  /*15eb0*/  IABS R141, R142 ;  /* 0x0000008e008d7213 */ /* 0x000fe40000000000 */
[----:B------:R-:W1:Y:S01]  /*15ec0*/  I2F R142, R0 ;  /* 0x00000000008e7306 */ /* 0x000e620000201400 */
[----:B------:R-:W-:Y:S02]  /*15ed0*/  ISETP.GE.AND P0, PT, R2, R230, PT ;  /* 0x000000e60200720c */ /* 0x000fe40003f06270 */
[----:B------:R-:W-:Y:S02]  /*15ee0*/  FSEL R12, R12, -INF , !P1 ;  /* 0xff8000000c0c7808 */ /* 0x000fe40004800000 */
[----:B------:R-:W-:Y:S02]  /*15ef0*/  ISETP.GE.OR P0, PT, R2, R235, !P0 ;  /* 0x000000eb0200720c */ /* 0x000fe40004706670 */
[----:B------:R-:W-:Y:S02]  /*15f00*/  ISETP.GE.AND P1, PT, R135, R228, PT ;  /* 0x000000e48700720c */ /* 0x000fe40003f26270 */
[----:B------:R-:W-:Y:S01]  /*15f10*/  FSEL R194, R33, -INF , !P0 ;  /* 0xff80000021c27808 */ /* 0x000fe20004000000 */
[----:B------:R-:W2:Y:S01]  /*15f20*/  I2F R141, R141 ;  /* 0x0000008d008d7306 */ /* 0x000ea20000201400 */
[----:B------:R-:W-:Y:S02]  /*15f30*/  ISETP.GE.OR P1, PT, R135, R233, !P1 ;  /* 0x000000e98700720c */ /* 0x000fe40004f26670 */
[C---:B------:R-:W-:Y:S04]  /*15f40*/  ISETP.GE.AND P0, PT, R137.reuse, R227, PT ;  /* 0x000000e38900720c */ /* 0x040fe80003f06270 */
[----:B------:R-:W-:Y:S02]  /*15f50*/  ISETP.GE.OR P0, PT, R137, R232, !P0 ;  /* 0x000000e88900720c */ /* 0x000fe40004706670 */
[----:B------:R-:W-:Y:S04]  /*15f60*/  IADD3 R137, R231, -R137, RZ ;  /* 0x80000089e7897210 */ /* 0x000fe80007ffe0ff */
[----:B------:R-:W-:Y:S01]  /*15f70*/  IABS R33, R137 ;  /* 0x0000008900217213 */ /* 0x000fe20000000000 */
[----:B-1----:R-:W-:Y:S01]  /*15f80*/  FFMA.FTZ R24, R142, -UR16, R24 ;  /* 0x800000108e187c23 */ /* 0x002fe20008010018 */
[----:B------:R-:W-:Y:S02]  /*15f90*/  IABS R0, R10 ;  /* 0x0000000a00007213 */ /* 0x000fe40000000000 */
[----:B------:R-:W-:Y:S02]  /*15fa0*/  IADD3 R10, R224, -R133, RZ ;  /* 0x80000085e00a7210 */ /* 0x000fe40007ffe0ff */
[----:B------:R-:W-:Y:S01]  /*15fb0*/  FSEL R193, R24, -INF , !P1 ;  /* 0xff80000018c17808 */ /* 0x000fe20004800000 */
[----:B------:R-:W1:Y:S01]  /*15fc0*/  I2F R33, R33 ;  /* 0x0000002100217306 */ /* 0x000e620000201400 */
[C---:B------:R-:W-:Y:S01]  /*15fd0*/  ISETP.GE.AND P1, PT, R134.reuse, R228, PT ;  /* 0x000000e48600720c */ /* 0x040fe20003f26270 */
[----:B--2---:R-:W-:Y:S03]  /*15fe0*/  FFMA.FTZ R13, R141, -UR16, R13 ;  /* 0x800000108d0d7c23 */ /* 0x004fe6000801000d */
[----:B------:R-:W-:Y:S02]  /*15ff0*/  ISETP.GE.OR P1, PT, R134, R233, !P1 ;  /* 0x000000e98600720c */ /* 0x000fe40004f26670 */
[----:B------:R-:W-:Y:S03]  /*16000*/  FSEL R13, R13, -INF , !P6 ;  /* 0xff8000000d0d7808 */ /* 0x000fe60007000000 */
[----:B------:R2:W3:Y:S01]  /*16010*/  I2F R141, R0 ;  /* 0x00000000008d7306 */ /* 0x0004e20000201400 */
[C---:B------:R-:W-:Y:S04]  /*16020*/  ISETP.GE.AND P6, PT, R135.reuse, R227, PT ;  /* 0x000000e38700720c */ /* 0x040fe80003fc6270 */
[----:B------:R-:W-:Y:S02]  /*16030*/  ISETP.GE.OR P6, PT, R135, R232, !P6 ;  /* 0x000000e88700720c */ /* 0x000fe400077c6670 */
[----:B------:R-:W-:Y:S01]  /*16040*/  IADD3 R135, R231, -R135, RZ ;  /* 0x80000087e7877210 */ /* 0x000fe20007ffe0ff */
[----:B-1----:R-:W-:Y:S05]  /*16050*/  FFMA.FTZ R14, R33, -UR16, R14 ;  /* 0x80000010210e7c23 */ /* 0x002fea000801000e */
[----:B------:R-:W-:Y:S02]  /*16060*/  FSEL R14, R14, -INF , !P0 ;  /* 0xff8000000e0e7808 */ /* 0x000fe40004000000 */
[----:B------:R-:W-:Y:S02]  /*16070*/  ISETP.GE.AND P0, PT, R2, R227, PT ;  /* 0x000000e30200720c */ /* 0x000fe40003f06270 */
[----:B--2---:R-:W-:Y:S01]  /*16080*/  IABS R0, R10 ;  /* 0x0000000a00007213 */ /* 0x004fe20000000000 */
[----:B---3--:R-:W-:Y:S01]  /*16090*/  FFMA.FTZ R25, R141, -UR16, R25 ;  /* 0x800000108d197c23 */ /* 0x008fe20008010019 */
[----:B------:R-:W-:Y:S02]  /*160a0*/  IADD3 R10, R224, -R2, RZ ;  /* 0x80000002e00a7210 */ /* 0x000fe40007ffe0ff */
[----:B------:R1:W2:Y:S01]  /*160b0*/  I2F R32, R0 ;  /* 0x0000000000207306 */ /* 0x0002a20000201400 */
[----:B------:R-:W-:Y:S02]  /*160c0*/  ISETP.GE.OR P0, PT, R2, R232, !P0 ;  /* 0x000000e80200720c */ /* 0x000fe40004706670 */
[----:B------:R-:W-:Y:S02]  /*160d0*/  FSEL R204, R25, -INF , !P1 ;  /* 0xff80000019cc7808 */ /* 0x000fe40004800000 */
[C---:B------:R-:W-:Y:S04]  /*160e0*/  ISETP.GE.AND P1, PT, R133.reuse, R228, PT ;  /* 0x000000e48500720c */ /* 0x040fe80003f26270 */
[----:B------:R-:W-:Y:S02]  /*160f0*/  ISETP.GE.OR P1, PT, R133, R233, !P1 ;  /* 0x000000e98500720c */ /* 0x000fe40004f26670 */
[----:B-1----:R-:W-:Y:S01]  /*16100*/  FMNMX.FTZ R0, R4, R3, !PT ;  /* 0x0000000304007209 */ /* 0x002fe20007810000 */
[----:B--2---:R-:W-:Y:S03]  /*16110*/  FFMA.FTZ R28, R32, -UR16, R28 ;  /* 0x80000010201c7c23 */ /* 0x004fe6000801001c */
[----:B------:R-:W-:Y:S02]  /*16120*/  FMNMX.FTZ R21, R5, R0, !PT ;  /* 0x0000000005157209 */ /* 0x000fe40007810000 */
[----:B------:R-:W-:Y:S02]  /*16130*/  IABS R0, R10 ;  /* 0x0000000a00007213 */ /* 0x000fe40000000000 */
[----:B------:R-:W-:Y:S02]  /*16140*/  FMNMX.FTZ R10, R7, R20, !PT ;  /* 0x00000014070a7209 */ /* 0x000fe40007810000 */
[----:B------:R-:W-:Y:S02]  /*16150*/  FMNMX.FTZ R20, R16, R21, !PT ;  /* 0x0000001510147209 */ /* 0x000fe40007810000 */
[----:B------:R1:W2:Y:S01]  /*16160*/  I2F R21, R0 ;  /* 0x0000000000157306 */ /* 0x0002a20000201400 */
[----:B------:R-:W-:Y:S02]  /*16170*/  FMNMX.FTZ R10, R18, R10, !PT ;  /* 0x0000000a120a7209 */ /* 0x000fe40007810000 */
[----:B------:R-:W-:Y:S02]  /*16180*/  FMNMX.FTZ R20, R17, R20, !PT ;  /* 0x0000001411147209 */ /* 0x000fe40007810000 */
[----:B------:R-:W-:Y:S02]  /*16190*/  FSEL R206, R28, -INF , !P1 ;  /* 0xff8000001cce7808 */ /* 0x000fe40004800000 */
[C---:B------:R-:W-:Y:S04]  /*161a0*/  ISETP.GE.AND P1, PT, R2.reuse, R228, PT ;  /* 0x000000e40200720c */ /* 0x040fe80003f26270 */
[----:B------:R-:W-:Y:S02]  /*161b0*/  ISETP.GE.OR P1, PT, R2, R233, !P1 ;  /* 0x000000e90200720c */ /* 0x000fe40004f26670 */
[----:B-1----:R-:W-:Y:S01]  /*161c0*/  FMNMX.FTZ R0, R19, R10, !PT ;  /* 0x0000000a13007209 */ /* 0x002fe20007810000 */
[----:B--2---:R-:W-:Y:S01]  /*161d0*/  FFMA.FTZ R29, R21, -UR16, R29 ;  /* 0x80000010151d7c23 */ /* 0x004fe2000801001d */
[----:B------:R-:W-:Y:S01]  /*161e0*/  FMNMX.FTZ R10, R189, R20, !PT ;  /* 0x00000014bd0a7209 */ /* 0x000fe20007810000 */
[----:B------:R-:W-:Y:S01]  /*161f0*/  IMAD.IADD R20, R231, 0x1, -R136 ;  /* 0x00000001e7147824 */ /* 0x000fe200078e0a88 */
[----:B------:R-:W-:Y:S02]  /*16200*/  FMNMX.FTZ R0, R191, R0, !PT ;  /* 0x00000000bf007209 */ /* 0x000fe40007810000 */
[----:B------:R-:W-:Y:S02]  /*16210*/  FMNMX.FTZ R10, R190, R10, !PT ;  /* 0x0000000abe0a7209 */ /* 0x000fe40007810000 */
[----:B------:R-:W-:Y:S02]  /*16220*/  FMNMX.FTZ R0, R192, R0, !PT ;  /* 0x00000000c0007209 */ /* 0x000fe40007810000 */
[----:B------:R-:W-:Y:S02]  /*16230*/  FMNMX.FTZ R10, R195, R10, !PT ;  /* 0x0000000ac30a7209 */ /* 0x000fe40007810000 */
[----:B------:R-:W-:Y:S02]  /*16240*/  FMNMX.FTZ R0, R237, R0, !PT ;  /* 0x00000000ed007209 */ /* 0x000fe40007810000 */
[----:B------:R-:W-:Y:S02]  /*16250*/  FMNMX.FTZ R136, R194, R10, !PT ;  /* 0x0000000ac2887209 */ /* 0x000fe40007810000 */
[----:B------:R-:W-:Y:S02]  /*16260*/  IABS R10, R20 ;  /* 0x00000014000a7213 */ /* 0x000fe40000000000 */
[----:B------:R-:W-:Y:S01]  /*16270*/  IABS R20, R135 ;  /* 0x0000008700147213 */ /* 0x000fe20000000000 */
[----:B------:R-:W1:Y:S01]  /*16280*/  SHFL.BFLY PT, R22, R136, 0x2, 0x1f ;  /* 0x0c401f0088167f89 */ /* 0x000e6200000e0000 */
[----:B------:R-:W2:Y:S01]  /*16290*/  I2F R35, R10 ;  /* 0x0000000a00237306 */ /* 0x000ea20000201400 */
[----:B------:R-:W-:Y:S02]  /*162a0*/  FMNMX.FTZ R0, R236, R0, !PT ;  /* 0x00000000ec007209 */ /* 0x000fe40007810000 */
[----:B------:R-:W-:Y:S02]  /*162b0*/  IADD3 R21, R231, -R133, RZ ;  /* 0x80000085e7157210 */ /* 0x000fe40007ffe0ff */
[----:B------:R-:W-:Y:S02]  /*162c0*/  FSEL R205, R29, -INF , !P1 ;  /* 0xff8000001dcd7808 */ /* 0x000fe40004800000 */
[----:B------:R-:W3:Y:S01]  /*162d0*/  SHFL.BFLY PT, R23, R0, 0x2, 0x1f ;  /* 0x0c401f0000177f89 */ /* 0x000ee200000e0000 */
[C---:B------:R-:W-:Y:S02]  /*162e0*/  ISETP.GE.AND P1, PT, R133.reuse, R227, PT ;  /* 0x000000e38500720c */ /* 0x040fe40003f26270 */
[----:B------:R-:W4:Y:S02]  /*162f0*/  I2F R32, R20 ;  /* 0x0000001400207306 */ /* 0x000f240000201400 */
[----:B------:R-:W-:Y:S02]  /*16300*/  ISETP.GE.OR P1, PT, R133, R232, !P1 ;  /* 0x000000e88500720c */ /* 0x000fe40004f26670 */
[----:B-1----:R-:W-:Y:S01]  /*16310*/  FMNMX.FTZ R136, R136, R22, !PT ;  /* 0x0000001688887209 */ /* 0x002fe20007810000 */
[----:B--2---:R-:W-:Y:S01]  /*16320*/  FFMA.FTZ R15, R35, -UR16, R15 ;  /* 0x80000010230f7c23 */ /* 0x004fe2000801000f */
[----:B------:R-:W-:Y:S04]  /*16330*/  IADD3 R10, R231, -R134, RZ ;  /* 0x80000086e70a7210 */ /* 0x000fe80007ffe0ff */
[----:B------:R-:W-:Y:S02]  /*16340*/  IABS R10, R10 ;  /* 0x0000000a000a7213 */ /* 0x000fe40000000000 */
[----:B---3--:R-:W-:Y:S02]  /*16350*/  FMNMX.FTZ R135, R0, R23, !PT ;  /* 0x0000001700877209 */ /* 0x008fe40007810000 */
[----:B------:R-:W-:Y:S01]  /*16360*/  FSEL R15, R15, -INF , !P3 ;  /* 0xff8000000f0f7808 */ /* 0x000fe20005800000 */
[----:B----4-:R-:W-:Y:S01]  /*16370*/  FFMA.FTZ R26, R32, -UR16, R26 ;  /* 0x80000010201a7c23 */ /* 0x010fe2000801001a */
[----:B------:R-:W-:Y:S02]  /*16380*/  MOV R20, R10 ;  /* 0x0000000a00147202 */ /* 0x000fe40000000f00 */
[----:B------:R-:W-:Y:S02]  /*16390*/  IABS R10, R21 ;  /* 0x00000015000a7213 */ /* 0x000fe40000000000 */
[----:B------:R1:W2:Y:S01]  /*163a0*/  I2F R24, R20 ;  /* 0x0000001400187306 */ /* 0x0002a20000201400 */
[----:B------:R-:W-:Y:S01]  /*163b0*/  FSEL R202, R26, -INF , !P6 ;  /* 0xff8000001aca7808 */ /* 0x000fe20007000000 */
[----:B------:R-:W3:Y:S01]  /*163c0*/  SHFL.BFLY PT, R21, R136, 0x1, 0x1f ;  /* 0x0c201f0088157f89 */ /* 0x000ee200000e0000 */
[----:B------:R-:W-:Y:S02]  /*163d0*/  MOV R0, R10 ;  /* 0x0000000a00007202 */ /* 0x000fe40000000f00 */
[----:B------:R-:W-:Y:S05]  /*163e0*/  FMNMX.FTZ R10, R8, R138, !PT ;  /* 0x0000008a080a7209 */ /* 0x000fea0007810000 */
[----:B------:R4:W5:Y:S01]  /*163f0*/  I2F R22, R0 ;  /* 0x0000000000167306 */ /* 0x0009620000201400 */
[----:B-1----:R-:W-:Y:S01]  /*16400*/  IADD3 R20, R231, -R2, RZ ;  /* 0x80000002e7147210 */ /* 0x002fe20007ffe0ff */
[----:B--2---:R-:W-:Y:S01]  /*16410*/  FFMA.FTZ R27, R24, -UR16, R27 ;  /* 0x80000010181b7c23 */ /* 0x004fe2000801001b */
[----:B---3--:R-:W-:Y:S02]  /*16420*/  FMNMX.FTZ R136, R136, R21, !PT ;  /* 0x0000001588887209 */ /* 0x008fe40007810000 */
[----:B------:R-:W-:Y:S02]  /*16430*/  IABS R20, R20 ;  /* 0x0000001400147213 */ /* 0x000fe40000000000 */
[----:B------:R-:W-:Y:S01]  /*16440*/  FSEL R203, R27, -INF , !P2 ;  /* 0xff8000001bcb7808 */ /* 0x000fe20005000000 */
[C---:B------:R-:W-:Y:S01]  /*16450*/  FMUL.FTZ R141, R136.reuse, c[0x0][0x23c] ;  /* 0x00008f00888d7a20 */ /* 0x040fe20000410000 */
[----:B------:R-:W-:Y:S02]  /*16460*/  FSETP.NEU.FTZ.AND P3, PT, R136, -INF , PT ;  /* 0xff8000008800780b */ /* 0x000fe40003f7d000 */
[----:B----4-:R-:W-:Y:S01]  /*16470*/  FMNMX.FTZ R0, R9, R10, !PT ;  /* 0x0000000a09007209 */ /* 0x010fe20007810000 */
[----:B-----5:R-:W-:Y:S01]  /*16480*/  FFMA.FTZ R30, R22, -UR16, R30 ;  /* 0x80000010161e7c23 */ /* 0x020fe2000801001e */
[----:B------:R-:W-:Y:S02]  /*16490*/  FSEL R141, R141, RZ, P3 ;  /* 0x000000ff8d8d7208 */ /* 0x000fe40001800000 */
[----:B------:R-:W-:Y:S01]  /*164a0*/  FMNMX.FTZ R10, R12, R0, !PT ;  /* 0x000000000c0a7209 */ /* 0x000fe20007810000 */
[----:B------:R-:W-:Y:S01]  /*164b0*/  IMAD.MOV.U32 R0, RZ, RZ, R20 ;  /* 0x000000ffff007224 */ /* 0x000fe200078e0014 */
[----:B------:R-:W-:Y:S01]  /*164c0*/  FSEL R207, R30, -INF , !P1 ;  /* 0xff8000001ecf7808 */ /* 0x000fe20004800000 */
[--C-:B------:R-:W-:Y:S01]  /*164d0*/  FFMA.FTZ R4, R4, c[0x0][0x23c], -R141.reuse ;  /* 0x00008f0004047a23 */ /* 0x100fe2000001088d */
[----:B------:R-:W-:Y:S01]  /*164e0*/  FMNMX.FTZ R10, R13, R10, !PT ;  /* 0x0000000a0d0a7209 */ /* 0x000fe20007810000 */
[----:B------:R1:W2:Y:S01]  /*164f0*/  I2F R20, R0 ;  /* 0x0000000000147306 */ /* 0x0002a20000201400 */
[--C-:B------:R-:W-:Y:S02]  /*16500*/  FFMA.FTZ R5, R5, c[0x0][0x23c], -R141.reuse ;  /* 0x00008f0005057a23 */ /* 0x100fe4000001088d */
[--C-:B------:R-:W-:Y:S02]  /*16510*/  FFMA.FTZ R16, R16, c[0x0][0x23c], -R141.reuse ;  /* 0x00008f0010107a23 */ /* 0x100fe4000001088d */
[----:B------:R-:W-:Y:S05]  /*16520*/  FFMA.FTZ R17, R17, c[0x0][0x23c], -R141 ;  /* 0x00008f0011117a23 */ /* 0x000fea000001088d */
[----:B------:R-:W-:Y:S10]  /*16530*/  MUFU.EX2 R196, R4 ;  /* 0x0000000400c47308 */ /* 0x000ff40000000800 */
[----:B------:R-:W-:Y:S01]  /*16540*/  MUFU.EX2 R252, R5 ;  /* 0x0000000500fc7308 */ /* 0x000fe20000000800 */
[----:B-1----:R-:W-:Y:S01]  /*16550*/  FMNMX.FTZ R0, R193, R10, !PT ;  /* 0x0000000ac1007209 */ /* 0x002fe20007810000 */
[----:B--2---:R-:W-:Y:S01]  /*16560*/  FFMA.FTZ R31, R20, -UR16, R31 ;  /* 0x80000010141f7c23 */ /* 0x004fe2000801001f */
[----:B------:R-:W1:Y:S02]  /*16570*/  SHFL.BFLY PT, R10, R135, 0x1, 0x1f ;  /* 0x0c201f00870a7f89 */ /* 0x000e6400000e0000 */
[----:B------:R-:W-:Y:S02]  /*16580*/  FMNMX.FTZ R134, R204, R0, !PT ;  /* 0x00000000cc867209 */ /* 0x000fe40007810000 */
[----:B------:R-:W-:Y:S03]  /*16590*/  FMNMX.FTZ R0, R176, R139, !PT ;  /* 0x0000008bb0007209 */ /* 0x000fe60007810000 */
[----:B------:R-:W-:Y:S01]  /*165a0*/  MUFU.EX2 R250, R16 ;  /* 0x0000001000fa7308 */ /* 0x000fe20000000800 */
[----:B------:R-:W-:Y:S02]  /*165b0*/  FMNMX.FTZ R134, R206, R134, !PT ;  /* 0x00000086ce867209 */ /* 0x000fe40007810000 */
[----:B------:R-:W-:Y:S01]  /*165c0*/  FMNMX.FTZ R0, R11, R0, !PT ;  /* 0x000000000b007209 */ /* 0x000fe20007810000 */
[----:B------:R-:W-:Y:S01]  /*165d0*/  LDSM.16.MT88.4 R20, [R209+0xa000] ;  /* 0x00a00000d114783b */ /* 0x000fe20000004200 */
[----:B------:R-:W-:Y:S02]  /*165e0*/  FMNMX.FTZ R134, R205, R134, !PT ;  /* 0x00000086cd867209 */ /* 0x000fe40007810000 */
[----:B------:R-:W-:Y:S02]  /*165f0*/  FMNMX.FTZ R0, R14, R0, !PT ;  /* 0x000000000e007209 */ /* 0x000fe40007810000 */
[----:B------:R-:W-:Y:S01]  /*16600*/  FSEL R140, R31, -INF , !P0 ;  /* 0xff8000001f8c7808 */ /* 0x000fe20004000000 */
[----:B------:R-:W2:Y:S01]  /*16610*/  MUFU.EX2 R251, R17 ;  /* 0x0000001100fb7308 */ /* 0x000ea20000000800 */
[----:B------:R-:W-:Y:S01]  /*16620*/  FMNMX.FTZ R0, R15, R0, !PT ;  /* 0x000000000f007209 */ /* 0x000fe20007810000 */
[----:B------:R-:W3:Y:S03]  /*16630*/  SHFL.BFLY PT, R2, R134, 0x2, 0x1f ;  /* 0x0c401f0086027f89 */ /* 0x000ee600000e0000 */
[----:B------:R-:W-:Y:S04]  /*16640*/  FMNMX.FTZ R0, R202, R0, !PT ;  /* 0x00000000ca007209 */ /* 0x000fe80007810000 */
[----:B------:R-:W-:Y:S02]  /*16650*/  FMNMX.FTZ R0, R203, R0, !PT ;  /* 0x00000000cb007209 */ /* 0x000fe40007810000 */
[----:B-1----:R-:W-:Y:S02]  /*16660*/  FMNMX.FTZ R135, R135, R10, !PT ;  /* 0x0000000a87877209 */ /* 0x002fe40007810000 */
[----:B------:R-:W-:Y:S02]  /*16670*/  FMNMX.FTZ R0, R207, R0, !PT ;  /* 0x00000000cf007209 */ /* 0x000fe40007810000 */
[C---:B------:R-:W-:Y:S01]  /*16680*/  FSETP.NEU.FTZ.AND P2, PT, R135.reuse, -INF , PT ;  /* 0xff8000008700780b */ /* 0x040fe20003f5d000 */
[----:B------:R-:W-:Y:S01]  /*16690*/  FMUL.FTZ R142, R135, c[0x0][0x23c] ;  /* 0x00008f00878e7a20 */ /* 0x000fe20000410000 */
[----:B------:R-:W-:Y:S04]  /*166a0*/  FMNMX.FTZ R0, R140, R0, !PT ;  /* 0x000000008c007209 */ /* 0x000fe80007810000 */
[----:B------:R-:W-:Y:S02]  /*166b0*/  FSEL R142, R142, RZ, P2 ;  /* 0x000000ff8e8e7208 */ /* 0x000fe40001000000 */
[----:B--2---:R-:W-:Y:S02]  /*166c0*/  F2FP.PACK_AB R178, R251, R250 ;  /* 0x000000fafbb2723e */ /* 0x004fe400000000ff */
[----:B---3--:R-:W-:Y:S01]  /*166d0*/  FMNMX.FTZ R134, R134, R2, !PT ;  /* 0x0000000286867209 */ /* 0x008fe20007810000 */
[--C-:B------:R-:W-:Y:S01]  /*166e0*/  FFMA.FTZ R6, R6, c[0x0][0x23c], -R142.reuse ;  /* 0x00008f0006067a23 */ /* 0x100fe2000001088e */
[----:B------:R-:W1:Y:S01]  /*166f0*/  SHFL.BFLY PT, R2, R0, 0x2, 0x1f ;  /* 0x0c401f0000027f89 */ /* 0x000e6200000e0000 */
[--C-:B------:R-:W-:Y:S02]  /*16700*/  FFMA.FTZ R7, R7, c[0x0][0x23c], -R142.reuse ;  /* 0x00008f0007077a23 */ /* 0x100fe4000001088e */
[--C-:B------:R-:W-:Y:S01]  /*16710*/  FFMA.FTZ R18, R18, c[0x0][0x23c], -R142.reuse ;  /* 0x00008f0012127a23 */ /* 0x100fe2000001088e */
[----:B------:R-:W-:Y:S01]  /*16720*/  MUFU.EX2 R248, R6 ;  /* 0x0000000600f87308 */ /* 0x000fe20000000800 */
[----:B------:R-:W-:Y:S03]  /*16730*/  FFMA.FTZ R19, R19, c[0x0][0x23c], -R142 ;  /* 0x00008f0013137a23 */ /* 0x000fe6000001088e */
[----:B------:R-:W2:Y:S06]  /*16740*/  SHFL.BFLY PT, R4, R134, 0x1, 0x1f ;  /* 0x0c201f0086047f89 */ /* 0x000eac00000e0000 */
[----:B------:R-:W3:Y:S01]  /*16750*/  MUFU.EX2 R249, R7 ;  /* 0x0000000700f97308 */ /* 0x000ee20000000800 */
[----:B-1----:R-:W-:Y:S09]  /*16760*/  FMNMX.FTZ R0, R0, R2, !PT ;  /* 0x0000000200007209 */ /* 0x002ff20007810000 */
[----:B------:R-:W-:Y:S01]  /*16770*/  MUFU.EX2 R246, R18 ;  /* 0x0000001200f67308 */ /* 0x000fe20000000800 */
[----:B------:R-:W1:Y:S01]  /*16780*/  SHFL.BFLY PT, R2, R0, 0x1, 0x1f ;  /* 0x0c201f0000027f89 */ /* 0x000e6200000e0000 */
[----:B--2---:R-:W-:Y:S08]  /*16790*/  FMNMX.FTZ R134, R134, R4, !PT ;  /* 0x0000000486867209 */ /* 0x004ff00007810000 */
[----:B------:R-:W2:Y:S01]  /*167a0*/  MUFU.EX2 R247, R19 ;  /* 0x0000001300f77308 */ /* 0x000ea20000000800 */
[C---:B------:R-:W-:Y:S01]  /*167b0*/  FSETP.NEU.FTZ.AND P1, PT, R134.reuse, -INF , PT ;  /* 0xff8000008600780b */ /* 0x040fe20003f3d000 */
[----:B------:R-:W-:Y:S01]  /*167c0*/  FMUL.FTZ R143, R134, c[0x0][0x23c] ;  /* 0x00008f00868f7a20 */ /* 0x000fe20000410000 */
[----:B---3--:R-:W-:Y:S04]  /*167d0*/  F2FP.PACK_AB R177, R249, R248 ;  /* 0x000000f8f9b1723e */ /* 0x008fe800000000ff */
[----:B------:R-:W-:Y:S05]  /*167e0*/  FSEL R143, R143, RZ, P1 ;  /* 0x000000ff8f8f7208 */ /* 0x000fea0000800000 */
[--C-:B------:R-:W-:Y:S02]  /*167f0*/  FFMA.FTZ R8, R8, c[0x0][0x23c], -R143.reuse ;  /* 0x00008f0008087a23 */ /* 0x100fe4000001088f */
[--C-:B------:R-:W-:Y:S02]  /*16800*/  FFMA.FTZ R9, R9, c[0x0][0x23c], -R143.reuse ;  /* 0x00008f0009097a23 */ /* 0x100fe4000001088f */
[--C-:B------:R-:W-:Y:S01]  /*16810*/  FFMA.FTZ R12, R12, c[0x0][0x23c], -R143.reuse ;  /* 0x00008f000c0c7a23 */ /* 0x100fe2000001088f */
[----:B------:R-:W-:Y:S01]  /*16820*/  MUFU.EX2 R242, R8 ;  /* 0x0000000800f27308 */ /* 0x000fe20000000800 */
[----:B-1----:R-:W-:Y:S01]  /*16830*/  FMNMX.FTZ R137, R0, R2, !PT ;  /* 0x0000000200897209 */ /* 0x002fe20007810000 */
[----:B------:R-:W-:Y:S01]  /*16840*/  FFMA.FTZ R13, R13, c[0x0][0x23c], -R143 ;  /* 0x00008f000d0d7a23 */ /* 0x000fe2000001088f */
[----:B------:R-:W-:Y:S02]  /*16850*/  FSEL R2, R135, RZ, P2 ;  /* 0x000000ff87027208 */ /* 0x000fe40001000000 */
[C---:B------:R-:W-:Y:S01]  /*16860*/  FSETP.NEU.FTZ.AND P0, PT, R137.reuse, -INF , PT ;  /* 0xff8000008900780b */ /* 0x040fe20003f1d000 */
[----:B------:R-:W-:Y:S01]  /*16870*/  FMUL.FTZ R188, R137, c[0x0][0x23c] ;  /* 0x00008f0089bc7a20 */ /* 0x000fe20000410000 */
[----:B--2---:R-:W-:Y:S03]  /*16880*/  F2FP.PACK_AB R179, R247, R246 ;  /* 0x000000f6f7b3723e */ /* 0x004fe600000000ff */
[----:B------:R-:W1:Y:S01]  /*16890*/  MUFU.EX2 R244, R9 ;  /* 0x0000000900f47308 */ /* 0x000e620000000800 */
[----:B------:R-:W-:Y:S05]  /*168a0*/  FSEL R188, R188, RZ, P0 ;  /* 0x000000ffbcbc7208 */ /* 0x000fea0000000000 */
[--C-:B------:R-:W-:Y:S02]  /*168b0*/  FFMA.FTZ R0, R176, c[0x0][0x23c], -R188.reuse ;  /* 0x00008f00b0007a23 */ /* 0x100fe400000108bc */
[--C-:B------:R-:W-:Y:S02]  /*168c0*/  FFMA.FTZ R11, R11, c[0x0][0x23c], -R188.reuse ;  /* 0x00008f000b0b7a23 */ /* 0x100fe400000108bc */
[----:B------:R2:W-:Y:S01]  /*168d0*/  MUFU.EX2 R238, R0 ;  /* 0x0000000000ee7308 */ /* 0x0005e20000000800 */
[--C-:B------:R-:W-:Y:S02]  /*168e0*/  FFMA.FTZ R14, R14, c[0x0][0x23c], -R188.reuse ;  /* 0x00008f000e0e7a23 */ /* 0x100fe400000108bc */
[----:B------:R-:W-:Y:S07]  /*168f0*/  FFMA.FTZ R15, R15, c[0x0][0x23c], -R188 ;  /* 0x00008f000f0f7a23 */ /* 0x000fee00000108bc */
[----:B------:R-:W-:Y:S01]  /*16900*/  MUFU.EX2 R243, R12 ;  /* 0x0000000c00f37308 */ /* 0x000fe20000000800 */
[----:B-1----:R-:W-:Y:S09]  /*16910*/  F2FP.PACK_AB R180, R244, R242 ;  /* 0x000000f2f4b4723e */ /* 0x002ff200000000ff */
[----:B------:R-:W1:Y:S01]  /*16920*/  MUFU.EX2 R245, R13 ;  /* 0x0000000d00f57308 */ /* 0x000e620000000800 */
[----:B--2---:R-:W-:Y:S05]  /*16930*/  FSEL R0, R136, RZ, P3 ;  /* 0x000000ff88007208 */ /* 0x004fea0001800000 */
[----:B------:R-:W-:Y:S04]  /*16940*/  FADD.FTZ R0, -R0, R3 ;  /* 0x0000000300007221 */ /* 0x000fe80000010100 */
[----:B------:R-:W2:Y:S01]  /*16950*/  MUFU.EX2 R239, R11 ;  /* 0x0000000b00ef7308 */ /* 0x000ea20000000800 */
[----:B------:R-:W-:Y:S09]  /*16960*/  FMUL.FTZ R0, R0, c[0x0][0x23c] ;  /* 0x00008f0000007a20 */ /* 0x000ff20000410000 */
[----:B------:R3:W4:Y:S01]  /*16970*/  MUFU.EX2 R133, R0 ;  /* 0x0000000000857308 */ /* 0x0007220000000800 */
[----:B-1----:R-:W-:Y:S09]  /*16980*/  F2FP.PACK_AB R182, R245, R243 ;  /* 0x000000f3f5b6723e */ /* 0x002ff200000000ff */
[----:B------:R-:W-:Y:S01]  /*16990*/  MUFU.EX2 R240, R14 ;  /* 0x0000000e00f07308 */ /* 0x000fe20000000800 */
[----:B--2---:R-:W-:Y:S09]  /*169a0*/  F2FP.PACK_AB R181, R239, R238 ;  /* 0x000000eeefb5723e */ /* 0x004ff200000000ff */
[----:B------:R-:W1:Y:S01]  /*169b0*/  MUFU.EX2 R241, R15 ;  /* 0x0000000f00f17308 */ /* 0x000e620000000800 */
[----:B---3--:R-:W-:Y:S01]  /*169c0*/  FADD.FTZ R0, -R2, R132 ;  /* 0x0000008402007221 */ /* 0x008fe20000010100 */
[----:B------:R-:W-:Y:S01]  /*169d0*/  FSEL R2, R134, RZ, P1 ;  /* 0x000000ff86027208 */ /* 0x000fe20000800000 */
[C---:B----4-:R-:W-:Y:S02]  /*169e0*/  FMUL.FTZ R4, R133.reuse, R144 ;  /* 0x0000009085047220 */ /* 0x050fe40000410000 */
[----:B------:R-:W-:Y:S02]  /*169f0*/  FMUL.FTZ R0, R0, c[0x0][0x23c] ;  /* 0x00008f0000007a20 */ /* 0x000fe40000410000 */
[C---:B------:R-:W-:Y:S03]  /*16a00*/  FMUL.FTZ R5, R133.reuse, R145 ;  /* 0x0000009185057220 */ /* 0x040fe60000410000 */
[----:B------:R2:W3:Y:S01]  /*16a10*/  MUFU.EX2 R132, R0 ;  /* 0x0000000000847308 */ /* 0x0004e20000000800 */
[C---:B------:R-:W-:Y:S02]  /*16a20*/  FMUL.FTZ R16, R133.reuse, R156 ;  /* 0x0000009c85107220 */ /* 0x040fe40000410000 */
[C---:B------:R-:W-:Y:S02]  /*16a30*/  FMUL.FTZ R17, R133.reuse, R157 ;  /* 0x0000009d85117220 */ /* 0x040fe40000410000 */
[C---:B------:R-:W-:Y:S02]  /*16a40*/  FMUL.FTZ R32, R133.reuse, R172 ;  /* 0x000000ac85207220 */ /* 0x040fe40000410000 */
[C---:B------:R-:W-:Y:S02]  /*16a50*/  FMUL.FTZ R33, R133.reuse, R173 ;  /* 0x000000ad85217220 */ /* 0x040fe40000410000 */
[C---:B------:R-:W-:Y:S02]  /*16a60*/  FMUL.FTZ R36, R133.reuse, R36 ;  /* 0x0000002485247220 */ /* 0x040fe40000410000 */
[----:B------:R-:W-:Y:S01]  /*16a70*/  FMUL.FTZ R37, R133, R37 ;  /* 0x0000002585257220 */ /* 0x000fe20000410000 */
[----:B-1----:R-:W-:Y:S01]  /*16a80*/  F2FP.PACK_AB R183, R241, R240 ;  /* 0x000000f0f1b7723e */ /* 0x002fe200000000ff */
[C---:B------:R-:W-:Y:S02]  /*16a90*/  FMUL.FTZ R48, R133.reuse, R48 ;  /* 0x0000003085307220 */ /* 0x040fe40000410000 */
[C---:B------:R-:W-:Y:S02]  /*16aa0*/  FMUL.FTZ R49, R133.reuse, R49 ;  /* 0x0000003185317220 */ /* 0x040fe40000410000 */
[C---:B------:R-:W-:Y:S02]  /*16ab0*/  FMUL.FTZ R52, R133.reuse, R52 ;  /* 0x0000003485347220 */ /* 0x040fe40000410000 */
[C---:B------:R-:W-:Y:S02]  /*16ac0*/  FMUL.FTZ R53, R133.reuse, R53 ;  /* 0x0000003585357220 */ /* 0x040fe40000410000 */
[C---:B------:R-:W-:Y:S02]  /*16ad0*/  FMUL.FTZ R64, R133.reuse, R64 ;  /* 0x0000004085407220 */ /* 0x040fe40000410000 */
[----:B------:R-:W-:Y:S02]  /*16ae0*/  FMUL.FTZ R65, R133, R65 ;  /* 0x0000004185417220 */ /* 0x000fe40000410000 */
[----:B--2---:R-:W-:Y:S01]  /*16af0*/  FADD.FTZ R0, -R2, R138 ;  /* 0x0000008a02007221 */ /* 0x004fe20000010100 */
[----:B------:R-:W-:Y:S01]  /*16b00*/  FSEL R2, R137, RZ, P0 ;  /* 0x000000ff89027208 */ /* 0x000fe20000000000 */
[----:B---3--:R-:W-:Y:S01]  /*16b10*/  FMUL.FTZ R6, R132, R146 ;  /* 0x0000009284067220 */ /* 0x008fe20000410000 */
[----:B------:R-:W-:Y:S01]  /*16b20*/  MOV R138, R196 ;  /* 0x000000c4008a7202 */ /* 0x000fe20000000f00 */
[----:B------:R-:W-:Y:S01]  /*16b30*/  FMUL.FTZ R0, R0, c[0x0][0x23c] ;  /* 0x00008f0000007a20 */ /* 0x000fe20000410000 */
[----:B------:R-:W-:Y:S01]  /*16b40*/  PLOP3.LUT P0, PT, PT, PT, UP0, 0x80, 0x0 ;  /* 0x000000000000781c */ /* 0x000fe20003f0f008 */
[----:B------:R-:W-:Y:S01]  /*16b50*/  FMUL.FTZ R7, R132, R147 ;  /* 0x0000009384077220 */ /* 0x000fe20000410000 */
[----:B------:R-:W-:Y:S01]  /*16b60*/  F2FP.PACK_AB R176, R252, R138 ;  /* 0x0000008afcb0723e */ /* 0x000fe200000000ff */
[----:B------:R1:W2:Y:S01]  /*16b70*/  MUFU.EX2 R3, R0 ;  /* 0x0000000000037308 */ /* 0x0002a20000000800 */
[----:B------:R-:W3:Y:S01]  /*16b80*/  LDSM.16.MT88.4 R144, [R214+0xa000] ;  /* 0x00a00000d690783b */ /* 0x000ee20000004200 */
[C---:B------:R-:W-:Y:S02]  /*16b90*/  FMUL.FTZ R18, R132.reuse, R158 ;  /* 0x0000009e84127220 */ /* 0x040fe40000410000 */
[C---:B------:R-:W-:Y:S02]  /*16ba0*/  FMUL.FTZ R19, R132.reuse, R159 ;  /* 0x0000009f84137220 */ /* 0x040fe40000410000 */
[-C--:B------:R-:W-:Y:S01]  /*16bb0*/  HMMA.16816.F32 R4, R176, R20.reuse, R4 ;  /* 0x00000014b004723c */ /* 0x080fe20000001804 */
[C---:B------:R-:W-:Y:S02]  /*16bc0*/  FMUL.FTZ R34, R132.reuse, R174 ;  /* 0x000000ae84227220 */ /* 0x040fe40000410000 */
[----:B------:R-:W-:Y:S01]  /*16bd0*/  LDSM.16.MT88.4 R156, [R209+0xa800] ;  /* 0x00a80000d19c783b */ /* 0x000fe20000004200 */
[C---:B------:R-:W-:Y:S02]  /*16be0*/  FMUL.FTZ R35, R132.reuse, R175 ;  /* 0x000000af84237220 */ /* 0x040fe40000410000 */
[C---:B------:R-:W-:Y:S02]  /*16bf0*/  FMUL.FTZ R38, R132.reuse, R38 ;  /* 0x0000002684267220 */ /* 0x040fe40000410000 */
[C---:B------:R-:W-:Y:S03]  /*16c00*/  FMUL.FTZ R39, R132.reuse, R39 ;  /* 0x0000002784277220 */ /* 0x040fe60000410000 */
[----:B------:R-:W-:Y:S01]  /*16c10*/  LDSM.16.MT88.4 R172, [R211+0xa800] ;  /* 0x00a80000d3ac783b */ /* 0x000fe20000004200 */
[C---:B------:R-:W-:Y:S02]  /*16c20*/  FMUL.FTZ R50, R132.reuse, R50 ;  /* 0x0000003284327220 */ /* 0x040fe40000410000 */
[C---:B------:R-:W-:Y:S02]  /*16c30*/  FMUL.FTZ R51, R132.reuse, R51 ;  /* 0x0000003384337220 */ /* 0x040fe40000410000 */
[----:B------:R-:W-:Y:S02]  /*16c40*/  FMUL.FTZ R54, R132, R54 ;  /* 0x0000003684367220 */ /* 0x000fe40000410000 */
[----:B-1----:R-:W-:Y:S02]  /*16c50*/  FADD.FTZ R0, -R2, R139 ;  /* 0x0000008b02007221 */ /* 0x002fe40000010100 */
[--C-:B------:R-:W-:Y:S02]  /*16c60*/  FFMA.FTZ R2, R189, c[0x0][0x23c], -R141.reuse ;  /* 0x00008f00bd027a23 */ /* 0x100fe4000001088d */
[----:B------:R-:W-:Y:S02]  /*16c70*/  FMUL.FTZ R0, R0, c[0x0][0x23c] ;  /* 0x00008f0000007a20 */ /* 0x000fe40000410000 */
[----:B------:R1:W-:Y:S01]  /*16c80*/  MUFU.EX2 R201, R2 ;  /* 0x0000000200c97308 */ /* 0x0003e20000000800 */
[C---:B--2---:R-:W-:Y:S02]  /*16c90*/  FMUL.FTZ R8, R3.reuse, R148 ;  /* 0x0000009403087220 */ /* 0x044fe40000410000 */
[C---:B------:R-:W-:Y:S02]  /*16ca0*/  FMUL.FTZ R9, R3.reuse, R149 ;  /* 0x0000009503097220 */ /* 0x040fe40000410000 */
[C---:B------:R-:W-:Y:S02]  /*16cb0*/  FMUL.FTZ R12, R3.reuse, R152 ;  /* 0x00000098030c7220 */ /* 0x040fe40000410000 */
[C---:B------:R-:W-:Y:S02]  /*16cc0*/  FMUL.FTZ R13, R3.reuse, R153 ;  /* 0x00000099030d7220 */ /* 0x040fe40000410000 */
[C---:B------:R-:W-:Y:S01]  /*16cd0*/  FMUL.FTZ R24, R3.reuse, R164 ;  /* 0x000000a403187220 */ /* 0x040fe20000410000 */
[----:B------:R-:W2:Y:S01]  /*16ce0*/  MUFU.EX2 R0, R0 ;  /* 0x0000000000007308 */ /* 0x000ea20000000800 */
[C---:B------:R-:W-:Y:S02]  /*16cf0*/  FMUL.FTZ R25, R3.reuse, R165 ;  /* 0x000000a503197220 */ /* 0x040fe40000410000 */
[C---:B------:R-:W-:Y:S02]  /*16d00*/  FMUL.FTZ R28, R3.reuse, R168 ;  /* 0x000000a8031c7220 */ /* 0x040fe40000410000 */
[C---:B------:R-:W-:Y:S02]  /*16d10*/  FMUL.FTZ R29, R3.reuse, R169 ;  /* 0x000000a9031d7220 */ /* 0x040fe40000410000 */
[C---:B------:R-:W-:Y:S02]  /*16d20*/  FMUL.FTZ R40, R3.reuse, R40 ;  /* 0x0000002803287220 */ /* 0x040fe40000410000 */
[C---:B------:R-:W-:Y:S02]  /*16d30*/  FMUL.FTZ R41, R3.reuse, R41 ;  /* 0x0000002903297220 */ /* 0x040fe40000410000 */
[C---:B------:R-:W-:Y:S02]  /*16d40*/  FMUL.FTZ R44, R3.reuse, R44 ;  /* 0x0000002c032c7220 */ /* 0x040fe40000410000 */
[C---:B------:R-:W-:Y:S02]  /*16d50*/  FMUL.FTZ R45, R3.reuse, R45 ;  /* 0x0000002d032d7220 */ /* 0x040fe40000410000 */
[--C-:B-1----:R-:W-:Y:S02]  /*16d60*/  FFMA.FTZ R2, R190, c[0x0][0x23c], -R141.reuse ;  /* 0x00008f00be027a23 */ /* 0x102fe4000001088d */
[----:B------:R-:W-:Y:S02]  /*16d70*/  FMUL.FTZ R55, R132, R55 ;  /* 0x0000003784377220 */ /* 0x000fe40000410000 */
[----:B------:R1:W-:Y:S01]  /*16d80*/  MUFU.EX2 R200, R2 ;  /* 0x0000000200c87308 */ /* 0x0003e20000000800 */
[C---:B------:R-:W-:Y:S02]  /*16d90*/  FMUL.FTZ R56, R3.reuse, R56 ;  /* 0x0000003803387220 */ /* 0x040fe40000410000 */
[----:B------:R-:W-:Y:S02]  /*16da0*/  FMUL.FTZ R57, R3, R57 ;  /* 0x0000003903397220 */ /* 0x000fe40000410000 */
[C---:B--2---:R-:W-:Y:S02]  /*16db0*/  FMUL.FTZ R10, R0.reuse, R150 ;  /* 0x00000096000a7220 */ /* 0x044fe40000410000 */
[C---:B------:R-:W-:Y:S02]  /*16dc0*/  FMUL.FTZ R11, R0.reuse, R151 ;  /* 0x00000097000b7220 */ /* 0x040fe40000410000 */
[----:B------:R-:W2:Y:S01]  /*16dd0*/  LDSM.16.MT88.4 R148, [R213+0xa000] ;  /* 0x00a00000d594783b */ /* 0x000ea20000004200 */
[C---:B------:R-:W-:Y:S02]  /*16de0*/  FMUL.FTZ R14, R0.reuse, R154 ;  /* 0x0000009a000e7220 */ /* 0x040fe40000410000 */
[C---:B------:R-:W-:Y:S02]  /*16df0*/  FMUL.FTZ R15, R0.reuse, R155 ;  /* 0x0000009b000f7220 */ /* 0x040fe40000410000 */
[C---:B------:R-:W-:Y:S01]  /*16e00*/  HMMA.16816.F32 R8, R180.reuse, R20, R8 ;  /* 0x00000014b408723c */ /* 0x040fe20000001808 */
[C---:B------:R-:W-:Y:S02]  /*16e10*/  FMUL.FTZ R26, R0.reuse, R166 ;  /* 0x000000a6001a7220 */ /* 0x040fe40000410000 */
[C---:B------:R-:W-:Y:S02]  /*16e20*/  FMUL.FTZ R27, R0.reuse, R167 ;  /* 0x000000a7001b7220 */ /* 0x040fe40000410000 */
[C---:B------:R-:W-:Y:S02]  /*16e30*/  FMUL.FTZ R30, R0.reuse, R170 ;  /* 0x000000aa001e7220 */ /* 0x040fe40000410000 */
[C---:B------:R-:W-:Y:S01]  /*16e40*/  FMUL.FTZ R20, R133.reuse, R160 ;  /* 0x000000a085147220 */ /* 0x040fe20000410000 */
[-C--:B------:R-:W-:Y:S01]  /*16e50*/  HMMA.16816.F32 R12, R180, R22.reuse, R12 ;  /* 0x00000016b40c723c */ /* 0x080fe2000000180c */
[----:B------:R-:W-:Y:S03]  /*16e60*/  FMUL.FTZ R21, R133, R161 ;  /* 0x000000a185157220 */ /* 0x000fe60000410000 */
[--C-:B-1----:R-:W-:Y:S02]  /*16e70*/  FFMA.FTZ R2, R191, c[0x0][0x23c], -R142.reuse ;  /* 0x00008f00bf027a23 */ /* 0x102fe4000001088e */
[C---:B------:R-:W-:Y:S02]  /*16e80*/  FMUL.FTZ R31, R0.reuse, R171 ;  /* 0x000000ab001f7220 */ /* 0x040fe40000410000 */
[C---:B------:R-:W-:Y:S01]  /*16e90*/  HMMA.16816.F32 R16, R176.reuse, R22, R16 ;  /* 0x00000016b010723c */ /* 0x040fe20000001810 */
[----:B------:R1:W-:Y:S03]  /*16ea0*/  MUFU.EX2 R199, R2 ;  /* 0x0000000200c77308 */ /* 0x0003e60000000800 */
[C---:B------:R-:W-:Y:S02]  /*16eb0*/  FMUL.FTZ R42, R0.reuse, R42 ;  /* 0x0000002a002a7220 */ /* 0x040fe40000410000 */
        /* <DEDUP_REMOVED lines=8> */
[C---:B------:R-:W-:Y:S02]  /*16f40*/  FMUL.FTZ R60, R3.reuse, R60 ;  /* 0x0000003c033c7220 */ /* 0x040fe40000410000 */
[----:B------:R-:W-:Y:S02]  /*16f50*/  FMUL.FTZ R61, R3, R61 ;  /* 0x0000003d033d7220 */ /* 0x000fe40000410000 */
[--C-:B-1----:R-:W-:Y:S01]  /*16f60*/  FFMA.FTZ R2, R192, c[0x0][0x23c], -R142.reuse ;  /* 0x00008f00c0027a23 */ /* 0x102fe2000001088e */
[C---:B------:R-:W-:Y:S01]  /*16f70*/  HMMA.16816.F32 R24, R180.reuse, R184, R24 ;  /* 0x000000b8b418723c */ /* 0x040fe20000001818 */
[C---:B------:R-:W-:Y:S02]  /*16f80*/  FMUL.FTZ R62, R0.reuse, R62 ;  /* 0x0000003e003e7220 */ /* 0x040fe40000410000 */
[----:B------:R1:W-:Y:S01]  /*16f90*/  MUFU.EX2 R198, R2 ;  /* 0x0000000200c67308 */ /* 0x0003e20000000800 */
[----:B------:R-:W-:Y:S02]  /*16fa0*/  FMUL.FTZ R63, R0, R63 ;  /* 0x0000003f003f7220 */ /* 0x000fe40000410000 */
[C---:B------:R-:W-:Y:S02]  /*16fb0*/  FMUL.FTZ R66, R132.reuse, R66 ;  /* 0x0000004284427220 */ /* 0x040fe40000410000 */
[-C--:B------:R-:W-:Y:S01]  /*16fc0*/  HMMA.16816.F32 R28, R180, R186.reuse, R28 ;  /* 0x000000bab41c723c */ /* 0x080fe2000000181c */
[C---:B------:R-:W-:Y:S03]  /*16fd0*/  FMUL.FTZ R67, R132.reuse, R67 ;  /* 0x0000004384437220 */ /* 0x040fe60000410000 */
[C---:B------:R-:W-:Y:S02]  /*16fe0*/  FMUL.FTZ R68, R133.reuse, R68 ;  /* 0x0000004485447220 */ /* 0x040fe40000410000 */
[----:B------:R-:W-:Y:S02]  /*16ff0*/  FMUL.FTZ R69, R133, R69 ;  /* 0x0000004585457220 */ /* 0x000fe40000410000 */
[C---:B------:R-:W-:Y:S01]  /*17000*/  HMMA.16816.F32 R32, R176.reuse, R186, R32 ;  /* 0x000000bab020723c */ /* 0x040fe20000001820 */
[----:B------:R-:W-:Y:S03]  /*17010*/  LDSM.16.MT88.4 R184, [R211+0xb800] ;  /* 0x00b80000d3b8783b */ /* 0x000fe60000004200 */
[C---:B------:R-:W-:Y:S02]  /*17020*/  FMUL.FTZ R70, R132.reuse, R70 ;  /* 0x0000004684467220 */ /* 0x040fe40000410000 */
[----:B------:R-:W-:Y:S02]  /*17030*/  FMUL.FTZ R71, R132, R71 ;  /* 0x0000004784477220 */ /* 0x000fe40000410000 */
[-C--:B---3--:R-:W-:Y:S01]  /*17040*/  HMMA.16816.F32 R36, R176, R144.reuse, R36 ;  /* 0x00000090b024723c */ /* 0x088fe20000001824 */
[----:B------:R-:W-:Y:S03]  /*17050*/  FMUL.FTZ R72, R3, R72 ;  /* 0x0000004803487220 */ /* 0x000fe60000410000 */
[----:B-1----:R-:W-:Y:S02]  /*17060*/  FFMA.FTZ R2, R195, c[0x0][0x23c], -R141 ;  /* 0x00008f00c3027a23 */ /* 0x002fe4000001088d */
[C---:B------:R-:W-:Y:S02]  /*17070*/  FMUL.FTZ R73, R3.reuse, R73 ;  /* 0x0000004903497220 */ /* 0x040fe40000410000 */
[C---:B------:R-:W-:Y:S01]  /*17080*/  HMMA.16816.F32 R40, R180.reuse, R144, R40 ;  /* 0x00000090b428723c */ /* 0x040fe20000001828 */
[----:B------:R1:W-:Y:S03]  /*17090*/  MUFU.EX2 R197, R2 ;  /* 0x0000000200c57308 */ /* 0x0003e60000000800 */
[C---:B------:R-:W-:Y:S02]  /*170a0*/  FMUL.FTZ R74, R0.reuse, R74 ;  /* 0x0000004a004a7220 */ /* 0x040fe40000410000 */
[C---:B------:R-:W-:Y:S02]  /*170b0*/  FMUL.FTZ R75, R0.reuse, R75 ;  /* 0x0000004b004b7220 */ /* 0x040fe40000410000 */
[-C--:B------:R-:W-:Y:S01]  /*170c0*/  HMMA.16816.F32 R44, R180, R146.reuse, R44 ;  /* 0x00000092b42c723c */ /* 0x080fe2000000182c */
[C---:B------:R-:W-:Y:S03]  /*170d0*/  FMUL.FTZ R76, R3.reuse, R76 ;  /* 0x0000004c034c7220 */ /* 0x040fe60000410000 */
[----:B------:R-:W-:Y:S02]  /*170e0*/  FMUL.FTZ R77, R3, R77 ;  /* 0x0000004d034d7220 */ /* 0x000fe40000410000 */
[C---:B------:R-:W-:Y:S02]  /*170f0*/  FMUL.FTZ R78, R0.reuse, R78 ;  /* 0x0000004e004e7220 */ /* 0x040fe40000410000 */
[C---:B------:R-:W-:Y:S01]  /*17100*/  HMMA.16816.F32 R48, R176.reuse, R146, R48 ;  /* 0x00000092b030723c */ /* 0x040fe20000001830 */
[----:B------:R-:W3:Y:S03]  /*17110*/  LDSM.16.MT88.4 R144, [R209+0xb000] ;  /* 0x00b00000d190783b */ /* 0x000ee60000004200 */
[----:B------:R-:W-:Y:S02]  /*17120*/  FMUL.FTZ R79, R0, R79 ;  /* 0x0000004f004f7220 */ /* 0x000fe40000410000 */
[----:B------:R-:W-:Y:S02]  /*17130*/  FMUL.FTZ R80, R133, R80 ;  /* 0x0000005085507220 */ /* 0x000fe40000410000 */
[-C--:B--2---:R-:W-:Y:S01]  /*17140*/  HMMA.16816.F32 R52, R176, R148.reuse, R52 ;  /* 0x00000094b034723c */ /* 0x084fe20000001834 */
[--C-:B-1----:R-:W-:Y:S02]  /*17150*/  FFMA.FTZ R2, R237, c[0x0][0x23c], -R142.reuse ;  /* 0x00008f00ed027a23 */ /* 0x102fe4000001088e */
[----:B------:R-:W2:Y:S01]  /*17160*/  LDL.LU R237, [R1] ;  /* 0x0000000001ed7983 */ /* 0x000ea20000300800 */
[----:B------:R-:W-:Y:S01]  /*17170*/  FFMA.FTZ R142, R236, c[0x0][0x23c], -R142 ;  /* 0x00008f00ec8e7a23 */ /* 0x000fe2000001088e */
[----:B------:R1:W-:Y:S01]  /*17180*/  MUFU.EX2 R195, R2 ;  /* 0x0000000200c37308 */ /* 0x0003e20000000800 */
[C---:B------:R-:W-:Y:S01]  /*17190*/  FMUL.FTZ R81, R133.reuse, R81 ;  /* 0x0000005185517220 */ /* 0x040fe20000410000 */
[----:B------:R-:W4:Y:S01]  /*171a0*/  LDL.LU R236, [R1+0x4] ;  /* 0x0000040001ec7983 */ /* 0x000f220000300800 */
[C---:B------:R-:W-:Y:S01]  /*171b0*/  HMMA.16816.F32 R56, R180.reuse, R148, R56 ;  /* 0x00000094b438723c */ /* 0x040fe20000001838 */
[C---:B------:R-:W-:Y:S03]  /*171c0*/  FMUL.FTZ R82, R132.reuse, R82 ;  /* 0x0000005284527220 */ /* 0x040fe60000410000 */
[C---:B------:R-:W-:Y:S02]  /*171d0*/  FMUL.FTZ R83, R132.reuse, R83 ;  /* 0x0000005384537220 */ /* 0x040fe40000410000 */
[C---:B------:R-:W-:Y:S02]  /*171e0*/  FMUL.FTZ R84, R133.reuse, R84 ;  /* 0x0000005485547220 */ /* 0x040fe40000410000 */
        /* <DEDUP_REMOVED lines=8> */
[C---:B------:R-:W-:Y:S01]  /*17270*/  FMUL.FTZ R89, R3.reuse, R89 ;  /* 0x0000005903597220 */ /* 0x040fe20000410000 */
[-C--:B---3--:R-:W-:Y:S01]  /*17280*/  HMMA.16816.F32 R68, R176, R144.reuse, R68 ;  /* 0x00000090b044723c */ /* 0x088fe20000001844 */
[----:B------:R1:W-:Y:S02]  /*17290*/  MUFU.EX2 R193, R2 ;  /* 0x0000000200c17308 */ /* 0x0003e40000000800 */
[C---:B------:R-:W-:Y:S02]  /*172a0*/  FMUL.FTZ R90, R0.reuse, R90 ;  /* 0x0000005a005a7220 */ /* 0x040fe40000410000 */
        /* <DEDUP_REMOVED lines=14> */
[----:B------:R3:W1:Y:S01]  /*17390*/  MUFU.EX2 R192, R2 ;  /* 0x0000000200c07308 */ /* 0x0006620000000800 */
[C---:B------:R-:W-:Y:S02]  /*173a0*/  FMUL.FTZ R104, R3.reuse, R104 ;  /* 0x0000006803687220 */ /* 0x040fe40000410000 */
[-C--:B-----5:R-:W-:Y:S01]  /*173b0*/  HMMA.16816.F32 R84, R176, R148.reuse, R84 ;  /* 0x00000094b054723c */ /* 0x0a0fe20000001854 */
[C---:B------:R-:W-:Y:S01]  /*173c0*/  FMUL.FTZ R105, R3.reuse, R105 ;  /* 0x0000006903697220 */ /* 0x040fe20000410000 */
[----:B------:R-:W5:Y:S02]  /*173d0*/  LDL.LU R204, [R1+0x8] ;  /* 0x0000080001cc7983 */ /* 0x000f640000300800 */
        /* <DEDUP_REMOVED lines=9> */
[----:B---3--:R-:W-:Y:S02]  /*17470*/  FFMA.FTZ R2, R206, c[0x0][0x23c], -R143 ;  /* 0x00008f00ce027a23 */ /* 0x008fe4000001088f */
[C---:B------:R-:W-:Y:S01]  /*17480*/  HMMA.16816.F32 R96, R176.reuse, R150, R96 ;  /* 0x00000096b060723c */ /* 0x040fe20000001860 */
[----:B------:R-:W3:Y:S01]  /*17490*/  LDL.LU R206, [R1+0xc] ;  /* 0x00000c0001ce7983 */ /* 0x000ee20000300800 */
[----:B------:R1:W-:Y:S02]  /*174a0*/  MUFU.EX2 R191, R2 ;  /* 0x0000000200bf7308 */ /* 0x0003e40000000800 */
[C---:B------:R-:W-:Y:S01]  /*174b0*/  FMUL.FTZ R100, R133.reuse, R100 ;  /* 0x0000006485647220 */ /* 0x040fe20000410000 */
[----:B------:R-:W1:Y:S01]  /*174c0*/  LDSM.16.MT88.4 R148, [R213+0xb000] ;  /* 0x00b00000d594783b */ /* 0x000e620000004200 */
[----:B------:R-:W-:Y:S02]  /*174d0*/  FMUL.FTZ R101, R133, R101 ;  /* 0x0000006585657220 */ /* 0x000fe40000410000 */
[C---:B------:R-:W-:Y:S04]  /*174e0*/  FMUL.FTZ R102, R132.reuse, R102 ;  /* 0x0000006684667220 */ /* 0x040fe80000410000 */
[----:B------:R-:W-:Y:S02]  /*174f0*/  FMUL.FTZ R103, R132, R103 ;  /* 0x0000006784677220 */ /* 0x000fe40000410000 */
[C---:B------:R-:W-:Y:S02]  /*17500*/  FMUL.FTZ R121, R3.reuse, R121 ;  /* 0x0000007903797220 */ /* 0x040fe40000410000 */
[C---:B------:R-:W-:Y:S02]  /*17510*/  FMUL.FTZ R122, R0.reuse, R122 ;  /* 0x0000007a007a7220 */ /* 0x040fe40000410000 */
[C---:B------:R-:W-:Y:S01]  /*17520*/  FMUL.FTZ R123, R0.reuse, R123 ;  /* 0x0000007b007b7220 */ /* 0x040fe20000410000 */
[-C--:B-1----:R-:W-:Y:S01]  /*17530*/  HMMA.16816.F32 R100, R176, R144.reuse, R100 ;  /* 0x00000090b064723c */ /* 0x082fe20000001864 */
[C---:B------:R-:W-:Y:S02]  /*17540*/  FMUL.FTZ R124, R3.reuse, R124 ;  /* 0x0000007c037c7220 */ /* 0x040fe40000410000 */
[----:B------:R-:W-:Y:S02]  /*17550*/  FMUL.FTZ R125, R3, R125 ;  /* 0x0000007d037d7220 */ /* 0x000fe40000410000 */
[----:B------:R-:W-:Y:S02]  /*17560*/  FMUL.FTZ R126, R0, R126 ;  /* 0x0000007e007e7220 */ /* 0x000fe40000410000 */
[--C-:B------:R-:W-:Y:S01]  /*17570*/  FFMA.FTZ R2, R202, c[0x0][0x23c], -R188.reuse ;  /* 0x00008f00ca027a23 */ /* 0x100fe200000108bc */
[C---:B------:R-:W-:Y:S01]  /*17580*/  HMMA.16816.F32 R104, R180.reuse, R144, R104 ;  /* 0x00000090b468723c */ /* 0x040fe20000001868 */
[----:B------:R-:W-:Y:S02]  /*17590*/  FMUL.FTZ R127, R0, R127 ;  /* 0x0000007f007f7220 */ /* 0x000fe40000410000 */
[----:B------:R1:W-:Y:S01]  /*175a0*/  MUFU.EX2 R189, R2 ;  /* 0x0000000200bd7308 */ /* 0x0003e20000000800 */
[C---:B------:R-:W-:Y:S02]  /*175b0*/  FMUL.FTZ R112, R133.reuse, R112 ;  /* 0x0000007085707220 */ /* 0x040fe40000410000 */
[C---:B------:R-:W-:Y:S02]  /*175c0*/  FMUL.FTZ R113, R133.reuse, R113 ;  /* 0x0000007185717220 */ /* 0x040fe40000410000 */
[-C--:B------:R-:W-:Y:S01]  /*175d0*/  HMMA.16816.F32 R108, R180, R146.reuse, R108 ;  /* 0x00000092b46c723c */ /* 0x080fe2000000186c */
[C---:B------:R-:W-:Y:S03]  /*175e0*/  FMUL.FTZ R114, R132.reuse, R114 ;  /* 0x0000007284727220 */ /* 0x040fe60000410000 */
[C---:B------:R-:W-:Y:S02]  /*175f0*/  FMUL.FTZ R115, R132.reuse, R115 ;  /* 0x0000007384737220 */ /* 0x040fe40000410000 */
[C---:B------:R-:W-:Y:S02]  /*17600*/  FMUL.FTZ R116, R133.reuse, R116 ;  /* 0x0000007485747220 */ /* 0x040fe40000410000 */
[----:B------:R-:W-:Y:S03]  /*17610*/  FMUL.FTZ R117, R133, R117 ;  /* 0x0000007585757220 */ /* 0x000fe60000410000 */
[C---:B------:R-:W-:Y:S01]  /*17620*/  HMMA.16816.F32 R112, R176.reuse, R146, R112 ;  /* 0x00000092b070723c */ /* 0x040fe20000001870 */
[C---:B------:R-:W-:Y:S02]  /*17630*/  FMUL.FTZ R118, R132.reuse, R118 ;  /* 0x0000007684767220 */ /* 0x040fe40000410000 */
[----:B------:R-:W-:Y:S02]  /*17640*/  FMUL.FTZ R119, R132, R119 ;  /* 0x0000007784777220 */ /* 0x000fe40000410000 */
[----:B------:R-:W-:Y:S02]  /*17650*/  FFMA.FTZ R141, R194, c[0x0][0x23c], -R141 ;  /* 0x00008f00c28d7a23 */ /* 0x000fe4000001088d */
[----:B------:R-:W-:Y:S01]  /*17660*/  FFMA.FTZ R143, R205, c[0x0][0x23c], -R143 ;  /* 0x00008f00cd8f7a23 */ /* 0x000fe2000001088f */
[----:B------:R-:W-:Y:S01]  /*17670*/  MUFU.EX2 R194, R142 ;  /* 0x0000008e00c27308 */ /* 0x000fe20000000800 */
[--C-:B-1----:R-:W-:Y:S01]  /*17680*/  FFMA.FTZ R2, R203, c[0x0][0x23c], -R188.reuse ;  /* 0x00008f00cb027a23 */ /* 0x102fe200000108bc */
[-C--:B------:R-:W-:Y:S02]  /*17690*/  HMMA.16816.F32 R116, R176, R148.reuse, R116 ;  /* 0x00000094b074723c */ /* 0x080fe40000001874 */
[----:B------:R-:W-:Y:S01]  /*176a0*/  MOV R205, R138 ;  /* 0x0000008a00cd7202 */ /* 0x000fe20000000f00 */
[C---:B------:R-:W-:Y:S02]  /*176b0*/  FMUL.FTZ R128, R133.reuse, R128 ;  /* 0x0000008085807220 */ /* 0x040fe40000410000 */
[----:B------:R-:W-:Y:S02]  /*176c0*/  FMUL.FTZ R129, R133, R129 ;  /* 0x0000008185817220 */ /* 0x000fe40000410000 */
[C---:B------:R-:W-:Y:S01]  /*176d0*/  FMUL.FTZ R130, R132.reuse, R130 ;  /* 0x0000008284827220 */ /* 0x040fe20000410000 */
[C---:B------:R-:W-:Y:S01]  /*176e0*/  HMMA.16816.F32 R120, R180.reuse, R148, R120 ;  /* 0x00000094b478723c */ /* 0x040fe20000001878 */
[----:B------:R1:W1:Y:S03]  /*176f0*/  MUFU.EX2 R139, R2 ;  /* 0x00000002008b7308 */ /* 0x0002660000000800 */
[----:B------:R-:W-:Y:S04]  /*17700*/  FMUL.FTZ R131, R132, R131 ;  /* 0x0000008384837220 */ /* 0x000fe80000410000 */
[-C--:B------:R-:W-:Y:S01]  /*17710*/  HMMA.16816.F32 R124, R180, R150.reuse, R124 ;  /* 0x00000096b47c723c */ /* 0x080fe2000000187c */
[----:B------:R-:W2:Y:S02]  /*17720*/  LDSM.16.MT88.4 R180, [R214+0xa800] ;  /* 0x00a80000d6b4783b */ /* 0x000ea40000004200 */
[----:B------:R1:W1:Y:S05]  /*17730*/  MUFU.EX2 R196, R141 ;  /* 0x0000008d00c47308 */ /* 0x00026a0000000800 */
[----:B------:R-:W-:Y:S05]  /*17740*/  HMMA.16816.F32 R128, R176, R150, R128 ;  /* 0x00000096b080723c */ /* 0x000fea0000001880 */
[----:B------:R1:W1:Y:S02]  /*17750*/  MUFU.EX2 R190, R143 ;  /* 0x0000008f00be7308 */ /* 0x0002640000000800 */
[----:B------:R-:W-:Y:S01]  /*17760*/  F2FP.PACK_AB R176, R192, R193 ;  /* 0x000000c1c0b0723e */ /* 0x000fe200000000ff */
[--C-:B-1----:R-:W-:Y:S04]  /*17770*/  FFMA.FTZ R2, R207, c[0x0][0x23c], -R188.reuse ;  /* 0x00008f00cf027a23 */ /* 0x102fe800000108bc */
[----:B------:R-:W-:Y:S01]  /*17780*/  FFMA.FTZ R188, R140, c[0x0][0x23c], -R188 ;  /* 0x00008f008cbc7a23 */ /* 0x000fe200000108bc */
[----:B------:R-:W-:Y:S02]  /*17790*/  F2FP.PACK_AB R140, R200, R201 ;  /* 0x000000c9c88c723e */ /* 0x000fe400000000ff */
[----:B------:R-:W-:Y:S01]  /*177a0*/  MUFU.EX2 R138, R2 ;  /* 0x00000002008a7308 */ /* 0x000fe20000000800 */
[----:B------:R-:W-:Y:S02]  /*177b0*/  F2FP.PACK_AB R177, R139, R189 ;  /* 0x000000bd8bb1723e */ /* 0x000fe400000000ff */
[----:B------:R-:W-:Y:S02]  /*177c0*/  F2FP.PACK_AB R141, R198, R199 ;  /* 0x000000c7c68d723e */ /* 0x000fe400000000ff */
[----:B------:R-:W-:Y:S05]  /*177d0*/  F2FP.PACK_AB R142, R196, R197 ;  /* 0x000000c5c48e723e */ /* 0x000fea00000000ff */
[----:B------:R-:W1:Y:S01]  /*177e0*/  MUFU.EX2 R188, R188 ;  /* 0x000000bc00bc7308 */ /* 0x000e620000000800 */
[----:B------:R-:W-:Y:S02]  /*177f0*/  F2FP.PACK_AB R143, R194, R195 ;  /* 0x000000c3c28f723e */ /* 0x000fe400000000ff */
[----:B------:R-:W-:Y:S05]  /*17800*/  F2FP.PACK_AB R178, R190, R191 ;  /* 0x000000bfbeb2723e */ /* 0x000fea00000000ff */
[-C--:B------:R-:W-:Y:S01]  /*17810*/  HMMA.16816.F32 R144, R140, R156.reuse, R4 ;  /* 0x0000009c8c90723c */ /* 0x080fe20000001804 */
[----:B------:R-:W2:Y:S01]  /*17820*/  LDSM.16.MT88.4 R4, [R213+0xa800] ;  /* 0x00a80000d504783b */ /* 0x000ea20000004200 */
[----:B-1----:R-:W-:Y:S07]  /*17830*/  F2FP.PACK_AB R179, R188, R138 ;  /* 0x0000008abcb3723e */ /* 0x002fee00000000ff */
[C---:B------:R-:W-:Y:S01]  /*17840*/  HMMA.16816.F32 R148, R176.reuse, R156, R8 ;  /* 0x0000009cb094723c */ /* 0x040fe20000001808 */
[----:B------:R-:W1:Y:S07]  /*17850*/  LDSM.16.MT88.4 R8, [R209+0xb800] ;  /* 0x00b80000d108783b */ /* 0x000e6e0000004200 */
[-C--:B------:R-:W-:Y:S01]  /*17860*/  HMMA.16816.F32 R152, R176, R158.reuse, R12 ;  /* 0x0000009eb098723c */ /* 0x080fe2000000180c */
[----:B------:R-:W1:Y:S07]  /*17870*/  LDSM.16.MT88.4 R12, [R214+0xb800] ;  /* 0x00b80000d60c783b */ /* 0x000e6e0000004200 */
[C---:B------:R-:W-:Y:S01]  /*17880*/  HMMA.16816.F32 R156, R140.reuse, R158, R16 ;  /* 0x0000009e8c9c723c */ /* 0x040fe20000001810 */
[----:B------:R-:W1:Y:S07]  /*17890*/  LDSM.16.MT88.4 R16, [R213+0xb800] ;  /* 0x00b80000d510783b */ /* 0x000e6e0000004200 */
[-C--:B------:R-:W-:Y:S08]  /*178a0*/  HMMA.16816.F32 R160, R140, R172.reuse, R20 ;  /* 0x000000ac8ca0723c */ /* 0x080ff00000001814 */
[C---:B------:R-:W-:Y:S08]  /*178b0*/  HMMA.16816.F32 R164, R176.reuse, R172, R24 ;  /* 0x000000acb0a4723c */ /* 0x040ff00000001818 */
[-C--:B------:R-:W-:Y:S08]  /*178c0*/  HMMA.16816.F32 R168, R176, R174.reuse, R28 ;  /* 0x000000aeb0a8723c */ /* 0x080ff0000000181c */
[C---:B------:R-:W-:Y:S08]  /*178d0*/  HMMA.16816.F32 R172, R140.reuse, R174, R32 ;  /* 0x000000ae8cac723c */ /* 0x040ff00000001820 */
[-C--:B--2---:R-:W-:Y:S08]  /*178e0*/  HMMA.16816.F32 R36, R140, R180.reuse, R36 ;  /* 0x000000b48c24723c */ /* 0x084ff00000001824 */
[C---:B------:R-:W-:Y:S08]  /*178f0*/  HMMA.16816.F32 R40, R176.reuse, R180, R40 ;  /* 0x000000b4b028723c */ /* 0x040ff00000001828 */
[-C--:B------:R-:W-:Y:S01]  /*17900*/  HMMA.16816.F32 R44, R176, R182.reuse, R44 ;  /* 0x000000b6b02c723c */ /* 0x080fe2000000182c */
[----:B------:R-:W-:Y:S07]  /*17910*/  FFMA.FTZ R0, R0, R237, R238 ;  /* 0x000000ed00007223 */ /* 0x000fee00000100ee */
[C---:B------:R-:W-:Y:S01]  /*17920*/  HMMA.16816.F32 R48, R140.reuse, R182, R48 ;  /* 0x000000b68c30723c */ /* 0x040fe20000001830 */
[----:B----4-:R-:W-:Y:S07]  /*17930*/  FFMA.FTZ R3, R3, R236, R242 ;  /* 0x000000ec03037223 */ /* 0x010fee00000100f2 */
        /* <DEDUP_REMOVED lines=12> */
[----:B------:R-:W-:Y:S04]  /*17a00*/  FADD.FTZ R0, R189, R0 ;  /* 0x00000000bd007221 */ /* 0x000fe80000010000 */
[----:B------:R-:W-:Y:S01]  /*17a10*/  FADD.FTZ R0, R139, R0 ;  /* 0x000000008b007221 */ /* 0x000fe20000010000 */
[----:B------:R-:W-:Y:S02]  /*17a20*/  MOV R139, R137 ;  /* 0x00000089008b7202 */ /* 0x000fe40000000f00 */
[C---:B------:R-:W-:Y:S01]  /*17a30*/  HMMA.16816.F32 R72, R176.reuse, R8, R72 ;  /* 0x00000008b048723c */ /* 0x040fe20000001848 */
[----:B------:R-:W-:Y:S03]  /*17a40*/  FADD.FTZ R0, R138, R0 ;  /* 0x000000008a007221 */ /* 0x000fe60000010000 */
[----:B------:R-:W-:Y:S01]  /*17a50*/  MOV R138, R134 ;  /* 0x00000086008a7202 */ /* 0x000fe20000000f00 */
[----:B------:R-:W-:Y:S03]  /*17a60*/  FADD.FTZ R0, R188, R0 ;  /* 0x00000000bc007221 */ /* 0x000fe60000010000 */
[-C--:B------:R-:W-:Y:S01]  /*17a70*/  HMMA.16816.F32 R76, R176, R10.reuse, R76 ;  /* 0x0000000ab04c723c */ /* 0x080fe2000000184c */
[----:B-----5:R-:W-:Y:S07]  /*17a80*/  FFMA.FTZ R132, R132, R204, R248 ;  /* 0x000000cc84847223 */ /* 0x020fee00000100f8 */
[C---:B------:R-:W-:Y:S01]  /*17a90*/  HMMA.16816.F32 R80, R140.reuse, R10, R80 ;  /* 0x0000000a8c50723c */ /* 0x040fe20000001850 */
[----:B------:R-:W-:Y:S03]  /*17aa0*/  FADD.FTZ R2, R249, R132 ;  /* 0x00000084f9027221 */ /* 0x000fe60000010000 */
[----:B------:R-:W-:Y:S04]  /*17ab0*/  MOV R132, R135 ;  /* 0x0000008700847202 */ /* 0x000fe80000000f00 */
[-C--:B------:R-:W-:Y:S01]  /*17ac0*/  HMMA.16816.F32 R84, R140, R184.reuse, R84 ;  /* 0x000000b88c54723c */ /* 0x080fe20000001854 */
[----:B------:R-:W-:Y:S04]  /*17ad0*/  FADD.FTZ R2, R246, R2 ;  /* 0x00000002f6027221 */ /* 0x000fe80000010000 */
[----:B------:R-:W-:Y:S03]  /*17ae0*/  FADD.FTZ R2, R247, R2 ;  /* 0x00000002f7027221 */ /* 0x000fe60000010000 */
[C---:B------:R-:W-:Y:S01]  /*17af0*/  HMMA.16816.F32 R88, R176.reuse, R184, R88 ;  /* 0x000000b8b058723c */ /* 0x040fe20000001858 */
[----:B------:R-:W-:Y:S03]  /*17b00*/  FADD.FTZ R2, R199, R2 ;  /* 0x00000002c7027221 */ /* 0x000fe60000010000 */
[----:B---3--:R-:W-:Y:S04]  /*17b10*/  FFMA.FTZ R6, R133, R206, R205 ;  /* 0x000000ce85067223 */ /* 0x008fe800000100cd */
[-C--:B------:R-:W-:Y:S01]  /*17b20*/  HMMA.16816.F32 R92, R176, R186.reuse, R92 ;  /* 0x000000bab05c723c */ /* 0x080fe2000000185c */
[----:B------:R-:W-:Y:S04]  /*17b30*/  FADD.FTZ R6, R252, R6 ;  /* 0x00000006fc067221 */ /* 0x000fe80000010000 */
[----:B------:R-:W-:Y:S03]  /*17b40*/  FADD.FTZ R3, R250, R6 ;  /* 0x00000006fa037221 */ /* 0x000fe60000010000 */
[C---:B------:R-:W-:Y:S01]  /*17b50*/  HMMA.16816.F32 R96, R140.reuse, R186, R96 ;  /* 0x000000ba8c60723c */ /* 0x040fe20000001860 */
[----:B------:R-:W-:Y:S04]  /*17b60*/  FADD.FTZ R3, R251, R3 ;  /* 0x00000003fb037221 */ /* 0x000fe80000010000 */
[----:B------:R-:W-:Y:S03]  /*17b70*/  FADD.FTZ R3, R201, R3 ;  /* 0x00000003c9037221 */ /* 0x000fe60000010000 */
        /* <DEDUP_REMOVED lines=17> */
[----:B------:R2:W-:Y:S06]  /*17c90*/  STL [R1], R0 ;  /* 0x0000000001007387 */ /* 0x0005ec0000100800 */
[C---:B------:R-:W-:Y:S08]  /*17ca0*/  HMMA.16816.F32 R120, R176.reuse, R16, R120 ;  /* 0x00000010b078723c */ /* 0x040ff00000001878 */
[-C--:B------:R-:W-:Y:S01]  /*17cb0*/  HMMA.16816.F32 R124, R176, R18.reuse, R124 ;  /* 0x00000012b07c723c */ /* 0x080fe2000000187c */
[----:B-1----:R-:W-:Y:S07]  /*17cc0*/  MOV R3, R136 ;  /* 0x0000008800037202 */ /* 0x002fee0000000f00 */
[----:B------:R-:W-:Y:S01]  /*17cd0*/  HMMA.16816.F32 R128, R140, R18, R128 ;  /* 0x000000128c80723c */ /* 0x000fe20000001880 */
[----:B--2---:R-:W-:-:S07]  /*17ce0*/  @P0 BRA `(.L_x_1219) ;  /* 0xffffce5000000947 */ /* 0x004fce000383ffff */
.L_x_1218:
[----:B------:R-:W2:Y:S01]  /*17cf0*/  LDL.LU R2, [R1+0xc] ;  /* 0x00000c0001027983 */ /* 0x000ea20000300800 */
[----:B------:R-:W1:Y:S01]  /*17d00*/  S2UR UR7, SR_CTAID.Y ;  /* 0x00000000000779c3 */ /* 0x000e620000002600 */
[----:B------:R-:W-:-:S02]  /*17d10*/  UISETP.NE.AND UP4, UPT, UR15, -0x1, UPT ;  /* 0xffffffff0f00788c */ /* 0x000fc4000bf85270 */
[----:B------:R-:W3:Y:S01]  /*17d20*/  LDL.LU R8, [R1+0x8] ;  /* 0x0000080001087983 */ /* 0x000ee20000300800 */
[----:B------:R-:W-:-:S03]  /*17d30*/  ULDC.64 UR4, c[0x0][0x1e8] ;  /* 0x00007a0000047ab9 */ /* 0x000fc60000000a00 */
[----:B------:R-:W4:Y:S04]  /*17d40*/  LDL.LU R7, [R1+0x4] ;  /* 0x0000040001077983 */ /* 0x000f280000300800 */
[----:B------:R-:W5:Y:S01]  /*17d50*/  LDL.LU R6, [R1] ;  /* 0x0000000001067983 */ /* 0x000f620000300800 */
        /* <DEDUP_REMOVED lines=45> */
[----:B-----5:R-:W-:Y:S01]  /*18030*/  SHFL.BFLY PT, R5, R6, 0x2, 0x1f ;  /* 0x0c401f0006057f89 */ /* 0x020fe200000e0000 */
        /* <DEDUP_REMOVED lines=9> */
[----:B--2---:R-:W-:Y:S01]  /*180d0*/  FADD.FTZ R132, R3, R132 ;  /* 0x0000008403847221 */ /* 0x004fe20000010000 */
[----:B------:R-:W-:Y:S02]  /*180e0*/  MOV R3, 0x3f800000 ;  /* 0x3f80000000037802 */ /* 0x000fe40000000f00 */
[----:B------:R-:W2:Y:S01]  /*180f0*/  SHFL.BFLY PT, R5, R2, 0x1, 0x1f ;  /* 0x0c201f0002057f89 */ /* 0x000ea200000e0000 */
[----:B------:R-:W-:-:S02]  /*18100*/  FSETP.NE.FTZ.AND P5, PT, R133, RZ, PT ;  /* 0x000000ff8500720b */ /* 0x000fc40003fb5000 */
[----:B------:R-:W-:-:S11]  /*18110*/  FSETP.NE.FTZ.AND P4, PT, R132, RZ, PT ;  /* 0x000000ff8400720b */ /* 0x000fd60003f95000 */
[----:B------:R-:W3:Y:S01]  /*18120*/  @P5 MUFU.RCP R0, R133 ;  /* 0x0000008500005308 */ /* 0x000ee20000001000 */
[----:B-1----:R-:W-:-:S07]  /*18130*/  FADD.FTZ R139, R4, R6 ;  /* 0x00000006048b7221 */ /* 0x002fce0000010000 */
[----:B------:R-:W1:Y:S01]  /*18140*/  @P4 MUFU.RCP R3, R132 ;  /* 0x0000008400034308 */ /* 0x000e620000001000 */
[----:B--2---:R-:W-:Y:S01]  /*18150*/  FADD.FTZ R138, R2, R5 ;  /* 0x00000005028a7221 */ /* 0x004fe20000010000 */
[----:B------:R-:W-:Y:S02]  /*18160*/  FSETP.NE.FTZ.AND P3, PT, R139, RZ, PT ;  /* 0x000000ff8b00720b */ /* 0x000fe40003f75000 */
[----:B------:R-:W-:Y:S02]  /*18170*/  MOV R2, 0x3f800000 ;  /* 0x3f80000000027802 */ /* 0x000fe40000000f00 */
[----:B------:R-:W-:Y:S01]  /*18180*/  FSETP.NE.FTZ.AND P0, PT, R138, RZ, PT ;  /* 0x000000ff8a00720b */ /* 0x000fe20003f15000 */
[C---:B---3--:R-:W-:Y:S02]  /*18190*/  FMUL.FTZ R6, R0.reuse, R145 ;  /* 0x0000009100067220 */ /* 0x048fe40000410000 */
[C---:B------:R-:W-:Y:S02]  /*181a0*/  FMUL.FTZ R144, R0.reuse, R144 ;  /* 0x0000009000907220 */ /* 0x040fe40000410000 */
[----:B------:R-:W-:-:S02]  /*181b0*/  FMUL.FTZ R156, R0, R156 ;  /* 0x0000009c009c7220 */ /* 0x000fc40000410000 */
[----:B------:R-:W-:Y:S01]  /*181c0*/  FMUL.FTZ R4, R0, R157 ;  /* 0x0000009d00047220 */ /* 0x000fe20000410000 */
[----:B------:R-:W-:Y:S01]  /*181d0*/  F2FP.PACK_AB R6, R6, R144 ;  /* 0x000000900606723e */ /* 0x000fe200000000ff */
[----:B-1----:R-:W-:Y:S01]  /*181e0*/  FMUL.FTZ R5, R3, R147 ;  /* 0x0000009303057220 */ /* 0x002fe20000410000 */
[----:B------:R-:W1:Y:S01]  /*181f0*/  @P3 MUFU.RCP R2, R139 ;  /* 0x0000008b00023308 */ /* 0x000e620000001000 */
[----:B------:R-:W2:Y:S01]  /*18200*/  S2R R147, SR_TID.X ;  /* 0x0000000000937919 */ /* 0x000ea20000002100 */
[----:B------:R-:W-:Y:S01]  /*18210*/  FMUL.FTZ R160, R0, R160 ;  /* 0x000000a000a07220 */ /* 0x000fe20000410000 */
[----:B------:R-:W-:Y:S01]  /*18220*/  F2FP.PACK_AB R4, R4, R156 ;  /* 0x0000009c0404723e */ /* 0x000fe200000000ff */
[C---:B------:R-:W-:Y:S02]  /*18230*/  FMUL.FTZ R12, R0.reuse, R161 ;  /* 0x000000a1000c7220 */ /* 0x040fe40000410000 */
        /* <DEDUP_REMOVED lines=34> */
[----:B------:R-:W-:-:S02]  /*18460*/  FMUL.FTZ R64, R3, R55 ;  /* 0x0000003703407220 */ /* 0x000fc40000410000 */
[----:B-1----:R-:W-:Y:S01]  /*18470*/  FMUL.FTZ R55, R2, R73 ;  /* 0x0000004902377220 */ /* 0x002fe20000410000 */
[----:B--2---:R-:W-:Y:S01]  /*18480*/  SHF.R.S32.HI R73, RZ, 0x1f, R147 ;  /* 0x0000001fff497819 */ /* 0x004fe20000011493 */
        /* <DEDUP_REMOVED lines=318> */
.L_x_1223:
[----:B---34-:R-:W-:Y:S05]  /*19870*/  BSYNC B0 ;  /* 0x0000000000007941 */ /* 0x018fea0003800000 */
.L_x_1222:
        /* <DEDUP_REMOVED lines=31> */
.L_x_1225:
[----:B---3--:R-:W-:Y:S05]  /*19a70*/  BSYNC B0 ;  /* 0x0000000000007941 */ /* 0x008fea0003800000 */
.L_x_1224:
        /* <DEDUP_REMOVED lines=18> */
.L_x_1227:
[----:B------:R-:W-:Y:S05]  /*19ba0*/  BSYNC B0 ;  /* 0x0000000000007941 */ /* 0x000fea0003800000 */
.L_x_1226:
        /* <DEDUP_REMOVED lines=18> */
.L_x_1229:
[----:B------:R-:W-:Y:S05]  /*19cd0*/  BSYNC B0 ;  /* 0x0000000000007941 */ /* 0x000fea0003800000 */
.L_x_1228:
        /* <DEDUP_REMOVED lines=18> */
.L_x_1231:
[----:B------:R-:W-:Y:S05]  /*19e00*/  BSYNC B0 ;  /* 0x0000000000007941 */ /* 0x000fea0003800000 */
.L_x_1230:
        /* <DEDUP_REMOVED lines=18> */
.L_x_1233:
[----:B------:R-:W-:Y:S05]  /*19f30*/  BSYNC B0 ;  /* 0x0000000000007941 */ /* 0x000fea0003800000 */
.L_x_1232:
        /* <DEDUP_REMOVED lines=18> */
.L_x_1235:
[----:B------:R-:W-:Y:S05]  /*1a060*/  BSYNC B0 ;  /* 0x0000000000007941 */ /* 0x000fea0003800000 */
.L_x_1234:
        /* <DEDUP_REMOVED lines=18> */
.L_x_1237:
[----:B------:R-:W-:Y:S05]  /*1a190*/  BSYNC B0 ;  /* 0x0000000000007941 */ /* 0x000fea0003800000 */
.L_x_1236:
        /* <DEDUP_REMOVED lines=19> */
.L_x_1238:
        /* <DEDUP_REMOVED lines=11> */
.L_x_2392:


//--------------------- .text._ZN5flash16flash_fwd_kernelI23Flash_fwd_kernel_traitsILi128ELi128ELi32ELi4ELb0ELb0EN7cutlass6half_tE19Flash_kernel_traitsILi128ELi128ELi32ELi4ES3_EELb1ELb0ELb0ELb0ELb0ELb1ELb0ELb0EEEvNS_16Flash_fwd_paramsE --------------------------
	.section	.text._ZN5flash16flash_fwd_kernelI23Flash_fwd_kernel_traitsILi128ELi128ELi32ELi4ELb0ELb0EN7cutlass6half_tE19Flash_kernel_traitsILi128ELi128ELi32ELi4ES3_EELb1ELb0ELb0ELb0ELb0ELb1ELb0ELb0EEEvNS_16Flash_fwd_paramsE,"ax",@progbits
	.sectioninfo	@"SHI_REGISTERS=255"
	.align	128
        .global         _ZN5flash16flash_fwd_kernelI23Flash_fwd_kernel_traitsILi128ELi128ELi32ELi4ELb0ELb0EN7cutlass6half_tE19Flash_kernel_traitsILi128ELi128ELi32ELi4ES3_EELb1ELb0ELb0ELb0ELb0ELb1ELb0ELb0EEEvNS_16Flash_fwd_paramsE
        .type           _ZN5flash16flash_fwd_kernelI23Flash_fwd_kernel_traitsILi128ELi128ELi32ELi4ELb0ELb0EN7cutlass6half_tE19Flash_kernel_traitsILi128ELi128ELi32ELi4ES3_EELb1ELb0ELb0ELb0ELb0ELb1ELb0ELb0EEEvNS_16Flash_fwd_paramsE,@function
        .size           _ZN5flash16flash_fwd_kernelI23Flash_fwd_kernel_traitsILi128ELi128ELi32ELi4ELb0ELb0EN7cutlass6half_tE19Flash_kernel_traitsILi128ELi128ELi32ELi4ES3_EELb1ELb0ELb0ELb0ELb0ELb1ELb0ELb0EEEvNS_16Flash_fwd_paramsE,(.L_x_2393 - _ZN5flash16flash_fwd_kernelI23Flash_fwd_kernel_traitsILi128ELi128ELi32ELi4ELb0ELb0EN7cutlass6half_tE19Flash_kernel_traitsILi128ELi128ELi32ELi4ES3_EELb1ELb0ELb0ELb0ELb0ELb1ELb0ELb0EEEvNS_16Flash_fwd_paramsE)
        .other          _ZN5flash16flash_fwd_kernelI23Flash_fwd_kernel_traitsILi128ELi128ELi32ELi4ELb0ELb0EN7cutlass6half_tE19Flash_kernel_traitsILi128ELi128ELi32ELi4ES3_EELb1ELb0ELb0ELb0ELb0ELb1ELb0ELb0EEEvNS_16Flash_fwd_paramsE,@"STO_CUDA_ENTRY STV_DEFAULT"
_ZN5flash16flash_fwd_kernelI23Flash_fwd_kernel_traitsILi128ELi128ELi32ELi4ELb0ELb0EN7cutlass6half_tE19Flash_kernel_traitsILi128ELi128ELi32ELi4ES3_EELb1ELb0ELb0ELb0ELb0ELb1ELb0ELb0EEEvNS_16Flash_fwd_paramsE:
.text._ZN5flash16flash_fwd_kernelI23Flash_fwd_kernel_traitsILi128ELi128ELi32ELi4ELb0ELb0EN7cutlass6half_tE19Flash_kernel_traitsILi128ELi128ELi32ELi4ES3_EELb1ELb0ELb0ELb0ELb0ELb1ELb0ELb0EEEvNS_16Flash_fwd_paramsE:
[----:B------:R-:W-:-:S03]  /*0000*/  MOV R1, c[0x0][0x28] ;  /* 0x00000a0000017a02 */ /* 0x000fc60000000f00 */
[----:B------:R-:W-:Y:S01]  /*0010*/  ULDC.U8 UR4, c[0x0][0x304] ;  /* 0x0000c10000047ab9 */ /* 0x000fe20000000000 */
[----:B------:R-:W-:Y:S01]  /*0020*/  IADD3 R1, R1, -0x38, RZ ;  /* 0xffffffc801017810 */ /* 0x000fe20007ffe0ff */
[----:B------:R-:W-:Y:S01]  /*0030*/  ULDC.64 UR32, c[0x0][0x2f0] ;  /* 0x0000bc0000207ab9 */ /* 0x000fe20000000a00 */
[----:B------:R-:W-:Y:S01]  /*0040*/  ISETP.NE.AND P2, PT, RZ, UR4, PT ;  /* 0x00000004ff007c0c */ /* 0x000fe2000bf45270 */
[----:B------:R-:W-:Y:S01]  /*0050*/  IMAD.U32 R2, RZ, RZ, UR32 ;  /* 0x00000020ff027e24 */ /* 0x000fe2000f8e00ff */
[----:B------:R-:W-:Y:S01]  /*0060*/  ULDC.64 UR26, c[0x0][0x118] ;  /* 0x00004600001a7ab9 */ /* 0x000fe20000000a00 */
[----:B------:R-:W-:Y:S02]  /*0070*/  IMAD.U32 R3, RZ, RZ, UR33 ;  /* 0x00000021ff037e24 */ /* 0x000fe4000f8e00ff */
[----:B------:R-:W-:Y:S02]  /*0080*/  IMAD.MOV.U32 R8, RZ, RZ, c[0x0][0x2fc] ;  /* 0x0000bf00ff087624 */ /* 0x000fe400078e00ff */
[----:B------:R-:W-:Y:S01]  /*0090*/  IMAD.MOV.U32 R7, RZ, RZ, c[0x0][0x2f8] ;  /* 0x0000be00ff077624 */ /* 0x000fe200078e00ff */
[----:B------:R-:W1:Y:S01]  /*00a0*/  S2UR UR20, SR_CTAID.X ;  /* 0x00000000001479c3 */ /* 0x000e620000002500 */
[----:B------:R-:W2:Y:S01]  /*00b0*/  S2R R88, SR_TID.X ;  /* 0x0000000000587919 */ /* 0x000ea20000002100 */
[----:B------:R-:W-:-:S02]  /*00c0*/  ULDC.64 UR6, c[0x0][0x240] ;  /* 0x0000900000067ab9 */ /* 0x000fc40000000a00 */
[----:B------:R-:W-:Y:S01]  /*00d0*/  ULDC.64 UR4, c[0x0][0x250] ;  /* 0x0000940000047ab9 */ /* 0x000fe20000000a00 */
[----:B------:R3:W4:Y:S02]  /*00e0*/  @P2 LDG.E.64 R4, [R2.64] ;  /* 0x0000001a02042981 */ /* 0x000724000c1e1b00 */
[----:B---3--:R-:W-:Y:S01]  /*00f0*/  @P2 IMAD.MOV.U32 R2, RZ, RZ, R7 ;  /* 0x000000ffff022224 */ /* 0x008fe200078e0007 */
[----:B------:R-:W-:-:S06]  /*0100*/  @P2 MOV R3, R8 ;  /* 0x0000000800032202 */ /* 0x000fcc0000000f00 */
[----:B------:R-:W3:Y:S01]  /*0110*/  @P2 LDG.E.64 R2, [R2.64] ;  /* 0x0000001a02022981 */ /* 0x000ee2000c1e1b00 */
[----:B------:R-:W1:Y:S01]  /*0120*/  S2UR UR11, SR_CTAID.Y ;  /* 0x00000000000b79c3 */ /* 0x000e620000002600 */
[----:B------:R-:W-:Y:S02]  /*0130*/  UISETP.NE.U32.AND UP2, UPT, URZ, UR6, UPT ;  /* 0x000000063f00728c */ /* 0x000fe4000bf45070 */
[----:B------:R-:W-:Y:S02]  /*0140*/  UISETP.NE.U32.AND UP1, UPT, URZ, UR4, UPT ;  /* 0x000000043f00728c */ /* 0x000fe4000bf25070 */
[----:B------:R-:W-:Y:S02]  /*0150*/  UISETP.NE.AND.EX UP2, UPT, URZ, UR7, UPT, UP2 ;  /* 0x000000073f00728c */ /* 0x000fe4000bf45320 */
[----:B------:R-:W-:Y:S01]  /*0160*/  ULDC.64 UR12, c[0x0][0x240] ;  /* 0x00009000000c7ab9 */ /* 0x000fe20000000a00 */
[----:B------:R-:W1:Y:S01]  /*0170*/  S2UR UR10, SR_CTAID.Z ;  /* 0x00000000000a79c3 */ /* 0x000e620000002700 */
[----:B------:R-:W-:-:S02]  /*0180*/  UISETP.NE.AND.EX UP1, UPT, URZ, UR5, UPT, UP1 ;  /* 0x000000053f00728c */ /* 0x000fc4000bf25310 */
[----:B------:R-:W-:Y:S01]  /*0190*/  PLOP3.LUT P0, PT, PT, PT, UP2, 0x80, 0x0 ;  /* 0x000000000000781c */ /* 0x000fe20003f0f028 */
[----:B------:R-:W-:Y:S02]  /*01a0*/  ULDC.U8 UR6, c[0x0][0x312] ;  /* 0x0000c48000067ab9 */ /* 0x000fe40000000000 */
[----:B------:R-:W-:Y:S02]  /*01b0*/  ULDC.64 UR4, c[0x0][0x248] ;  /* 0x0000920000047ab9 */ /* 0x000fe40000000a00 */
[----:B------:R-:W-:Y:S02]  /*01c0*/  UISETP.NE.AND UP3, UPT, UR6, URZ, UPT ;  /* 0x0000003f0600728c */ /* 0x000fe4000bf65270 */
[----:B------:R-:W-:-:S04]  /*01d0*/  UISETP.EQ.U32.AND UP0, UPT, URZ, UR4, UPT ;  /* 0x000000043f00728c */ /* 0x000fc8000bf02070 */
[----:B------:R-:W-:Y:S02]  /*01e0*/  UISETP.EQ.OR.EX UP0, UPT, URZ, UR5, !UP3, UP0 ;  /* 0x000000053f00728c */ /* 0x000fe4000df02700 */
[----:B-1----:R-:W-:-:S06]  /*01f0*/  ULOP3.LUT UR8, UR10, UR20, UR11, 0xfe, !UPT ;  /* 0x000000140a087292 */ /* 0x002fcc000f8efe0b */
[----:B--2---:R-:W-:Y:S01]  /*0200*/  LOP3.LUT P3, RZ, R88, UR8, RZ, 0xfc, !PT ;  /* 0x0000000858ff7c12 */ /* 0x004fe2000f86fcff */
[----:B------:R-:W-:Y:S02]  /*0210*/  UMOV UR8, 0x4 ;  /* 0x0000000400087882 */ /* 0x000fe40000000000 */
[----:B------:R-:W-:-:S10]  /*0220*/  UIMAD.WIDE UR12, UR11, UR8, UR12 ;  /* 0x000000080b0c72a5 */ /* 0x000fd4000f8e020c */
[----:B------:R-:W-:Y:S02]  /*0230*/  @!P3 IMAD.MOV.U32 R10, RZ, RZ, c[0x0][0x308] ;  /* 0x0000c200ff0ab624 */ /* 0x000fe400078e00ff */
[----:B------:R-:W-:Y:S01]  /*0240*/  @!P3 IMAD.MOV.U32 R11, RZ, RZ, c[0x0][0x30c] ;  /* 0x0000c300ff0bb624 */ /* 0x000fe200078e00ff */
[----:B------:R-:W-:Y:S02]  /*0250*/  ULDC.64 UR4, c[0x0][0x248] ;  /* 0x0000920000047ab9 */ /* 0x000fe40000000a00 */
[----:B------:R-:W-:Y:S02]  /*0260*/  UIMAD.WIDE UR4, UR11, UR8, UR4 ;  /* 0x000000080b0472a5 */ /* 0x000fe4000f8e0204 */
[----:B------:R-:W-:Y:S02]  /*0270*/  ULDC.64 UR6, c[0x0][0x250] ;  /* 0x0000940000067ab9 */ /* 0x000fe40000000a00 */
[----:B------:R-:W-:Y:S01]  /*0280*/  @UP1 UIMAD.WIDE UR6, UR11, UR8, UR6 ;  /* 0x000000080b0612a5 */ /* 0x000fe2000f8e0206 */
[----:B----4-:R-:W1:Y:S08]  /*0290*/  @P2 R2UR UR32, R4 ;  /* 0x00000000042023c2 */ /* 0x010e7000000e0000 */
[----:B------:R-:W2:Y:S01]  /*02a0*/  @P2 R2UR UR33, R5 ;  /* 0x00000000052123c2 */ /* 0x000ea200000e0000 */
[----:B-1----:R-:W-:Y:S01]  /*02b0*/  IMAD.U32 R4, RZ, RZ, UR32 ;  /* 0x00000020ff047e24 */ /* 0x002fe2000f8e00ff */
[----:B---3--:R-:W-:Y:S01]  /*02c0*/  @P2 IADD3 R7, P1, R2, c[0x0][0x300], RZ ;  /* 0x0000c00002072a10 */ /* 0x008fe20007f3e0ff */
[----:B------:R-:W-:Y:S01]  /*02d0*/  IMAD.U32 R2, RZ, RZ, UR12 ;  /* 0x0000000cff027e24 */ /* 0x000fe2000f8e00ff */
[----:B--2---:R-:W-:-:S03]  /*02e0*/  MOV R5, UR33 ;  /* 0x0000002100057c02 */ /* 0x004fc60008000f00 */
[----:B------:R-:W-:Y:S02]  /*02f0*/  @P2 IMAD.X R8, RZ, RZ, R3, P1 ;  /* 0x000000ffff082224 */ /* 0x000fe400008e0603 */
[----:B------:R1:W-:Y:S01]  /*0300*/  @!P3 STG.E.64 [R10.64], R4 ;  /* 0x000000040a00b986 */ /* 0x0003e2000c101b1a */
[----:B------:R-:W-:Y:S01]  /*0310*/  IMAD.U32 R3, RZ, RZ, UR13 ;  /* 0x0000000dff037e24 */ /* 0x000fe2000f8e00ff */
[----:B------:R-:W-:Y:S02]  /*0320*/  PLOP3.LUT P2, PT, PT, PT, UP0, 0x80, 0x0 ;  /* 0x000000000000781c */ /* 0x000fe40003f4f008 */
[----:B------:R-:W-:Y:S02]  /*0330*/  PLOP3.LUT P1, PT, PT, PT, UP1, 0x80, 0x0 ;  /* 0x000000000000781c */ /* 0x000fe40003f2f018 */
[----:B-1----:R-:W-:Y:S01]  /*0340*/  @!P3 MOV R4, R7 ;  /* 0x000000070004b202 */ /* 0x002fe20000000f00 */
[----:B------:R-:W-:-:S05]  /*0350*/  @!P3 IMAD.MOV.U32 R5, RZ, RZ, R8 ;  /* 0x000000ffff05b224 */ /* 0x000fca00078e0008 */
[----:B------:R1:W-:Y:S04]  /*0360*/  @!P3 STG.E.64 [R10.64+0x8], R4 ;  /* 0x000008040a00b986 */ /* 0x0003e8000c101b1a */
[----:B------:R2:W3:Y:S04]  /*0370*/  @P0 LDG.E R9, [R2.64] ;  /* 0x0000001a02090981 */ /* 0x0004e8000c1e1900 */
[----:B------:R2:W4:Y:S01]  /*0380*/  @P0 LDG.E R6, [R2.64+0x4] ;  /* 0x0000041a02060981 */ /* 0x000522000c1e1900 */
[----:B-1----:R-:W-:Y:S02]  /*0390*/  IMAD.U32 R4, RZ, RZ, UR6 ;  /* 0x00000006ff047e24 */ /* 0x002fe4000f8e00ff */
[----:B------:R-:W-:Y:S01]  /*03a0*/  IMAD.U32 R5, RZ, RZ, UR7 ;  /* 0x00000007ff057e24 */ /* 0x000fe2000f8e00ff */
[----:B--2---:R-:W-:Y:S01]  /*03b0*/  MOV R2, UR4 ;  /* 0x0000000400027c02 */ /* 0x004fe20008000f00 */
[----:B------:R-:W-:-:S03]  /*03c0*/  IMAD.U32 R3, RZ, RZ, UR5 ;  /* 0x00000005ff037e24 */ /* 0x000fc6000f8e00ff */
[----:B------:R-:W2:Y:S04]  /*03d0*/  @P1 LDG.E R4, [R4.64] ;  /* 0x0000001a04041981 */ /* 0x000ea8000c1e1900 */
[----:B------:R-:W5:Y:S01]  /*03e0*/  @!P2 LDG.E R0, [R2.64] ;  /* 0x0000001a0200a981 */ /* 0x000f62000c1e1900 */
[----:B------:R-:W-:Y:S01]  /*03f0*/  UMOV UR23, 0xffffffff ;  /* 0xffffffff00177882 */ /* 0x000fe20000000000 */
[----:B------:R-:W-:Y:S01]  /*0400*/  SHF.R.S32.HI R24, RZ, 0x1f, R88 ;  /* 0x0000001fff187819 */ /* 0x000fe20000011458 */
[----:B------:R-:W-:Y:S02]  /*0410*/  UMOV UR15, 0xffffffff ;  /* 0xffffffff000f7882 */ /* 0x000fe40000000000 */
[----:B------:R-:W-:Y:S01]  /*0420*/  ULDC UR4, c[0x0][0x1c0] ;  /* 0x0000700000047ab9 */ /* 0x000fe20000000800 */
[----:B------:R-:W-:Y:S01]  /*0430*/  LEA.HI R26, R24, R88, RZ, 0x5 ;  /* 0x00000058181a7211 */ /* 0x000fe200078f28ff */
[----:B------:R-:W-:-:S02]  /*0440*/  UIMAD UR4, UR11, UR4, UR10 ;  /* 0x000000040b0472a4 */ /* 0x000fc4000f8e020a */
[----:B------:R-:W-:Y:S02]  /*0450*/  UMOV UR14, URZ ;  /* 0x0000003f000e7c82 */ /* 0x000fe40008000000 */
[----:B------:R-:W-:-:S04]  /*0460*/  USHF.L.U32 UR5, UR4, 0x5, URZ ;  /* 0x0000000504057899 */ /* 0x000fc8000800063f */
[----:B------:R-:W-:Y:S01]  /*0470*/  USHF.R.S32.HI UR4, URZ, 0x1f, UR5 ;  /* 0x0000001f3f047899 */ /* 0x000fe20008011405 */
[----:B---3--:R-:W1:Y:S08]  /*0480*/  @P0 R2UR UR23, R9 ;  /* 0x00000000091703c2 */ /* 0x008e7000000e0000 */
[----:B----4-:R-:W1:Y:S02]  /*0490*/  @P0 R2UR UR12, R6 ;  /* 0x00000000060c03c2 */ /* 0x010e6400000e0000 */
[----:B-1----:R-:W-:-:S06]  /*04a0*/  @UP2 UIADD3 UR12, UR12, -UR23, URZ ;  /* 0x800000170c0c2290 */ /* 0x002fcc000fffe03f */
[----:B--2---:R1:W2:Y:S01]  /*04b0*/  @P1 R2UR UR14, R4 ;  /* 0x00000000040e13c2 */ /* 0x0042a200000e0000 */
[----:B------:R-:W-:-:S07]  /*04c0*/  @!UP2 ULDC UR12, c[0x0][0x214] ;  /* 0x00008500000caab9 */ /* 0x000fce0000000800 */
[----:B-----5:R3:W4:Y:S01]  /*04d0*/  @!P2 R2UR UR15, R0 ;  /* 0x00000000000fa3c2 */ /* 0x02072200000e0000 */
[----:B------:R-:W-:-:S04]  /*04e0*/  ISETP.NE.U32.AND P2, PT, RZ, c[0x0][0x248], PT ;  /* 0x00009200ff007a0c */ /* 0x000fc80003f45070 */
[----:B------:R-:W-:Y:S02]  /*04f0*/  ISETP.NE.AND.EX P2, PT, RZ, c[0x0][0x24c], PT, P2 ;  /* 0x00009300ff007a0c */ /* 0x000fe40003f45320 */
[----:B---3--:R-:W-:-:S05]  /*0500*/  LOP3.LUT R0, R26, 0xffffffe0, RZ, 0xc0, !PT ;  /* 0xffffffe01a007812 */ /* 0x008fca00078ec0ff */
[----:B------:R-:W-:-:S05]  /*0510*/  IMAD.IADD R0, R88, 0x1, -R0 ;  /* 0x0000000158007824 */ /* 0x000fca00078e0a00 */
[--C-:B------:R-:W-:Y:S02]  /*0520*/  IADD3 R231, P1, P0, R7, UR5, R0.reuse ;  /* 0x0000000507e77c10 */ /* 0x100fe4000f83e000 */
[----:B------:R-:W-:-:S04]  /*0530*/  SHF.R.S32.HI R0, RZ, 0x1f, R0 ;  /* 0x0000001fff007819 */ /* 0x000fc80000011400 */
[----:B------:R-:W-:Y:S01]  /*0540*/  IADD3.X R132, R8, UR4, R0, P1, P0 ;  /* 0x0000000408847c10 */ /* 0x000fe20008fe0400 */
[----:B-12-4-:R-:W-:Y:S05]  /*0550*/  @!P2 BRA `(.L_x_1239) ;  /* 0x000000700000a947 */ /* 0x016fea0003800000 */
[----:B------:R-:W-:-:S13]  /*0560*/  PLOP3.LUT P0, PT, PT, PT, UP3, 0x80, 0x0 ;  /* 0x000000000000781c */ /* 0x000fda0003f0f038 */
[----:B------:R-:W2:Y:S04]  /*0570*/  @P0 LDG.E R0, [R2.64+0x4] ;  /* 0x0000041a02000981 */ /* 0x000ea8000c1e1900 */
[----:B------:R-:W3:Y:S01]  /*0580*/  @!P0 LDG.E R2, [R2.64] ;  /* 0x0000001a02028981 */ /* 0x000ee2000c1e1900 */
[----:B--2---:R-:W1:Y:S02]  /*0590*/  @P0 R2UR UR6, R0 ;  /* 0x00000000000603c2 */ /* 0x004e6400000e0000 */
[----:B-1----:R-:W-:-:S11]  /*05a0*/  @UP3 UIADD3 UR6, UR6, -UR15, URZ ;  /* 0x8000000f06063290 */ /* 0x002fd6000fffe03f */
[----:B---3--:R1:W2:Y:S02]  /*05b0*/  @!P0 R2UR UR6, R2 ;  /* 0x00000000020683c2 */ /* 0x0082a400000e0000 */
[----:B-12---:R-:W-:Y:S05]  /*05c0*/  BRA `(.L_x_1240) ;  /* 0x0000001000007947 */ /* 0x006fea0003800000 */
.L_x_1239:
[----:B------:R-:W-:Y:S02]  /*05d0*/  ULDC UR6, c[0x0][0x218] ;  /* 0x0000860000067ab9 */ /* 0x000fe40000000800 */
.L_x_1240:
        /* <DEDUP_REMOVED lines=27> */
[----:B------:R-:W-:Y:S01]  /*0790*/  UISETP.NE.AND UP1, UPT, UR23, -0x1, UPT ;  /* 0xffffffff1700788c */ /* 0x000fe2000bf25270 */
[----:B------:R-:W1:Y:S01]  /*07a0*/  LDC.U8 R245, c[0x0][0x2d8] ;  /* 0x0000b600fff57b82 */ /* 0x000e620000000000 */
        /* <DEDUP_REMOVED lines=19> */
[----:B-1----:R-:W-:Y:S02]  /*08e0*/  USHF.R.S32.HI UR16, URZ, 0x1f, UR14 ;  /* 0x0000001f3f107899 */ /* 0x002fe4000801140e */
        /* <DEDUP_REMOVED lines=12> */
.L_x_1242:
[----:B-1----:R-:W-:Y:S01]  /*09b0*/  IABS R0, c[0x0][0x1c8] ;  /* 0x0000720000007a13 */ /* 0x002fe20000000000 */
[----:B------:R-:W1:Y:S01]  /*09c0*/  S2R R5, SR_CTAID.Z ;  /* 0x0000000000057919 */ /* 0x000e620000002700 */
[----:B------:R-:W-:Y:S02]  /*09d0*/  ULDC UR4, c[0x0][0x1c8] ;  /* 0x0000720000047ab9 */ /* 0x000fe40000000800 */
[----:B------:R-:W-:Y:S01]  /*09e0*/  ULOP3.LUT UR4, UR10, UR4, URZ, 0x3c, !UPT ;  /* 0x000000040a047292 */ /* 0x000fe2000f8e3c3f */
[----:B------:R-:W-:Y:S01]  /*09f0*/  IMAD.MOV.U32 R4, RZ, RZ, R0 ;  /* 0x000000ffff047224 */ /* 0x000fe200078e0000 */
[----:B------:R-:W-:Y:S02]  /*0a00*/  @UP0 UIADD3 UR15, UR14, UR15, URZ ;  /* 0x0000000f0e0f0290 */ /* 0x000fe4000fffe03f */
[----:B------:R-:W-:Y:S01]  /*0a10*/  USHF.R.S32.HI UR17, URZ, 0x1f, UR10 ;  /* 0x0000001f3f117899 */ /* 0x000fe2000801140a */
[----:B------:R-:W2:Y:S01]  /*0a20*/  I2F.RP R2, R4 ;  /* 0x0000000400027306 */ /* 0x000ea20000209400 */
[----:B------:R-:W-:Y:S01]  /*0a30*/  ISETP.LE.AND P1, PT, RZ, UR4, PT ;  /* 0x00000004ff007c0c */ /* 0x000fe2000bf23270 */
[----:B------:R-:W-:-:S02]  /*0a40*/  ULDC.64 UR4, c[0x0][0x1a0] ;  /* 0x0000680000047ab9 */ /* 0x000fc40000000a00 */
        /* <DEDUP_REMOVED lines=36> */
.L_x_1243:
[----:B------:R-:W-:Y:S01]  /*0c90*/  LEA.HI R3, R24, R88, RZ, 0x3 ;  /* 0x0000005818037211 */ /* 0x000fe200078f18ff */
[----:B------:R-:W1:Y:S01]  /*0ca0*/  S2R R250, SR_CTAID.X ;  /* 0x0000000000fa7919 */ /* 0x000e620000002500 */
[----:B------:R-:W-:Y:S01]  /*0cb0*/  UIADD3 UR20, -UR20, UR12, URZ ;  /* 0x0000000c14147290 */ /* 0x000fe2000fffe13f */
[----:B------:R-:W-:Y:S01]  /*0cc0*/  SHF.R.S32.HI R87, RZ, 0x5, R26 ;  /* 0x00000005ff577819 */ /* 0x000fe2000001141a */
[----:B------:R-:W-:Y:S01]  /*0cd0*/  ULDC.64 UR4, c[0x0][0x1a8] ;  /* 0x00006a0000047ab9 */ /* 0x000fe20000000a00 */
[----:B------:R-:W-:Y:S01]  /*0ce0*/  SHF.R.S32.HI R2, RZ, 0x3, R3 ;  /* 0x00000003ff027819 */ /* 0x000fe20000011403 */
[----:B------:R-:W2:Y:S01]  /*0cf0*/  S2R R6, SR_CTAID.Z ;  /* 0x0000000000067919 */ /* 0x000ea20000002700 */
[----:B------:R-:W-:Y:S01]  /*0d00*/  LOP3.LUT R3, R3, 0xfffffff8, RZ, 0xc0, !PT ;  /* 0xfffffff803037812 */ /* 0x000fe200078ec0ff */
[----:B------:R-:W-:Y:S01]  /*0d10*/  UIMAD UR4, UR17, UR4, URZ ;  /* 0x00000004110472a4 */ /* 0x000fe2000f8e023f */
[C---:B------:R-:W-:Y:S01]  /*0d20*/  IADD3 R23, R2.reuse, 0x10, RZ ;  /* 0x0000001002177810 */ /* 0x040fe20007ffe0ff */
[C---:B------:R-:W-:Y:S01]  /*0d30*/  IMAD.SHL.U32 R0, R2.reuse, 0x40, RZ ;  /* 0x0000004002007824 */ /* 0x040fe200078e00ff */
[----:B------:R-:W-:Y:S01]  /*0d40*/  IADD3 R7, R2, 0x20, RZ ;  /* 0x0000002002077810 */ /* 0x000fe20007ffe0ff */
[----:B------:R-:W-:Y:S01]  /*0d50*/  IMAD.IADD R25, R88, 0x1, -R3 ;  /* 0x0000000158197824 */ /* 0x000fe200078e0a03 */
[----:B------:R-:W-:Y:S01]  /*0d60*/  ISETP.GE.AND P0, PT, R23, UR20, PT ;  /* 0x0000001417007c0c */ /* 0x000fe2000bf06270 */
[----:B------:R-:W-:Y:S01]  /*0d70*/  UIMAD UR4, UR10, UR5, UR4 ;  /* 0x000000050a0472a4 */ /* 0x000fe2000f8e0204 */
[----:B------:R-:W-:Y:S01]  /*0d80*/  LOP3.LUT R0, R0, 0x1c0, RZ, 0xc0, !PT ;  /* 0x000001c000007812 */ /* 0x000fe200078ec0ff */
[----:B------:R-:W-:Y:S01]  /*0d90*/  IMAD.SHL.U32 R30, R25, 0x8, RZ ;  /* 0x00000008191e7824 */ /* 0x000fe200078e00ff */
[----:B------:R-:W-:Y:S01]  /*0da0*/  ISETP.GE.AND P5, PT, R7, UR20, PT ;  /* 0x0000001407007c0c */ /* 0x000fe2000bfa6270 */
[----:B------:R-:W-:Y:S01]  /*0db0*/  ULEA.HI.SX32 UR10, UR24, 0xffffffff, 0x1b ;  /* 0xffffffff180a7891 */ /* 0x000fe2000f8fda3f */
[----:B------:R-:W-:Y:S01]  /*0dc0*/  SHF.R.U32.HI R3, RZ, 0x3, R0 ;  /* 0x00000003ff037819 */ /* 0x000fe20000011600 */
[----:B------:R-:W-:Y:S01]  /*0dd0*/  UMOV UR21, 0x5 ;  /* 0x0000000500157882 */ /* 0x000fe20000000000 */
[--C-:B------:R-:W-:Y:S01]  /*0de0*/  LOP3.LUT R0, R0, 0x38, R30.reuse, 0xf8, !PT ;  /* 0x0000003800007812 */ /* 0x100fe200078ef81e */
[----:B------:R-:W-:Y:S01]  /*0df0*/  UISETP.GE.AND UP0, UPT, UR9, 0x21, UPT ;  /* 0x000000210900788c */ /* 0x000fe2000bf06270 */
[----:B------:R-:W-:Y:S01]  /*0e00*/  SHF.R.S32.HI R31, RZ, 0x1f, R30 ;  /* 0x0000001fff1f7819 */ /* 0x000fe2000001141e */
[----:B------:R-:W-:Y:S01]  /*0e10*/  IMAD.U32 R86, RZ, RZ, UR10 ;  /* 0x0000000aff567e24 */ /* 0x000fe2000f8e00ff */
[----:B------:R-:W-:-:S02]  /*0e20*/  LOP3.LUT R8, R0, R3, RZ, 0x3c, !PT ;  /* 0x0000000300087212 */ /* 0x000fc400078e3cff */
[--C-:B------:R-:W-:Y:S01]  /*0e30*/  SHF.R.S32.HI R3, RZ, 0x1f, R2.reuse ;  /* 0x0000001fff037819 */ /* 0x100fe20000011402 */
[----:B------:R-:W-:Y:S01]  /*0e40*/  STL.64 [R1+0x18], R30 ;  /* 0x0000181e01007387 */ /* 0x000fe20000100a00 */
[----:B------:R-:W-:Y:S01]  /*0e50*/  IADD3 R4, P1, R30, UR6, RZ ;  /* 0x000000061e047c10 */ /* 0x000fe2000ff3e0ff */
[----:B------:R-:W-:Y:S01]  /*0e60*/  UIMAD UR6, UR10, -0x20, UR9 ;  /* 0xffffffe00a0678a4 */ /* 0x000fe2000f8e0209 */
[----:B------:R-:W-:Y:S01]  /*0e70*/  IADD3 R9, R2, 0x40, RZ ;  /* 0x0000004002097810 */ /* 0x000fe20007ffe0ff */
[----:B-1----:R-:W-:Y:S01]  /*0e80*/  IMAD.WIDE R246, R250, 0x80, R2 ;  /* 0x00000080faf67825 */ /* 0x002fe200078e0202 */
[----:B------:R-:W-:Y:S01]  /*0e90*/  IADD3.X R5, R31, UR13, RZ, P1, !PT ;  /* 0x0000000d1f057c10 */ /* 0x000fe20008ffe4ff */
[----:B------:R1:W-:Y:S01]  /*0ea0*/  STL [R1+0x24], R7 ;  /* 0x0000240701007387 */ /* 0x0003e20000100800 */
[----:B------:R-:W-:Y:S02]  /*0eb0*/  IADD3 R10, R2, 0x30, RZ ;  /* 0x00000030020a7810 */ /* 0x000fe40007ffe0ff */
[----:B------:R-:W-:Y:S01]  /*0ec0*/  @!P0 IADD3 R0, P2, R246, 0x10, RZ ;  /* 0x00000010f6008810 */ /* 0x000fe20007f5e0ff */
[----:B--2---:R-:W-:Y:S01]  /*0ed0*/  IMAD.WIDE.U32 R4, R6, c[0x0][0x1a8], R4 ;  /* 0x00006a0006047a25 */ /* 0x004fe200078e0004 */
[----:B------:R-:W-:Y:S01]  /*0ee0*/  ISETP.GE.AND P1, PT, R2, UR20, PT ;  /* 0x0000001402007c0c */ /* 0x000fe2000bf26270 */
[----:B------:R-:W-:Y:S01]  /*0ef0*/  STL [R1+0x2c], R10 ;  /* 0x00002c0a01007387 */ /* 0x000fe20000100800 */
[----:B------:R-:W-:Y:S01]  /*0f00*/  ISETP.GE.AND P3, PT, R9, UR20, PT ;  /* 0x0000001409007c0c */ /* 0x000fe2000bf66270 */
[----:B------:R-:W-:Y:S01]  /*0f10*/  @!P0 IMAD.X R6, RZ, RZ, R247, P2 ;  /* 0x000000ffff068224 */ /* 0x000fe200010e06f7 */
[----:B------:R-:W-:Y:S01]  /*0f20*/  @!P5 IADD3 R12, P2, R246, 0x20, RZ ;  /* 0x00000020f60cd810 */ /* 0x000fe20007f5e0ff */
[----:B------:R2:W-:Y:S01]  /*0f30*/  STL [R1+0x34], R9 ;  /* 0x0000340901007387 */ /* 0x0005e20000100800 */
[----:B------:R-:W-:-:S02]  /*0f40*/  ISETP.GE.AND P4, PT, R10, UR20, PT ;  /* 0x000000140a007c0c */ /* 0x000fc4000bf86270 */
[----:B------:R-:W-:Y:S01]  /*0f50*/  IADD3 R5, R5, UR4, RZ ;  /* 0x0000000405057c10 */ /* 0x000fe2000fffe0ff */
[----:B------:R-:W-:Y:S01]  /*0f60*/  ULDC.64 UR4, c[0x0][0x198] ;  /* 0x0000660000047ab9 */ /* 0x000fe20000000a00 */
[C---:B------:R-:W-:Y:S01]  /*0f70*/  IADD3 R28, R2.reuse, 0x50, RZ ;  /* 0x00000050021c7810 */ /* 0x040fe20007ffe0ff */
[----:B------:R-:W-:Y:S01]  /*0f80*/  USHF.L.U64.HI UR21, UR4, UR21, UR5 ;  /* 0x0000001504157299 */ /* 0x000fe20008010205 */
[----:B------:R-:W-:Y:S01]  /*0f90*/  IADD3 R27, R2, 0x60, RZ ;  /* 0x00000060021b7810 */ /* 0x000fe20007ffe0ff */
[----:B------:R-:W-:Y:S01]  /*0fa0*/  @!P0 IMAD.WIDE.U32 R16, R0, c[0x0][0x190], R4 ;  /* 0x0000640000108a25 */ /* 0x000fe200078e0004 */
[----:B------:R-:W-:Y:S01]  /*0fb0*/  USHF.L.U32 UR22, UR4, 0x5, URZ ;  /* 0x0000000504167899 */ /* 0x000fe2000800063f */
[----:B------:R-:W-:Y:S01]  /*0fc0*/  STL [R1+0x20], R28 ;  /* 0x0000201c01007387 */ /* 0x000fe20000100800 */
[----:B------:R-:W-:Y:S02]  /*0fd0*/  UIMAD UR11, UR21, UR10, URZ ;  /* 0x0000000a150b72a4 */ /* 0x000fe4000f8e023f */
[----:B------:R-:W-:Y:S01]  /*0fe0*/  USHF.L.U32 UR12, UR4, 0x4, URZ ;  /* 0x00000004040c7899 */ /* 0x000fe2000800063f */
[----:B------:R-:W-:Y:S01]  /*0ff0*/  STL [R1+0x28], R27 ;  /* 0x0000281b01007387 */ /* 0x000fe20000100800 */
[----:B-1----:R-:W-:Y:S01]  /*1000*/  LEA.HI R7, R24, R88, RZ, 0x6 ;  /* 0x0000005818077211 */ /* 0x002fe200078f30ff */
[----:B------:R-:W-:-:S03]  /*1010*/  USHF.L.U64.HI UR8, UR4, UR8, UR5 ;  /* 0x0000000804087299 */ /* 0x000fc60008010205 */
[----:B------:R-:W-:Y:S01]  /*1020*/  ULDC.64 UR4, c[0x0][0x1a0] ;  /* 0x0000680000047ab9 */ /* 0x000fe20000000a00 */
[----:B------:R-:W-:Y:S02]  /*1030*/  IMAD.SHL.U32 R7, R7, 0x8, RZ ;  /* 0x0000000807077824 */ /* 0x000fe400078e00ff */
[----:B--2---:R-:W-:-:S03]  /*1040*/  @!P0 IMAD R9, R6, c[0x0][0x190], RZ ;  /* 0x0000640006098a24 */ /* 0x004fc600078e02ff */
[----:B------:R-:W-:Y:S01]  /*1050*/  LOP3.LUT R219, R8, 0xfffffe00, R7, 0xf8, !PT ;  /* 0xfffffe0008db7812 */ /* 0x000fe200078ef807 */
[----:B------:R-:W-:Y:S01]  /*1060*/  @!P5 IMAD.X R6, RZ, RZ, R247, P2 ;  /* 0x000000ffff06d224 */ /* 0x000fe200010e06f7 */
[----:B------:R-:W-:Y:S01]  /*1070*/  @!P3 IADD3 R11, P2, R246, 0x40, RZ ;  /* 0x00000040f60bb810 */ /* 0x000fe20007f5e0ff */
[----:B------:R-:W-:Y:S01]  /*1080*/  @!P0 IMAD R19, R0, c[0x0][0x194], R9 ;  /* 0x0000650000138a24 */ /* 0x000fe200078e0209 */
[----:B------:R-:W-:Y:S01]  /*1090*/  @!P4 IADD3 R8, P6, R246, 0x30, RZ ;  /* 0x00000030f608c810 */ /* 0x000fe20007fde0ff */
[----:B------:R-:W-:Y:S02]  /*10a0*/  @!P5 IMAD R6, R6, c[0x0][0x190], RZ ;  /* 0x000064000606da24 */ /* 0x000fe400078e02ff */
[----:B------:R-:W-:Y:S02]  /*10b0*/  @!P1 IMAD R0, R247, c[0x0][0x190], RZ ;  /* 0x00006400f7009a24 */ /* 0x000fe400078e02ff */
[----:B------:R-:W-:Y:S02]  /*10c0*/  @!P5 IMAD R18, R12, c[0x0][0x194], R6 ;  /* 0x000065000c12da24 */ /* 0x000fe400078e0206 */
[----:B------:R-:W-:-:S02]  /*10d0*/  @!P1 IMAD R0, R246, c[0x0][0x194], R0 ;  /* 0x00006500f6009a24 */ /* 0x000fc400078e0200 */
        /* <DEDUP_REMOVED lines=10> */
[----:B------:R-:W-:Y:S01]  /*1180*/  @!P3 IMAD R20, R11, c[0x0][0x194], R10 ;  /* 0x000065000b14ba24 */ /* 0x000fe200078e020a */
[----:B------:R-:W-:Y:S01]  /*1190*/  @!P0 LEA R10, P6, R16, c[0x0][0x160], 0x1 ;  /* 0x00005800100a8a11 */ /* 0x000fe200078c08ff */
[----:B------:R-:W-:Y:S02]  /*11a0*/  @!P3 IMAD.MOV.U32 R6, RZ, RZ, R4 ;  /* 0x000000ffff06b224 */ /* 0x000fe400078e0004 */
[----:B------:R-:W-:-:S02]  /*11b0*/  @!P3 IMAD.MOV.U32 R7, RZ, RZ, R5 ;  /* 0x000000ffff07b224 */ /* 0x000fc400078e0005 */
[----:B------:R-:W-:Y:S01]  /*11c0*/  @!P0 IMAD.IADD R0, R17, 0x1, R19 ;  /* 0x0000000111008824 */ /* 0x000fe200078e0213 */
[----:B------:R-:W-:Y:S01]  /*11d0*/  @!P5 LEA.HI.X R19, R12, c[0x0][0x164], R13, 0x1, P2 ;  /* 0x000059000c13da11 */ /* 0x000fe200010f0c0d */
[----:B------:R-:W-:Y:S01]  /*11e0*/  @!P4 IMAD R9, R9, c[0x0][0x190], RZ ;  /* 0x000064000909ca24 */ /* 0x000fe200078e02ff */
[----:B------:R-:W-:Y:S01]  /*11f0*/  ISETP.GE.AND P2, PT, R28, UR20, PT ;  /* 0x000000141c007c0c */ /* 0x000fe2000bf46270 */
[----:B------:R-:W-:Y:S02]  /*1200*/  IMAD.SHL.U32 R219, R219, 0x2, RZ ;  /* 0x00000002dbdb7824 */ /* 0x000fe400078e00ff */
[----:B------:R-:W-:Y:S01]  /*1210*/  @!P3 IMAD.WIDE.U32 R6, R11, c[0x0][0x190], R6 ;  /* 0x000064000b06ba25 */ /* 0x000fe200078e0006 */
[----:B------:R-:W-:Y:S02]  /*1220*/  @!P0 LEA.HI.X R11, R16, c[0x0][0x164], R0, 0x1, P6 ;  /* 0x00005900100b8a11 */ /* 0x000fe400030f0c00 */
[----:B------:R-:W-:Y:S01]  /*1230*/  @!PT LDS RZ, [RZ] ;  /* 0x00000000fffff984 */ /* 0x000fe20000000800 */
[----:B------:R-:W-:Y:S01]  /*1240*/  @!PT LDS RZ, [RZ] ;  /* 0x00000000fffff984 */ /* 0x000fe20000000800 */
[----:B------:R-:W-:Y:S01]  /*1250*/  @!PT LDS RZ, [RZ] ;  /* 0x00000000fffff984 */ /* 0x000fe20000000800 */
[----:B------:R1:W-:Y:S01]  /*1260*/  @!P1 LDGSTS.E.BYPASS.LTC128B.128 [R219], [R14.64] ;  /* 0x000000000edb9fae */ /* 0x0003e2000b901d5a */
[----:B------:R-:W-:Y:S01]  /*1270*/  @!P4 IMAD R21, R8, c[0x0][0x194], R9 ;  /* 0x000065000815ca24 */ /* 0x000fe200078e0209 */
[----:B------:R-:W-:Y:S01]  /*1280*/  @!P3 LEA R16, P6, R6, c[0x0][0x160], 0x1 ;  /* 0x000058000610ba11 */ /* 0x000fe200078c08ff */
[----:B------:R-:W-:Y:S01]  /*1290*/  @!P4 IMAD.WIDE.U32 R8, R8, c[0x0][0x190], R4 ;  /* 0x000064000808ca25 */ /* 0x000fe200078e0004 */
[----:B------:R1:W-:Y:S01]  /*12a0*/  @!P1 LDGSTS.E.BYPASS.LTC128B.128 [R219+0x4000], [R14.64+0x80] ;  /* 0x040000800edb9fae */ /* 0x0003e2000b901d5a */
[----:B------:R-:W-:-:S02]  /*12b0*/  ISETP.GE.AND P1, PT, R27, UR20, PT ;  /* 0x000000141b007c0c */ /* 0x000fc4000bf26270 */
[----:B------:R-:W-:Y:S01]  /*12c0*/  @!P4 IMAD.IADD R0, R9, 0x1, R21 ;  /* 0x000000010900c824 */ /* 0x000fe200078e0215 */
[----:B------:R2:W-:Y:S01]  /*12d0*/  @!P0 LDGSTS.E.BYPASS.LTC128B.128 [R219+0x800], [R10.64] ;  /* 0x008000000adb8fae */ /* 0x0005e2000b901d5a */
[----:B------:R-:W-:-:S03]  /*12e0*/  @!P3 IMAD.IADD R7, R7, 0x1, R20 ;  /* 0x000000010707b824 */ /* 0x000fc600078e0214 */
[----:B------:R2:W-:Y:S02]  /*12f0*/  @!P0 LDGSTS.E.BYPASS.LTC128B.128 [R219+0x4800], [R10.64+0x80] ;  /* 0x048000800adb8fae */ /* 0x0005e4000b901d5a */
[----:B------:R-:W-:Y:S02]  /*1300*/  @!P3 LEA.HI.X R17, R6, c[0x0][0x164], R7, 0x1, P6 ;  /* 0x000059000611ba11 */ /* 0x000fe400030f0c07 */
[----:B------:R3:W-:Y:S04]  /*1310*/  @!P5 LDGSTS.E.BYPASS.LTC128B.128 [R219+0x1000], [R18.64] ;  /* 0x0100000012dbdfae */ /* 0x0007e8000b901d5a */
[----:B------:R3:W-:Y:S01]  /*1320*/  @!P5 LDGSTS.E.BYPASS.LTC128B.128 [R219+0x5000], [R18.64+0x80] ;  /* 0x0500008012dbdfae */ /* 0x0007e2000b901d5a */
[----:B------:R-:W-:Y:S02]  /*1330*/  ISETP.GE.AND P5, PT, R23, UR6, PT ;  /* 0x0000000617007c0c */ /* 0x000fe4000bfa6270 */
[----:B-1----:R-:W-:-:S04]  /*1340*/  @!P4 LEA R14, P0, R8, c[0x0][0x160], 0x1 ;  /* 0x00005800080eca11 */ /* 0x002fc800078008ff */
[----:B------:R-:W-:Y:S02]  /*1350*/  @!P4 LEA.HI.X R15, R8, c[0x0][0x164], R0, 0x1, P0 ;  /* 0x00005900080fca11 */ /* 0x000fe400000f0c00 */
[----:B------:R-:W-:Y:S02]  /*1360*/  @!P2 IADD3 R8, P6, R246, 0x50, RZ ;  /* 0x00000050f608a810 */ /* 0x000fe40007fde0ff */
[----:B--2---:R-:W-:Y:S01]  /*1370*/  IADD3 R10, R2, 0x70, RZ ;  /* 0x00000070020a7810 */ /* 0x004fe20007ffe0ff */
[----:B------:R1:W-:Y:S02]  /*1380*/  @!P4 LDGSTS.E.BYPASS.LTC128B.128 [R219+0x1800], [R14.64] ;  /* 0x018000000edbcfae */ /* 0x0003e4000b901d5a */
[--C-:B------:R-:W-:Y:S01]  /*1390*/  @!P2 IMAD.X R0, RZ, RZ, R247.reuse, P6 ;  /* 0x000000ffff00a224 */ /* 0x100fe200030e06f7 */
[----:B------:R-:W-:Y:S01]  /*13a0*/  ISETP.GE.AND P0, PT, R10, UR20, PT ;  /* 0x000000140a007c0c */ /* 0x000fe2000bf06270 */
[----:B------:R2:W-:Y:S01]  /*13b0*/  STL [R1+0x30], R10 ;  /* 0x0000300a01007387 */ /* 0x0005e20000100800 */
[----:B------:R-:W-:Y:S01]  /*13c0*/  @!P1 IADD3 R6, P6, R246, 0x60, RZ ;  /* 0x00000060f6069810 */ /* 0x000fe20007fde0ff */
[----:B------:R-:W-:Y:S01]  /*13d0*/  @!P2 IMAD R9, R0, c[0x0][0x190], RZ ;  /* 0x000064000009aa24 */ /* 0x000fe200078e02ff */
[----:B---3--:R-:W-:Y:S01]  /*13e0*/  SHF.R.S32.HI R18, RZ, 0x1f, R22 ;  /* 0x0000001fff127819 */ /* 0x008fe20000011416 */
[----:B------:R1:W-:Y:S01]  /*13f0*/  @!P4 LDGSTS.E.BYPASS.LTC128B.128 [R219+0x5800], [R14.64+0x80] ;  /* 0x058000800edbcfae */ /* 0x0003e2000b901d5a */
[----:B------:R-:W-:Y:S01]  /*1400*/  ISETP.GE.AND P4, PT, R23, UR6, PT ;  /* 0x0000000617007c0c */ /* 0x000fe2000bf86270 */
[----:B------:R-:W-:-:S02]  /*1410*/  @!P1 IMAD.X R7, RZ, RZ, R247, P6 ;  /* 0x000000ffff079224 */ /* 0x000fc400030e06f7 */
[C---:B------:R-:W-:Y:S01]  /*1420*/  @!P2 IMAD R11, R8.reuse, c[0x0][0x194], R9 ;  /* 0x00006500080baa24 */ /* 0x040fe200078e0209 */
[----:B------:R3:W-:Y:S01]  /*1430*/  @!P3 LDGSTS.E.BYPASS.LTC128B.128 [R219+0x2000], [R16.64] ;  /* 0x0200000010dbbfae */ /* 0x0007e2000b901d5a */
[----:B------:R-:W-:-:S03]  /*1440*/  @!P2 IMAD.WIDE.U32 R8, R8, c[0x0][0x190], R4 ;  /* 0x000064000808aa25 */ /* 0x000fc600078e0004 */
[----:B------:R3:W-:Y:S01]  /*1450*/  @!P3 LDGSTS.E.BYPASS.LTC128B.128 [R219+0x6000], [R16.64+0x80] ;  /* 0x0600008010dbbfae */ /* 0x0007e2000b901d5a */
[----:B------:R-:W-:-:S04]  /*1460*/  @!P1 IMAD R7, R7, c[0x0][0x190], RZ ;  /* 0x0000640007079a24 */ /* 0x000fc800078e02ff */
[C---:B------:R-:W-:Y:S02]  /*1470*/  @!P1 IMAD R13, R6.reuse, c[0x0][0x194], R7 ;  /* 0x00006500060d9a24 */ /* 0x040fe400078e0207 */
[----:B------:R-:W-:Y:S01]  /*1480*/  @!P1 IMAD.WIDE.U32 R6, R6, c[0x0][0x190], R4 ;  /* 0x0000640006069a25 */ /* 0x000fe200078e0004 */
[----:B--2---:R-:W-:-:S05]  /*1490*/  @!P0 IADD3 R10, P6, R246, 0x70, RZ ;  /* 0x00000070f60a8810 */ /* 0x004fca0007fde0ff */
[----:B------:R-:W-:Y:S01]  /*14a0*/  @!P0 IMAD.X R0, RZ, RZ, R247, P6 ;  /* 0x000000ffff008224 */ /* 0x000fe200030e06f7 */
[----:B------:R-:W-:Y:S01]  /*14b0*/  @!P2 LEA R20, P6, R8, c[0x0][0x160], 0x1 ;  /* 0x000058000814aa11 */ /* 0x000fe200078c08ff */
[----:B------:R-:W-:Y:S01]  /*14c0*/  @!P0 IMAD.WIDE.U32 R4, R10, c[0x0][0x190], R4 ;  /* 0x000064000a048a25 */ /* 0x000fe200078e0004 */
[----:B-1----:R-:W-:-:S03]  /*14d0*/  LEA.HI R15, R24, R88, RZ, 0x4 ;  /* 0x00000058180f7211 */ /* 0x002fc600078f20ff */
[----:B------:R-:W-:Y:S01]  /*14e0*/  @!P0 IMAD R12, R0, c[0x0][0x190], RZ ;  /* 0x00006400000c8a24 */ /* 0x000fe200078e02ff */
[----:B------:R-:W-:Y:S01]  /*14f0*/  SHF.R.S32.HI R14, RZ, 0x4, R15 ;  /* 0x00000004ff0e7819 */ /* 0x000fe2000001140f */
[----:B------:R-:W-:Y:S02]  /*1500*/  @!P2 IMAD.IADD R0, R9, 0x1, R11 ;  /* 0x000000010900a824 */ /* 0x000fe400078e020b */
[----:B------:R-:W-:-:S03]  /*1510*/  @!P0 IMAD R9, R10, c[0x0][0x194], R12 ;  /* 0x000065000a098a24 */ /* 0x000fc600078e020c */
[----:B------:R-:W-:Y:S01]  /*1520*/  @!P2 LEA.HI.X R21, R8, c[0x0][0x164], R0, 0x1, P6 ;  /* 0x000059000815aa11 */ /* 0x000fe200030f0c00 */
[----:B------:R-:W-:Y:S01]  /*1530*/  @!P1 IMAD.IADD R0, R7, 0x1, R13 ;  /* 0x0000000107009824 */ /* 0x000fe200078e020d */
[----:B------:R-:W-:-:S03]  /*1540*/  @!P1 LEA R12, P6, R6, c[0x0][0x160], 0x1 ;  /* 0x00005800060c9a11 */ /* 0x000fc600078c08ff */
[----:B------:R1:W-:Y:S01]  /*1550*/  @!P2 LDGSTS.E.BYPASS.LTC128B.128 [R219+0x2800], [R20.64] ;  /* 0x0280000014dbafae */ /* 0x0003e2000b901d5a */
[----:B------:R-:W-:Y:S01]  /*1560*/  @!P1 LEA.HI.X R13, R6, c[0x0][0x164], R0, 0x1, P6 ;  /* 0x00005900060d9a11 */ /* 0x000fe200030f0c00 */
[----:B------:R-:W-:Y:S01]  /*1570*/  @!P0 IMAD.IADD R0, R5, 0x1, R9 ;  /* 0x0000000105008824 */ /* 0x000fe200078e0209 */
[----:B------:R-:W-:Y:S01]  /*1580*/  @!P0 LEA R10, P6, R4, c[0x0][0x160], 0x1 ;  /* 0x00005800040a8a11 */ /* 0x000fe200078c08ff */
[----:B------:R-:W-:Y:S01]  /*1590*/  IMAD.WIDE.U32 R6, R2, c[0x0][0x1a0], R30 ;  /* 0x0000680002067a25 */ /* 0x000fe200078e001e */
[----:B------:R-:W-:Y:S01]  /*15a0*/  LOP3.LUT R9, R15, 0xfffffff0, RZ, 0xc0, !PT ;  /* 0xfffffff00f097812 */ /* 0x000fe200078ec0ff */
[----:B------:R1:W-:Y:S01]  /*15b0*/  @!P2 LDGSTS.E.BYPASS.LTC128B.128 [R219+0x6800], [R20.64+0x80] ;  /* 0x0680008014dbafae */ /* 0x0003e2000b901d5a */
[----:B------:R-:W-:Y:S01]  /*15c0*/  @!P0 LEA.HI.X R11, R4, c[0x0][0x164], R0, 0x1, P6 ;  /* 0x00005900040b8a11 */ /* 0x000fe200030f0c00 */
[C---:B------:R-:W-:Y:S01]  /*15d0*/  IMAD R0, R3.reuse, c[0x0][0x198], RZ ;  /* 0x0000660003007a24 */ /* 0x040fe200078e02ff */
[C---:B------:R-:W-:Y:S01]  /*15e0*/  ISETP.GE.AND P2, PT, R2.reuse, UR6, PT ;  /* 0x0000000602007c0c */ /* 0x040fe2000bf46270 */
[C---:B------:R-:W-:Y:S01]  /*15f0*/  IMAD.WIDE.U32 R4, R2.reuse, c[0x0][0x198], R30 ;  /* 0x0000660002047a25 */ /* 0x040fe200078e001e */
[----:B------:R2:W-:Y:S03]  /*1600*/  @!P1 LDGSTS.E.BYPASS.LTC128B.128 [R219+0x3000], [R12.64] ;  /* 0x030000000cdb9fae */ /* 0x0005e6000b901d5a */
[----:B------:R-:W-:Y:S01]  /*1610*/  IMAD R0, R2, c[0x0][0x19c], R0 ;  /* 0x0000670002007a24 */ /* 0x000fe200078e0200 */
[----:B------:R-:W-:Y:S01]  /*1620*/  IADD3 R4, P6, R4, UR16, RZ ;  /* 0x0000001004047c10 */ /* 0x000fe2000ffde0ff */
[----:B------:R-:W-:Y:S01]  /*1630*/  IMAD R3, R3, c[0x0][0x1a0], RZ ;  /* 0x0000680003037a24 */ /* 0x000fe200078e02ff */
[----:B------:R2:W-:Y:S02]  /*1640*/  @!P1 LDGSTS.E.BYPASS.LTC128B.128 [R219+0x7000], [R12.64+0x80] ;  /* 0x070000800cdb9fae */ /* 0x0005e4000b901d5a */
[----:B------:R-:W-:Y:S01]  /*1650*/  IADD3.X R5, R5, UR7, R0, P6, !PT ;  /* 0x0000000705057c10 */ /* 0x000fe2000b7fe400 */
[----:B------:R-:W-:Y:S01]  /*1660*/  IMAD R0, R18, c[0x0][0x1b0], RZ ;  /* 0x00006c0012007a24 */ /* 0x000fe200078e02ff */
[C---:B------:R-:W-:Y:S01]  /*1670*/  ISETP.GE.AND P6, PT, R2.reuse, UR6, PT ;  /* 0x0000000602007c0c */ /* 0x040fe2000bfc6270 */
[----:B------:R-:W-:Y:S01]  /*1680*/  USHF.R.S32.HI UR7, URZ, 0x1f, UR10 ;  /* 0x0000001f3f077899 */ /* 0x000fe2000801140a */
[----:B------:R-:W-:Y:S01]  /*1690*/  IMAD R3, R2, c[0x0][0x1a4], R3 ;  /* 0x0000690002037a24 */ /* 0x000fe200078e0203 */
[----:B------:R4:W-:Y:S01]  /*16a0*/  @!P0 LDGSTS.E.BYPASS.LTC128B.128 [R219+0x3800], [R10.64] ;  /* 0x038000000adb8fae */ /* 0x0009e2000b901d5a */
[C---:B------:R-:W-:Y:S01]  /*16b0*/  IMAD R8, R22.reuse, c[0x0][0x1b4], R0 ;  /* 0x00006d0016087a24 */ /* 0x040fe200078e0200 */
[----:B------:R-:W-:Y:S01]  /*16c0*/  UIMAD UR11, UR7, UR22, UR11 ;  /* 0x00000016070b72a4 */ /* 0x000fe2000f8e020b */
[----:B------:R-:W-:Y:S01]  /*16d0*/  IMAD.WIDE.U32 R28, R22, c[0x0][0x1b0], R4 ;  /* 0x00006c00161c7a25 */ /* 0x000fe200078e0004 */
[----:B------:R4:W-:Y:S03]  /*16e0*/  @!P0 LDGSTS.E.BYPASS.LTC128B.128 [R219+0x7800], [R10.64+0x80] ;  /* 0x078000800adb8fae */ /* 0x0009e6000b901d5a */
[----:B------:R-:W-:Y:S01]  /*16f0*/  IMAD.IADD R91, R29, 0x1, R8 ;  /* 0x000000011d5b7824 */ /* 0x000fe200078e0208 */
[----:B------:R-:W-:Y:S01]  /*1700*/  IADD3 R8, P3, R6, UR18, RZ ;  /* 0x0000001206087c10 */ /* 0x000fe2000ff7e0ff */
[----:B------:R-:W-:Y:S01]  /*1710*/  IMAD.MOV.U32 R90, RZ, RZ, R28 ;  /* 0x000000ffff5a7224 */ /* 0x000fe200078e001c */
[----:B------:R5:W-:Y:S01]  /*1720*/  STL.64 [R1+0x10], R28 ;  /* 0x0000101c01007387 */ /* 0x000be20000100a00 */
[----:B------:R-:W-:Y:S01]  /*1730*/  IMAD.IADD R0, R88, 0x1, -R9 ;  /* 0x0000000158007824 */ /* 0x000fe200078e0a09 */
[----:B------:R-:W-:Y:S01]  /*1740*/  IADD3.X R9, R7, UR15, R3, P3, !PT ;  /* 0x0000000f07097c10 */ /* 0x000fe20009ffe403 */
[----:B------:R-:W-:Y:S01]  /*1750*/  IMAD.WIDE.U32 R4, R86, UR22, R90 ;  /* 0x0000001656047c25 */ /* 0x000fe2000f8e005a */
[----:B------:R-:W-:Y:S01]  /*1760*/  LEA.HI R7, R15, R14, RZ, 0x1 ;  /* 0x0000000e0f077211 */ /* 0x000fe200078f08ff */
[----:B------:R-:W-:Y:S01]  /*1770*/  UIMAD.WIDE.U32 UR14, UR10, UR4, URZ ;  /* 0x000000040a0e72a5 */ /* 0x000fe2000f8e003f */
[----:B---3--:R-:W-:Y:S01]  /*1780*/  SHF.R.S32.HI R17, RZ, 0x1f, R0 ;  /* 0x0000001fff117819 */ /* 0x008fe20000011400 */
[----:B------:R-:W-:Y:S01]  /*1790*/  UIMAD UR4, UR7, UR4, URZ ;  /* 0x00000004070472a4 */ /* 0x000fe2000f8e023f */
[----:B------:R-:W-:Y:S01]  /*17a0*/  IADD3 R3, R5, UR11, RZ ;  /* 0x0000000b05037c10 */ /* 0x000fe2000fffe0ff */
[----:B------:R-:W-:Y:S01]  /*17b0*/  STL.64 [R1], R90 ;  /* 0x0000005a01007387 */ /* 0x000fe20000100a00 */
[----:B------:R-:W-:Y:S01]  /*17c0*/  @!P6 LEA R6, P3, R4, c[0x0][0x168], 0x1 ;  /* 0x00005a000406ea11 */ /* 0x000fe200078608ff */
[----:B------:R-:W-:Y:S01]  /*17d0*/  UIMAD UR4, UR10, UR5, UR4 ;  /* 0x000000050a0472a4 */ /* 0x000fe2000f8e0204 */
[----:B------:R-:W-:-:S02]  /*17e0*/  LOP3.LUT R15, R7, 0xfffffffe, RZ, 0xc0, !PT ;  /* 0xfffffffe070f7812 */ /* 0x000fc400078ec0ff */
[C---:B------:R-:W-:Y:S01]  /*17f0*/  @!P6 LEA.HI.X R7, R4.reuse, c[0x0][0x16c], R3, 0x1, P3 ;  /* 0x00005b000407ea11 */ /* 0x040fe200018f0c03 */
[----:B------:R-:W-:Y:S01]  /*1800*/  UIADD3 UR4, UR15, UR4, URZ ;  /* 0x000000040f047290 */ /* 0x000fe2000fffe03f */
[----:B------:R-:W-:Y:S01]  /*1810*/  @!P5 IADD3 R5, P3, R4, UR12, RZ ;  /* 0x0000000c0405dc10 */ /* 0x000fe2000ff7e0ff */
[----:B------:R-:W-:Y:S01]  /*1820*/  IMAD.IADD R15, R14, 0x1, -R15 ;  /* 0x000000010e0f7824 */ /* 0x000fe200078e0a0f */
[----:B------:R-:W-:Y:S01]  /*1830*/  LEA.HI R17, R17, R0, RZ, 0x3 ;  /* 0x0000000011117211 */ /* 0x000fe200078f18ff */
[----:B------:R3:W-:Y:S01]  /*1840*/  @!P6 LDGSTS.E.BYPASS.LTC128B.128 [R219+0x8000], [R6.64] ;  /* 0x0800000006dbefae */ /* 0x0007e2000b901d5a */
[----:B------:R-:W-:Y:S01]  /*1850*/  @!P5 IADD3.X R3, R3, UR8, RZ, P3, !PT ;  /* 0x000000080303dc10 */ /* 0x000fe20009ffe4ff */
[----:B------:R-:W-:Y:S01]  /*1860*/  IMAD R14, R18, c[0x0][0x1b8], RZ ;  /* 0x00006e00120e7a24 */ /* 0x000fe200078e02ff */
[----:B------:R-:W-:Y:S01]  /*1870*/  @!P5 LEA R4, P3, R5, c[0x0][0x168], 0x1 ;  /* 0x00005a000504da11 */ /* 0x000fe200078608ff */
[----:B------:R3:W-:Y:S01]  /*1880*/  @!P6 LDGSTS.E.BYPASS.LTC128B.128 [R219+0x9000], [R6.64+0x80] ;  /* 0x0900008006dbefae */ /* 0x0007e2000b901d5a */
[----:B------:R-:W-:Y:S01]  /*1890*/  LOP3.LUT R16, R17, 0xfffffff8, RZ, 0xc0, !PT ;  /* 0xfffffff811107812 */ /* 0x000fe200078ec0ff */
[----:B------:R-:W-:Y:S01]  /*18a0*/  IMAD R14, R22, c[0x0][0x1bc], R14 ;  /* 0x00006f00160e7a24 */ /* 0x000fe200078e020e */
[----:B------:R-:W-:Y:S01]  /*18b0*/  @!P5 LEA.HI.X R5, R5, c[0x0][0x16c], R3, 0x1, P3 ;  /* 0x00005b000505da11 */ /* 0x000fe200018f0c03 */
[----:B------:R-:W-:-:S02]  /*18c0*/  IMAD.SHL.U32 R3, R2, 0x8, RZ ;  /* 0x0000000802037824 */ /* 0x000fc400078e00ff */
[----:B------:R-:W-:Y:S02]  /*18d0*/  IMAD.IADD R24, R0, 0x1, -R16 ;  /* 0x0000000100187824 */ /* 0x000fe400078e0a10 */
[----:B------:R1:W-:Y:S01]  /*18e0*/  @!P5 LDGSTS.E.BYPASS.LTC128B.128 [R219+0x8800], [R4.64] ;  /* 0x0880000004dbdfae */ /* 0x0003e2000b901d5a */
[----:B------:R-:W-:Y:S02]  /*18f0*/  IMAD.SHL.U32 R0, R25, 0x40, RZ ;  /* 0x0000004019007824 */ /* 0x000fe400078e00ff */
[----:B------:R-:W-:Y:S01]  /*1900*/  IMAD.SHL.U32 R2, R24, 0x40, RZ ;  /* 0x0000004018027824 */ /* 0x000fe200078e00ff */
[----:B------:R1:W-:Y:S01]  /*1910*/  @!P5 LDGSTS.E.BYPASS.LTC128B.128 [R219+0x9800], [R4.64+0x80] ;  /* 0x0980008004dbdfae */ /* 0x0003e2000b901d5a */
[----:B-----5:R-:W-:Y:S01]  /*1920*/  IMAD.WIDE.U32 R28, R22, c[0x0][0x1b8], R8 ;  /* 0x00006e00161c7a25 */ /* 0x020fe200078e0008 */
[----:B------:R-:W-:Y:S02]  /*1930*/  LOP3.LUT R0, R0, 0x1c0, RZ, 0xc0, !PT ;  /* 0x000001c000007812 */ /* 0x000fe400078ec0ff */
[----:B------:R-:W0:Y:S01]  /*1940*/  LDGDEPBAR ;  /* 0x00000000000079af */ /* 0x000e220000000000 */
[----:B------:R-:W-:Y:S01]  /*1950*/  LOP3.LUT R2, R2, 0x1c0, RZ, 0xc0, !PT ;  /* 0x000001c002027812 */ /* 0x000fe200078ec0ff */
[----:B------:R-:W-:-:S02]  /*1960*/  IMAD.U32 R8, RZ, RZ, UR14 ;  /* 0x0000000eff087e24 */ /* 0x000fc4000f8e00ff */
[----:B------:R-:W-:Y:S01]  /*1970*/  IMAD.U32 R9, RZ, RZ, UR15 ;  /* 0x0000000fff097e24 */ /* 0x000fe2000f8e00ff */
[----:B------:R-:W-:Y:S01]  /*1980*/  STL.64 [R1+0x8], R28 ;  /* 0x0000081c01007387 */ /* 0x000fe20000100a00 */
[----:B------:R-:W-:Y:S01]  /*1990*/  IMAD.IADD R252, R29, 0x1, R14 ;  /* 0x000000011dfc7824 */ /* 0x000fe200078e020e */
[----:B---3--:R-:W-:Y:S01]  /*19a0*/  LOP3.LUT R6, R0, 0x8, R3, 0xf8, !PT ;  /* 0x0000000800067812 */ /* 0x008fe200078ef803 */
[----:B------:R-:W-:Y:S01]  /*19b0*/  @!P4 IMAD.MOV.U32 R7, RZ, RZ, c[0x0][0x1a4] ;  /* 0x00006900ff07c624 */ /* 0x000fe200078e00ff */
[----:B------:R-:W-:Y:S02]  /*19c0*/  SHF.R.U32.HI R3, RZ, 0x3, R0 ;  /* 0x00000003ff037819 */ /* 0x000fe40000011600 */
[----:B------:R-:W-:Y:S02]  /*19d0*/  LEA R0, P0, R8, R28, 0x5 ;  /* 0x0000001c08007211 */ /* 0x000fe400078028ff */
[----:B------:R-:W-:Y:S01]  /*19e0*/  LOP3.LUT R9, R6, R3, RZ, 0x3c, !PT ;  /* 0x0000000306097212 */ /* 0x000fe200078e3cff */
[----:B------:R-:W-:Y:S01]  /*19f0*/  @!P4 IMAD.MOV.U32 R3, RZ, RZ, c[0x0][0x1a0] ;  /* 0x00006800ff03c624 */ /* 0x000fe200078e00ff */
[----:B------:R-:W-:Y:S01]  /*1a00*/  @!P2 LEA R6, P1, R0, c[0x0][0x170], 0x1 ;  /* 0x00005c000006aa11 */ /* 0x000fe200078208ff */
[----:B-1----:R-:W-:Y:S01]  /*1a10*/  IMAD.SHL.U32 R4, R15, 0x8, RZ ;  /* 0x000000080f047824 */ /* 0x002fe200078e00ff */
[----:B------:R-:W-:-:S04]  /*1a20*/  DEPBAR.LE SB0, 0x0 ;  /* 0x000080000000791a */ /* 0x000fc80000000000 */
[----:B------:R-:W-:Y:S01]  /*1a30*/  BAR.SYNC.DEFER_BLOCKING 0x0 ;  /* 0x0000000000007b1d */ /* 0x000fe20000010000 */
[----:B------:R-:W-:Y:S01]  /*1a40*/  LOP3.LUT R4, R2, 0x8, R4, 0xf8, !PT ;  /* 0x0000000802047812 */ /* 0x000fe200078ef804 */
[----:B------:R-:W-:Y:S01]  /*1a50*/  IMAD.U32 R5, RZ, RZ, UR4 ;  /* 0x00000004ff057e24 */ /* 0x000fe2000f8e00ff */
[----:B------:R-:W-:-:S04]  /*1a60*/  SHF.R.U32.HI R2, RZ, 0x3, R2 ;  /* 0x00000003ff027819 */ /* 0x000fc80000011602 */
[----:B------:R-:W-:Y:S01]  /*1a70*/  LOP3.LUT R85, R4, R2, RZ, 0x3c, !PT ;  /* 0x0000000204557212 */ /* 0x000fe200078e3cff */
[----:B------:R-:W-:Y:S01]  /*1a80*/  IMAD.SHL.U32 R4, R17, 0x40, RZ ;  /* 0x0000004011047824 */ /* 0x000fe200078e00ff */
[----:B------:R-:W-:Y:S02]  /*1a90*/  LEA.HI.X R2, R8, R252, R5, 0x5, P0 ;  /* 0x000000fc08027211 */ /* 0x000fe400000f2c05 */
[C---:B------:R-:W-:Y:S02]  /*1aa0*/  @!P4 LEA R5, P0, R3.reuse, R0, 0x4 ;  /* 0x000000000305c211 */ /* 0x040fe400078020ff */
[----:B------:R-:W-:Y:S02]  /*1ab0*/  LOP3.LUT R84, R4, 0xfffffe00, RZ, 0xc0, !PT ;  /* 0xfffffe0004547812 */ /* 0x000fe400078ec0ff */
[----:B------:R-:W-:Y:S02]  /*1ac0*/  @!P4 LEA.HI.X R3, R3, R2, R7, 0x4, P0 ;  /* 0x000000020303c211 */ /* 0x000fe400000f2407 */
[----:B------:R-:W-:Y:S01]  /*1ad0*/  @!P2 LEA.HI.X R7, R0, c[0x0][0x174], R2, 0x1, P1 ;  /* 0x00005d000007aa11 */ /* 0x000fe200008f0c02 */
[----:B------:R-:W-:Y:S01]  /*1ae0*/  IMAD R2, R87, 0x400, R84 ;  /* 0x0000040057027824 */ /* 0x000fe200078e0254 */
[----:B------:R-:W-:Y:S01]  /*1af0*/  @!P4 LEA R4, P0, R5, c[0x0][0x170], 0x1 ;  /* 0x00005c000504ca11 */ /* 0x000fe200078008ff */
[----:B------:R-:W-:-:S02]  /*1b00*/  IMAD R0, R15, 0x200, R9 ;  /* 0x000002000f007824 */ /* 0x000fc400078e0209 */
[----:B------:R-:W-:Y:S01]  /*1b10*/  IMAD.IADD R2, R85, 0x1, R2 ;  /* 0x0000000155027824 */ /* 0x000fe200078e0202 */
[----:B------:R-:W-:Y:S01]  /*1b20*/  @!P4 LEA.HI.X R5, R5, c[0x0][0x174], R3, 0x1, P0 ;  /* 0x00005d000505ca11 */ /* 0x000fe200000f0c03 */
[----:B------:R-:W-:Y:S01]  /*1b30*/  @P2 STS.128 [R219+0xa000], RZ ;  /* 0x00a000ffdb002388 */ /* 0x000fe20000000c00 */
[----:B------:R-:W-:Y:S02]  /*1b40*/  IMAD.SHL.U32 R204, R0, 0x2, RZ ;  /* 0x0000000200cc7824 */ /* 0x000fe400078e00ff */
[----:B------:R-:W-:Y:S01]  /*1b50*/  IMAD.SHL.U32 R206, R2, 0x2, RZ ;  /* 0x0000000202ce7824 */ /* 0x000fe200078e00ff */
[----:B------:R-:W-:Y:S01]  /*1b60*/  @P2 STS.128 [R219+0xb000], RZ ;  /* 0x00b000ffdb002388 */ /* 0x000fe20000000c00 */
[----:B------:R-:W-:Y:S01]  /*1b70*/  IMAD.MOV.U32 R3, RZ, RZ, 0x10 ;  /* 0x00000010ff037424 */ /* 0x000fe200078e00ff */
[C---:B------:R-:W-:Y:S01]  /*1b80*/  IADD3 R0, R204.reuse, 0x8000, RZ ;  /* 0x00008000cc007810 */ /* 0x040fe20007ffe0ff */
[----:B------:R-:W-:Y:S01]  /*1b90*/  IMAD.MOV.U32 R2, RZ, RZ, -0x20 ;  /* 0xffffffe0ff027424 */ /* 0x000fe200078e00ff */
[----:B------:R-:W-:Y:S01]  /*1ba0*/  @!PT LDS RZ, [RZ] ;  /* 0x00000000fffff984 */ /* 0x000fe20000000800 */
[----:B------:R-:W-:Y:S01]  /*1bb0*/  @!PT LDS RZ, [RZ] ;  /* 0x00000000fffff984 */ /* 0x000fe20000000800 */
[----:B------:R-:W-:Y:S01]  /*1bc0*/  @!PT LDS RZ, [RZ] ;  /* 0x00000000fffff984 */ /* 0x000fe20000000800 */
[----:B------:R1:W-:Y:S01]  /*1bd0*/  @!P2 LDGSTS.E.BYPASS.LTC128B.128 [R219+0xa000], [R6.64] ;  /* 0x0a00000006dbafae */ /* 0x0003e2000b901d5a */
[----:B------:R-:W-:-:S03]  /*1be0*/  IADD3 R215, R204, 0x8020, RZ ;  /* 0x00008020ccd77810 */ /* 0x000fc60007ffe0ff */
[----:B------:R1:W-:Y:S01]  /*1bf0*/  @!P2 LDGSTS.E.BYPASS.LTC128B.128 [R219+0xb000], [R6.64+0x80] ;  /* 0x0b00008006dbafae */ /* 0x0003e2000b901d5a */
[----:B------:R-:W-:-:S03]  /*1c00*/  R2P PR, R24, 0x6 ;  /* 0x0000000618007804 */ /* 0x000fc60000000000 */
[----:B------:R-:W-:Y:S02]  /*1c10*/  @P4 STS.128 [R219+0xa800], RZ ;  /* 0x00a800ffdb004388 */ /* 0x000fe40000000c00 */
[----:B------:R-:W-:Y:S02]  /*1c20*/  SEL R3, R3, 0xfffffff0, !P1 ;  /* 0xfffffff003037807 */ /* 0x000fe40004800000 */
[----:B------:R-:W-:Y:S01]  /*1c30*/  @P4 STS.128 [R219+0xb800], RZ ;  /* 0x00b800ffdb004388 */ /* 0x000fe20000000c00 */
[----:B------:R-:W-:Y:S02]  /*1c40*/  SEL R2, R2, 0x20, P2 ;  /* 0x0000002002027807 */ /* 0x000fe40001000000 */
[----:B------:R-:W-:Y:S01]  /*1c50*/  R2P PR, R25, 0x6 ;  /* 0x0000000619007804 */ /* 0x000fe20000000000 */
[----:B------:R-:W-:Y:S01]  /*1c60*/  @!PT LDS RZ, [RZ] ;  /* 0x00000000fffff984 */ /* 0x000fe20000000800 */
[----:B------:R-:W-:Y:S01]  /*1c70*/  @!PT LDS RZ, [RZ] ;  /* 0x00000000fffff984 */ /* 0x000fe20000000800 */
[----:B------:R-:W-:Y:S01]  /*1c80*/  @!PT LDS RZ, [RZ] ;  /* 0x00000000fffff984 */ /* 0x000fe20000000800 */
[----:B------:R1:W-:Y:S01]  /*1c90*/  @!P4 LDGSTS.E.BYPASS.LTC128B.128 [R219+0xa800], [R4.64] ;  /* 0x0a80000004dbcfae */ /* 0x0003e2000b901d5a */
[--C-:B------:R-:W-:Y:S02]  /*1ca0*/  IMAD R208, R3, 0x2, R206.reuse ;  /* 0x0000000203d07824 */ /* 0x100fe400078e02ce */
[C---:B------:R-:W-:Y:S01]  /*1cb0*/  IMAD R214, R2.reuse, 0x2, R206 ;  /* 0x0000000202d67824 */ /* 0x040fe200078e02ce */
[----:B------:R1:W-:Y:S01]  /*1cc0*/  @!P4 LDGSTS.E.BYPASS.LTC128B.128 [R219+0xb800], [R4.64+0x80] ;  /* 0x0b80008004dbcfae */ /* 0x0003e2000b901d5a */
[----:B------:R-:W-:-:S03]  /*1cd0*/  IMAD R213, R2, 0x2, R208 ;  /* 0x0000000202d57824 */ /* 0x000fc600078e02d0 */
[----:B------:R-:W-:Y:S04]  /*1ce0*/  LDSM.16.M88.4 R16, [R204+0x8000] ;  /* 0x00800000cc10783b */ /* 0x000fe80000000200 */
[----:B------:R-:W-:Y:S01]  /*1cf0*/  LDSM.16.M88.4 R20, [R204+0x8800] ;  /* 0x00880000cc14783b */ /* 0x000fe20000000200 */
[----:B------:R-:W-:Y:S01]  /*1d00*/  @P1 IADD3 R215, R0, -0x20, RZ ;  /* 0xffffffe000d71810 */ /* 0x000fe20007ffe0ff */
[----:B------:R-:W-:Y:S02]  /*1d10*/  IMAD.MOV.U32 R0, RZ, RZ, 0x40 ;  /* 0x00000040ff007424 */ /* 0x000fe400078e00ff */
[----:B--2---:R-:W2:Y:S01]  /*1d20*/  LDSM.16.M88.4 R12, [R206] ;  /* 0x00000000ce0c783b */ /* 0x004ea20000000200 */
[C---:B------:R-:W-:Y:S02]  /*1d30*/  IADD3 R218, R215.reuse, 0x800, RZ ;  /* 0x00000800d7da7810 */ /* 0x040fe40007ffe0ff */
[----:B------:R-:W-:Y:S01]  /*1d40*/  SEL R0, R0, 0xffffffc0, !P2 ;  /* 0xffffffc000007807 */ /* 0x000fe20005000000 */
[----:B------:R-:W-:Y:S01]  /*1d50*/  LDSM.16.M88.4 R28, [R215] ;  /* 0x00000000d71c783b */ /* 0x000fe20000000200 */
[----:B------:R-:W-:-:S02]  /*1d60*/  IADD3 R217, R215, 0x1000, RZ ;  /* 0x00001000d7d97810 */ /* 0x000fc40007ffe0ff */
[----:B------:R-:W-:Y:S01]  /*1d70*/  IADD3 R216, R215, 0x1800, RZ ;  /* 0x00001800d7d87810 */ /* 0x000fe20007ffe0ff */
[----:B----4-:R-:W-:Y:S01]  /*1d80*/  LDSM.16.M88.4 R8, [R208+0x2000] ;  /* 0x00200000d008783b */ /* 0x010fe20000000200 */
[----:B------:R-:W-:Y:S02]  /*1d90*/  IMAD.IADD R212, R204, 0x1, R0 ;  /* 0x00000001ccd47824 */ /* 0x000fe400078e0200 */
[----:B------:R-:W-:Y:S01]  /*1da0*/  IMAD.IADD R211, R0, 0x1, R215 ;  /* 0x0000000100d37824 */ /* 0x000fe200078e02d7 */
[----:B------:R-:W-:Y:S01]  /*1db0*/  LDSM.16.M88.4 R24, [R215+0x800] ;  /* 0x00080000d718783b */ /* 0x000fe20000000200 */
[----:B------:R-:W-:-:S03]  /*1dc0*/  IMAD.U32 R0, RZ, RZ, UR10 ;  /* 0x0000000aff007e24 */ /* 0x000fc6000f8e00ff */
[----:B-1----:R-:W1:Y:S04]  /*1dd0*/  LDSM.16.M88.4 R4, [R206+0x2000] ;  /* 0x00200000ce04783b */ /* 0x002e680000000200 */
[----:B------:R-:W-:Y:S04]  /*1de0*/  LDSM.16.M88.4 R36, [R212+0x8000] ;  /* 0x00800000d424783b */ /* 0x000fe80000000200 */
[----:B------:R-:W-:Y:S04]  /*1df0*/  LDSM.16.M88.4 R32, [R212+0x8800] ;  /* 0x00880000d420783b */ /* 0x000fe80000000200 */
[----:B------:R-:W0:Y:S01]  /*1e00*/  LDGDEPBAR ;  /* 0x00000000000079af */ /* 0x000e220000000000 */
[C---:B--2---:R-:W-:Y:S08]  /*1e10*/  HMMA.16816.F32 R64, R12.reuse, R16, RZ ;  /* 0x000000100c40723c */ /* 0x044ff000000018ff */
[----:B------:R-:W-:Y:S08]  /*1e20*/  HMMA.16816.F32 R68, R12, R18, RZ ;  /* 0x000000120c44723c */ /* 0x000ff000000018ff */
[C---:B-1----:R-:W-:Y:S08]  /*1e30*/  HMMA.16816.F32 R40, R4.reuse, R16, RZ ;  /* 0x000000100428723c */ /* 0x042ff000000018ff */
[C---:B------:R-:W-:Y:S01]  /*1e40*/  HMMA.16816.F32 R56, R4.reuse, R18, RZ ;  /* 0x000000120438723c */ /* 0x040fe200000018ff */
[----:B------:R-:W-:Y:S07]  /*1e50*/  LDSM.16.M88.4 R16, [R214+0x2000] ;  /* 0x00200000d610783b */ /* 0x000fee0000000200 */
[C---:B------:R-:W-:Y:S08]  /*1e60*/  HMMA.16816.F32 R48, R4.reuse, R20, RZ ;  /* 0x000000140430723c */ /* 0x040ff000000018ff */
[----:B------:R-:W-:Y:S01]  /*1e70*/  HMMA.16816.F32 R44, R4, R22, RZ ;  /* 0x00000016042c723c */ /* 0x000fe200000018ff */
[----:B------:R-:W1:Y:S07]  /*1e80*/  LDSM.16.M88.4 R4, [R208] ;  /* 0x00000000d004783b */ /* 0x000e6e0000000200 */
[C---:B------:R-:W-:Y:S08]  /*1e90*/  HMMA.16816.F32 R52, R12.reuse, R20, RZ ;  /* 0x000000140c34723c */ /* 0x040ff000000018ff */
[----:B------:R-:W-:Y:S01]  /*1ea0*/  HMMA.16816.F32 R60, R12, R22, RZ ;  /* 0x000000160c3c723c */ /* 0x000fe200000018ff */
[----:B------:R-:W2:Y:S07]  /*1eb0*/  LDSM.16.M88.4 R20, [R214] ;  /* 0x00000000d614783b */ /* 0x000eae0000000200 */
[C---:B------:R-:W-:Y:S08]  /*1ec0*/  HMMA.16816.F32 R76, R8.reuse, R30, R56 ;  /* 0x0000001e084c723c */ /* 0x040ff00000001838 */
[C---:B------:R-:W-:Y:S08]  /*1ed0*/  HMMA.16816.F32 R12, R8.reuse, R28, R40 ;  /* 0x0000001c080c723c */ /* 0x040ff00000001828 */
[C---:B------:R-:W-:Y:S08]  /*1ee0*/  HMMA.16816.F32 R72, R8.reuse, R24, R48 ;  /* 0x000000180848723c */ /* 0x040ff00000001830 */
[----:B------:R-:W-:Y:S01]  /*1ef0*/  HMMA.16816.F32 R44, R8, R26, R44 ;  /* 0x0000001a082c723c */ /* 0x000fe2000000182c */
[----:B------:R-:W-:Y:S07]  /*1f00*/  LDSM.16.M88.4 R8, [R213] ;  /* 0x00000000d508783b */ /* 0x000fee0000000200 */
[C---:B-1----:R-:W-:Y:S08]  /*1f10*/  HMMA.16816.F32 R56, R4.reuse, R28, R64 ;  /* 0x0000001c0438723c */ /* 0x042ff00000001840 */
[C---:B------:R-:W-:Y:S01]  /*1f20*/  HMMA.16816.F32 R40, R4.reuse, R30, R68 ;  /* 0x0000001e0428723c */ /* 0x040fe20000001844 */
[----:B------:R-:W1:Y:S07]  /*1f30*/  LDSM.16.M88.4 R28, [R211] ;  /* 0x00000000d31c783b */ /* 0x000e6e0000000200 */
[C---:B------:R-:W-:Y:S08]  /*1f40*/  HMMA.16816.F32 R48, R4.reuse, R24, R52 ;  /* 0x000000180430723c */ /* 0x040ff00000001834 */
[----:B------:R-:W-:Y:S01]  /*1f50*/  HMMA.16816.F32 R64, R4, R26, R60 ;  /* 0x0000001a0440723c */ /* 0x000fe2000000183c */
[----:B------:R-:W3:Y:S04]  /*1f60*/  LDSM.16.M88.4 R4, [R213+0x2000] ;  /* 0x00200000d504783b */ /* 0x000ee80000000200 */
[----:B------:R-:W-:Y:S03]  /*1f70*/  LDSM.16.M88.4 R24, [R206+0x4000] ;  /* 0x00400000ce18783b */ /* 0x000fe60000000200 */
[C---:B------:R-:W-:Y:S08]  /*1f80*/  HMMA.16816.F32 R68, R16.reuse, R38, R76 ;  /* 0x000000261044723c */ /* 0x040ff0000000184c */
[C---:B------:R-:W-:Y:S01]  /*1f90*/  HMMA.16816.F32 R60, R16.reuse, R36, R12 ;  /* 0x00000024103c723c */ /* 0x040fe2000000180c */
[----:B------:R-:W-:Y:S07]  /*1fa0*/  LDSM.16.M88.4 R12, [R206+0x6000] ;  /* 0x00600000ce0c783b */ /* 0x000fee0000000200 */
[C---:B------:R-:W-:Y:S08]  /*1fb0*/  HMMA.16816.F32 R72, R16.reuse, R32, R72 ;  /* 0x000000201048723c */ /* 0x040ff00000001848 */
[----:B------:R-:W-:Y:S01]  /*1fc0*/  HMMA.16816.F32 R76, R16, R34, R44 ;  /* 0x00000022104c723c */ /* 0x000fe2000000182c */
[----:B------:R-:W4:Y:S04]  /*1fd0*/  LDSM.16.M88.4 R16, [R211+0x800] ;  /* 0x00080000d310783b */ /* 0x000f280000000200 */
[----:B------:R-:W-:Y:S03]  /*1fe0*/  LDSM.16.M88.4 R44, [R204+0x9800] ;  /* 0x00980000cc2c783b */ /* 0x000fe60000000200 */
[C---:B--2---:R-:W-:Y:S08]  /*1ff0*/  HMMA.16816.F32 R56, R20.reuse, R36, R56 ;  /* 0x000000241438723c */ /* 0x044ff00000001838 */
[C---:B------:R-:W-:Y:S01]  /*2000*/  HMMA.16816.F32 R52, R20.reuse, R38, R40 ;  /* 0x000000261434723c */ /* 0x040fe20000001828 */
[----:B------:R-:W2:Y:S07]  /*2010*/  LDSM.16.M88.4 R40, [R204+0x9000] ;  /* 0x00900000cc28783b */ /* 0x000eae0000000200 */
[C---:B------:R-:W-:Y:S08]  /*2020*/  HMMA.16816.F32 R36, R20.reuse, R32, R48 ;  /* 0x000000201424723c */ /* 0x040ff00000001830 */
[----:B------:R-:W-:Y:S08]  /*2030*/  HMMA.16816.F32 R20, R20, R34, R64 ;  /* 0x000000221414723c */ /* 0x000ff00000001840 */
[----:B-1----:R-:W-:Y:S08]  /*2040*/  HMMA.16816.F32 R32, R8, R28, R56 ;  /* 0x0000001c0820723c */ /* 0x002ff00000001838 */
[C---:B---3--:R-:W-:Y:S08]  /*2050*/  HMMA.16816.F32 R68, R4.reuse, R30, R68 ;  /* 0x0000001e0444723c */ /* 0x048ff00000001844 */
[C---:B------:R-:W-:Y:S08]  /*2060*/  HMMA.16816.F32 R48, R4.reuse, R28, R60 ;  /* 0x0000001c0430723c */ /* 0x040ff0000000183c */
[----:B----4-:R-:W-:Y:S08]  /*2070*/  HMMA.16816.F32 R64, R4, R18, R76 ;  /* 0x000000120440723c */ /* 0x010ff0000000184c */
[C---:B------:R-:W-:Y:S08]  /*2080*/  HMMA.16816.F32 R80, R8.reuse, R30, R52 ;  /* 0x0000001e0850723c */ /* 0x040ff00000001834 */
[C---:B------:R-:W-:Y:S01]  /*2090*/  HMMA.16816.F32 R76, R8.reuse, R16, R36 ;  /* 0x00000010084c723c */ /* 0x040fe20000001824 */
[----:B------:R-:W-:Y:S07]  /*20a0*/  LDSM.16.M88.4 R36, [R215+0x1800] ;  /* 0x00180000d724783b */ /* 0x000fee0000000200 */
[----:B------:R-:W-:Y:S01]  /*20b0*/  HMMA.16816.F32 R60, R8, R18, R20 ;  /* 0x00000012083c723c */ /* 0x000fe20000001814 */
[----:B------:R-:W-:Y:S04]  /*20c0*/  LDSM.16.M88.4 R8, [R215+0x1000] ;  /* 0x00100000d708783b */ /* 0x000fe80000000200 */
[----:B------:R-:W1:Y:S03]  /*20d0*/  LDSM.16.M88.4 R20, [R208+0x4000] ;  /* 0x00400000d014783b */ /* 0x000e660000000200 */
[----:B------:R-:W-:Y:S01]  /*20e0*/  HMMA.16816.F32 R72, R4, R16, R72 ;  /* 0x000000100448723c */ /* 0x000fe20000001848 */
[----:B------:R-:W3:Y:S04]  /*20f0*/  LDSM.16.M88.4 R4, [R208+0x6000] ;  /* 0x00600000d004783b */ /* 0x000ee80000000200 */
[----:B------:R-:W-:Y:S03]  /*2100*/  LDSM.16.M88.4 R16, [R214+0x4000] ;  /* 0x00400000d610783b */ /* 0x000fe60000000200 */
[----:B--2---:R-:W-:Y:S01]  /*2110*/  HMMA.16816.F32 R52, R24, R40, R32 ;  /* 0x000000281834723c */ /* 0x004fe20000001820 */
[----:B------:R-:W-:Y:S07]  /*2120*/  LDSM.16.M88.4 R32, [R212+0x9000] ;  /* 0x00900000d420783b */ /* 0x000fee0000000200 */
[C---:B------:R-:W-:Y:S08]  /*2130*/  HMMA.16816.F32 R28, R12.reuse, R42, R68 ;  /* 0x0000002a0c1c723c */ /* 0x040ff00000001844 */
[C---:B------:R-:W-:Y:S08]  /*2140*/  HMMA.16816.F32 R56, R12.reuse, R40, R48 ;  /* 0x000000280c38723c */ /* 0x040ff00000001830 */
[C---:B------:R-:W-:Y:S08]  /*2150*/  HMMA.16816.F32 R68, R12.reuse, R44, R72 ;  /* 0x0000002c0c44723c */ /* 0x040ff00000001848 */
[----:B------:R-:W-:Y:S01]  /*2160*/  HMMA.16816.F32 R48, R12, R46, R64 ;  /* 0x0000002e0c30723c */ /* 0x000fe20000001840 */
[----:B------:R-:W2:Y:S07]  /*2170*/  LDSM.16.M88.4 R12, [R214+0x6000] ;  /* 0x00600000d60c783b */ /* 0x000eae0000000200 */
[C---:B------:R-:W-:Y:S08]  /*2180*/  HMMA.16816.F32 R40, R24.reuse, R42, R80 ;  /* 0x0000002a1828723c */ /* 0x040ff00000001850 */
[C---:B------:R-:W-:Y:S08]  /*2190*/  HMMA.16816.F32 R76, R24.reuse, R44, R76 ;  /* 0x0000002c184c723c */ /* 0x040ff0000000184c */
[----:B------:R-:W-:Y:S01]  /*21a0*/  HMMA.16816.F32 R44, R24, R46, R60 ;  /* 0x0000002e182c723c */ /* 0x000fe2000000183c */
[----:B------:R-:W-:Y:S07]  /*21b0*/  LDSM.16.M88.4 R24, [R211+0x1000] ;  /* 0x00100000d318783b */ /* 0x000fee0000000200 */
[----:B-1----:R-:W-:Y:S08]  /*21c0*/  HMMA.16816.F32 R60, R20, R8, R52 ;  /* 0x00000008143c723c */ /* 0x002ff00000001834 */
[C---:B---3--:R-:W-:Y:S01]  /*21d0*/  HMMA.16816.F32 R52, R4.reuse, R10, R28 ;  /* 0x0000000a0434723c */ /* 0x048fe2000000181c */
[----:B------:R-:W1:Y:S07]  /*21e0*/  LDSM.16.M88.4 R28, [R212+0x9800] ;  /* 0x00980000d41c783b */ /* 0x000e6e0000000200 */
[C---:B------:R-:W-:Y:S08]  /*21f0*/  HMMA.16816.F32 R72, R4.reuse, R36, R68 ;  /* 0x000000240448723c */ /* 0x040ff00000001844 */
[C---:B------:R-:W-:Y:S08]  /*2200*/  HMMA.16816.F32 R64, R4.reuse, R8, R56 ;  /* 0x000000080440723c */ /* 0x040ff00000001838 */
[----:B------:R-:W-:Y:S01]  /*2210*/  HMMA.16816.F32 R68, R4, R38, R48 ;  /* 0x000000260444723c */ /* 0x000fe20000001830 */
[----:B------:R-:W3:Y:S07]  /*2220*/  LDSM.16.M88.4 R4, [R213+0x6000] ;  /* 0x00600000d504783b */ /* 0x000eee0000000200 */
[C---:B------:R-:W-:Y:S01]  /*2230*/  HMMA.16816.F32 R48, R20.reuse, R10, R40 ;  /* 0x0000000a1430723c */ /* 0x040fe20000001828 */
[----:B------:R-:W4:Y:S07]  /*2240*/  LDSM.16.M88.4 R8, [R213+0x4000] ;  /* 0x00400000d508783b */ /* 0x000f2e0000000200 */
[C---:B------:R-:W-:Y:S08]  /*2250*/  HMMA.16816.F32 R56, R20.reuse, R36, R76 ;  /* 0x000000241438723c */ /* 0x040ff0000000184c */
[----:B------:R-:W-:Y:S01]  /*2260*/  HMMA.16816.F32 R44, R20, R38, R44 ;  /* 0x00000026142c723c */ /* 0x000fe2000000182c */
[----:B------:R-:W5:Y:S01]  /*2270*/  LDSM.16.M88.4 R20, [R211+0x1800] ;  /* 0x00180000d314783b */ /* 0x000f620000000200 */
[----:B------:R-:W-:-:S06]  /*2280*/  DEPBAR.LE SB0, 0x0 ;  /* 0x000080000000791a */ /* 0x000fcc0000000000 */
[-C--:B--2---:R-:W-:Y:S08]  /*2290*/  HMMA.16816.F32 R40, R12, R32.reuse, R64 ;  /* 0x000000200c28723c */ /* 0x084ff00000001840 */
[----:B------:R-:W-:Y:S08]  /*22a0*/  HMMA.16816.F32 R36, R16, R32, R60 ;  /* 0x000000201024723c */ /* 0x000ff0000000183c */
[-C--:B------:R-:W-:Y:S08]  /*22b0*/  HMMA.16816.F32 R52, R12, R34.reuse, R52 ;  /* 0x000000220c34723c */ /* 0x080ff00000001834 */
[----:B------:R-:W-:Y:S08]  /*22c0*/  HMMA.16816.F32 R32, R16, R34, R48 ;  /* 0x000000221020723c */ /* 0x000ff00000001830 */
[C---:B-1----:R-:W-:Y:S08]  /*22d0*/  HMMA.16816.F32 R48, R12.reuse, R28, R72 ;  /* 0x0000001c0c30723c */ /* 0x042ff00000001848 */
[----:B------:R-:W-:Y:S08]  /*22e0*/  HMMA.16816.F32 R60, R12, R30, R68 ;  /* 0x0000001e0c3c723c */ /* 0x000ff00000001844 */
[C---:B------:R-:W-:Y:S08]  /*22f0*/  HMMA.16816.F32 R12, R16.reuse, R28, R56 ;  /* 0x0000001c100c723c */ /* 0x040ff00000001838 */
[----:B------:R-:W-:Y:S07]  /*2300*/  HMMA.16816.F32 R44, R16, R30, R44 ;  /* 0x0000001e102c723c */ /* 0x000fee000000182c */
[----:B------:R-:W-:Y:S01]  /*2310*/  IMAD.SHL.U32 R16, R88, 0x2, RZ ;  /* 0x0000000258107824 */ /* 0x000fe200078e00ff */
[----:B---3--:R-:W-:Y:S04]  /*2320*/  HMMA.16816.F32 R40, R4, R24, R40 ;  /* 0x000000180428723c */ /* 0x008fe80000001828 */
[----:B------:R-:W-:-:S04]  /*2330*/  LOP3.LUT R16, R16, 0x6, RZ, 0xc0, !PT ;  /* 0x0000000610107812 */ /* 0x000fc800078ec0ff */
[----:B----4-:R-:W-:Y:S01]  /*2340*/  HMMA.16816.F32 R36, R8, R24, R36 ;  /* 0x000000180824723c */ /* 0x010fe20000001824 */
[----:B------:R-:W-:Y:S01]  /*2350*/  IMAD R0, R0, 0x20, R16 ;  /* 0x0000002000007824 */ /* 0x000fe200078e0210 */
[----:B------:R-:W-:Y:S04]  /*2360*/  BAR.SYNC.DEFER_BLOCKING 0x0 ;  /* 0x0000000000007b1d */ /* 0x000fe80000010000 */
[----:B------:R-:W-:Y:S02]  /*2370*/  ISETP.GE.AND P0, PT, R0, UR9, PT ;  /* 0x0000000900007c0c */ /* 0x000fe4000bf06270 */
[-C--:B------:R-:W-:Y:S08]  /*2380*/  HMMA.16816.F32 R28, R4, R26.reuse, R52 ;  /* 0x0000001a041c723c */ /* 0x080ff00000001834 */
[----:B------:R-:W-:Y:S01]  /*2390*/  HMMA.16816.F32 R32, R8, R26, R32 ;  /* 0x0000001a0820723c */ /* 0x000fe20000001820 */
[----:B------:R-:W-:-:S02]  /*23a0*/  FSEL R93, R42, -INF , !P0 ;  /* 0xff8000002a5d7808 */ /* 0x000fc40004000000 */
[----:B------:R-:W-:-:S05]  /*23b0*/  FSEL R40, R40, -INF , !P0 ;  /* 0xff80000028287808 */ /* 0x000fca0004000000 */
[-C--:B-----5:R-:W-:Y:S07]  /*23c0*/  HMMA.16816.F32 R24, R8, R20.reuse, R12 ;  /* 0x000000140818723c */ /* 0x0a0fee000000180c */
[C---:B------:R-:W-:Y:S01]  /*23d0*/  IADD3 R13, R0.reuse, 0x1, RZ ;  /* 0x00000001000d7810 */ /* 0x040fe20007ffe0ff */
[----:B------:R-:W-:Y:S01]  /*23e0*/  HMMA.16816.F32 R16, R4, R20, R48 ;  /* 0x000000140410723c */ /* 0x000fe20000001830 */
[----:B------:R-:W-:Y:S02]  /*23f0*/  IADD3 R12, R0, 0x8, RZ ;  /* 0x00000008000c7810 */ /* 0x000fe40007ffe0ff */
[----:B------:R-:W-:-:S02]  /*2400*/  ISETP.GE.AND P6, PT, R13, UR9, PT ;  /* 0x000000090d007c0c */ /* 0x000fc4000bfc6270 */
[----:B------:R-:W-:Y:S02]  /*2410*/  IADD3 R13, R0, 0x11, RZ ;  /* 0x00000011000d7810 */ /* 0x000fe40007ffe0ff */
[----:B------:R-:W-:Y:S01]  /*2420*/  ISETP.GE.AND P5, PT, R12, UR9, PT ;  /* 0x000000090c007c0c */ /* 0x000fe2000bfa6270 */
[-C--:B------:R-:W-:Y:S01]  /*2430*/  HMMA.16816.F32 R4, R4, R22.reuse, R60 ;  /* 0x000000160404723c */ /* 0x080fe2000000183c */
[----:B------:R-:W-:Y:S02]  /*2440*/  ISETP.GE.AND P2, PT, R13, UR9, PT ;  /* 0x000000090d007c0c */ /* 0x000fe4000bf46270 */
[----:B------:R-:W-:Y:S02]  /*2450*/  FSEL R42, R28, -INF , !P5 ;  /* 0xff8000001c2a7808 */ /* 0x000fe40006800000 */
[C---:B------:R-:W-:Y:S02]  /*2460*/  IADD3 R15, R0.reuse, 0x9, RZ ;  /* 0x00000009000f7810 */ /* 0x040fe40007ffe0ff */
[----:B------:R-:W-:Y:S01]  /*2470*/  IADD3 R14, R0, 0x10, RZ ;  /* 0x00000010000e7810 */ /* 0x000fe20007ffe0ff */
[----:B------:R-:W-:Y:S01]  /*2480*/  HMMA.16816.F32 R8, R8, R22, R44 ;  /* 0x000000160808723c */ /* 0x000fe2000000182c */
[----:B------:R-:W-:-:S02]  /*2490*/  FSEL R28, R27, -INF , !P2 ;  /* 0xff8000001b1c7808 */ /* 0x000fc40005000000 */
[----:B------:R-:W-:Y:S02]  /*24a0*/  FSEL R25, R25, -INF , !P2 ;  /* 0xff80000019197808 */ /* 0x000fe40005000000 */
[C---:B------:R-:W-:Y:S02]  /*24b0*/  IADD3 R12, R0.reuse, 0x18, RZ ;  /* 0x00000018000c7810 */ /* 0x040fe40007ffe0ff */
[----:B------:R-:W-:Y:S02]  /*24c0*/  IADD3 R0, R0, 0x19, RZ ;  /* 0x0000001900007810 */ /* 0x000fe40007ffe0ff */
[----:B------:R-:W-:Y:S02]  /*24d0*/  FSEL R222, R19, -INF , !P2 ;  /* 0xff80000013de7808 */ /* 0x000fe40005000000 */
[----:B------:R-:W-:Y:S02]  /*24e0*/  FSEL R138, R17, -INF , !P2 ;  /* 0xff800000118a7808 */ /* 0x000fe40005000000 */
[----:B------:R-:W-:-:S02]  /*24f0*/  PLOP3.LUT P2, PT, PT, PT, UP0, 0x80, 0x0 ;  /* 0x000000000000781c */ /* 0x000fc40003f4f008 */
[----:B------:R-:W-:Y:S02]  /*2500*/  ISETP.GE.AND P4, PT, R15, UR9, PT ;  /* 0x000000090f007c0c */ /* 0x000fe4000bf86270 */
[----:B------:R-:W-:Y:S02]  /*2510*/  ISETP.GE.AND P3, PT, R14, UR9, PT ;  /* 0x000000090e007c0c */ /* 0x000fe4000bf66270 */
[----:B------:R-:W-:Y:S02]  /*2520*/  FSEL R20, R38, -INF , !P0 ;  /* 0xff80000026147808 */ /* 0x000fe40004000000 */
[----:B------:R-:W-:Y:S02]  /*2530*/  FSEL R14, R36, -INF , !P0 ;  /* 0xff800000240e7808 */ /* 0x000fe40004000000 */
[----:B------:R-:W-:Y:S02]  /*2540*/  ISETP.GE.AND P1, PT, R12, UR9, PT ;  /* 0x000000090c007c0c */ /* 0x000fe4000bf26270 */
[----:B------:R-:W-:Y:S01]  /*2550*/  ISETP.GE.AND P0, PT, R0, UR9, PT ;  /* 0x0000000900007c0c */ /* 0x000fe2000bf06270 */
        /* <DEDUP_REMOVED lines=23> */
[----:B------:R-:W-:Y:S01]  /*26d0*/  FSEL R23, R9, -INF , !P0 ;  /* 0xff80000009177808 */ /* 0x000fe20004000000 */
[----:B------:R-:W-:Y:S05]  /*26e0*/  @!P2 BRA `(.L_x_1244) ;  /* 0x000001500000a947 */ /* 0x000fea0003800000 */
[----:B------:R-:W-:Y:S01]  /*26f0*/  ULEA.HI.SX32 UR6, UR24, 0xfffffffe, 0x1b ;  /* 0xfffffffe18067891 */ /* 0x000fe2000f8fda3f */
        /* <DEDUP_REMOVED lines=20> */
.L_x_1244:
[----:B------:R-:W-:Y:S01]  /*2840*/  FMNMX.FTZ R136, R14, R13, !PT ;  /* 0x0000000d0e887209 */ /* 0x000fe20007810000 */
[----:B------:R-:W-:Y:S01]  /*2850*/  IMAD R250, R250, 0x8, R87 ;  /* 0x00000008fafa7824 */ /* 0x000fe200078e0257 */
[----:B-1----:R-:W-:Y:S01]  /*2860*/  FMNMX.FTZ R4, R20, R39, !PT ;  /* 0x0000002714047209 */ /* 0x002fe20007810000 */
[----:B------:R-:W-:Y:S01]  /*2870*/  UIADD3 UR16, UR33, -0x4498517b, URZ ;  /* 0xbb67ae8521107890 */ /* 0x000fe2000fffe03f */
[----:B------:R-:W-:Y:S01]  /*2880*/  FMNMX.FTZ R136, R32, R136, !PT ;  /* 0x0000008820887209 */ /* 0x000fe20007810000 */
[----:B------:R-:W-:Y:S01]  /*2890*/  IMAD.WIDE.U32 R10, R250, -0x326172a9, RZ ;  /* 0xcd9e8d57fa0a7825 */ /* 0x000fe200078e00ff */
[----:B------:R-:W-:Y:S01]  /*28a0*/  FMNMX.FTZ R4, R34, R4, !PT ;  /* 0x0000000422047209 */ /* 0x000fe20007810000 */
[----:B------:R-:W-:Y:S01]  /*28b0*/  UIADD3 UR17, UR32, -0x61c88647, URZ ;  /* 0x9e3779b920117890 */ /* 0x000fe2000fffe03f */
[----:B------:R-:W-:Y:S01]  /*28c0*/  FMNMX.FTZ R136, R33, R136, !PT ;  /* 0x0000008821887209 */ /* 0x000fe20007810000 */
[----:B------:R-:W-:Y:S01]  /*28d0*/  IMAD.WIDE.U32 R30, R231, -0x2daee0ad, RZ ;  /* 0xd2511f53e71e7825 */ /* 0x000fe200078e00ff */
[----:B------:R-:W-:Y:S01]  /*28e0*/  FMNMX.FTZ R4, R21, R4, !PT ;  /* 0x0000000415047209 */ /* 0x000fe20007810000 */
[----:B------:R-:W-:Y:S01]  /*28f0*/  UIADD3 UR15, UR32, 0x3c6ef372, URZ ;  /* 0x3c6ef372200f7890 */ /* 0x000fe2000fffe03f */
[----:B------:R-:W-:Y:S01]  /*2900*/  FMNMX.FTZ R136, R24, R136, !PT ;  /* 0x0000008818887209 */ /* 0x000fe20007810000 */
[----:B------:R-:W-:Y:S01]  /*2910*/  UIADD3 UR14, UR33, 0x76cf5d0a, URZ ;  /* 0x76cf5d0a210e7890 */ /* 0x000fe2000fffe03f */
[----:B------:R-:W-:Y:S01]  /*2920*/  FMNMX.FTZ R4, R29, R4, !PT ;  /* 0x000000041d047209 */ /* 0x000fe20007810000 */
[----:B------:R-:W-:Y:S01]  /*2930*/  UIADD3 UR12, UR33, 0x32370b8f, URZ ;  /* 0x32370b8f210c7890 */ /* 0x000fe2000fffe03f */
[----:B------:R-:W-:Y:S01]  /*2940*/  FMNMX.FTZ R136, R25, R136, !PT ;  /* 0x0000008819887209 */ /* 0x000fe20007810000 */
[----:B------:R-:W-:Y:S01]  /*2950*/  UIADD3 UR13, UR32, -0x255992d5, URZ ;  /* 0xdaa66d2b200d7890 */ /* 0x000fe2000fffe03f */
[----:B------:R-:W-:Y:S01]  /*2960*/  FMNMX.FTZ R4, R28, R4, !PT ;  /* 0x000000041c047209 */ /* 0x000fe20007810000 */
[----:B------:R-:W-:Y:S01]  /*2970*/  UIADD3 UR11, UR32, 0x78dde6e4, URZ ;  /* 0x78dde6e4200b7890 */ /* 0x000fe2000fffe03f */
[----:B------:R-:W-:Y:S01]  /*2980*/  FMNMX.FTZ R136, R22, R136, !PT ;  /* 0x0000008816887209 */ /* 0x000fe20007810000 */
[----:B------:R-:W-:Y:S01]  /*2990*/  UIADD3 UR8, UR33, -0x56f99767, URZ ;  /* 0xa906689921087890 */ /* 0x000fe2000fffe03f */
[----:B------:R-:W-:Y:S01]  /*29a0*/  FMNMX.FTZ R4, R26, R4, !PT ;  /* 0x000000041a047209 */ /* 0x000fe20007810000 */
[----:B------:R-:W-:Y:S01]  /*29b0*/  UIADD3 UR10, UR33, -0x126145ec, URZ ;  /* 0xed9eba14210a7890 */ /* 0x000fe2000fffe03f */
[----:B------:R-:W-:Y:S01]  /*29c0*/  FMNMX.FTZ R136, R23, R136, !PT ;  /* 0x0000008817887209 */ /* 0x000fe20007810000 */
[----:B------:R-:W-:Y:S01]  /*29d0*/  IMAD.SHL.U32 R205, R0, 0x2, RZ ;  /* 0x0000000200cd7824 */ /* 0x000fe200078e00ff */
[----:B------:R-:W-:Y:S01]  /*29e0*/  FMNMX.FTZ R4, R27, R4, !PT ;  /* 0x000000041b047209 */ /* 0x000fe20007810000 */
[----:B------:R-:W-:Y:S01]  /*29f0*/  UIADD3 UR19, UR32, -0x4ab325aa, URZ ;  /* 0xb54cda5620137890 */ /* 0x000fe2000fffe03f */
[----:B------:R-:W-:Y:S01]  /*2a00*/  LOP3.LUT R132, R132, UR32, RZ, 0x3c, !PT ;  /* 0x0000002084847c12 */ /* 0x000fe2000f8e3cff */
[----:B------:R-:W1:Y:S01]  /*2a10*/  SHFL.BFLY PT, R5, R136, 0x2, 0x1f ;  /* 0x0c401f0088057f89 */ /* 0x000e6200000e0000 */
[--C-:B------:R-:W-:Y:S01]  /*2a20*/  IMAD R207, R3, 0x2, R205.reuse ;  /* 0x0000000203cf7824 */ /* 0x100fe200078e02cd */
[----:B------:R-:W-:Y:S01]  /*2a30*/  UIADD3 UR9, UR32, 0x1715609d, URZ ;  /* 0x1715609d20097890 */ /* 0x000fe2000fffe03f */
[----:B------:R-:W-:Y:S01]  /*2a40*/  LOP3.LUT R8, R11, R132, RZ, 0x3c, !PT ;  /* 0x000000840b087212 */ /* 0x000fe200078e3cff */
[----:B------:R-:W-:Y:S01]  /*2a50*/  IMAD R210, R2, 0x2, R205 ;  /* 0x0000000202d27824 */ /* 0x000fe200078e02cd */
[----:B------:R-:W-:Y:S01]  /*2a60*/  UIADD3 UR18, UR33, 0x646e171e, URZ ;  /* 0x646e171e21127890 */ /* 0x000fe2000fffe03f */
[----:B------:R-:W-:Y:S01]  /*2a70*/  IMAD R226, R245, 0x10000, R245 ;  /* 0x00010000f5e27824 */ /* 0x000fe200078e02f5 */
[----:B------:R-:W-:Y:S01]  /*2a80*/  LDSM.16.MT88.4 R56, [R205+0xa000] ;  /* 0x00a00000cd38783b */ /* 0x000fe20000004200 */
[----:B------:R-:W-:Y:S01]  /*2a90*/  IMAD.WIDE.U32 R8, R8, -0x2daee0ad, RZ ;  /* 0xd2511f5308087825 */ /* 0x000fe200078e00ff */
[----:B------:R-:W-:-:S02]  /*2aa0*/  IADD3 R248, R250, 0x4, RZ ;  /* 0x00000004faf87810 */ /* 0x000fc40007ffe0ff */
[----:B------:R-:W-:Y:S01]  /*2ab0*/  LDSM.16.MT88.4 R72, [R207+0xa000] ;  /* 0x00a00000cf48783b */ /* 0x000fe20000004200 */
[----:B------:R-:W-:-:S03]  /*2ac0*/  IMAD R209, R2, 0x2, R207 ;  /* 0x0000000202d17824 */ /* 0x000fc600078e02cf */
        /* <DEDUP_REMOVED lines=12> */
[----:B------:R-:W-:Y:S02]  /*2b90*/  LOP3.LUT R5, R31, UR33, R86, 0x96, !PT ;  /* 0x000000211f057c12 */ /* 0x000fe4000f8e9656 */
[----:B------:R-:W-:Y:S01]  /*2ba0*/  LOP3.LUT R4, R9, UR16, R30, 0x96, !PT ;  /* 0x0000001009047c12 */ /* 0x000fe2000f8e961e */
[----:B------:R-:W1:Y:S01]  /*2bb0*/  SHFL.BFLY PT, R12, R135, 0x1, 0x1f ;  /* 0x0c201f00870c7f89 */ /* 0x000e6200000e0000 */
[----:B--2---:R-:W-:Y:S01]  /*2bc0*/  FMNMX.FTZ R136, R136, R6, !PT ;  /* 0x0000000688887209 */ /* 0x004fe20007810000 */
[----:B------:R-:W-:Y:S02]  /*2bd0*/  IMAD.WIDE.U32 R18, R5, -0x326172a9, RZ ;  /* 0xcd9e8d5705127825 */ /* 0x000fe400078e00ff */
[----:B------:R-:W-:Y:S01]  /*2be0*/  LDSM.16.MT88.4 R188, [R209+0xa800] ;  /* 0x00a80000d1bc783b */ /* 0x000fe20000004200 */
[----:B------:R-:W-:Y:S01]  /*2bf0*/  FSETP.NEU.FTZ.AND P0, PT, R136, -INF , PT ;  /* 0xff8000008800780b */ /* 0x000fe20003f1d000 */
[----:B------:R-:W-:Y:S01]  /*2c00*/  IMAD.WIDE.U32 R4, R4, -0x326172a9, RZ ;  /* 0xcd9e8d5704047825 */ /* 0x000fe200078e00ff */
[----:B------:R-:W-:Y:S01]  /*2c10*/  LOP3.LUT R6, R19, UR17, R10, 0x96, !PT ;  /* 0x0000001113067c12 */ /* 0x000fe2000f8e960a */
[----:B------:R-:W-:Y:S02]  /*2c20*/  LDSM.16.MT88.4 R184, [R205+0xb800] ;  /* 0x00b80000cdb8783b */ /* 0x000fe40000004200 */
[----:B------:R-:W-:Y:S01]  /*2c30*/  FMUL.FTZ R9, R136, c[0x0][0x23c] ;  /* 0x00008f0088097a20 */ /* 0x000fe20000410000 */
[----:B------:R-:W-:Y:S01]  /*2c40*/  LOP3.LUT R10, R5, UR15, R18, 0x96, !PT ;  /* 0x0000000f050a7c12 */ /* 0x000fe2000f8e9612 */
[----:B------:R-:W-:Y:S01]  /*2c50*/  IMAD.WIDE.U32 R6, R6, -0x2daee0ad, RZ ;  /* 0xd2511f5306067825 */ /* 0x000fe200078e00ff */
[----:B------:R-:W-:Y:S02]  /*2c60*/  LDSM.16.MT88.4 R172, [R207+0xb800] ;  /* 0x00b80000cfac783b */ /* 0x000fe40000004200 */
[----:B------:R-:W-:Y:S01]  /*2c70*/  FSEL R9, R9, RZ, P0 ;  /* 0x000000ff09097208 */ /* 0x000fe20000000000 */
[----:B------:R-:W-:Y:S01]  /*2c80*/  IMAD.WIDE.U32 R10, R10, -0x2daee0ad, RZ ;  /* 0xd2511f530a0a7825 */ /* 0x000fe200078e00ff */
[----:B------:R-:W-:Y:S01]  /*2c90*/  LOP3.LUT R7, R7, UR14, R8, 0x96, !PT ;  /* 0x0000000e07077c12 */ /* 0x000fe2000f8e9608 */
[----:B------:R-:W-:Y:S02]  /*2ca0*/  LDSM.16.MT88.4 R176, [R210+0xb800] ;  /* 0x00b80000d2b0783b */ /* 0x000fe40000004200 */
[----:B------:R-:W-:-:S02]  /*2cb0*/  FFMA.FTZ R5, R14, c[0x0][0x23c], -R9 ;  /* 0x00008f000e057a23 */ /* 0x000fc40000010809 */
[----:B------:R-:W-:Y:S01]  /*2cc0*/  FFMA.FTZ R8, R13, c[0x0][0x23c], -R9 ;  /* 0x00008f000d087a23 */ /* 0x000fe20000010809 */
[----:B------:R-:W-:Y:S01]  /*2cd0*/  LDSM.16.MT88.4 R180, [R209+0xb800] ;  /* 0x00b80000d1b4783b */ /* 0x000fe20000004200 */
[----:B------:R2:W-:Y:S01]  /*2ce0*/  MUFU.EX2 R225, R5 ;  /* 0x0000000500e17308 */ /* 0x0005e20000000800 */
[----:B-1----:R-:W-:-:S04]  /*2cf0*/  FMNMX.FTZ R135, R135, R12, !PT ;  /* 0x0000000c87877209 */ /* 0x002fc80007810000 */
[----:B------:R-:W-:-:S03]  /*2d00*/  FSETP.NEU.FTZ.AND P0, PT, R135, -INF , PT ;  /* 0xff8000008700780b */ /* 0x000fc60003f1d000 */
[----:B------:R1:W-:Y:S01]  /*2d10*/  MUFU.EX2 R251, R8 ;  /* 0x0000000800fb7308 */ /* 0x0003e20000000800 */
[----:B--2---:R-:W-:Y:S01]  /*2d20*/  LOP3.LUT R5, R11, UR12, R6, 0x96, !PT ;  /* 0x0000000c0b057c12 */ /* 0x004fe2000f8e9606 */
[----:B------:R-:W-:-:S04]  /*2d30*/  IMAD.WIDE.U32 R6, R7, -0x326172a9, RZ ;  /* 0xcd9e8d5707067825 */ /* 0x000fc800078e00ff */
[----:B------:R-:W-:Y:S01]  /*2d40*/  IMAD.WIDE.U32 R16, R5, -0x326172a9, RZ ;  /* 0xcd9e8d5705107825 */ /* 0x000fe200078e00ff */
[----:B------:R-:W-:-:S03]  /*2d50*/  LOP3.LUT R7, R7, UR13, R4, 0x96, !PT ;  /* 0x0000000d07077c12 */ /* 0x000fc6000f8e9604 */
[----:B------:R-:W-:Y:S01]  /*2d60*/  FFMA.FTZ R5, R32, c[0x0][0x23c], -R9 ;  /* 0x00008f0020057a23 */ /* 0x000fe20000010809 */
[----:B------:R-:W-:Y:S01]  /*2d70*/  LOP3.LUT R4, R17, UR11, R6, 0x96, !PT ;  /* 0x0000000b11047c12 */ /* 0x000fe2000f8e9606 */
[----:B-1----:R-:W-:Y:S02]  /*2d80*/  FMUL.FTZ R8, R135, c[0x0][0x23c] ;  /* 0x00008f0087087a20 */ /* 0x002fe40000410000 */
[----:B------:R1:W-:Y:S01]  /*2d90*/  MUFU.EX2 R249, R5 ;  /* 0x0000000500f97308 */ /* 0x0003e20000000800 */
[----:B------:R-:W-:Y:S02]  /*2da0*/  IMAD.WIDE.U32 R6, R7, -0x2daee0ad, RZ ;  /* 0xd2511f5307067825 */ /* 0x000fe400078e00ff */
[----:B------:R-:W-:Y:S02]  /*2db0*/  FSEL R8, R8, RZ, P0 ;  /* 0x000000ff08087208 */ /* 0x000fe40000000000 */
[----:B------:R-:W-:-:S04]  /*2dc0*/  IMAD.WIDE.U32 R14, R4, -0x2daee0ad, RZ ;  /* 0xd2511f53040e7825 */ /* 0x000fc800078e00ff */
[----:B------:R-:W-:Y:S01]  /*2dd0*/  FFMA.FTZ R3, R21, c[0x0][0x23c], -R8 ;  /* 0x00008f0015037a23 */ /* 0x000fe20000010808 */
[----:B------:R-:W-:Y:S01]  /*2de0*/  LOP3.LUT R4, R15, UR8, R6, 0x96, !PT ;  /* 0x000000080f047c12 */ /* 0x000fe2000f8e9606 */
[----:B------:R-:W-:Y:S01]  /*2df0*/  FFMA.FTZ R15, R28, c[0x0][0x23c], -R8 ;  /* 0x00008f001c0f7a23 */ /* 0x000fe20000010808 */
[----:B------:R-:W-:Y:S01]  /*2e00*/  LOP3.LUT R6, R7, UR10, R10, 0x96, !PT ;  /* 0x0000000a07067c12 */ /* 0x000fe2000f8e960a */
[--C-:B------:R-:W-:Y:S01]  /*2e10*/  FFMA.FTZ R7, R39, c[0x0][0x23c], -R8.reuse ;  /* 0x00008f0027077a23 */ /* 0x100fe20000010808 */
[----:B------:R-:W-:Y:S01]  /*2e20*/  MUFU.EX2 R242, R3 ;  /* 0x0000000300f27308 */ /* 0x000fe20000000800 */
[--C-:B------:R-:W-:Y:S02]  /*2e30*/  FFMA.FTZ R10, R34, c[0x0][0x23c], -R8.reuse ;  /* 0x00008f00220a7a23 */ /* 0x100fe40000010808 */
[----:B-1----:R-:W-:Y:S02]  /*2e40*/  FFMA.FTZ R5, R33, c[0x0][0x23c], -R9 ;  /* 0x00008f0021057a23 */ /* 0x002fe40000010809 */
[----:B------:R-:W-:Y:S01]  /*2e50*/  IMAD.WIDE.U32 R12, R6, -0x326172a9, RZ ;  /* 0xcd9e8d57060c7825 */ /* 0x000fe200078e00ff */
[----:B------:R-:W1:Y:S02]  /*2e60*/  LDSM.16.MT88.4 R32, [R209+0xa000] ;  /* 0x00a00000d120783b */ /* 0x000e640000004200 */
[----:B------:R2:W3:Y:S08]  /*2e70*/  MUFU.EX2 R244, R5 ;  /* 0x0000000500f47308 */ /* 0x0004f00000000800 */
[----:B------:R-:W-:Y:S01]  /*2e80*/  MUFU.EX2 R241, R7 ;  /* 0x0000000700f17308 */ /* 0x000fe20000000800 */
[----:B--2---:R-:W-:-:S07]  /*2e90*/  FFMA.FTZ R5, R20, c[0x0][0x23c], -R8 ;  /* 0x00008f0014057a23 */ /* 0x004fce0000010808 */
[----:B------:R-:W2:Y:S08]  /*2ea0*/  MUFU.EX2 R240, R10 ;  /* 0x0000000a00f07308 */ /* 0x000eb00000000800 */
[----:B------:R4:W5:Y:S08]  /*2eb0*/  MUFU.EX2 R243, R5 ;  /* 0x0000000500f37308 */ /* 0x0009700000000800 */
[----:B------:R-:W-:Y:S01]  /*2ec0*/  MUFU.EX2 R232, R15 ;  /* 0x0000000f00e87308 */ /* 0x000fe20000000800 */
[----:B----4-:R-:W-:-:S05]  /*2ed0*/  IMAD.WIDE.U32 R4, R4, -0x326172a9, RZ ;  /* 0xcd9e8d5704047825 */ /* 0x010fca00078e00ff */
[C---:B------:R-:W-:Y:S02]  /*2ee0*/  LOP3.LUT R0, R4.reuse, 0xffff, RZ, 0xc0, !PT ;  /* 0x0000ffff04007812 */ /* 0x040fe400078ec0ff */
[----:B------:R-:W-:Y:S02]  /*2ef0*/  LOP3.LUT R7, R4, 0xff, RZ, 0xc0, !PT ;  /* 0x000000ff04077812 */ /* 0x000fe400078ec0ff */
[----:B------:R-:W-:Y:S02]  /*2f00*/  SHF.R.U32.HI R6, RZ, 0x8, R0 ;  /* 0x00000008ff067819 */ /* 0x000fe40000011600 */
[----:B------:R-:W-:Y:S02]  /*2f10*/  LOP3.LUT R0, R5, UR19, R12, 0x96, !PT ;  /* 0x0000001305007c12 */ /* 0x000fe4000f8e960c */
[----:B------:R-:W-:Y:S02]  /*2f20*/  SHF.R.U32.HI R5, RZ, 0x10, R4 ;  /* 0x00000010ff057819 */ /* 0x000fe40000011604 */
[----:B------:R-:W-:-:S02]  /*2f30*/  PRMT R11, R7, 0x5410, R6 ;  /* 0x00005410070b7816 */ /* 0x000fc40000000006 */
[C---:B------:R-:W-:Y:S02]  /*2f40*/  LOP3.LUT R2, R0.reuse, 0xffff, RZ, 0xc0, !PT ;  /* 0x0000ffff00027812 */ /* 0x040fe400078ec0ff */
[----:B------:R-:W-:Y:S02]  /*2f50*/  SHF.R.U32.HI R12, RZ, 0x18, R4 ;  /* 0x00000018ff0c7819 */ /* 0x000fe40000011604 */
[----:B------:R-:W-:Y:S02]  /*2f60*/  LOP3.LUT R5, R5, 0xff, RZ, 0xc0, !PT ;  /* 0x000000ff05057812 */ /* 0x000fe400078ec0ff */
[--C-:B------:R-:W-:Y:S02]  /*2f70*/  SHF.R.U32.HI R3, RZ, 0x10, R0.reuse ;  /* 0x00000010ff037819 */ /* 0x100fe40000011600 */
[----:B------:R-:W-:Y:S02]  /*2f80*/  LOP3.LUT R6, R0, 0xff, RZ, 0xc0, !PT ;  /* 0x000000ff00067812 */ /* 0x000fe400078ec0ff */
[----:B------:R-:W-:Y:S01]  /*2f90*/  SHF.R.U32.HI R7, RZ, 0x18, R0 ;  /* 0x00000018ff077819 */ /* 0x000fe20000011600 */
[----:B------:R-:W-:Y:S01]  /*2fa0*/  HSET2.LE.AND R0, R11, R226, PT ;  /* 0x000000e20b007233 */ /* 0x000fe20003803000 */
[----:B------:R-:W-:-:S02]  /*2fb0*/  SHF.R.U32.HI R4, RZ, 0x8, R2 ;  /* 0x00000008ff047819 */ /* 0x000fc40000011602 */
[----:B------:R-:W-:Y:S02]  /*2fc0*/  LOP3.LUT R3, R3, 0xff, RZ, 0xc0, !PT ;  /* 0x000000ff03037812 */ /* 0x000fe400078ec0ff */
[----:B---3--:R-:W-:Y:S02]  /*2fd0*/  F2FP.PACK_AB R2, R244, R249 ;  /* 0x000000f9f402723e */ /* 0x008fe400000000ff */
[----:B------:R-:W-:Y:S02]  /*2fe0*/  PRMT R5, R5, 0x5410, R12 ;  /* 0x0000541005057816 */ /* 0x000fe4000000000c */
[----:B------:R-:W-:Y:S02]  /*2ff0*/  PRMT R10, R6, 0x5410, R4 ;  /* 0x00005410060a7816 */ /* 0x000fe40000000004 */
[----:B------:R-:W-:Y:S02]  /*3000*/  PRMT R7, R3, 0x5410, R7 ;  /* 0x0000541003077816 */ /* 0x000fe40000000007 */
[----:B------:R-:W-:Y:S01]  /*3010*/  LOP3.LUT R6, R0, R2, RZ, 0xc0, !PT ;  /* 0x0000000200067212 */ /* 0x000fe200078ec0ff */
[--C-:B------:R-:W-:Y:S01]  /*3020*/  HSET2.LE.AND R0, R5, R226.reuse, PT ;  /* 0x000000e205007233 */ /* 0x100fe20003803000 */
[----:B--2---:R-:W-:Y:S01]  /*3030*/  F2FP.PACK_AB R2, R242, R240 ;  /* 0x000000f0f202723e */ /* 0x004fe200000000ff */
[--C-:B------:R-:W-:Y:S01]  /*3040*/  HSET2.LE.AND R5, R7, R226.reuse, PT ;  /* 0x000000e207057233 */ /* 0x100fe20003803000 */
[----:B------:R-:W-:Y:S01]  /*3050*/  F2FP.PACK_AB R4, R251, R225 ;  /* 0x000000e1fb04723e */ /* 0x000fe200000000ff */
[----:B------:R-:W-:Y:S01]  /*3060*/  HSET2.LE.AND R3, R10, R226, PT ;  /* 0x000000e20a037233 */ /* 0x000fe20003803000 */
[----:B------:R-:W-:Y:S01]  /*3070*/  LOP3.LUT R7, R0, R2, RZ, 0xc0, !PT ;  /* 0x0000000200077212 */ /* 0x000fe200078ec0ff */
[----:B------:R-:W-:Y:S01]  /*3080*/  FFMA.FTZ R2, R24, c[0x0][0x23c], -R9 ;  /* 0x00008f0018027a23 */ /* 0x000fe20000010809 */
[----:B------:R-:W-:-:S02]  /*3090*/  FMNMX.FTZ R0, R40, R41, !PT ;  /* 0x0000002928007209 */ /* 0x000fc40007810000 */
[----:B-----5:R-:W-:Y:S01]  /*30a0*/  F2FP.PACK_AB R10, R241, R243 ;  /* 0x000000f3f10a723e */ /* 0x020fe200000000ff */
[----:B------:R2:W-:Y:S01]  /*30b0*/  MUFU.EX2 R238, R2 ;  /* 0x0000000200ee7308 */ /* 0x0005e20000000800 */
[----:B------:R-:W-:Y:S02]  /*30c0*/  FMNMX.FTZ R0, R42, R0, !PT ;  /* 0x000000002a007209 */ /* 0x000fe40007810000 */
[----:B------:R-:W-:Y:S02]  /*30d0*/  LOP3.LUT R4, R3, R4, RZ, 0xc0, !PT ;  /* 0x0000000403047212 */ /* 0x000fe400078ec0ff */
[----:B------:R-:W-:Y:S02]  /*30e0*/  FMNMX.FTZ R0, R43, R0, !PT ;  /* 0x000000002b007209 */ /* 0x000fe40007810000 */
[----:B------:R-:W-:Y:S01]  /*30f0*/  LOP3.LUT R5, R5, R10, RZ, 0xc0, !PT ;  /* 0x0000000a05057212 */ /* 0x000fe200078ec0ff */
[----:B------:R-:W-:Y:S01]  /*3100*/  FFMA.FTZ R10, R22, c[0x0][0x23c], -R9 ;  /* 0x00008f00160a7a23 */ /* 0x000fe20000010809 */
[----:B------:R-:W-:-:S03]  /*3110*/  FMNMX.FTZ R0, R139, R0, !PT ;  /* 0x000000008b007209 */ /* 0x000fc60007810000 */
[----:B------:R-:W-:Y:S01]  /*3120*/  MUFU.EX2 R237, R10 ;  /* 0x0000000a00ed7308 */ /* 0x000fe20000000800 */
[----:B------:R-:W-:Y:S01]  /*3130*/  FMNMX.FTZ R0, R138, R0, !PT ;  /* 0x000000008a007209 */ /* 0x000fe20007810000 */
[C---:B------:R-:W-:Y:S01]  /*3140*/  HMMA.16816.F32 R140, R4.reuse, R56, RZ ;  /* 0x00000038048c723c */ /* 0x040fe200000018ff */
[--C-:B--2---:R-:W-:Y:S02]  /*3150*/  FFMA.FTZ R2, R25, c[0x0][0x23c], -R9.reuse ;  /* 0x00008f0019027a23 */ /* 0x104fe40000010809 */
[----:B------:R-:W-:Y:S01]  /*3160*/  FMNMX.FTZ R0, R137, R0, !PT ;  /* 0x0000000089007209 */ /* 0x000fe20007810000 */
[----:B------:R-:W-:Y:S02]  /*3170*/  FFMA.FTZ R9, R23, c[0x0][0x23c], -R9 ;  /* 0x00008f0017097a23 */ /* 0x000fe40000010809 */
[----:B------:R2:W-:Y:S01]  /*3180*/  MUFU.EX2 R239, R2 ;  /* 0x0000000200ef7308 */ /* 0x0005e20000000800 */
[----:B------:R-:W-:Y:S01]  /*3190*/  FMNMX.FTZ R0, R133, R0, !PT ;  /* 0x0000000085007209 */ /* 0x000fe20007810000 */
[C---:B------:R-:W-:Y:S04]  /*31a0*/  HMMA.16816.F32 R36, R4.reuse, R72, RZ ;  /* 0x000000480424723c */ /* 0x040fe800000018ff */
[----:B------:R-:W3:Y:S02]  /*31b0*/  SHFL.BFLY PT, R11, R0, 0x2, 0x1f ;  /* 0x0c401f00000b7f89 */ /* 0x000ee400000e0000 */
[----:B------:R4:W5:Y:S02]  /*31c0*/  MUFU.EX2 R236, R9 ;  /* 0x0000000900ec7308 */ /* 0x0009640000000800 */
[----:B------:R-:W-:Y:S01]  /*31d0*/  HMMA.16816.F32 R52, R4, R88, RZ ;  /* 0x000000580434723c */ /* 0x000fe200000018ff */
[----:B--2---:R-:W-:-:S07]  /*31e0*/  LOP3.LUT R2, R13, UR9, R16, 0x96, !PT ;  /* 0x000000090d027c12 */ /* 0x004fce000f8e9610 */
[----:B-1----:R-:W-:Y:S01]  /*31f0*/  HMMA.16816.F32 R68, R4, R32, RZ ;  /* 0x000000200444723c */ /* 0x002fe200000018ff */
[----:B------:R-:W-:Y:S01]  /*3200*/  IMAD.WIDE.U32 R2, R2, -0x2daee0ad, RZ ;  /* 0xd2511f5302027825 */ /* 0x000fe200078e00ff */
[----:B----4-:R-:W-:-:S04]  /*3210*/  FMNMX.FTZ R9, R93, R92, !PT ;  /* 0x0000005c5d097209 */ /* 0x010fc80007810000 */
[C---:B------:R-:W-:Y:S02]  /*3220*/  LOP3.LUT R13, R2.reuse, 0xff, RZ, 0xc0, !PT ;  /* 0x000000ff020d7812 */ /* 0x040fe400078ec0ff */
[C---:B------:R-:W-:Y:S01]  /*3230*/  HMMA.16816.F32 R84, R4.reuse, R76, RZ ;  /* 0x0000004c0454723c */ /* 0x040fe200000018ff */
[----:B------:R-:W-:Y:S02]  /*3240*/  SHF.R.U32.HI R10, RZ, 0x10, R2 ;  /* 0x00000010ff0a7819 */ /* 0x000fe40000011602 */
[----:B---3--:R-:W-:Y:S02]  /*3250*/  FMNMX.FTZ R16, R11, R0, !PT ;  /* 0x000000000b107209 */ /* 0x008fe40007810000 */
[----:B------:R-:W-:Y:S01]  /*3260*/  LOP3.LUT R0, R3, UR18, R14, 0x96, !PT ;  /* 0x0000001203007c12 */ /* 0x000fe2000f8e960e */
[----:B------:R-:W-:Y:S01]  /*3270*/  FFMA.FTZ R14, R29, c[0x0][0x23c], -R8 ;  /* 0x00008f001d0e7a23 */ /* 0x000fe20000010808 */
[----:B------:R-:W-:Y:S01]  /*3280*/  LOP3.LUT R3, R2, 0xffff, RZ, 0xc0, !PT ;  /* 0x0000ffff02037812 */ /* 0x000fe200078ec0ff */
[C---:B------:R-:W-:Y:S01]  /*3290*/  HMMA.16816.F32 R100, R4.reuse, R44, RZ ;  /* 0x0000002c0464723c */ /* 0x040fe200000018ff */
[----:B------:R-:W-:Y:S01]  /*32a0*/  SHF.R.U32.HI R12, RZ, 0x18, R2 ;  /* 0x00000018ff0c7819 */ /* 0x000fe20000011602 */
[--C-:B------:R-:W-:Y:S01]  /*32b0*/  FFMA.FTZ R2, R26, c[0x0][0x23c], -R8.reuse ;  /* 0x00008f001a027a23 */ /* 0x100fe20000010808 */
[----:B------:R-:W-:Y:S01]  /*32c0*/  LOP3.LUT R10, R10, 0xff, RZ, 0xc0, !PT ;  /* 0x000000ff0a0a7812 */ /* 0x000fe200078ec0ff */
[----:B------:R-:W-:Y:S01]  /*32d0*/  MUFU.EX2 R233, R14 ;  /* 0x0000000e00e97308 */ /* 0x000fe20000000800 */
[----:B------:R-:W-:Y:S01]  /*32e0*/  SHF.R.U32.HI R11, RZ, 0x8, R3 ;  /* 0x00000008ff0b7819 */ /* 0x000fe20000011603 */
[----:B------:R-:W-:Y:S01]  /*32f0*/  FFMA.FTZ R3, R27, c[0x0][0x23c], -R8 ;  /* 0x00008f001b037a23 */ /* 0x000fe20000010808 */
[----:B------:R-:W-:Y:S01]  /*3300*/  PRMT R12, R10, 0x5410, R12 ;  /* 0x000054100a0c7816 */ /* 0x000fe2000000000c */
[----:B------:R-:W-:Y:S01]  /*3310*/  HMMA.16816.F32 R112, R4, R60, RZ ;  /* 0x0000003c0470723c */ /* 0x000fe200000018ff */
[----:B------:R-:W-:-:S02]  /*3320*/  PRMT R13, R13, 0x5410, R11 ;  /* 0x000054100d0d7816 */ /* 0x000fc4000000000b */
[----:B------:R-:W-:Y:S01]  /*3330*/  LOP3.LUT R11, R0, 0xff, RZ, 0xc0, !PT ;  /* 0x000000ff000b7812 */ /* 0x000fe200078ec0ff */
[----:B------:R1:W-:Y:S01]  /*3340*/  MUFU.EX2 R235, R2 ;  /* 0x0000000200eb7308 */ /* 0x0003e20000000800 */
[----:B------:R-:W-:-:S03]  /*3350*/  SHF.R.U32.HI R8, RZ, 0x10, R0 ;  /* 0x00000010ff087819 */ /* 0x000fc60000011600 */
[C---:B------:R-:W-:Y:S04]  /*3360*/  HMMA.16816.F32 R164, R4.reuse, R124, RZ ;  /* 0x0000007c04a4723c */ /* 0x040fe800000018ff */
[----:B------:R2:W3:Y:S04]  /*3370*/  MUFU.EX2 R234, R3 ;  /* 0x0000000300ea7308 */ /* 0x0004e80000000800 */
[----:B------:R-:W-:Y:S01]  /*3380*/  HMMA.16816.F32 R152, R4, R58, RZ ;  /* 0x0000003a0498723c */ /* 0x000fe200000018ff */
[----:B-1----:R-:W-:-:S04]  /*3390*/  FMNMX.FTZ R2, R94, R9, !PT ;  /* 0x000000095e027209 */ /* 0x002fc80007810000 */
[----:B------:R-:W-:-:S03]  /*33a0*/  FMNMX.FTZ R10, R95, R2, !PT ;  /* 0x000000025f0a7209 */ /* 0x000fc60007810000 */
[C---:B------:R-:W-:Y:S01]  /*33b0*/  HMMA.16816.F32 R48, R4.reuse, R74, RZ ;  /* 0x0000004a0430723c */ /* 0x040fe200000018ff */
[----:B------:R-:W-:Y:S02]  /*33c0*/  LOP3.LUT R2, R0, 0xffff, RZ, 0xc0, !PT ;  /* 0x0000ffff00027812 */ /* 0x000fe400078ec0ff */
[----:B--2---:R-:W-:Y:S02]  /*33d0*/  SHF.R.U32.HI R3, RZ, 0x18, R0 ;  /* 0x00000018ff037819 */ /* 0x004fe40000011600 */
[----:B------:R-:W-:Y:S02]  /*33e0*/  SHF.R.U32.HI R9, RZ, 0x8, R2 ;  /* 0x00000008ff097819 */ /* 0x000fe40000011602 */
[----:B------:R-:W-:Y:S01]  /*33f0*/  FMNMX.FTZ R0, R223, R10, !PT ;  /* 0x0000000adf007209 */ /* 0x000fe20007810000 */
[----:B------:R-:W-:Y:S01]  /*3400*/  HMMA.16816.F32 R64, R4, R90, RZ ;  /* 0x0000005a0440723c */ /* 0x000fe200000018ff */
[----:B------:R-:W-:Y:S02]  /*3410*/  PRMT R11, R11, 0x5410, R9 ;  /* 0x000054100b0b7816 */ /* 0x000fe40000000009 */
[----:B------:R-:W-:-:S02]  /*3420*/  LOP3.LUT R2, R8, 0xff, RZ, 0xc0, !PT ;  /* 0x000000ff08027812 */ /* 0x000fc400078ec0ff */
[----:B------:R-:W-:Y:S01]  /*3430*/  FMNMX.FTZ R9, R222, R0, !PT ;  /* 0x00000000de097209 */ /* 0x000fe20007810000 */
[--C-:B------:R-:W-:Y:S01]  /*3440*/  HSET2.LE.AND R0, R13, R226.reuse, PT ;  /* 0x000000e20d007233 */ /* 0x100fe20003803000 */
[----:B------:R-:W-:Y:S01]  /*3450*/  PRMT R10, R2, 0x5410, R3 ;  /* 0x00005410020a7816 */ /* 0x000fe20000000003 */
[----:B------:R-:W-:Y:S01]  /*3460*/  HSET2.LE.AND R3, R12, R226, PT ;  /* 0x000000e20c037233 */ /* 0x000fe20003803000 */
[----:B------:R-:W-:Y:S01]  /*3470*/  FMNMX.FTZ R9, R221, R9, !PT ;  /* 0x00000009dd097209 */ /* 0x000fe20007810000 */
[----:B------:R-:W-:Y:S01]  /*3480*/  HMMA.16816.F32 R80, R4, R34, RZ ;  /* 0x000000220450723c */ /* 0x000fe200000018ff */
[----:B-----5:R-:W-:Y:S02]  /*3490*/  F2FP.PACK_AB R2, R236, R237 ;  /* 0x000000edec02723e */ /* 0x020fe400000000ff */
[----:B---3--:R-:W-:Y:S02]  /*34a0*/  F2FP.PACK_AB R8, R234, R235 ;  /* 0x000000ebea08723e */ /* 0x008fe400000000ff */
[----:B------:R-:W-:-:S02]  /*34b0*/  FMNMX.FTZ R9, R220, R9, !PT ;  /* 0x00000009dc097209 */ /* 0x000fc40007810000 */
[----:B------:R-:W-:Y:S01]  /*34c0*/  LOP3.LUT R130, R0, R2, RZ, 0xc0, !PT ;  /* 0x0000000200827212 */ /* 0x000fe200078ec0ff */
[--C-:B------:R-:W-:Y:S01]  /*34d0*/  HSET2.LE.AND R0, R11, R226.reuse, PT ;  /* 0x000000e20b007233 */ /* 0x100fe20003803000 */
[----:B------:R-:W-:Y:S01]  /*34e0*/  LOP3.LUT R131, R3, R8, RZ, 0xc0, !PT ;  /* 0x0000000803837212 */ /* 0x000fe200078ec0ff */
[----:B------:R-:W1:Y:S01]  /*34f0*/  SHFL.BFLY PT, R11, R16, 0x1, 0x1f ;  /* 0x0c201f00100b7f89 */ /* 0x000e6200000e0000 */
[----:B------:R-:W-:Y:S01]  /*3500*/  HSET2.LE.AND R3, R10, R226, PT ;  /* 0x000000e20a037233 */ /* 0x000fe20003803000 */
[----:B------:R-:W-:Y:S01]  /*3510*/  F2FP.PACK_AB R2, R239, R238 ;  /* 0x000000eeef02723e */ /* 0x000fe200000000ff */
[----:B------:R-:W-:Y:S01]  /*3520*/  HMMA.16816.F32 R96, R4, R78, RZ ;  /* 0x0000004e0460723c */ /* 0x000fe200000018ff */
[----:B------:R-:W2:Y:S01]  /*3530*/  SHFL.BFLY PT, R10, R9, 0x2, 0x1f ;  /* 0x0c401f00090a7f89 */ /* 0x000ea200000e0000 */
[----:B------:R-:W-:Y:S02]  /*3540*/  F2FP.PACK_AB R8, R232, R233 ;  /* 0x000000e9e808723e */ /* 0x000fe400000000ff */
[----:B------:R-:W-:-:S02]  /*3550*/  LOP3.LUT R128, R0, R2, RZ, 0xc0, !PT ;  /* 0x0000000200807212 */ /* 0x000fc400078ec0ff */
[----:B------:R-:W-:Y:S01]  /*3560*/  LOP3.LUT R129, R3, R8, RZ, 0xc0, !PT ;  /* 0x0000000803817212 */ /* 0x000fe200078ec0ff */
[----:B------:R-:W-:Y:S01]  /*3570*/  IMAD.WIDE.U32 R2, R248, -0x326172a9, RZ ;  /* 0xcd9e8d57f8027825 */ /* 0x000fe200078e00ff */
[C---:B------:R-:W-:Y:S04]  /*3580*/  HMMA.16816.F32 R108, R4.reuse, R46, RZ ;  /* 0x0000002e046c723c */ /* 0x040fe800000018ff */
[----:B------:R-:W-:Y:S02]  /*3590*/  LOP3.LUT R0, R3, R132, RZ, 0x3c, !PT ;  /* 0x0000008403007212 */ /* 0x000fe400078e3cff */
[----:B------:R-:W-:Y:S02]  /*35a0*/  LOP3.LUT R2, R19, UR17, R2, 0x96, !PT ;  /* 0x0000001113027c12 */ /* 0x000fe4000f8e9602 */
[----:B------:R-:W-:Y:S01]  /*35b0*/  HMMA.16816.F32 R120, R4, R62, RZ ;  /* 0x0000003e0478723c */ /* 0x000fe200000018ff */
[----:B-1----:R-:W-:-:S07]  /*35c0*/  FMNMX.FTZ R134, R16, R11, !PT ;  /* 0x0000000b10867209 */ /* 0x002fce0007810000 */
[----:B------:R-:W-:Y:S01]  /*35d0*/  HMMA.16816.F32 R20, R4, R126, RZ ;  /* 0x0000007e0414723c */ /* 0x000fe200000018ff */
[C---:B------:R-:W-:Y:S01]  /*35e0*/  FSETP.NEU.FTZ.AND P0, PT, R134.reuse, -INF , PT ;  /* 0xff8000008600780b */ /* 0x040fe20003f1d000 */
[----:B------:R-:W-:-:S05]  /*35f0*/  FMUL.FTZ R3, R134, c[0x0][0x23c] ;  /* 0x00008f0086037a20 */ /* 0x000fca0000410000 */
[----:B------:R-:W-:Y:S01]  /*3600*/  IMAD.WIDE.U32 R6, R0, -0x2daee0ad, RZ ;  /* 0xd2511f5300067825 */ /* 0x000fe200078e00ff */
[----:B--2---:R-:W-:Y:S01]  /*3610*/  FMNMX.FTZ R0, R10, R9, !PT ;  /* 0x000000090a007209 */ /* 0x004fe20007810000 */
[C---:B------:R-:W-:Y:S01]  /*3620*/  HMMA.16816.F32 R140, R128.reuse, R200, R140 ;  /* 0x000000c8808c723c */ /* 0x040fe2000000188c */
[----:B------:R-:W-:Y:S02]  /*3630*/  FSEL R3, R3, RZ, P0 ;  /* 0x000000ff03037208 */ /* 0x000fe40000000000 */
[----:B------:R-:W-:Y:S01]  /*3640*/  LOP3.LUT R4, R7, UR16, R30, 0x96, !PT ;  /* 0x0000001007047c12 */ /* 0x000fe2000f8e961e */
[----:B------:R-:W1:Y:S04]  /*3650*/  SHFL.BFLY PT, R12, R0, 0x1, 0x1f ;  /* 0x0c201f00000c7f89 */ /* 0x000e6800000e0000 */
[----:B------:R-:W-:Y:S01]  /*3660*/  IMAD.WIDE.U32 R8, R4, -0x326172a9, RZ ;  /* 0xcd9e8d5704087825 */ /* 0x000fe200078e00ff */
[----:B------:R-:W-:Y:S03]  /*3670*/  HMMA.16816.F32 R36, R128, R196, R36 ;  /* 0x000000c48024723c */ /* 0x000fe60000001824 */
[----:B------:R-:W-:Y:S01]  /*3680*/  FFMA.FTZ R4, R40, c[0x0][0x23c], -R3 ;  /* 0x00008f0028047a23 */ /* 0x000fe20000010803 */
[----:B------:R-:W-:-:S03]  /*3690*/  LOP3.LUT R7, R9, UR15, R18, 0x96, !PT ;  /* 0x0000000f09077c12 */ /* 0x000fc6000f8e9612 */
[----:B------:R2:W-:Y:S01]  /*36a0*/  MUFU.EX2 R230, R4 ;  /* 0x0000000400e67308 */ /* 0x0005e20000000800 */
[----:B------:R-:W-:Y:S01]  /*36b0*/  HMMA.16816.F32 R52, R128, R192, R52 ;  /* 0x000000c08034723c */ /* 0x000fe20000001834 */
[----:B------:R-:W-:-:S04]  /*36c0*/  IMAD.WIDE.U32 R10, R7, -0x2daee0ad, RZ ;  /* 0xd2511f53070a7825 */ /* 0x000fc800078e00ff */
[----:B------:R-:W-:-:S03]  /*36d0*/  FFMA.FTZ R7, R42, c[0x0][0x23c], -R3 ;  /* 0x00008f002a077a23 */ /* 0x000fc60000010803 */
[----:B------:R-:W-:Y:S01]  /*36e0*/  HMMA.16816.F32 R68, R128, R188, R68 ;  /* 0x000000bc8044723c */ /* 0x000fe20000001844 */
[----:B------:R-:W-:Y:S01]  /*36f0*/  MUFU.EX2 R228, R7 ;  /* 0x0000000700e47308 */ /* 0x000fe20000000800 */
[----:B--2---:R-:W-:-:S06]  /*3700*/  IMAD.WIDE.U32 R4, R2, -0x2daee0ad, RZ ;  /* 0xd2511f5302047825 */ /* 0x004fcc00078e00ff */
[C---:B------:R-:W-:Y:S01]  /*3710*/  HMMA.16816.F32 R84, R128.reuse, R184, R84 ;  /* 0x000000b88054723c */ /* 0x040fe20000001854 */
[----:B------:R-:W-:Y:S01]  /*3720*/  FFMA.FTZ R2, R41, c[0x0][0x23c], -R3 ;  /* 0x00008f0029027a23 */ /* 0x000fe20000010803 */
[----:B------:R-:W-:Y:S02]  /*3730*/  LOP3.LUT R5, R5, UR14, R6, 0x96, !PT ;  /* 0x0000000e05057c12 */ /* 0x000fe4000f8e9606 */
[----:B------:R-:W-:Y:S01]  /*3740*/  LOP3.LUT R6, R11, UR12, R4, 0x96, !PT ;  /* 0x0000000c0b067c12 */ /* 0x000fe2000f8e9604 */
[----:B------:R1:W2:Y:S03]  /*3750*/  MUFU.EX2 R229, R2 ;  /* 0x0000000200e57308 */ /* 0x0002a60000000800 */
[----:B------:R-:W-:Y:S01]  /*3760*/  HMMA.16816.F32 R100, R128, R172, R100 ;  /* 0x000000ac8064723c */ /* 0x000fe20000001864 */
[----:B------:R-:W-:-:S04]  /*3770*/  IMAD.WIDE.U32 R4, R5, -0x326172a9, RZ ;  /* 0xcd9e8d5705047825 */ /* 0x000fc800078e00ff */
[----:B------:R-:W-:Y:S01]  /*3780*/  IMAD.WIDE.U32 R14, R6, -0x326172a9, RZ ;  /* 0xcd9e8d57060e7825 */ /* 0x000fe200078e00ff */
[----:B------:R-:W-:Y:S02]  /*3790*/  LOP3.LUT R5, R5, UR13, R8, 0x96, !PT ;  /* 0x0000000d05057c12 */ /* 0x000fe4000f8e9608 */
[----:B------:R-:W-:Y:S01]  /*37a0*/  HMMA.16816.F32 R112, R128, R176, R112 ;  /* 0x000000b08070723c */ /* 0x000fe20000001870 */
[----:B------:R-:W-:-:S04]  /*37b0*/  FFMA.FTZ R6, R43, c[0x0][0x23c], -R3 ;  /* 0x00008f002b067a23 */ /* 0x000fc80000010803 */
[----:B------:R3:W4:Y:S01]  /*37c0*/  MUFU.EX2 R227, R6 ;  /* 0x0000000600e37308 */ /* 0x0007220000000800 */
[----:B-1----:R-:W-:Y:S02]  /*37d0*/  FMNMX.FTZ R2, R0, R12, !PT ;  /* 0x0000000c00027209 */ /* 0x002fe40007810000 */
[----:B------:R-:W-:Y:S02]  /*37e0*/  HMMA.16816.F32 R164, R128, R180, R164 ;  /* 0x000000b480a4723c */ /* 0x000fe400000018a4 */
[C---:B------:R-:W-:Y:S01]  /*37f0*/  FSETP.NEU.FTZ.AND P0, PT, R2.reuse, -INF , PT ;  /* 0xff8000000200780b */ /* 0x040fe20003f1d000 */
[----:B------:R-:W-:-:S05]  /*3800*/  FMUL.FTZ R0, R2, c[0x0][0x23c] ;  /* 0x00008f0002007a20 */ /* 0x000fca0000410000 */
[----:B------:R-:W-:Y:S01]  /*3810*/  HMMA.16816.F32 R152, R128, R202, R152 ;  /* 0x000000ca8098723c */ /* 0x000fe20000001898 */
[----:B------:R-:W-:Y:S02]  /*3820*/  FSEL R0, R0, RZ, P0 ;  /* 0x000000ff00007208 */ /* 0x000fe40000000000 */
[----:B---3--:R-:W-:Y:S01]  /*3830*/  LOP3.LUT R6, R15, UR11, R4, 0x96, !PT ;  /* 0x0000000b0f067c12 */ /* 0x008fe2000f8e9604 */
[----:B------:R-:W-:-:S04]  /*3840*/  IMAD.WIDE.U32 R4, R5, -0x2daee0ad, RZ ;  /* 0xd2511f5305047825 */ /* 0x000fc800078e00ff */
[----:B------:R-:W-:Y:S01]  /*3850*/  HMMA.16816.F32 R48, R128, R198, R48 ;  /* 0x000000c68030723c */ /* 0x000fe20000001830 */
[----:B------:R-:W-:-:S04]  /*3860*/  IMAD.WIDE.U32 R12, R6, -0x2daee0ad, RZ ;  /* 0xd2511f53060c7825 */ /* 0x000fc800078e00ff */
[----:B------:R-:W-:Y:S01]  /*3870*/  FFMA.FTZ R6, R92, c[0x0][0x23c], -R0 ;  /* 0x00008f005c067a23 */ /* 0x000fe20000010800 */
[----:B------:R-:W-:Y:S01]  /*3880*/  LOP3.LUT R4, R13, UR8, R4, 0x96, !PT ;  /* 0x000000080d047c12 */ /* 0x000fe2000f8e9604 */
[----:B------:R-:W-:Y:S01]  /*3890*/  FFMA.FTZ R7, R93, c[0x0][0x23c], -R0 ;  /* 0x00008f005d077a23 */ /* 0x000fe20000010800 */
[C---:B------:R-:W-:Y:S01]  /*38a0*/  HMMA.16816.F32 R64, R128.reuse, R194, R64 ;  /* 0x000000c28040723c */ /* 0x040fe20000001840 */
[----:B------:R1:W-:Y:S07]  /*38b0*/  MUFU.EX2 R31, R6 ;  /* 0x00000006001f7308 */ /* 0x0003ee0000000800 */
[C---:B------:R-:W-:Y:S01]  /*38c0*/  HMMA.16816.F32 R80, R128.reuse, R190, R80 ;  /* 0x000000be8050723c */ /* 0x040fe20000001850 */
[----:B------:R3:W-:Y:S07]  /*38d0*/  MUFU.EX2 R224, R7 ;  /* 0x0000000700e07308 */ /* 0x0007ee0000000800 */
[----:B------:R-:W-:Y:S01]  /*38e0*/  HMMA.16816.F32 R96, R128, R186, R96 ;  /* 0x000000ba8060723c */ /* 0x000fe20000001860 */
[----:B-1----:R-:W-:Y:S01]  /*38f0*/  LOP3.LUT R6, R5, UR10, R10, 0x96, !PT ;  /* 0x0000000a05067c12 */ /* 0x002fe2000f8e960a */
[----:B------:R-:W-:-:S04]  /*3900*/  IMAD.WIDE.U32 R4, R4, -0x326172a9, RZ ;  /* 0xcd9e8d5704047825 */ /* 0x000fc800078e00ff */
[----:B------:R-:W-:Y:S01]  /*3910*/  IMAD.WIDE.U32 R10, R6, -0x326172a9, RZ ;  /* 0xcd9e8d57060a7825 */ /* 0x000fe200078e00ff */
[C---:B------:R-:W-:Y:S01]  /*3920*/  LOP3.LUT R6, R4.reuse, 0xffff, RZ, 0xc0, !PT ;  /* 0x0000ffff04067812 */ /* 0x040fe200078ec0ff */
[C---:B------:R-:W-:Y:S01]  /*3930*/  HMMA.16816.F32 R108, R128.reuse, R174, R108 ;  /* 0x000000ae806c723c */ /* 0x040fe2000000186c */
[----:B------:R-:W-:Y:S01]  /*3940*/  LOP3.LUT R8, R4, 0xff, RZ, 0xc0, !PT ;  /* 0x000000ff04087812 */ /* 0x000fe200078ec0ff */
[----:B---3--:R-:W-:Y:S01]  /*3950*/  FFMA.FTZ R7, R94, c[0x0][0x23c], -R0 ;  /* 0x00008f005e077a23 */ /* 0x008fe20000010800 */
[----:B------:R-:W-:Y:S02]  /*3960*/  SHF.R.U32.HI R6, RZ, 0x8, R6 ;  /* 0x00000008ff067819 */ /* 0x000fe40000011606 */
[----:B------:R-:W-:Y:S01]  /*3970*/  LOP3.LUT R5, R5, UR19, R10, 0x96, !PT ;  /* 0x0000001305057c12 */ /* 0x000fe2000f8e960a */
[----:B------:R1:W-:Y:S01]  /*3980*/  MUFU.EX2 R30, R7 ;  /* 0x00000007001e7308 */ /* 0x0003e20000000800 */
[--C-:B------:R-:W-:Y:S01]  /*3990*/  SHF.R.U32.HI R9, RZ, 0x10, R4.reuse ;  /* 0x00000010ff097819 */ /* 0x100fe20000011604 */
[----:B------:R-:W-:Y:S01]  /*39a0*/  HMMA.16816.F32 R120, R128, R178, R120 ;  /* 0x000000b28078723c */ /* 0x000fe20000001878 */
[----:B------:R-:W-:-:S02]  /*39b0*/  SHF.R.U32.HI R15, RZ, 0x18, R4 ;  /* 0x00000018ff0f7819 */ /* 0x000fc40000011604 */
[----:B------:R-:W-:Y:S02]  /*39c0*/  PRMT R10, R8, 0x5410, R6 ;  /* 0x00005410080a7816 */ /* 0x000fe40000000006 */
[----:B------:R-:W-:Y:S02]  /*39d0*/  LOP3.LUT R4, R5, 0xffff, RZ, 0xc0, !PT ;  /* 0x0000ffff05047812 */ /* 0x000fe400078ec0ff */
[--C-:B------:R-:W-:Y:S01]  /*39e0*/  SHF.R.U32.HI R6, RZ, 0x10, R5.reuse ;  /* 0x00000010ff067819 */ /* 0x100fe20000011605 */
[----:B------:R-:W-:Y:S01]  /*39f0*/  HMMA.16816.F32 R128, R128, R182, R20 ;  /* 0x000000b68080723c */ /* 0x000fe20000001814 */
[----:B------:R-:W-:Y:S02]  /*3a00*/  LOP3.LUT R9, R9, 0xff, RZ, 0xc0, !PT ;  /* 0x000000ff09097812 */ /* 0x000fe400078ec0ff */
[----:B------:R-:W-:Y:S02]  /*3a10*/  LOP3.LUT R13, R5, 0xff, RZ, 0xc0, !PT ;  /* 0x000000ff050d7812 */ /* 0x000fe400078ec0ff */
[----:B------:R-:W-:Y:S01]  /*3a20*/  SHF.R.U32.HI R8, RZ, 0x18, R5 ;  /* 0x00000018ff087819 */ /* 0x000fe20000011605 */
[----:B-1----:R-:W-:Y:S01]  /*3a30*/  FFMA.FTZ R7, R95, c[0x0][0x23c], -R0 ;  /* 0x00008f005f077a23 */ /* 0x002fe20000010800 */
[----:B------:R-:W-:Y:S01]  /*3a40*/  LOP3.LUT R5, R6, 0xff, RZ, 0xc0, !PT ;  /* 0x000000ff06057812 */ /* 0x000fe200078ec0ff */
[----:B------:R-:W-:Y:S01]  /*3a50*/  HSET2.LE.AND R6, R10, R226, PT ;  /* 0x000000e20a067233 */ /* 0x000fe20003803000 */
[----:B------:R-:W-:Y:S01]  /*3a60*/  PRMT R15, R9, 0x5410, R15 ;  /* 0x00005410090f7816 */ /* 0x000fe2000000000f */
[----:B------:R1:W3:Y:S01]  /*3a70*/  MUFU.EX2 R29, R7 ;  /* 0x00000007001d7308 */ /* 0x0002e20000000800 */
[----:B------:R-:W-:-:S02]  /*3a80*/  PRMT R9, R5, 0x5410, R8 ;  /* 0x0000541005097816 */ /* 0x000fc40000000008 */
[----:B--2---:R-:W-:-:S03]  /*3a90*/  F2FP.PACK_AB R8, R229, R230 ;  /* 0x000000e6e508723e */ /* 0x004fc600000000ff */
[--C-:B------:R-:W-:Y:S01]  /*3aa0*/  HSET2.LE.AND R9, R9, R226.reuse, PT ;  /* 0x000000e209097233 */ /* 0x100fe20003803000 */
[----:B-1----:R-:W-:Y:S02]  /*3ab0*/  SHF.R.U32.HI R7, RZ, 0x8, R4 ;  /* 0x00000008ff077819 */ /* 0x002fe40000011604 */
[----:B----4-:R-:W-:Y:S02]  /*3ac0*/  F2FP.PACK_AB R4, R227, R228 ;  /* 0x000000e4e304723e */ /* 0x010fe400000000ff */
[----:B------:R-:W-:Y:S01]  /*3ad0*/  PRMT R10, R13, 0x5410, R7 ;  /* 0x000054100d0a7816 */ /* 0x000fe20000000007 */
[--C-:B------:R-:W-:Y:S01]  /*3ae0*/  HSET2.LE.AND R7, R15, R226.reuse, PT ;  /* 0x000000e20f077233 */ /* 0x100fe20003803000 */
[----:B------:R-:W-:Y:S01]  /*3af0*/  LOP3.LUT R6, R6, R4, RZ, 0xc0, !PT ;  /* 0x0000000406067212 */ /* 0x000fe200078ec0ff */
[----:B------:R-:W-:Y:S01]  /*3b00*/  FFMA.FTZ R13, R222, c[0x0][0x23c], -R0 ;  /* 0x00008f00de0d7a23 */ /* 0x000fe20000010800 */
[----:B---3--:R-:W-:Y:S01]  /*3b10*/  F2FP.PACK_AB R4, R29, R30 ;  /* 0x0000001e1d04723e */ /* 0x008fe200000000ff */
[----:B------:R-:W-:Y:S01]  /*3b20*/  HSET2.LE.AND R5, R10, R226, PT ;  /* 0x000000e20a057233 */ /* 0x000fe20003803000 */
[----:B------:R-:W-:-:S02]  /*3b30*/  F2FP.PACK_AB R10, R31, R224 ;  /* 0x000000e01f0a723e */ /* 0x000fc400000000ff */
[----:B------:R-:W-:Y:S01]  /*3b40*/  LOP3.LUT R7, R7, R4, RZ, 0xc0, !PT ;  /* 0x0000000407077212 */ /* 0x000fe200078ec0ff */
[----:B------:R-:W-:Y:S01]  /*3b50*/  MUFU.EX2 R13, R13 ;  /* 0x0000000d000d7308 */ /* 0x000fe20000000800 */
[----:B------:R-:W-:Y:S01]  /*3b60*/  LOP3.LUT R4, R5, R8, RZ, 0xc0, !PT ;  /* 0x0000000805047212 */ /* 0x000fe200078ec0ff */
[--C-:B------:R-:W-:Y:S01]  /*3b70*/  FFMA.FTZ R8, R221, c[0x0][0x23c], -R0.reuse ;  /* 0x00008f00dd087a23 */ /* 0x100fe20000010800 */
[----:B------:R-:W-:Y:S01]  /*3b80*/  LOP3.LUT R5, R9, R10, RZ, 0xc0, !PT ;  /* 0x0000000a09057212 */ /* 0x000fe200078ec0ff */
[----:B------:R-:W-:Y:S01]  /*3b90*/  FFMA.FTZ R9, R220, c[0x0][0x23c], -R0 ;  /* 0x00008f00dc097a23 */ /* 0x000fe20000010800 */
[----:B------:R-:W-:Y:S01]  /*3ba0*/  LOP3.LUT R10, R11, UR9, R14, 0x96, !PT ;  /* 0x000000090b0a7c12 */ /* 0x000fe2000f8e960e */
[----:B------:R-:W-:-:S04]  /*3bb0*/  FFMA.FTZ R11, R223, c[0x0][0x23c], -R0 ;  /* 0x00008f00df0b7a23 */ /* 0x000fc80000010800 */
[C---:B------:R-:W-:Y:S01]  /*3bc0*/  HMMA.16816.F32 R144, R4.reuse, R56, RZ ;  /* 0x000000380490723c */ /* 0x040fe200000018ff */
[----:B------:R-:W-:Y:S07]  /*3bd0*/  MUFU.EX2 R9, R9 ;  /* 0x0000000900097308 */ /* 0x000fee0000000800 */
[C---:B------:R-:W-:Y:S01]  /*3be0*/  HMMA.16816.F32 R148, R4.reuse, R58, RZ ;  /* 0x0000003a0494723c */ /* 0x040fe200000018ff */
[----:B------:R-:W-:Y:S07]  /*3bf0*/  MUFU.EX2 R11, R11 ;  /* 0x0000000b000b7308 */ /* 0x000fee0000000800 */
        /* <DEDUP_REMOVED lines=14> */
[----:B------:R-:W-:-:S02]  /*3ce0*/  FFMA.FTZ R4, R139, c[0x0][0x23c], -R3 ;  /* 0x00008f008b047a23 */ /* 0x000fc40000010803 */
[----:B------:R-:W-:Y:S02]  /*3cf0*/  IMAD.MOV.U32 R139, RZ, RZ, R225 ;  /* 0x000000ffff8b7224 */ /* 0x000fe400078e00e1 */
[----:B------:R1:W-:Y:S02]  /*3d00*/  MUFU.EX2 R15, R4 ;  /* 0x00000004000f7308 */ /* 0x0003e40000000800 */
[----:B-1----:R-:W-:-:S06]  /*3d10*/  FFMA.FTZ R4, R138, c[0x0][0x23c], -R3 ;  /* 0x00008f008a047a23 */ /* 0x002fcc0000010803 */
[----:B------:R1:W-:Y:S02]  /*3d20*/  MUFU.EX2 R28, R4 ;  /* 0x00000004001c7308 */ /* 0x0003e40000000800 */
[--C-:B-1----:R-:W-:Y:S02]  /*3d30*/  FFMA.FTZ R4, R137, c[0x0][0x23c], -R3.reuse ;  /* 0x00008f0089047a23 */ /* 0x102fe40000010803 */
[----:B------:R-:W-:-:S04]  /*3d40*/  FFMA.FTZ R3, R133, c[0x0][0x23c], -R3 ;  /* 0x00008f0085037a23 */ /* 0x000fc80000010803 */
[----:B------:R1:W-:Y:S08]  /*3d50*/  MUFU.EX2 R14, R4 ;  /* 0x00000004000e7308 */ /* 0x0003f00000000800 */
[----:B------:R2:W3:Y:S01]  /*3d60*/  MUFU.EX2 R225, R3 ;  /* 0x0000000300e17308 */ /* 0x0004e20000000800 */
[----:B-1----:R-:W-:-:S07]  /*3d70*/  IMAD.WIDE.U32 R4, R10, -0x2daee0ad, RZ ;  /* 0xd2511f530a047825 */ /* 0x002fce00078e00ff */
[----:B------:R1:W4:Y:S01]  /*3d80*/  MUFU.EX2 R10, R8 ;  /* 0x00000008000a7308 */ /* 0x0003220000000800 */
[----:B------:R-:W-:Y:S02]  /*3d90*/  SHF.R.U32.HI R6, RZ, 0x10, R4 ;  /* 0x00000010ff067819 */ /* 0x000fe40000011604 */
[----:B------:R-:W-:Y:S02]  /*3da0*/  LOP3.LUT R0, R5, UR18, R12, 0x96, !PT ;  /* 0x0000001205007c12 */ /* 0x000fe4000f8e960c */
[C---:B--2---:R-:W-:Y:S02]  /*3db0*/  LOP3.LUT R3, R4.reuse, 0xffff, RZ, 0xc0, !PT ;  /* 0x0000ffff04037812 */ /* 0x044fe400078ec0ff */
[----:B------:R-:W-:Y:S02]  /*3dc0*/  LOP3.LUT R7, R4, 0xff, RZ, 0xc0, !PT ;  /* 0x000000ff04077812 */ /* 0x000fe400078ec0ff */
[----:B------:R-:W-:Y:S02]  /*3dd0*/  SHF.R.U32.HI R5, RZ, 0x18, R4 ;  /* 0x00000018ff057819 */ /* 0x000fe40000011604 */
[----:B------:R-:W-:-:S02]  /*3de0*/  SHF.R.U32.HI R4, RZ, 0x8, R3 ;  /* 0x00000008ff047819 */ /* 0x000fc40000011603 */
[----:B------:R-:W-:Y:S02]  /*3df0*/  LOP3.LUT R3, R6, 0xff, RZ, 0xc0, !PT ;  /* 0x000000ff06037812 */ /* 0x000fe400078ec0ff */
[----:B-1----:R-:W-:Y:S02]  /*3e00*/  PRMT R8, R7, 0x5410, R4 ;  /* 0x0000541007087816 */ /* 0x002fe40000000004 */
[----:B------:R-:W-:Y:S02]  /*3e10*/  PRMT R7, R3, 0x5410, R5 ;  /* 0x0000541003077816 */ /* 0x000fe40000000005 */
[----:B------:R-:W-:Y:S02]  /*3e20*/  LOP3.LUT R3, R0, 0xffff, RZ, 0xc0, !PT ;  /* 0x0000ffff00037812 */ /* 0x000fe400078ec0ff */
[----:B------:R-:W-:Y:S02]  /*3e30*/  SHF.R.U32.HI R4, RZ, 0x10, R0 ;  /* 0x00000010ff047819 */ /* 0x000fe40000011600 */
[----:B------:R-:W-:-:S02]  /*3e40*/  SHF.R.U32.HI R6, RZ, 0x8, R3 ;  /* 0x00000008ff067819 */ /* 0x000fc40000011603 */
[----:B------:R-:W-:Y:S02]  /*3e50*/  LOP3.LUT R5, R0, 0xff, RZ, 0xc0, !PT ;  /* 0x000000ff00057812 */ /* 0x000fe400078ec0ff */
[----:B------:R-:W-:Y:S02]  /*3e60*/  SHF.R.U32.HI R3, RZ, 0x18, R0 ;  /* 0x00000018ff037819 */ /* 0x000fe40000011600 */
[----:B------:R-:W-:Y:S01]  /*3e70*/  LOP3.LUT R0, R4, 0xff, RZ, 0xc0, !PT ;  /* 0x000000ff04007812 */ /* 0x000fe200078ec0ff */
[--C-:B------:R-:W-:Y:S01]  /*3e80*/  HSET2.LE.AND R4, R7, R226.reuse, PT ;  /* 0x000000e207047233 */ /* 0x100fe20003803000 */
[----:B------:R-:W-:Y:S02]  /*3e90*/  PRMT R5, R5, 0x5410, R6 ;  /* 0x0000541005057816 */ /* 0x000fe40000000006 */
[----:B------:R-:W-:Y:S01]  /*3ea0*/  PRMT R3, R0, 0x5410, R3 ;  /* 0x0000541000037816 */ /* 0x000fe20000000003 */
[--C-:B------:R-:W-:Y:S02]  /*3eb0*/  HSET2.LE.AND R0, R8, R226.reuse, PT ;  /* 0x000000e208007233 */ /* 0x100fe40003803000 */
[----:B------:R-:W-:-:S02]  /*3ec0*/  HSET2.LE.AND R5, R5, R226, PT ;  /* 0x000000e205057233 */ /* 0x000fc40003803000 */
[----:B------:R-:W-:Y:S01]  /*3ed0*/  HSET2.LE.AND R6, R3, R226, PT ;  /* 0x000000e203067233 */ /* 0x000fe20003803000 */
[----:B---3--:R-:W-:-:S04]  /*3ee0*/  F2FP.PACK_AB R3, R225, R14 ;  /* 0x0000000ee103723e */ /* 0x008fc800000000ff */
[----:B------:R-:W-:Y:S01]  /*3ef0*/  LOP3.LUT R126, R0, R3, RZ, 0xc0, !PT ;  /* 0x00000003007e7212 */ /* 0x000fe200078ec0ff */
[----:B------:R-:W-:Y:S01]  /*3f00*/  FADD.FTZ R3, R139, R251 ;  /* 0x000000fb8b037221 */ /* 0x000fe20000010000 */
[----:B----4-:R-:W-:-:S03]  /*3f10*/  F2FP.PACK_AB R0, R9, R10 ;  /* 0x0000000a0900723e */ /* 0x010fc600000000ff */
[----:B------:R-:W-:Y:S01]  /*3f20*/  FADD.FTZ R3, R249, R3 ;  /* 0x00000003f9037221 */ /* 0x000fe20000010000 */
[----:B------:R-:W-:Y:S02]  /*3f30*/  LOP3.LUT R127, R4, R0, RZ, 0xc0, !PT ;  /* 0x00000000047f7212 */ /* 0x000fe400078ec0ff */
[----:B------:R-:W-:Y:S01]  /*3f40*/  F2FP.PACK_AB R0, R28, R15 ;  /* 0x0000000f1c00723e */ /* 0x000fe200000000ff */
[----:B------:R-:W-:-:S03]  /*3f50*/  FADD.FTZ R3, R244, R3 ;  /* 0x00000003f4037221 */ /* 0x000fc60000010000 */
[----:B------:R-:W-:Y:S01]  /*3f60*/  LOP3.LUT R124, R5, R0, RZ, 0xc0, !PT ;  /* 0x00000000057c7212 */ /* 0x000fe200078ec0ff */
[----:B------:R-:W-:Y:S01]  /*3f70*/  FADD.FTZ R5, R224, R31 ;  /* 0x0000001fe0057221 */ /* 0x000fe20000010000 */
[----:B------:R-:W-:-:S03]  /*3f80*/  F2FP.PACK_AB R0, R13, R11 ;  /* 0x0000000b0d00723e */ /* 0x000fc600000000ff */
[----:B------:R-:W-:Y:S01]  /*3f90*/  FADD.FTZ R5, R30, R5 ;  /* 0x000000051e057221 */ /* 0x000fe20000010000 */
[----:B------:R-:W-:Y:S01]  /*3fa0*/  LOP3.LUT R125, R6, R0, RZ, 0xc0, !PT ;  /* 0x00000000067d7212 */ /* 0x000fe200078ec0ff */
        /* <DEDUP_REMOVED lines=40> */
[----:B------:R-:W-:Y:S01]  /*4230*/  IMAD.WIDE.U32 R250, R250, -0x326172a9, RZ ;  /* 0xcd9e8d57fafa7825 */ /* 0x000fe200078e00ff */
[----:B------:R-:W-:Y:S01]  /*4240*/  MOV R3, R135 ;  /* 0x0000008700037202 */ /* 0x000fe20000000f00 */
[----:B------:R-:W-:Y:S01]  /*4250*/  ULDC.64 UR4, c[0x0][0x1a0] ;  /* 0x0000680000047ab9 */ /* 0x000fe20000000a00 */
[----:B------:R-:W-:Y:S01]  /*4260*/  MOV R0, R136 ;  /* 0x0000008800007202 */ /* 0x000fe20000000f00 */
[----:B------:R-:W-:Y:S01]  /*4270*/  IMAD.WIDE.U32 R248, R248, -0x326172a9, RZ ;  /* 0xcd9e8d57f8f87825 */ /* 0x000fe200078e00ff */
[----:B------:R-:W-:Y:S01]  /*4280*/  LOP3.LUT R234, R251, R132, RZ, 0x3c, !PT ;  /* 0x00000084fbea7212 */ /* 0x000fe200078e3cff */
[----:B------:R-:W-:Y:S01]  /*4290*/  ULEA.HI.SX32 UR24, UR24, 0xfffffffe, 0x1b ;  /* 0xfffffffe18187891 */ /* 0x000fe2000f8fda3f */
[----:B------:R-:W-:Y:S01]  /*42a0*/  MOV R138, R2 ;  /* 0x00000002008a7202 */ /* 0x000fe20000000f00 */
[----:B------:R-:W-:Y:S01]  /*42b0*/  IMAD.WIDE.U32 R220, R231, -0x2daee0ad, RZ ;  /* 0xd2511f53e7dc7825 */ /* 0x000fe200078e00ff */
[----:B------:R-:W-:Y:S01]  /*42c0*/  LOP3.LUT R232, R249, R132, RZ, 0x3c, !PT ;  /* 0x00000084f9e87212 */ /* 0x000fe200078e3cff */
[----:B------:R-:W-:Y:S01]  /*42d0*/  USHF.L.U64.HI UR25, UR4, 0x5, UR5 ;  /* 0x0000000504197899 */ /* 0x000fe20008010205 */
[----:B------:R-:W-:Y:S01]  /*42e0*/  MOV R137, R134 ;  /* 0x0000008600897202 */ /* 0x000fe20000000f00 */
[----:B------:R-:W-:Y:S01]  /*42f0*/  IMAD.WIDE.U32 R234, R234, -0x2daee0ad, RZ ;  /* 0xd2511f53eaea7825 */ /* 0x000fe200078e00ff */
[----:B------:R-:W-:Y:S01]  /*4300*/  PRMT R245, R245, 0x7054, R245 ;  /* 0x00007054f5f57816 */ /* 0x000fe200000000f5 */
[----:B------:R-:W-:-:S02]  /*4310*/  USHF.L.U32 UR29, UR4, 0x5, URZ ;  /* 0x00000005041d7899 */ /* 0x000fc4000800063f */
[----:B------:R-:W-:Y:S01]  /*4320*/  IMAD.WIDE.U32 R232, R232, -0x2daee0ad, RZ ;  /* 0xd2511f53e8e87825 */ /* 0x000fe200078e00ff */
[----:B------:R-:W-:Y:S01]  /*4330*/  ULDC.64 UR6, c[0x0][0x1a0] ;  /* 0x0000680000067ab9 */ /* 0x000fe20000000a00 */
[----:B------:R-:W-:Y:S05]  /*4340*/  BRA `(.L_x_1246) ;  /* 0x000001b000007947 */ /* 0x000fea0003800000 */
.L_x_1248:
[----:B------:R-:W2:Y:S01]  /*4350*/  LDL.64 R228, [R1+0x10] ;  /* 0x0000100001e47983 */ /* 0x000ea20000100a00 */
[----:B------:R-:W-:Y:S02]  /*4360*/  ULDC.64 UR4, c[0x0][0x198] ;  /* 0x0000660000047ab9 */ /* 0x000fe40000000a00 */
[----:B------:R-:W-:Y:S01]  /*4370*/  UIADD3 UR30, UR24, -0x1, URZ ;  /* 0xffffffff181e7890 */ /* 0x000fe2000fffe03f */
[----:B------:R-:W3:Y:S03]  /*4380*/  LDL.64 R222, [R1] ;  /* 0x0000000001de7983 */ /* 0x000ee60000100a00 */
        /* <DEDUP_REMOVED lines=23> */
.L_x_1246:
[----:B------:R-:W2:Y:S01]  /*4500*/  LDL.64 R4, [R1+0x8] ;  /* 0x0000080001047983 */ /* 0x000ea20000100a00 */
[----:B------:R-:W-:Y:S01]  /*4510*/  USHF.R.S32.HI UR4, URZ, 0x1f, UR24 ;  /* 0x0000001f3f047899 */ /* 0x000fe20008011418 */
[----:B------:R-:W-:Y:S04]  /*4520*/  DEPBAR.LE SB0, 0x0 ;  /* 0x000080000000791a */ /* 0x000fe80000000000 */
[----:B------:R-:W-:Y:S01]  /*4530*/  UIMAD UR4, UR4, UR6, URZ ;  /* 0x00000006040472a4 */ /* 0x000fe2000f8e023f */
[----:B------:R-:W-:Y:S01]  /*4540*/  BAR.SYNC.DEFER_BLOCKING 0x0 ;  /* 0x0000000000007b1d */ /* 0x000fe20000010000 */
[----:B------:R-:W-:Y:S02]  /*4550*/  UIMAD.WIDE.U32 UR30, UR24, UR6, URZ ;  /* 0x00000006181e72a5 */ /* 0x000fe4000f8e003f */
[----:B------:R-:W-:Y:S04]  /*4560*/  UIMAD UR4, UR24, UR7, UR4 ;  /* 0x00000007180472a4 */ /* 0x000fe8000f8e0204 */
[----:B------:R-:W-:Y:S01]  /*4570*/  UIADD3 UR4, UR31, UR4, URZ ;  /* 0x000000041f047290 */ /* 0x000fe2000fffe03f */
[----:B------:R-:W-:Y:S02]  /*4580*/  IMAD.U32 R2, RZ, RZ, UR30 ;  /* 0x0000001eff027e24 */ /* 0x000fe4000f8e00ff */
[----:B------:R-:W-:Y:S03]  /*4590*/  IMAD.U32 R6, RZ, RZ, UR30 ;  /* 0x0000001eff067e24 */ /* 0x000fe6000f8e00ff */
[----:B--2---:R-:W-:Y:S01]  /*45a0*/  IMAD.U32 R5, RZ, RZ, UR4 ;  /* 0x00000004ff057e24 */ /* 0x004fe2000f8e00ff */
[----:B------:R-:W-:Y:S04]  /*45b0*/  LEA R2, P0, R2, R4, 0x5 ;  /* 0x0000000402027211 */ /* 0x000fe800078028ff */
[----:B------:R-:W-:Y:S02]  /*45c0*/  LEA R4, P1, R2, c[0x0][0x170], 0x1 ;  /* 0x00005c0002047a11 */ /* 0x000fe400078208ff */
[----:B------:R-:W-:Y:S02]  /*45d0*/  LEA.HI.X R5, R6, R252, R5, 0x5, P0 ;  /* 0x000000fc06057211 */ /* 0x000fe400000f2c05 */
[----:B------:R-:W-:Y:S02]  /*45e0*/  IADD3 R6, P0, R4, UR29, RZ ;  /* 0x0000001d04067c10 */ /* 0x000fe4000ff1e0ff */
[----:B------:R-:W-:Y:S04]  /*45f0*/  LEA.HI.X R5, R2, c[0x0][0x174], R5, 0x1, P1 ;  /* 0x00005d0002057a11 */ /* 0x000fe800008f0c05 */
[----:B------:R-:W-:Y:S01]  /*4600*/  IADD3.X R7, R5, UR25, RZ, P0, !PT ;  /* 0x0000001905077c10 */ /* 0x000fe200087fe4ff */
[----:B------:R-:W-:Y:S01]  /*4610*/  @!PT LDS RZ, [RZ] ;  /* 0x00000000fffff984 */ /* 0x000fe20000000800 */
[----:B------:R-:W-:Y:S01]  /*4620*/  @!PT LDS RZ, [RZ] ;  /* 0x00000000fffff984 */ /* 0x000fe20000000800 */
[----:B------:R-:W-:Y:S01]  /*4630*/  @!PT LDS RZ, [RZ] ;  /* 0x00000000fffff984 */ /* 0x000fe20000000800 */
[----:B------:R1:W-:Y:S01]  /*4640*/  LDGSTS.E.BYPASS.LTC128B.128 [R219+0xa000], [R4.64] ;  /* 0x0a00000004db7fae */ /* 0x0003e2000b901d5a */
[----:B------:R-:W-:Y:S04]  /*4650*/  ISETP.LT.AND P0, PT, RZ, UR24, PT ;  /* 0x00000018ff007c0c */ /* 0x000fe8000bf01270 */
        /* <DEDUP_REMOVED lines=103> */
.L_x_1247:
[----:B------:R-:W-:Y:S04]  /*4cd0*/  FMNMX.FTZ R2, R4, R0, !PT ;  /* 0x0000000004027209 */ /* 0x000fe80007810000 */
        /* <DEDUP_REMOVED lines=22> */
[----:B------:R-:W-:Y:S03]  /*4e40*/  FMNMX.FTZ R132, R28, R132, !PT ;  /* 0x000000841c847209 */ /* 0x000fe60007810000 */
[----:B------:R-:W-:Y:S01]  /*4e50*/  SHFL.BFLY PT, R134, R2, 0x2, 0x1f ;  /* 0x0c401f0002867f89 */ /* 0x000fe200000e0000 */
[----:B------:R-:W-:Y:S07]  /*4e60*/  FMNMX.FTZ R132, R29, R132, !PT ;  /* 0x000000841d847209 */ /* 0x000fee0007810000 */
[----:B------:R-:W1:Y:S02]  /*4e70*/  SHFL.BFLY PT, R133, R132, 0x2, 0x1f ;  /* 0x0c401f0084857f89 */ /* 0x000e6400000e0000 */
[----:B-1----:R-:W-:Y:S02]  /*4e80*/  FMNMX.FTZ R132, R132, R133, !PT ;  /* 0x0000008584847209 */ /* 0x002fe40007810000 */
[----:B------:R-:W-:Y:S02]  /*4e90*/  FMNMX.FTZ R136, R136, R135, !PT ;  /* 0x0000008788887209 */ /* 0x000fe40007810000 */
[----:B------:R-:W-:Y:S02]  /*4ea0*/  FMNMX.FTZ R2, R2, R134, !PT ;  /* 0x0000008602027209 */ /* 0x000fe40007810000 */
[----:B------:R-:W1:Y:S08]  /*4eb0*/  SHFL.BFLY PT, R134, R132, 0x1, 0x1f ;  /* 0x0c201f0084867f89 */ /* 0x000e7000000e0000 */
[----:B------:R-:W2:Y:S08]  /*4ec0*/  SHFL.BFLY PT, R139, R136, 0x1, 0x1f ;  /* 0x0c201f00888b7f89 */ /* 0x000eb000000e0000 */
[----:B------:R-:W3:Y:S01]  /*4ed0*/  SHFL.BFLY PT, R135, R2, 0x1, 0x1f ;  /* 0x0c201f0002877f89 */ /* 0x000ee200000e0000 */
[----:B-1----:R-:W-:Y:S05]  /*4ee0*/  FMNMX.FTZ R134, R132, R134, !PT ;  /* 0x0000008684867209 */ /* 0x002fea0007810000 */
[----:B------:R-:W-:Y:S01]  /*4ef0*/  FMUL.FTZ R186, R134, c[0x0][0x23c] ;  /* 0x00008f0086ba7a20 */ /* 0x000fe20000410000 */
[----:B--2---:R-:W-:Y:S04]  /*4f00*/  FMNMX.FTZ R136, R136, R139, !PT ;  /* 0x0000008b88887209 */ /* 0x004fe80007810000 */
[C---:B------:R-:W-:Y:S01]  /*4f10*/  FSETP.NEU.FTZ.AND P1, PT, R136.reuse, -INF , PT ;  /* 0xff8000008800780b */ /* 0x040fe20003f3d000 */
[----:B------:R-:W-:Y:S01]  /*4f20*/  FADD.FTZ R0, -R136, R0 ;  /* 0x0000000088007221 */ /* 0x000fe20000010100 */
[----:B---3--:R-:W-:Y:S03]  /*4f30*/  FMNMX.FTZ R135, R2, R135, !PT ;  /* 0x0000008702877209 */ /* 0x008fe60007810000 */
[----:B------:R-:W-:Y:S01]  /*4f40*/  FMUL.FTZ R0, R0, c[0x0][0x23c] ;  /* 0x00008f0000007a20 */ /* 0x000fe20000410000 */
[----:B------:R-:W-:Y:S03]  /*4f50*/  FMNMX.FTZ R2, R10, R138, !PT ;  /* 0x0000008a0a027209 */ /* 0x000fe60007810000 */
[----:B------:R1:W2:Y:S01]  /*4f60*/  MUFU.EX2 R133, R0 ;  /* 0x0000000000857308 */ /* 0x0002a20000000800 */
[----:B------:R-:W-:Y:S01]  /*4f70*/  FMNMX.FTZ R2, R11, R2, !PT ;  /* 0x000000020b027209 */ /* 0x000fe20007810000 */
[----:B------:R-:W-:Y:S03]  /*4f80*/  FMUL.FTZ R184, R135, c[0x0][0x23c] ;  /* 0x00008f0087b87a20 */ /* 0x000fe60000410000 */
[----:B------:R-:W-:Y:S04]  /*4f90*/  FMNMX.FTZ R2, R14, R2, !PT ;  /* 0x000000020e027209 */ /* 0x000fe80007810000 */
[----:B------:R-:W-:Y:S01]  /*4fa0*/  FMNMX.FTZ R2, R15, R2, !PT ;  /* 0x000000020f027209 */ /* 0x000fe20007810000 */
[----:B-1----:R-:W-:Y:S02]  /*4fb0*/  FADD.FTZ R0, -R135, R3 ;  /* 0x0000000387007221 */ /* 0x002fe40000010100 */
[C---:B--2---:R-:W-:Y:S02]  /*4fc0*/  FMUL.FTZ R36, R133.reuse, R36 ;  /* 0x0000002485247220 */ /* 0x044fe40000410000 */
[----:B------:R-:W-:Y:S02]  /*4fd0*/  FMUL.FTZ R0, R0, c[0x0][0x23c] ;  /* 0x00008f0000007a20 */ /* 0x000fe40000410000 */
[C---:B------:R-:W-:Y:S02]  /*4fe0*/  FMUL.FTZ R37, R133.reuse, R37 ;  /* 0x0000002585257220 */ /* 0x040fe40000410000 */
[----:B------:R1:W2:Y:S01]  /*4ff0*/  MUFU.EX2 R132, R0 ;  /* 0x0000000000847308 */ /* 0x0002a20000000800 */
        /* <DEDUP_REMOVED lines=15> */
[C---:B--2---:R-:W-:Y:S01]  /*50f0*/  FMUL.FTZ R38, R132.reuse, R38 ;  /* 0x0000002684267220 */ /* 0x044fe20000410000 */
        /* <DEDUP_REMOVED lines=9> */
[----:B------:R3:W-:Y:S01]  /*5190*/  MUFU.EX2 R240, R4 ;  /* 0x0000000400f07308 */ /* 0x0007e20000000800 */
[--C-:B------:R-:W-:Y:S01]  /*51a0*/  FFMA.FTZ R18, R18, c[0x0][0x23c], -R184.reuse ;  /* 0x00008f0012127a23 */ /* 0x100fe200000108b8 */
[----:B------:R-:W-:Y:S01]  /*51b0*/  FSEL R186, R186, RZ, P1 ;  /* 0x000000ffbaba7208 */ /* 0x000fe20000800000 */
[--C-:B------:R-:W-:Y:S02]  /*51c0*/  FFMA.FTZ R19, R19, c[0x0][0x23c], -R184.reuse ;  /* 0x00008f0013137a23 */ /* 0x100fe400000108b8 */
[----:B------:R-:W-:Y:S02]  /*51d0*/  FFMA.FTZ R5, R5, c[0x0][0x23c], -R137 ;  /* 0x00008f0005057a23 */ /* 0x000fe40000010889 */
[--C-:B------:R-:W-:Y:S02]  /*51e0*/  FFMA.FTZ R6, R6, c[0x0][0x23c], -R184.reuse ;  /* 0x00008f0006067a23 */ /* 0x100fe400000108b8 */
[----:B------:R-:W-:Y:S01]  /*51f0*/  FFMA.FTZ R7, R7, c[0x0][0x23c], -R184 ;  /* 0x00008f0007077a23 */ /* 0x000fe200000108b8 */
[----:B------:R4:W-:Y:S01]  /*5200*/  MUFU.EX2 R244, R16 ;  /* 0x0000001000f47308 */ /* 0x0009e20000000800 */
[--C-:B------:R-:W-:Y:S02]  /*5210*/  FFMA.FTZ R8, R8, c[0x0][0x23c], -R186.reuse ;  /* 0x00008f0008087a23 */ /* 0x100fe400000108ba */
[--C-:B------:R-:W-:Y:S01]  /*5220*/  FFMA.FTZ R9, R9, c[0x0][0x23c], -R186.reuse ;  /* 0x00008f0009097a23 */ /* 0x100fe200000108ba */
[----:B-1----:R-:W-:Y:S01]  /*5230*/  FMNMX.FTZ R0, R26, R2, !PT ;  /* 0x000000021a007209 */ /* 0x002fe20007810000 */
[--C-:B------:R-:W-:Y:S02]  /*5240*/  FFMA.FTZ R12, R12, c[0x0][0x23c], -R186.reuse ;  /* 0x00008f000c0c7a23 */ /* 0x100fe400000108ba */
[----:B------:R-:W-:Y:S01]  /*5250*/  FFMA.FTZ R13, R13, c[0x0][0x23c], -R186 ;  /* 0x00008f000d0d7a23 */ /* 0x000fe200000108ba */
[----:B------:R-:W-:Y:S01]  /*5260*/  FMNMX.FTZ R0, R27, R0, !PT ;  /* 0x000000001b007209 */ /* 0x000fe20007810000 */
[C---:B--2---:R-:W-:Y:S01]  /*5270*/  FMUL.FTZ R40, R3.reuse, R40 ;  /* 0x0000002803287220 */ /* 0x044fe20000410000 */
[----:B------:R1:W-:Y:S01]  /*5280*/  MUFU.EX2 R241, R18 ;  /* 0x0000001200f17308 */ /* 0x0003e20000000800 */
[C---:B------:R-:W-:Y:S01]  /*5290*/  FMUL.FTZ R41, R3.reuse, R41 ;  /* 0x0000002903297220 */ /* 0x040fe20000410000 */
[----:B------:R-:W-:Y:S01]  /*52a0*/  FMNMX.FTZ R0, R30, R0, !PT ;  /* 0x000000001e007209 */ /* 0x000fe20007810000 */
[C---:B------:R-:W-:Y:S01]  /*52b0*/  FMUL.FTZ R44, R3.reuse, R44 ;  /* 0x0000002c032c7220 */ /* 0x040fe20000410000 */
[----:B---3--:R-:W-:Y:S01]  /*52c0*/  MOV R4, UR33 ;  /* 0x0000002100047c02 */ /* 0x008fe20008000f00 */
[----:B------:R-:W-:Y:S01]  /*52d0*/  FMUL.FTZ R45, R3, R45 ;  /* 0x0000002d032d7220 */ /* 0x000fe20000410000 */
[----:B------:R-:W-:Y:S01]  /*52e0*/  FMNMX.FTZ R0, R31, R0, !PT ;  /* 0x000000001f007209 */ /* 0x000fe20007810000 */
[C---:B------:R-:W-:Y:S01]  /*52f0*/  FMUL.FTZ R50, R132.reuse, R50 ;  /* 0x0000003284327220 */ /* 0x040fe20000410000 */
[----:B------:R-:W-:Y:S01]  /*5300*/  LOP3.LUT R4, R221, UR24, R4, 0x96, !PT ;  /* 0x00000018dd047c12 */ /* 0x000fe2000f8e9604 */
[C---:B------:R-:W-:Y:S01]  /*5310*/  FMUL.FTZ R51, R132.reuse, R51 ;  /* 0x0000003384337220 */ /* 0x040fe20000410000 */
[----:B------:R2:W3:Y:S01]  /*5320*/  MUFU.EX2 R243, R17 ;  /* 0x0000001100f37308 */ /* 0x0004e20000000800 */
[----:B------:R-:W5:Y:S01]  /*5330*/  SHFL.BFLY PT, R2, R0, 0x2, 0x1f ;  /* 0x0c401f0000027f89 */ /* 0x000f6200000e0000 */
[----:B------:R-:W-:Y:S01]  /*5340*/  FMUL.FTZ R54, R132, R54 ;  /* 0x0000003684367220 */ /* 0x000fe20000410000 */
[----:B------:R-:W-:Y:S01]  /*5350*/  UIADD3 UR24, UR24, -0x1, URZ ;  /* 0xffffffff18187890 */ /* 0x000fe2000fffe03f */
[--C-:B----4-:R-:W-:Y:S01]  /*5360*/  LOP3.LUT R16, R233, UR16, R220.reuse, 0x96, !PT ;  /* 0x00000010e9107c12 */ /* 0x110fe2000f8e96dc */
[----:B------:R-:W-:Y:S04]  /*5370*/  IMAD.WIDE.U32 R172, R4, -0x326172a9, RZ ;  /* 0xcd9e8d5704ac7825 */ /* 0x000fe800078e00ff */
[C---:B------:R-:W-:Y:S01]  /*5380*/  FMUL.FTZ R55, R132.reuse, R55 ;  /* 0x0000003784377220 */ /* 0x040fe20000410000 */
[----:B------:R4:W3:Y:S01]  /*5390*/  MUFU.EX2 R242, R19 ;  /* 0x0000001300f27308 */ /* 0x0008e20000000800 */
[C---:B------:R-:W-:Y:S02]  /*53a0*/  FMUL.FTZ R56, R3.reuse, R56 ;  /* 0x0000003803387220 */ /* 0x040fe40000410000 */
[----:B------:R-:W-:Y:S01]  /*53b0*/  FMUL.FTZ R57, R3, R57 ;  /* 0x0000003903397220 */ /* 0x000fe20000410000 */
[----:B-1----:R-:W-:Y:S01]  /*53c0*/  LOP3.LUT R18, R235, UR16, R220, 0x96, !PT ;  /* 0x00000010eb127c12 */ /* 0x002fe2000f8e96dc */
[C---:B------:R-:W-:Y:S02]  /*53d0*/  FMUL.FTZ R60, R3.reuse, R60 ;  /* 0x0000003c033c7220 */ /* 0x040fe40000410000 */
[C---:B------:R-:W-:Y:S02]  /*53e0*/  FMUL.FTZ R61, R3.reuse, R61 ;  /* 0x0000003d033d7220 */ /* 0x040fe40000410000 */
[C---:B------:R-:W-:Y:S01]  /*53f0*/  FMUL.FTZ R66, R132.reuse, R66 ;  /* 0x0000004284427220 */ /* 0x040fe20000410000 */
[----:B------:R1:W1:Y:S01]  /*5400*/  MUFU.EX2 R239, R5 ;  /* 0x0000000500ef7308 */ /* 0x0002620000000800 */
[C---:B------:R-:W-:Y:S02]  /*5410*/  FMUL.FTZ R67, R132.reuse, R67 ;  /* 0x0000004384437220 */ /* 0x040fe40000410000 */
[----:B------:R-:W-:Y:S01]  /*5420*/  FMUL.FTZ R70, R132, R70 ;  /* 0x0000004684467220 */ /* 0x000fe20000410000 */
[----:B-----5:R-:W-:Y:S01]  /*5430*/  FMNMX.FTZ R0, R0, R2, !PT ;  /* 0x0000000200007209 */ /* 0x020fe20007810000 */
[----:B--2---:R-:W-:Y:S04]  /*5440*/  IMAD.WIDE.U32 R16, R16, -0x326172a9, RZ ;  /* 0xcd9e8d5710107825 */ /* 0x004fe800078e00ff */
[----:B------:R-:W2:Y:S01]  /*5450*/  SHFL.BFLY PT, R2, R0, 0x1, 0x1f ;  /* 0x0c201f0000027f89 */ /* 0x000ea200000e0000 */
[----:B------:R5:W-:Y:S01]  /*5460*/  MUFU.EX2 R238, R6 ;  /* 0x0000000600ee7308 */ /* 0x000be20000000800 */
[----:B------:R-:W-:Y:S02]  /*5470*/  FMUL.FTZ R71, R132, R71 ;  /* 0x0000004784477220 */ /* 0x000fe40000410000 */
[----:B----4-:R-:W-:Y:S04]  /*5480*/  IMAD.WIDE.U32 R18, R18, -0x326172a9, RZ ;  /* 0xcd9e8d5712127825 */ /* 0x010fe800078e00ff */
[----:B------:R-:W-:Y:S01]  /*5490*/  FMUL.FTZ R72, R3, R72 ;  /* 0x0000004803487220 */ /* 0x000fe20000410000 */
[----:B------:R-:W-:Y:S01]  /*54a0*/  LOP3.LUT R4, R19, UR15, R172, 0x96, !PT ;  /* 0x0000000f13047c12 */ /* 0x000fe2000f8e96ac */
[----:B------:R-:W-:Y:S01]  /*54b0*/  FMUL.FTZ R73, R3, R73 ;  /* 0x0000004903497220 */ /* 0x000fe20000410000 */
[----:B------:R4:W3:Y:S01]  /*54c0*/  MUFU.EX2 R237, R7 ;  /* 0x0000000700ed7308 */ /* 0x0008e20000000800 */
[----:B------:R-:W-:Y:S01]  /*54d0*/  LOP3.LUT R19, R173, UR17, R248, 0x96, !PT ;  /* 0x00000011ad137c12 */ /* 0x000fe2000f8e96f8 */
[----:B------:R-:W-:Y:S01]  /*54e0*/  FMUL.FTZ R76, R3, R76 ;  /* 0x0000004c034c7220 */ /* 0x000fe20000410000 */
[----:B-1----:R-:W-:Y:S01]  /*54f0*/  LOP3.LUT R5, R173, UR17, R250, 0x96, !PT ;  /* 0x00000011ad057c12 */ /* 0x002fe2000f8e96fa */
[----:B------:R-:W-:Y:S01]  /*5500*/  FMUL.FTZ R77, R3, R77 ;  /* 0x0000004d034d7220 */ /* 0x000fe20000410000 */
[----:B------:R-:W-:Y:S01]  /*5510*/  LOP3.LUT R172, R17, UR15, R172, 0x96, !PT ;  /* 0x0000000f11ac7c12 */ /* 0x000fe2000f8e96ac */
[----:B------:R-:W-:Y:S04]  /*5520*/  IMAD.WIDE.U32 R174, R19, -0x2daee0ad, RZ ;  /* 0xd2511f5313ae7825 */ /* 0x000fe800078e00ff */
[----:B------:R1:W-:Y:S01]  /*5530*/  MUFU.EX2 R236, R8 ;  /* 0x0000000800ec7308 */ /* 0x0003e20000000800 */
[----:B------:R-:W-:Y:S01]  /*5540*/  IMAD.WIDE.U32 R176, R5, -0x2daee0ad, RZ ;  /* 0xd2511f5305b07825 */ /* 0x000fe200078e00ff */
[----:B--2---:R-:W-:Y:S03]  /*5550*/  FMNMX.FTZ R2, R0, R2, !PT ;  /* 0x0000000200027209 */ /* 0x004fe60007810000 */
[----:B------:R-:W-:Y:S01]  /*5560*/  IMAD.WIDE.U32 R172, R172, -0x2daee0ad, RZ ;  /* 0xd2511f53acac7825 */ /* 0x000fe200078e00ff */
[----:B-----5:R-:W-:Y:S02]  /*5570*/  LOP3.LUT R6, R177, UR14, R234, 0x96, !PT ;  /* 0x0000000eb1067c12 */ /* 0x020fe4000f8e96ea */
[C---:B------:R-:W-:Y:S01]  /*5580*/  FSETP.NEU.FTZ.AND P1, PT, R2.reuse, -INF , PT ;  /* 0xff8000000200780b */ /* 0x040fe20003f3d000 */
[----:B------:R-:W-:Y:S01]  /*5590*/  FMUL.FTZ R185, R2, c[0x0][0x23c] ;  /* 0x00008f0002b97a20 */ /* 0x000fe20000410000 */
[----:B------:R2:W-:Y:S01]  /*55a0*/  MUFU.EX2 R231, R9 ;  /* 0x0000000900e77308 */ /* 0x0005e20000000800 */
[----:B------:R-:W-:Y:S01]  /*55b0*/  IMAD.WIDE.U32 R4, R4, -0x2daee0ad, RZ ;  /* 0xd2511f5304047825 */ /* 0x000fe200078e00ff */
[----:B------:R-:W-:Y:S02]  /*55c0*/  LOP3.LUT R17, R173, UR12, R174, 0x96, !PT ;  /* 0x0000000cad117c12 */ /* 0x000fe4000f8e96ae */
[----:B----4-:R-:W-:Y:S01]  /*55d0*/  LOP3.LUT R7, R175, UR14, R232, 0x96, !PT ;  /* 0x0000000eaf077c12 */ /* 0x010fe2000f8e96e8 */
[----:B------:R-:W-:Y:S01]  /*55e0*/  FMUL.FTZ R19, R132, R155 ;  /* 0x0000009b84137220 */ /* 0x000fe20000410000 */
[----:B------:R-:W-:Y:S01]  /*55f0*/  FSEL R185, R185, RZ, P1 ;  /* 0x000000ffb9b97208 */ /* 0x000fe20000800000 */
[----:B------:R-:W-:Y:S01]  /*5600*/  IMAD.WIDE.U32 R192, R17, -0x326172a9, RZ ;  /* 0xcd9e8d5711c07825 */ /* 0x000fe200078e00ff */
[----:B------:R-:W-:Y:S02]  /*5610*/  LOP3.LUT R5, R5, UR12, R176, 0x96, !PT ;  /* 0x0000000c05057c12 */ /* 0x000fe4000f8e96b0 */
[----:B------:R-:W-:Y:S01]  /*5620*/  MUFU.EX2 R228, R12 ;  /* 0x0000000c00e47308 */ /* 0x000fe20000000800 */
[----:B------:R-:W-:Y:S04]  /*5630*/  IMAD.WIDE.U32 R176, R6, -0x326172a9, RZ ;  /* 0xcd9e8d5706b07825 */ /* 0x000fe800078e00ff */
[----:B------:R-:W-:Y:S01]  /*5640*/  IMAD.WIDE.U32 R174, R7, -0x326172a9, RZ ;  /* 0xcd9e8d5707ae7825 */ /* 0x000fe200078e00ff */
[----:B------:R-:W-:Y:S03]  /*5650*/  LOP3.LUT R6, R177, UR13, R18, 0x96, !PT ;  /* 0x0000000db1067c12 */ /* 0x000fe6000f8e9612 */
[--C-:B------:R-:W-:Y:S01]  /*5660*/  FFMA.FTZ R10, R10, c[0x0][0x23c], -R185.reuse ;  /* 0x00008f000a0a7a23 */ /* 0x100fe200000108b9 */
[----:B------:R-:W-:Y:S01]  /*5670*/  LOP3.LUT R0, R193, UR11, R174, 0x96, !PT ;  /* 0x0000000bc1007c12 */ /* 0x000fe2000f8e96ae */
[----:B------:R-:W-:Y:S01]  /*5680*/  IMAD.WIDE.U32 R188, R5, -0x326172a9, RZ ;  /* 0xcd9e8d5705bc7825 */ /* 0x000fe200078e00ff */
[----:B-1----:R-:W-:Y:S01]  /*5690*/  LOP3.LUT R8, R175, UR13, R16, 0x96, !PT ;  /* 0x0000000daf087c12 */ /* 0x002fe2000f8e9610 */
[----:B------:R1:W-:Y:S02]  /*56a0*/  MUFU.EX2 R230, R10 ;  /* 0x0000000a00e67308 */ /* 0x0003e40000000800 */
[--C-:B------:R-:W-:Y:S01]  /*56b0*/  FFMA.FTZ R11, R11, c[0x0][0x23c], -R185.reuse ;  /* 0x00008f000b0b7a23 */ /* 0x100fe200000108b9 */
[----:B------:R-:W-:Y:S01]  /*56c0*/  LOP3.LUT R5, R189, UR11, R176, 0x96, !PT ;  /* 0x0000000bbd057c12 */ /* 0x000fe2000f8e96b0 */
[----:B--2---:R-:W-:Y:S01]  /*56d0*/  IMAD.WIDE.U32 R8, R8, -0x2daee0ad, RZ ;  /* 0xd2511f5308087825 */ /* 0x004fe200078e00ff */
[----:B------:R-:W2:Y:S03]  /*56e0*/  LDSM.16.MT88.4 R176, [R205+0xa000] ;  /* 0x00a00000cdb0783b */ /* 0x000ea60000004200 */
[----:B------:R-:W-:Y:S01]  /*56f0*/  IMAD.WIDE.U32 R194, R0, -0x2daee0ad, RZ ;  /* 0xd2511f5300c27825 */ /* 0x000fe200078e00ff */
[----:B------:R-:W-:Y:S01]  /*5700*/  LOP3.LUT R9, R9, UR10, R172, 0x96, !PT ;  /* 0x0000000a09097c12 */ /* 0x000fe2000f8e96ac */
[----:B------:R-:W-:Y:S02]  /*5710*/  MUFU.EX2 R229, R11 ;  /* 0x0000000b00e57308 */ /* 0x000fe40000000800 */
[----:B------:R-:W-:Y:S04]  /*5720*/  IMAD.WIDE.U32 R6, R6, -0x2daee0ad, RZ ;  /* 0xd2511f5306067825 */ /* 0x000fe800078e00ff */
[----:B------:R-:W-:Y:S01]  /*5730*/  IMAD.WIDE.U32 R190, R5, -0x2daee0ad, RZ ;  /* 0xd2511f5305be7825 */ /* 0x000fe200078e00ff */
[----:B------:R-:W-:Y:S02]  /*5740*/  LOP3.LUT R5, R7, UR10, R4, 0x96, !PT ;  /* 0x0000000a07057c12 */ /* 0x000fe4000f8e9604 */
[----:B------:R-:W-:Y:S01]  /*5750*/  LOP3.LUT R4, R195, UR8, R8, 0x96, !PT ;  /* 0x00000008c3047c12 */ /* 0x000fe2000f8e9608 */
[----:B------:R-:W-:Y:S01]  /*5760*/  IMAD.WIDE.U32 R198, R9, -0x326172a9, RZ ;  /* 0xcd9e8d5709c67825 */ /* 0x000fe200078e00ff */
[----:B------:R-:W-:Y:S01]  /*5770*/  LOP3.LUT R6, R191, UR8, R6, 0x96, !PT ;  /* 0x00000008bf067c12 */ /* 0x000fe2000f8e9606 */
[----:B------:R4:W-:Y:S02]  /*5780*/  MUFU.EX2 R223, R13 ;  /* 0x0000000d00df7308 */ /* 0x0009e40000000800 */
[----:B------:R-:W-:Y:S04]  /*5790*/  IMAD.WIDE.U32 R196, R5, -0x326172a9, RZ ;  /* 0xcd9e8d5705c47825 */ /* 0x000fe800078e00ff */
[----:B------:R-:W-:Y:S04]  /*57a0*/  IMAD.WIDE.U32 R4, R4, -0x326172a9, RZ ;  /* 0xcd9e8d5704047825 */ /* 0x000fe800078e00ff */
[----:B------:R-:W-:Y:S01]  /*57b0*/  IMAD.WIDE.U32 R6, R6, -0x326172a9, RZ ;  /* 0xcd9e8d5706067825 */ /* 0x000fe200078e00ff */
[----:B------:R-:W-:Y:S02]  /*57c0*/  LOP3.LUT R0, R4, 0xffff, RZ, 0xc0, !PT ;  /* 0x0000ffff04007812 */ /* 0x000fe400078ec0ff */
[----:B------:R-:W-:Y:S01]  /*57d0*/  LOP3.LUT R5, R5, UR19, R198, 0x96, !PT ;  /* 0x0000001305057c12 */ /* 0x000fe2000f8e96c6 */
[--C-:B------:R-:W-:Y:S01]  /*57e0*/  FFMA.FTZ R14, R14, c[0x0][0x23c], -R185.reuse ;  /* 0x00008f000e0e7a23 */ /* 0x100fe200000108b9 */
[----:B------:R-:W-:Y:S01]  /*57f0*/  SHF.R.U32.HI R16, RZ, 0x10, R6 ;  /* 0x00000010ff107819 */ /* 0x000fe20000011606 */
[----:B------:R-:W-:Y:S01]  /*5800*/  FFMA.FTZ R15, R15, c[0x0][0x23c], -R185 ;  /* 0x00008f000f0f7a23 */ /* 0x000fe200000108b9 */
[----:B-1----:R-:W-:Y:S01]  /*5810*/  LOP3.LUT R10, R4, 0xff, RZ, 0xc0, !PT ;  /* 0x000000ff040a7812 */ /* 0x002fe200078ec0ff */
[----:B------:R-:W-:Y:S01]  /*5820*/  MUFU.EX2 R222, R14 ;  /* 0x0000000e00de7308 */ /* 0x000fe20000000800 */
[----:B------:R-:W-:Y:S01]  /*5830*/  SHF.R.U32.HI R0, RZ, 0x8, R0 ;  /* 0x00000008ff007819 */ /* 0x000fe20000011600 */
[----:B------:R-:W-:Y:S01]  /*5840*/  FMUL.FTZ R18, R132, R154 ;  /* 0x0000009a84127220 */ /* 0x000fe20000410000 */
[----:B------:R-:W-:Y:S01]  /*5850*/  LOP3.LUT R8, R6, 0xffff, RZ, 0xc0, !PT ;  /* 0x0000ffff06087812 */ /* 0x000fe200078ec0ff */
[----:B------:R-:W-:Y:S01]  /*5860*/  FMUL.FTZ R82, R132, R82 ;  /* 0x0000005284527220 */ /* 0x000fe20000410000 */
[----:B------:R-:W-:Y:S01]  /*5870*/  LOP3.LUT R17, R6, 0xff, RZ, 0xc0, !PT ;  /* 0x000000ff06117812 */ /* 0x000fe200078ec0ff */
[----:B----4-:R-:W-:Y:S01]  /*5880*/  FMUL.FTZ R13, R3, R149 ;  /* 0x00000095030d7220 */ /* 0x010fe20000410000 */
[----:B------:R-:W-:Y:S01]  /*5890*/  SHF.R.U32.HI R11, RZ, 0x18, R6 ;  /* 0x00000018ff0b7819 */ /* 0x000fe20000011606 */
[C---:B------:R-:W-:Y:S01]  /*58a0*/  FMUL.FTZ R83, R132.reuse, R83 ;  /* 0x0000005384537220 */ /* 0x040fe20000410000 */
[----:B------:R-:W-:Y:S01]  /*58b0*/  LOP3.LUT R6, R7, UR19, R196, 0x96, !PT ;  /* 0x0000001307067c12 */ /* 0x000fe2000f8e96c4 */
[----:B------:R-:W-:Y:S01]  /*58c0*/  MUFU.EX2 R203, R15 ;  /* 0x0000000f00cb7308 */ /* 0x000fe20000000800 */
[----:B------:R-:W-:Y:S01]  /*58d0*/  SHF.R.U32.HI R8, RZ, 0x8, R8 ;  /* 0x00000008ff087819 */ /* 0x000fe20000011608 */
[----:B------:R-:W-:Y:S01]  /*58e0*/  FMUL.FTZ R86, R132, R86 ;  /* 0x0000005684567220 */ /* 0x000fe20000410000 */
[----:B------:R-:W-:Y:S01]  /*58f0*/  LOP3.LUT R7, R16, 0xff, RZ, 0xc0, !PT ;  /* 0x000000ff10077812 */ /* 0x000fe200078ec0ff */
[----:B------:R-:W-:Y:S01]  /*5900*/  FMUL.FTZ R87, R132, R87 ;  /* 0x0000005784577220 */ /* 0x000fe20000410000 */
[----:B------:R-:W-:Y:S01]  /*5910*/  PRMT R16, R10, 0x5410, R0 ;  /* 0x000054100a107816 */ /* 0x000fe20000000000 */
[----:B------:R-:W-:Y:S01]  /*5920*/  FMUL.FTZ R88, R3, R88 ;  /* 0x0000005803587220 */ /* 0x000fe20000410000 */
[----:B------:R-:W-:Y:S01]  /*5930*/  LOP3.LUT R0, R5, 0xffff, RZ, 0xc0, !PT ;  /* 0x0000ffff05007812 */ /* 0x000fe200078ec0ff */
[----:B------:R-:W-:Y:S01]  /*5940*/  FMUL.FTZ R89, R3, R89 ;  /* 0x0000005903597220 */ /* 0x000fe20000410000 */
[----:B------:R-:W-:Y:S01]  /*5950*/  PRMT R17, R17, 0x5410, R8 ;  /* 0x0000541011117816 */ /* 0x000fe20000000008 */
[--C-:B------:R-:W-:Y:S01]  /*5960*/  FFMA.FTZ R32, R32, c[0x0][0x23c], -R137.reuse ;  /* 0x00008f0020207a23 */ /* 0x100fe20000010889 */
[----:B------:R-:W-:Y:S01]  /*5970*/  LOP3.LUT R8, R5, 0xff, RZ, 0xc0, !PT ;  /* 0x000000ff05087812 */ /* 0x000fe200078ec0ff */
[----:B------:R-:W-:Y:S01]  /*5980*/  FFMA.FTZ R33, R33, c[0x0][0x23c], -R137 ;  /* 0x00008f0021217a23 */ /* 0x000fe20000010889 */
[----:B------:R-:W-:Y:S01]  /*5990*/  SHF.R.U32.HI R0, RZ, 0x8, R0 ;  /* 0x00000008ff007819 */ /* 0x000fe20000011600 */
[--C-:B------:R-:W-:Y:S01]  /*59a0*/  HSET2.LE.AND R174, R17, R245.reuse, PT ;  /* 0x000000f511ae7233 */ /* 0x100fe20003803000 */
[----:B------:R-:W-:Y:S01]  /*59b0*/  SHF.R.U32.HI R12, RZ, 0x18, R4 ;  /* 0x00000018ff0c7819 */ /* 0x000fe20000011604 */
[----:B------:R-:W-:Y:S01]  /*59c0*/  FMUL.FTZ R17, R133, R153 ;  /* 0x0000009985117220 */ /* 0x000fe20000410000 */
[----:B------:R-:W-:Y:S01]  /*59d0*/  PRMT R175, R7, 0x5410, R11 ;  /* 0x0000541007af7816 */ /* 0x000fe2000000000b */
[----:B------:R-:W-:Y:S01]  /*59e0*/  FFMA.FTZ R34, R34, c[0x0][0x23c], -R184 ;  /* 0x00008f0022227a23 */ /* 0x000fe200000108b8 */
[----:B------:R-:W-:Y:S01]  /*59f0*/  SHF.R.U32.HI R9, RZ, 0x10, R4 ;  /* 0x00000010ff097819 */ /* 0x000fe20000011604 */
[----:B------:R-:W-:Y:S01]  /*5a00*/  FFMA.FTZ R35, R35, c[0x0][0x23c], -R184 ;  /* 0x00008f0023237a23 */ /* 0x000fe200000108b8 */
[----:B------:R-:W-:Y:S01]  /*5a10*/  LOP3.LUT R4, R6, 0xffff, RZ, 0xc0, !PT ;  /* 0x0000ffff06047812 */ /* 0x000fe200078ec0ff */
[--C-:B------:R-:W-:Y:S01]  /*5a20*/  HSET2.LE.AND R175, R175, R245.reuse, PT ;  /* 0x000000f5afaf7233 */ /* 0x100fe20003803000 */
[----:B------:R-:W-:Y:S01]  /*5a30*/  SHF.R.U32.HI R7, RZ, 0x10, R6 ;  /* 0x00000010ff077819 */ /* 0x000fe20000011606 */
[----:B------:R1:W-:Y:S01]  /*5a40*/  MUFU.EX2 R202, R32 ;  /* 0x0000002000ca7308 */ /* 0x0003e20000000800 */
[----:B------:R-:W-:Y:S01]  /*5a50*/  PRMT R8, R8, 0x5410, R0 ;  /* 0x0000541008087816 */ /* 0x000fe20000000000 */
[----:B------:R-:W-:Y:S01]  /*5a60*/  FADD.FTZ R0, -R2, R138 ;  /* 0x0000008a02007221 */ /* 0x000fe20000010100 */
[----:B------:R-:W-:Y:S01]  /*5a70*/  LOP3.LUT R11, R9, 0xff, RZ, 0xc0, !PT ;  /* 0x000000ff090b7812 */ /* 0x000fe200078ec0ff */
[----:B------:R-:W-:Y:S01]  /*5a80*/  FMUL.FTZ R92, R3, R92 ;  /* 0x0000005c035c7220 */ /* 0x000fe20000410000 */
[----:B------:R-:W-:Y:S01]  /*5a90*/  LOP3.LUT R10, R6, 0xff, RZ, 0xc0, !PT ;  /* 0x000000ff060a7812 */ /* 0x000fe200078ec0ff */
[----:B------:R-:W-:Y:S01]  /*5aa0*/  FMUL.FTZ R0, R0, c[0x0][0x23c] ;  /* 0x00008f0000007a20 */ /* 0x000fe20000410000 */
[----:B------:R-:W-:Y:S01]  /*5ab0*/  SHF.R.U32.HI R9, RZ, 0x18, R6 ;  /* 0x00000018ff097819 */ /* 0x000fe20000011606 */
[--C-:B------:R-:W-:Y:S01]  /*5ac0*/  HSET2.LE.AND R180, R8, R245.reuse, PT ;  /* 0x000000f508b47233 */ /* 0x100fe20003803000 */
[----:B------:R-:W-:Y:S01]  /*5ad0*/  SHF.R.U32.HI R6, RZ, 0x8, R4 ;  /* 0x00000008ff067819 */ /* 0x000fe20000011604 */
[--C-:B------:R-:W-:Y:S01]  /*5ae0*/  HSET2.LE.AND R8, R16, R245.reuse, PT ;  /* 0x000000f510087233 */ /* 0x100fe20003803000 */
[----:B------:R-:W-:Y:S01]  /*5af0*/  LOP3.LUT R4, R7, 0xff, RZ, 0xc0, !PT ;  /* 0x000000ff07047812 */ /* 0x000fe200078ec0ff */
[----:B------:R-:W4:Y:S01]  /*5b00*/  MUFU.EX2 R0, R0 ;  /* 0x0000000000007308 */ /* 0x000f220000000800 */
[----:B------:R-:W-:Y:S01]  /*5b10*/  PRMT R10, R10, 0x5410, R6 ;  /* 0x000054100a0a7816 */ /* 0x000fe20000000006 */
[----:B------:R-:W-:Y:S01]  /*5b20*/  FMUL.FTZ R16, R133, R152 ;  /* 0x0000009885107220 */ /* 0x000fe20000410000 */
[----:B------:R-:W-:Y:S01]  /*5b30*/  PRMT R9, R4, 0x5410, R9 ;  /* 0x0000541004097816 */ /* 0x000fe20000000009 */
[----:B------:R-:W-:Y:S01]  /*5b40*/  FMUL.FTZ R93, R3, R93 ;  /* 0x0000005d035d7220 */ /* 0x000fe20000410000 */
[--C-:B------:R-:W-:Y:S01]  /*5b50*/  SHF.R.U32.HI R4, RZ, 0x10, R5.reuse ;  /* 0x00000010ff047819 */ /* 0x100fe20000011605 */
[--C-:B------:R-:W-:Y:S01]  /*5b60*/  HSET2.LE.AND R172, R10, R245.reuse, PT ;  /* 0x000000f50aac7233 */ /* 0x100fe20003803000 */
[----:B------:R-:W-:Y:S01]  /*5b70*/  SHF.R.U32.HI R7, RZ, 0x18, R5 ;  /* 0x00000018ff077819 */ /* 0x000fe20000011605 */
[--C-:B------:R-:W-:Y:S01]  /*5b80*/  HSET2.LE.AND R173, R9, R245.reuse, PT ;  /* 0x000000f509ad7233 */ /* 0x100fe20003803000 */
[----:B------:R-:W-:Y:S01]  /*5b90*/  LOP3.LUT R6, R4, 0xff, RZ, 0xc0, !PT ;  /* 0x000000ff04067812 */ /* 0x000fe200078ec0ff */
[----:B------:R5:W2:Y:S01]  /*5ba0*/  MUFU.EX2 R201, R33 ;  /* 0x0000002100c97308 */ /* 0x000aa20000000800 */
[----:B---3--:R-:W-:Y:S01]  /*5bb0*/  F2FP.PACK_AB R4, R243, R244 ;  /* 0x000000f4f304723e */ /* 0x008fe200000000ff */
[----:B-1----:R-:W-:Y:S01]  /*5bc0*/  FMUL.FTZ R32, R3, R156 ;  /* 0x0000009c03207220 */ /* 0x002fe20000410000 */
[----:B------:R-:W-:Y:S01]  /*5bd0*/  PRMT R6, R6, 0x5410, R7 ;  /* 0x0000541006067816 */ /* 0x000fe20000000007 */
[C---:B------:R-:W-:Y:S01]  /*5be0*/  FMUL.FTZ R96, R133.reuse, R96 ;  /* 0x0000006085607220 */ /* 0x040fe20000410000 */
[----:B------:R-:W-:Y:S01]  /*5bf0*/  F2FP.PACK_AB R5, R242, R241 ;  /* 0x000000f1f205723e */ /* 0x000fe200000000ff */
[----:B------:R-:W-:Y:S01]  /*5c00*/  FMUL.FTZ R97, R133, R97 ;  /* 0x0000006185617220 */ /* 0x000fe20000410000 */
[----:B------:R-:W-:Y:S01]  /*5c10*/  LOP3.LUT R174, R174, R4, RZ, 0xc0, !PT ;  /* 0x00000004aeae7212 */ /* 0x000fe200078ec0ff */
[--C-:B------:R-:W-:Y:S01]  /*5c20*/  HSET2.LE.AND R181, R6, R245.reuse, PT ;  /* 0x000000f506b57233 */ /* 0x100fe20003803000 */
[----:B------:R-:W-:Y:S01]  /*5c30*/  LOP3.LUT R175, R175, R5, RZ, 0xc0, !PT ;  /* 0x00000005afaf7212 */ /* 0x000fe200078ec0ff */
[----:B------:R1:W-:Y:S01]  /*5c40*/  MUFU.EX2 R198, R34 ;  /* 0x0000002200c67308 */ /* 0x0003e20000000800 */
[----:B------:R-:W-:Y:S01]  /*5c50*/  F2FP.PACK_AB R4, R239, R240 ;  /* 0x000000f0ef04723e */ /* 0x000fe200000000ff */
[----:B------:R-:W-:Y:S01]  /*5c60*/  FMUL.FTZ R98, R132, R98 ;  /* 0x0000006284627220 */ /* 0x000fe20000410000 */
[----:B------:R-:W-:Y:S01]  /*5c70*/  F2FP.PACK_AB R5, R237, R238 ;  /* 0x000000eeed05723e */ /* 0x000fe200000000ff */
[C---:B----4-:R-:W-:Y:S01]  /*5c80*/  FMUL.FTZ R10, R0.reuse, R146 ;  /* 0x00000092000a7220 */ /* 0x050fe20000410000 */
[----:B------:R-:W-:Y:S01]  /*5c90*/  F2FP.PACK_AB R6, R231, R236 ;  /* 0x000000ece706723e */ /* 0x000fe200000000ff */
[C---:B------:R-:W-:Y:S01]  /*5ca0*/  FMUL.FTZ R14, R0.reuse, R150 ;  /* 0x00000096000e7220 */ /* 0x040fe20000410000 */
[----:B------:R-:W-:Y:S01]  /*5cb0*/  F2FP.PACK_AB R7, R229, R230 ;  /* 0x000000e6e507723e */ /* 0x000fe200000000ff */
[----:B------:R-:W-:Y:S01]  /*5cc0*/  FMUL.FTZ R15, R0, R151 ;  /* 0x00000097000f7220 */ /* 0x000fe20000410000 */
[----:B------:R-:W-:Y:S01]  /*5cd0*/  LOP3.LUT R172, R172, R4, RZ, 0xc0, !PT ;  /* 0x00000004acac7212 */ /* 0x000fe200078ec0ff */
[----:B------:R-:W-:Y:S01]  /*5ce0*/  FMUL.FTZ R4, R133, R140 ;  /* 0x0000008c85047220 */ /* 0x000fe20000410000 */
[----:B------:R-:W-:Y:S01]  /*5cf0*/  LOP3.LUT R173, R173, R5, RZ, 0xc0, !PT ;  /* 0x00000005adad7212 */ /* 0x000fe200078ec0ff */
[----:B------:R-:W-:Y:S01]  /*5d00*/  FMUL.FTZ R5, R133, R141 ;  /* 0x0000008d85057220 */ /* 0x000fe20000410000 */
[----:B------:R-:W-:Y:S01]  /*5d10*/  LOP3.LUT R180, R180, R6, RZ, 0xc0, !PT ;  /* 0x00000006b4b47212 */ /* 0x000fe200078ec0ff */
[C---:B------:R-:W-:Y:S01]  /*5d20*/  FMUL.FTZ R6, R132.reuse, R142 ;  /* 0x0000008e84067220 */ /* 0x040fe20000410000 */
[----:B------:R-:W-:Y:S01]  /*5d30*/  LOP3.LUT R181, R181, R7, RZ, 0xc0, !PT ;  /* 0x00000007b5b57212 */ /* 0x000fe200078ec0ff */
[----:B------:R-:W-:Y:S01]  /*5d40*/  FMUL.FTZ R7, R132, R143 ;  /* 0x0000008f84077220 */ /* 0x000fe20000410000 */
[----:B------:R-:W-:Y:S01]  /*5d50*/  PRMT R11, R11, 0x5410, R12 ;  /* 0x000054100b0b7816 */ /* 0x000fe2000000000c */
[----:B------:R-:W3:Y:S01]  /*5d60*/  LDSM.16.MT88.4 R140, [R207+0xa000] ;  /* 0x00a00000cf8c783b */ /* 0x000ee20000004200 */
[----:B------:R-:W-:Y:S01]  /*5d70*/  F2FP.PACK_AB R182, R223, R228 ;  /* 0x000000e4dfb6723e */ /* 0x000fe200000000ff */
[----:B-----5:R-:W-:Y:S01]  /*5d80*/  FMUL.FTZ R33, R3, R157 ;  /* 0x0000009d03217220 */ /* 0x020fe20000410000 */
[----:B------:R-:W-:Y:S01]  /*5d90*/  F2FP.PACK_AB R183, R203, R222 ;  /* 0x000000decbb7723e */ /* 0x000fe200000000ff */
[--C-:B------:R-:W-:Y:S01]  /*5da0*/  HSET2.LE.AND R9, R11, R245.reuse, PT ;  /* 0x000000f50b097233 */ /* 0x100fe20003803000 */
[-C--:B--2---:R-:W-:Y:S01]  /*5db0*/  HMMA.16816.F32 R4, R172, R176.reuse, R4 ;  /* 0x000000b0ac04723c */ /* 0x084fe20000001804 */
[----:B------:R-:W-:Y:S01]  /*5dc0*/  FMUL.FTZ R11, R0, R147 ;  /* 0x00000093000b7220 */ /* 0x000fe20000410000 */
[----:B------:R-:W-:Y:S01]  /*5dd0*/  LOP3.LUT R182, R8, R182, RZ, 0xc0, !PT ;  /* 0x000000b608b67212 */ /* 0x000fe200078ec0ff */
[----:B------:R-:W-:Y:S01]  /*5de0*/  FMUL.FTZ R8, R3, R144 ;  /* 0x0000009003087220 */ /* 0x000fe20000410000 */
[----:B------:R-:W-:Y:S01]  /*5df0*/  LOP3.LUT R183, R9, R183, RZ, 0xc0, !PT ;  /* 0x000000b709b77212 */ /* 0x000fe200078ec0ff */
[----:B------:R-:W-:Y:S01]  /*5e00*/  FMUL.FTZ R9, R3, R145 ;  /* 0x0000009103097220 */ /* 0x000fe20000410000 */
[----:B------:R2:W-:Y:S01]  /*5e10*/  MUFU.EX2 R200, R35 ;  /* 0x0000002300c87308 */ /* 0x0005e20000000800 */
[----:B------:R-:W4:Y:S01]  /*5e20*/  LDSM.16.MT88.4 R144, [R210+0xa000] ;  /* 0x00a00000d290783b */ /* 0x000f220000004200 */
[C---:B-1----:R-:W-:Y:S01]  /*5e30*/  FMUL.FTZ R34, R0.reuse, R158 ;  /* 0x0000009e00227220 */ /* 0x042fe20000410000 */
[----:B------:R-:W-:Y:S03]  /*5e40*/  LOP3.LUT R138, R197, UR9, R188, 0x96, !PT ;  /* 0x00000009c58a7c12 */ /* 0x000fe6000f8e96bc */
[C---:B------:R-:W-:Y:S01]  /*5e50*/  HMMA.16816.F32 R8, R180.reuse, R176, R8 ;  /* 0x000000b0b408723c */ /* 0x040fe20000001808 */
[----:B------:R-:W-:Y:S02]  /*5e60*/  FMUL.FTZ R12, R3, R148 ;  /* 0x00000094030c7220 */ /* 0x000fe40000410000 */
[C---:B------:R-:W-:Y:S02]  /*5e70*/  FMUL.FTZ R42, R0.reuse, R42 ;  /* 0x0000002a002a7220 */ /* 0x040fe40000410000 */
[C---:B------:R-:W-:Y:S02]  /*5e80*/  FMUL.FTZ R43, R0.reuse, R43 ;  /* 0x0000002b002b7220 */ /* 0x040fe40000410000 */
[C---:B------:R-:W-:Y:S01]  /*5e90*/  FMUL.FTZ R46, R0.reuse, R46 ;  /* 0x0000002e002e7220 */ /* 0x040fe20000410000 */
[-C--:B------:R-:W-:Y:S01]  /*5ea0*/  HMMA.16816.F32 R12, R180, R178.reuse, R12 ;  /* 0x000000b2b40c723c */ /* 0x080fe2000000180c */
[C---:B------:R-:W-:Y:S03]  /*5eb0*/  FMUL.FTZ R47, R0.reuse, R47 ;  /* 0x0000002f002f7220 */ /* 0x040fe60000410000 */
[C---:B------:R-:W-:Y:S02]  /*5ec0*/  FMUL.FTZ R58, R0.reuse, R58 ;  /* 0x0000003a003a7220 */ /* 0x040fe40000410000 */
[C---:B------:R-:W-:Y:S02]  /*5ed0*/  FMUL.FTZ R59, R0.reuse, R59 ;  /* 0x0000003b003b7220 */ /* 0x040fe40000410000 */
[C---:B------:R-:W-:Y:S01]  /*5ee0*/  HMMA.16816.F32 R16, R172.reuse, R178, R16 ;  /* 0x000000b2ac10723c */ /* 0x040fe20000001810 */
[C---:B------:R-:W-:Y:S03]  /*5ef0*/  FMUL.FTZ R62, R0.reuse, R62 ;  /* 0x0000003e003e7220 */ /* 0x040fe60000410000 */
[C---:B--2---:R-:W-:Y:S02]  /*5f00*/  FMUL.FTZ R35, R0.reuse, R159 ;  /* 0x0000009f00237220 */ /* 0x044fe40000410000 */
[----:B------:R-:W-:Y:S01]  /*5f10*/  LDSM.16.MT88.4 R156, [R207+0xa800] ;  /* 0x00a80000cf9c783b */ /* 0x000fe20000004200 */
[C---:B------:R-:W-:Y:S01]  /*5f20*/  FMUL.FTZ R63, R0.reuse, R63 ;  /* 0x0000003f003f7220 */ /* 0x040fe20000410000 */
[-C--:B---3--:R-:W-:Y:S01]  /*5f30*/  HMMA.16816.F32 R36, R172, R140.reuse, R36 ;  /* 0x0000008cac24723c */ /* 0x088fe20000001824 */
        /* <DEDUP_REMOVED lines=13> */
[C---:B------:R-:W-:Y:S02]  /*6010*/  FMUL.FTZ R100, R133.reuse, R100 ;  /* 0x0000006485647220 */ /* 0x040fe40000410000 */
[----:B------:R-:W-:Y:S02]  /*6020*/  FMUL.FTZ R101, R133, R101 ;  /* 0x0000006585657220 */ /* 0x000fe40000410000 */
[-C--:B----4-:R-:W-:Y:S01]  /*6030*/  HMMA.16816.F32 R52, R172, R144.reuse, R52 ;  /* 0x00000090ac34723c */ /* 0x090fe20000001834 */
[C---:B------:R-:W-:Y:S03]  /*6040*/  FMUL.FTZ R102, R132.reuse, R102 ;  /* 0x0000006684667220 */ /* 0x040fe60000410000 */
[----:B------:R-:W-:Y:S02]  /*6050*/  FMUL.FTZ R103, R132, R103 ;  /* 0x0000006784677220 */ /* 0x000fe40000410000 */
        /* <DEDUP_REMOVED lines=11> */
[C---:B------:R-:W-:Y:S02]  /*6110*/  FMUL.FTZ R111, R132.reuse, R111 ;  /* 0x0000006f846f7220 */ /* 0x040fe40000410000 */
[C---:B------:R-:W-:Y:S02]  /*6120*/  FMUL.FTZ R112, R133.reuse, R112 ;  /* 0x0000007085707220 */ /* 0x040fe40000410000 */
[C---:B------:R-:W-:Y:S01]  /*6130*/  FMUL.FTZ R113, R133.reuse, R113 ;  /* 0x0000007185717220 */ /* 0x040fe20000410000 */
[-C--:B-1----:R-:W-:Y:S03]  /*6140*/  HMMA.16816.F32 R68, R172, R140.reuse, R68 ;  /* 0x0000008cac44723c */ /* 0x082fe60000001844 */
[C---:B------:R-:W-:Y:S02]  /*6150*/  FMUL.FTZ R114, R132.reuse, R114 ;  /* 0x0000007284727220 */ /* 0x040fe40000410000 */
[C---:B------:R-:W-:Y:S02]  /*6160*/  FMUL.FTZ R115, R132.reuse, R115 ;  /* 0x0000007384737220 */ /* 0x040fe40000410000 */
[C---:B------:R-:W-:Y:S01]  /*6170*/  FMUL.FTZ R120, R133.reuse, R120 ;  /* 0x0000007885787220 */ /* 0x040fe20000410000 */
[C---:B------:R-:W-:Y:S01]  /*6180*/  HMMA.16816.F32 R72, R180.reuse, R140, R72 ;  /* 0x0000008cb448723c */ /* 0x040fe20000001848 */
[C---:B------:R-:W-:Y:S03]  /*6190*/  FMUL.FTZ R121, R133.reuse, R121 ;  /* 0x0000007985797220 */ /* 0x040fe60000410000 */
[C---:B------:R-:W-:Y:S02]  /*61a0*/  FMUL.FTZ R122, R132.reuse, R122 ;  /* 0x0000007a847a7220 */ /* 0x040fe40000410000 */
[----:B------:R-:W-:Y:S02]  /*61b0*/  FMUL.FTZ R123, R132, R123 ;  /* 0x0000007b847b7220 */ /* 0x000fe40000410000 */
[-C--:B------:R-:W-:Y:S01]  /*61c0*/  HMMA.16816.F32 R76, R180, R142.reuse, R76 ;  /* 0x0000008eb44c723c */ /* 0x080fe2000000184c */
[----:B------:R-:W-:Y:S04]  /*61d0*/  IMAD.WIDE.U32 R138, R138, -0x2daee0ad, RZ ;  /* 0xd2511f538a8a7825 */ /* 0x000fe800078e00ff */
[----:B------:R-:W-:Y:S01]  /*61e0*/  FFMA.FTZ R149, R24, c[0x0][0x23c], -R186 ;  /* 0x00008f0018957a23 */ /* 0x000fe200000108ba */
[--C-:B------:R-:W-:Y:S01]  /*61f0*/  SHF.R.U32.HI R153, RZ, 0x10, R138.reuse ;  /* 0x00000010ff997819 */ /* 0x100fe2000001168a */
[C---:B------:R-:W-:Y:S01]  /*6200*/  FMUL.FTZ R24, R133.reuse, R164 ;  /* 0x000000a485187220 */ /* 0x040fe20000410000 */
[C---:B------:R-:W-:Y:S01]  /*6210*/  HMMA.16816.F32 R80, R172.reuse, R142, R80 ;  /* 0x0000008eac50723c */ /* 0x040fe20000001850 */
[----:B------:R-:W1:Y:S01]  /*6220*/  LDSM.16.MT88.4 R140, [R207+0xb000] ;  /* 0x00b00000cf8c783b */ /* 0x000e620000004200 */
[----:B------:R-:W-:Y:S02]  /*6230*/  MUFU.EX2 R187, R149 ;  /* 0x0000009500bb7308 */ /* 0x000fe40000000800 */
[----:B------:R-:W-:Y:S01]  /*6240*/  LOP3.LUT R155, R138, 0xff, RZ, 0xc0, !PT ;  /* 0x000000ff8a9b7812 */ /* 0x000fe200078ec0ff */
[--C-:B------:R-:W-:Y:S01]  /*6250*/  FFMA.FTZ R150, R26, c[0x0][0x23c], -R185.reuse ;  /* 0x00008f001a967a23 */ /* 0x100fe200000108b9 */
[----:B------:R-:W-:Y:S01]  /*6260*/  SHF.R.U32.HI R154, RZ, 0x18, R138 ;  /* 0x00000018ff9a7819 */ /* 0x000fe2000001168a */
[C---:B------:R-:W-:Y:S01]  /*6270*/  FMUL.FTZ R26, R132.reuse, R166 ;  /* 0x000000a6841a7220 */ /* 0x040fe20000410000 */
[-C--:B--2---:R-:W-:Y:S01]  /*6280*/  HMMA.16816.F32 R84, R172, R144.reuse, R84 ;  /* 0x00000090ac54723c */ /* 0x084fe20000001854 */
[C---:B------:R-:W-:Y:S03]  /*6290*/  FMUL.FTZ R128, R133.reuse, R128 ;  /* 0x0000008085807220 */ /* 0x040fe60000410000 */
[----:B------:R-:W-:Y:S01]  /*62a0*/  FMUL.FTZ R129, R133, R129 ;  /* 0x0000008185817220 */ /* 0x000fe20000410000 */
[----:B------:R-:W-:Y:S01]  /*62b0*/  LOP3.LUT R148, R139, UR18, R190, 0x96, !PT ;  /* 0x000000128b947c12 */ /* 0x000fe2000f8e96be */
[----:B------:R-:W-:Y:S01]  /*62c0*/  FMUL.FTZ R130, R132, R130 ;  /* 0x0000008284827220 */ /* 0x000fe20000410000 */
[----:B------:R-:W-:Y:S01]  /*62d0*/  LOP3.LUT R139, R138, 0xffff, RZ, 0xc0, !PT ;  /* 0x0000ffff8a8b7812 */ /* 0x000fe200078ec0ff */
[C---:B------:R-:W-:Y:S01]  /*62e0*/  HMMA.16816.F32 R88, R180.reuse, R144, R88 ;  /* 0x00000090b458723c */ /* 0x040fe20000001858 */
[----:B------:R-:W-:Y:S03]  /*62f0*/  FMUL.FTZ R131, R132, R131 ;  /* 0x0000008384837220 */ /* 0x000fe60000410000 */
[--C-:B------:R-:W-:Y:S02]  /*6300*/  FFMA.FTZ R28, R28, c[0x0][0x23c], -R186.reuse ;  /* 0x00008f001c1c7a23 */ /* 0x100fe400000108ba */
[--C-:B------:R-:W-:Y:S02]  /*6310*/  FFMA.FTZ R29, R29, c[0x0][0x23c], -R186.reuse ;  /* 0x00008f001d1d7a23 */ /* 0x100fe400000108ba */
[-C--:B------:R-:W-:Y:S01]  /*6320*/  HMMA.16816.F32 R92, R180, R146.reuse, R92 ;  /* 0x00000092b45c723c */ /* 0x080fe2000000185c */
[----:B------:R2:W-:Y:S03]  /*6330*/  MUFU.EX2 R196, R28 ;  /* 0x0000001c00c47308 */ /* 0x0005e60000000800 */
[----:B------:R-:W-:Y:S02]  /*6340*/  FFMA.FTZ R186, R25, c[0x0][0x23c], -R186 ;  /* 0x00008f0019ba7a23 */ /* 0x000fe400000108ba */
[----:B------:R-:W-:Y:S02]  /*6350*/  FMUL.FTZ R25, R133, R165 ;  /* 0x000000a585197220 */ /* 0x000fe40000410000 */
[C---:B------:R-:W-:Y:S01]  /*6360*/  HMMA.16816.F32 R96, R172.reuse, R146, R96 ;  /* 0x00000092ac60723c */ /* 0x040fe20000001860 */
[----:B------:R-:W3:Y:S02]  /*6370*/  LDSM.16.MT88.4 R144, [R210+0xb000] ;  /* 0x00b00000d290783b */ /* 0x000ee40000004200 */
[----:B------:R4:W-:Y:S01]  /*6380*/  MUFU.EX2 R195, R29 ;  /* 0x0000001d00c37308 */ /* 0x0009e20000000800 */
[--C-:B------:R-:W-:Y:S02]  /*6390*/  FFMA.FTZ R30, R30, c[0x0][0x23c], -R185.reuse ;  /* 0x00008f001e1e7a23 */ /* 0x100fe400000108b9 */
[--C-:B------:R-:W-:Y:S02]  /*63a0*/  FFMA.FTZ R31, R31, c[0x0][0x23c], -R185.reuse ;  /* 0x00008f001f1f7a23 */ /* 0x100fe400000108b9 */
[----:B------:R-:W-:Y:S01]  /*63b0*/  FFMA.FTZ R185, R27, c[0x0][0x23c], -R185 ;  /* 0x00008f001bb97a23 */ /* 0x000fe200000108b9 */
[-C--:B-1----:R-:W-:Y:S03]  /*63c0*/  HMMA.16816.F32 R100, R172, R140.reuse, R100 ;  /* 0x0000008cac64723c */ /* 0x082fe60000001864 */
[----:B------:R-:W-:Y:S01]  /*63d0*/  FMUL.FTZ R27, R132, R167 ;  /* 0x000000a7841b7220 */ /* 0x000fe20000410000 */
[----:B------:R-:W-:Y:S01]  /*63e0*/  MUFU.EX2 R189, R30 ;  /* 0x0000001e00bd7308 */ /* 0x000fe20000000800 */
[----:B------:R-:W-:Y:S01]  /*63f0*/  LDSM.16.MT88.4 R164, [R210+0xb800] ;  /* 0x00b80000d2a4783b */ /* 0x000fe20000004200 */
[----:B------:R-:W-:Y:S02]  /*6400*/  FMUL.FTZ R124, R3, R124 ;  /* 0x0000007c037c7220 */ /* 0x000fe40000410000 */
[C---:B------:R-:W-:Y:S01]  /*6410*/  HMMA.16816.F32 R32, R180.reuse, R140, R32 ;  /* 0x0000008cb420723c */ /* 0x040fe20000001820 */
[--C-:B------:R-:W-:Y:S03]  /*6420*/  FFMA.FTZ R20, R20, c[0x0][0x23c], -R137.reuse ;  /* 0x00008f0014147a23 */ /* 0x100fe60000010889 */
[----:B------:R-:W-:Y:S01]  /*6430*/  FFMA.FTZ R22, R22, c[0x0][0x23c], -R184 ;  /* 0x00008f0016167a23 */ /* 0x000fe200000108b8 */
[----:B--2---:R-:W-:Y:S01]  /*6440*/  LOP3.LUT R28, R199, UR9, R192, 0x96, !PT ;  /* 0x00000009c71c7c12 */ /* 0x004fe2000f8e96c0 */
[----:B------:R-:W-:Y:S01]  /*6450*/  FFMA.FTZ R184, R23, c[0x0][0x23c], -R184 ;  /* 0x00008f0017b87a23 */ /* 0x000fe200000108b8 */
[----:B------:R1:W-:Y:S01]  /*6460*/  MUFU.EX2 R192, R20 ;  /* 0x0000001400c07308 */ /* 0x0003e20000000800 */
[-C--:B------:R-:W-:Y:S01]  /*6470*/  HMMA.16816.F32 R104, R180, R142.reuse, R104 ;  /* 0x0000008eb468723c */ /* 0x080fe20000001868 */
[----:B------:R-:W-:Y:S03]  /*6480*/  FMUL.FTZ R23, R0, R163 ;  /* 0x000000a300177220 */ /* 0x000fe60000410000 */
[----:B----4-:R-:W-:Y:S04]  /*6490*/  IMAD.WIDE.U32 R28, R28, -0x2daee0ad, RZ ;  /* 0xd2511f531c1c7825 */ /* 0x010fe800078e00ff */
[C---:B------:R-:W-:Y:S01]  /*64a0*/  HMMA.16816.F32 R108, R172.reuse, R142, R108 ;  /* 0x0000008eac6c723c */ /* 0x040fe2000000186c */
[----:B------:R2:W-:Y:S01]  /*64b0*/  MUFU.EX2 R191, R22 ;  /* 0x0000001600bf7308 */ /* 0x0005e20000000800 */
[----:B------:R-:W4:Y:S02]  /*64c0*/  LDSM.16.MT88.4 R140, [R209+0xb000] ;  /* 0x00b00000d18c783b */ /* 0x000f240000004200 */
[----:B------:R-:W-:Y:S01]  /*64d0*/  FFMA.FTZ R137, R21, c[0x0][0x23c], -R137 ;  /* 0x00008f0015897a23 */ /* 0x000fe20000010889 */
[----:B------:R-:W-:Y:S01]  /*64e0*/  LOP3.LUT R152, R28, 0xff, RZ, 0xc0, !PT ;  /* 0x000000ff1c987812 */ /* 0x000fe200078ec0ff */
[C---:B------:R-:W-:Y:S01]  /*64f0*/  FMUL.FTZ R21, R3.reuse, R161 ;  /* 0x000000a103157220 */ /* 0x040fe20000410000 */
[----:B------:R-:W-:Y:S01]  /*6500*/  SHF.R.U32.HI R151, RZ, 0x18, R28 ;  /* 0x00000018ff977819 */ /* 0x000fe2000001161c */
[-C--:B---3--:R-:W-:Y:S01]  /*6510*/  HMMA.16816.F32 R112, R172, R144.reuse, R112 ;  /* 0x00000090ac70723c */ /* 0x088fe20000001870 */
[C---:B------:R-:W-:Y:S02]  /*6520*/  FMUL.FTZ R116, R3.reuse, R116 ;  /* 0x0000007403747220 */ /* 0x040fe40000410000 */
[----:B------:R3:W-:Y:S01]  /*6530*/  MUFU.EX2 R193, R137 ;  /* 0x0000008900c17308 */ /* 0x0007e20000000800 */
[C---:B------:R-:W-:Y:S02]  /*6540*/  FMUL.FTZ R117, R3.reuse, R117 ;  /* 0x0000007503757220 */ /* 0x040fe40000410000 */
[C---:B------:R-:W-:Y:S02]  /*6550*/  FMUL.FTZ R118, R0.reuse, R118 ;  /* 0x0000007600767220 */ /* 0x040fe40000410000 */
[C---:B------:R-:W-:Y:S04]  /*6560*/  FMUL.FTZ R119, R0.reuse, R119 ;  /* 0x0000007700777220 */ /* 0x040fe80000410000 */
[C---:B-1----:R-:W-:Y:S01]  /*6570*/  FMUL.FTZ R20, R3.reuse, R160 ;  /* 0x000000a003147220 */ /* 0x042fe20000410000 */
[----:B------:R-:W1:Y:S01]  /*6580*/  MUFU.EX2 R190, R184 ;  /* 0x000000b800be7308 */ /* 0x000e620000000800 */
[----:B------:R-:W-:Y:S01]  /*6590*/  FMUL.FTZ R125, R3, R125 ;  /* 0x0000007d037d7220 */ /* 0x000fe20000410000 */
[C---:B------:R-:W-:Y:S01]  /*65a0*/  HMMA.16816.F32 R116, R180.reuse, R144, R116 ;  /* 0x00000090b474723c */ /* 0x040fe20000001874 */
[C---:B------:R-:W-:Y:S02]  /*65b0*/  FMUL.FTZ R30, R0.reuse, R170 ;  /* 0x000000aa001e7220 */ /* 0x040fe40000410000 */
[C---:B--2---:R-:W-:Y:S02]  /*65c0*/  FMUL.FTZ R22, R0.reuse, R162 ;  /* 0x000000a200167220 */ /* 0x044fe40000410000 */
[----:B------:R-:W-:Y:S02]  /*65d0*/  FMUL.FTZ R126, R0, R126 ;  /* 0x0000007e007e7220 */ /* 0x000fe40000410000 */
[----:B------:R-:W-:Y:S01]  /*65e0*/  SHF.R.U32.HI R145, RZ, 0x8, R139 ;  /* 0x00000008ff917819 */ /* 0x000fe2000001168b */
[----:B------:R2:W5:Y:S01]  /*65f0*/  MUFU.EX2 R188, R31 ;  /* 0x0000001f00bc7308 */ /* 0x0005620000000800 */
[----:B------:R-:W-:Y:S01]  /*6600*/  LOP3.LUT R139, R148, 0xff, RZ, 0xc0, !PT ;  /* 0x000000ff948b7812 */ /* 0x000fe200078ec0ff */
[-C--:B------:R-:W-:Y:S02]  /*6610*/  HMMA.16816.F32 R20, R180, R146.reuse, R20 ;  /* 0x00000092b414723c */ /* 0x080fe40000001814 */
[----:B------:R-:W-:Y:S01]  /*6620*/  PRMT R145, R155, 0x5410, R145 ;  /* 0x000054109b917816 */ /* 0x000fe20000000091 */
[----:B------:R-:W-:Y:S01]  /*6630*/  FMUL.FTZ R127, R0, R127 ;  /* 0x0000007f007f7220 */ /* 0x000fe20000410000 */
[----:B---3--:R-:W-:Y:S01]  /*6640*/  LOP3.LUT R137, R29, UR18, R194, 0x96, !PT ;  /* 0x000000121d897c12 */ /* 0x008fe2000f8e96c2 */
[----:B------:R-:W-:Y:S01]  /*6650*/  FFMA.FTZ R133, R133, R227, R240 ;  /* 0x000000e385857223 */ /* 0x000fe200000100f0 */
[----:B------:R-:W-:Y:S01]  /*6660*/  LOP3.LUT R29, R28, 0xffff, RZ, 0xc0, !PT ;  /* 0x0000ffff1c1d7812 */ /* 0x000fe200078ec0ff */
[--C-:B------:R-:W-:Y:S01]  /*6670*/  HSET2.LE.AND R178, R145, R245.reuse, PT ;  /* 0x000000f591b27233 */ /* 0x100fe20003803000 */
[C---:B------:R-:W-:Y:S01]  /*6680*/  HMMA.16816.F32 R120, R172.reuse, R146, R120 ;  /* 0x00000092ac78723c */ /* 0x040fe20000001878 */
[----:B------:R-:W-:Y:S01]  /*6690*/  SHF.R.U32.HI R144, RZ, 0x10, R28 ;  /* 0x00000010ff907819 */ /* 0x000fe2000001161c */
[----:B------:R-:W-:Y:S02]  /*66a0*/  MUFU.EX2 R184, R150 ;  /* 0x0000009600b87308 */ /* 0x000fe40000000800 */
[----:B------:R-:W-:Y:S01]  /*66b0*/  LOP3.LUT R28, R148, 0xffff, RZ, 0xc0, !PT ;  /* 0x0000ffff941c7812 */ /* 0x000fe200078ec0ff */
[----:B------:R-:W-:Y:S01]  /*66c0*/  FFMA.FTZ R132, R132, R226, R238 ;  /* 0x000000e284847223 */ /* 0x000fe200000100ee */
[----:B------:R-:W-:Y:S01]  /*66d0*/  LOP3.LUT R144, R144, 0xff, RZ, 0xc0, !PT ;  /* 0x000000ff90907812 */ /* 0x000fe200078ec0ff */
[----:B------:R-:W-:Y:S01]  /*66e0*/  FADD.FTZ R133, R239, R133 ;  /* 0x00000085ef857221 */ /* 0x000fe20000010000 */
[-C--:B----4-:R-:W-:Y:S01]  /*66f0*/  HMMA.16816.F32 R24, R172, R140.reuse, R24 ;  /* 0x0000008cac18723c */ /* 0x090fe20000001818 */
[----:B------:R-:W-:Y:S03]  /*6700*/  LOP3.LUT R147, R153, 0xff, RZ, 0xc0, !PT ;  /* 0x000000ff99937812 */ /* 0x000fe600078ec0ff */
[----:B------:R-:W-:Y:S01]  /*6710*/  SHF.R.U32.HI R146, RZ, 0x8, R29 ;  /* 0x00000008ff927819 */ /* 0x000fe2000001161d */
[----:B------:R-:W-:Y:S01]  /*6720*/  FMUL.FTZ R29, R3, R169 ;  /* 0x000000a9031d7220 */ /* 0x000fe20000410000 */
[----:B------:R-:W-:Y:S01]  /*6730*/  PRMT R147, R147, 0x5410, R154 ;  /* 0x0000541093937816 */ /* 0x000fe2000000009a */
[----:B--2---:R-:W-:Y:S01]  /*6740*/  FMUL.FTZ R31, R0, R171 ;  /* 0x000000ab001f7220 */ /* 0x004fe20000410000 */
[----:B------:R-:W-:Y:S01]  /*6750*/  PRMT R146, R152, 0x5410, R146 ;  /* 0x0000541098927816 */ /* 0x000fe20000000092 */
[----:B------:R-:W2:Y:S01]  /*6760*/  MUFU.EX2 R186, R186 ;  /* 0x000000ba00ba7308 */ /* 0x000ea20000000800 */
[----:B------:R-:W3:Y:S02]  /*6770*/  LDSM.16.MT88.4 R152, [R205+0xa800] ;  /* 0x00a80000cd98783b */ /* 0x000ee40000004200 */
[----:B------:R-:W-:Y:S01]  /*6780*/  SHF.R.U32.HI R138, RZ, 0x8, R28 ;  /* 0x00000008ff8a7819 */ /* 0x000fe2000001161c */
[----:B------:R-:W-:Y:S01]  /*6790*/  FMUL.FTZ R28, R3, R168 ;  /* 0x000000a8031c7220 */ /* 0x000fe20000410000 */
[----:B------:R-:W-:Y:S01]  /*67a0*/  PRMT R149, R144, 0x5410, R151 ;  /* 0x0000541090957816 */ /* 0x000fe20000000097 */
[--C-:B------:R-:W-:Y:S01]  /*67b0*/  HSET2.LE.AND R179, R147, R245.reuse, PT ;  /* 0x000000f593b37233 */ /* 0x100fe20003803000 */
[----:B------:R-:W-:Y:S01]  /*67c0*/  LOP3.LUT R144, R137, 0xff, RZ, 0xc0, !PT ;  /* 0x000000ff89907812 */ /* 0x000fe200078ec0ff */
[----:B------:R-:W-:Y:S01]  /*67d0*/  FFMA.FTZ R3, R3, R225, R236 ;  /* 0x000000e103037223 */ /* 0x000fe200000100ec */
[----:B------:R-:W-:Y:S01]  /*67e0*/  PRMT R176, R139, 0x5410, R138 ;  /* 0x000054108bb07816 */ /* 0x000fe2000000008a */
[----:B------:R-:W4:Y:S01]  /*67f0*/  MUFU.EX2 R185, R185 ;  /* 0x000000b900b97308 */ /* 0x000f220000000800 */
[C---:B------:R-:W-:Y:S01]  /*6800*/  HMMA.16816.F32 R28, R180.reuse, R140, R28 ;  /* 0x0000008cb41c723c */ /* 0x040fe2000000181c */
[--C-:B------:R-:W-:Y:S01]  /*6810*/  SHF.R.U32.HI R139, RZ, 0x10, R137.reuse ;  /* 0x00000010ff8b7819 */ /* 0x100fe20000011689 */
[----:B------:R-:W-:Y:S01]  /*6820*/  FFMA.FTZ R0, R0, R224, R230 ;  /* 0x000000e000007223 */ /* 0x000fe200000100e6 */
[----:B------:R-:W-:Y:S01]  /*6830*/  LOP3.LUT R138, R137, 0xffff, RZ, 0xc0, !PT ;  /* 0x0000ffff898a7812 */ /* 0x000fe200078ec0ff */
[--C-:B------:R-:W-:Y:S01]  /*6840*/  HSET2.LE.AND R176, R176, R245.reuse, PT ;  /* 0x000000f5b0b07233 */ /* 0x100fe20003803000 */
[----:B------:R-:W-:Y:S01]  /*6850*/  LOP3.LUT R139, R139, 0xff, RZ, 0xc0, !PT ;  /* 0x000000ff8b8b7812 */ /* 0x000fe200078ec0ff */
[----:B------:R-:W-:Y:S01]  /*6860*/  FADD.FTZ R0, R229, R0 ;  /* 0x00000000e5007221 */ /* 0x000fe20000010000 */
[--C-:B------:R-:W-:Y:S01]  /*6870*/  SHF.R.U32.HI R140, RZ, 0x10, R148.reuse ;  /* 0x00000010ff8c7819 */ /* 0x100fe20000011694 */
[-C--:B------:R-:W-:Y:S01]  /*6880*/  HMMA.16816.F32 R124, R180, R142.reuse, R124 ;  /* 0x0000008eb47c723c */ /* 0x080fe2000000187c */
[----:B------:R-:W-:Y:S03]  /*6890*/  SHF.R.U32.HI R148, RZ, 0x18, R148 ;  /* 0x00000018ff947819 */ /* 0x000fe60000011694 */
[----:B------:R-:W-:Y:S01]  /*68a0*/  LOP3.LUT R140, R140, 0xff, RZ, 0xc0, !PT ;  /* 0x000000ff8c8c7812 */ /* 0x000fe200078ec0ff */
[----:B------:R-:W-:Y:S01]  /*68b0*/  FADD.FTZ R0, R222, R0 ;  /* 0x00000000de007221 */ /* 0x000fe20000010000 */
[----:B------:R-:W-:Y:S01]  /*68c0*/  SHF.R.U32.HI R141, RZ, 0x18, R137 ;  /* 0x00000018ff8d7819 */ /* 0x000fe20000011689 */
[--C-:B------:R-:W-:Y:S01]  /*68d0*/  HSET2.LE.AND R182, R146, R245.reuse, PT ;  /* 0x000000f592b67233 */ /* 0x100fe20003803000 */
[----:B------:R-:W-:Y:S01]  /*68e0*/  HMMA.16816.F32 R128, R172, R142, R128 ;  /* 0x0000008eac80723c */ /* 0x000fe20000001880 */
[----:B------:R-:W-:Y:S01]  /*68f0*/  PRMT R140, R140, 0x5410, R148 ;  /* 0x000054108c8c7816 */ /* 0x000fe20000000094 */
[----:B------:R-:W-:Y:S02]  /*6900*/  LDSM.16.MT88.4 R172, [R209+0xb800] ;  /* 0x00b80000d1ac783b */ /* 0x000fe40000004200 */
[----:B------:R-:W-:Y:S01]  /*6910*/  F2FP.PACK_AB R137, R201, R202 ;  /* 0x000000cac989723e */ /* 0x000fe200000000ff */
[--C-:B------:R-:W-:Y:S01]  /*6920*/  HSET2.LE.AND R183, R149, R245.reuse, PT ;  /* 0x000000f595b77233 */ /* 0x100fe20003803000 */
[----:B------:R-:W-:Y:S01]  /*6930*/  SHF.R.U32.HI R138, RZ, 0x8, R138 ;  /* 0x00000008ff8a7819 */ /* 0x000fe2000001168a */
[--C-:B------:R-:W-:Y:S01]  /*6940*/  HSET2.LE.AND R177, R140, R245.reuse, PT ;  /* 0x000000f58cb17233 */ /* 0x100fe20003803000 */
[----:B------:R-:W-:Y:S01]  /*6950*/  PRMT R141, R139, 0x5410, R141 ;  /* 0x000054108b8d7816 */ /* 0x000fe2000000008d */
[----:B------:R-:W-:Y:S03]  /*6960*/  FADD.FTZ R0, R203, R0 ;  /* 0x00000000cb007221 */ /* 0x000fe60000010000 */
[----:B------:R-:W-:Y:S01]  /*6970*/  LOP3.LUT R178, R178, R137, RZ, 0xc0, !PT ;  /* 0x00000089b2b27212 */ /* 0x000fe200078ec0ff */
[--C-:B------:R-:W-:Y:S01]  /*6980*/  HSET2.LE.AND R181, R141, R245.reuse, PT ;  /* 0x000000f58db57233 */ /* 0x100fe20003803000 */
[----:B-1----:R-:W-:Y:S02]  /*6990*/  F2FP.PACK_AB R140, R190, R191 ;  /* 0x000000bfbe8c723e */ /* 0x002fe400000000ff */
[----:B------:R-:W-:Y:S02]  /*69a0*/  F2FP.PACK_AB R137, R200, R198 ;  /* 0x000000c6c889723e */ /* 0x000fe400000000ff */
[----:B------:R-:W-:Y:S02]  /*69b0*/  F2FP.PACK_AB R139, R193, R192 ;  /* 0x000000c0c18b723e */ /* 0x000fe400000000ff */
[----:B------:R-:W-:Y:S02]  /*69c0*/  PRMT R144, R144, 0x5410, R138 ;  /* 0x0000541090907816 */ /* 0x000fe4000000008a */
[----:B------:R-:W-:Y:S02]  /*69d0*/  LOP3.LUT R179, R179, R137, RZ, 0xc0, !PT ;  /* 0x00000089b3b37212 */ /* 0x000fe400078ec0ff */
[----:B------:R-:W-:Y:S01]  /*69e0*/  LOP3.LUT R176, R176, R139, RZ, 0xc0, !PT ;  /* 0x0000008bb0b07212 */ /* 0x000fe200078ec0ff */
[----:B------:R-:W-:Y:S01]  /*69f0*/  HSET2.LE.AND R180, R144, R245, PT ;  /* 0x000000f590b47233 */ /* 0x000fe20003803000 */
[----:B------:R-:W-:Y:S02]  /*6a00*/  LOP3.LUT R177, R177, R140, RZ, 0xc0, !PT ;  /* 0x0000008cb1b17212 */ /* 0x000fe400078ec0ff */
[----:B------:R-:W-:Y:S02]  /*6a10*/  F2FP.PACK_AB R138, R195, R196 ;  /* 0x000000c4c38a723e */ /* 0x000fe400000000ff */
[----:B-----5:R-:W-:Y:S02]  /*6a20*/  F2FP.PACK_AB R137, R188, R189 ;  /* 0x000000bdbc89723e */ /* 0x020fe400000000ff */
[----:B------:R-:W-:Y:S01]  /*6a30*/  LOP3.LUT R182, R182, R138, RZ, 0xc0, !PT ;  /* 0x0000008ab6b67212 */ /* 0x000fe200078ec0ff */
[-C--:B---3--:R-:W-:Y:S01]  /*6a40*/  HMMA.16816.F32 R140, R176, R152.reuse, R4 ;  /* 0x00000098b08c723c */ /* 0x088fe20000001804 */
[----:B--2---:R-:W-:Y:S01]  /*6a50*/  F2FP.PACK_AB R138, R186, R187 ;  /* 0x000000bbba8a723e */ /* 0x004fe200000000ff */
[----:B------:R-:W1:Y:S01]  /*6a60*/  LDSM.16.MT88.4 R4, [R210+0xa800] ;  /* 0x00a80000d204783b */ /* 0x000e620000004200 */
[----:B----4-:R-:W-:Y:S02]  /*6a70*/  F2FP.PACK_AB R139, R185, R184 ;  /* 0x000000b8b98b723e */ /* 0x010fe400000000ff */
[----:B------:R-:W-:Y:S02]  /*6a80*/  LOP3.LUT R183, R183, R137, RZ, 0xc0, !PT ;  /* 0x00000089b7b77212 */ /* 0x000fe400078ec0ff */
[----:B------:R-:W-:Y:S02]  /*6a90*/  LOP3.LUT R180, R180, R138, RZ, 0xc0, !PT ;  /* 0x0000008ab4b47212 */ /* 0x000fe400078ec0ff */
[----:B------:R-:W-:Y:S03]  /*6aa0*/  LOP3.LUT R181, R181, R139, RZ, 0xc0, !PT ;  /* 0x0000008bb5b57212 */ /* 0x000fe600078ec0ff */
[----:B------:R-:W-:Y:S02]  /*6ab0*/  MOV R138, R2 ;  /* 0x00000002008a7202 */ /* 0x000fe40000000f00 */
[----:B------:R-:W-:Y:S02]  /*6ac0*/  MOV R137, R134 ;  /* 0x0000008600897202 */ /* 0x000fe40000000f00 */
[C---:B------:R-:W-:Y:S01]  /*6ad0*/  HMMA.16816.F32 R144, R180.reuse, R152, R8 ;  /* 0x00000098b490723c */ /* 0x040fe20000001808 */
[----:B------:R-:W2:Y:S07]  /*6ae0*/  LDSM.16.MT88.4 R8, [R209+0xa800] ;  /* 0x00a80000d108783b */ /* 0x000eae0000004200 */
[-C--:B------:R-:W-:Y:S01]  /*6af0*/  HMMA.16816.F32 R148, R180, R154.reuse, R12 ;  /* 0x0000009ab494723c */ /* 0x080fe2000000180c */
[----:B------:R-:W3:Y:S07]  /*6b00*/  LDSM.16.MT88.4 R12, [R205+0xb800] ;  /* 0x00b80000cd0c783b */ /* 0x000eee0000004200 */
[C---:B------:R-:W-:Y:S01]  /*6b10*/  HMMA.16816.F32 R152, R176.reuse, R154, R16 ;  /* 0x0000009ab098723c */ /* 0x040fe20000001810 */
[----:B------:R-:W4:Y:S07]  /*6b20*/  LDSM.16.MT88.4 R16, [R207+0xb800] ;  /* 0x00b80000cf10783b */ /* 0x000f2e0000004200 */
        /* <DEDUP_REMOVED lines=9> */
[----:B------:R-:W-:Y:S04]  /*6bc0*/  FADD.FTZ R4, R241, R4 ;  /* 0x00000004f1047221 */ /* 0x000fe80000010000 */
[C---:B------:R-:W-:Y:S01]  /*6bd0*/  HMMA.16816.F32 R64, R176.reuse, R6, R64 ;  /* 0x00000006b040723c */ /* 0x040fe20000001840 */
[----:B------:R-:W-:Y:S04]  /*6be0*/  FADD.FTZ R4, R242, R4 ;  /* 0x00000004f2047221 */ /* 0x000fe80000010000 */
[----:B------:R-:W-:Y:S02]  /*6bf0*/  FADD.FTZ R4, R191, R4 ;  /* 0x00000004bf047221 */ /* 0x000fe40000010000 */
[----:B------:R-:W-:Y:S01]  /*6c00*/  FADD.FTZ R6, R231, R3 ;  /* 0x00000003e7067221 */ /* 0x000fe20000010000 */
[-C--:B--2---:R-:W-:Y:S01]  /*6c10*/  HMMA.16816.F32 R68, R176, R8.reuse, R68 ;  /* 0x00000008b044723c */ /* 0x084fe20000001844 */
        /* <DEDUP_REMOVED lines=21> */
[----:B------:R-:W-:Y:S01]  /*6d70*/  FADD.FTZ R225, R195, R3 ;  /* 0x00000003c3e17221 */ /* 0x000fe20000010000 */
[----:B------:R-:W-:Y:S01]  /*6d80*/  MOV R3, R135 ;  /* 0x0000008700037202 */ /* 0x000fe20000000f00 */
[----:B------:R-:W-:Y:S01]  /*6d90*/  FADD.FTZ R224, R188, R0 ;  /* 0x00000000bce07221 */ /* 0x000fe20000010000 */
[----:B------:R-:W-:Y:S01]  /*6da0*/  MOV R0, R136 ;  /* 0x0000008800007202 */ /* 0x000fe20000000f00 */
        /* <DEDUP_REMOVED lines=15> */
.L_x_1245:
[----:B------:R-:W1:Y:S01]  /*6ea0*/  SHFL.BFLY PT, R0, R227, 0x2, 0x1f ;  /* 0x0c401f00e3007f89 */ /* 0x000e6200000e0000 */
[----:B------:R-:W2:Y:S01]  /*6eb0*/  S2UR UR6, SR_CTAID.Y ;  /* 0x00000000000679c3 */ /* 0x000ea20000002600 */
[----:B------:R-:W-:Y:S01]  /*6ec0*/  UISETP.NE.AND UP0, UPT, UR23, -0x1, UPT ;  /* 0xffffffff1700788c */ /* 0x000fe2000bf05270 */
[----:B------:R-:W-:Y:S01]  /*6ed0*/  BSSY B0, `(.L_x_1249) ;  /* 0x00001bb000007945 */ /* 0x000fe20003800000 */
[----:B------:R-:W3:Y:S01]  /*6ee0*/  SHFL.BFLY PT, R3, R226, 0x2, 0x1f ;  /* 0x0c401f00e2037f89 */ /* 0x000ee200000e0000 */
[----:B------:R-:W-:-:S02]  /*6ef0*/  ULDC.64 UR4, c[0x0][0x1e8] ;  /* 0x00007a0000047ab9 */ /* 0x000fc40000000a00 */
[----:B------:R-:W-:Y:S01]  /*6f00*/  ULDC.U8 UR9, c[0x0][0x328] ;  /* 0x0000ca0000097ab9 */ /* 0x000fe20000000000 */
[----:B------:R-:W4:Y:S01]  /*6f10*/  S2R R137, SR_TID.X ;  /* 0x0000000000897919 */ /* 0x000f220000002100 */
[----:B------:R-:W-:Y:S01]  /*6f20*/  UISETP.NE.AND UP3, UPT, UR9, URZ, UPT ;  /* 0x0000003f0900728c */ /* 0x000fe2000bf65270 */
[----:B------:R-:W5:Y:S01]  /*6f30*/  S2UR UR10, SR_CTAID.Z ;  /* 0x00000000000a79c3 */ /* 0x000f620000002700 */
[----:B------:R-:W-:Y:S02]  /*6f40*/  ULDC UR8, c[0x0][0x214] ;  /* 0x0000850000087ab9 */ /* 0x000fe40000000800 */
[----:B------:R-:W-:-:S04]  /*6f50*/  @UP0 UIMAD.WIDE.U32 UR12, UR23, UR4, URZ ;  /* 0x00000004170c02a5 */ /* 0x000fc8000f8e003f */
[----:B------:R-:W-:-:S03]  /*6f60*/  @UP0 UIMAD UR7, UR23, UR5, UR13 ;  /* 0x00000005170702a4 */ /* 0x000fc6000f8e020d */
[----:B------:R-:W-:Y:S01]  /*6f70*/  ULDC.64 UR4, c[0x0][0x1e0] ;  /* 0x0000780000047ab9 */ /* 0x000fe20000000a00 */
[----:B-1----:R-:W-:Y:S01]  /*6f80*/  FADD.FTZ R227, R0, R227 ;  /* 0x000000e300e37221 */ /* 0x002fe20000010000 */
[----:B--2---:R-:W-:Y:S01]  /*6f90*/  @!UP0 USHF.R.S32.HI UR11, URZ, 0x1f, UR6 ;  /* 0x0000001f3f0b8899 */ /* 0x004fe20008011406 */
[----:B------:R-:W1:Y:S01]  /*6fa0*/  SHFL.BFLY PT, R0, R225, 0x2, 0x1f ;  /* 0x0c401f00e1007f89 */ /* 0x000e6200000e0000 */
[----:B------:R-:W-:Y:S01]  /*6fb0*/  @!UP0 UIMAD.WIDE.U32 UR18, UR6, UR4, URZ ;  /* 0x00000004061282a5 */ /* 0x000fe2000f8e003f */
[----:B---3--:R-:W-:Y:S01]  /*6fc0*/  FADD.FTZ R226, R3, R226 ;  /* 0x000000e203e27221 */ /* 0x008fe20000010000 */
[----:B------:R-:W-:Y:S01]  /*6fd0*/  @!UP0 UIMAD UR11, UR11, UR4, URZ ;  /* 0x000000040b0b82a4 */ /* 0x000fe2000f8e023f */
[----:B------:R-:W2:Y:S01]  /*6fe0*/  SHFL.BFLY PT, R3, R224, 0x2, 0x1f ;  /* 0x0c401f00e0037f89 */ /* 0x000ea200000e0000 */
[----:B----4-:R-:W-:Y:S01]  /*6ff0*/  SHF.R.S32.HI R133, RZ, 0x1f, R137 ;  /* 0x0000001fff857819 */ /* 0x010fe20000011489 */
[----:B------:R-:W-:Y:S02]  /*7000*/  ULDC.U8 UR4, c[0x0][0x329] ;  /* 0x0000ca4000047ab9 */ /* 0x000fe40000000000 */
[----:B------:R-:W3:Y:S01]  /*7010*/  SHFL.BFLY PT, R4, R227, 0x1, 0x1f ;  /* 0x0c201f00e3047f89 */ /* 0x000ee200000e0000 */
[----:B------:R-:W-:Y:S01]  /*7020*/  UISETP.NE.AND UP2, UPT, UR4, URZ, UPT ;  /* 0x0000003f0400728c */ /* 0x000fe2000bf45270 */
[CC--:B------:R-:W-:Y:S01]  /*7030*/  LEA.HI R7, R133.reuse, R137.reuse, RZ, 0x2 ;  /* 0x0000008985077211 */ /* 0x0c0fe200078f10ff */
[----:B------:R-:W-:Y:S01]  /*7040*/  UISETP.EQ.AND UP3, UPT, UR4, URZ, UP3 ;  /* 0x0000003f0400728c */ /* 0x000fe20009f62270 */
[----:B------:R-:W4:Y:S01]  /*7050*/  SHFL.BFLY PT, R5, R226, 0x1, 0x1f ;  /* 0x0c201f00e2057f89 */ /* 0x000f2200000e0000 */
[----:B------:R-:W-:Y:S01]  /*7060*/  LEA.HI R133, R133, R137, RZ, 0x5 ;  /* 0x0000008985857211 */ /* 0x000fe200078f28ff */
[----:B------:R-:W-:Y:S01]  /*7070*/  @!UP0 UIMAD UR11, UR6, UR5, UR11 ;  /* 0x00000005060b82a4 */ /* 0x000fe2000f8e020b */
[--C-:B------:R-:W-:Y:S01]  /*7080*/  SHF.R.S32.HI R6, RZ, 0x2, R7.reuse ;  /* 0x00000002ff067819 */ /* 0x100fe20000011407 */
[----:B------:R-:W-:Y:S01]  /*7090*/  ULDC UR4, c[0x0][0x1c0] ;  /* 0x0000700000047ab9 */ /* 0x000fe20000000800 */
[----:B------:R-:W-:Y:S01]  /*70a0*/  SHF.R.S32.HI R26, RZ, 0x1f, R7 ;  /* 0x0000001fff1a7819 */ /* 0x000fe20000011407 */
[----:B------:R-:W-:-:S02]  /*70b0*/  ULDC UR5, c[0x0][0x234] ;  /* 0x00008d0000057ab9 */ /* 0x000fc40000000800 */
[----:B------:R-:W-:Y:S01]  /*70c0*/  @!UP2 UISETP.NE.AND UP1, UPT, UR9, URZ, UPT ;  /* 0x0000003f0900a28c */ /* 0x000fe2000bf25270 */
[----:B------:R-:W-:Y:S01]  /*70d0*/  LEA.HI R26, R26, R6, RZ, 0x3 ;  /* 0x000000061a1a7211 */ /* 0x000fe200078f18ff */
[----:B------:R-:W5:Y:S01]  /*70e0*/  S2UR UR9, SR_CTAID.X ;  /* 0x00000000000979c3 */ /* 0x000f620000002500 */
[----:B------:R-:W-:Y:S01]  /*70f0*/  @UP2 ULDC UR14, c[0x0][0x210] ;  /* 0x00008400000e2ab9 */ /* 0x000fe20000000800 */
[----:B-1----:R-:W-:Y:S01]  /*7100*/  FADD.FTZ R225, R0, R225 ;  /* 0x000000e100e17221 */ /* 0x002fe20000010000 */
[----:B------:R-:W-:Y:S01]  /*7110*/  MOV R0, 0x3f800000 ;  /* 0x3f80000000007802 */ /* 0x000fe20000000f00 */
[----:B------:R-:W-:Y:S01]  /*7120*/  @UP2 UIMAD UR14, UR14, UR8, URZ ;  /* 0x000000080e0e22a4 */ /* 0x000fe2000f8e023f */
[----:B------:R-:W-:Y:S01]  /*7130*/  LOP3.LUT R26, R26, 0xfffffff8, RZ, 0xc0, !PT ;  /* 0xfffffff81a1a7812 */ /* 0x000fe200078ec0ff */
[----:B--2---:R-:W-:Y:S01]  /*7140*/  FADD.FTZ R224, R3, R224 ;  /* 0x000000e003e07221 */ /* 0x004fe20000010000 */
[----:B------:R-:W-:Y:S02]  /*7150*/  @!UP2 USEL UR14, UR8, UR5, !UP1 ;  /* 0x00000005080ea287 */ /* 0x000fe4000c800000 */
[----:B------:R-:W-:Y:S01]  /*7160*/  IADD3 R26, R6, -R26, RZ ;  /* 0x8000001a061a7210 */ /* 0x000fe20007ffe0ff */
[----:B---3--:R-:W-:Y:S01]  /*7170*/  FADD.FTZ R227, R227, R4 ;  /* 0x00000004e3e37221 */ /* 0x008fe20000010000 */
[----:B------:R-:W1:Y:S01]  /*7180*/  SHFL.BFLY PT, R3, R224, 0x1, 0x1f ;  /* 0x0c201f00e0037f89 */ /* 0x000e6200000e0000 */
[----:B------:R-:W-:Y:S01]  /*7190*/  MOV R4, 0x3f800000 ;  /* 0x3f80000000047802 */ /* 0x000fe20000000f00 */
[----:B------:R-:W-:Y:S01]  /*71a0*/  @UP2 UMOV UR13, 0x1 ;  /* 0x00000001000d2882 */ /* 0x000fe20000000000 */
[----:B----4-:R-:W-:Y:S01]  /*71b0*/  FADD.FTZ R226, R226, R5 ;  /* 0x00000005e2e27221 */ /* 0x010fe20000010000 */
[----:B------:R-:W-:Y:S01]  /*71c0*/  FSETP.NE.FTZ.AND P6, PT, R227, RZ, PT ;  /* 0x000000ffe300720b */ /* 0x000fe20003fd5000 */
[----:B------:R-:W2:Y:S01]  /*71d0*/  SHFL.BFLY PT, R5, R225, 0x1, 0x1f ;  /* 0x0c201f00e1057f89 */ /* 0x000ea200000e0000 */
[----:B------:R-:W-:-:S02]  /*71e0*/  @!UP2 UIMAD UR13, UR14, UR4, URZ ;  /* 0x000000040e0da2a4 */ /* 0x000fc4000f8e023f */
[----:B------:R-:W-:Y:S01]  /*71f0*/  FSETP.NE.FTZ.AND P5, PT, R226, RZ, PT ;  /* 0x000000ffe200720b */ /* 0x000fe20003fb5000 */
[----:B------:R-:W-:Y:S02]  /*7200*/  @UP3 UIMAD UR16, UR6, UR8, URZ ;  /* 0x00000008061032a4 */ /* 0x000fe4000f8e023f */
[----:B------:R-:W-:Y:S02]  /*7210*/  @UP2 ULDC UR15, c[0x0][0x210] ;  /* 0x00008400000f2ab9 */ /* 0x000fe40000000800 */
[----:B------:R-:W-:Y:S02]  /*7220*/  UIMAD UR4, UR6, UR13, URZ ;  /* 0x0000000d060472a4 */ /* 0x000fe4000f8e023f */
[----:B------:R-:W-:Y:S02]  /*7230*/  @!UP2 UMOV UR15, 0x1 ;  /* 0x00000001000fa882 */ /* 0x000fe40000000000 */
[----:B------:R-:W3:Y:S01]  /*7240*/  @P6 MUFU.RCP R0, R227 ;  /* 0x000000e300006308 */ /* 0x000ee20000001000 */
[----:B------:R-:W-:-:S02]  /*7250*/  @UP3 USEL UR16, UR16, UR23, !UP0 ;  /* 0x0000001710103287 */ /* 0x000fc4000c000000 */
[----:B-----5:R-:W-:Y:S02]  /*7260*/  UIMAD UR9, UR9, UR15, URZ ;  /* 0x0000000f090972a4 */ /* 0x020fe4000f8e023f */
[----:B------:R-:W-:Y:S01]  /*7270*/  USEL UR4, UR4, URZ, !UP3 ;  /* 0x0000003f04047287 */ /* 0x000fe2000d800000 */
[----:B-1----:R-:W-:Y:S01]  /*7280*/  FADD.FTZ R224, R224, R3 ;  /* 0x00000003e0e07221 */ /* 0x002fe20000010000 */
[----:B------:R-:W-:Y:S01]  /*7290*/  LOP3.LUT R3, R7, 0x3ffffffc, RZ, 0xc0, !PT ;  /* 0x3ffffffc07037812 */ /* 0x000fe200078ec0ff */
[----:B------:R-:W1:Y:S01]  /*72a0*/  @P5 MUFU.RCP R4, R226 ;  /* 0x000000e200045308 */ /* 0x000e620000001000 */
[----:B------:R-:W-:Y:S02]  /*72b0*/  USHF.L.U32 UR9, UR9, 0x7, URZ ;  /* 0x0000000709097899 */ /* 0x000fe4000800063f */
[----:B------:R-:W-:Y:S01]  /*72c0*/  FSETP.NE.FTZ.AND P3, PT, R224, RZ, PT ;  /* 0x000000ffe000720b */ /* 0x000fe20003f75000 */
[----:B--2---:R-:W-:Y:S01]  /*72d0*/  FADD.FTZ R225, R225, R5 ;  /* 0x00000005e1e17221 */ /* 0x004fe20000010000 */
[----:B------:R-:W-:Y:S01]  /*72e0*/  IADD3 R137, -R3, R137, RZ ;  /* 0x0000008903897210 */ /* 0x000fe20007ffe1ff */
[----:B------:R-:W-:Y:S01]  /*72f0*/  UIMAD UR14, UR10, UR14, UR4 ;  /* 0x0000000e0a0e72a4 */ /* 0x000fe2000f8e0204 */
[----:B---3--:R-:W-:Y:S01]  /*7300*/  FMUL.FTZ R0, R0, c[0x0][0x2dc] ;  /* 0x0000b70000007a20 */ /* 0x008fe20000410000 */
[----:B------:R-:W-:Y:S01]  /*7310*/  MOV R3, 0x3f800000 ;  /* 0x3f80000000037802 */ /* 0x000fe20000000f00 */
[----:B------:R-:W-:Y:S01]  /*7320*/  @!UP3 UMOV UR24, URZ ;  /* 0x0000003f0018bc82 */ /* 0x000fe20008000000 */
[----:B------:R-:W-:Y:S01]  /*7330*/  FSETP.NE.FTZ.AND P4, PT, R225, RZ, PT ;  /* 0x000000ffe100720b */ /* 0x000fe20003f95000 */
[C---:B------:R-:W-:Y:S01]  /*7340*/  FMUL.FTZ R11, R0.reuse, R37 ;  /* 0x00000025000b7220 */ /* 0x040fe20000410000 */
[----:B------:R-:W-:Y:S01]  /*7350*/  @UP3 UMOV UR24, UR16 ;  /* 0x0000001000183c82 */ /* 0x000fe20008000000 */
[----:B------:R-:W-:Y:S01]  /*7360*/  FMUL.FTZ R140, R0, R140 ;  /* 0x0000008c008c7220 */ /* 0x000fe20000410000 */
[----:B------:R-:W-:Y:S01]  /*7370*/  R2P PR, R26, 0x6 ;  /* 0x000000061a007804 */ /* 0x000fe20000000000 */
[C---:B------:R-:W-:Y:S01]  /*7380*/  FMUL.FTZ R6, R0.reuse, R141 ;  /* 0x0000008d00067220 */ /* 0x040fe20000410000 */
[----:B------:R-:W-:Y:S01]  /*7390*/  @!UP3 UMOV UR25, URZ ;  /* 0x0000003f0019bc82 */ /* 0x000fe20008000000 */
[C---:B------:R-:W-:Y:S01]  /*73a0*/  FMUL.FTZ R152, R0.reuse, R152 ;  /* 0x0000009800987220 */ /* 0x040fe20000410000 */
[----:B------:R-:W-:Y:S01]  /*73b0*/  USHF.R.S32.HI UR4, URZ, 0x1f, UR9 ;  /* 0x0000001f3f047899 */ /* 0x000fe20008011409 */
[----:B------:R-:W-:Y:S01]  /*73c0*/  FMUL.FTZ R153, R0, R153 ;  /* 0x0000009900997220 */ /* 0x000fe20000410000 */
[----:B------:R-:W-:Y:S01]  /*73d0*/  F2FP.PACK_AB R6, R6, R140 ;  /* 0x0000008c0606723e */ /* 0x000fe200000000ff */
[C---:B------:R-:W-:Y:S01]  /*73e0*/  FMUL.FTZ R14, R0.reuse, R36 ;  /* 0x00000024000e7220 */ /* 0x040fe20000410000 */
[----:B------:R-:W-:Y:S01]  /*73f0*/  @UP3 USHF.R.S32.HI UR25, URZ, 0x1f, UR16 ;  /* 0x0000001f3f193899 */ /* 0x000fe20008011410 */
[C---:B------:R-:W-:Y:S01]  /*7400*/  FMUL.FTZ R22, R0.reuse, R48 ;  /* 0x0000003000167220 */ /* 0x040fe20000410000 */
[----:B------:R-:W2:Y:S01]  /*7410*/  @P4 MUFU.RCP R3, R225 ;  /* 0x000000e100034308 */ /* 0x000ea20000001000 */
        /* <DEDUP_REMOVED lines=12> */
[C---:B------:R-:W-:Y:S01]  /*74e0*/  FMUL.FTZ R69, R0.reuse, R69 ;  /* 0x0000004500457220 */ /* 0x040fe20000410000 */
[----:B------:R-:W-:Y:S01]  /*74f0*/  UIADD3.X UR4, UR4, UR25, UR5, UP2, UP1 ;  /* 0x0000001904047290 */ /* 0x000fe200097e2405 */
[C---:B------:R-:W-:Y:S01]  /*7500*/  FMUL.FTZ R80, R0.reuse, R80 ;  /* 0x0000005000507220 */ /* 0x040fe20000410000 */
[----:B------:R-:W-:Y:S01]  /*7510*/  @!UP0 UMOV UR12, UR18 ;  /* 0x00000012000c8c82 */ /* 0x000fe20008000000 */
[----:B------:R-:W-:-:S02]  /*7520*/  FMUL.FTZ R81, R0, R81 ;  /* 0x0000005100517220 */ /* 0x000fc40000410000 */
[C---:B------:R-:W-:Y:S02]  /*7530*/  FMUL.FTZ R84, R0.reuse, R84 ;  /* 0x0000005400547220 */ /* 0x040fe40000410000 */
[C---:B------:R-:W-:Y:S02]  /*7540*/  FMUL.FTZ R85, R0.reuse, R85 ;  /* 0x0000005500557220 */ /* 0x040fe40000410000 */
[C---:B------:R-:W-:Y:S02]  /*7550*/  FMUL.FTZ R96, R0.reuse, R96 ;  /* 0x0000006000607220 */ /* 0x040fe40000410000 */
[C---:B------:R-:W-:Y:S02]  /*7560*/  FMUL.FTZ R97, R0.reuse, R97 ;  /* 0x0000006100617220 */ /* 0x040fe40000410000 */
        /* <DEDUP_REMOVED lines=13> */
[----:B------:R-:W-:Y:S01]  /*7640*/  FMUL.FTZ R129, R0, R129 ;  /* 0x0000008100817220 */ /* 0x000fe20000410000 */
[----:B------:R-:W-:Y:S01]  /*7650*/  MOV R0, 0x3f800000 ;  /* 0x3f80000000007802 */ /* 0x000fe20000000f00 */
[----:B-1----:R-:W-:Y:S01]  /*7660*/  FMUL.FTZ R4, R4, c[0x0][0x2dc] ;  /* 0x0000b70004047a20 */ /* 0x002fe20000410000 */
[----:B------:R-:W-:Y:S01]  /*7670*/  F2FP.PACK_AB R33, R165, R164 ;  /* 0x000000a4a521723e */ /* 0x000fe200000000ff */
[----:B--2---:R-:W-:Y:S02]  /*7680*/  FMUL.FTZ R3, R3, c[0x0][0x2dc] ;  /* 0x0000b70003037a20 */ /* 0x004fe40000410000 */
[C---:B------:R-:W-:Y:S01]  /*7690*/  FMUL.FTZ R13, R4.reuse, R38 ;  /* 0x00000026040d7220 */ /* 0x040fe20000410000 */
[----:B------:R-:W1:Y:S01]  /*76a0*/  @P3 MUFU.RCP R0, R224 ;  /* 0x000000e000003308 */ /* 0x000e620000001000 */
        /* <DEDUP_REMOVED lines=9> */
[----:B------:R-:W-:-:S02]  /*7740*/  FMUL.FTZ R28, R4, R67 ;  /* 0x00000043041c7220 */ /* 0x000fc40000410000 */
[----:B------:R-:W-:Y:S01]  /*7750*/  FMUL.FTZ R144, R3, R144 ;  /* 0x0000009003907220 */ /* 0x000fe20000410000 */
[----:B------:R-:W-:Y:S01]  /*7760*/  F2FP.PACK_AB R21, R21, R19 ;  /* 0x000000131515723e */ /* 0x000fe200000000ff */
[----:B-1----:R-:W-:Y:S01]  /*7770*/  FMUL.FTZ R0, R0, c[0x0][0x2dc] ;  /* 0x0000b70000007a20 */ /* 0x002fe20000410000 */
[----:B------:R-:W-:Y:S01]  /*7780*/  F2FP.PACK_AB R19, R65, R37 ;  /* 0x000000254113723e */ /* 0x000fe200000000ff */
[----:B------:R-:W-:Y:S01]  /*7790*/  FMUL.FTZ R68, R3, R145 ;  /* 0x0000009103447220 */ /* 0x000fe20000410000 */
[----:B------:R-:W-:Y:S01]  /*77a0*/  F2FP.PACK_AB R65, R69, R132 ;  /* 0x000000844541723e */ /* 0x000fe200000000ff */
[C---:B------:R-:W-:Y:S01]  /*77b0*/  FMUL.FTZ R146, R0.reuse, R146 ;  /* 0x0000009200927220 */ /* 0x040fe20000410000 */
[----:B------:R-:W-:Y:S01]  /*77c0*/  MOV R69, 0x20 ;  /* 0x0000002000457802 */ /* 0x000fe20000000f00 */
        /* <DEDUP_REMOVED lines=49> */
[C---:B------:R-:W-:Y:S01]  /*7ae0*/  SHF.L.U32 R0, R26.reuse, 0x6, RZ ;  /* 0x000000061a007819 */ /* 0x040fe200000006ff */
[C---:B------:R-:W-:Y:S01]  /*7af0*/  FMUL.FTZ R148, R3.reuse, R148 ;  /* 0x0000009403947220 */ /* 0x040fe20000410000 */
[----:B------:R-:W-:Y:S01]  /*7b00*/  LOP3.LUT R26, R26, 0x1, RZ, 0xc0, !PT ;  /* 0x000000011a1a7812 */ /* 0x000fe200078ec0ff */
[C---:B------:R-:W-:Y:S01]  /*7b10*/  FMUL.FTZ R9, R3.reuse, R149 ;  /* 0x0000009503097220 */ /* 0x040fe20000410000 */
[----:B------:R-:W-:Y:S01]  /*7b20*/  LOP3.LUT R0, R0, 0x1c0, RZ, 0xc0, !PT ;  /* 0x000001c000007812 */ /* 0x000fe200078ec0ff */
[C---:B------:R-:W-:Y:S01]  /*7b30*/  FMUL.FTZ R40, R3.reuse, R40 ;  /* 0x0000002803287220 */ /* 0x040fe20000410000 */
[----:B------:R-:W-:Y:S01]  /*7b40*/  ISETP.NE.U32.AND P0, PT, R26, 0x1, PT ;  /* 0x000000011a00780c */ /* 0x000fe20003f05070 */
[C---:B------:R-:W-:Y:S01]  /*7b50*/  FMUL.FTZ R15, R3.reuse, R41 ;  /* 0x00000029030f7220 */ /* 0x040fe20000410000 */
[----:B------:R-:W-:Y:S01]  /*7b60*/  LEA.HI R0, R0, R0, RZ, 0x1d ;  /* 0x0000000000007211 */ /* 0x000fe200078fe8ff */
        /* <DEDUP_REMOVED lines=45> */
[----:B------:R-:W-:Y:S01]  /*7e40*/  LEA R3, R17, R137, 0x9 ;  /* 0x0000008911037211 */ /* 0x000fe200078e48ff */
[C---:B------:R-:W-:Y:S01]  /*7e50*/  FMUL.FTZ R142, R4.reuse, R142 ;  /* 0x0000008e048e7220 */ /* 0x040fe20000410000 */
[----:B------:R-:W-:Y:S01]  /*7e60*/  F2FP.PACK_AB R31, R31, R168 ;  /* 0x000000a81f1f723e */ /* 0x000fe200000000ff */
[C---:B------:R-:W-:Y:S01]  /*7e70*/  FMUL.FTZ R5, R4.reuse, R143 ;  /* 0x0000008f04057220 */ /* 0x040fe20000410000 */
[----:B------:R-:W-:Y:S01]  /*7e80*/  LEA R0, R3, R0, 0x1 ;  /* 0x0000000003007211 */ /* 0x000fe200078e08ff */
[C---:B------:R-:W-:Y:S01]  /*7e90*/  FMUL.FTZ R154, R4.reuse, R154 ;  /* 0x0000009a049a7220 */ /* 0x040fe20000410000 */
[----:B------:R-:W-:Y:S01]  /*7ea0*/  F2FP.PACK_AB R27, R27, R124 ;  /* 0x0000007c1b1b723e */ /* 0x000fe200000000ff */
[----:B------:R-:W-:Y:S01]  /*7eb0*/  FMUL.FTZ R7, R4, R155 ;  /* 0x0000009b04077220 */ /* 0x000fe20000410000 */
[----:B------:R-:W-:Y:S01]  /*7ec0*/  SHF.L.U32 R0, R0, 0x1, RZ ;  /* 0x0000000100007819 */ /* 0x000fe200000006ff */
[C---:B------:R-:W-:Y:S01]  /*7ed0*/  FMUL.FTZ R70, R4.reuse, R70 ;  /* 0x0000004604467220 */ /* 0x040fe20000410000 */
[----:B------:R-:W-:Y:S01]  /*7ee0*/  F2FP.PACK_AB R5, R5, R142 ;  /* 0x0000008e0505723e */ /* 0x000fe200000000ff */
[----:B------:R-:W-:Y:S01]  /*7ef0*/  FMUL.FTZ R64, R4, R71 ;  /* 0x0000004704407220 */ /* 0x000fe20000410000 */
[----:B------:R-:W-:Y:S01]  /*7f00*/  IADD3 R3, R0, -0x10, RZ ;  /* 0xfffffff000037810 */ /* 0x000fe20007ffe0ff */
[----:B------:R-:W-:Y:S01]  /*7f10*/  FMUL.FTZ R82, R4, R82 ;  /* 0x0000005204527220 */ /* 0x000fe20000410000 */
[----:B------:R-:W-:Y:S01]  /*7f20*/  @P0 IADD3 R3, R0, 0x10, RZ ;  /* 0x0000001000030810 */ /* 0x000fe20007ffe0ff */
[C---:B------:R-:W-:Y:S01]  /*7f30*/  FMUL.FTZ R83, R4.reuse, R83 ;  /* 0x0000005304537220 */ /* 0x040fe20000410000 */
[----:B------:R1:W-:Y:S01]  /*7f40*/  STS [R0], R6 ;  /* 0x0000000600007388 */ /* 0x0003e20000000800 */
[C---:B------:R-:W-:Y:S01]  /*7f50*/  FMUL.FTZ R86, R4.reuse, R86 ;  /* 0x0000005604567220 */ /* 0x040fe20000410000 */
[----:B------:R-:W-:Y:S01]  /*7f60*/  F2FP.PACK_AB R7, R7, R154 ;  /* 0x0000009a0707723e */ /* 0x000fe200000000ff */
[C---:B------:R-:W-:Y:S01]  /*7f70*/  FMUL.FTZ R87, R4.reuse, R87 ;  /* 0x0000005704577220 */ /* 0x040fe20000410000 */
[----:B------:R-:W-:Y:S01]  /*7f80*/  STS [R0+0x400], R5 ;  /* 0x0004000500007388 */ /* 0x000fe20000000800 */
[----:B------:R-:W-:Y:S01]  /*7f90*/  FMUL.FTZ R98, R4, R98 ;  /* 0x0000006204627220 */ /* 0x000fe20000410000 */
[----:B------:R-:W-:Y:S01]  /*7fa0*/  F2FP.PACK_AB R64, R64, R70 ;  /* 0x000000464040723e */ /* 0x000fe200000000ff */
[C---:B------:R-:W-:Y:S01]  /*7fb0*/  FMUL.FTZ R52, R4.reuse, R99 ;  /* 0x0000006304347220 */ /* 0x040fe20000410000 */
[----:B------:R-:W-:Y:S01]  /*7fc0*/  STS [R3+0x400], R7 ;  /* 0x0004000703007388 */ /* 0x000fe20000000800 */
        /* <DEDUP_REMOVED lines=15> */
[----:B-1----:R-:W-:Y:S01]  /*80c0*/  MOV R6, 0x40 ;  /* 0x0000004000067802 */ /* 0x002fe20000000f00 */
[----:B------:R-:W-:Y:S01]  /*80d0*/  FMUL.FTZ R32, R4, R167 ;  /* 0x000000a704207220 */ /* 0x000fe20000410000 */
[----:B------:R-:W-:Y:S01]  /*80e0*/  F2FP.PACK_AB R36, R36, R122 ;  /* 0x0000007a2424723e */ /* 0x000fe200000000ff */
[----:B------:R-:W-:Y:S01]  /*80f0*/  FMUL.FTZ R130, R4, R130 ;  /* 0x0000008204827220 */ /* 0x000fe20000410000 */
[----:B------:R-:W-:Y:S01]  /*8100*/  SEL R6, R6, 0xffffffc0, !P2 ;  /* 0xffffffc006067807 */ /* 0x000fe20005000000 */
[----:B------:R-:W-:Y:S01]  /*8110*/  FMUL.FTZ R131, R4, R131 ;  /* 0x0000008304837220 */ /* 0x000fe20000410000 */
[----:B------:R-:W-:-:S02]  /*8120*/  F2FP.PACK_AB R4, R153, R152 ;  /* 0x000000989904723e */ /* 0x000fc400000000ff */
[----:B------:R-:W-:Y:S02]  /*8130*/  F2FP.PACK_AB R32, R32, R166 ;  /* 0x000000a62020723e */ /* 0x000fe400000000ff */
[----:B------:R-:W-:Y:S01]  /*8140*/  F2FP.PACK_AB R28, R131, R130 ;  /* 0x00000082831c723e */ /* 0x000fe200000000ff */
[----:B------:R1:W-:Y:S04]  /*8150*/  STS [R3], R4 ;  /* 0x0000000403007388 */ /* 0x0003e80000000800 */
[----:B------:R-:W-:Y:S04]  /*8160*/  STS [R0+0x2000], R68 ;  /* 0x0020004400007388 */ /* 0x000fe80000000800 */
[----:B------:R2:W-:Y:S04]  /*8170*/  STS [R0+0x2400], R8 ;  /* 0x0024000800007388 */ /* 0x0005e80000000800 */
[----:B------:R3:W-:Y:S04]  /*8180*/  STS [R3+0x2000], R9 ;  /* 0x0020000903007388 */ /* 0x0007e80000000800 */
[----:B------:R4:W-:Y:S01]  /*8190*/  STS [R3+0x2400], R12 ;  /* 0x0024000c03007388 */ /* 0x0009e20000000800 */
[----:B-1----:R-:W-:-:S04]  /*81a0*/  SEL R4, R69, 0xffffffe0, !P1 ;  /* 0xffffffe045047807 */ /* 0x002fc80004800000 */
[----:B------:R-:W-:Y:S02]  /*81b0*/  IADD3 R5, R0, R4, RZ ;  /* 0x0000000400057210 */ /* 0x000fe40007ffe0ff */
[-C--:B------:R-:W-:Y:S02]  /*81c0*/  IADD3 R4, R4, R3.reuse, RZ ;  /* 0x0000000304047210 */ /* 0x080fe40007ffe0ff */
[-C--:B--2---:R-:W-:Y:S01]  /*81d0*/  IADD3 R8, R0, R6.reuse, RZ ;  /* 0x0000000600087210 */ /* 0x084fe20007ffe0ff */
[----:B------:R-:W-:Y:S01]  /*81e0*/  STS [R5], R11 ;  /* 0x0000000b05007388 */ /* 0x000fe20000000800 */
[-C--:B------:R-:W-:Y:S02]  /*81f0*/  IADD3 R7, R5, R6.reuse, RZ ;  /* 0x0000000605077210 */ /* 0x080fe40007ffe0ff */
[----:B---3--:R-:W-:Y:S01]  /*8200*/  IADD3 R9, R6, R3, RZ ;  /* 0x0000000306097210 */ /* 0x008fe20007ffe0ff */
[----:B------:R-:W-:Y:S01]  /*8210*/  STS [R5+0x400], R10 ;  /* 0x0004000a05007388 */ /* 0x000fe20000000800 */
[----:B------:R-:W-:-:S02]  /*8220*/  IADD3 R6, R4, R6, RZ ;  /* 0x0000000604067210 */ /* 0x000fc40007ffe0ff */
[----:B----4-:R-:W-:Y:S01]  /*8230*/  MOV R12, 0x7f800000 ;  /* 0x7f800000000c7802 */ /* 0x010fe20000000f00 */
[----:B------:R1:W-:Y:S04]  /*8240*/  STS [R4], R14 ;  /* 0x0000000e04007388 */ /* 0x0003e80000000800 */
[----:B------:R2:W-:Y:S04]  /*8250*/  STS [R4+0x400], R13 ;  /* 0x0004000d04007388 */ /* 0x0005e80000000800 */
[----:B------:R-:W-:Y:S04]  /*8260*/  STS [R5+0x2000], R15 ;  /* 0x0020000f05007388 */ /* 0x000fe80000000800 */
[----:B------:R-:W-:Y:S04]  /*8270*/  STS [R5+0x2400], R16 ;  /* 0x0024001005007388 */ /* 0x000fe80000000800 */
[----:B------:R-:W-:Y:S04]  /*8280*/  STS [R4+0x2000], R24 ;  /* 0x0020001804007388 */ /* 0x000fe80000000800 */
[----:B------:R-:W-:Y:S04]  /*8290*/  STS [R4+0x2400], R23 ;  /* 0x0024001704007388 */ /* 0x000fe80000000800 */
[----:B------:R-:W-:Y:S01]  /*82a0*/  STS [R8], R22 ;  /* 0x0000001608007388 */ /* 0x000fe20000000800 */
[----:B-1----:R-:W-:-:S03]  /*82b0*/  MOV R14, 0x7f800000 ;  /* 0x7f800000000e7802 */ /* 0x002fc60000000f00 */
[----:B------:R-:W-:Y:S01]  /*82c0*/  STS [R8+0x400], R21 ;  /* 0x0004001508007388 */ /* 0x000fe20000000800 */
[----:B--2---:R-:W-:-:S03]  /*82d0*/  MOV R13, 0x7f800000 ;  /* 0x7f800000000d7802 */ /* 0x004fc60000000f00 */
        /* <DEDUP_REMOVED lines=122> */
.L_x_1250:
[----:B--234-:R-:W-:Y:S05]  /*8a80*/  BSYNC B0 ;  /* 0x0000000000007941 */ /* 0x01cfea0003800000 */
.L_x_1249:
[----:B------:R-:W2:Y:S01]  /*8a90*/  LDL.LU.64 R4, [R1+0x18] ;  /* 0x0000180001047983 */ /* 0x000ea20000300a00 */
[----:B------:R-:W-:Y:S01]  /*8aa0*/  LEA.HI R0, R16, R15, RZ, 0x3 ;  /* 0x0000000f10007211 */ /* 0x000fe200078f18ff */
[----:B------:R-:W-:Y:S01]  /*8ab0*/  USHF.R.S32.HI UR6, URZ, 0x1f, UR10 ;  /* 0x0000001f3f067899 */ /* 0x000fe2000801140a */
[----:B------:R-:W-:Y:S01]  /*8ac0*/  BSSY B0, `(.L_x_1251) ;  /* 0x0000015000007945 */ /* 0x000fe20003800000 */
[----:B------:R-:W3:Y:S01]  /*8ad0*/  S2R R8, SR_CTAID.Z ;  /* 0x0000000000087919 */ /* 0x000ee20000002700 */
[----:B------:R-:W-:Y:S01]  /*8ae0*/  SHF.R.S32.HI R10, RZ, 0x3, R0 ;  /* 0x00000003ff0a7819 */ /* 0x000fe20000011400 */
[----:B------:R-:W-:-:S02]  /*8af0*/  ULDC.64 UR4, c[0x0][0x1f0] ;  /* 0x00007c0000047ab9 */ /* 0x000fc40000000a00 */
        /* <DEDUP_REMOVED lines=15> */
[----:B------:R2:W-:Y:S04]  /*8bf0*/  STG.E.128 [R4.64], R24 ;  /* 0x0000001804007986 */ /* 0x0005e8000c101d1a */
[----:B-1----:R2:W-:Y:S02]  /*8c00*/  STG.E.128 [R4.64+0x80], R20 ;  /* 0x0000801404007986 */ /* 0x0025e4000c101d1a */
.L_x_1252:
[----:B------:R-:W-:Y:S05]  /*8c10*/  BSYNC B0 ;  /* 0x0000000000007941 */ /* 0x000fea0003800000 */
.L_x_1251:
[----:B------:R-:W-:Y:S01]  /*8c20*/  IADD3 R0, R10, 0x10, RZ ;  /* 0x000000100a007810 */ /* 0x000fe20007ffe0ff */
[----:B------:R-:W-:Y:S03]  /*8c30*/  BSSY B0, `(.L_x_1253) ;  /* 0x000000f000007945 */ /* 0x000fe60003800000 */
[----:B------:R-:W-:-:S13]  /*8c40*/  ISETP.GE.AND P0, PT, R0, UR20, PT ;  /* 0x0000001400007c0c */ /* 0x000fda000bf06270 */
[----:B------:R-:W-:Y:S05]  /*8c50*/  @P0 BRA `(.L_x_1254) ;  /* 0x000000c000000947 */ /* 0x000fea0003800000 */
[----:B--2---:R-:W-:Y:S01]  /*8c60*/  IADD3 R4, P0, R246, 0x10, RZ ;  /* 0x00000010f6047810 */ /* 0x004fe20007f1e0ff */
        /* <DEDUP_REMOVED lines=11> */
.L_x_1254:
[----:B------:R-:W-:Y:S05]  /*8d20*/  BSYNC B0 ;  /* 0x0000000000007941 */ /* 0x000fea0003800000 */
.L_x_1253:
[----:B------:R-:W3:Y:S01]  /*8d30*/  LDL.LU R0, [R1+0x24] ;  /* 0x0000240001007983 */ /* 0x000ee20000300800 */
[----:B------:R-:W-:Y:S01]  /*8d40*/  BSSY B0, `(.L_x_1255) ;  /* 0x000000f000007945 */ /* 0x000fe20003800000 */
[----:B---3--:R-:W-:-:S13]  /*8d50*/  ISETP.GE.AND P0, PT, R0, UR20, PT ;  /* 0x0000001400007c0c */ /* 0x008fda000bf06270 */
        /* <DEDUP_REMOVED lines=13> */
.L_x_1256:
[----:B------:R-:W-:Y:S05]  /*8e30*/  BSYNC B0 ;  /* 0x0000000000007941 */ /* 0x000fea0003800000 */
.L_x_1255:
        /* <DEDUP_REMOVED lines=16> */
.L_x_1258:
[----:B------:R-:W-:Y:S05]  /*8f40*/  BSYNC B0 ;  /* 0x0000000000007941 */ /* 0x000fea0003800000 */
.L_x_1257:
        /* <DEDUP_REMOVED lines=16> */
.L_x_1260:
[----:B------:R-:W-:Y:S05]  /*9050*/  BSYNC B0 ;  /* 0x0000000000007941 */ /* 0x000fea0003800000 */
.L_x_1259:
[----:B------:R-:W3:Y:S01]  /*9060*/  LDL.LU R0, [R1+0x20] ;  /* 0x0000200001007983 */ /* 0x000ee20000300800 */
[----:B------:R-:W-:Y:S01]  /*9070*/  BSSY B0, `(.L_x_1261) ;  /* 0x000000f000007945 */ /* 0x000fe20003800000 */
[----:B---3--:R-:W-:-:S13]  /*9080*/  ISETP.GE.AND P0, PT, R0, UR20, PT ;  /* 0x0000001400007c0c */ /* 0x008fda000bf06270 */
[----:B------:R-:W-:Y:S05]  /*9090*/  @P0 BRA `(.L_x_1262) ;  /* 0x000000c000000947 */ /* 0x000fea0003800000 */
[----:B-12---:R-:W-:Y:S01]  /*90a0*/  IADD3 R4, P0, R246, 0x50, RZ ;  /* 0x00000050f6047810 */ /* 0x006fe20007f1e0ff */
        /* <DEDUP_REMOVED lines=11> */
.L_x_1262:
[----:B------:R-:W-:Y:S05]  /*9160*/  BSYNC B0 ;  /* 0x0000000000007941 */ /* 0x000fea0003800000 */
.L_x_1261:
        /* <DEDUP_REMOVED lines=16> */
.L_x_1264:
[----:B------:R-:W-:Y:S05]  /*9270*/  BSYNC B0 ;  /* 0x0000000000007941 */ /* 0x000fea0003800000 */
.L_x_1263:
[----:B------:R-:W3:Y:S02]  /*9280*/  LDL.LU R0, [R1+0x30] ;  /* 0x0000300001007983 */ /* 0x000ee40000300800 */
[----:B---3--:R-:W-:-:S13]  /*9290*/  ISETP.GE.AND P0, PT, R0, UR20, PT ;  /* 0x0000001400007c0c */ /* 0x008fda000bf06270 */
[----:B------:R-:W-:Y:S05]  /*92a0*/  @P0 EXIT ;  /* 0x000000000000094d */ /* 0x000fea0003800000 */
[----:B------:R-:W-:Y:S01]  /*92b0*/  IADD3 R6, P0, R246, 0x70, RZ ;  /* 0x00000070f6067810 */ /* 0x000fe20007f1e0ff */
        /* <DEDUP_REMOVED lines=12> */
.L_x_1241:
[----:B------:R-:W-:Y:S01]  /*9380*/  UISETP.NE.AND UP4, UPT, UR23, -0x1, UPT ;  /* 0xffffffff1700788c */ /* 0x000fe2000bf85270 */
[----:B------:R-:W-:Y:S01]  /*9390*/  LEA.HI R8, R24, R88, RZ, 0x3 ;  /* 0x0000005818087211 */ /* 0x000fe200078f18ff */
[----:B------:R-:W-:Y:S01]  /*93a0*/  ULDC.U8 UR15, c[0x0][0x329] ;  /* 0x0000ca40000f7ab9 */ /* 0x000fe20000000000 */
[----:B------:R-:W1:Y:S01]  /*93b0*/  S2R R12, SR_CTAID.Z ;  /* 0x00000000000c7919 */ /* 0x000e620000002700 */
[----:B------:R-:W-:Y:S01]  /*93c0*/  UISETP.NE.AND UP3, UPT, UR15, URZ, UPT ;  /* 0x0000003f0f00728c */ /* 0x000fe2000bf65270 */
[----:B------:R-:W-:Y:S01]  /*93d0*/  LOP3.LUT R0, R8, 0x1ffffff8, RZ, 0xc0, !PT ;  /* 0x1ffffff808007812 */ /* 0x000fe200078ec0ff */
[----:B------:R-:W-:Y:S01]  /*93e0*/  ULDC.64 UR4, c[0x0][0x1e0] ;  /* 0x0000780000047ab9 */ /* 0x000fe20000000a00 */
[----:B------:R-:W2:Y:S01]  /*93f0*/  S2R R6, SR_CTAID.X ;  /* 0x0000000000067919 */ /* 0x000ea20000002500 */
[----:B------:R-:W-:Y:S01]  /*9400*/  ULDC.64 UR6, c[0x0][0x1e8] ;  /* 0x00007a0000067ab9 */ /* 0x000fe20000000a00 */
[----:B------:R-:W-:Y:S01]  /*9410*/  SHF.R.S32.HI R8, RZ, 0x3, R8 ;  /* 0x00000003ff087819 */ /* 0x000fe20000011408 */
[----:B------:R-:W-:Y:S01]  /*9420*/  USHF.R.S32.HI UR14, URZ, 0x1f, UR10 ;  /* 0x0000001f3f0e7899 */ /* 0x000fe2000801140a */
[----:B------:R-:W-:Y:S01]  /*9430*/  IMAD.IADD R0, R88, 0x1, -R0 ;  /* 0x0000000158007824 */ /* 0x000fe200078e0a00 */
[----:B------:R-:W-:Y:S01]  /*9440*/  @!UP4 USHF.R.S32.HI UR17, URZ, 0x1f, UR11 ;  /* 0x0000001f3f11c899 */ /* 0x000fe2000801140b */
[----:B------:R-:W-:Y:S01]  /*9450*/  SHF.R.S32.HI R9, RZ, 0x1f, R8 ;  /* 0x0000001fff097819 */ /* 0x000fe20000011408 */
[----:B------:R-:W-:Y:S01]  /*9460*/  @UP4 UIMAD.WIDE.U32 UR8, UR23, UR6, URZ ;  /* 0x00000006170842a5 */ /* 0x000fe2000f8e003f */
[----:B------:R-:W-:Y:S01]  /*9470*/  IMAD.SHL.U32 R0, R0, 0x8, RZ ;  /* 0x0000000800007824 */ /* 0x000fe200078e00ff */
[----:B------:R-:W-:Y:S01]  /*9480*/  @!UP4 UIMAD UR17, UR17, UR4, URZ ;  /* 0x000000041111c2a4 */ /* 0x000fe2000f8e023f */
[----:B------:R-:W-:Y:S01]  /*9490*/  BSSY B0, `(.L_x_1265) ;  /* 0x0000037000007945 */ /* 0x000fe20003800000 */
[----:B------:R-:W-:-:S02]  /*94a0*/  ULDC.U8 UR16, c[0x0][0x328] ;  /* 0x0000ca0000107ab9 */ /* 0x000fc40000000000 */
[----:B------:R-:W-:Y:S02]  /*94b0*/  @!UP4 UIMAD.WIDE.U32 UR18, UR11, UR4, URZ ;  /* 0x000000040b12c2a5 */ /* 0x000fe4000f8e003f */
[----:B------:R-:W-:Y:S02]  /*94c0*/  @!UP4 UIMAD UR17, UR11, UR5, UR17 ;  /* 0x000000050b11c2a4 */ /* 0x000fe4000f8e0211 */
[----:B------:R-:W-:Y:S02]  /*94d0*/  UISETP.NE.AND UP2, UPT, UR16, URZ, UPT ;  /* 0x0000003f1000728c */ /* 0x000fe4000bf45270 */
[----:B------:R-:W-:Y:S02]  /*94e0*/  ULDC.64 UR4, c[0x0][0x1f0] ;  /* 0x00007c0000047ab9 */ /* 0x000fe40000000a00 */
[----:B------:R-:W-:Y:S02]  /*94f0*/  UIMAD UR4, UR14, UR4, URZ ;  /* 0x000000040e0472a4 */ /* 0x000fe4000f8e023f */
[----:B------:R-:W-:Y:S01]  /*9500*/  @!UP3 UISETP.NE.AND UP1, UPT, UR16, URZ, UPT ;  /* 0x0000003f1000b28c */ /* 0x000fe2000bf25270 */
[----:B--2---:R-:W-:Y:S01]  /*9510*/  IMAD.WIDE R6, R6, 0x80, R8 ;  /* 0x0000008006067825 */ /* 0x004fe200078e0208 */
[----:B------:R-:W-:-:S02]  /*9520*/  @UP4 UMOV UR14, UR8 ;  /* 0x00000008000e4c82 */ /* 0x000fc40008000000 */
[----:B------:R-:W-:Y:S02]  /*9530*/  @UP4 UIMAD UR7, UR23, UR7, UR9 ;  /* 0x00000007170742a4 */ /* 0x000fe4000f8e0209 */
[----:B------:R-:W-:Y:S02]  /*9540*/  ULDC UR13, c[0x0][0x214] ;  /* 0x00008500000d7ab9 */ /* 0x000fe40000000800 */
[----:B------:R-:W-:Y:S02]  /*9550*/  @UP3 ULDC UR8, c[0x0][0x210] ;  /* 0x0000840000083ab9 */ /* 0x000fe40000000800 */
[----:B------:R-:W-:Y:S02]  /*9560*/  UISETP.EQ.AND UP2, UPT, UR15, URZ, UP2 ;  /* 0x0000003f0f00728c */ /* 0x000fe40009742270 */
[----:B------:R-:W-:Y:S02]  /*9570*/  ULDC UR9, c[0x0][0x234] ;  /* 0x00008d0000097ab9 */ /* 0x000fe40000000800 */
[----:B------:R-:W-:-:S02]  /*9580*/  @UP3 UIMAD UR8, UR8, UR13, URZ ;  /* 0x0000000d080832a4 */ /* 0x000fc4000f8e023f */
[----:B------:R-:W-:Y:S02]  /*9590*/  @!UP3 USEL UR8, UR13, UR9, !UP1 ;  /* 0x000000090d08b287 */ /* 0x000fe4000c800000 */
[----:B------:R-:W-:Y:S02]  /*95a0*/  UISETP.NE.OR UP0, UPT, UR23, -0x1, !UP2 ;  /* 0xffffffff1700788c */ /* 0x000fe4000d705670 */
[----:B------:R-:W-:Y:S02]  /*95b0*/  ULDC UR6, c[0x0][0x1c0] ;  /* 0x0000700000067ab9 */ /* 0x000fe40000000800 */
[----:B------:R-:W-:Y:S02]  /*95c0*/  @UP3 UMOV UR15, 0x1 ;  /* 0x00000001000f3882 */ /* 0x000fe40000000000 */
[----:B------:R-:W-:Y:S02]  /*95d0*/  @!UP3 UIMAD UR15, UR8, UR6, URZ ;  /* 0x00000006080fb2a4 */ /* 0x000fe4000f8e023f */
[----:B------:R-:W-:-:S02]  /*95e0*/  @!UP4 UMOV UR14, UR18 ;  /* 0x00000012000ecc82 */ /* 0x000fc40008000000 */
[----:B------:R-:W-:Y:S01]  /*95f0*/  @!UP4 UIADD3 UR7, UR19, UR17, URZ ;  /* 0x000000111307c290 */ /* 0x000fe2000fffe03f */
[C---:B------:R-:W-:Y:S01]  /*9600*/  IADD3 R2, P0, R0.reuse, UR14, RZ ;  /* 0x0000000e00027c10 */ /* 0x040fe2000ff1e0ff */
[----:B------:R-:W-:Y:S02]  /*9610*/  UIADD3 UR12, -UR20, UR12, URZ ;  /* 0x0000000c140c7290 */ /* 0x000fe4000fffe13f */
[----:B------:R-:W-:Y:S02]  /*9620*/  UIMAD UR15, UR11, UR15, URZ ;  /* 0x0000000f0b0f72a4 */ /* 0x000fe4000f8e023f */
[----:B------:R-:W-:Y:S01]  /*9630*/  @!UP0 UIMAD UR23, UR11, UR13, URZ ;  /* 0x0000000d0b1782a4 */ /* 0x000fe2000f8e023f */
[----:B------:R-:W-:Y:S01]  /*9640*/  LEA.HI.X.SX32 R3, R0, UR7, 0x1, P0 ;  /* 0x0000000700037c11 */ /* 0x000fe200080f0eff */
[----:B------:R-:W-:Y:S01]  /*9650*/  USEL UR15, UR15, URZ, !UP2 ;  /* 0x0000003f0f0f7287 */ /* 0x000fe2000d000000 */
[----:B------:R-:W-:Y:S01]  /*9660*/  ISETP.GE.AND P0, PT, R8, UR12, PT ;  /* 0x0000000c08007c0c */ /* 0x000fe2000bf06270 */
[----:B------:R-:W-:-:S02]  /*9670*/  @UP3 ULDC UR21, c[0x0][0x210] ;  /* 0x0000840000153ab9 */ /* 0x000fc40000000800 */
[----:B------:R-:W-:Y:S01]  /*9680*/  @!UP3 UMOV UR21, 0x1 ;  /* 0x000000010015b882 */ /* 0x000fe20000000000 */
[----:B-1----:R-:W-:Y:S01]  /*9690*/  IMAD.WIDE.U32 R12, R12, c[0x0][0x1f0], R2 ;  /* 0x00007c000c0c7a25 */ /* 0x002fe200078e0002 */
[----:B------:R-:W-:Y:S02]  /*96a0*/  UIMAD UR15, UR10, UR8, UR15 ;  /* 0x000000080a0f72a4 */ /* 0x000fe4000f8e020f */
[----:B------:R-:W-:Y:S02]  /*96b0*/  UIMAD UR20, UR20, UR21, URZ ;  /* 0x00000015141472a4 */ /* 0x000fe4000f8e023f */
[----:B------:R-:W-:Y:S02]  /*96c0*/  @!UP2 UMOV UR24, URZ ;  /* 0x0000003f0018ac82 */ /* 0x000fe40008000000 */
[----:B------:R-:W-:Y:S02]  /*96d0*/  @UP2 UMOV UR24, UR23 ;  /* 0x0000001700182c82 */ /* 0x000fe40008000000 */
[----:B------:R-:W-:-:S02]  /*96e0*/  UIMAD UR4, UR10, UR5, UR4 ;  /* 0x000000050a0472a4 */ /* 0x000fc4000f8e0204 */
[----:B------:R-:W-:Y:S02]  /*96f0*/  @!UP2 UMOV UR25, URZ ;  /* 0x0000003f0019ac82 */ /* 0x000fe40008000000 */
[----:B------:R-:W-:Y:S02]  /*9700*/  USHF.R.S32.HI UR7, URZ, 0x1f, UR15 ;  /* 0x0000001f3f077899 */ /* 0x000fe4000801140f */
[----:B------:R-:W-:Y:S01]  /*9710*/  @UP2 USHF.R.S32.HI UR25, URZ, 0x1f, UR23 ;  /* 0x0000001f3f192899 */ /* 0x000fe20008011417 */
        /* <DEDUP_REMOVED lines=14> */
.L_x_1266:
[----:B------:R-:W-:Y:S05]  /*9800*/  BSYNC B0 ;  /* 0x0000000000007941 */ /* 0x000fea0003800000 */
.L_x_1265:
        /* <DEDUP_REMOVED lines=16> */
.L_x_1268:
[----:B------:R-:W-:Y:S05]  /*9910*/  BSYNC B0 ;  /* 0x0000000000007941 */ /* 0x000fea0003800000 */
.L_x_1267:
        /* <DEDUP_REMOVED lines=16> */
.L_x_1270:
[----:B------:R-:W-:Y:S05]  /*9a20*/  BSYNC B0 ;  /* 0x0000000000007941 */ /* 0x000fea0003800000 */
.L_x_1269:
        /* <DEDUP_REMOVED lines=16> */
.L_x_1272:
[----:B------:R-:W-:Y:S05]  /*9b30*/  BSYNC B0 ;  /* 0x0000000000007941 */ /* 0x000fea0003800000 */
.L_x_1271:
        /* <DEDUP_REMOVED lines=16> */
.L_x_1274:
[----:B------:R-:W-:Y:S05]  /*9c40*/  BSYNC B0 ;  /* 0x0000000000007941 */ /* 0x000fea0003800000 */
.L_x_1273:
        /* <DEDUP_REMOVED lines=16> */
.L_x_1276:
[----:B------:R-:W-:Y:S05]  /*9d50*/  BSYNC B0 ;  /* 0x0000000000007941 */ /* 0x000fea0003800000 */
.L_x_1275:
        /* <DEDUP_REMOVED lines=16> */
.L_x_1278:
[----:B------:R-:W-:Y:S05]  /*9e60*/  BSYNC B0 ;  /* 0x0000000000007941 */ /* 0x000fea0003800000 */
.L_x_1277:
        /* <DEDUP_REMOVED lines=16> */
.L_x_1280:
[----:B------:R-:W-:Y:S05]  /*9f70*/  BSYNC B0 ;  /* 0x0000000000007941 */ /* 0x000fea0003800000 */
.L_x_1279:
        /* <DEDUP_REMOVED lines=67> */
.L_x_1281:
        /* <DEDUP_REMOVED lines=13> */
.L_x_2393:


//--------------------- .text._ZN5flash16flash_fwd_kernelI23Flash_fwd_kernel_traitsILi128ELi128ELi32ELi4ELb0ELb0EN7cutlass6half_tE19Flash_kernel_traitsILi128ELi128ELi32ELi4ES3_EELb0ELb0ELb0ELb0ELb0ELb1ELb1ELb0EEEvNS_16Flash_fwd_paramsE --------------------------
	.section	.text._ZN5flash16flash_fwd_kernelI23Flash_fwd_kernel_traitsILi128ELi128ELi32ELi4ELb0ELb0EN7cutlass6half_tE19Flash_kernel_traitsILi128ELi128ELi32ELi4ES3_EELb0ELb0ELb0ELb0ELb0ELb1ELb1ELb0EEEvNS_16Flash_fwd_paramsE,"ax",@progbits
	.sectioninfo	@"SHI_REGISTERS=255"
	.align	128
        .global         _ZN5flash16flash_fwd_kernelI23Flash_fwd_kernel_traitsILi128ELi128ELi32ELi4ELb0ELb0EN7cutlass6half_tE19Flash_kernel_traitsILi128ELi128ELi32ELi4ES3_EELb0ELb0ELb0ELb0ELb0ELb1ELb1ELb0EEEvNS_16Flash_fwd_paramsE
        .type           _ZN5flash16flash_fwd_kernelI23Flash_fwd_kernel_traitsILi128ELi128ELi32ELi4ELb0ELb0EN7cutlass6half_tE19Flash_kernel_traitsILi128ELi128ELi32ELi4ES3_EELb0ELb0ELb0ELb0ELb0ELb1ELb1ELb0EEEvNS_16Flash_fwd_paramsE,@function
        .size           _ZN5flash16flash_fwd_kernelI23Flash_fwd_kernel_traitsILi128ELi128ELi32ELi4ELb0ELb0EN7cutlass6half_tE19Flash_kernel_traitsILi128ELi128ELi32ELi4ES3_EELb0ELb0ELb0ELb0ELb0ELb1ELb1ELb0EEEvNS_16Flash_fwd_paramsE,(.L_x_2394 - _ZN5flash16flash_fwd_kernelI23Flash_fwd_kernel_traitsILi128ELi128ELi32ELi4ELb0ELb0EN7cutlass6half_tE19Flash_kernel_traitsILi128ELi128ELi32ELi4ES3_EELb0ELb0ELb0ELb0ELb0ELb1ELb1ELb0EEEvNS_16Flash_fwd_paramsE)
        .other          _ZN5flash16flash_fwd_kernelI23Flash_fwd_kernel_traitsILi128ELi128ELi32ELi4ELb0ELb0EN7cutlass6half_tE19Flash_kernel_traitsILi128ELi128ELi32ELi4ES3_EELb0ELb0ELb0ELb0ELb0ELb1ELb1ELb0EEEvNS_16Flash_fwd_paramsE,@"STO_CUDA_ENTRY STV_DEFAULT"
_ZN5flash16flash_fwd_kernelI23Flash_fwd_kernel_traitsILi128ELi128ELi32ELi4ELb0ELb0EN7cutlass6half_tE19Flash_kernel_traitsILi128ELi128ELi32ELi4ES3_EELb0ELb0ELb0ELb0ELb0ELb1ELb1ELb0EEEvNS_16Flash_fwd_paramsE:
.text._ZN5flash16flash_fwd_kernelI23Flash_fwd_kernel_traitsILi128ELi128ELi32ELi4ELb0ELb0EN7cutlass6half_tE19Flash_kernel_traitsILi128ELi128ELi32ELi4ES3_EELb0ELb0ELb0ELb0ELb0ELb1ELb1ELb0EEEvNS_16Flash_fwd_paramsE:
        /* <DEDUP_REMOVED lines=36> */
.L_x_1282:
[----:B-1----:R-:W-:Y:S02]  /*0240*/  MOV R0, c[0x0][0x218] ;  /* 0x0000860000007a02 */ /* 0x002fe40000000f00 */
.L_x_1283:
        /* <DEDUP_REMOVED lines=44> */
.L_x_1285:
        /* <DEDUP_REMOVED lines=42> */
.L_x_1286:
[----:B------:R-:W-:Y:S01]  /*07b0*/  SHF.R.S32.HI R29, RZ, 0x1f, R114 ;  /* 0x0000001fff1d7819 */ /* 0x000fe20000011472 */
[----:B------:R-:W-:Y:S01]  /*07c0*/  IMAD.IADD R31, R14, 0x1, -R12 ;  /* 0x000000010e1f7824 */ /* 0x000fe200078e0a0c */
[----:B------:R-:W-:Y:S01]  /*07d0*/  LEA.HI.SX32 R112, R228, 0xffffffff, 0x1b ;  /* 0xffffffffe4707811 */ /* 0x000fe200078fdaff */
[----:B------:R-:W-:Y:S01]  /*07e0*/  IMAD R7, R7, c[0x0][0x1a8], RZ ;  /* 0x00006a0007077a24 */ /* 0x000fe200078e02ff */
[----:B------:R-:W-:Y:S02]  /*07f0*/  LEA.HI R2, R29, R114, RZ, 0x3 ;  /* 0x000000721d027211 */ /* 0x000fe400078f18ff */
[----:B------:R-:W-:Y:S01]  /*0800*/  STL [R1+0x4], R31 ;  /* 0x0000041f01007387 */ /* 0x000fe20000100800 */
[----:B------:R-:W-:Y:S01]  /*0810*/  IMAD R7, R16, c[0x0][0x1ac], R7 ;  /* 0x00006b0010077a24 */ /* 0x000fe200078e0207 */
[----:B------:R-:W-:-:S02]  /*0820*/  LOP3.LUT R0, R2, 0xfffffff8, RZ, 0xc0, !PT ;  /* 0xfffffff802007812 */ /* 0x000fc400078ec0ff */
        /* <DEDUP_REMOVED lines=20> */
[----:B------:R-:W-:Y:S01]  /*0970*/  LOP3.LUT R10, R6, R0, RZ, 0x3c, !PT ;  /* 0x00000000060a7212 */ /* 0x000fe200078e3cff */
[----:B------:R-:W-:Y:S01]  /*0980*/  STL.64 [R1+0x8], R32 ;  /* 0x0000082001007387 */ /* 0x000fe20000100a00 */
        /* <DEDUP_REMOVED lines=107> */
[----:B------:R-:W-:Y:S01]  /*1040*/  IMAD.WIDE.U32 R4, R2, c[0x0][0x198], R34 ;  /* 0x0000660002047a25 */ /* 0x000fe200078e0022 */
        /* <DEDUP_REMOVED lines=17> */
[C---:B------:R-:W-:Y:S01]  /*1160*/  IMAD R6, R22.reuse, c[0x0][0x1b4], R0 ;  /* 0x00006d0016067a24 */ /* 0x040fe200078e0200 */
[----:B------:R-:W-:Y:S01]  /*1170*/  LOP3.LUT R0, R15, 0xfffffff0, RZ, 0xc0, !PT ;  /* 0xfffffff00f007812 */ /* 0x000fe200078ec0ff */
[----:B------:R-:W-:Y:S02]  /*1180*/  IMAD R7, R117, R112, RZ ;  /* 0x0000007075077224 */ /* 0x000fe400078e02ff */
[----:B------:R-:W-:-:S04]  /*1190*/  IMAD.WIDE.U32 R32, R22, c[0x0][0x1b0], R4 ;  /* 0x00006c0016207a25 */ /* 0x000fc800078e0004 */
[C---:B------:R-:W-:Y:S01]  /*11a0*/  IMAD.WIDE.U32 R4, R2.reuse, c[0x0][0x1a0], R34 ;  /* 0x0000680002047a25 */ /* 0x040fe200078e0022 */
[----:B------:R1:W-:Y:S03]  /*11b0*/  STL.64 [R1+0x20], R32 ;  /* 0x0000202001007387 */ /* 0x0003e60000100a00 */
        /* <DEDUP_REMOVED lines=8> */
[----:B------:R-:W-:Y:S01]  /*1240*/  IADD3.X R11, R26, R5, R3, P2, !PT ;  /* 0x000000051a0b7210 */ /* 0x000fe200017fe403 */
[----:B------:R-:W-:Y:S02]  /*1250*/  STL.64 [R1+0x10], R118 ;  /* 0x0000107601007387 */ /* 0x000fe40000100a00 */
[----:B------:R-:W-:Y:S01]  /*1260*/  IMAD.IADD R3, R9, 0x1, R6 ;  /* 0x0000000109037824 */ /* 0x000fe200078e0206 */
[----:B------:R-:W-:Y:S01]  /*1270*/  @!P6 LEA R6, P2, R8, c[0x0][0x168], 0x1 ;  /* 0x00005a000806ea11 */ /* 0x000fe200078408ff */
[----:B------:R-:W-:-:S02]  /*1280*/  IMAD.IADD R15, R12, 0x1, -R4 ;  /* 0x000000010c0f7824 */ /* 0x000fc400078e0a04 */
        /* <DEDUP_REMOVED lines=11> */
[----:B-1----:R-:W-:Y:S01]  /*1340*/  IMAD.WIDE.U32 R32, R22, c[0x0][0x1b8], R10 ;  /* 0x00006e0016207a25 */ /* 0x002fe200078e000a */
[----:B------:R-:W-:-:S02]  /*1350*/  @!P5 LEA.HI.X R5, R8, c[0x0][0x16c], R3, 0x1, P2 ;  /* 0x00005b000805da11 */ /* 0x000fc400010f0c03 */
[----:B------:R-:W-:Y:S01]  /*1360*/  LOP3.LUT R9, R14, 0xfffffff8, RZ, 0xc0, !PT ;  /* 0xfffffff80e097812 */ /* 0x000fe200078ec0ff */
[----:B------:R-:W-:Y:S01]  /*1370*/  IMAD.SHL.U32 R3, R2, 0x8, RZ ;  /* 0x0000000802037824 */ /* 0x000fe200078e00ff */
[----:B------:R-:W-:Y:S01]  /*1380*/  STL.64 [R1+0x18], R32 ;  /* 0x0000182001007387 */ /* 0x000fe20000100a00 */
[----:B------:R-:W-:Y:S02]  /*1390*/  IMAD.IADD R24, R33, 0x1, R12 ;  /* 0x0000000121187824 */ /* 0x000fe400078e020c */
[----:B------:R-:W-:Y:S01]  /*13a0*/  IMAD.IADD R23, R0, 0x1, -R9 ;  /* 0x0000000100177824 */ /* 0x000fe200078e0a09 */
[----:B------:R1:W-:Y:S01]  /*13b0*/  @!P5 LDGSTS.E.BYPASS.LTC128B.128 [R227+0x8800], [R4.64] ;  /* 0x0880000004e3dfae */ /* 0x0003e2000b901d46 */
[----:B------:R-:W-:Y:S02]  /*13c0*/  IMAD R0, R18, c[0x0][0x1a0], RZ ;  /* 0x0000680012007a24 */ /* 0x000fe400078e02ff */
[C---:B------:R-:W-:Y:S01]  /*13d0*/  IMAD.WIDE.U32 R8, R112.reuse, c[0x0][0x1a0], RZ ;  /* 0x0000680070087a25 */ /* 0x040fe200078e00ff */
[----:B------:R1:W-:Y:S04]  /*13e0*/  @!P5 LDGSTS.E.BYPASS.LTC128B.128 [R227+0x9800], [R4.64+0x80] ;  /* 0x0980008004e3dfae */ /* 0x0003e8000b901d46 */
[----:B------:R-:W0:Y:S04]  /*13f0*/  LDGDEPBAR ;  /* 0x00000000000079af */ /* 0x000e280000000000 */
[----:B------:R-:W-:Y:S01]  /*1400*/  STL [R1+0x28], R24 ;  /* 0x0000281801007387 */ /* 0x000fe20000100800 */
[----:B----4-:R-:W-:-:S04]  /*1410*/  IMAD R6, R112, c[0x0][0x1a4], R0 ;  /* 0x0000690070067a24 */ /* 0x010fc800078e0200 */
[----:B------:R-:W-:Y:S02]  /*1420*/  IMAD.IADD R6, R9, 0x1, R6 ;  /* 0x0000000109067824 */ /* 0x000fe400078e0206 */
[----:B-1----:R-:W-:Y:S01]  /*1430*/  IMAD.SHL.U32 R4, R25, 0x40, RZ ;  /* 0x0000004019047824 */ /* 0x002fe200078e00ff */
        /* <DEDUP_REMOVED lines=39> */
[----:B------:R-:W-:Y:S01]  /*16b0*/  IADD3 R2, R212, 0x8000, RZ ;  /* 0x00008000d4027810 */ /* 0x000fe20007ffe0ff */
[----:B------:R-:W-:Y:S01]  /*16c0*/  IMAD.SHL.U32 R3, R114, 0x2, RZ ;  /* 0x0000000272037824 */ /* 0x000fe200078e00ff */
[----:B------:R-:W-:Y:S01]  /*16d0*/  @P3 STS.128 [R227+0xa800], RZ ;  /* 0x00a800ffe3003388 */ /* 0x000fe20000000c00 */
[----:B------:R-:W-:-:S02]  /*16e0*/  R2P PR, R23, 0x6 ;  /* 0x0000000617007804 */ /* 0x000fc40000000000 */
[----:B------:R-:W-:Y:S01]  /*16f0*/  IADD3 R223, R212, 0x8020, RZ ;  /* 0x00008020d4df7810 */ /* 0x000fe20007ffe0ff */
[----:B------:R-:W-:Y:S01]  /*1700*/  @P3 STS.128 [R227+0xb800], RZ ;  /* 0x00b800ffe3003388 */ /* 0x000fe20000000c00 */
[----:B------:R-:W-:Y:S02]  /*1710*/  LOP3.LUT R3, R3, 0x6, RZ, 0xc0, !PT ;  /* 0x0000000603037812 */ /* 0x000fe400078ec0ff */
[----:B------:R-:W-:Y:S01]  /*1720*/  SEL R0, R0, 0x20, P2 ;  /* 0x0000002000007807 */ /* 0x000fe20001000000 */
[----:B------:R-:W-:Y:S01]  /*1730*/  @!PT LDS RZ, [RZ] ;  /* 0x00000000fffff984 */ /* 0x000fe20000000800 */
[----:B------:R-:W-:Y:S01]  /*1740*/  @!PT LDS RZ, [RZ] ;  /* 0x00000000fffff984 */ /* 0x000fe20000000800 */
[----:B------:R-:W-:Y:S01]  /*1750*/  @!PT LDS RZ, [RZ] ;  /* 0x00000000fffff984 */ /* 0x000fe20000000800 */
[----:B------:R4:W-:Y:S04]  /*1760*/  @!P3 LDGSTS.E.BYPASS.LTC128B.128 [R227+0xa800], [R4.64] ;  /* 0x0a80000004e3bfae */ /* 0x0009e8000b901d46 */
[----:B------:R4:W-:Y:S01]  /*1770*/  @!P3 LDGSTS.E.BYPASS.LTC128B.128 [R227+0xb800], [R4.64+0x80] ;  /* 0x0b80008004e3bfae */ /* 0x0009e2000b901d46 */
[----:B------:R-:W-:-:S03]  /*1780*/  IMAD R222, R0, 0x2, R214 ;  /* 0x0000000200de7824 */ /* 0x000fc600078e02d6 */
[----:B------:R-:W-:Y:S04]  /*1790*/  LDSM.16.M88.4 R12, [R212+0x8000] ;  /* 0x00800000d40c783b */ /* 0x000fe80000000200 */
[----:B------:R-:W5:Y:S04]  /*17a0*/  LDSM.16.M88.4 R8, [R214+0x2000] ;  /* 0x00200000d608783b */ /* 0x000f680000000200 */
[----:B---3--:R-:W3:Y:S04]  /*17b0*/  LDSM.16.M88.4 R16, [R214] ;  /* 0x00000000d610783b */ /* 0x008ee80000000200 */
[----:B------:R-:W1:Y:S04]  /*17c0*/  LDSM.16.M88.4 R28, [R212+0x8800] ;  /* 0x00880000d41c783b */ /* 0x000e680000000200 */
[----:B------:R-:W0:Y:S01]  /*17d0*/  LDGDEPBAR ;  /* 0x00000000000079af */ /* 0x000e220000000000 */
[----:B----4-:R-:W-:-:S05]  /*17e0*/  IMAD.MOV.U32 R4, RZ, RZ, 0x10 ;  /* 0x00000010ff047424 */ /* 0x010fca00078e00ff */
[----:B------:R-:W-:Y:S02]  /*17f0*/  SEL R4, R4, 0xfffffff0, !P1 ;  /* 0xfffffff004047807 */ /* 0x000fe40004800000 */
[----:B------:R-:W-:-:S03]  /*1800*/  R2P PR, R25, 0x6 ;  /* 0x0000000619007804 */ /* 0x000fc60000000000 */
[----:B------:R-:W-:-:S04]  /*1810*/  IMAD R216, R4, 0x2, R214 ;  /* 0x0000000204d87824 */ /* 0x000fc800078e02d6 */
[----:B------:R-:W-:Y:S01]  /*1820*/  IMAD R221, R0, 0x2, R216 ;  /* 0x0000000200dd7824 */ /* 0x000fe200078e02d8 */
[----:B--2---:R-:W-:Y:S04]  /*1830*/  LDSM.16.M88.4 R20, [R216+0x2000] ;  /* 0x00200000d814783b */ /* 0x004fe80000000200 */
[----:B------:R-:W-:Y:S01]  /*1840*/  LDSM.16.M88.4 R24, [R216] ;  /* 0x00000000d818783b */ /* 0x000fe20000000200 */
[----:B------:R-:W-:Y:S01]  /*1850*/  @P1 IADD3 R223, R2, -0x20, RZ ;  /* 0xffffffe002df1810 */ /* 0x000fe20007ffe0ff */
[----:B------:R-:W-:Y:S01]  /*1860*/  IMAD.MOV.U32 R2, RZ, RZ, 0x40 ;  /* 0x00000040ff027424 */ /* 0x000fe200078e00ff */
[----:B-----5:R-:W-:Y:S02]  /*1870*/  HMMA.16816.F32 R36, R8, R12, RZ ;  /* 0x0000000c0824723c */ /* 0x020fe400000018ff */
[----:B------:R-:W-:Y:S01]  /*1880*/  IADD3 R226, R223, 0x800, RZ ;  /* 0x00000800dfe27810 */ /* 0x000fe20007ffe0ff */
[----:B------:R-:W2:Y:S01]  /*1890*/  LDSM.16.M88.4 R32, [R223] ;  /* 0x00000000df20783b */ /* 0x000ea20000000200 */
[----:B------:R-:W-:-:S02]  /*18a0*/  SEL R2, R2, 0xffffffc0, !P2 ;  /* 0xffffffc002027807 */ /* 0x000fc40005000000 */
[C---:B------:R-:W-:Y:S01]  /*18b0*/  IADD3 R225, R223.reuse, 0x1000, RZ ;  /* 0x00001000dfe17810 */ /* 0x040fe20007ffe0ff */
[----:B------:R-:W4:Y:S01]  /*18c0*/  LDSM.16.M88.4 R56, [R223+0x800] ;  /* 0x00080000df38783b */ /* 0x000f220000000200 */
[----:B---3--:R-:W-:Y:S01]  /*18d0*/  HMMA.16816.F32 R44, R16, R12, RZ ;  /* 0x0000000c102c723c */ /* 0x008fe200000018ff */
[----:B------:R-:W-:Y:S01]  /*18e0*/  IMAD.IADD R220, R212, 0x1, R2 ;  /* 0x00000001d4dc7824 */ /* 0x000fe200078e0202 */
[----:B------:R-:W-:Y:S01]  /*18f0*/  IADD3 R224, R223, 0x1800, RZ ;  /* 0x00001800dfe07810 */ /* 0x000fe20007ffe0ff */
[----:B------:R-:W-:-:S03]  /*1900*/  IMAD.IADD R219, R2, 0x1, R223 ;  /* 0x0000000102db7824 */ /* 0x000fc600078e02df */
[----:B------:R-:W-:Y:S02]  /*1910*/  LDSM.16.M88.4 R48, [R220+0x8000] ;  /* 0x00800000dc30783b */ /* 0x000fe40000000200 */
[C---:B-1----:R-:W-:Y:S08]  /*1920*/  HMMA.16816.F32 R52, R8.reuse, R28, RZ ;  /* 0x0000001c0834723c */ /* 0x042ff000000018ff */
[C---:B------:R-:W-:Y:S08]  /*1930*/  HMMA.16816.F32 R60, R8.reuse, R14, RZ ;  /* 0x0000000e083c723c */ /* 0x040ff000000018ff */
[----:B------:R-:W-:Y:S01]  /*1940*/  HMMA.16816.F32 R40, R8, R30, RZ ;  /* 0x0000001e0828723c */ /* 0x000fe200000018ff */
[----:B------:R-:W1:Y:S07]  /*1950*/  LDSM.16.M88.4 R8, [R222+0x2000] ;  /* 0x00200000de08783b */ /* 0x000e6e0000000200 */
[----:B------:R-:W-:Y:S01]  /*1960*/  HMMA.16816.F32 R80, R16, R14, RZ ;  /* 0x0000000e1050723c */ /* 0x000fe200000018ff */
[----:B------:R-:W3:Y:S07]  /*1970*/  LDSM.16.M88.4 R12, [R222] ;  /* 0x00000000de0c783b */ /* 0x000eee0000000200 */
[----:B--2---:R-:W-:Y:S08]  /*1980*/  HMMA.16816.F32 R36, R20, R32, R36 ;  /* 0x000000201424723c */ /* 0x004ff00000001824 */
[C---:B------:R-:W-:Y:S08]  /*1990*/  HMMA.16816.F32 R72, R16.reuse, R28, RZ ;  /* 0x0000001c1048723c */ /* 0x040ff000000018ff */
[----:B------:R-:W-:Y:S01]  /*19a0*/  HMMA.16816.F32 R84, R16, R30, RZ ;  /* 0x0000001e1054723c */ /* 0x000fe200000018ff */
[----:B------:R-:W-:Y:S07]  /*19b0*/  LDSM.16.M88.4 R16, [R220+0x8800] ;  /* 0x00880000dc10783b */ /* 0x000fee0000000200 */
[----:B------:R-:W-:Y:S01]  /*19c0*/  HMMA.16816.F32 R64, R24, R32, R44 ;  /* 0x000000201840723c */ /* 0x000fe2000000182c */
[----:B------:R-:W-:Y:S07]  /*19d0*/  LDSM.16.M88.4 R44, [R221] ;  /* 0x00000000dd2c783b */ /* 0x000fee0000000200 */
[C---:B----4-:R-:W-:Y:S01]  /*19e0*/  HMMA.16816.F32 R88, R20.reuse, R56, R52 ;  /* 0x000000381458723c */ /* 0x050fe20000001834 */
[----:B------:R-:W-:Y:S07]  /*19f0*/  LDSM.16.M88.4 R52, [R219] ;  /* 0x00000000db34783b */ /* 0x000fee0000000200 */
[----:B------:R-:W-:Y:S01]  /*1a00*/  HMMA.16816.F32 R92, R20, R58, R40 ;  /* 0x0000003a145c723c */ /* 0x000fe20000001828 */
[----:B------:R-:W2:Y:S07]  /*1a10*/  LDSM.16.M88.4 R40, [R221+0x2000] ;  /* 0x00200000dd28783b */ /* 0x000eae0000000200 */
[----:B-1----:R-:W-:Y:S01]  /*1a20*/  HMMA.16816.F32 R28, R8, R48, R36 ;  /* 0x00000030081c723c */ /* 0x002fe20000001824 */
[----:B------:R-:W-:Y:S07]  /*1a30*/  LDSM.16.M88.4 R36, [R214+0x4000] ;  /* 0x00400000d624783b */ /* 0x000fee0000000200 */
[----:B------:R-:W-:Y:S08]  /*1a40*/  HMMA.16816.F32 R96, R20, R34, R60 ;  /* 0x000000221460723c */ /* 0x000ff0000000183c */
[C---:B------:R-:W-:Y:S01]  /*1a50*/  HMMA.16816.F32 R76, R24.reuse, R56, R72 ;  /* 0x00000038184c723c */ /* 0x040fe20000001848 */
[----:B------:R-:W-:Y:S07]  /*1a60*/  LDSM.16.M88.4 R72, [R223+0x1000] ;  /* 0x00100000df48783b */ /* 0x000fee0000000200 */
[----:B------:R-:W-:Y:S01]  /*1a70*/  HMMA.16816.F32 R60, R24, R34, R80 ;  /* 0x00000022183c723c */ /* 0x000fe20000001850 */
[----:B------:R-:W-:Y:S07]  /*1a80*/  LDSM.16.M88.4 R32, [R214+0x6000] ;  /* 0x00600000d620783b */ /* 0x000fee0000000200 */
[----:B---3--:R-:W-:Y:S01]  /*1a90*/  HMMA.16816.F32 R20, R12, R48, R64 ;  /* 0x000000300c14723c */ /* 0x008fe20000001840 */
[----:B------:R-:W1:Y:S07]  /*1aa0*/  LDSM.16.M88.4 R64, [R212+0x9000] ;  /* 0x00900000d440783b */ /* 0x000e6e0000000200 */
[----:B------:R-:W-:Y:S01]  /*1ab0*/  HMMA.16816.F32 R24, R24, R58, R84 ;  /* 0x0000003a1818723c */ /* 0x000fe20000001854 */
[----:B------:R-:W-:Y:S07]  /*1ac0*/  LDSM.16.M88.4 R56, [R220+0x9000] ;  /* 0x00900000dc38783b */ /* 0x000fee0000000200 */
[----:B--2---:R-:W-:Y:S01]  /*1ad0*/  HMMA.16816.F32 R80, R40, R52, R28 ;  /* 0x000000342850723c */ /* 0x004fe2000000181c */
[----:B------:R-:W-:Y:S07]  /*1ae0*/  LDSM.16.M88.4 R28, [R216+0x4000] ;  /* 0x00400000d81c783b */ /* 0x000fee0000000200 */
[C---:B------:R-:W-:Y:S08]  /*1af0*/  HMMA.16816.F32 R104, R8.reuse, R16, R88 ;  /* 0x000000100868723c */ /* 0x040ff00000001858 */
[----:B------:R-:W-:Y:S08]  /*1b00*/  HMMA.16816.F32 R88, R8, R50, R96 ;  /* 0x000000320858723c */ /* 0x000ff00000001860 */
[----:B------:R-:W-:Y:S08]  /*1b10*/  HMMA.16816.F32 R20, R44, R52, R20 ;  /* 0x000000342c14723c */ /* 0x000ff00000001814 */
[C---:B------:R-:W-:Y:S08]  /*1b20*/  HMMA.16816.F32 R48, R12.reuse, R50, R60 ;  /* 0x000000320c30723c */ /* 0x040ff0000000183c */
[----:B------:R-:W-:Y:S01]  /*1b30*/  HMMA.16816.F32 R96, R12, R18, R24 ;  /* 0x000000120c60723c */ /* 0x000fe20000001818 */
[----:B------:R-:W2:Y:S07]  /*1b40*/  LDSM.16.M88.4 R24, [R216+0x6000] ;  /* 0x00600000d818783b */ /* 0x000eae0000000200 */
[----:B-1----:R-:W-:Y:S08]  /*1b50*/  HMMA.16816.F32 R80, R32, R64, R80 ;  /* 0x000000402050723c */ /* 0x002ff00000001850 */
[----:B------:R-:W-:Y:S08]  /*1b60*/  HMMA.16816.F32 R108, R8, R18, R92 ;  /* 0x00000012086c723c */ /* 0x000ff0000000185c */
[----:B------:R-:W-:Y:S01]  /*1b70*/  HMMA.16816.F32 R100, R12, R16, R76 ;  /* 0x000000100c64723c */ /* 0x000fe2000000184c */
[----:B------:R-:W-:Y:S04]  /*1b80*/  LDSM.16.M88.4 R16, [R222+0x6000] ;  /* 0x00600000de10783b */ /* 0x000fe80000000200 */
[----:B------:R-:W-:Y:S03]  /*1b90*/  LDSM.16.M88.4 R12, [R221+0x4000] ;  /* 0x00400000dd0c783b */ /* 0x000fe60000000200 */
[----:B------:R-:W-:Y:S01]  /*1ba0*/  HMMA.16816.F32 R8, R36, R64, R20 ;  /* 0x000000402408723c */ /* 0x000fe20000001814 */
[----:B------:R-:W-:Y:S07]  /*1bb0*/  LDSM.16.M88.4 R20, [R222+0x4000] ;  /* 0x00400000de14783b */ /* 0x000fee0000000200 */
[-C--:B------:R-:W-:Y:S01]  /*1bc0*/  HMMA.16816.F32 R60, R44, R54.reuse, R48 ;  /* 0x000000362c3c723c */ /* 0x080fe20000001830 */
[----:B------:R-:W1:Y:S07]  /*1bd0*/  LDSM.16.M88.4 R48, [R219+0x800] ;  /* 0x00080000db30783b */ /* 0x000e6e0000000200 */
[----:B------:R-:W-:Y:S01]  /*1be0*/  HMMA.16816.F32 R88, R40, R54, R88 ;  /* 0x000000362858723c */ /* 0x000fe20000001858 */
[----:B------:R-:W-:Y:S07]  /*1bf0*/  LDSM.16.M88.4 R52, [R219+0x1000] ;  /* 0x00100000db34783b */ /* 0x000fee0000000200 */
[-C--:B--2---:R-:W-:Y:S08]  /*1c00*/  HMMA.16816.F32 R80, R24, R72.reuse, R80 ;  /* 0x000000481850723c */ /* 0x084ff00000001850 */
[----:B------:R-:W-:Y:S01]  /*1c10*/  HMMA.16816.F32 R76, R28, R72, R8 ;  /* 0x000000481c4c723c */ /* 0x000fe20000001808 */
[----:B------:R-:W2:Y:S07]  /*1c20*/  LDSM.16.M88.4 R8, [R221+0x6000] ;  /* 0x00600000dd08783b */ /* 0x000eae0000000200 */
[-C--:B------:R-:W-:Y:S01]  /*1c30*/  HMMA.16816.F32 R84, R36, R66.reuse, R60 ;  /* 0x000000422454723c */ /* 0x080fe2000000183c */
[----:B------:R-:W3:Y:S07]  /*1c40*/  LDSM.16.M88.4 R60, [R212+0x9800] ;  /* 0x00980000d43c783b */ /* 0x000eee0000000200 */
[----:B------:R-:W-:Y:S01]  /*1c50*/  HMMA.16816.F32 R88, R32, R66, R88 ;  /* 0x000000422058723c */ /* 0x000fe20000001858 */
[----:B------:R-:W4:Y:S07]  /*1c60*/  LDSM.16.M88.4 R64, [R223+0x1800] ;  /* 0x00180000df40783b */ /* 0x000f2e0000000200 */
[----:B-1----:R-:W-:Y:S08]  /*1c70*/  HMMA.16816.F32 R100, R44, R48, R100 ;  /* 0x000000302c64723c */ /* 0x002ff00000001864 */
[----:B------:R-:W-:Y:S08]  /*1c80*/  HMMA.16816.F32 R80, R16, R56, R80 ;  /* 0x000000381050723c */ /* 0x000ff00000001850 */
[----:B------:R-:W-:Y:S08]  /*1c90*/  HMMA.16816.F32 R104, R40, R48, R104 ;  /* 0x000000302868723c */ /* 0x000ff00000001868 */
[----:B------:R-:W-:Y:S08]  /*1ca0*/  HMMA.16816.F32 R76, R20, R56, R76 ;  /* 0x00000038144c723c */ /* 0x000ff0000000184c */
[-C--:B------:R-:W-:Y:S08]  /*1cb0*/  HMMA.16816.F32 R84, R28, R74.reuse, R84 ;  /* 0x0000004a1c54723c */ /* 0x080ff00000001854 */
[----:B------:R-:W-:Y:S08]  /*1cc0*/  HMMA.16816.F32 R72, R24, R74, R88 ;  /* 0x0000004a1848723c */ /* 0x000ff00000001858 */
[----:B------:R-:W-:Y:S08]  /*1cd0*/  HMMA.16816.F32 R96, R44, R50, R96 ;  /* 0x000000322c60723c */ /* 0x000ff00000001860 */
[----:B--2---:R-:W-:Y:S08]  /*1ce0*/  HMMA.16816.F32 R88, R8, R52, R80 ;  /* 0x000000340858723c */ /* 0x004ff00000001850 */
[-C--:B---3--:R-:W-:Y:S08]  /*1cf0*/  HMMA.16816.F32 R44, R36, R60.reuse, R100 ;  /* 0x0000003c242c723c */ /* 0x088ff00000001864 */
[----:B------:R-:W-:Y:S08]  /*1d00*/  HMMA.16816.F32 R80, R32, R60, R104 ;  /* 0x0000003c2050723c */ /* 0x000ff00000001868 */
[----:B------:R-:W-:Y:S01]  /*1d10*/  HMMA.16816.F32 R108, R40, R50, R108 ;  /* 0x00000032286c723c */ /* 0x000fe2000000186c */
[----:B------:R-:W1:Y:S07]  /*1d20*/  LDSM.16.M88.4 R40, [R220+0x9800] ;  /* 0x00980000dc28783b */ /* 0x000e6e0000000200 */
[----:B------:R-:W-:Y:S08]  /*1d30*/  HMMA.16816.F32 R92, R12, R52, R76 ;  /* 0x000000340c5c723c */ /* 0x000ff0000000184c */
[-C--:B------:R-:W-:Y:S08]  /*1d40*/  HMMA.16816.F32 R76, R20, R58.reuse, R84 ;  /* 0x0000003a144c723c */ /* 0x080ff00000001854 */
[----:B------:R-:W-:Y:S08]  /*1d50*/  HMMA.16816.F32 R72, R16, R58, R72 ;  /* 0x0000003a1048723c */ /* 0x000ff00000001848 */
[----:B------:R-:W-:Y:S01]  /*1d60*/  HMMA.16816.F32 R56, R36, R62, R96 ;  /* 0x0000003e2438723c */ /* 0x000fe20000001860 */
[----:B------:R-:W2:Y:S01]  /*1d70*/  LDSM.16.M88.4 R36, [R219+0x1800] ;  /* 0x00180000db24783b */ /* 0x000ea20000000200 */
[----:B------:R-:W-:Y:S01]  /*1d80*/  FMUL.FTZ R2, R92, c[0x0][0x2ec] ;  /* 0x0000bb005c027a20 */ /* 0x000fe20000410000 */
[----:B------:R-:W-:-:S04]  /*1d90*/  DEPBAR.LE SB0, 0x0 ;  /* 0x000080000000791a */ /* 0x000fc80000000000 */
[----:B------:R3:W-:Y:S01]  /*1da0*/  MUFU.TANH R92, R2 ;  /* 0x00000002005c7308 */ /* 0x0007e20000002400 */
[-C--:B----4-:R-:W-:Y:S08]  /*1db0*/  HMMA.16816.F32 R48, R28, R64.reuse, R44 ;  /* 0x000000401c30723c */ /* 0x090ff0000000182c */
[----:B------:R-:W-:Y:S01]  /*1dc0*/  HMMA.16816.F32 R44, R24, R64, R80 ;  /* 0x00000040182c723c */ /* 0x000fe20000001850 */
[----:B---3--:R-:W-:-:S07]  /*1dd0*/  FMUL.FTZ R2, R93, c[0x0][0x2ec] ;  /* 0x0000bb005d027a20 */ /* 0x008fce0000410000 */
[----:B------:R-:W-:Y:S01]  /*1de0*/  HMMA.16816.F32 R28, R28, R66, R56 ;  /* 0x000000421c1c723c */ /* 0x000fe20000001838 */
[----:B------:R3:W-:Y:S07]  /*1df0*/  MUFU.TANH R87, R2 ;  /* 0x0000000200577308 */ /* 0x0007ee0000002400 */
[----:B------:R-:W-:Y:S08]  /*1e00*/  HMMA.16816.F32 R60, R32, R62, R108 ;  /* 0x0000003e203c723c */ /* 0x000ff0000000186c */
[----:B-1----:R-:W-:Y:S01]  /*1e10*/  HMMA.16816.F32 R32, R16, R40, R44 ;  /* 0x000000281020723c */ /* 0x002fe2000000182c */
[----:B---3--:R-:W-:-:S04]  /*1e20*/  FMUL.FTZ R2, R94, c[0x0][0x2ec] ;  /* 0x0000bb005e027a20 */ /* 0x008fc80000410000 */
[----:B------:R1:W-:Y:S03]  /*1e30*/  MUFU.TANH R86, R2 ;  /* 0x0000000200567308 */ /* 0x0003e60000002400 */
[----:B------:R-:W-:Y:S08]  /*1e40*/  HMMA.16816.F32 R48, R20, R40, R48 ;  /* 0x000000281430723c */ /* 0x000ff00000001830 */
[----:B------:R-:W-:Y:S01]  /*1e50*/  HMMA.16816.F32 R76, R12, R54, R76 ;  /* 0x000000360c4c723c */ /* 0x000fe2000000184c */
[----:B-1----:R-:W-:-:S07]  /*1e60*/  FMUL.FTZ R2, R95, c[0x0][0x2ec] ;  /* 0x0000bb005f027a20 */ /* 0x002fce0000410000 */
[----:B------:R-:W-:Y:S01]  /*1e70*/  HMMA.16816.F32 R72, R8, R54, R72 ;  /* 0x000000360848723c */ /* 0x000fe20000001848 */
[----:B------:R1:W-:Y:S07]  /*1e80*/  MUFU.TANH R85, R2 ;  /* 0x0000000200557308 */ /* 0x0003ee0000002400 */
[----:B------:R-:W-:Y:S08]  /*1e90*/  HMMA.16816.F32 R20, R20, R42, R28 ;  /* 0x0000002a1414723c */ /* 0x000ff0000000181c */
[----:B--2---:R-:W-:Y:S01]  /*1ea0*/  HMMA.16816.F32 R32, R8, R36, R32 ;  /* 0x000000240820723c */ /* 0x004fe20000001820 */
[----:B------:R-:W-:-:S02]  /*1eb0*/  FMUL.FTZ R77, R77, c[0x0][0x2ec] ;  /* 0x0000bb004d4d7a20 */ /* 0x000fc40000410000 */
[----:B-1----:R-:W-:Y:S02]  /*1ec0*/  FMUL.FTZ R2, R88, c[0x0][0x2ec] ;  /* 0x0000bb0058027a20 */ /* 0x002fe40000410000 */
[----:B------:R-:W-:Y:S02]  /*1ed0*/  FMUL.FTZ R78, R78, c[0x0][0x2ec] ;  /* 0x0000bb004e4e7a20 */ /* 0x000fe40000410000 */
[----:B------:R1:W-:Y:S01]  /*1ee0*/  MUFU.TANH R84, R2 ;  /* 0x0000000200547308 */ /* 0x0003e20000002400 */
[----:B------:R-:W-:Y:S01]  /*1ef0*/  HMMA.16816.F32 R48, R12, R36, R48 ;  /* 0x000000240c30723c */ /* 0x000fe20000001830 */
[----:B------:R-:W-:Y:S02]  /*1f00*/  FMUL.FTZ R72, R72, c[0x0][0x2ec] ;  /* 0x0000bb0048487a20 */ /* 0x000fe40000410000 */
[----:B------:R-:W-:-:S04]  /*1f10*/  FMUL.FTZ R79, R79, c[0x0][0x2ec] ;  /* 0x0000bb004f4f7a20 */ /* 0x000fc80000410000 */
[----:B------:R-:W-:Y:S01]  /*1f20*/  MUFU.TANH R77, R77 ;  /* 0x0000004d004d7308 */ /* 0x000fe20000002400 */
[----:B------:R-:W-:Y:S01]  /*1f30*/  HMMA.16816.F32 R24, R24, R66, R60 ;  /* 0x000000421818723c */ /* 0x000fe2000000183c */
[----:B-1----:R-:W-:-:S07]  /*1f40*/  FMUL.FTZ R2, R89, c[0x0][0x2ec] ;  /* 0x0000bb0059027a20 */ /* 0x002fce0000410000 */
[----:B------:R-:W-:Y:S01]  /*1f50*/  HMMA.16816.F32 R20, R12, R38, R20 ;  /* 0x000000260c14723c */ /* 0x000fe20000001814 */
[----:B------:R-:W-:Y:S01]  /*1f60*/  FMUL.FTZ R34, R34, c[0x0][0x2ec] ;  /* 0x0000bb0022227a20 */ /* 0x000fe20000410000 */
[----:B------:R-:W-:Y:S01]  /*1f70*/  MUFU.TANH R46, R78 ;  /* 0x0000004e002e7308 */ /* 0x000fe20000002400 */
[----:B------:R-:W-:-:S05]  /*1f80*/  FMUL.FTZ R32, R32, c[0x0][0x2ec] ;  /* 0x0000bb0020207a20 */ /* 0x000fca0000410000 */
[----:B------:R-:W-:Y:S02]  /*1f90*/  FMUL.FTZ R48, R48, c[0x0][0x2ec] ;  /* 0x0000bb0030307a20 */ /* 0x000fe40000410000 */
[----:B------:R1:W-:Y:S01]  /*1fa0*/  MUFU.TANH R71, R2 ;  /* 0x0000000200477308 */ /* 0x0003e20000002400 */
[----:B------:R-:W-:-:S05]  /*1fb0*/  FMUL.FTZ R50, R50, c[0x0][0x2ec] ;  /* 0x0000bb0032327a20 */ /* 0x000fca0000410000 */
[----:B------:R-:W-:Y:S02]  /*1fc0*/  HMMA.16816.F32 R16, R16, R42, R24 ;  /* 0x0000002a1010723c */ /* 0x000fe40000001818 */
[----:B------:R-:W-:Y:S01]  /*1fd0*/  MUFU.TANH R24, R34 ;  /* 0x0000002200187308 */ /* 0x000fe20000002400 */
[----:B-1----:R-:W-:-:S07]  /*1fe0*/  FMUL.FTZ R2, R90, c[0x0][0x2ec] ;  /* 0x0000bb005a027a20 */ /* 0x002fce0000410000 */
[----:B------:R-:W-:Y:S08]  /*1ff0*/  MUFU.TANH R36, R32 ;  /* 0x0000002000247308 */ /* 0x000ff00000002400 */
[----:B------:R1:W2:Y:S06]  /*2000*/  MUFU.TANH R53, R2 ;  /* 0x0000000200357308 */ /* 0x0002ac0000002400 */
[----:B------:R-:W-:Y:S02]  /*2010*/  HMMA.16816.F32 R8, R8, R38, R16 ;  /* 0x000000260808723c */ /* 0x000fe40000001810 */
[----:B------:R-:W-:Y:S01]  /*2020*/  MUFU.TANH R47, R79 ;  /* 0x0000004f002f7308 */ /* 0x000fe20000002400 */
[----:B-1----:R-:W-:-:S07]  /*2030*/  FMUL.FTZ R2, R91, c[0x0][0x2ec] ;  /* 0x0000bb005b027a20 */ /* 0x002fce0000410000 */
[----:B------:R-:W-:Y:S08]  /*2040*/  MUFU.TANH R72, R72 ;  /* 0x0000004800487308 */ /* 0x000ff00000002400 */
[----:B------:R1:W3:Y:S06]  /*2050*/  MUFU.TANH R52, R2 ;  /* 0x0000000200347308 */ /* 0x0002ec0000002400 */
[----:B------:R-:W-:-:S02]  /*2060*/  FMUL.FTZ R8, R8, c[0x0][0x2ec] ;  /* 0x0000bb0008087a20 */ /* 0x000fc40000410000 */
[----:B------:R-:W-:Y:S02]  /*2070*/  FMUL.FTZ R10, R10, c[0x0][0x2ec] ;  /* 0x0000bb000a0a7a20 */ /* 0x000fe40000410000 */
[----:B------:R-:W-:Y:S01]  /*2080*/  FMUL.FTZ R9, R9, c[0x0][0x2ec] ;  /* 0x0000bb0009097a20 */ /* 0x000fe20000410000 */
[----:B------:R-:W-:Y:S01]  /*2090*/  MUFU.TANH R48, R48 ;  /* 0x0000003000307308 */ /* 0x000fe20000002400 */
[----:B-1----:R-:W-:-:S07]  /*20a0*/  FMUL.FTZ R2, R76, c[0x0][0x2ec] ;  /* 0x0000bb004c027a20 */ /* 0x002fce0000410000 */
[----:B------:R-:W-:Y:S08]  /*20b0*/  MUFU.TANH R50, R50 ;  /* 0x0000003200327308 */ /* 0x000ff00000002400 */
[----:B------:R1:W-:Y:S08]  /*20c0*/  MUFU.TANH R54, R2 ;  /* 0x0000000200367308 */ /* 0x0003f00000002400 */
        /* <DEDUP_REMOVED lines=8> */
[----:B------:R1:W4:Y:S02]  /*2150*/  MUFU.TANH R31, R2 ;  /* 0x00000002001f7308 */ /* 0x0003240000002400 */
[----:B-1----:R-:W-:-:S06]  /*2160*/  FMUL.FTZ R2, R49, c[0x0][0x2ec] ;  /* 0x0000bb0031027a20 */ /* 0x002fcc0000410000 */
[----:B------:R1:W-:Y:S02]  /*2170*/  MUFU.TANH R34, R2 ;  /* 0x0000000200227308 */ /* 0x0003e40000002400 */
[----:B-1----:R-:W-:-:S06]  /*2180*/  FMUL.FTZ R2, R51, c[0x0][0x2ec] ;  /* 0x0000bb0033027a20 */ /* 0x002fcc0000410000 */
[----:B------:R1:W-:Y:S02]  /*2190*/  MUFU.TANH R32, R2 ;  /* 0x0000000200207308 */ /* 0x0003e40000002400 */
[----:B-1----:R-:W-:-:S06]  /*21a0*/  FMUL.FTZ R2, R33, c[0x0][0x2ec] ;  /* 0x0000bb0021027a20 */ /* 0x002fcc0000410000 */
[----:B------:R1:W5:Y:S02]  /*21b0*/  MUFU.TANH R27, R2 ;  /* 0x00000002001b7308 */ /* 0x0003640000002400 */
[----:B-1----:R-:W-:-:S06]  /*21c0*/  FMUL.FTZ R2, R35, c[0x0][0x2ec] ;  /* 0x0000bb0023027a20 */ /* 0x002fcc0000410000 */
[----:B------:R1:W-:Y:S02]  /*21d0*/  MUFU.TANH R25, R2 ;  /* 0x0000000200197308 */ /* 0x0003e40000002400 */
[----:B-1----:R-:W-:-:S06]  /*21e0*/  FMUL.FTZ R2, R20, c[0x0][0x2ec] ;  /* 0x0000bb0014027a20 */ /* 0x002fcc0000410000 */
[----:B------:R1:W1:Y:S02]  /*21f0*/  MUFU.TANH R26, R2 ;  /* 0x00000002001a7308 */ /* 0x0002640000002400 */
[----:B-1----:R-:W-:-:S06]  /*2200*/  FMUL.FTZ R2, R22, c[0x0][0x2ec] ;  /* 0x0000bb0016027a20 */ /* 0x002fcc0000410000 */
[----:B------:R1:W1:Y:S02]  /*2210*/  MUFU.TANH R7, R2 ;  /* 0x0000000200077308 */ /* 0x0002640000002400 */
[----:B-1----:R-:W-:-:S05]  /*2220*/  IMAD R2, R112, 0x20, R3 ;  /* 0x0000002070027824 */ /* 0x002fca00078e0203 */
[C---:B------:R-:W-:Y:S02]  /*2230*/  IADD3 R5, R2.reuse, 0x8, RZ ;  /* 0x0000000802057810 */ /* 0x040fe40007ffe0ff */
[C---:B------:R-:W-:Y:S02]  /*2240*/  IADD3 R3, R2.reuse, 0x9, RZ ;  /* 0x0000000902037810 */ /* 0x040fe40007ffe0ff */
[C---:B------:R-:W-:Y:S01]  /*2250*/  IADD3 R6, R2.reuse, 0x1, RZ ;  /* 0x0000000102067810 */ /* 0x040fe20007ffe0ff */
[----:B------:R-:W-:Y:S01]  /*2260*/  BAR.SYNC.DEFER_BLOCKING 0x0 ;  /* 0x0000000000007b1d */ /* 0x000fe20000010000 */
[-C--:B------:R-:W-:Y:S02]  /*2270*/  ISETP.GE.AND P6, PT, R5, R68.reuse, PT ;  /* 0x000000440500720c */ /* 0x080fe40003fc6270 */
[----:B------:R-:W-:Y:S02]  /*2280*/  IADD3 R5, R2, 0x11, RZ ;  /* 0x0000001102057810 */ /* 0x000fe40007ffe0ff */
[----:B------:R-:W-:-:S02]  /*2290*/  ISETP.GE.AND P5, PT, R3, R68, PT ;  /* 0x000000440300720c */ /* 0x000fc40003fa6270 */
[----:B------:R-:W-:Y:S02]  /*22a0*/  IADD3 R3, R2, 0x18, RZ ;  /* 0x0000001802037810 */ /* 0x000fe40007ffe0ff */
[-C--:B------:R-:W-:Y:S02]  /*22b0*/  ISETP.GE.AND P1, PT, R6, R68.reuse, PT ;  /* 0x000000440600720c */ /* 0x080fe40003f26270 */
[----:B------:R-:W-:Y:S02]  /*22c0*/  IADD3 R6, R2, 0x10, RZ ;  /* 0x0000001002067810 */ /* 0x000fe40007ffe0ff */
[-C--:B------:R-:W-:Y:S01]  /*22d0*/  ISETP.GE.AND P3, PT, R5, R68.reuse, PT ;  /* 0x000000440500720c */ /* 0x080fe20003f66270 */
[----:B------:R-:W-:Y:S01]  /*22e0*/  FMUL.FTZ R5, R21, c[0x0][0x2ec] ;  /* 0x0000bb0015057a20 */ /* 0x000fe20000410000 */
[-C--:B------:R-:W-:Y:S01]  /*22f0*/  ISETP.GE.AND P2, PT, R3, R68.reuse, PT ;  /* 0x000000440300720c */ /* 0x080fe20003f46270 */
[----:B------:R-:W-:Y:S01]  /*2300*/  FMUL.FTZ R3, R23, c[0x0][0x2ec] ;  /* 0x0000bb0017037a20 */ /* 0x000fe20000410000 */
[----:B------:R-:W-:-:S02]  /*2310*/  ISETP.GE.AND P4, PT, R6, R68, PT ;  /* 0x000000440600720c */ /* 0x000fc40003f86270 */
[----:B------:R-:W-:Y:S01]  /*2320*/  MUFU.TANH R6, R5 ;  /* 0x0000000500067308 */ /* 0x000fe20000002400 */
[C---:B------:R-:W-:Y:S02]  /*2330*/  ISETP.GE.AND P0, PT, R2.reuse, R68, PT ;  /* 0x000000440200720c */ /* 0x040fe40003f06270 */
[----:B------:R-:W-:Y:S02]  /*2340*/  IADD3 R2, R2, 0x19, RZ ;  /* 0x0000001902027810 */ /* 0x000fe40007ffe0ff */
[----:B--2---:R-:W-:Y:S02]  /*2350*/  FSEL R18, R53, -INF , !P0 ;  /* 0xff80000035127808 */ /* 0x004fe40004000000 */
[----:B------:R-:W-:Y:S01]  /*2360*/  FSEL R14, R84, -INF , !P0 ;  /* 0xff800000540e7808 */ /* 0x000fe20004000000 */
[----:B------:R1:W-:Y:S01]  /*2370*/  MUFU.TANH R5, R3 ;  /* 0x0000000300057308 */ /* 0x0003e20000002400 */
[----:B------:R-:W-:Y:S02]  /*2380*/  FSEL R44, R86, -INF , !P0 ;  /* 0xff800000562c7808 */ /* 0x000fe40004000000 */
[----:B------:R-:W-:-:S02]  /*2390*/  FSEL R28, R92, -INF , !P0 ;  /* 0xff8000005c1c7808 */ /* 0x000fc40004000000 */
[----:B------:R-:W-:Y:S02]  /*23a0*/  ISETP.GE.AND P0, PT, R68, 0x21, PT ;  /* 0x000000214400780c */ /* 0x000fe40003f06270 */
[----:B---3--:R-:W-:Y:S02]  /*23b0*/  FSEL R19, R52, -INF , !P1 ;  /* 0xff80000034137808 */ /* 0x008fe40004800000 */
[----:B------:R-:W-:Y:S02]  /*23c0*/  FSEL R13, R71, -INF , !P1 ;  /* 0xff800000470d7808 */ /* 0x000fe40004800000 */
[----:B------:R-:W-:Y:S02]  /*23d0*/  FSEL R45, R85, -INF , !P1 ;  /* 0xff800000552d7808 */ /* 0x000fe40004800000 */
[----:B------:R-:W-:Y:S02]  /*23e0*/  FSEL R29, R87, -INF , !P1 ;  /* 0xff800000571d7808 */ /* 0x000fe40004800000 */
[----:B------:R-:W-:Y:S01]  /*23f0*/  ISETP.GE.AND P1, PT, R2, R68, PT ;  /* 0x000000440200720c */ /* 0x000fe20003f26270 */
[----:B-1----:R-:W-:Y:S01]  /*2400*/  FMUL.FTZ R3, R11, c[0x0][0x2ec] ;  /* 0x0000bb000b037a20 */ /* 0x002fe20000410000 */
[----:B----4-:R-:W-:Y:S01]  /*2410*/  FSEL R17, R31, -INF , !P5 ;  /* 0xff8000001f117808 */ /* 0x010fe20006800000 */
[----:B------:R-:W-:Y:S01]  /*2420*/  IMAD.IADD R2, R69, 0x1, R70 ;  /* 0x0000000145027824 */ /* 0x000fe200078e0246 */
[----:B-----5:R-:W-:-:S02]  /*2430*/  FSEL R21, R27, -INF , !P3 ;  /* 0xff8000001b157808 */ /* 0x020fc40005800000 */
[----:B------:R-:W-:Y:S01]  /*2440*/  FSEL R100, R26, -INF , !P2 ;  /* 0xff8000001a647808 */ /* 0x000fe20005000000 */
[----:B------:R-:W1:Y:S01]  /*2450*/  MUFU.TANH R3, R3 ;  /* 0x0000000300037308 */ /* 0x000e620000002400 */
        /* <DEDUP_REMOVED lines=17> */
[----:B-1----:R-:W-:Y:S02]  /*2570*/  FSEL R26, R3, -INF , !P1 ;  /* 0xff800000031a7808 */ /* 0x002fe40004800000 */
[----:B------:R-:W-:Y:S02]  /*2580*/  FSEL R23, R9, -INF , !P1 ;  /* 0xff80000009177808 */ /* 0x000fe40004800000 */
[----:B------:R-:W-:Y:S02]  /*2590*/  FSEL R131, R5, -INF , !P1 ;  /* 0xff80000005837808 */ /* 0x000fe40004800000 */
[----:B------:R-:W-:Y:S01]  /*25a0*/  FSEL R101, R6, -INF , !P1 ;  /* 0xff80000006657808 */ /* 0x000fe20004800000 */
        /* <DEDUP_REMOVED lines=19> */
.L_x_1287:
        /* <DEDUP_REMOVED lines=61> */
[--C-:B-1----:R-:W-:Y:S02]  /*2ab0*/  FFMA.FTZ R5, R15, c[0x0][0x23c], -R8.reuse ;  /* 0x00008f000f057a23 */ /* 0x102fe40000010808 */
[----:B------:R-:W-:Y:S01]  /*2ac0*/  FFMA.FTZ R8, R23, c[0x0][0x23c], -R8 ;  /* 0x00008f0017087a23 */ /* 0x000fe20000010808 */
[----:B------:R-:W1:Y:S02]  /*2ad0*/  LDSM.16.MT88.4 R12, [R218+0xa000] ;  /* 0x00a00000da0c783b */ /* 0x000e640000004200 */
[----:B------:R-:W-:Y:S02]  /*2ae0*/  MUFU.EX2 R206, R10 ;  /* 0x0000000a00ce7308 */ /* 0x000fe40000000800 */
[----:B------:R-:W-:Y:S01]  /*2af0*/  LDSM.16.MT88.4 R20, [R218+0xa800] ;  /* 0x00a80000da14783b */ /* 0x000fe20000004200 */
[----:B--2---:R-:W-:-:S05]  /*2b00*/  FFMA.FTZ R0, R16, c[0x0][0x23c], -R2 ;  /* 0x00008f0010007a23 */ /* 0x004fca0000010802 */
[----:B------:R-:W2:Y:S08]  /*2b10*/  MUFU.EX2 R251, R8 ;  /* 0x0000000800fb7308 */ /* 0x000eb00000000800 */
[----:B------:R3:W-:Y:S08]  /*2b20*/  MUFU.EX2 R210, R0 ;  /* 0x0000000000d27308 */ /* 0x0007f00000000800 */
[----:B------:R-:W4:Y:S01]  /*2b30*/  MUFU.EX2 R236, R5 ;  /* 0x0000000500ec7308 */ /* 0x000f220000000800 */
[----:B--2---:R-:W-:Y:S01]  /*2b40*/  F2FP.PACK_AB R126, R251, R230 ;  /* 0x000000e6fb7e723e */ /* 0x004fe200000000ff */
[----:B---3--:R-:W-:-:S06]  /*2b50*/  FFMA.FTZ R0, R17, c[0x0][0x23c], -R2 ;  /* 0x00008f0011007a23 */ /* 0x008fcc0000010802 */
[----:B------:R2:W3:Y:S01]  /*2b60*/  MUFU.EX2 R211, R4 ;  /* 0x0000000400d37308 */ /* 0x0004e20000000800 */
[----:B------:R-:W5:Y:S01]  /*2b70*/  LDSM.16.MT88.4 R16, [R215+0xb000] ;  /* 0x00b00000d710783b */ /* 0x000f620000004200 */
[----:B----4-:R-:W-:-:S06]  /*2b80*/  F2FP.PACK_AB R6, R236, R233 ;  /* 0x000000e9ec06723e */ /* 0x010fcc00000000ff */
[----:B------:R4:W1:Y:S01]  /*2b90*/  MUFU.EX2 R232, R0 ;  /* 0x0000000000e87308 */ /* 0x0008620000000800 */
[----:B--2---:R-:W-:Y:S02]  /*2ba0*/  F2FP.PACK_AB R4, R234, R235 ;  /* 0x000000ebea04723e */ /* 0x004fe400000000ff */
[----:B---3--:R-:W-:Y:S02]  /*2bb0*/  F2FP.PACK_AB R5, R209, R211 ;  /* 0x000000d3d105723e */ /* 0x008fe400000000ff */
[----:B----4-:R-:W-:Y:S02]  /*2bc0*/  FMNMX.FTZ R0, R28, R29, !PT ;  /* 0x0000001d1c007209 */ /* 0x010fe40007810000 */
        /* <DEDUP_REMOVED lines=81> */
[----:B---3--:R-:W-:Y:S01]  /*30e0*/  FFMA.FTZ R2, R128, c[0x0][0x23c], -R0 ;  /* 0x00008f0080027a23 */ /* 0x008fe20000010800 */
[----:B------:R-:W-:-:S03]  /*30f0*/  F2FP.PACK_AB R128, R196, R197 ;  /* 0x000000c5c480723e */ /* 0x000fc600000000ff */
[----:B------:R2:W-:Y:S03]  /*3100*/  MUFU.EX2 R137, R2 ;  /* 0x0000000200897308 */ /* 0x0005e60000000800 */
[----:B------:R-:W-:Y:S01]  /*3110*/  HMMA.16816.F32 R168, R124, R174, R168 ;  /* 0x000000ae7ca8723c */ /* 0x000fe200000018a8 */
[----:B-1----:R-:W-:-:S07]  /*3120*/  FFMA.FTZ R4, R45, c[0x0][0x23c], -R0 ;  /* 0x00008f002d047a23 */ /* 0x002fce0000010800 */
[----:B------:R-:W-:Y:S01]  /*3130*/  HMMA.16816.F32 R60, R124, R26, R60 ;  /* 0x0000001a7c3c723c */ /* 0x000fe2000000183c */
[----:B------:R1:W3:Y:S01]  /*3140*/  MUFU.EX2 R200, R4 ;  /* 0x0000000400c87308 */ /* 0x0002e20000000800 */
[----:B--2---:R-:W-:-:S07]  /*3150*/  FFMA.FTZ R2, R129, c[0x0][0x23c], -R0 ;  /* 0x00008f0081027a23 */ /* 0x004fce0000010800 */
[----:B------:R2:W4:Y:S01]  /*3160*/  MUFU.EX2 R133, R2 ;  /* 0x0000000200857308 */ /* 0x0005220000000800 */
[----:B-1----:R-:W-:Y:S01]  /*3170*/  FFMA.FTZ R4, R46, c[0x0][0x23c], -R0 ;  /* 0x00008f002e047a23 */ /* 0x002fe20000010800 */
[----:B---3--:R-:W-:-:S06]  /*3180*/  F2FP.PACK_AB R5, R200, R201 ;  /* 0x000000c9c805723e */ /* 0x008fcc00000000ff */
[----:B------:R1:W3:Y:S01]  /*3190*/  MUFU.EX2 R198, R4 ;  /* 0x0000000400c67308 */ /* 0x0002e20000000800 */
[----:B--2---:R-:W-:Y:S01]  /*31a0*/  FFMA.FTZ R2, R130, c[0x0][0x23c], -R0 ;  /* 0x00008f0082027a23 */ /* 0x004fe20000010800 */
[----:B----4-:R-:W-:Y:S02]  /*31b0*/  F2FP.PACK_AB R129, R133, R137 ;  /* 0x000000898581723e */ /* 0x010fe400000000ff */
[----:B------:R-:W-:-:S04]  /*31c0*/  F2FP.PACK_AB R130, R138, R139 ;  /* 0x0000008b8a82723e */ /* 0x000fc800000000ff */
[----:B------:R2:W-:Y:S01]  /*31d0*/  MUFU.EX2 R132, R2 ;  /* 0x0000000200847308 */ /* 0x0005e20000000800 */
[--C-:B-1----:R-:W-:Y:S02]  /*31e0*/  FFMA.FTZ R4, R47, c[0x0][0x23c], -R0.reuse ;  /* 0x00008f002f047a23 */ /* 0x102fe40000010800 */
[----:B------:R-:W-:Y:S01]  /*31f0*/  FFMA.FTZ R0, R131, c[0x0][0x23c], -R0 ;  /* 0x00008f0083007a23 */ /* 0x000fe20000010800 */
[----:B------:R-:W-:Y:S04]  /*3200*/  HMMA.16816.F32 R44, R124, R22, R76 ;  /* 0x000000167c2c723c */ /* 0x000fe8000000184c */
[----:B------:R1:W4:Y:S01]  /*3210*/  MUFU.EX2 R199, R4 ;  /* 0x0000000400c77308 */ /* 0x0003220000000800 */
[----:B--2---:R-:W-:-:S03]  /*3220*/  FADD.FTZ R2, R201, R200 ;  /* 0x000000c8c9027221 */ /* 0x004fc60000010000 */
[----:B------:R-:W-:Y:S04]  /*3230*/  HMMA.16816.F32 R76, R124, R82, R92 ;  /* 0x000000527c4c723c */ /* 0x000fe8000000185c */
[----:B------:R2:W5:Y:S01]  /*3240*/  MUFU.EX2 R252, R0 ;  /* 0x0000000000fc7308 */ /* 0x0005620000000800 */
[----:B---3--:R-:W-:-:S03]  /*3250*/  FADD.FTZ R2, R198, R2 ;  /* 0x00000002c6027221 */ /* 0x008fc60000010000 */
[----:B------:R-:W-:Y:S01]  /*3260*/  HMMA.16816.F32 R92, R124, R98, R108 ;  /* 0x000000627c5c723c */ /* 0x000fe2000000186c */
[----:B-1----:R-:W-:Y:S02]  /*3270*/  F2FP.PACK_AB R4, R202, R205 ;  /* 0x000000cdca04723e */ /* 0x002fe400000000ff */
[----:B----4-:R-:W-:-:S05]  /*3280*/  F2FP.PACK_AB R7, R199, R198 ;  /* 0x000000c6c707723e */ /* 0x010fca00000000ff */
[----:B------:R-:W-:Y:S01]  /*3290*/  HMMA.16816.F32 R108, R124, R114, R116 ;  /* 0x000000727c6c723c */ /* 0x000fe20000001874 */
[----:B--2---:R-:W-:Y:S01]  /*32a0*/  FADD.FTZ R0, R205, R202 ;  /* 0x000000cacd007221 */ /* 0x004fe20000010000 */
[----:B-----5:R-:W-:-:S03]  /*32b0*/  F2FP.PACK_AB R131, R252, R132 ;  /* 0x00000084fc83723e */ /* 0x020fc600000000ff */
[----:B------:R-:W-:-:S03]  /*32c0*/  FADD.FTZ R0, R203, R0 ;  /* 0x00000000cb007221 */ /* 0x000fc60000010000 */
        /* <DEDUP_REMOVED lines=31> */
[----:B------:R1:W-:Y:S01]  /*34c0*/  STL [R1], R5 ;  /* 0x0000000501007387 */ /* 0x0003e20000100800 */
        /* <DEDUP_REMOVED lines=27> */
[----:B-1----:R-:W-:Y:S01]  /*3680*/  ULDC.64 UR4, c[0x0][0x1a0] ;  /* 0x0000680000047ab9 */ /* 0x002fe20000000a00 */
        /* <DEDUP_REMOVED lines=8> */
.L_x_1291:
[----:B------:R-:W2:Y:S01]  /*3710*/  LDL.64 R134, [R1+0x20] ;  /* 0x0000200001867983 */ /* 0x000ea20000100a00 */
[----:B------:R-:W-:Y:S01]  /*3720*/  IADD3 R0, R228, -0x1, RZ ;  /* 0xffffffffe4007810 */ /* 0x000fe20007ffe0ff */
[----:B------:R-:W-:Y:S02]  /*3730*/  IMAD.MOV.U32 R133, RZ, RZ, c[0x0][0x198] ;  /* 0x00006600ff857624 */ /* 0x000fe400078e00ff */
[----:B------:R-:W3:Y:S01]  /*3740*/  LDL.64 R230, [R1+0x10] ;  /* 0x0000100001e67983 */ /* 0x000ee20000100a00 */
[----:B------:R-:W-:Y:S01]  /*3750*/  SHF.R.S32.HI R2, RZ, 0x1f, R0 ;  /* 0x0000001fff027819 */ /* 0x000fe20000011400 */
[----:B------:R-:W-:Y:S04]  /*3760*/  IMAD.WIDE.U32 R4, R0, c[0x0][0x198], RZ ;  /* 0x0000660000047a25 */ /* 0x000fe800078e00ff */
[----:B------:R-:W-:Y:S04]  /*3770*/  IMAD R2, R2, c[0x0][0x198], RZ ;  /* 0x0000660002027a24 */ /* 0x000fe800078e02ff */
[----:B------:R-:W-:Y:S04]  /*3780*/  IMAD R2, R0, c[0x0][0x19c], R2 ;  /* 0x0000670000027a24 */ /* 0x000fe800078e0202 */
[----:B------:R-:W-:Y:S01]  /*3790*/  IMAD.IADD R3, R5, 0x1, R2 ;  /* 0x0000000105037824 */ /* 0x000fe200078e0202 */
[----:B--2---:R-:W-:Y:S01]  /*37a0*/  LEA R0, P1, R4, R134, 0x5 ;  /* 0x0000008604007211 */ /* 0x004fe200078228ff */
[----:B------:R-:W-:Y:S02]  /*37b0*/  IMAD.MOV.U32 R135, RZ, RZ, c[0x0][0x198] ;  /* 0x00006600ff877624 */ /* 0x000fe400078e00ff */
[----:B------:R-:W-:Y:S01]  /*37c0*/  IMAD.MOV.U32 R134, RZ, RZ, 0x5 ;  /* 0x00000005ff867424 */ /* 0x000fe200078e00ff */
[----:B------:R-:W-:Y:S02]  /*37d0*/  LEA R2, P2, R0, c[0x0][0x168], 0x1 ;  /* 0x00005a0000027a11 */ /* 0x000fe400078408ff */
[----:B---3--:R-:W-:Y:S02]  /*37e0*/  LEA.HI.X R3, R4, R231, R3, 0x5, P1 ;  /* 0x000000e704037211 */ /* 0x008fe400008f2c03 */
[----:B------:R-:W-:Y:S02]  /*37f0*/  SHF.L.U32 R135, R135, 0x5, RZ ;  /* 0x0000000587877819 */ /* 0x000fe400000006ff */
[----:B------:R-:W-:Y:S02]  /*3800*/  LEA.HI.X R3, R0, c[0x0][0x16c], R3, 0x1, P2 ;  /* 0x00005b0000037a11 */ /* 0x000fe400010f0c03 */
[----:B------:R-:W-:Y:S02]  /*3810*/  IADD3 R4, P1, R135, R2, RZ ;  /* 0x0000000287047210 */ /* 0x000fe40007f3e0ff */
[----:B------:R-:W-:Y:S01]  /*3820*/  SHF.L.U64.HI R133, R133, R134, c[0x0][0x19c] ;  /* 0x0000670085857619 */ /* 0x000fe20000010286 */
[----:B------:R-:W-:Y:S01]  /*3830*/  @!PT LDS RZ, [RZ] ;  /* 0x00000000fffff984 */ /* 0x000fe20000000800 */
[----:B------:R-:W-:Y:S01]  /*3840*/  @!PT LDS RZ, [RZ] ;  /* 0x00000000fffff984 */ /* 0x000fe20000000800 */
[----:B------:R-:W-:Y:S01]  /*3850*/  @!PT LDS RZ, [RZ] ;  /* 0x00000000fffff984 */ /* 0x000fe20000000800 */
[----:B------:R1:W-:Y:S03]  /*3860*/  LDGSTS.E.BYPASS.LTC128B.128 [R227+0x8000], [R2.64] ;  /* 0x0800000002e37fae */ /* 0x0003e6000b901d46 */
[----:B------:R-:W-:Y:S01]  /*3870*/  IADD3.X R5, R133, R3, RZ, P1, !PT ;  /* 0x0000000385057210 */ /* 0x000fe20000ffe4ff */
[----:B------:R1:W-:Y:S04]  /*3880*/  LDGSTS.E.BYPASS.LTC128B.128 [R227+0x9000], [R2.64+0x80] ;  /* 0x0900008002e37fae */ /* 0x0003e8000b901d46 */
[----:B------:R1:W-:Y:S04]  /*3890*/  LDGSTS.E.BYPASS.LTC128B.128 [R227+0x8800], [R4.64] ;  /* 0x0880000004e37fae */ /* 0x0003e8000b901d46 */
[----:B------:R1:W-:Y:S04]  /*38a0*/  LDGSTS.E.BYPASS.LTC128B.128 [R227+0x9800], [R4.64+0x80] ;  /* 0x0980008004e37fae */ /* 0x0003e8000b901d46 */
[----:B------:R-:W0:Y:S01]  /*38b0*/  LDGDEPBAR ;  /* 0x00000000000079af */ /* 0x000e220000000000 */
[----:B------:R-:W-:-:S05]  /*38c0*/  BRA `(.L_x_1290) ;  /* 0x00000bb000007947 */ /* 0x000fca0003800000 */
.L_x_1289:
[----:B------:R-:W2:Y:S01]  /*38d0*/  LDL.64 R8, [R1+0x18] ;  /* 0x0000180001087983 */ /* 0x000ea20000100a00 */
[----:B------:R-:W-:Y:S01]  /*38e0*/  SHF.R.S32.HI R0, RZ, 0x1f, R228 ;  /* 0x0000001fff007819 */ /* 0x000fe200000114e4 */
[----:B------:R-:W-:Y:S04]  /*38f0*/  DEPBAR.LE SB0, 0x0 ;  /* 0x000080000000791a */ /* 0x000fe80000000000 */
[----:B------:R-:W3:Y:S01]  /*3900*/  LDL R6, [R1+0x28] ;  /* 0x0000280001067983 */ /* 0x000ee20000100800 */
[----:B------:R-:W-:Y:S02]  /*3910*/  IMAD R0, R0, c[0x0][0x1a0], RZ ;  /* 0x0000680000007a24 */ /* 0x000fe400078e02ff */
[C---:B------:R-:W-:Y:S01]  /*3920*/  IMAD.WIDE.U32 R4, R228.reuse, c[0x0][0x1a0], RZ ;  /* 0x00006800e4047a25 */ /* 0x040fe200078e00ff */
[----:B------:R-:W-:Y:S03]  /*3930*/  BAR.SYNC.DEFER_BLOCKING 0x0 ;  /* 0x0000000000007b1d */ /* 0x000fe60000010000 */
[----:B------:R-:W-:Y:S05]  /*3940*/  IMAD R2, R228, c[0x0][0x1a4], R0 ;  /* 0x00006900e4027a24 */ /* 0x000fea00078e0200 */
[----:B------:R-:W-:Y:S02]  /*3950*/  IADD3 R5, R5, R2, RZ ;  /* 0x0000000205057210 */ /* 0x000fe40007ffe0ff */
        /* <DEDUP_REMOVED lines=9> */
[----:B------:R1:W-:Y:S01]  /*39f0*/  LDGSTS.E.BYPASS.LTC128B.128 [R227+0xa000], [R2.64] ;  /* 0x0a00000002e37fae */ /* 0x0003e2000b901d46 */
[----:B------:R-:W-:Y:S07]  /*3a00*/  ISETP.GT.AND P0, PT, R228, RZ, PT ;  /* 0x000000ffe400720c */ /* 0x000fee0003f04270 */
[----:B------:R1:W-:Y:S08]  /*3a10*/  LDGSTS.E.BYPASS.LTC128B.128 [R227+0xb000], [R2.64+0x80] ;  /* 0x0b00008002e37fae */ /* 0x0003f0000b901d46 */
[----:B------:R2:W-:Y:S08]  /*3a20*/  LDGSTS.E.BYPASS.LTC128B.128 [R227+0xa800], [R4.64] ;  /* 0x0a80000004e37fae */ /* 0x0005f0000b901d46 */
[----:B------:R2:W-:Y:S08]  /*3a30*/  LDGSTS.E.BYPASS.LTC128B.128 [R227+0xb800], [R4.64+0x80] ;  /* 0x0b80008004e37fae */ /* 0x0005f0000b901d46 */
[----:B------:R-:W-:Y:S08]  /*3a40*/  LDSM.16.M88.4 R32, [R214] ;  /* 0x00000000d620783b */ /* 0x000ff00000000200 */
[----:B------:R-:W2:Y:S08]  /*3a50*/  LDSM.16.M88.4 R16, [R212+0x8000] ;  /* 0x00800000d410783b */ /* 0x000eb00000000200 */
[----:B------:R-:W3:Y:S08]  /*3a60*/  LDSM.16.M88.4 R28, [R214+0x2000] ;  /* 0x00200000d61c783b */ /* 0x000ef00000000200 */
[----:B------:R-:W4:Y:S08]  /*3a70*/  LDSM.16.M88.4 R140, [R212+0x8800] ;  /* 0x00880000d48c783b */ /* 0x000f300000000200 */
[----:B------:R-:W0:Y:S08]  /*3a80*/  LDGDEPBAR ;  /* 0x00000000000079af */ /* 0x000e300000000000 */
[----:B------:R-:W-:Y:S01]  /*3a90*/  LDSM.16.M88.4 R176, [R216] ;  /* 0x00000000d8b0783b */ /* 0x000fe20000000200 */
[-C--:B--2---:R-:W-:Y:S07]  /*3aa0*/  HMMA.16816.F32 R4, R32, R16.reuse, RZ ;  /* 0x000000102004723c */ /* 0x084fee00000018ff */
[----:B------:R-:W2:Y:S01]  /*3ab0*/  LDSM.16.M88.4 R180, [R223] ;  /* 0x00000000dfb4783b */ /* 0x000ea20000000200 */
[C---:B---3--:R-:W-:Y:S07]  /*3ac0*/  HMMA.16816.F32 R8, R28.reuse, R16, RZ ;  /* 0x000000101c08723c */ /* 0x048fee00000018ff */
[----:B------:R-:W3:Y:S01]  /*3ad0*/  LDSM.16.M88.4 R184, [R216+0x2000] ;  /* 0x00200000d8b8783b */ /* 0x000ee20000000200 */
[-C--:B------:R-:W-:Y:S07]  /*3ae0*/  HMMA.16816.F32 R12, R28, R18.reuse, RZ ;  /* 0x000000121c0c723c */ /* 0x080fee00000018ff */
[----:B------:R-:W5:Y:S01]  /*3af0*/  LDSM.16.M88.4 R188, [R226] ;  /* 0x00000000e2bc783b */ /* 0x000f620000000200 */
[C---:B------:R-:W-:Y:S07]  /*3b00*/  HMMA.16816.F32 R16, R32.reuse, R18, RZ ;  /* 0x000000122010723c */ /* 0x040fee00000018ff */
[----:B------:R-:W-:Y:S01]  /*3b10*/  LDSM.16.M88.4 R192, [R222] ;  /* 0x00000000dec0783b */ /* 0x000fe20000000200 */
[-C--:B----4-:R-:W-:Y:S07]  /*3b20*/  HMMA.16816.F32 R20, R32, R140.reuse, RZ ;  /* 0x0000008c2014723c */ /* 0x090fee00000018ff */
[----:B------:R-:W4:Y:S01]  /*3b30*/  LDSM.16.M88.4 R196, [R220+0x8000] ;  /* 0x00800000dcc4783b */ /* 0x000f220000000200 */
[C---:B------:R-:W-:Y:S07]  /*3b40*/  HMMA.16816.F32 R24, R28.reuse, R140, RZ ;  /* 0x0000008c1c18723c */ /* 0x040fee00000018ff */
[----:B------:R-:W-:Y:S01]  /*3b50*/  LDSM.16.M88.4 R200, [R220+0x8800] ;  /* 0x00880000dcc8783b */ /* 0x000fe20000000200 */
[-C--:B------:R-:W-:Y:S07]  /*3b60*/  HMMA.16816.F32 R28, R28, R142.reuse, RZ ;  /* 0x0000008e1c1c723c */ /* 0x080fee00000018ff */
[----:B------:R-:W-:Y:S01]  /*3b70*/  LDSM.16.M88.4 R204, [R221] ;  /* 0x00000000ddcc783b */ /* 0x000fe20000000200 */
[----:B------:R-:W-:Y:S07]  /*3b80*/  HMMA.16816.F32 R32, R32, R142, RZ ;  /* 0x0000008e2020723c */ /* 0x000fee00000018ff */
[----:B------:R-:W1:Y:S01]  /*3b90*/  LDSM.16.M88.4 R140, [R222+0x2000] ;  /* 0x00200000de8c783b */ /* 0x000e620000000200 */
[-C--:B--2---:R-:W-:Y:S07]  /*3ba0*/  HMMA.16816.F32 R4, R176, R180.reuse, R4 ;  /* 0x000000b4b004723c */ /* 0x084fee0000001804 */
[----:B------:R-:W2:Y:S01]  /*3bb0*/  LDSM.16.M88.4 R208, [R219] ;  /* 0x00000000dbd0783b */ /* 0x000ea20000000200 */
[C---:B---3--:R-:W-:Y:S08]  /*3bc0*/  HMMA.16816.F32 R8, R184.reuse, R180, R8 ;  /* 0x000000b4b808723c */ /* 0x048ff00000001808 */
[-C--:B------:R-:W-:Y:S08]  /*3bd0*/  HMMA.16816.F32 R12, R184, R182.reuse, R12 ;  /* 0x000000b6b80c723c */ /* 0x080ff0000000180c */
[C---:B------:R-:W-:Y:S01]  /*3be0*/  HMMA.16816.F32 R16, R176.reuse, R182, R16 ;  /* 0x000000b6b010723c */ /* 0x040fe20000001810 */
[----:B------:R-:W-:Y:S07]  /*3bf0*/  LDSM.16.M88.4 R180, [R219+0x800] ;  /* 0x00080000dbb4783b */ /* 0x000fee0000000200 */
[-C--:B-----5:R-:W-:Y:S08]  /*3c00*/  HMMA.16816.F32 R20, R176, R188.reuse, R20 ;  /* 0x000000bcb014723c */ /* 0x0a0ff00000001814 */
[C---:B------:R-:W-:Y:S08]  /*3c10*/  HMMA.16816.F32 R24, R184.reuse, R188, R24 ;  /* 0x000000bcb818723c */ /* 0x040ff00000001818 */
[-C--:B------:R-:W-:Y:S01]  /*3c20*/  HMMA.16816.F32 R28, R184, R190.reuse, R28 ;  /* 0x000000beb81c723c */ /* 0x080fe2000000181c */
[----:B------:R-:W-:Y:S07]  /*3c30*/  LDSM.16.M88.4 R184, [R214+0x4000] ;  /* 0x00400000d6b8783b */ /* 0x000fee0000000200 */
[----:B------:R-:W-:Y:S01]  /*3c40*/  HMMA.16816.F32 R32, R176, R190, R32 ;  /* 0x000000beb020723c */ /* 0x000fe20000001820 */
[----:B------:R-:W3:Y:S07]  /*3c50*/  LDSM.16.M88.4 R176, [R221+0x2000] ;  /* 0x00200000ddb0783b */ /* 0x000eee0000000200 */
[-C--:B----4-:R-:W-:Y:S01]  /*3c60*/  HMMA.16816.F32 R4, R192, R196.reuse, R4 ;  /* 0x000000c4c004723c */ /* 0x090fe20000001804 */
[----:B------:R-:W4:Y:S07]  /*3c70*/  LDSM.16.M88.4 R188, [R212+0x9000] ;  /* 0x00900000d4bc783b */ /* 0x000f2e0000000200 */
[C---:B-1----:R-:W-:Y:S08]  /*3c80*/  HMMA.16816.F32 R8, R140.reuse, R196, R8 ;  /* 0x000000c48c08723c */ /* 0x042ff00000001808 */
[-C--:B------:R-:W-:Y:S08]  /*3c90*/  HMMA.16816.F32 R12, R140, R198.reuse, R12 ;  /* 0x000000c68c0c723c */ /* 0x080ff0000000180c */
[C---:B------:R-:W-:Y:S01]  /*3ca0*/  HMMA.16816.F32 R16, R192.reuse, R198, R16 ;  /* 0x000000c6c010723c */ /* 0x040fe20000001810 */
[----:B------:R-:W-:Y:S07]  /*3cb0*/  LDSM.16.M88.4 R196, [R216+0x4000] ;  /* 0x00400000d8c4783b */ /* 0x000fee0000000200 */
[-C--:B------:R-:W-:Y:S08]  /*3cc0*/  HMMA.16816.F32 R20, R192, R200.reuse, R20 ;  /* 0x000000c8c014723c */ /* 0x080ff00000001814 */
[C---:B------:R-:W-:Y:S08]  /*3cd0*/  HMMA.16816.F32 R24, R140.reuse, R200, R24 ;  /* 0x000000c88c18723c */ /* 0x040ff00000001818 */
[-C--:B------:R-:W-:Y:S01]  /*3ce0*/  HMMA.16816.F32 R28, R140, R202.reuse, R28 ;  /* 0x000000ca8c1c723c */ /* 0x080fe2000000181c */
[----:B------:R-:W1:Y:S07]  /*3cf0*/  LDSM.16.M88.4 R140, [R214+0x6000] ;  /* 0x00600000d68c783b */ /* 0x000e6e0000000200 */
[----:B------:R-:W-:Y:S01]  /*3d00*/  HMMA.16816.F32 R32, R192, R202, R32 ;  /* 0x000000cac020723c */ /* 0x000fe20000001820 */
[----:B------:R-:W5:Y:S07]  /*3d10*/  LDSM.16.M88.4 R192, [R212+0x9800] ;  /* 0x00980000d4c0783b */ /* 0x000f6e0000000200 */
[-C--:B--2---:R-:W-:Y:S01]  /*3d20*/  HMMA.16816.F32 R4, R204, R208.reuse, R4 ;  /* 0x000000d0cc04723c */ /* 0x084fe20000001804 */
[----:B------:R-:W2:Y:S07]  /*3d30*/  LDSM.16.M88.4 R200, [R225] ;  /* 0x00000000e1c8783b */ /* 0x000eae0000000200 */
[C---:B---3--:R-:W-:Y:S08]  /*3d40*/  HMMA.16816.F32 R8, R176.reuse, R208, R8 ;  /* 0x000000d0b008723c */ /* 0x048ff00000001808 */
[-C--:B------:R-:W-:Y:S08]  /*3d50*/  HMMA.16816.F32 R12, R176, R210.reuse, R12 ;  /* 0x000000d2b00c723c */ /* 0x080ff0000000180c */
[C---:B------:R-:W-:Y:S01]  /*3d60*/  HMMA.16816.F32 R16, R204.reuse, R210, R16 ;  /* 0x000000d2cc10723c */ /* 0x040fe20000001810 */
[----:B------:R-:W-:Y:S07]  /*3d70*/  LDSM.16.M88.4 R208, [R220+0x9000] ;  /* 0x00900000dcd0783b */ /* 0x000fee0000000200 */
[-C--:B------:R-:W-:Y:S08]  /*3d80*/  HMMA.16816.F32 R20, R204, R180.reuse, R20 ;  /* 0x000000b4cc14723c */ /* 0x080ff00000001814 */
[C---:B------:R-:W-:Y:S08]  /*3d90*/  HMMA.16816.F32 R24, R176.reuse, R180, R24 ;  /* 0x000000b4b018723c */ /* 0x040ff00000001818 */
[-C--:B------:R-:W-:Y:S01]  /*3da0*/  HMMA.16816.F32 R28, R176, R182.reuse, R28 ;  /* 0x000000b6b01c723c */ /* 0x080fe2000000181c */
[----:B------:R-:W3:Y:S07]  /*3db0*/  LDSM.16.M88.4 R176, [R216+0x6000] ;  /* 0x00600000d8b0783b */ /* 0x000eee0000000200 */
[----:B------:R-:W-:Y:S01]  /*3dc0*/  HMMA.16816.F32 R32, R204, R182, R32 ;  /* 0x000000b6cc20723c */ /* 0x000fe20000001820 */
[----:B------:R-:W2:Y:S07]  /*3dd0*/  LDSM.16.M88.4 R180, [R224] ;  /* 0x00000000e0b4783b */ /* 0x000eae0000000200 */
[-C--:B----4-:R-:W-:Y:S01]  /*3de0*/  HMMA.16816.F32 R4, R184, R188.reuse, R4 ;  /* 0x000000bcb804723c */ /* 0x090fe20000001804 */
[----:B------:R-:W4:Y:S07]  /*3df0*/  LDSM.16.M88.4 R204, [R222+0x4000] ;  /* 0x00400000decc783b */ /* 0x000f2e0000000200 */
[C---:B-1----:R-:W-:Y:S08]  /*3e00*/  HMMA.16816.F32 R8, R140.reuse, R188, R8 ;  /* 0x000000bc8c08723c */ /* 0x042ff00000001808 */
[-C--:B------:R-:W-:Y:S08]  /*3e10*/  HMMA.16816.F32 R12, R140, R190.reuse, R12 ;  /* 0x000000be8c0c723c */ /* 0x080ff0000000180c */
[C---:B------:R-:W-:Y:S01]  /*3e20*/  HMMA.16816.F32 R16, R184.reuse, R190, R16 ;  /* 0x000000beb810723c */ /* 0x040fe20000001810 */
[----:B------:R-:W-:Y:S07]  /*3e30*/  LDSM.16.M88.4 R188, [R221+0x4000] ;  /* 0x00400000ddbc783b */ /* 0x000fee0000000200 */
[-C--:B-----5:R-:W-:Y:S08]  /*3e40*/  HMMA.16816.F32 R20, R184, R192.reuse, R20 ;  /* 0x000000c0b814723c */ /* 0x0a0ff00000001814 */
[C---:B------:R-:W-:Y:S08]  /*3e50*/  HMMA.16816.F32 R24, R140.reuse, R192, R24 ;  /* 0x000000c08c18723c */ /* 0x040ff00000001818 */
[-C--:B------:R-:W-:Y:S01]  /*3e60*/  HMMA.16816.F32 R28, R140, R194.reuse, R28 ;  /* 0x000000c28c1c723c */ /* 0x080fe2000000181c */
[----:B------:R-:W1:Y:S07]  /*3e70*/  LDSM.16.M88.4 R140, [R222+0x6000] ;  /* 0x00600000de8c783b */ /* 0x000e6e0000000200 */
[----:B------:R-:W-:Y:S01]  /*3e80*/  HMMA.16816.F32 R32, R184, R194, R32 ;  /* 0x000000c2b820723c */ /* 0x000fe20000001820 */
[----:B------:R-:W5:Y:S07]  /*3e90*/  LDSM.16.M88.4 R184, [R220+0x9800] ;  /* 0x00980000dcb8783b */ /* 0x000f6e0000000200 */
[-C--:B--2---:R-:W-:Y:S01]  /*3ea0*/  HMMA.16816.F32 R4, R196, R200.reuse, R4 ;  /* 0x000000c8c404723c */ /* 0x084fe20000001804 */
[----:B------:R-:W2:Y:S07]  /*3eb0*/  LDSM.16.M88.4 R192, [R219+0x1000] ;  /* 0x00100000dbc0783b */ /* 0x000eae0000000200 */
[C---:B---3--:R-:W-:Y:S08]  /*3ec0*/  HMMA.16816.F32 R8, R176.reuse, R200, R8 ;  /* 0x000000c8b008723c */ /* 0x048ff00000001808 */
[-C--:B------:R-:W-:Y:S08]  /*3ed0*/  HMMA.16816.F32 R12, R176, R202.reuse, R12 ;  /* 0x000000cab00c723c */ /* 0x080ff0000000180c */
[C---:B------:R-:W-:Y:S08]  /*3ee0*/  HMMA.16816.F32 R16, R196.reuse, R202, R16 ;  /* 0x000000cac410723c */ /* 0x040ff00000001810 */
[-C--:B------:R-:W-:Y:S08]  /*3ef0*/  HMMA.16816.F32 R20, R196, R180.reuse, R20 ;  /* 0x000000b4c414723c */ /* 0x080ff00000001814 */
[C---:B------:R-:W-:Y:S08]  /*3f00*/  HMMA.16816.F32 R24, R176.reuse, R180, R24 ;  /* 0x000000b4b018723c */ /* 0x040ff00000001818 */
[-C--:B------:R-:W-:Y:S01]  /*3f10*/  HMMA.16816.F32 R28, R176, R182.reuse, R28 ;  /* 0x000000b6b01c723c */ /* 0x080fe2000000181c */
[----:B------:R-:W3:Y:S07]  /*3f20*/  LDSM.16.M88.4 R176, [R221+0x6000] ;  /* 0x00600000ddb0783b */ /* 0x000eee0000000200 */
[----:B------:R-:W-:Y:S08]  /*3f30*/  HMMA.16816.F32 R32, R196, R182, R32 ;  /* 0x000000b6c420723c */ /* 0x000ff00000001820 */
[-C--:B----4-:R-:W-:Y:S08]  /*3f40*/  HMMA.16816.F32 R4, R204, R208.reuse, R4 ;  /* 0x000000d0cc04723c */ /* 0x090ff00000001804 */
[C---:B-1----:R-:W-:Y:S08]  /*3f50*/  HMMA.16816.F32 R8, R140.reuse, R208, R8 ;  /* 0x000000d08c08723c */ /* 0x042ff00000001808 */
[-C--:B------:R-:W-:Y:S08]  /*3f60*/  HMMA.16816.F32 R12, R140, R210.reuse, R12 ;  /* 0x000000d28c0c723c */ /* 0x080ff0000000180c */
[C---:B------:R-:W-:Y:S08]  /*3f70*/  HMMA.16816.F32 R16, R204.reuse, R210, R16 ;  /* 0x000000d2cc10723c */ /* 0x040ff00000001810 */
[-C--:B-----5:R-:W-:Y:S08]  /*3f80*/  HMMA.16816.F32 R20, R204, R184.reuse, R20 ;  /* 0x000000b8cc14723c */ /* 0x0a0ff00000001814 */
        /* <DEDUP_REMOVED lines=19> */
[----:B------:R-:W3:Y:S10]  /*40c0*/  MUFU.TANH R143, R6 ;  /* 0x00000006008f7308 */ /* 0x000ef40000002400 */
[----:B------:R4:W1:Y:S10]  /*40d0*/  MUFU.TANH R183, R7 ;  /* 0x0000000700b77308 */ /* 0x0008740000002400 */
[----:B------:R5:W1:Y:S10]  /*40e0*/  MUFU.TANH R182, R8 ;  /* 0x0000000800b67308 */ /* 0x000a740000002400 */
[----:B------:R1:W1:Y:S01]  /*40f0*/  MUFU.TANH R185, R9 ;  /* 0x0000000900b97308 */ /* 0x0002620000002400 */
[----:B----4-:R-:W4:Y:S01]  /*4100*/  LDSM.16.M88.4 R4, [R219+0x1800] ;  /* 0x00180000db04783b */ /* 0x010f220000000200 */
[----:B------:R-:W-:Y:S08]  /*4110*/  DEPBAR.LE SB0, 0x0 ;  /* 0x000080000000791a */ /* 0x000ff00000000000 */
[----:B------:R2:W2:Y:S01]  /*4120*/  MUFU.TANH R180, R10 ;  /* 0x0000000a00b47308 */ /* 0x0004a20000002400 */
[----:B------:R-:W-:Y:S01]  /*4130*/  BAR.SYNC.DEFER_BLOCKING 0x0 ;  /* 0x0000000000007b1d */ /* 0x000fe20000010000 */
[----:B-----5:R-:W-:Y:S08]  /*4140*/  FMUL.FTZ R8, R18, c[0x0][0x2ec] ;  /* 0x0000bb0012087a20 */ /* 0x020ff00000410000 */
[----:B------:R5:W3:Y:S01]  /*4150*/  MUFU.TANH R187, R11 ;  /* 0x0000000b00bb7308 */ /* 0x000ae20000002400 */
[----:B-1----:R-:W-:Y:S09]  /*4160*/  FMUL.FTZ R9, R17, c[0x0][0x2ec] ;  /* 0x0000bb0011097a20 */ /* 0x002ff20000410000 */
[----:B------:R1:W1:Y:S01]  /*4170*/  MUFU.TANH R186, R12 ;  /* 0x0000000c00ba7308 */ /* 0x0002620000002400 */
[----:B--2---:R-:W-:Y:S09]  /*4180*/  FMUL.FTZ R10, R16, c[0x0][0x2ec] ;  /* 0x0000bb00100a7a20 */ /* 0x004ff20000410000 */
[----:B------:R2:W2:Y:S01]  /*4190*/  MUFU.TANH R184, R13 ;  /* 0x0000000d00b87308 */ /* 0x0004a20000002400 */
[-C--:B----4-:R-:W-:Y:S05]  /*41a0*/  HMMA.16816.F32 R20, R188, R4.reuse, R20 ;  /* 0x00000004bc14723c */ /* 0x090fea0000001814 */
[----:B-----5:R-:W-:Y:S04]  /*41b0*/  FMUL.FTZ R11, R19, c[0x0][0x2ec] ;  /* 0x0000bb00130b7a20 */ /* 0x020fe80000410000 */
[----:B------:R-:W4:Y:S01]  /*41c0*/  MUFU.TANH R10, R10 ;  /* 0x0000000a000a7308 */ /* 0x000f220000002400 */
[C---:B------:R-:W-:Y:S04]  /*41d0*/  HMMA.16816.F32 R24, R176.reuse, R4, R24 ;  /* 0x00000004b018723c */ /* 0x040fe80000001818 */
[----:B-1----:R-:W-:Y:S05]  /*41e0*/  FMUL.FTZ R12, R15, c[0x0][0x2ec] ;  /* 0x0000bb000f0c7a20 */ /* 0x002fea0000410000 */
[----:B------:R-:W1:Y:S01]  /*41f0*/  MUFU.TANH R9, R9 ;  /* 0x0000000900097308 */ /* 0x000e620000002400 */
[-C--:B------:R-:W-:Y:S03]  /*4200*/  HMMA.16816.F32 R28, R176, R6.reuse, R28 ;  /* 0x00000006b01c723c */ /* 0x080fe6000000181c */
[----:B--2---:R-:W-:Y:S02]  /*4210*/  FMUL.FTZ R13, R14, c[0x0][0x2ec] ;  /* 0x0000bb000e0d7a20 */ /* 0x004fe40000410000 */
[----:B------:R-:W-:Y:S03]  /*4220*/  FMUL.FTZ R20, R20, c[0x0][0x2ec] ;  /* 0x0000bb0014147a20 */ /* 0x000fe60000410000 */
[----:B------:R-:W-:Y:S01]  /*4230*/  HMMA.16816.F32 R32, R188, R6, R32 ;  /* 0x00000006bc20723c */ /* 0x000fe20000001820 */
[----:B------:R-:W2:Y:S03]  /*4240*/  MUFU.TANH R13, R13 ;  /* 0x0000000d000d7308 */ /* 0x000ea60000002400 */
[----:B------:R-:W-:Y:S02]  /*4250*/  FMUL.FTZ R21, R21, c[0x0][0x2ec] ;  /* 0x0000bb0015157a20 */ /* 0x000fe40000410000 */
[----:B------:R-:W-:Y:S02]  /*4260*/  FMUL.FTZ R22, R22, c[0x0][0x2ec] ;  /* 0x0000bb0016167a20 */ /* 0x000fe40000410000 */
[----:B------:R-:W-:Y:S03]  /*4270*/  FMUL.FTZ R23, R23, c[0x0][0x2ec] ;  /* 0x0000bb0017177a20 */ /* 0x000fe60000410000 */
[----:B------:R-:W1:Y:S01]  /*4280*/  MUFU.TANH R12, R12 ;  /* 0x0000000c000c7308 */ /* 0x000e620000002400 */
[----:B------:R-:W-:Y:S02]  /*4290*/  FMUL.FTZ R24, R24, c[0x0][0x2ec] ;  /* 0x0000bb0018187a20 */ /* 0x000fe40000410000 */
[----:B------:R-:W-:Y:S02]  /*42a0*/  FMUL.FTZ R25, R25, c[0x0][0x2ec] ;  /* 0x0000bb0019197a20 */ /* 0x000fe40000410000 */
[----:B------:R-:W-:Y:S02]  /*42b0*/  FMUL.FTZ R26, R26, c[0x0][0x2ec] ;  /* 0x0000bb001a1a7a20 */ /* 0x000fe40000410000 */
[----:B------:R-:W-:Y:S02]  /*42c0*/  FMUL.FTZ R27, R27, c[0x0][0x2ec] ;  /* 0x0000bb001b1b7a20 */ /* 0x000fe40000410000 */
[----:B------:R-:W-:Y:S01]  /*42d0*/  FMUL.FTZ R28, R28, c[0x0][0x2ec] ;  /* 0x0000bb001c1c7a20 */ /* 0x000fe20000410000 */
        /* <DEDUP_REMOVED lines=8> */
[----:B------:R-:W-:Y:S07]  /*4360*/  FMUL.FTZ R35, R35, c[0x0][0x2ec] ;  /* 0x0000bb0023237a20 */ /* 0x000fee0000410000 */
        /* <DEDUP_REMOVED lines=17> */
.L_x_1290:
        /* <DEDUP_REMOVED lines=58> */
[----:B----4-:R-:W-:Y:S01]  /*4820*/  FMUL.FTZ R16, R133, R156 ;  /* 0x0000009c85107220 */ /* 0x010fe20000410000 */
[----:B------:R-:W-:Y:S01]  /*4830*/  FSEL R137, R137, RZ, P1 ;  /* 0x000000ff89897208 */ /* 0x000fe20000800000 */
[----:B------:R1:W2:Y:S01]  /*4840*/  MUFU.EX2 R132, R0 ;  /* 0x0000000000847308 */ /* 0x0002a20000000800 */
[----:B------:R-:W-:Y:S01]  /*4850*/  FSETP.NEU.FTZ.AND P1, PT, R135, -INF , PT ;  /* 0xff8000008700780b */ /* 0x000fe20003f3d000 */
[----:B------:R-:W-:Y:S02]  /*4860*/  FMUL.FTZ R17, R133, R157 ;  /* 0x0000009d85117220 */ /* 0x000fe40000410000 */
[--C-:B------:R-:W-:Y:S02]  /*4870*/  FFMA.FTZ R4, R142, c[0x0][0x23c], -R137.reuse ;  /* 0x00008f008e047a23 */ /* 0x100fe40000010889 */
[----:B------:R-:W-:Y:S02]  /*4880*/  FMUL.FTZ R142, R3, c[0x0][0x23c] ;  /* 0x00008f00038e7a20 */ /* 0x000fe40000410000 */
[--C-:B------:R-:W-:Y:S02]  /*4890*/  FFMA.FTZ R5, R181, c[0x0][0x23c], -R137.reuse ;  /* 0x00008f00b5057a23 */ /* 0x100fe40000010889 */
[----:B------:R3:W-:Y:S01]  /*48a0*/  MUFU.EX2 R247, R4 ;  /* 0x0000000400f77308 */ /* 0x0007e20000000800 */
[C---:B------:R-:W-:Y:S02]  /*48b0*/  FMUL.FTZ R32, R133.reuse, R172 ;  /* 0x000000ac85207220 */ /* 0x040fe40000410000 */
        /* <DEDUP_REMOVED lines=15> */
[--C-:B---3--:R-:W-:Y:S02]  /*49b0*/  FFMA.FTZ R4, R143, c[0x0][0x23c], -R138.reuse ;  /* 0x00008f008f047a23 */ /* 0x108fe4000001088a */
[----:B------:R-:W-:Y:S02]  /*49c0*/  FFMA.FTZ R143, R192, c[0x0][0x23c], -R137 ;  /* 0x00008f00c08f7a23 */ /* 0x000fe40000010889 */
[C---:B------:R-:W-:Y:S02]  /*49d0*/  FMUL.FTZ R18, R132.reuse, R158 ;  /* 0x0000009e84127220 */ /* 0x040fe40000410000 */
[----:B------:R3:W-:Y:S01]  /*49e0*/  MUFU.EX2 R243, R4 ;  /* 0x0000000400f37308 */ /* 0x0007e20000000800 */
[--C-:B----4-:R-:W-:Y:S02]  /*49f0*/  FFMA.FTZ R5, R11, c[0x0][0x23c], -R138.reuse ;  /* 0x00008f000b057a23 */ /* 0x110fe4000001088a */
[C---:B------:R-:W-:Y:S02]  /*4a00*/  FMUL.FTZ R19, R132.reuse, R159 ;  /* 0x0000009f84137220 */ /* 0x040fe40000410000 */
[C---:B------:R-:W-:Y:S01]  /*4a10*/  FMUL.FTZ R34, R132.reuse, R174 ;  /* 0x000000ae84227220 */ /* 0x040fe20000410000 */
[----:B------:R-:W-:Y:S01]  /*4a20*/  LDSM.16.MT88.4 R156, [R217+0xa000] ;  /* 0x00a00000d99c783b */ /* 0x000fe20000004200 */
[C---:B------:R-:W-:Y:S02]  /*4a30*/  FMUL.FTZ R35, R132.reuse, R175 ;  /* 0x000000af84237220 */ /* 0x040fe40000410000 */
[C---:B------:R-:W-:Y:S01]  /*4a40*/  FMUL.FTZ R38, R132.reuse, R38 ;  /* 0x0000002684267220 */ /* 0x040fe20000410000 */
[----:B------:R4:W-:Y:S01]  /*4a50*/  MUFU.EX2 R233, R143 ;  /* 0x0000008f00e97308 */ /* 0x0009e20000000800 */
[C---:B------:R-:W-:Y:S02]  /*4a60*/  FMUL.FTZ R39, R132.reuse, R39 ;  /* 0x0000002784277220 */ /* 0x040fe40000410000 */
[----:B------:R-:W-:Y:S01]  /*4a70*/  FMUL.FTZ R50, R132, R50 ;  /* 0x0000003284327220 */ /* 0x000fe20000410000 */
[----:B------:R-:W-:Y:S01]  /*4a80*/  LDSM.16.MT88.4 R172, [R215+0xa800] ;  /* 0x00a80000d7ac783b */ /* 0x000fe20000004200 */
[----:B-1----:R-:W-:Y:S02]  /*4a90*/  FADD.FTZ R0, -R3, R139 ;  /* 0x0000008b03007221 */ /* 0x002fe40000010100 */
[----:B------:R-:W-:Y:S02]  /*4aa0*/  FMUL.FTZ R139, R134, c[0x0][0x23c] ;  /* 0x00008f00868b7a20 */ /* 0x000fe40000410000 */
[----:B------:R-:W-:Y:S01]  /*4ab0*/  FMUL.FTZ R0, R0, c[0x0][0x23c] ;  /* 0x00008f0000007a20 */ /* 0x000fe20000410000 */
[----:B------:R1:W-:Y:S01]  /*4ac0*/  MUFU.EX2 R244, R5 ;  /* 0x0000000500f47308 */ /* 0x0003e20000000800 */
[C---:B--2---:R-:W-:Y:S01]  /*4ad0*/  FMUL.FTZ R24, R2.reuse, R164 ;  /* 0x000000a402187220 */ /* 0x044fe20000410000 */
[----:B------:R-:W-:Y:S01]  /*4ae0*/  FSEL R139, R139, RZ, P1 ;  /* 0x000000ff8b8b7208 */ /* 0x000fe20000800000 */
[C---:B------:R-:W-:Y:S01]  /*4af0*/  FMUL.FTZ R25, R2.reuse, R165 ;  /* 0x000000a502197220 */ /* 0x040fe20000410000 */
[----:B------:R-:W-:Y:S01]  /*4b00*/  FSETP.NEU.FTZ.AND P1, PT, R3, -INF , PT ;  /* 0xff8000000300780b */ /* 0x000fe20003f3d000 */
[--C-:B---3--:R-:W-:Y:S02]  /*4b10*/  FFMA.FTZ R4, R183, c[0x0][0x23c], -R138.reuse ;  /* 0x00008f00b7047a23 */ /* 0x108fe4000001088a */
[----:B------:R-:W-:Y:S01]  /*4b20*/  FMUL.FTZ R28, R2, R168 ;  /* 0x000000a8021c7220 */ /* 0x000fe20000410000 */
[----:B------:R-:W-:Y:S01]  /*4b30*/  FSEL R142, R142, RZ, P1 ;  /* 0x000000ff8e8e7208 */ /* 0x000fe20000800000 */
[C---:B------:R-:W-:Y:S01]  /*4b40*/  FMUL.FTZ R29, R2.reuse, R169 ;  /* 0x000000a9021d7220 */ /* 0x040fe20000410000 */
[----:B------:R-:W2:Y:S01]  /*4b50*/  MUFU.EX2 R245, R4 ;  /* 0x0000000400f57308 */ /* 0x000ea20000000800 */
[C---:B------:R-:W-:Y:S02]  /*4b60*/  FMUL.FTZ R40, R2.reuse, R40 ;  /* 0x0000002802287220 */ /* 0x040fe40000410000 */
[C---:B------:R-:W-:Y:S02]  /*4b70*/  FMUL.FTZ R41, R2.reuse, R41 ;  /* 0x0000002902297220 */ /* 0x040fe40000410000 */
[--C-:B----4-:R-:W-:Y:S02]  /*4b80*/  FFMA.FTZ R143, R193, c[0x0][0x23c], -R137.reuse ;  /* 0x00008f00c18f7a23 */ /* 0x110fe40000010889 */
[C---:B------:R-:W-:Y:S02]  /*4b90*/  FMUL.FTZ R44, R2.reuse, R44 ;  /* 0x0000002c022c7220 */ /* 0x040fe40000410000 */
[----:B------:R-:W-:Y:S01]  /*4ba0*/  FMUL.FTZ R45, R2, R45 ;  /* 0x0000002d022d7220 */ /* 0x000fe20000410000 */
[----:B------:R-:W3:Y:S01]  /*4bb0*/  MUFU.EX2 R0, R0 ;  /* 0x0000000000007308 */ /* 0x000ee20000000800 */
[C---:B------:R-:W-:Y:S02]  /*4bc0*/  FMUL.FTZ R51, R132.reuse, R51 ;  /* 0x0000003384337220 */ /* 0x040fe40000410000 */
[C---:B------:R-:W-:Y:S02]  /*4bd0*/  FMUL.FTZ R53, R133.reuse, R53 ;  /* 0x0000003585357220 */ /* 0x040fe40000410000 */
[----:B-1----:R-:W-:Y:S02]  /*4be0*/  FMUL.FTZ R5, R133, R149 ;  /* 0x0000009585057220 */ /* 0x002fe40000410000 */
[C---:B------:R-:W-:Y:S02]  /*4bf0*/  FMUL.FTZ R54, R132.reuse, R54 ;  /* 0x0000003684367220 */ /* 0x040fe40000410000 */
[----:B------:R-:W-:Y:S01]  /*4c00*/  FMUL.FTZ R55, R132, R55 ;  /* 0x0000003784377220 */ /* 0x000fe20000410000 */
[----:B------:R1:W-:Y:S01]  /*4c10*/  MUFU.EX2 R232, R143 ;  /* 0x0000008f00e87308 */ /* 0x0003e20000000800 */
[C---:B------:R-:W-:Y:S02]  /*4c20*/  FMUL.FTZ R56, R2.reuse, R56 ;  /* 0x0000003802387220 */ /* 0x040fe40000410000 */
[----:B------:R-:W-:Y:S01]  /*4c30*/  FMUL.FTZ R57, R2, R57 ;  /* 0x0000003902397220 */ /* 0x000fe20000410000 */
[----:B--2---:R-:W-:Y:S01]  /*4c40*/  F2FP.PACK_AB R149, R245, R243 ;  /* 0x000000f3f595723e */ /* 0x004fe200000000ff */
[--C-:B------:R-:W-:Y:S02]  /*4c50*/  FFMA.FTZ R4, R10, c[0x0][0x23c], -R137.reuse ;  /* 0x00008f000a047a23 */ /* 0x100fe40000010889 */
[C---:B------:R-:W-:Y:S02]  /*4c60*/  FMUL.FTZ R60, R2.reuse, R60 ;  /* 0x0000003c023c7220 */ /* 0x040fe40000410000 */
[----:B------:R-:W-:Y:S01]  /*4c70*/  FMUL.FTZ R61, R2, R61 ;  /* 0x0000003d023d7220 */ /* 0x000fe20000410000 */
[----:B------:R2:W-:Y:S01]  /*4c80*/  MUFU.EX2 R246, R4 ;  /* 0x0000000400f67308 */ /* 0x0005e20000000800 */
[C---:B------:R-:W-:Y:S02]  /*4c90*/  FMUL.FTZ R64, R133.reuse, R64 ;  /* 0x0000004085407220 */ /* 0x040fe40000410000 */
[----:B------:R-:W-:Y:S02]  /*4ca0*/  FMUL.FTZ R65, R133, R65 ;  /* 0x0000004185417220 */ /* 0x000fe40000410000 */
[C---:B---3--:R-:W-:Y:S02]  /*4cb0*/  FMUL.FTZ R10, R0.reuse, R146 ;  /* 0x00000092000a7220 */ /* 0x048fe40000410000 */
[C---:B------:R-:W-:Y:S02]  /*4cc0*/  FMUL.FTZ R11, R0.reuse, R147 ;  /* 0x00000093000b7220 */ /* 0x040fe40000410000 */
[C---:B------:R-:W-:Y:S02]  /*4cd0*/  FMUL.FTZ R14, R0.reuse, R154 ;  /* 0x0000009a000e7220 */ /* 0x040fe40000410000 */
[C---:B------:R-:W-:Y:S02]  /*4ce0*/  FMUL.FTZ R15, R0.reuse, R155 ;  /* 0x0000009b000f7220 */ /* 0x040fe40000410000 */
[----:B------:R-:W-:Y:S02]  /*4cf0*/  FMUL.FTZ R26, R0, R166 ;  /* 0x000000a6001a7220 */ /* 0x000fe40000410000 */
[--C-:B-1----:R-:W-:Y:S02]  /*4d00*/  FFMA.FTZ R143, R194, c[0x0][0x23c], -R138.reuse ;  /* 0x00008f00c28f7a23 */ /* 0x102fe4000001088a */
[C---:B------:R-:W-:Y:S02]  /*4d10*/  FMUL.FTZ R27, R0.reuse, R167 ;  /* 0x000000a7001b7220 */ /* 0x040fe40000410000 */
[----:B------:R1:W-:Y:S01]  /*4d20*/  MUFU.EX2 R231, R143 ;  /* 0x0000008f00e77308 */ /* 0x0003e20000000800 */
[C---:B------:R-:W-:Y:S02]  /*4d30*/  FMUL.FTZ R30, R0.reuse, R170 ;  /* 0x000000aa001e7220 */ /* 0x040fe40000410000 */
[----:B------:R-:W-:Y:S02]  /*4d40*/  FMUL.FTZ R31, R0, R171 ;  /* 0x000000ab001f7220 */ /* 0x000fe40000410000 */
[----:B--2---:R-:W-:Y:S02]  /*4d50*/  FFMA.FTZ R4, R9, c[0x0][0x23c], -R137 ;  /* 0x00008f0009047a23 */ /* 0x004fe40000010889 */
[----:B------:R-:W-:Y:S02]  /*4d60*/  FFMA.FTZ R9, R184, c[0x0][0x23c], -R139 ;  /* 0x00008f00b8097a23 */ /* 0x000fe4000001088b */
[C---:B------:R-:W-:Y:S01]  /*4d70*/  FMUL.FTZ R42, R0.reuse, R42 ;  /* 0x0000002a002a7220 */ /* 0x040fe20000410000 */
[----:B------:R-:W2:Y:S01]  /*4d80*/  MUFU.EX2 R248, R4 ;  /* 0x0000000400f87308 */ /* 0x000ea20000000800 */
        /* <DEDUP_REMOVED lines=8> */
[--C-:B-1----:R-:W-:Y:S02]  /*4e10*/  FFMA.FTZ R143, R195, c[0x0][0x23c], -R138.reuse ;  /* 0x00008f00c38f7a23 */ /* 0x102fe4000001088a */
[----:B------:R-:W-:Y:S01]  /*4e20*/  LDSM.16.MT88.4 R192, [R215+0xb800] ;  /* 0x00b80000d7c0783b */ /* 0x000fe20000004200 */
[C---:B------:R-:W-:Y:S02]  /*4e30*/  FMUL.FTZ R66, R132.reuse, R66 ;  /* 0x0000004284427220 */ /* 0x040fe40000410000 */
[----:B------:R1:W-:Y:S01]  /*4e40*/  MUFU.EX2 R230, R143 ;  /* 0x0000008f00e67308 */ /* 0x0003e20000000800 */
[----:B------:R-:W-:Y:S02]  /*4e50*/  FMUL.FTZ R67, R132, R67 ;  /* 0x0000004384437220 */ /* 0x000fe40000410000 */
[C---:B------:R-:W-:Y:S01]  /*4e60*/  FMUL.FTZ R68, R133.reuse, R68 ;  /* 0x0000004485447220 */ /* 0x040fe20000410000 */
[----:B--2---:R-:W-:Y:S01]  /*4e70*/  F2FP.PACK_AB R150, R248, R246 ;  /* 0x000000f6f896723e */ /* 0x004fe200000000ff */
[--C-:B------:R-:W-:Y:S02]  /*4e80*/  FFMA.FTZ R4, R8, c[0x0][0x23c], -R138.reuse ;  /* 0x00008f0008047a23 */ /* 0x100fe4000001088a */
[----:B------:R-:W-:Y:S02]  /*4e90*/  FMUL.FTZ R8, R2, R144 ;  /* 0x0000009002087220 */ /* 0x000fe40000410000 */
[----:B------:R-:W-:Y:S01]  /*4ea0*/  FMUL.FTZ R69, R133, R69 ;  /* 0x0000004585457220 */ /* 0x000fe20000410000 */
[----:B------:R-:W2:Y:S01]  /*4eb0*/  MUFU.EX2 R242, R4 ;  /* 0x0000000400f27308 */ /* 0x000ea20000000800 */
[C---:B------:R-:W-:Y:S02]  /*4ec0*/  FMUL.FTZ R70, R132.reuse, R70 ;  /* 0x0000004684467220 */ /* 0x040fe40000410000 */
[----:B------:R-:W-:Y:S02]  /*4ed0*/  FMUL.FTZ R71, R132, R71 ;  /* 0x0000004784477220 */ /* 0x000fe40000410000 */
[C---:B---3--:R-:W-:Y:S02]  /*4ee0*/  FMUL.FTZ R9, R2.reuse, R145 ;  /* 0x0000009102097220 */ /* 0x048fe40000410000 */
[C---:B------:R-:W-:Y:S02]  /*4ef0*/  FMUL.FTZ R72, R2.reuse, R72 ;  /* 0x0000004802487220 */ /* 0x040fe40000410000 */
[----:B------:R-:W-:Y:S02]  /*4f00*/  FMUL.FTZ R73, R2, R73 ;  /* 0x0000004902497220 */ /* 0x000fe40000410000 */
[C---:B------:R-:W-:Y:S02]  /*4f10*/  FMUL.FTZ R74, R0.reuse, R74 ;  /* 0x0000004a004a7220 */ /* 0x040fe40000410000 */
[----:B------:R-:W-:Y:S02]  /*4f20*/  FMUL.FTZ R75, R0, R75 ;  /* 0x0000004b004b7220 */ /* 0x000fe40000410000 */
[--C-:B-1----:R-:W-:Y:S02]  /*4f30*/  FFMA.FTZ R143, R188, c[0x0][0x23c], -R137.reuse ;  /* 0x00008f00bc8f7a23 */ /* 0x102fe40000010889 */
[----:B------:R-:W-:Y:S02]  /*4f40*/  FFMA.FTZ R137, R189, c[0x0][0x23c], -R137 ;  /* 0x00008f00bd897a23 */ /* 0x000fe40000010889 */
[C---:B------:R-:W-:Y:S01]  /*4f50*/  FMUL.FTZ R76, R2.reuse, R76 ;  /* 0x0000004c024c7220 */ /* 0x040fe20000410000 */
[----:B------:R-:W-:Y:S01]  /*4f60*/  MUFU.EX2 R229, R143 ;  /* 0x0000008f00e57308 */ /* 0x000fe20000000800 */
[----:B------:R-:W-:Y:S02]  /*4f70*/  FMUL.FTZ R77, R2, R77 ;  /* 0x0000004d024d7220 */ /* 0x000fe40000410000 */
[----:B------:R-:W-:Y:S01]  /*4f80*/  FMUL.FTZ R78, R0, R78 ;  /* 0x0000004e004e7220 */ /* 0x000fe20000410000 */
[----:B--2---:R-:W-:Y:S01]  /*4f90*/  F2FP.PACK_AB R151, R244, R242 ;  /* 0x000000f2f497723e */ /* 0x004fe200000000ff */
[--C-:B------:R-:W-:Y:S02]  /*4fa0*/  FFMA.FTZ R4, R182, c[0x0][0x23c], -R139.reuse ;  /* 0x00008f00b6047a23 */ /* 0x100fe4000001088b */
        /* <DEDUP_REMOVED lines=11> */
[C---:B------:R-:W-:Y:S02]  /*5060*/  FMUL.FTZ R88, R2.reuse, R88 ;  /* 0x0000005802587220 */ /* 0x040fe40000410000 */
[----:B------:R-:W-:Y:S02]  /*5070*/  FMUL.FTZ R89, R2, R89 ;  /* 0x0000005902597220 */ /* 0x000fe40000410000 */
[C---:B------:R-:W-:Y:S02]  /*5080*/  FMUL.FTZ R90, R0.reuse, R90 ;  /* 0x0000005a005a7220 */ /* 0x040fe40000410000 */
[----:B------:R-:W-:Y:S02]  /*5090*/  FMUL.FTZ R91, R0, R91 ;  /* 0x0000005b005b7220 */ /* 0x000fe40000410000 */
[C---:B------:R-:W-:Y:S02]  /*50a0*/  FMUL.FTZ R92, R2.reuse, R92 ;  /* 0x0000005c025c7220 */ /* 0x040fe40000410000 */
[--C-:B-1----:R-:W-:Y:S02]  /*50b0*/  FFMA.FTZ R4, R185, c[0x0][0x23c], -R139.reuse ;  /* 0x00008f00b9047a23 */ /* 0x102fe4000001088b */
[----:B------:R-:W-:Y:S02]  /*50c0*/  FMUL.FTZ R93, R2, R93 ;  /* 0x0000005d025d7220 */ /* 0x000fe40000410000 */
[----:B------:R-:W1:Y:S01]  /*50d0*/  MUFU.EX2 R241, R4 ;  /* 0x0000000400f17308 */ /* 0x000e620000000800 */
[C---:B------:R-:W-:Y:S02]  /*50e0*/  FMUL.FTZ R94, R0.reuse, R94 ;  /* 0x0000005e005e7220 */ /* 0x040fe40000410000 */
[----:B------:R-:W-:Y:S02]  /*50f0*/  FMUL.FTZ R95, R0, R95 ;  /* 0x0000005f005f7220 */ /* 0x000fe40000410000 */
[--C-:B--2---:R-:W-:Y:S02]  /*5100*/  FFMA.FTZ R137, R190, c[0x0][0x23c], -R138.reuse ;  /* 0x00008f00be897a23 */ /* 0x104fe4000001088a */
[----:B------:R-:W-:Y:S02]  /*5110*/  FFMA.FTZ R138, R191, c[0x0][0x23c], -R138 ;  /* 0x00008f00bf8a7a23 */ /* 0x000fe4000001088a */
[----:B------:R-:W-:Y:S01]  /*5120*/  LDSM.16.MT88.4 R188, [R213+0xb800] ;  /* 0x00b80000d5bc783b */ /* 0x000fe20000004200 */
[----:B------:R2:W-:Y:S01]  /*5130*/  MUFU.EX2 R210, R137 ;  /* 0x0000008900d27308 */ /* 0x0005e20000000800 */
[C---:B------:R-:W-:Y:S02]  /*5140*/  FMUL.FTZ R96, R133.reuse, R96 ;  /* 0x0000006085607220 */ /* 0x040fe40000410000 */
[C---:B------:R-:W-:Y:S02]  /*5150*/  FMUL.FTZ R97, R133.reuse, R97 ;  /* 0x0000006185617220 */ /* 0x040fe40000410000 */
[C---:B------:R-:W-:Y:S02]  /*5160*/  FMUL.FTZ R98, R132.reuse, R98 ;  /* 0x0000006284627220 */ /* 0x040fe40000410000 */
[C---:B------:R-:W-:Y:S02]  /*5170*/  FMUL.FTZ R99, R132.reuse, R99 ;  /* 0x0000006384637220 */ /* 0x040fe40000410000 */
[C---:B------:R-:W-:Y:S01]  /*5180*/  FMUL.FTZ R100, R133.reuse, R100 ;  /* 0x0000006485647220 */ /* 0x040fe20000410000 */
[----:B------:R-:W3:Y:S01]  /*5190*/  MUFU.EX2 R209, R138 ;  /* 0x0000008a00d17308 */ /* 0x000ee20000000800 */
[----:B------:R-:W-:Y:S02]  /*51a0*/  FMUL.FTZ R101, R133, R101 ;  /* 0x0000006585657220 */ /* 0x000fe40000410000 */
[----:B------:R-:W-:Y:S01]  /*51b0*/  FMUL.FTZ R102, R132, R102 ;  /* 0x0000006684667220 */ /* 0x000fe20000410000 */
[----:B-1----:R-:W-:Y:S01]  /*51c0*/  F2FP.PACK_AB R144, R241, R239 ;  /* 0x000000eff190723e */ /* 0x002fe200000000ff */
[--C-:B------:R-:W-:Y:S02]  /*51d0*/  FFMA.FTZ R4, R180, c[0x0][0x23c], -R142.reuse ;  /* 0x00008f00b4047a23 */ /* 0x100fe4000001088e */
[----:B------:R-:W-:Y:S01]  /*51e0*/  LDSM.16.MT88.4 R180, [R218+0xa800] ;  /* 0x00a80000dab4783b */ /* 0x000fe20000004200 */
[----:B------:R-:W-:Y:S02]  /*51f0*/  FMUL.FTZ R103, R132, R103 ;  /* 0x0000006784677220 */ /* 0x000fe40000410000 */
[----:B------:R1:W-:Y:S01]  /*5200*/  MUFU.EX2 R235, R4 ;  /* 0x0000000400eb7308 */ /* 0x0003e20000000800 */
[C---:B------:R-:W-:Y:S02]  /*5210*/  FMUL.FTZ R112, R133.reuse, R112 ;  /* 0x0000007085707220 */ /* 0x040fe40000410000 */
[C---:B------:R-:W-:Y:S02]  /*5220*/  FMUL.FTZ R113, R133.reuse, R113 ;  /* 0x0000007185717220 */ /* 0x040fe40000410000 */
[--C-:B--2---:R-:W-:Y:S02]  /*5230*/  FFMA.FTZ R137, R196, c[0x0][0x23c], -R139.reuse ;  /* 0x00008f00c4897a23 */ /* 0x104fe4000001088b */
[C---:B------:R-:W-:Y:S02]  /*5240*/  FMUL.FTZ R114, R132.reuse, R114 ;  /* 0x0000007284727220 */ /* 0x040fe40000410000 */
[C---:B------:R-:W-:Y:S01]  /*5250*/  FMUL.FTZ R115, R132.reuse, R115 ;  /* 0x0000007384737220 */ /* 0x040fe20000410000 */
[----:B------:R2:W-:Y:S01]  /*5260*/  MUFU.EX2 R208, R137 ;  /* 0x0000008900d07308 */ /* 0x0005e20000000800 */
[C---:B------:R-:W-:Y:S02]  /*5270*/  FMUL.FTZ R116, R133.reuse, R116 ;  /* 0x0000007485747220 */ /* 0x040fe40000410000 */
[----:B------:R-:W-:Y:S01]  /*5280*/  FMUL.FTZ R117, R133, R117 ;  /* 0x0000007585757220 */ /* 0x000fe20000410000 */
[----:B---3--:R-:W-:Y:S01]  /*5290*/  F2FP.PACK_AB R143, R209, R210 ;  /* 0x000000d2d18f723e */ /* 0x008fe200000000ff */
[C---:B------:R-:W-:Y:S02]  /*52a0*/  FMUL.FTZ R118, R132.reuse, R118 ;  /* 0x0000007684767220 */ /* 0x040fe40000410000 */
[----:B------:R-:W-:Y:S02]  /*52b0*/  FMUL.FTZ R119, R132, R119 ;  /* 0x0000007784777220 */ /* 0x000fe40000410000 */
[--C-:B------:R-:W-:Y:S02]  /*52c0*/  FFMA.FTZ R140, R140, c[0x0][0x23c], -R142.reuse ;  /* 0x00008f008c8c7a23 */ /* 0x100fe4000001088e */
[----:B------:R-:W-:Y:S02]  /*52d0*/  FMUL.FTZ R128, R133, R128 ;  /* 0x0000008085807220 */ /* 0x000fe40000410000 */
[----:B------:R3:W-:Y:S01]  /*52e0*/  MUFU.EX2 R138, R140 ;  /* 0x0000008c008a7308 */ /* 0x0007e20000000800 */
[--C-:B-1----:R-:W-:Y:S02]  /*52f0*/  FFMA.FTZ R4, R187, c[0x0][0x23c], -R142.reuse ;  /* 0x00008f00bb047a23 */ /* 0x102fe4000001088e */
[----:B------:R-:W-:Y:S02]  /*5300*/  FMUL.FTZ R129, R133, R129 ;  /* 0x0000008185817220 */ /* 0x000fe40000410000 */
[C---:B------:R-:W-:Y:S02]  /*5310*/  FMUL.FTZ R130, R132.reuse, R130 ;  /* 0x0000008284827220 */ /* 0x040fe40000410000 */
[----:B------:R-:W-:Y:S02]  /*5320*/  FMUL.FTZ R131, R132, R131 ;  /* 0x0000008384837220 */ /* 0x000fe40000410000 */
[C---:B------:R-:W-:Y:S01]  /*5330*/  FMUL.FTZ R108, R2.reuse, R108 ;  /* 0x0000006c026c7220 */ /* 0x040fe20000410000 */
[----:B------:R-:W1:Y:S01]  /*5340*/  MUFU.EX2 R237, R4 ;  /* 0x0000000400ed7308 */ /* 0x000e620000000800 */
[--C-:B--2---:R-:W-:Y:S02]  /*5350*/  FFMA.FTZ R137, R197, c[0x0][0x23c], -R139.reuse ;  /* 0x00008f00c5897a23 */ /* 0x104fe4000001088b */
[----:B------:R-:W-:Y:S02]  /*5360*/  FMUL.FTZ R109, R2, R109 ;  /* 0x0000006d026d7220 */ /* 0x000fe40000410000 */
[C---:B------:R-:W-:Y:S02]  /*5370*/  FMUL.FTZ R110, R0.reuse, R110 ;  /* 0x0000006e006e7220 */ /* 0x040fe40000410000 */
[----:B------:R-:W-:Y:S02]  /*5380*/  FMUL.FTZ R111, R0, R111 ;  /* 0x0000006f006f7220 */ /* 0x000fe40000410000 */
[C---:B------:R-:W-:Y:S01]  /*5390*/  FMUL.FTZ R124, R2.reuse, R124 ;  /* 0x0000007c027c7220 */ /* 0x040fe20000410000 */
[----:B------:R2:W-:Y:S01]  /*53a0*/  MUFU.EX2 R207, R137 ;  /* 0x0000008900cf7308 */ /* 0x0005e20000000800 */
[----:B------:R-:W-:Y:S02]  /*53b0*/  FMUL.FTZ R125, R2, R125 ;  /* 0x0000007d027d7220 */ /* 0x000fe40000410000 */
[----:B------:R-:W-:Y:S01]  /*53c0*/  FMUL.FTZ R126, R0, R126 ;  /* 0x0000007e007e7220 */ /* 0x000fe20000410000 */
[----:B---3--:R-:W-:Y:S01]  /*53d0*/  F2FP.PACK_AB R140, R232, R233 ;  /* 0x000000e9e88c723e */ /* 0x008fe200000000ff */
[----:B------:R-:W-:Y:S02]  /*53e0*/  FMUL.FTZ R127, R0, R127 ;  /* 0x0000007f007f7220 */ /* 0x000fe40000410000 */
[C---:B------:R-:W-:Y:S02]  /*53f0*/  FMUL.FTZ R104, R2.reuse, R104 ;  /* 0x0000006802687220 */ /* 0x040fe40000410000 */
[----:B------:R-:W-:Y:S02]  /*5400*/  FMUL.FTZ R105, R2, R105 ;  /* 0x0000006902697220 */ /* 0x000fe40000410000 */
[C---:B------:R-:W-:Y:S02]  /*5410*/  FMUL.FTZ R106, R0.reuse, R106 ;  /* 0x0000006a006a7220 */ /* 0x040fe40000410000 */
[----:B------:R-:W-:Y:S01]  /*5420*/  FMUL.FTZ R107, R0, R107 ;  /* 0x0000006b006b7220 */ /* 0x000fe20000410000 */
[C---:B-1----:R-:W-:Y:S01]  /*5430*/  F2FP.PACK_AB R145, R237.reuse, R235 ;  /* 0x000000ebed91723e */ /* 0x042fe200000000ff */
[----:B------:R-:W-:Y:S02]  /*5440*/  FFMA.FTZ R4, R186, c[0x0][0x23c], -R139 ;  /* 0x00008f00ba047a23 */ /* 0x000fe4000001088b */
[----:B------:R-:W-:Y:S01]  /*5450*/  LDSM.16.MT88.4 R184, [R217+0xa800] ;  /* 0x00a80000d9b8783b */ /* 0x000fe20000004200 */
[C---:B------:R-:W-:Y:S01]  /*5460*/  FMUL.FTZ R120, R2.reuse, R120 ;  /* 0x0000007802787220 */ /* 0x040fe20000410000 */
[----:B------:R1:W3:Y:S01]  /*5470*/  MUFU.EX2 R238, R4 ;  /* 0x0000000400ee7308 */ /* 0x0002e20000000800 */
[----:B------:R-:W-:Y:S02]  /*5480*/  FMUL.FTZ R121, R2, R121 ;  /* 0x0000007902797220 */ /* 0x000fe40000410000 */
[----:B------:R-:W-:Y:S02]  /*5490*/  FMUL.FTZ R122, R0, R122 ;  /* 0x0000007a007a7220 */ /* 0x000fe40000410000 */
[----:B--2---:R-:W-:Y:S02]  /*54a0*/  FFMA.FTZ R137, R198, c[0x0][0x23c], -R142 ;  /* 0x00008f00c6897a23 */ /* 0x004fe4000001088e */
[C---:B------:R-:W-:Y:S02]  /*54b0*/  FMUL.FTZ R123, R0.reuse, R123 ;  /* 0x0000007b007b7220 */ /* 0x040fe40000410000 */
[----:B------:R-:W-:Y:S01]  /*54c0*/  FFMA.FTZ R0, R0, R250, R235 ;  /* 0x000000fa00007223 */ /* 0x000fe200000100eb */
[----:B------:R2:W-:Y:S03]  /*54d0*/  MUFU.EX2 R206, R137 ;  /* 0x0000008900ce7308 */ /* 0x0005e60000000800 */
[----:B------:R-:W-:Y:S02]  /*54e0*/  FADD.FTZ R0, R237, R0 ;  /* 0x00000000ed007221 */ /* 0x000fe40000010000 */
[--C-:B-1----:R-:W-:Y:S01]  /*54f0*/  FFMA.FTZ R4, R13, c[0x0][0x23c], -R142.reuse ;  /* 0x00008f000d047a23 */ /* 0x102fe2000001088e */
[----:B---3--:R-:W-:Y:S01]  /*5500*/  F2FP.PACK_AB R146, R240, R238 ;  /* 0x000000eef092723e */ /* 0x008fe200000000ff */
[----:B------:R-:W-:Y:S03]  /*5510*/  FMUL.FTZ R13, R2, R153 ;  /* 0x00000099020d7220 */ /* 0x000fe60000410000 */
[----:B------:R1:W3:Y:S01]  /*5520*/  MUFU.EX2 R234, R4 ;  /* 0x0000000400ea7308 */ /* 0x0002e20000000800 */
[--C-:B--2---:R-:W-:Y:S02]  /*5530*/  FFMA.FTZ R137, R199, c[0x0][0x23c], -R142.reuse ;  /* 0x00008f00c7897a23 */ /* 0x104fe4000001088e */
[----:B------:R-:W-:Y:S07]  /*5540*/  LDSM.16.MT88.4 R196, [R218+0xb800] ;  /* 0x00b80000dac4783b */ /* 0x000fee0000004200 */
[----:B------:R2:W-:Y:S01]  /*5550*/  MUFU.EX2 R205, R137 ;  /* 0x0000008900cd7308 */ /* 0x0005e20000000800 */
[--C-:B-1----:R-:W-:Y:S02]  /*5560*/  FFMA.FTZ R4, R12, c[0x0][0x23c], -R142.reuse ;  /* 0x00008f000c047a23 */ /* 0x102fe4000001088e */
[----:B------:R-:W-:Y:S07]  /*5570*/  FMUL.FTZ R12, R2, R152 ;  /* 0x00000098020c7220 */ /* 0x000fee0000410000 */
[----:B------:R1:W4:Y:S01]  /*5580*/  MUFU.EX2 R236, R4 ;  /* 0x0000000400ec7308 */ /* 0x0003220000000800 */
[----:B------:R-:W5:Y:S01]  /*5590*/  LDSM.16.MT88.4 R152, [R218+0xa000] ;  /* 0x00a00000da98783b */ /* 0x000f620000004200 */
[----:B------:R-:W-:Y:S01]  /*55a0*/  FFMA.FTZ R142, R141, c[0x0][0x23c], -R142 ;  /* 0x00008f008d8e7a23 */ /* 0x000fe2000001088e */
[----:B------:R-:W-:Y:S01]  /*55b0*/  F2FP.PACK_AB R141, R230, R231 ;  /* 0x000000e7e68d723e */ /* 0x000fe200000000ff */
[----:B---3--:R-:W-:Y:S02]  /*55c0*/  FADD.FTZ R0, R234, R0 ;  /* 0x00000000ea007221 */ /* 0x008fe40000010000 */
[--C-:B--2---:R-:W-:Y:S02]  /*55d0*/  FFMA.FTZ R137, R200, c[0x0][0x23c], -R139.reuse ;  /* 0x00008f00c8897a23 */ /* 0x104fe4000001088b */
[----:B------:R-:W-:Y:S02]  /*55e0*/  FFMA.FTZ R139, R201, c[0x0][0x23c], -R139 ;  /* 0x00008f00c98b7a23 */ /* 0x000fe4000001088b */
[----:B------:R-:W-:Y:S01]  /*55f0*/  LDSM.16.MT88.4 R200, [R217+0xb800] ;  /* 0x00b80000d9c8783b */ /* 0x000fe20000004200 */
[----:B------:R-:W-:Y:S01]  /*5600*/  MUFU.EX2 R204, R137 ;  /* 0x0000008900cc7308 */ /* 0x000fe20000000800 */
[----:B------:R-:W-:Y:S09]  /*5610*/  FFMA.FTZ R2, R2, R251, R239 ;  /* 0x000000fb02027223 */ /* 0x000ff200000100ef */
[----:B------:R2:W-:Y:S01]  /*5620*/  MUFU.EX2 R137, R142 ;  /* 0x0000008e00897308 */ /* 0x0005e20000000800 */
[----:B-1----:R-:W-:Y:S01]  /*5630*/  FMUL.FTZ R4, R133, R148 ;  /* 0x0000009485047220 */ /* 0x002fe20000410000 */
[----:B------:R-:W-:Y:S01]  /*5640*/  F2FP.PACK_AB R148, R249, R247 ;  /* 0x000000f7f994723e */ /* 0x000fe200000000ff */
[C---:B----4-:R-:W-:Y:S01]  /*5650*/  FADD.FTZ R0, R236.reuse, R0 ;  /* 0x00000000ec007221 */ /* 0x050fe20000010000 */
[----:B------:R-:W-:Y:S06]  /*5660*/  F2FP.PACK_AB R147, R236, R234 ;  /* 0x000000eaec93723e */ /* 0x000fec00000000ff */
[----:B------:R-:W1:Y:S01]  /*5670*/  MUFU.EX2 R139, R139 ;  /* 0x0000008b008b7308 */ /* 0x000e620000000800 */
[-C--:B------:R-:W-:Y:S08]  /*5680*/  HMMA.16816.F32 R4, R148, R20.reuse, R4 ;  /* 0x000000149404723c */ /* 0x080ff00000001804 */
[C---:B------:R-:W-:Y:S04]  /*5690*/  HMMA.16816.F32 R8, R144.reuse, R20, R8 ;  /* 0x000000149008723c */ /* 0x040fe80000001808 */
[----:B--2---:R-:W-:Y:S03]  /*56a0*/  F2FP.PACK_AB R142, R211, R229 ;  /* 0x000000e5d38e723e */ /* 0x004fe600000000ff */
[C---:B------:R-:W-:Y:S01]  /*56b0*/  FMUL.FTZ R20, R133.reuse, R160 ;  /* 0x000000a085147220 */ /* 0x040fe20000410000 */
[-C--:B------:R-:W-:Y:S04]  /*56c0*/  HMMA.16816.F32 R12, R144, R22.reuse, R12 ;  /* 0x00000016900c723c */ /* 0x080fe8000000180c */
[----:B------:R-:W-:Y:S04]  /*56d0*/  FMUL.FTZ R21, R133, R161 ;  /* 0x000000a185157220 */ /* 0x000fe80000410000 */
[C---:B------:R-:W-:Y:S07]  /*56e0*/  HMMA.16816.F32 R16, R148.reuse, R22, R16 ;  /* 0x000000169410723c */ /* 0x040fee0000001810 */
[C---:B------:R-:W-:Y:S02]  /*56f0*/  FMUL.FTZ R22, R132.reuse, R162 ;  /* 0x000000a284167220 */ /* 0x040fe40000410000 */
[C---:B------:R-:W-:Y:S02]  /*5700*/  FMUL.FTZ R23, R132.reuse, R163 ;  /* 0x000000a384177220 */ /* 0x040fe40000410000 */
[----:B------:R-:W-:Y:S01]  /*5710*/  LDSM.16.MT88.4 R160, [R213+0xa800] ;  /* 0x00a80000d5a0783b */ /* 0x000fe20000004200 */
[----:B------:R-:W-:Y:S04]  /*5720*/  FFMA.FTZ R132, R132, R252, R243 ;  /* 0x000000fc84847223 */ /* 0x000fe800000100f3 */
[-C--:B------:R-:W-:Y:S08]  /*5730*/  HMMA.16816.F32 R20, R148, R176.reuse, R20 ;  /* 0x000000b09414723c */ /* 0x080ff00000001814 */
[C---:B------:R-:W-:Y:S07]  /*5740*/  HMMA.16816.F32 R24, R144.reuse, R176, R24 ;  /* 0x000000b09018723c */ /* 0x040fee0000001818 */
[----:B------:R-:W-:Y:S01]  /*5750*/  F2FP.PACK_AB R176, R207, R208 ;  /* 0x000000d0cfb0723e */ /* 0x000fe200000000ff */
[-C--:B------:R-:W-:Y:S04]  /*5760*/  HMMA.16816.F32 R28, R144, R178.reuse, R28 ;  /* 0x000000b2901c723c */ /* 0x080fe8000000181c */
[----:B------:R-:W-:Y:S04]  /*5770*/  F2FP.PACK_AB R177, R205, R206 ;  /* 0x000000cecdb1723e */ /* 0x000fe800000000ff */
[C---:B------:R-:W-:Y:S07]  /*5780*/  HMMA.16816.F32 R32, R148.reuse, R178, R32 ;  /* 0x000000b29420723c */ /* 0x040fee0000001820 */
[----:B-1----:R-:W-:Y:S01]  /*5790*/  F2FP.PACK_AB R178, R139, R204 ;  /* 0x000000cc8bb2723e */ /* 0x002fe200000000ff */
[-C--:B-----5:R-:W-:Y:S04]  /*57a0*/  HMMA.16816.F32 R36, R148, R152.reuse, R36 ;  /* 0x000000989424723c */ /* 0x0a0fe80000001824 */
[----:B------:R-:W-:Y:S04]  /*57b0*/  F2FP.PACK_AB R179, R137, R138 ;  /* 0x0000008a89b3723e */ /* 0x000fe800000000ff */
        /* <DEDUP_REMOVED lines=23> */
[-C--:B--2---:R-:W-:Y:S08]  /*5930*/  HMMA.16816.F32 R116, R148, R156.reuse, R116 ;  /* 0x0000009c9474723c */ /* 0x084ff00000001874 */
[C---:B------:R-:W-:Y:S08]  /*5940*/  HMMA.16816.F32 R120, R144.reuse, R156, R120 ;  /* 0x0000009c9078723c */ /* 0x040ff00000001878 */
[-C--:B------:R-:W-:Y:S08]  /*5950*/  HMMA.16816.F32 R124, R144, R158.reuse, R124 ;  /* 0x0000009e907c723c */ /* 0x080ff0000000187c */
[----:B------:R-:W-:Y:S08]  /*5960*/  HMMA.16816.F32 R128, R148, R158, R128 ;  /* 0x0000009e9480723c */ /* 0x000ff00000001880 */
[-C--:B------:R-:W-:Y:S01]  /*5970*/  HMMA.16816.F32 R148, R140, R160.reuse, R4 ;  /* 0x000000a08c94723c */ /* 0x080fe20000001804 */
[----:B------:R-:W2:Y:S06]  /*5980*/  LDL.LU R7, [R1] ;  /* 0x0000000001077983 */ /* 0x000eac0000300800 */
        /* <DEDUP_REMOVED lines=41> */
[----:B------:R-:W-:Y:S04]  /*5c20*/  HMMA.16816.F32 R128, R140, R202, R128 ;  /* 0x000000ca8c80723c */ /* 0x000fe80000001880 */
[----:B--2---:R-:W-:Y:S04]  /*5c30*/  FFMA.FTZ R133, R133, R7, R247 ;  /* 0x0000000785857223 */ /* 0x004fe800000100f7 */
[----:B------:R-:W-:Y:S04]  /*5c40*/  FADD.FTZ R133, R249, R133 ;  /* 0x00000085f9857221 */ /* 0x000fe80000010000 */
[----:B------:R-:W-:Y:S04]  /*5c50*/  FADD.FTZ R2, R246, R133 ;  /* 0x00000085f6027221 */ /* 0x000fe80000010000 */
[----:B------:R-:W-:Y:S04]  /*5c60*/  FADD.FTZ R2, R248, R2 ;  /* 0x00000002f8027221 */ /* 0x000fe80000010000 */
        /* <DEDUP_REMOVED lines=12> */
[----:B------:R1:W-:Y:S01]  /*5d30*/  STL [R1], R4 ;  /* 0x0000000401007387 */ /* 0x0003e20000100800 */
[----:B------:R-:W-:Y:S01]  /*5d40*/  MOV R139, R3 ;  /* 0x00000003008b7202 */ /* 0x000fe20000000f00 */
[----:B------:R-:W-:Y:S01]  /*5d50*/  FADD.FTZ R250, R137, R0 ;  /* 0x0000000089fa7221 */ /* 0x000fe20000010000 */
[----:B------:R-:W-:Y:S01]  /*5d60*/  MOV R137, R135 ;  /* 0x0000008700897202 */ /* 0x000fe20000000f00 */
[----:B-1----:R-:W-:-:S05]  /*5d70*/  @P0 BRA `(.L_x_1289) ;  /* 0xffffdb5000000947 */ /* 0x002fca000383ffff */
.L_x_1288:
[----:B-1----:R-:W2:Y:S04]  /*5d80*/  LDL.LU R2, [R1] ;  /* 0x0000000001027983 */ /* 0x002ea80000300800 */
[----:B------:R-:W3:Y:S04]  /*5d90*/  LDL.LU R178, [R1+0x2c] ;  /* 0x00002c0001b27983 */ /* 0x000ee80000300800 */
[----:B------:R-:W1:Y:S04]  /*5da0*/  SHFL.BFLY PT, R4, R252, 0x2, 0x1f ;  /* 0x0c401f00fc047f89 */ /* 0x000e6800000e0000 */
[----:B------:R-:W4:Y:S04]  /*5db0*/  SHFL.BFLY PT, R5, R251, 0x2, 0x1f ;  /* 0x0c401f00fb057f89 */ /* 0x000f2800000e0000 */
[----:B------:R-:W2:Y:S04]  /*5dc0*/  S2R R177, SR_CTAID.Y ;  /* 0x0000000000b17919 */ /* 0x000ea80000002600 */
[----:B------:R-:W4:Y:S01]  /*5dd0*/  S2R R176, SR_TID.X ;  /* 0x0000000000b07919 */ /* 0x000f220000002100 */
[----:B-1----:R-:W-:-:S02]  /*5de0*/  FADD.FTZ R252, R4, R252 ;  /* 0x000000fc04fc7221 */ /* 0x002fc40000010000 */
[----:B----4-:R-:W-:-:S03]  /*5df0*/  FADD.FTZ R251, R5, R251 ;  /* 0x000000fb05fb7221 */ /* 0x010fc60000010000 */
[----:B------:R-:W1:Y:S01]  /*5e00*/  SHFL.BFLY PT, R7, R252, 0x1, 0x1f ;  /* 0x0c201f00fc077f89 */ /* 0x000e6200000e0000 */
[----:B------:R-:W-:Y:S01]  /*5e10*/  SHF.R.S32.HI R142, RZ, 0x1f, R176 ;  /* 0x0000001fff8e7819 */ /* 0x000fe200000114b0 */
[----:B-1----:R-:W-:-:S05]  /*5e20*/  FADD.FTZ R252, R252, R7 ;  /* 0x00000007fcfc7221 */ /* 0x002fca0000010000 */
[----:B------:R-:W-:Y:S01]  /*5e30*/  FSETP.NE.FTZ.AND P5, PT, R252, RZ, PT ;  /* 0x000000fffc00720b */ /* 0x000fe20003fb5000 */
[----:B--2---:R-:W1:Y:S01]  /*5e40*/  SHFL.BFLY PT, R0, R2, 0x2, 0x1f ;  /* 0x0c401f0002007f89 */ /* 0x004e6200000e0000 */
[----:B---3--:R-:W-:-:S13]  /*5e50*/  ISETP.NE.AND P0, PT, R178, -0x1, PT ;  /* 0xffffffffb200780c */ /* 0x008fda0003f05270 */
[----:B------:R-:W-:Y:S01]  /*5e60*/  @P0 IMAD.WIDE.U32 R4, R178, c[0x0][0x1e8], RZ ;  /* 0x00007a00b2040a25 */ /* 0x000fe200078e00ff */
[----:B------:R-:W-:-:S03]  /*5e70*/  @!P0 SHF.R.S32.HI R7, RZ, 0x1f, R177 ;  /* 0x0000001fff078819 */ /* 0x000fc600000114b1 */
[----:B------:R-:W-:Y:S01]  /*5e80*/  @!P0 IMAD.WIDE.U32 R8, R177, c[0x0][0x1e0], RZ ;  /* 0x00007800b1088a25 */ /* 0x000fe200078e00ff */
[----:B------:R-:W-:-:S03]  /*5e90*/  @P0 MOV R141, R4 ;  /* 0x00000004008d0202 */ /* 0x000fc60000000f00 */
[----:B-1----:R-:W-:Y:S01]  /*5ea0*/  FADD.FTZ R0, R0, R2 ;  /* 0x0000000200007221 */ /* 0x002fe20000010000 */
[----:B------:R-:W-:Y:S01]  /*5eb0*/  @!P0 MOV R141, R8 ;  /* 0x00000008008d8202 */ /* 0x000fe20000000f00 */
[----:B------:R-:W1:Y:S01]  /*5ec0*/  SHFL.BFLY PT, R2, R250, 0x2, 0x1f ;  /* 0x0c401f00fa027f89 */ /* 0x000e6200000e0000 */
[----:B------:R-:W-:Y:S02]  /*5ed0*/  @!P0 IMAD R4, R7, c[0x0][0x1e0], RZ ;  /* 0x0000780007048a24 */ /* 0x000fe400078e02ff */
[----:B------:R-:W-:Y:S01]  /*5ee0*/  @P0 IMAD R143, R178, c[0x0][0x1ec], R5 ;  /* 0x00007b00b28f0a24 */ /* 0x000fe200078e0205 */
[----:B------:R-:W2:Y:S01]  /*5ef0*/  SHFL.BFLY PT, R132, R0, 0x1, 0x1f ;  /* 0x0c201f0000847f89 */ /* 0x000ea200000e0000 */
[CC--:B------:R-:W-:Y:S02]  /*5f00*/  LEA.HI R5, R142.reuse, R176.reuse, RZ, 0x2 ;  /* 0x000000b08e057211 */ /* 0x0c0fe400078f10ff */
[----:B------:R-:W-:Y:S01]  /*5f10*/  LEA.HI R142, R142, R176, RZ, 0x5 ;  /* 0x000000b08e8e7211 */ /* 0x000fe200078f28ff */
[----:B-1----:R-:W-:-:S02]  /*5f20*/  FADD.FTZ R250, R2, R250 ;  /* 0x000000fa02fa7221 */ /* 0x002fc40000010000 */
[----:B------:R-:W1:Y:S01]  /*5f30*/  SHFL.BFLY PT, R2, R251, 0x1, 0x1f ;  /* 0x0c201f00fb027f89 */ /* 0x000e6200000e0000 */
[----:B--2---:R-:W-:Y:S01]  /*5f40*/  FADD.FTZ R132, R0, R132 ;  /* 0x0000008400847221 */ /* 0x004fe20000010000 */
[----:B------:R-:W-:Y:S02]  /*5f50*/  MOV R0, 0x3f800000 ;  /* 0x3f80000000007802 */ /* 0x000fe40000000f00 */
[----:B------:R-:W2:Y:S02]  /*5f60*/  SHFL.BFLY PT, R6, R250, 0x1, 0x1f ;  /* 0x0c201f00fa067f89 */ /* 0x000ea400000e0000 */
[----:B------:R-:W-:-:S13]  /*5f70*/  FSETP.NE.FTZ.AND P6, PT, R132, RZ, PT ;  /* 0x000000ff8400720b */ /* 0x000fda0003fd5000 */
[----:B------:R-:W3:Y:S01]  /*5f80*/  @P6 MUFU.RCP R0, R132 ;  /* 0x0000008400006308 */ /* 0x000ee20000001000 */
[----:B-1----:R-:W-:Y:S02]  /*5f90*/  FADD.FTZ R251, R251, R2 ;  /* 0x00000002fbfb7221 */ /* 0x002fe40000010000 */
[----:B------:R-:W-:Y:S01]  /*5fa0*/  @!P0 IMAD R2, R177, c[0x0][0x1e4], R4 ;  /* 0x00007900b1028a24 */ /* 0x000fe200078e0204 */
[----:B------:R-:W-:Y:S01]  /*5fb0*/  MOV R4, 0x3f800000 ;  /* 0x3f80000000047802 */ /* 0x000fe20000000f00 */
[----:B--2---:R-:W-:Y:S01]  /*5fc0*/  FADD.FTZ R250, R250, R6 ;  /* 0x00000006fafa7221 */ /* 0x004fe20000010000 */
[----:B------:R-:W-:Y:S02]  /*5fd0*/  FSETP.NE.FTZ.AND P4, PT, R251, RZ, PT ;  /* 0x000000fffb00720b */ /* 0x000fe40003f95000 */
[----:B------:R-:W-:Y:S02]  /*5fe0*/  @!P0 IADD3 R143, R9, R2, RZ ;  /* 0x00000002098f8210 */ /* 0x000fe40007ffe0ff */
[----:B------:R-:W-:Y:S01]  /*5ff0*/  MOV R2, 0x3f800000 ;  /* 0x3f80000000027802 */ /* 0x000fe20000000f00 */
[----:B------:R-:W1:Y:S01]  /*6000*/  @P5 MUFU.RCP R4, R252 ;  /* 0x000000fc00045308 */ /* 0x000e620000001000 */
[----:B------:R-:W-:Y:S01]  /*6010*/  FSETP.NE.FTZ.AND P3, PT, R250, RZ, PT ;  /* 0x000000fffa00720b */ /* 0x000fe20003f75000 */
[C---:B---3--:R-:W-:Y:S01]  /*6020*/  FMUL.FTZ R138, R0.reuse, R64 ;  /* 0x00000040008a7220 */ /* 0x048fe20000410000 */
[----:B------:R-:W-:Y:S01]  /*6030*/  LOP3.LUT R6, R5, 0x3ffffffc, RZ, 0xc0, !PT ;  /* 0x3ffffffc05067812 */ /* 0x000fe200078ec0ff */
[----:B------:R-:W-:-:S02]  /*6040*/  FMUL.FTZ R148, R0, R148 ;  /* 0x0000009400947220 */ /* 0x000fc40000410000 */
[----:B------:R-:W-:Y:S01]  /*6050*/  FMUL.FTZ R7, R0, R149 ;  /* 0x0000009500077220 */ /* 0x000fe20000410000 */
[----:B------:R-:W-:Y:S01]  /*6060*/  IADD3 R176, -R6, R176, RZ ;  /* 0x000000b006b07210 */ /* 0x000fe20007ffe1ff */
[----:B------:R-:W2:Y:S01]  /*6070*/  @P4 MUFU.RCP R2, R251 ;  /* 0x000000fb00024308 */ /* 0x000ea20000001000 */
[C---:B------:R-:W-:Y:S02]  /*6080*/  FMUL.FTZ R156, R0.reuse, R156 ;  /* 0x0000009c009c7220 */ /* 0x040fe40000410000 */
[C---:B------:R-:W-:Y:S01]  /*6090*/  FMUL.FTZ R157, R0.reuse, R157 ;  /* 0x0000009d009d7220 */ /* 0x040fe20000410000 */
[----:B------:R-:W-:Y:S01]  /*60a0*/  F2FP.PACK_AB R7, R7, R148 ;  /* 0x000000940707723e */ /* 0x000fe200000000ff */
[C---:B------:R-:W-:Y:S02]  /*60b0*/  FMUL.FTZ R160, R0.reuse, R160 ;  /* 0x000000a000a07220 */ /* 0x040fe40000410000 */
[C---:B------:R-:W-:Y:S02]  /*60c0*/  FMUL.FTZ R13, R0.reuse, R161 ;  /* 0x000000a1000d7220 */ /* 0x040fe40000410000 */
        /* <DEDUP_REMOVED lines=12> */
[C---:B------:R-:W-:Y:S01]  /*6190*/  FMUL.FTZ R64, R0.reuse, R65 ;  /* 0x0000004100407220 */ /* 0x040fe20000410000 */
[----:B------:R-:W-:Y:S01]  /*61a0*/  SHF.R.S32.HI R34, RZ, 0x5, R142 ;  /* 0x00000005ff227819 */ /* 0x000fe2000001148e */
        /* <DEDUP_REMOVED lines=16> */
[----:B------:R-:W-:Y:S01]  /*62b0*/  FMUL.FTZ R129, R0, R129 ;  /* 0x0000008100817220 */ /* 0x000fe20000410000 */
[----:B------:R-:W-:Y:S01]  /*62c0*/  MOV R0, 0x3f800000 ;  /* 0x3f80000000007802 */ /* 0x000fe20000000f00 */
[----:B-1----:R-:W-:-:S02]  /*62d0*/  FMUL.FTZ R29, R4, R54 ;  /* 0x00000036041d7220 */ /* 0x002fc40000410000 */
[----:B------:R-:W-:Y:S02]  /*62e0*/  FMUL.FTZ R30, R4, R66 ;  /* 0x00000042041e7220 */ /* 0x000fe40000410000 */
[----:B--2---:R-:W-:Y:S01]  /*62f0*/  FMUL.FTZ R21, R2, R41 ;  /* 0x0000002902157220 */ /* 0x004fe20000410000 */
[----:B------:R-:W1:Y:S01]  /*6300*/  @P3 MUFU.RCP R0, R250 ;  /* 0x000000fa00003308 */ /* 0x000e620000001000 */
        /* <DEDUP_REMOVED lines=177> */
[----:B------:R-:W-:Y:S01]  /*6e20*/  STS [R2+0x2400], R14 ;  /* 0x0024000e02007388 */ /* 0x000fe20000000800 */
[----:B------:R-:W-:Y:S02]  /*6e30*/  SEL R6, R6, 0xffffffc0, !P2 ;  /* 0xffffffc006067807 */ /* 0x000fe40005000000 */
[----:B--2---:R-:W-:Y:S02]  /*6e40*/  IADD3 R5, R0, R4, RZ ;  /* 0x0000000400057210 */ /* 0x004fe40007ffe0ff */
[----:B------:R-:W-:Y:S02]  /*6e50*/  IADD3 R4, R4, R2, RZ ;  /* 0x0000000204047210 */ /* 0x000fe40007ffe0ff */
[-C--:B---3--:R-:W-:Y:S01]  /*6e60*/  IADD3 R8, R0, R6.reuse, RZ ;  /* 0x0000000600087210 */ /* 0x088fe20007ffe0ff */
[----:B------:R1:W-:Y:S01]  /*6e70*/  STS [R5], R13 ;  /* 0x0000000d05007388 */ /* 0x0003e20000000800 */
[----:B------:R-:W-:Y:S01]  /*6e80*/  IADD3 R7, R5, R6, RZ ;  /* 0x0000000605077210 */ /* 0x000fe20007ffe0ff */
[----:B----4-:R-:W2:Y:S02]  /*6e90*/  LDC.U8 R10, c[0x0][0x329] ;  /* 0x0000ca40ff0a7b82 */ /* 0x010ea40000000000 */
[----:B------:R3:W-:Y:S01]  /*6ea0*/  STS [R5+0x400], R12 ;  /* 0x0004000c05007388 */ /* 0x0007e20000000800 */
[----:B------:R-:W-:-:S03]  /*6eb0*/  IADD3 R9, R6, R2, RZ ;  /* 0x0000000206097210 */ /* 0x000fc60007ffe0ff */
[----:B------:R-:W-:Y:S01]  /*6ec0*/  STS [R4], R16 ;  /* 0x0000001004007388 */ /* 0x000fe20000000800 */
[----:B------:R-:W-:Y:S01]  /*6ed0*/  IADD3 R6, R4, R6, RZ ;  /* 0x0000000604067210 */ /* 0x000fe20007ffe0ff */
[----:B------:R-:W4:Y:S02]  /*6ee0*/  LDC.U8 R11, c[0x0][0x328] ;  /* 0x0000ca00ff0b7b82 */ /* 0x000f240000000000 */
[----:B------:R-:W-:Y:S04]  /*6ef0*/  STS [R4+0x400], R15 ;  /* 0x0004000f04007388 */ /* 0x000fe80000000800 */
[----:B------:R-:W-:Y:S04]  /*6f00*/  STS [R5+0x2000], R17 ;  /* 0x0020001105007388 */ /* 0x000fe80000000800 */
[----:B------:R-:W-:Y:S04]  /*6f10*/  STS [R5+0x2400], R18 ;  /* 0x0024001205007388 */ /* 0x000fe80000000800 */
[----:B------:R-:W-:Y:S01]  /*6f20*/  STS [R4+0x2000], R25 ;  /* 0x0020001904007388 */ /* 0x000fe20000000800 */
[----:B-1----:R-:W-:Y:S01]  /*6f30*/  @P5 MUFU.LG2 R13, R252 ;  /* 0x000000fc000d5308 */ /* 0x002fe20000000c00 */
[----:B--2---:R-:W-:-:S02]  /*6f40*/  ISETP.NE.AND P1, PT, R10, RZ, PT ;  /* 0x000000ff0a00720c */ /* 0x004fc40003f25270 */
[----:B------:R-:W-:Y:S04]  /*6f50*/  STS [R4+0x2400], R24 ;  /* 0x0024001804007388 */ /* 0x000fe80000000800 */
[----:B------:R-:W-:Y:S01]  /*6f60*/  STS [R8], R23 ;  /* 0x0000001708007388 */ /* 0x000fe20000000800 */
[----:B---3--:R-:W-:Y:S01]  /*6f70*/  @P4 MUFU.LG2 R12, R251 ;  /* 0x000000fb000c4308 */ /* 0x008fe20000000c00 */
[----:B----4-:R-:W-:Y:S02]  /*6f80*/  ISETP.NE.AND P2, PT, R11, RZ, PT ;  /* 0x000000ff0b00720c */ /* 0x010fe40003f45270 */
        /* <DEDUP_REMOVED lines=25> */
[----:B------:R2:W-:Y:S04]  /*7120*/  STS [R4+0x4400], R33 ;  /* 0x0044002104007388 */ /* 0x0005e80000000800 */
[----:B------:R-:W-:Y:S01]  /*7130*/  STS [R4+0x4000], R35 ;  /* 0x0040002304007388 */ /* 0x000fe20000000800 */
[----:B-1----:R-:W-:-:S03]  /*7140*/  @P1 MOV R0, c[0x0][0x210] ;  /* 0x0000840000001a02 */ /* 0x002fc60000000f00 */
[----:B------:R-:W-:Y:S04]  /*7150*/  STS [R5+0x6000], R37 ;  /* 0x0060002505007388 */ /* 0x000fe80000000800 */
[----:B------:R-:W-:Y:S04]  /*7160*/  STS [R5+0x6400], R36 ;  /* 0x0064002405007388 */ /* 0x000fe80000000800 */
[----:B------:R-:W-:Y:S04]  /*7170*/  STS [R4+0x6000], R32 ;  /* 0x0060002004007388 */ /* 0x000fe80000000800 */
[----:B------:R-:W-:Y:S04]  /*7180*/  STS [R4+0x6400], R31 ;  /* 0x0064001f04007388 */ /* 0x000fe80000000800 */
[----:B------:R-:W-:Y:S04]  /*7190*/  STS [R8+0x4000], R30 ;  /* 0x0040001e08007388 */ /* 0x000fe80000000800 */
[----:B--2---:R1:W5:Y:S04]  /*71a0*/  LDL R33, [R1+0x4] ;  /* 0x0000040001217983 */ /* 0x0043680000100800 */
        /* <DEDUP_REMOVED lines=16> */
[----:B---3--:R-:W2:Y:S01]  /*72b0*/  @P6 MUFU.LG2 R9, R132 ;  /* 0x0000008400096308 */ /* 0x008ea20000000c00 */
[----:B------:R-:W-:Y:S02]  /*72c0*/  ISETP.NE.OR P2, PT, R10, RZ, !P2 ;  /* 0x000000ff0a00720c */ /* 0x000fe40005745670 */
[----:B------:R-:W-:Y:S01]  /*72d0*/  STS [R6+0x6000], R69 ;  /* 0x0060004506007388 */ /* 0x000fe20000000800 */
[----:B------:R-:W-:Y:S01]  /*72e0*/  @P1 MOV R0, 0x1 ;  /* 0x0000000100001802 */ /* 0x000fe20000000f00 */
[----:B------:R-:W-:-:S02]  /*72f0*/  @!P1 IMAD R0, R8, c[0x0][0x1c0], RZ ;  /* 0x0000700008009a24 */ /* 0x000fc400078e02ff */
[----:B------:R3:W-:Y:S04]  /*7300*/  STS [R6+0x6400], R68 ;  /* 0x0064004406007388 */ /* 0x0007e80000000800 */
[----:B------:R-:W-:Y:S06]  /*7310*/  BAR.SYNC.DEFER_BLOCKING 0x0 ;  /* 0x0000000000007b1d */ /* 0x000fec0000010000 */
[----:B------:R-:W4:Y:S04]  /*7320*/  S2R R18, SR_TID.X ;  /* 0x0000000000127919 */ /* 0x000f280000002100 */
[----:B------:R-:W1:Y:S04]  /*7330*/  S2R R15, SR_CTAID.X ;  /* 0x00000000000f7919 */ /* 0x000e680000002500 */
[----:B------:R-:W1:Y:S01]  /*7340*/  S2R R32, SR_CTAID.Z ;  /* 0x0000000000207919 */ /* 0x000e620000002700 */
[----:B------:R-:W-:-:S02]  /*7350*/  IMAD R0, R177, R0, RZ ;  /* 0x00000000b1007224 */ /* 0x000fc400078e02ff */
[----:B------:R-:W-:Y:S02]  /*7360*/  @!P2 IMAD R2, R177, c[0x0][0x214], RZ ;  /* 0x00008500b102aa24 */ /* 0x000fe400078e02ff */
[----:B--2---:R-:W-:Y:S01]  /*7370*/  @P6 FMUL.FTZ R7, R9, 0.69314718246459960938 ;  /* 0x3f31721809076820 */ /* 0x004fe20000410000 */
[----:B------:R2:W1:Y:S04]  /*7380*/  LDS.128 R24, [R227] ;  /* 0x00000000e3187984 */ /* 0x0004680000000c00 */
        /* <DEDUP_REMOVED lines=10> */
[----:B------:R2:W2:Y:S04]  /*7430*/  LDS.128 R48, [R227+0x5800] ;  /* 0x00580000e3307984 */ /* 0x0004a80000000c00 */
[----:B------:R1:W2:Y:S04]  /*7440*/  LDS.128 R56, [R227+0x6000] ;  /* 0x00600000e3387984 */ /* 0x0002a80000000c00 */
[----:B------:R1:W2:Y:S04]  /*7450*/  LDS.128 R64, [R227+0x6800] ;  /* 0x00680000e3407984 */ /* 0x0002a80000000c00 */
[----:B------:R1:W2:Y:S04]  /*7460*/  LDS.128 R72, [R227+0x7000] ;  /* 0x00700000e3487984 */ /* 0x0002a80000000c00 */
[----:B------:R2:W2:Y:S01]  /*7470*/  LDS.128 R80, [R227+0x7800] ;  /* 0x00780000e3507984 */ /* 0x0004a20000000c00 */
[----:B----4-:R-:W-:Y:S01]  /*7480*/  SHF.R.S32.HI R19, RZ, 0x1f, R18 ;  /* 0x0000001fff137819 */ /* 0x010fe20000011412 */
[----:B------:R-:W4:Y:S01]  /*7490*/  @P3 MUFU.LG2 R10, R250 ;  /* 0x000000fa000a3308 */ /* 0x000f220000000c00 */
[----:B------:R-:W-:-:S02]  /*74a0*/  @!P2 SEL R2, R2, R178, !P0 ;  /* 0x000000b20202a207 */ /* 0x000fc40004000000 */
[-C--:B------:R-:W-:Y:S02]  /*74b0*/  LEA.HI R11, R19, R18.reuse, RZ, 0x5 ;  /* 0x00000012130b7211 */ /* 0x080fe400078f28ff */
[----:B------:R-:W-:Y:S02]  /*74c0*/  SEL R9, R0, RZ, P2 ;  /* 0x000000ff00097207 */ /* 0x000fe40001000000 */
[----:B------:R-:W-:Y:S02]  /*74d0*/  LOP3.LUT R0, R11, 0xffffffe0, RZ, 0xc0, !PT ;  /* 0xffffffe00b007812 */ /* 0x000fe400078ec0ff */
[----:B---3--:R-:W-:Y:S01]  /*74e0*/  @P1 MOV R6, c[0x0][0x210] ;  /* 0x0000840000061a02 */ /* 0x008fe20000000f00 */
[----:B------:R-:W-:Y:S01]  /*74f0*/  CS2R R4, SRZ ;  /* 0x0000000000047805 */ /* 0x000fe2000001ff00 */
[----:B------:R-:W-:Y:S02]  /*7500*/  @!P1 MOV R6, 0x1 ;  /* 0x0000000100069802 */ /* 0x000fe40000000f00 */
[----:B------:R-:W-:-:S02]  /*7510*/  IADD3 R0, -R0, R18, RZ ;  /* 0x0000001200007210 */ /* 0x000fc40007ffe1ff */
[----:B------:R-:W-:Y:S01]  /*7520*/  MOV R17, 0x7f800000 ;  /* 0x7f80000000117802 */ /* 0x000fe20000000f00 */
[----:B------:R-:W-:Y:S01]  /*7530*/  @P6 FFMA.FTZ R17, R136, c[0x0][0x238], R7 ;  /* 0x00008e0088116a23 */ /* 0x000fe20000010007 */
[----:B------:R-:W-:Y:S02]  /*7540*/  @!P2 SHF.R.S32.HI R5, RZ, 0x1f, R2 ;  /* 0x0000001fff05a819 */ /* 0x000fe40000011402 */
[----:B------:R-:W-:Y:S01]  /*7550*/  @!P2 MOV R4, R2 ;  /* 0x000000020004a202 */ /* 0x000fe20000000f00 */
[----:B-1----:R-:W-:Y:S01]  /*7560*/  IMAD R7, R15, R6, RZ ;  /* 0x000000060f077224 */ /* 0x002fe200078e02ff */
[----:B------:R-:W-:Y:S01]  /*7570*/  LOP3.LUT P2, RZ, R0, 0x3, RZ, 0xc0, !PT ;  /* 0x0000000300ff7812 */ /* 0x000fe2000784c0ff */
[----:B------:R-:W-:-:S03]  /*7580*/  IMAD R2, R32, R8, R9 ;  /* 0x0000000820027224 */ /* 0x000fc600078e0209 */
[----:B------:R-:W-:Y:S01]  /*7590*/  SHF.L.U32 R11, R7, 0x7, RZ ;  /* 0x00000007070b7819 */ /* 0x000fe200000006ff */
[----:B----4-:R-:W-:Y:S01]  /*75a0*/  @P3 FMUL.FTZ R7, R10, 0.69314718246459960938 ;  /* 0x3f3172180a073820 */ /* 0x010fe20000410000 */
[----:B------:R-:W-:Y:S01]  /*75b0*/  BSSY B0, `(.L_x_1292) ;  /* 0x0000035000007945 */ /* 0x000fe20003800000 */
[----:B------:R-:W-:Y:S01]  /*75c0*/  @P5 FMUL.FTZ R9, R13, 0.69314718246459960938 ;  /* 0x3f3172180d095820 */ /* 0x000fe20000410000 */
[--C-:B------:R-:W-:Y:S01]  /*75d0*/  IADD3 R10, P1, P0, R11, R4, R2.reuse ;  /* 0x000000040b0a7210 */ /* 0x100fe2000783e002 */
[----:B------:R-:W-:Y:S01]  /*75e0*/  @P4 FMUL.FTZ R8, R12, 0.69314718246459960938 ;  /* 0x3f3172180c084820 */ /* 0x000fe20000410000 */
[----:B------:R-:W-:Y:S02]  /*75f0*/  SHF.R.S32.HI R4, RZ, 0x1f, R11 ;  /* 0x0000001fff047819 */ /* 0x000fe4000001140b */
[----:B------:R-:W-:Y:S02]  /*7600*/  SHF.R.S32.HI R2, RZ, 0x1f, R2 ;  /* 0x0000001fff027819 */ /* 0x000fe40000011402 */
[----:B------:R-:W-:Y:S01]  /*7610*/  MOV R16, 0x7f800000 ;  /* 0x7f80000000107802 */ /* 0x000fe20000000f00 */
[----:B------:R-:W-:Y:S01]  /*7620*/  @P5 FFMA.FTZ R16, R135, c[0x0][0x238], R9 ;  /* 0x00008e0087105a23 */ /* 0x000fe20000010009 */
[----:B------:R-:W-:Y:S01]  /*7630*/  MOV R14, 0x7f800000 ;  /* 0x7f800000000e7802 */ /* 0x000fe20000000f00 */
[----:B------:R-:W-:Y:S01]  /*7640*/  @P4 FFMA.FTZ R14, R134, c[0x0][0x238], R8 ;  /* 0x00008e00860e4a23 */ /* 0x000fe20000010008 */
[----:B------:R-:W-:Y:S01]  /*7650*/  MOV R15, 0x7f800000 ;  /* 0x7f800000000f7802 */ /* 0x000fe20000000f00 */
[----:B------:R-:W-:Y:S01]  /*7660*/  @P3 FFMA.FTZ R15, R3, c[0x0][0x238], R7 ;  /* 0x00008e00030f3a23 */ /* 0x000fe20000010007 */
[----:B------:R-:W-:Y:S01]  /*7670*/  IADD3.X R11, R4, R5, R2, P1, P0 ;  /* 0x00000005040b7210 */ /* 0x000fe20000fe0402 */
[----:B------:R-:W-:Y:S05]  /*7680*/  @P2 BRA `(.L_x_1293) ;  /* 0x0000027000002947 */ /* 0x000fea0003800000 */
[----:B--2---:R-:W-:Y:S02]  /*7690*/  SHF.R.S32.HI R2, RZ, 0x1f, R34 ;  /* 0x0000001fff027819 */ /* 0x004fe40000011422 */
[----:B------:R-:W-:-:S02]  /*76a0*/  SHF.R.S32.HI R3, RZ, 0x1f, R0 ;  /* 0x0000001fff037819 */ /* 0x000fc40000011400 */
[----:B------:R-:W-:Y:S02]  /*76b0*/  LEA.HI R2, R2, R34, RZ, 0x2 ;  /* 0x0000002202027211 */ /* 0x000fe400078f10ff */
[----:B------:R-:W-:Y:S02]  /*76c0*/  LEA.HI R0, R3, R0, RZ, 0x2 ;  /* 0x0000000003007211 */ /* 0x000fe400078f10ff */
[----:B------:R-:W-:Y:S02]  /*76d0*/  LOP3.LUT R2, R2, 0xffffffc, RZ, 0xc0, !PT ;  /* 0x0ffffffc02027812 */ /* 0x000fe400078ec0ff */
[----:B------:R-:W-:-:S03]  /*76e0*/  SHF.R.S32.HI R0, RZ, 0x2, R0 ;  /* 0x00000002ff007819 */ /* 0x000fc60000011400 */
[----:B------:R-:W-:-:S04]  /*76f0*/  IMAD.IADD R2, R34, 0x1, -R2 ;  /* 0x0000000122027824 */ /* 0x000fc800078e0a02 */
[----:B------:R-:W-:-:S05]  /*7700*/  IMAD R0, R2, 0x10, R0 ;  /* 0x0000001002007824 */ /* 0x000fca00078e0200 */
[CC--:B-----5:R-:W-:Y:S02]  /*7710*/  ISETP.GE.AND P6, PT, R0.reuse, R33.reuse, PT ;  /* 0x000000210000720c */ /* 0x0e0fe40003fc6270 */
        /* <DEDUP_REMOVED lines=30> */
.L_x_1293:
[----:B--2---:R-:W-:Y:S05]  /*7900*/  BSYNC B0 ;  /* 0x0000000000007941 */ /* 0x004fea0003800000 */
.L_x_1292:
[----:B-1----:R-:W2:Y:S04]  /*7910*/  LDL.LU.64 R8, [R1+0x30] ;  /* 0x0000300001087983 */ /* 0x002ea80000300a00 */
[----:B------:R1:W5:Y:S01]  /*7920*/  LDL.64 R12, [R1+0x8] ;  /* 0x00000800010c7983 */ /* 0x0003620000100a00 */
        /* <DEDUP_REMOVED lines=8> */
[----:B-----5:R-:W-:-:S03]  /*79b0*/  ISETP.GE.AND P0, PT, R10, R33, PT ;  /* 0x000000210a00720c */ /* 0x020fc60003f06270 */
[----:B------:R-:W-:-:S04]  /*79c0*/  IMAD.WIDE.U32 R8, R32, c[0x0][0x1f0], R2 ;  /* 0x00007c0020087a25 */ /* 0x000fc800078e0002 */
[----:B------:R-:W-:-:S06]  /*79d0*/  IMAD.IADD R7, R9, 0x1, R0 ;  /* 0x0000000109077824 */ /* 0x000fcc00078e0200 */
[----:B------:R-:W-:Y:S05]  /*79e0*/  @P0 BRA `(.L_x_1295) ;  /* 0x0000009000000947 */ /* 0x000fea0003800000 */
[----:B-1----:R-:W-:Y:S01]  /*79f0*/  MOV R6, R8 ;  /* 0x0000000800067202 */ /* 0x002fe20000000f00 */
[----:B------:R-:W-:-:S04]  /*7a00*/  IMAD R0, R13, c[0x0][0x1e8], RZ ;  /* 0x00007a000d007a24 */ /* 0x000fc800078e02ff */
[----:B------:R-:W-:-:S04]  /*7a10*/  IMAD.WIDE.U32 R2, R12, c[0x0][0x1e8], R6 ;  /* 0x00007a000c027a25 */ /* 0x000fc800078e0006 */
[----:B------:R-:W-:Y:S01]  /*7a20*/  IMAD R0, R12, c[0x0][0x1ec], R0 ;  /* 0x00007b000c007a24 */ /* 0x000fe200078e0200 */
[----:B------:R-:W-:-:S04]  /*7a30*/  LEA R4, P0, R2, c[0x0][0x1d0], 0x1 ;  /* 0x0000740002047a11 */ /* 0x000fc800078008ff */
[----:B------:R-:W-:-:S04]  /*7a40*/  IADD3 R0, R3, R0, RZ ;  /* 0x0000000003007210 */ /* 0x000fc80007ffe0ff */
[----:B------:R-:W-:-:S05]  /*7a50*/  LEA.HI.X R5, R2, c[0x0][0x1d4], R0, 0x1, P0 ;  /* 0x0000750002057a11 */ /* 0x000fca00000f0c00 */
[----:B------:R1:W-:Y:S04]  /*7a60*/  STG.E.128 [R4.64], R24 ;  /* 0x0000001804007986 */ /* 0x0003e8000c101d06 */
[----:B------:R1:W-:Y:S02]  /*7a70*/  STG.E.128 [R4.64+0x80], R20 ;  /* 0x0000801404007986 */ /* 0x0003e4000c101d06 */
.L_x_1295:
[----:B-1----:R-:W-:Y:S05]  /*7a80*/  BSYNC B0 ;  /* 0x0000000000007941 */ /* 0x002fea0003800000 */
.L_x_1294:
        /* <DEDUP_REMOVED lines=16> */
.L_x_1297:
[----:B------:R-:W-:Y:S05]  /*7b90*/  BSYNC B0 ;  /* 0x0000000000007941 */ /* 0x000fea0003800000 */
.L_x_1296:
        /* <DEDUP_REMOVED lines=16> */
.L_x_1299:
[----:B------:R-:W-:Y:S05]  /*7ca0*/  BSYNC B0 ;  /* 0x0000000000007941 */ /* 0x000fea0003800000 */
.L_x_1298:
        /* <DEDUP_REMOVED lines=16> */
.L_x_1301:
[----:B------:R-:W-:Y:S05]  /*7db0*/  BSYNC B0 ;  /* 0x0000000000007941 */ /* 0x000fea0003800000 */
.L_x_1300:
        /* <DEDUP_REMOVED lines=16> */
.L_x_1303:
[----:B------:R-:W-:Y:S05]  /*7ec0*/  BSYNC B0 ;  /* 0x0000000000007941 */ /* 0x000fea0003800000 */
.L_x_1302:
        /* <DEDUP_REMOVED lines=16> */
.L_x_1305:
[----:B------:R-:W-:Y:S05]  /*7fd0*/  BSYNC B0 ;  /* 0x0000000000007941 */ /* 0x000fea0003800000 */
.L_x_1304:
        /* <DEDUP_REMOVED lines=16> */
.L_x_1307:
[----:B------:R-:W-:Y:S05]  /*80e0*/  BSYNC B0 ;  /* 0x0000000000007941 */ /* 0x000fea0003800000 */
.L_x_1306:
        /* <DEDUP_REMOVED lines=16> */
.L_x_1284:
        /* <DEDUP_REMOVED lines=41> */
[----:B------:R-:W-:Y:S01]  /*8480*/  SHF.R.S32.HI R11, RZ, 0x1f, R10 ;  /* 0x0000001fff0b7819 */ /* 0x000fe2000001140a */
[----:B------:R-:W-:Y:S01]  /*8490*/  @!P2 IMAD.MOV.U32 R2, RZ, RZ, R18 ;  /* 0x000000ffff02a224 */ /* 0x000fe200078e0012 */
[----:B------:R-:W-:Y:S01]  /*84a0*/  SEL R0, R0, RZ, P2 ;  /* 0x000000ff00007207 */ /* 0x000fe20001000000 */
[C---:B------:R-:W-:Y:S01]  /*84b0*/  IMAD R8, R16.reuse, c[0x0][0x1f4], R8 ;  /* 0x00007d0010087a24 */ /* 0x040fe200078e0208 */
[----:B------:R-:W-:Y:S01]  /*84c0*/  @!P2 SHF.R.S32.HI R3, RZ, 0x1f, R18 ;  /* 0x0000001fff03a819 */ /* 0x000fe20000011412 */
[----:B------:R-:W-:Y:S01]  /*84d0*/  IMAD.WIDE.U32 R12, R16, c[0x0][0x1f0], R4 ;  /* 0x00007c00100c7a25 */ /* 0x000fe200078e0004 */
[----:B------:R-:W-:-:S02]  /*84e0*/  ISETP.GE.AND P2, PT, R10, R14, PT ;  /* 0x0000000e0a00720c */ /* 0x000fc40003f46270 */
[----:B------:R-:W-:Y:S01]  /*84f0*/  SHF.R.S32.HI R4, RZ, 0x1f, R6 ;  /* 0x0000001fff047819 */ /* 0x000fe20000011406 */
[----:B------:R-:W-:Y:S01]  /*8500*/  IMAD R0, R16, R7, R0 ;  /* 0x0000000710007224 */ /* 0x000fe200078e0200 */
[----:B------:R-:W-:-:S04]  /*8510*/  IADD3 R9, R8, R13, RZ ;  /* 0x0000000d08097210 */ /* 0x000fc80007ffe0ff */
[----:B-1----:R-:W-:Y:S01]  /*8520*/  IADD3 R18, P1, P0, R6, R2, R0 ;  /* 0x0000000206127210 */ /* 0x002fe2000783e000 */
[----:B------:R-:W-:Y:S01]  /*8530*/  IMAD.WIDE R6, R17, 0x80, R10 ;  /* 0x0000008011067825 */ /* 0x000fe200078e020a */
[----:B------:R-:W-:-:S04]  /*8540*/  SHF.R.S32.HI R0, RZ, 0x1f, R0 ;  /* 0x0000001fff007819 */ /* 0x000fc80000011400 */
[----:B------:R-:W-:Y:S01]  /*8550*/  IADD3.X R17, R4, R3, R0, P1, P0 ;  /* 0x0000000304117210 */ /* 0x000fe20000fe0400 */
        /* <DEDUP_REMOVED lines=10> */
.L_x_1309:
[----:B------:R-:W-:Y:S05]  /*8600*/  BSYNC B0 ;  /* 0x0000000000007941 */ /* 0x000fea0003800000 */
.L_x_1308:
        /* <DEDUP_REMOVED lines=16> */
.L_x_1311:
[----:B------:R-:W-:Y:S05]  /*8710*/  BSYNC B0 ;  /* 0x0000000000007941 */ /* 0x000fea0003800000 */
.L_x_1310:
        /* <DEDUP_REMOVED lines=16> */
.L_x_1313:
[----:B------:R-:W-:Y:S05]  /*8820*/  BSYNC B0 ;  /* 0x0000000000007941 */ /* 0x000fea0003800000 */
.L_x_1312:
        /* <DEDUP_REMOVED lines=16> */
.L_x_1315:
[----:B------:R-:W-:Y:S05]  /*8930*/  BSYNC B0 ;  /* 0x0000000000007941 */ /* 0x000fea0003800000 */
.L_x_1314:
        /* <DEDUP_REMOVED lines=16> */
.L_x_1317:
[----:B------:R-:W-:Y:S05]  /*8a40*/  BSYNC B0 ;  /* 0x0000000000007941 */ /* 0x000fea0003800000 */
.L_x_1316:
        /* <DEDUP_REMOVED lines=16> */
.L_x_1319:
[----:B------:R-:W-:Y:S05]  /*8b50*/  BSYNC B0 ;  /* 0x0000000000007941 */ /* 0x000fea0003800000 */
.L_x_1318:
        /* <DEDUP_REMOVED lines=16> */
.L_x_1321:
[----:B------:R-:W-:Y:S05]  /*8c60*/  BSYNC B0 ;  /* 0x0000000000007941 */ /* 0x000fea0003800000 */
.L_x_1320:
        /* <DEDUP_REMOVED lines=16> */
.L_x_1323:
[----:B------:R-:W-:Y:S05]  /*8d70*/  BSYNC B0 ;  /* 0x0000000000007941 */ /* 0x000fea0003800000 */
.L_x_1322:
        /* <DEDUP_REMOVED lines=67> */
.L_x_1324:
        /* <DEDUP_REMOVED lines=13> */
.L_x_2394:


//--------------------- .text._ZN5flash16flash_fwd_kernelI23Flash_fwd_kernel_traitsILi128ELi128ELi32ELi4ELb0ELb0EN7cutlass6half_tE19Flash_kernel_traitsILi128ELi128ELi32ELi4ES3_EELb1ELb0ELb0ELb0ELb0ELb0ELb0ELb0EEEvNS_16Flash_fwd_paramsE --------------------------
	.section	.text._ZN5flash16flash_fwd_kernelI23Flash_fwd_kernel_traitsILi128ELi128ELi32ELi4ELb0ELb0EN7cutlass6half_tE19Flash_kernel_traitsILi128ELi128ELi32ELi4ES3_EELb1ELb0ELb0ELb0ELb0ELb0ELb0ELb0EEEvNS_16Flash_fwd_paramsE,"ax",@progbits
	.sectioninfo	@"SHI_REGISTERS=255"
	.align	128
        .global         _ZN5flash16flash_fwd_kernelI23Flash_fwd_kernel_traitsILi128ELi128ELi32ELi4ELb0ELb0EN7cutlass6half_tE19Flash_kernel_traitsILi128ELi128ELi32ELi4ES3_EELb1ELb0ELb0ELb0ELb0ELb0ELb0ELb0EEEvNS_16Flash_fwd_paramsE
        .type           _ZN5flash16flash_fwd_kernelI23Flash_fwd_kernel_traitsILi128ELi128ELi32ELi4ELb0ELb0EN7cutlass6half_tE19Flash_kernel_traitsILi128ELi128ELi32ELi4ES3_EELb1ELb0ELb0ELb0ELb0ELb0ELb0ELb0EEEvNS_16Flash_fwd_paramsE,@function
        .size           _ZN5flash16flash_fwd_kernelI23Flash_fwd_kernel_traitsILi128ELi128ELi32ELi4ELb0ELb0EN7cutlass6half_tE19Flash_kernel_traitsILi128ELi128ELi32ELi4ES3_EELb1ELb0ELb0ELb0ELb0ELb0ELb0ELb0EEEvNS_16Flash_fwd_paramsE,(.L_x_2395 - _ZN5flash16flash_fwd_kernelI23Flash_fwd_kernel_traitsILi128ELi128ELi32ELi4ELb0ELb0EN7cutlass6half_tE19Flash_kernel_traitsILi128ELi128ELi32ELi4ES3_EELb1ELb0ELb0ELb0ELb0ELb0ELb0ELb0EEEvNS_16Flash_fwd_paramsE)
        .other          _ZN5flash16flash_fwd_kernelI23Flash_fwd_kernel_traitsILi128ELi128ELi32ELi4ELb0ELb0EN7cutlass6half_tE19Flash_kernel_traitsILi128ELi128ELi32ELi4ES3_EELb1ELb0ELb0ELb0ELb0ELb0ELb0ELb0EEEvNS_16Flash_fwd_paramsE,@"STO_CUDA_ENTRY STV_DEFAULT"
_ZN5flash16flash_fwd_kernelI23Flash_fwd_kernel_traitsILi128ELi128ELi32ELi4ELb0ELb0EN7cutlass6half_tE19Flash_kernel_traitsILi128ELi128ELi32ELi4ES3_EELb1ELb0ELb0ELb0ELb0ELb0ELb0ELb0EEEvNS_16Flash_fwd_paramsE:
.text._ZN5flash16flash_fwd_kernelI23Flash_fwd_kernel_traitsILi128ELi128ELi32ELi4ELb0ELb0EN7cutlass6half_tE19Flash_kernel_traitsILi128ELi128ELi32ELi4ES3_EELb1ELb0ELb0ELb0ELb0ELb0ELb0ELb0EEEvNS_16Flash_fwd_paramsE:
        /* <DEDUP_REMOVED lines=18> */
[----:B------:R-:W5:Y:S01]  /*0120*/  S2UR UR12, SR_CTAID.Y ;  /* 0x00000000000c79c3 */ /* 0x000f620000002600 */
[----:B------:R-:W-:Y:S02]  /*0130*/  UISETP.NE.U32.AND UP2, UPT, URZ, UR8, UPT ;  /* 0x000000083f00728c */ /* 0x000fe4000bf45070 */
[----:B------:R-:W-:Y:S02]  /*0140*/  UISETP.NE.U32.AND UP1, UPT, URZ, UR4, UPT ;  /* 0x000000043f00728c */ /* 0x000fe4000bf25070 */
[----:B------:R-:W-:Y:S02]  /*0150*/  UISETP.NE.AND.EX UP2, UPT, URZ, UR9, UPT, UP2 ;  /* 0x000000093f00728c */ /* 0x000fe4000bf45320 */
[----:B------:R-:W-:Y:S01]  /*0160*/  ULDC.64 UR14, c[0x0][0x240] ;  /* 0x00009000000e7ab9 */ /* 0x000fe20000000a00 */
[----:B------:R-:W1:Y:S01]  /*0170*/  S2UR UR11, SR_CTAID.Z ;  /* 0x00000000000b79c3 */ /* 0x000e620000002700 */
[----:B------:R-:W-:-:S02]  /*0180*/  UMOV UR9, 0x4 ;  /* 0x0000000400097882 */ /* 0x000fc40000000000 */
[----:B------:R-:W-:Y:S01]  /*0190*/  PLOP3.LUT P0, PT, PT, PT, UP2, 0x80, 0x0 ;  /* 0x000000000000781c */ /* 0x000fe20003f0f028 */
[----:B------:R-:W-:-:S03]  /*01a0*/  UISETP.NE.AND.EX UP1, UPT, URZ, UR5, UPT, UP1 ;  /* 0x000000053f00728c */ /* 0x000fc6000bf25310 */
[----:B------:R-:W-:Y:S02]  /*01b0*/  ULDC.64 UR4, c[0x0][0x248] ;  /* 0x0000920000047ab9 */ /* 0x000fe40000000a00 */
[----:B------:R-:W-:Y:S02]  /*01c0*/  UISETP.EQ.U32.AND UP0, UPT, URZ, UR4, UPT ;  /* 0x000000043f00728c */ /* 0x000fe4000bf02070 */
[----:B-----5:R-:W-:Y:S02]  /*01d0*/  UIMAD.WIDE UR14, UR12, UR9, UR14 ;  /* 0x000000090c0e72a5 */ /* 0x020fe4000f8e020e */
[----:B-1----:R-:W-:-:S06]  /*01e0*/  ULOP3.LUT UR7, UR11, UR6, UR12, 0xfe, !UPT ;  /* 0x000000060b077292 */ /* 0x002fcc000f8efe0c */
[----:B--2---:R-:W-:Y:S01]  /*01f0*/  LOP3.LUT P3, RZ, R92, UR7, RZ, 0xfc, !PT ;  /* 0x000000075cff7c12 */ /* 0x004fe2000f86fcff */
[----:B------:R-:W-:Y:S02]  /*0200*/  ULDC.U8 UR7, c[0x0][0x312] ;  /* 0x0000c48000077ab9 */ /* 0x000fe40000000000 */
[----:B------:R-:W-:-:S04]  /*0210*/  UISETP.NE.AND UP3, UPT, UR7, URZ, UPT ;  /* 0x0000003f0700728c */ /* 0x000fc8000bf65270 */
[----:B------:R-:W-:-:S06]  /*0220*/  UISETP.EQ.OR.EX UP0, UPT, URZ, UR5, !UP3, UP0 ;  /* 0x000000053f00728c */ /* 0x000fcc000df02700 */
[----:B------:R-:W-:Y:S02]  /*0230*/  @!P3 IMAD.MOV.U32 R10, RZ, RZ, c[0x0][0x308] ;  /* 0x0000c200ff0ab624 */ /* 0x000fe400078e00ff */
[----:B------:R-:W-:Y:S01]  /*0240*/  @!P3 IMAD.MOV.U32 R11, RZ, RZ, c[0x0][0x30c] ;  /* 0x0000c300ff0bb624 */ /* 0x000fe200078e00ff */
[----:B------:R-:W-:Y:S02]  /*0250*/  ULDC.64 UR4, c[0x0][0x248] ;  /* 0x0000920000047ab9 */ /* 0x000fe40000000a00 */
[----:B------:R-:W-:Y:S01]  /*0260*/  UIMAD.WIDE UR4, UR12, UR9, UR4 ;  /* 0x000000090c0472a5 */ /* 0x000fe2000f8e0204 */
        /* <DEDUP_REMOVED lines=9> */
[----:B------:R-:W-:Y:S01]  /*0300*/  PLOP3.LUT P2, PT, PT, PT, UP0, 0x80, 0x0 ;  /* 0x000000000000781c */ /* 0x000fe20003f4f008 */
[----:B------:R-:W-:Y:S01]  /*0310*/  ULDC.64 UR14, c[0x0][0x250] ;  /* 0x00009400000e7ab9 */ /* 0x000fe20000000a00 */
[----:B------:R-:W-:Y:S01]  /*0320*/  PLOP3.LUT P1, PT, PT, PT, UP1, 0x80, 0x0 ;  /* 0x000000000000781c */ /* 0x000fe20003f2f018 */
[----:B------:R-:W-:Y:S01]  /*0330*/  @UP1 UIMAD.WIDE UR14, UR12, UR9, UR14 ;  /* 0x000000090c0e12a5 */ /* 0x000fe2000f8e020e */
        /* <DEDUP_REMOVED lines=9> */
[----:B------:R1:W2:Y:S04]  /*03d0*/  @P1 LDG.E R4, [R4.64] ;  /* 0x0000001204041981 */ /* 0x0002a8000c1e1900 */
[----:B------:R-:W5:Y:S01]  /*03e0*/  @!P2 LDG.E R0, [R2.64] ;  /* 0x000000120200a981 */ /* 0x000f62000c1e1900 */
[----:B------:R-:W-:Y:S02]  /*03f0*/  UMOV UR10, 0xffffffff ;  /* 0xffffffff000a7882 */ /* 0x000fe40000000000 */
[----:B------:R-:W-:Y:S02]  /*0400*/  UMOV UR22, 0xffffffff ;  /* 0xffffffff00167882 */ /* 0x000fe40000000000 */
[----:B------:R-:W-:Y:S02]  /*0410*/  ULDC UR4, c[0x0][0x1c0] ;  /* 0x0000700000047ab9 */ /* 0x000fe40000000800 */
[----:B------:R-:W-:-:S02]  /*0420*/  UIMAD UR4, UR12, UR4, UR11 ;  /* 0x000000040c0472a4 */ /* 0x000fc4000f8e020b */
[----:B------:R-:W-:Y:S02]  /*0430*/  UMOV UR15, URZ ;  /* 0x0000003f000f7c82 */ /* 0x000fe40008000000 */
[----:B------:R-:W-:-:S04]  /*0440*/  USHF.L.U32 UR5, UR4, 0x5, URZ ;  /* 0x0000000504057899 */ /* 0x000fc8000800063f */
[----:B------:R-:W-:Y:S01]  /*0450*/  USHF.R.S32.HI UR4, URZ, 0x1f, UR5 ;  /* 0x0000001f3f047899 */ /* 0x000fe20008011405 */
[----:B-1----:R-:W-:Y:S01]  /*0460*/  SHF.R.S32.HI R5, RZ, 0x1f, R92 ;  /* 0x0000001fff057819 */ /* 0x002fe2000001145c */
[----:B---3--:R1:W3:Y:S08]  /*0470*/  @P0 R2UR UR10, R9 ;  /* 0x00000000090a03c2 */ /* 0x0082f000000e0000 */
[----:B----4-:R-:W3:Y:S01]  /*0480*/  @P0 R2UR UR16, R6 ;  /* 0x00000000061003c2 */ /* 0x010ee200000e0000 */
[----:B-1----:R-:W-:Y:S01]  /*0490*/  LEA.HI R9, R5, R92, RZ, 0x5 ;  /* 0x0000005c05097211 */ /* 0x002fe200078f28ff */
[----:B---3--:R-:W-:-:S06]  /*04a0*/  @UP2 UIADD3 UR16, UR16, -UR10, URZ ;  /* 0x8000000a10102290 */ /* 0x008fcc000fffe03f */
        /* <DEDUP_REMOVED lines=18> */
.L_x_1325:
[----:B------:R-:W-:Y:S02]  /*05d0*/  ULDC UR7, c[0x0][0x218] ;  /* 0x0000860000077ab9 */ /* 0x000fe40000000800 */
.L_x_1326:
        /* <DEDUP_REMOVED lines=42> */
[----:B------:R-:W-:Y:S02]  /*0880*/  @UP0 UIMAD UR7, UR24, UR5, UR31 ;  /* 0x00000005180702a4 */ /* 0x000fe4000f8e021f */
[----:B------:R-:W-:Y:S02]  /*0890*/  @UP1 UMOV UR6, UR28 ;  /* 0x0000001c00061c82 */ /* 0x000fe40008000000 */
[----:B------:R-:W-:-:S02]  /*08a0*/  @!UP1 UIADD3 UR17, UR27, UR23, URZ ;  /* 0x000000171b119290 */ /* 0x000fc4000fffe03f */
        /* <DEDUP_REMOVED lines=15> */
.L_x_1328:
[----:B-1----:R-:W-:Y:S01]  /*09a0*/  IABS R4, c[0x0][0x1c8] ;  /* 0x0000720000047a13 */ /* 0x002fe20000000000 */
[----:B------:R-:W1:Y:S01]  /*09b0*/  S2R R6, SR_CTAID.Z ;  /* 0x0000000000067919 */ /* 0x000e620000002700 */
[----:B------:R-:W-:Y:S02]  /*09c0*/  ULDC UR4, c[0x0][0x1c8] ;  /* 0x0000720000047ab9 */ /* 0x000fe40000000800 */
[----:B------:R-:W2:Y:S01]  /*09d0*/  I2F.RP R2, R4 ;  /* 0x0000000400027306 */ /* 0x000ea20000209400 */
[----:B------:R-:W-:Y:S02]  /*09e0*/  ULOP3.LUT UR4, UR11, UR4, URZ, 0x3c, !UPT ;  /* 0x000000040b047292 */ /* 0x000fe4000f8e3c3f */
[----:B------:R-:W-:-:S04]  /*09f0*/  @UP0 UIADD3 UR22, UR15, UR22, URZ ;  /* 0x000000160f160290 */ /* 0x000fc8000fffe03f */
[----:B------:R-:W-:Y:S01]  /*0a00*/  ISETP.LE.AND P1, PT, RZ, UR4, PT ;  /* 0x00000004ff007c0c */ /* 0x000fe2000bf23270 */
[----:B------:R-:W-:Y:S02]  /*0a10*/  ULDC.64 UR4, c[0x0][0x1a0] ;  /* 0x0000680000047ab9 */ /* 0x000fe40000000a00 */
[----:B------:R-:W-:-:S04]  /*0a20*/  @UP0 UIMAD.WIDE.U32 UR26, UR22, UR4, URZ ;  /* 0x00000004161a02a5 */ /* 0x000fc8000f8e003f */
[----:B------:R-:W-:Y:S01]  /*0a30*/  @UP0 UIMAD UR23, UR22, UR5, UR27 ;  /* 0x00000005161702a4 */ /* 0x000fe2000f8e021b */
[----:B--2---:R-:W2:Y:S01]  /*0a40*/  MUFU.RCP R2, R2 ;  /* 0x0000000200027308 */ /* 0x004ea20000001000 */
[----:B------:R-:W-:Y:S02]  /*0a50*/  USHF.R.S32.HI UR22, URZ, 0x1f, UR11 ;  /* 0x0000001f3f167899 */ /* 0x000fe4000801140b */
[----:B------:R-:W-:Y:S01]  /*0a60*/  @UP0 UMOV UR4, UR26 ;  /* 0x0000001a00040c82 */ /* 0x000fe20008000000 */
[----:B-1----:R-:W-:Y:S02]  /*0a70*/  IABS R6, R6 ;  /* 0x0000000600067213 */ /* 0x002fe40000000000 */
[----:B--2---:R-:W-:-:S04]  /*0a80*/  IADD3 R2, R2, 0xffffffe, RZ ;  /* 0x0ffffffe02027810 */ /* 0x004fc80007ffe0ff */
        /* <DEDUP_REMOVED lines=25> */
[----:B------:R-:W-:Y:S02]  /*0c20*/  UIADD3 UR27, UR27, UR23, URZ ;  /* 0x000000171b1b7290 */ /* 0x000fe4000fffe03f */
[----:B------:R-:W-:Y:S02]  /*0c30*/  ULDC.64 UR4, c[0x0][0x188] ;  /* 0x0000620000047ab9 */ /* 0x000fe40000000a00 */
[----:B------:R-:W-:Y:S02]  /*0c40*/  UIMAD UR15, UR15, UR4, URZ ;  /* 0x000000040f0f72a4 */ /* 0x000fe4000f8e023f */
[----:B------:R-:W-:Y:S02]  /*0c50*/  UIMAD.WIDE.U32 UR26, UR12, UR4, UR26 ;  /* 0x000000040c1a72a5 */ /* 0x000fe4000f8e001a */
[----:B------:R-:W-:-:S04]  /*0c60*/  UIMAD UR5, UR12, UR5, UR15 ;  /* 0x000000050c0572a4 */ /* 0x000fc8000f8e020f */
[----:B------:R-:W-:Y:S02]  /*0c70*/  UIADD3 UR23, UR27, UR5, URZ ;  /* 0x000000051b177290 */ /* 0x000fe4000fffe03f */
[----:B------:R-:W-:Y:S02]  /*0c80*/  UMOV UR4, UR26 ;  /* 0x0000001a00047c82 */ /* 0x000fe40008000000 */
.L_x_1329:
[CC--:B------:R-:W-:Y:S01]  /*0c90*/  LEA.HI R0, R5.reuse, R92.reuse, RZ, 0x3 ;  /* 0x0000005c05007211 */ /* 0x0c0fe200078f18ff */
[----:B------:R-:W1:Y:S01]  /*0ca0*/  S2R R14, SR_CTAID.Z ;  /* 0x00000000000e7919 */ /* 0x000e620000002700 */
[CC--:B------:R-:W-:Y:S01]  /*0cb0*/  LEA.HI R18, R5.reuse, R92.reuse, RZ, 0x4 ;  /* 0x0000005c05127211 */ /* 0x0c0fe200078f20ff */
[----:B------:R-:W-:Y:S01]  /*0cc0*/  UIADD3 UR13, -UR13, UR16, URZ ;  /* 0x000000100d0d7290 */ /* 0x000fe2000fffe13f */
[----:B------:R-:W-:Y:S01]  /*0cd0*/  SHF.R.S32.HI R10, RZ, 0x3, R0 ;  /* 0x00000003ff0a7819 */ /* 0x000fe20000011400 */
[----:B------:R-:W2:Y:S01]  /*0ce0*/  S2R R223, SR_CTAID.X ;  /* 0x0000000000df7919 */ /* 0x000ea20000002500 */
[----:B------:R-:W-:Y:S01]  /*0cf0*/  LOP3.LUT R0, R0, 0xfffffff8, RZ, 0xc0, !PT ;  /* 0xfffffff800007812 */ /* 0x000fe200078ec0ff */
[----:B------:R-:W-:Y:S01]  /*0d00*/  IMAD.MOV.U32 R19, RZ, RZ, 0x10 ;  /* 0x00000010ff137424 */ /* 0x000fe200078e00ff */
[----:B------:R-:W-:Y:S01]  /*0d10*/  LEA.HI R5, R5, R92, RZ, 0x6 ;  /* 0x0000005c05057211 */ /* 0x000fe200078f30ff */
[----:B------:R-:W-:Y:S01]  /*0d20*/  IMAD.SHL.U32 R2, R10, 0x40, RZ ;  /* 0x000000400a027824 */ /* 0x000fe200078e00ff */
[----:B------:R-:W-:Y:S01]  /*0d30*/  SHF.R.S32.HI R11, RZ, 0x1f, R10 ;  /* 0x0000001fff0b7819 */ /* 0x000fe2000001140a */
[----:B------:R-:W-:Y:S01]  /*0d40*/  IMAD.IADD R24, R92, 0x1, -R0 ;  /* 0x000000015c187824 */ /* 0x000fe200078e0a00 */
[----:B------:R-:W-:Y:S01]  /*0d50*/  LOP3.LUT R0, R18, 0xfffffff0, RZ, 0xc0, !PT ;  /* 0xfffffff012007812 */ /* 0x000fe200078ec0ff */
[----:B------:R-:W-:Y:S01]  /*0d60*/  IMAD.SHL.U32 R5, R5, 0x8, RZ ;  /* 0x0000000805057824 */ /* 0x000fe200078e00ff */
[----:B------:R-:W-:Y:S01]  /*0d70*/  LOP3.LUT R3, R2, 0x1c0, RZ, 0xc0, !PT ;  /* 0x000001c002037812 */ /* 0x000fe200078ec0ff */
[----:B------:R-:W-:Y:S01]  /*0d80*/  IMAD.SHL.U32 R246, R24, 0x8, RZ ;  /* 0x0000000818f67824 */ /* 0x000fe200078e00ff */
[----:B------:R-:W-:Y:S01]  /*0d90*/  BSSY B0, `(.L_x_1330) ;  /* 0x0000049000007945 */ /* 0x000fe20003800000 */
[----:B------:R-:W-:Y:S01]  /*0da0*/  IMAD.IADD R0, R92, 0x1, -R0 ;  /* 0x000000015c007824 */ /* 0x000fe200078e0a00 */
[----:B------:R-:W-:-:S02]  /*0db0*/  SHF.R.S32.HI R90, RZ, 0x5, R9 ;  /* 0x00000005ff5a7819 */ /* 0x000fc40000011409 */
[----:B------:R-:W-:Y:S02]  /*0dc0*/  LOP3.LUT R2, R3, 0x38, R246, 0xf8, !PT ;  /* 0x0000003803027812 */ /* 0x000fe400078ef8f6 */
[----:B------:R-:W-:Y:S02]  /*0dd0*/  SHF.R.U32.HI R3, RZ, 0x3, R3 ;  /* 0x00000003ff037819 */ /* 0x000fe40000011603 */
[----:B------:R-:W-:Y:S02]  /*0de0*/  SHF.R.S32.HI R6, RZ, 0x1f, R0 ;  /* 0x0000001fff067819 */ /* 0x000fe40000011400 */
[----:B------:R-:W-:Y:S02]  /*0df0*/  LOP3.LUT R3, R2, R3, RZ, 0x3c, !PT ;  /* 0x0000000302037212 */ /* 0x000fe400078e3cff */
[----:B------:R-:W-:Y:S01]  /*0e00*/  SHF.R.S32.HI R247, RZ, 0x1f, R246 ;  /* 0x0000001ffff77819 */ /* 0x000fe200000114f6 */
[----:B--2---:R-:W-:Y:S01]  /*0e10*/  IMAD.WIDE R248, R223, 0x80, R10 ;  /* 0x00000080dff87825 */ /* 0x004fe200078e020a */
[----:B------:R-:W-:-:S02]  /*0e20*/  LEA.HI R17, R6, R0, RZ, 0x3 ;  /* 0x0000000006117211 */ /* 0x000fc400078f18ff */
[----:B------:R-:W-:Y:S01]  /*0e30*/  IADD3 R2, P0, R246, UR6, RZ ;  /* 0x00000006f6027c10 */ /* 0x000fe2000ff1e0ff */
[----:B------:R-:W-:Y:S01]  /*0e40*/  IMAD.WIDE.U32 R6, R10, c[0x0][0x198], R246 ;  /* 0x000066000a067a25 */ /* 0x000fe200078e00f6 */
[----:B------:R-:W-:Y:S02]  /*0e50*/  LOP3.LUT R219, R3, 0xfffffe00, R5, 0xf8, !PT ;  /* 0xfffffe0003db7812 */ /* 0x000fe400078ef805 */
[----:B------:R-:W-:Y:S01]  /*0e60*/  LOP3.LUT R8, R17, 0xfffffff8, RZ, 0xc0, !PT ;  /* 0xfffffff811087812 */ /* 0x000fe200078ec0ff */
[----:B------:R-:W-:Y:S01]  /*0e70*/  IMAD R5, R11, c[0x0][0x198], RZ ;  /* 0x000066000b057a24 */ /* 0x000fe200078e02ff */
[----:B------:R-:W-:Y:S01]  /*0e80*/  IADD3.X R3, R247, UR17, RZ, P0, !PT ;  /* 0x00000011f7037c10 */ /* 0x000fe200087fe4ff */
[----:B------:R-:W-:Y:S01]  /*0e90*/  IMAD.SHL.U32 R219, R219, 0x2, RZ ;  /* 0x00000002dbdb7824 */ /* 0x000fe200078e00ff */
[----:B------:R-:W-:Y:S01]  /*0ea0*/  IADD3 R6, P0, R6, UR24, RZ ;  /* 0x0000001806067c10 */ /* 0x000fe2000ff1e0ff */
[----:B------:R-:W-:Y:S01]  /*0eb0*/  IMAD R5, R10, c[0x0][0x19c], R5 ;  /* 0x000067000a057a24 */ /* 0x000fe200078e0205 */
[----:B------:R-:W-:Y:S01]  /*0ec0*/  IADD3 R252, R246, 0x40, RZ ;  /* 0x00000040f6fc7810 */ /* 0x000fe20007ffe0ff */
[----:B------:R-:W-:Y:S01]  /*0ed0*/  IMAD.IADD R16, R0, 0x1, -R8 ;  /* 0x0000000100107824 */ /* 0x000fe200078e0a08 */
[----:B------:R-:W-:Y:S01]  /*0ee0*/  SHF.R.S32.HI R0, RZ, 0x1f, R4 ;  /* 0x0000001fff007819 */ /* 0x000fe20000011404 */
[----:B-1----:R-:W-:Y:S01]  /*0ef0*/  IMAD.WIDE.U32 R14, R14, c[0x0][0x1a8], R2 ;  /* 0x00006a000e0e7a25 */ /* 0x002fe200078e0002 */
[----:B------:R-:W-:-:S03]  /*0f00*/  IADD3.X R7, R7, UR7, R5, P0, !PT ;  /* 0x0000000707077c10 */ /* 0x000fc600087fe405 */
[----:B------:R-:W-:Y:S02]  /*0f10*/  IMAD R8, R11, c[0x0][0x1a0], RZ ;  /* 0x000068000b087a24 */ /* 0x000fe400078e02ff */
[----:B------:R-:W-:-:S04]  /*0f20*/  IMAD.WIDE.U32 R2, R10, c[0x0][0x1a0], R246 ;  /* 0x000068000a027a25 */ /* 0x000fc800078e00f6 */
[----:B------:R-:W-:Y:S01]  /*0f30*/  IMAD R5, R10, c[0x0][0x1a4], R8 ;  /* 0x000069000a057a24 */ /* 0x000fe200078e0208 */
[----:B------:R-:W-:Y:S01]  /*0f40*/  IADD3 R2, P0, R2, UR4, RZ ;  /* 0x0000000402027c10 */ /* 0x000fe2000ff1e0ff */
[C---:B------:R-:W-:Y:S01]  /*0f50*/  IMAD R8, R0.reuse, c[0x0][0x1b0], RZ ;  /* 0x00006c0000087a24 */ /* 0x040fe200078e02ff */
[----:B------:R-:W-:Y:S01]  /*0f60*/  ULDC.64 UR4, c[0x0][0x1a8] ;  /* 0x00006a0000047ab9 */ /* 0x000fe20000000a00 */
[----:B------:R-:W-:Y:S01]  /*0f70*/  IMAD R0, R0, c[0x0][0x1b8], RZ ;  /* 0x00006e0000007a24 */ /* 0x000fe200078e02ff */
[----:B------:R-:W-:Y:S01]  /*0f80*/  IADD3.X R3, R3, UR23, R5, P0, !PT ;  /* 0x0000001703037c10 */ /* 0x000fe200087fe405 */
[----:B------:R-:W-:Y:S01]  /*0f90*/  IMAD R8, R4, c[0x0][0x1b4], R8 ;  /* 0x00006d0004087a24 */ /* 0x000fe200078e0208 */
[----:B------:R-:W-:Y:S01]  /*0fa0*/  ISETP.GE.AND P0, PT, R10, UR13, PT ;  /* 0x0000000d0a007c0c */ /* 0x000fe2000bf06270 */
[C---:B------:R-:W-:Y:S01]  /*0fb0*/  IMAD R0, R4.reuse, c[0x0][0x1bc], R0 ;  /* 0x00006f0004007a24 */ /* 0x040fe200078e0200 */
[----:B------:R-:W-:Y:S01]  /*0fc0*/  UIMAD UR4, UR22, UR4, URZ ;  /* 0x00000004160472a4 */ /* 0x000fe2000f8e023f */
[----:B------:R-:W-:Y:S01]  /*0fd0*/  IMAD.WIDE.U32 R22, R4, c[0x0][0x1b8], R2 ;  /* 0x00006e0004167a25 */ /* 0x000fe200078e0002 */
[----:B------:R-:W-:-:S02]  /*0fe0*/  R2P PR, R16, 0x6 ;  /* 0x0000000610007804 */ /* 0x000fc40000000000 */
[----:B------:R-:W-:Y:S01]  /*0ff0*/  UIMAD UR4, UR11, UR5, UR4 ;  /* 0x000000050b0472a4 */ /* 0x000fe2000f8e0204 */
[----:B------:R-:W-:Y:S02]  /*1000*/  IMAD.WIDE.U32 R26, R4, c[0x0][0x1b0], R6 ;  /* 0x00006c00041a7a25 */ /* 0x000fe400078e0006 */
[----:B------:R-:W-:Y:S02]  /*1010*/  SEL R4, R19, 0xfffffff0, !P1 ;  /* 0xfffffff013047807 */ /* 0x000fe40004800000 */
[----:B------:R-:W-:Y:S01]  /*1020*/  IMAD.IADD R20, R23, 0x1, R0 ;  /* 0x0000000117147824 */ /* 0x000fe200078e0200 */
[----:B------:R1:W-:Y:S01]  /*1030*/  STL.64 [R1+0x18], R26 ;  /* 0x0000181a01007387 */ /* 0x0003e20000100a00 */
[----:B------:R-:W-:Y:S01]  /*1040*/  IMAD.IADD R29, R27, 0x1, R8 ;  /* 0x000000011b1d7824 */ /* 0x000fe200078e0208 */
[----:B------:R-:W-:Y:S01]  /*1050*/  IADD3 R13, R15, UR4, RZ ;  /* 0x000000040f0d7c10 */ /* 0x000fe2000fffe0ff */
[----:B------:R-:W-:Y:S01]  /*1060*/  IMAD.MOV.U32 R2, RZ, RZ, 0x20 ;  /* 0x00000020ff027424 */ /* 0x000fe200078e00ff */
[----:B------:R1:W-:Y:S04]  /*1070*/  STL.64 [R1+0x10], R22 ;  /* 0x0000101601007387 */ /* 0x0003e80000100a00 */
        /* <DEDUP_REMOVED lines=26> */
.L_x_1331:
[----:B------:R-:W-:Y:S05]  /*1220*/  BSYNC B0 ;  /* 0x0000000000007941 */ /* 0x000fea0003800000 */
.L_x_1330:
        /* <DEDUP_REMOVED lines=29> */
.L_x_1333:
[----:B------:R-:W-:Y:S05]  /*1400*/  BSYNC B0 ;  /* 0x0000000000007941 */ /* 0x000fea0003800000 */
.L_x_1332:
        /* <DEDUP_REMOVED lines=29> */
.L_x_1335:
[----:B------:R-:W-:Y:S05]  /*15e0*/  BSYNC B0 ;  /* 0x0000000000007941 */ /* 0x000fea0003800000 */
.L_x_1334:
        /* <DEDUP_REMOVED lines=29> */
.L_x_1337:
[----:B------:R-:W-:Y:S05]  /*17c0*/  BSYNC B0 ;  /* 0x0000000000007941 */ /* 0x000fea0003800000 */
.L_x_1336:
[----:B------:R-:W-:Y:S01]  /*17d0*/  IADD3 R0, R10, 0x40, RZ ;  /* 0x000000400a007810 */ /* 0x000fe20007ffe0ff */
[----:B------:R-:W-:Y:S03]  /*17e0*/  BSSY B0, `(.L_x_1338) ;  /* 0x000001d000007945 */ /* 0x000fe60003800000 */
[----:B------:R-:W-:Y:S01]  /*17f0*/  ISETP.GE.AND P0, PT, R0, UR13, PT ;  /* 0x0000000d00007c0c */ /* 0x000fe2000bf06270 */
[----:B------:R3:W-:-:S12]  /*1800*/  STL [R1+0x30], R0 ;  /* 0x0000300001007387 */ /* 0x0007d80000100800 */
[----:B------:R-:W-:Y:S05]  /*1810*/  @P0 BRA `(.L_x_1339) ;  /* 0x0000019000000947 */ /* 0x000fea0003800000 */
[----:B---3--:R-:W-:Y:S01]  /*1820*/  IADD3 R0, P0, R248, 0x40, RZ ;  /* 0x00000040f8007810 */ /* 0x008fe20007f1e0ff */
        /* <DEDUP_REMOVED lines=24> */
.L_x_1339:
[----:B------:R-:W-:Y:S05]  /*19b0*/  BSYNC B0 ;  /* 0x0000000000007941 */ /* 0x000fea0003800000 */
.L_x_1338:
[----:B---3--:R-:W-:Y:S01]  /*19c0*/  IADD3 R0, R10, 0x50, RZ ;  /* 0x000000500a007810 */ /* 0x008fe20007ffe0ff */
        /* <DEDUP_REMOVED lines=29> */
.L_x_1341:
[----:B------:R-:W-:Y:S05]  /*1ba0*/  BSYNC B0 ;  /* 0x0000000000007941 */ /* 0x000fea0003800000 */
.L_x_1340:
        /* <DEDUP_REMOVED lines=30> */
.L_x_1343:
[----:B------:R-:W-:Y:S05]  /*1d90*/  BSYNC B0 ;  /* 0x0000000000007941 */ /* 0x000fea0003800000 */
.L_x_1342:
        /* <DEDUP_REMOVED lines=34> */
.L_x_1345:
[----:B------:R-:W-:Y:S05]  /*1fc0*/  BSYNC B0 ;  /* 0x0000000000007941 */ /* 0x000fea0003800000 */
.L_x_1344:
        /* <DEDUP_REMOVED lines=32> */
.L_x_1347:
[----:B------:R-:W-:Y:S05]  /*21d0*/  BSYNC B0 ;  /* 0x0000000000007941 */ /* 0x000fea0003800000 */
.L_x_1346:
        /* <DEDUP_REMOVED lines=25> */
.L_x_1349:
[----:B------:R-:W-:Y:S05]  /*2370*/  BSYNC B0 ;  /* 0x0000000000007941 */ /* 0x000fea0003800000 */
.L_x_1348:
[----:B------:R-:W0:Y:S01]  /*2380*/  LDGDEPBAR ;  /* 0x00000000000079af */ /* 0x000e220000000000 */
[----:B------:R-:W-:Y:S01]  /*2390*/  ISETP.GE.AND P1, PT, R10, UR7, PT ;  /* 0x000000070a007c0c */ /* 0x000fe2000bf26270 */
[----:B------:R-:W-:Y:S01]  /*23a0*/  ULDC.64 UR4, c[0x0][0x1a0] ;  /* 0x0000680000047ab9 */ /* 0x000fe20000000a00 */
[----:B------:R-:W-:Y:S01]  /*23b0*/  BSSY B0, `(.L_x_1350) ;  /* 0x0000020000007945 */ /* 0x000fe20003800000 */
[----:B------:R-:W-:Y:S02]  /*23c0*/  UIMAD.WIDE.U32 UR22, UR6, UR4, URZ ;  /* 0x00000004061672a5 */ /* 0x000fe4000f8e003f */
[----:B------:R-:W-:-:S04]  /*23d0*/  UIMAD UR4, UR12, UR4, URZ ;  /* 0x000000040c0472a4 */ /* 0x000fc8000f8e023f */
[----:B------:R-:W-:Y:S01]  /*23e0*/  UIMAD UR4, UR6, UR5, UR4 ;  /* 0x00000005060472a4 */ /* 0x000fe2000f8e0204 */
[----:B---3--:R-:W-:Y:S02]  /*23f0*/  IMAD.U32 R6, RZ, RZ, UR22 ;  /* 0x00000016ff067e24 */ /* 0x008fe4000f8e00ff */
[----:B------:R-:W-:Y:S01]  /*2400*/  IMAD.U32 R7, RZ, RZ, UR23 ;  /* 0x00000017ff077e24 */ /* 0x000fe2000f8e00ff */
[----:B------:R-:W-:Y:S02]  /*2410*/  UIADD3 UR4, UR23, UR4, URZ ;  /* 0x0000000417047290 */ /* 0x000fe4000fffe03f */
[----:B------:R-:W-:-:S04]  /*2420*/  LEA R0, P0, R6, R22, 0x5 ;  /* 0x0000001606007211 */ /* 0x000fc800078028ff */
        /* <DEDUP_REMOVED lines=24> */
.L_x_1351:
[----:B------:R-:W-:Y:S05]  /*25b0*/  BSYNC B0 ;  /* 0x0000000000007941 */ /* 0x000fea0003800000 */
.L_x_1350:
        /* <DEDUP_REMOVED lines=26> */
.L_x_1353:
[----:B------:R-:W-:Y:S05]  /*2760*/  BSYNC B0 ;  /* 0x0000000000007941 */ /* 0x000fea0003800000 */
.L_x_1352:
[----:B-1----:R-:W-:Y:S01]  /*2770*/  SHF.R.S32.HI R7, RZ, 0x4, R18 ;  /* 0x00000004ff077819 */ /* 0x002fe20000011412 */
[C---:B------:R-:W-:Y:S01]  /*2780*/  IMAD.SHL.U32 R6, R24.reuse, 0x40, RZ ;  /* 0x0000004018067824 */ /* 0x040fe200078e00ff */
[----:B------:R-:W-:Y:S01]  /*2790*/  R2P PR, R24, 0x6 ;  /* 0x0000000618007804 */ /* 0x000fe20000000000 */
[----:B------:R-:W-:Y:S01]  /*27a0*/  IMAD.SHL.U32 R3, R16, 0x40, RZ ;  /* 0x0000004010037824 */ /* 0x000fe200078e00ff */
[----:B------:R-:W-:Y:S01]  /*27b0*/  LEA.HI R0, R18, R7, RZ, 0x1 ;  /* 0x0000000712007211 */ /* 0x000fe200078f08ff */
[----:B--2---:R-:W-:Y:S01]  /*27c0*/  IMAD.SHL.U32 R8, R17, 0x40, RZ ;  /* 0x0000004011087824 */ /* 0x004fe200078e00ff */
        /* <DEDUP_REMOVED lines=25> */
[----:B------:R-:W1:Y:S01]  /*2960*/  LDSM.16.M88.4 R20, [R206] ;  /* 0x00000000ce14783b */ /* 0x000e620000000200 */
[----:B------:R-:W-:Y:S01]  /*2970*/  @P1 IADD3 R215, R0, -0x20, RZ ;  /* 0xffffffe000d71810 */ /* 0x000fe20007ffe0ff */
[----:B------:R-:W-:Y:S01]  /*2980*/  IMAD.MOV.U32 R0, RZ, RZ, 0x40 ;  /* 0x00000040ff007424 */ /* 0x000fe200078e00ff */
[----:B------:R-:W-:Y:S01]  /*2990*/  LOP3.LUT R3, R3, 0x6, RZ, 0xc0, !PT ;  /* 0x0000000603037812 */ /* 0x000fe200078ec0ff */
[----:B------:R-:W2:Y:S01]  /*29a0*/  LDSM.16.M88.4 R8, [R206+0x2000] ;  /* 0x00200000ce08783b */ /* 0x000ea20000000200 */
[C---:B------:R-:W-:Y:S01]  /*29b0*/  IMAD R214, R2.reuse, 0x2, R206 ;  /* 0x0000000202d67824 */ /* 0x040fe200078e02ce */
[----:B------:R-:W-:Y:S01]  /*29c0*/  IADD3 R218, R215, 0x800, RZ ;  /* 0x00000800d7da7810 */ /* 0x000fe20007ffe0ff */
[----:B------:R-:W-:Y:S01]  /*29d0*/  IMAD R212, R2, 0x2, R208 ;  /* 0x0000000202d47824 */ /* 0x000fe200078e02d0 */
[----:B------:R-:W5:Y:S01]  /*29e0*/  LDSM.16.M88.4 R28, [R204+0x8800] ;  /* 0x00880000cc1c783b */ /* 0x000f620000000200 */
[----:B------:R-:W-:-:S02]  /*29f0*/  SEL R0, R0, 0xffffffc0, !P2 ;  /* 0xffffffc000007807 */ /* 0x000fc40005000000 */
[C---:B------:R-:W-:Y:S01]  /*2a00*/  IADD3 R217, R215.reuse, 0x1000, RZ ;  /* 0x00001000d7d97810 */ /* 0x040fe20007ffe0ff */
[----:B------:R-:W-:Y:S01]  /*2a10*/  LDSM.16.M88.4 R12, [R208+0x2000] ;  /* 0x00200000d00c783b */ /* 0x000fe20000000200 */
[----:B------:R-:W-:Y:S01]  /*2a20*/  IADD3 R216, R215, 0x1800, RZ ;  /* 0x00001800d7d87810 */ /* 0x000fe20007ffe0ff */
[----:B------:R-:W-:Y:S02]  /*2a30*/  IMAD.IADD R213, R204, 0x1, R0 ;  /* 0x00000001ccd57824 */ /* 0x000fe400078e0200 */
[----:B------:R-:W3:Y:S01]  /*2a40*/  LDSM.16.M88.4 R32, [R215+0x800] ;  /* 0x00080000d720783b */ /* 0x000ee20000000200 */
[----:B------:R-:W-:Y:S02]  /*2a50*/  IMAD.IADD R211, R0, 0x1, R215 ;  /* 0x0000000100d37824 */ /* 0x000fe400078e02d7 */
[----:B------:R-:W-:Y:S01]  /*2a60*/  IMAD.U32 R0, RZ, RZ, UR6 ;  /* 0x00000006ff007e24 */ /* 0x000fe2000f8e00ff */
[----:B------:R-:W4:Y:S03]  /*2a70*/  LDSM.16.M88.4 R36, [R215] ;  /* 0x00000000d724783b */ /* 0x000f260000000200 */
[----:B------:R-:W-:Y:S01]  /*2a80*/  IMAD R0, R0, 0x20, R3 ;  /* 0x0000002000007824 */ /* 0x000fe200078e0203 */
[----:B------:R-:W-:Y:S04]  /*2a90*/  LDSM.16.M88.4 R40, [R213+0x8000] ;  /* 0x00800000d528783b */ /* 0x000fe80000000200 */
[----:B------:R-:W-:Y:S01]  /*2aa0*/  LDSM.16.M88.4 R24, [R214+0x2000] ;  /* 0x00200000d618783b */ /* 0x000fe20000000200 */
[----:B------:R-:W-:-:S02]  /*2ab0*/  IADD3 R5, R0, 0x1, RZ ;  /* 0x0000000100057810 */ /* 0x000fc40007ffe0ff */
[C---:B------:R-:W-:Y:S01]  /*2ac0*/  IADD3 R6, R0.reuse, 0x10, RZ ;  /* 0x0000001000067810 */ /* 0x040fe20007ffe0ff */
[----:B------:R-:W-:Y:S01]  /*2ad0*/  LDSM.16.M88.4 R44, [R213+0x8800] ;  /* 0x00880000d52c783b */ /* 0x000fe20000000200 */
[----:B------:R-:W-:Y:S02]  /*2ae0*/  ISETP.GE.AND P6, PT, R5, UR14, PT ;  /* 0x0000000e05007c0c */ /* 0x000fe4000bfc6270 */
[----:B------:R-:W-:Y:S02]  /*2af0*/  IADD3 R5, R0, 0x11, RZ ;  /* 0x0000001100057810 */ /* 0x000fe40007ffe0ff */
[----:B------:R-:W-:Y:S02]  /*2b00*/  ISETP.GE.AND P3, PT, R6, UR14, PT ;  /* 0x0000000e06007c0c */ /* 0x000fe4000bf66270 */
[----:B------:R-:W-:Y:S01]  /*2b10*/  ISETP.GE.AND P0, PT, R5, UR14, PT ;  /* 0x0000000e05007c0c */ /* 0x000fe2000bf06270 */
[----:B-1----:R-:W-:Y:S01]  /*2b20*/  HMMA.16816.F32 R68, R20, R16, RZ ;  /* 0x000000101444723c */ /* 0x002fe200000018ff */
[----:B------:R-:W-:-:S02]  /*2b30*/  IADD3 R3, R0, 0x8, RZ ;  /* 0x0000000800037810 */ /* 0x000fc40007ffe0ff */
[C---:B------:R-:W-:Y:S02]  /*2b40*/  IADD3 R7, R0.reuse, 0x9, RZ ;  /* 0x0000000900077810 */ /* 0x040fe40007ffe0ff */
[----:B------:R-:W-:Y:S02]  /*2b50*/  ISETP.GE.AND P5, PT, R3, UR14, PT ;  /* 0x0000000e03007c0c */ /* 0x000fe4000bfa6270 */
[C---:B------:R-:W-:Y:S01]  /*2b60*/  IADD3 R3, R0.reuse, 0x18, RZ ;  /* 0x0000001800037810 */ /* 0x040fe20007ffe0ff */
[----:B--2---:R-:W-:Y:S01]  /*2b70*/  HMMA.16816.F32 R52, R8, R16, RZ ;  /* 0x000000100834723c */ /* 0x004fe200000018ff */
[C---:B------:R-:W-:Y:S02]  /*2b80*/  ISETP.GE.AND P1, PT, R0.reuse, UR14, PT ;  /* 0x0000000e00007c0c */ /* 0x040fe4000bf26270 */
[----:B------:R-:W-:Y:S02]  /*2b90*/  IADD3 R0, R0, 0x19, RZ ;  /* 0x0000001900007810 */ /* 0x000fe40007ffe0ff */
[----:B------:R-:W-:-:S02]  /*2ba0*/  ISETP.GE.AND P4, PT, R7, UR14, PT ;  /* 0x0000000e07007c0c */ /* 0x000fc4000bf86270 */
[----:B------:R-:W-:Y:S01]  /*2bb0*/  ISETP.GE.AND P2, PT, R3, UR14, PT ;  /* 0x0000000e03007c0c */ /* 0x000fe2000bf46270 */
[-C--:B------:R-:W-:Y:S08]  /*2bc0*/  HMMA.16816.F32 R60, R8, R18.reuse, RZ ;  /* 0x00000012083c723c */ /* 0x080ff000000018ff */
[----:B------:R-:W-:Y:S01]  /*2bd0*/  HMMA.16816.F32 R72, R20, R18, RZ ;  /* 0x000000121448723c */ /* 0x000fe200000018ff */
[----:B------:R-:W1:Y:S07]  /*2be0*/  LDSM.16.M88.4 R16, [R208] ;  /* 0x00000000d010783b */ /* 0x000e6e0000000200 */
[C---:B-----5:R-:W-:Y:S08]  /*2bf0*/  HMMA.16816.F32 R56, R8.reuse, R28, RZ ;  /* 0x0000001c0838723c */ /* 0x060ff000000018ff */
[----:B------:R-:W-:Y:S08]  /*2c00*/  HMMA.16816.F32 R48, R8, R30, RZ ;  /* 0x0000001e0830723c */ /* 0x000ff000000018ff */
[C---:B------:R-:W-:Y:S08]  /*2c10*/  HMMA.16816.F32 R8, R20.reuse, R28, RZ ;  /* 0x0000001c1408723c */ /* 0x040ff000000018ff */
[----:B------:R-:W-:Y:S01]  /*2c20*/  HMMA.16816.F32 R64, R20, R30, RZ ;  /* 0x0000001e1440723c */ /* 0x000fe200000018ff */
[----:B------:R-:W2:Y:S07]  /*2c30*/  LDSM.16.M88.4 R20, [R214] ;  /* 0x00000000d614783b */ /* 0x000eae0000000200 */
[C---:B---3--:R-:W-:Y:S08]  /*2c40*/  HMMA.16816.F32 R80, R12.reuse, R32, R56 ;  /* 0x000000200c50723c */ /* 0x048ff00000001838 */
[C---:B----4-:R-:W-:Y:S08]  /*2c50*/  HMMA.16816.F32 R76, R12.reuse, R36, R52 ;  /* 0x000000240c4c723c */ /* 0x050ff00000001834 */
[----:B------:R-:W-:Y:S08]  /*2c60*/  HMMA.16816.F32 R56, R12, R34, R48 ;  /* 0x000000220c38723c */ /* 0x000ff00000001830 */
[----:B-1----:R-:W-:Y:S08]  /*2c70*/  HMMA.16816.F32 R52, R16, R36, R68 ;  /* 0x000000241034723c */ /* 0x002ff00000001844 */
[----:B------:R-:W-:Y:S01]  /*2c80*/  HMMA.16816.F32 R84, R12, R38, R60 ;  /* 0x000000260c54723c */ /* 0x000fe2000000183c */
[----:B------:R-:W-:Y:S07]  /*2c90*/  LDSM.16.M88.4 R12, [R212] ;  /* 0x00000000d40c783b */ /* 0x000fee0000000200 */
[C---:B------:R-:W-:Y:S01]  /*2ca0*/  HMMA.16816.F32 R48, R16.reuse, R32, R8 ;  /* 0x000000201030723c */ /* 0x040fe20000001808 */
[----:B------:R-:W-:Y:S07]  /*2cb0*/  LDSM.16.M88.4 R8, [R212+0x2000] ;  /* 0x00200000d408783b */ /* 0x000fee0000000200 */
[C---:B------:R-:W-:Y:S01]  /*2cc0*/  HMMA.16816.F32 R28, R16.reuse, R38, R72 ;  /* 0x00000026101c723c */ /* 0x040fe20000001848 */
[----:B------:R-:W1:Y:S07]  /*2cd0*/  LDSM.16.M88.4 R36, [R211] ;  /* 0x00000000d324783b */ /* 0x000e6e0000000200 */
[----:B------:R-:W-:Y:S01]  /*2ce0*/  HMMA.16816.F32 R64, R16, R34, R64 ;  /* 0x000000221040723c */ /* 0x000fe20000001840 */
[----:B------:R-:W3:Y:S04]  /*2cf0*/  LDSM.16.M88.4 R16, [R211+0x800] ;  /* 0x00080000d310783b */ /* 0x000ee80000000200 */
[----:B------:R-:W-:Y:S03]  /*2d00*/  LDSM.16.M88.4 R32, [R206+0x4000] ;  /* 0x00400000ce20783b */ /* 0x000fe60000000200 */
[C---:B------:R-:W-:Y:S08]  /*2d10*/  HMMA.16816.F32 R60, R24.reuse, R40, R76 ;  /* 0x00000028183c723c */ /* 0x040ff0000000184c */
[----:B------:R-:W-:Y:S08]  /*2d20*/  HMMA.16816.F32 R68, R24, R46, R56 ;  /* 0x0000002e1844723c */ /* 0x000ff00000001838 */
[----:B--2---:R-:W-:Y:S08]  /*2d30*/  HMMA.16816.F32 R56, R20, R40, R52 ;  /* 0x000000281438723c */ /* 0x004ff00000001834 */
[-C--:B------:R-:W-:Y:S08]  /*2d40*/  HMMA.16816.F32 R72, R24, R42.reuse, R84 ;  /* 0x0000002a1848723c */ /* 0x080ff00000001854 */
[----:B------:R-:W-:Y:S01]  /*2d50*/  HMMA.16816.F32 R52, R20, R42, R28 ;  /* 0x0000002a1434723c */ /* 0x000fe2000000181c */
[----:B------:R-:W-:Y:S04]  /*2d60*/  LDSM.16.M88.4 R40, [R204+0x9000] ;  /* 0x00900000cc28783b */ /* 0x000fe80000000200 */
[----:B------:R-:W2:Y:S03]  /*2d70*/  LDSM.16.M88.4 R28, [R206+0x6000] ;  /* 0x00600000ce1c783b */ /* 0x000ea60000000200 */
[-C--:B------:R-:W-:Y:S08]  /*2d80*/  HMMA.16816.F32 R80, R24, R44.reuse, R80 ;  /* 0x0000002c1850723c */ /* 0x080ff00000001850 */
[C---:B------:R-:W-:Y:S01]  /*2d90*/  HMMA.16816.F32 R24, R20.reuse, R44, R48 ;  /* 0x0000002c1418723c */ /* 0x040fe20000001830 */
[----:B------:R-:W4:Y:S07]  /*2da0*/  LDSM.16.M88.4 R48, [R204+0x9800] ;  /* 0x00980000cc30783b */ /* 0x000f2e0000000200 */
[----:B------:R-:W-:Y:S08]  /*2db0*/  HMMA.16816.F32 R20, R20, R46, R64 ;  /* 0x0000002e1414723c */ /* 0x000ff00000001840 */
[-C--:B-1----:R-:W-:Y:S08]  /*2dc0*/  HMMA.16816.F32 R60, R8, R36.reuse, R60 ;  /* 0x00000024083c723c */ /* 0x082ff0000000183c */
[----:B------:R-:W-:Y:S08]  /*2dd0*/  HMMA.16816.F32 R44, R12, R36, R56 ;  /* 0x000000240c2c723c */ /* 0x000ff00000001838 */
[----:B------:R-:W-:Y:S08]  /*2de0*/  HMMA.16816.F32 R56, R8, R38, R72 ;  /* 0x000000260838723c */ /* 0x000ff00000001848 */
[-C--:B---3--:R-:W-:Y:S01]  /*2df0*/  HMMA.16816.F32 R76, R12, R16.reuse, R24 ;  /* 0x000000100c4c723c */ /* 0x088fe20000001818 */
[----:B------:R-:W-:Y:S07]  /*2e00*/  LDSM.16.M88.4 R24, [R208+0x4000] ;  /* 0x00400000d018783b */ /* 0x000fee0000000200 */
[C---:B------:R-:W-:Y:S08]  /*2e10*/  HMMA.16816.F32 R72, R8.reuse, R16, R80 ;  /* 0x000000100848723c */ /* 0x040ff00000001850 */
[----:B------:R-:W-:Y:S01]  /*2e20*/  HMMA.16816.F32 R80, R8, R18, R68 ;  /* 0x000000120850723c */ /* 0x000fe20000001844 */
[----:B------:R-:W-:Y:S07]  /*2e30*/  LDSM.16.M88.4 R8, [R208+0x6000] ;  /* 0x00600000d008783b */ /* 0x000fee0000000200 */
[C---:B------:R-:W-:Y:S08]  /*2e40*/  HMMA.16816.F32 R36, R12.reuse, R38, R52 ;  /* 0x000000260c24723c */ /* 0x040ff00000001834 */
[----:B------:R-:W-:Y:S01]  /*2e50*/  HMMA.16816.F32 R68, R12, R18, R20 ;  /* 0x000000120c44723c */ /* 0x000fe20000001814 */
[----:B------:R-:W1:Y:S04]  /*2e60*/  LDSM.16.M88.4 R12, [R215+0x1000] ;  /* 0x00100000d70c783b */ /* 0x000e680000000200 */
[----:B------:R-:W-:Y:S03]  /*2e70*/  LDSM.16.M88.4 R16, [R214+0x6000] ;  /* 0x00600000d610783b */ /* 0x000fe60000000200 */
[-C--:B--2---:R-:W-:Y:S01]  /*2e80*/  HMMA.16816.F32 R64, R28, R40.reuse, R60 ;  /* 0x000000281c40723c */ /* 0x084fe2000000183c */
[----:B------:R-:W-:Y:S07]  /*2e90*/  LDSM.16.M88.4 R20, [R214+0x4000] ;  /* 0x00400000d614783b */ /* 0x000fee0000000200 */
[----:B------:R-:W-:Y:S01]  /*2ea0*/  HMMA.16816.F32 R60, R32, R40, R44 ;  /* 0x00000028203c723c */ /* 0x000fe2000000182c */
[----:B------:R-:W2:Y:S07]  /*2eb0*/  LDSM.16.M88.4 R44, [R215+0x1800] ;  /* 0x00180000d72c783b */ /* 0x000eae0000000200 */
[----:B------:R-:W-:Y:S08]  /*2ec0*/  HMMA.16816.F32 R56, R28, R42, R56 ;  /* 0x0000002a1c38723c */ /* 0x000ff00000001838 */
[-C--:B----4-:R-:W-:Y:S08]  /*2ed0*/  HMMA.16816.F32 R84, R32, R48.reuse, R76 ;  /* 0x000000302054723c */ /* 0x090ff0000000184c */
[----:B------:R-:W-:Y:S08]  /*2ee0*/  HMMA.16816.F32 R52, R28, R48, R72 ;  /* 0x000000301c34723c */ /* 0x000ff00000001848 */
[C---:B------:R-:W-:Y:S01]  /*2ef0*/  HMMA.16816.F32 R40, R32.reuse, R42, R36 ;  /* 0x0000002a2028723c */ /* 0x040fe20000001824 */
[----:B------:R-:W3:Y:S07]  /*2f00*/  LDSM.16.M88.4 R36, [R213+0x9000] ;  /* 0x00900000d524783b */ /* 0x000eee0000000200 */
[-C--:B------:R-:W-:Y:S01]  /*2f10*/  HMMA.16816.F32 R76, R32, R50.reuse, R68 ;  /* 0x00000032204c723c */ /* 0x080fe20000001844 */
[----:B------:R-:W4:Y:S07]  /*2f20*/  LDSM.16.M88.4 R32, [R213+0x9800] ;  /* 0x00980000d520783b */ /* 0x000f2e0000000200 */
[----:B------:R-:W-:Y:S08]  /*2f30*/  HMMA.16816.F32 R28, R28, R50, R80 ;  /* 0x000000321c1c723c */ /* 0x000ff00000001850 */
[C---:B-1----:R-:W-:Y:S08]  /*2f40*/  HMMA.16816.F32 R48, R8.reuse, R12, R64 ;  /* 0x0000000c0830723c */ /* 0x042ff00000001840 */
[----:B------:R-:W-:Y:S08]  /*2f50*/  HMMA.16816.F32 R64, R8, R14, R56 ;  /* 0x0000000e0840723c */ /* 0x000ff00000001838 */
[-C--:B--2---:R-:W-:Y:S08]  /*2f60*/  HMMA.16816.F32 R56, R24, R44.reuse, R84 ;  /* 0x0000002c1838723c */ /* 0x084ff00000001854 */
[----:B------:R-:W-:Y:S08]  /*2f70*/  HMMA.16816.F32 R80, R8, R44, R52 ;  /* 0x0000002c0850723c */ /* 0x000ff00000001834 */
[C---:B------:R-:W-:Y:S08]  /*2f80*/  HMMA.16816.F32 R68, R24.reuse, R12, R60 ;  /* 0x0000000c1844723c */ /* 0x040ff0000000183c */
[C---:B------:R-:W-:Y:S01]  /*2f90*/  HMMA.16816.F32 R72, R24.reuse, R14, R40 ;  /* 0x0000000e1848723c */ /* 0x040fe20000001828 */
[----:B------:R-:W-:Y:S07]  /*2fa0*/  LDSM.16.M88.4 R12, [R212+0x4000] ;  /* 0x00400000d40c783b */ /* 0x000fee0000000200 */
[-C--:B------:R-:W-:Y:S01]  /*2fb0*/  HMMA.16816.F32 R52, R24, R46.reuse, R76 ;  /* 0x0000002e1834723c */ /* 0x080fe2000000184c */
[----:B------:R-:W1:Y:S07]  /*2fc0*/  LDSM.16.M88.4 R24, [R211+0x1800] ;  /* 0x00180000d318783b */ /* 0x000e6e0000000200 */
[----:B------:R-:W-:Y:S01]  /*2fd0*/  HMMA.16816.F32 R60, R8, R46, R28 ;  /* 0x0000002e083c723c */ /* 0x000fe2000000181c */
[----:B------:R-:W2:Y:S04]  /*2fe0*/  LDSM.16.M88.4 R8, [R212+0x6000] ;  /* 0x00600000d408783b */ /* 0x000ea80000000200 */
[----:B------:R-:W5:Y:S01]  /*2ff0*/  LDSM.16.M88.4 R28, [R211+0x1000] ;  /* 0x00100000d31c783b */ /* 0x000f620000000200 */
[----:B------:R-:W-:-:S04]  /*3000*/  DEPBAR.LE SB0, 0x0 ;  /* 0x000080000000791a */ /* 0x000fc80000000000 */
[----:B---3--:R-:W-:Y:S08]  /*3010*/  HMMA.16816.F32 R40, R16, R38, R64 ;  /* 0x000000261028723c */ /* 0x008ff00000001840 */
[-C--:B----4-:R-:W-:Y:S08]  /*3020*/  HMMA.16816.F32 R56, R20, R32.reuse, R56 ;  /* 0x000000201438723c */ /* 0x090ff00000001838 */
[C---:B------:R-:W-:Y:S08]  /*3030*/  HMMA.16816.F32 R64, R16.reuse, R32, R80 ;  /* 0x000000201040723c */ /* 0x040ff00000001850 */
[-C--:B------:R-:W-:Y:S08]  /*3040*/  HMMA.16816.F32 R48, R16, R36.reuse, R48 ;  /* 0x000000241030723c */ /* 0x080ff00000001830 */
[C---:B------:R-:W-:Y:S08]  /*3050*/  HMMA.16816.F32 R44, R20.reuse, R36, R68 ;  /* 0x00000024142c723c */ /* 0x040ff00000001844 */
[----:B------:R-:W-:Y:S08]  /*3060*/  HMMA.16816.F32 R36, R20, R38, R72 ;  /* 0x000000261424723c */ /* 0x000ff00000001848 */
[-C--:B------:R-:W-:Y:S08]  /*3070*/  HMMA.16816.F32 R60, R16, R34.reuse, R60 ;  /* 0x00000022103c723c */ /* 0x080ff0000000183c */
[----:B------:R-:W-:Y:S08]  /*3080*/  HMMA.16816.F32 R52, R20, R34, R52 ;  /* 0x000000221434723c */ /* 0x000ff00000001834 */
[-C--:B-1----:R-:W-:Y:S08]  /*3090*/  HMMA.16816.F32 R20, R12, R24.reuse, R56 ;  /* 0x000000180c14723c */ /* 0x082ff00000001838 */
[C---:B--2---:R-:W-:Y:S08]  /*30a0*/  HMMA.16816.F32 R16, R8.reuse, R24, R64 ;  /* 0x000000180810723c */ /* 0x044ff00000001840 */
[-C--:B-----5:R-:W-:Y:S08]  /*30b0*/  HMMA.16816.F32 R48, R8, R28.reuse, R48 ;  /* 0x0000001c0830723c */ /* 0x0a0ff00000001830 */
[----:B------:R-:W-:Y:S08]  /*30c0*/  HMMA.16816.F32 R44, R12, R28, R44 ;  /* 0x0000001c0c2c723c */ /* 0x000ff0000000182c */
        /* <DEDUP_REMOVED lines=10> */
[-C--:B------:R-:W-:Y:S01]  /*3170*/  HMMA.16816.F32 R8, R8, R26.reuse, R60 ;  /* 0x0000001a0808723c */ /* 0x080fe2000000183c */
[----:B------:R-:W-:Y:S02]  /*3180*/  FSEL R30, R23, -INF , !P0 ;  /* 0xff800000171e7808 */ /* 0x000fe40004000000 */
[----:B------:R-:W-:Y:S02]  /*3190*/  FSEL R22, R21, -INF , !P0 ;  /* 0xff80000015167808 */ /* 0x000fe40004000000 */
[----:B------:R-:W-:Y:S02]  /*31a0*/  PLOP3.LUT P0, PT, PT, PT, UP0, 0x80, 0x0 ;  /* 0x000000000000781c */ /* 0x000fe40003f0f008 */
[----:B------:R-:W-:Y:S01]  /*31b0*/  FSEL R28, R46, -INF , !P1 ;  /* 0xff8000002e1c7808 */ /* 0x000fe20004800000 */
[----:B------:R-:W-:Y:S01]  /*31c0*/  HMMA.16816.F32 R12, R12, R26, R52 ;  /* 0x0000001a0c0c723c */ /* 0x000fe20000001834 */
[----:B------:R-:W-:-:S02]  /*31d0*/  FSEL R25, R44, -INF , !P1 ;  /* 0xff8000002c197808 */ /* 0x000fc40004800000 */
[----:B------:R-:W-:Y:S02]  /*31e0*/  ISETP.GE.AND P1, PT, R0, UR14, PT ;  /* 0x0000000e00007c0c */ /* 0x000fe4000bf26270 */
        /* <DEDUP_REMOVED lines=19> */
[----:B------:R-:W-:Y:S01]  /*3320*/  FSEL R21, R13, -INF , !P1 ;  /* 0xff8000000d157808 */ /* 0x000fe20004800000 */
[----:B------:R-:W-:Y:S06]  /*3330*/  BAR.SYNC.DEFER_BLOCKING 0x0 ;  /* 0x0000000000007b1d */ /* 0x000fec0000010000 */
[----:B------:R-:W-:Y:S05]  /*3340*/  @!P0 BRA `(.L_x_1354) ;  /* 0x000002a000008947 */ /* 0x000fea0003800000 */
[----:B------:R-:W-:Y:S01]  /*3350*/  ULEA.HI.SX32 UR5, UR8, 0xfffffffe, 0x1b ;  /* 0xfffffffe08057891 */ /* 0x000fe2000f8fda3f */
        /* <DEDUP_REMOVED lines=39> */
.L_x_1356:
[----:B------:R-:W-:Y:S05]  /*35d0*/  BSYNC B0 ;  /* 0x0000000000007941 */ /* 0x000fea0003800000 */
.L_x_1355:
[----:B------:R-:W0:Y:S02]  /*35e0*/  LDGDEPBAR ;  /* 0x00000000000079af */ /* 0x000e240000000000 */
.L_x_1354:
[----:B------:R-:W-:Y:S01]  /*35f0*/  FMNMX.FTZ R136, R25, R24, !PT ;  /* 0x0000001819887209 */ /* 0x000fe20007810000 */
[----:B------:R-:W-:Y:S01]  /*3600*/  IMAD R223, R223, 0x8, R90 ;  /* 0x00000008dfdf7824 */ /* 0x000fe200078e025a */
[----:B------:R-:W-:Y:S01]  /*3610*/  FMNMX.FTZ R0, R28, R47, !PT ;  /* 0x0000002f1c007209 */ /* 0x000fe20007810000 */
[----:B------:R-:W-:Y:S01]  /*3620*/  UIADD3 UR25, UR21, -0x4498517b, URZ ;  /* 0xbb67ae8515197890 */ /* 0x000fe2000fffe03f */
[----:B------:R-:W-:Y:S01]  /*3630*/  FMNMX.FTZ R136, R36, R136, !PT ;  /* 0x0000008824887209 */ /* 0x000fe20007810000 */
[----:B-1----:R-:W-:Y:S01]  /*3640*/  IMAD.WIDE.U32 R10, R223, -0x326172a9, RZ ;  /* 0xcd9e8d57df0a7825 */ /* 0x002fe200078e00ff */
        /* <DEDUP_REMOVED lines=19> */
[----:B------:R-:W-:Y:S01]  /*3780*/  UIADD3 UR28, UR20, -0x4ab325aa, URZ ;  /* 0xb54cda56141c7890 */ /* 0x000fe2000fffe03f */
[----:B------:R-:W-:Y:S01]  /*3790*/  FMNMX.FTZ R0, R29, R0, !PT ;  /* 0x000000001d007209 */ /* 0x000fe20007810000 */
[----:B------:R-:W-:Y:S01]  /*37a0*/  IMAD R227, R245, 0x10000, R245 ;  /* 0x00010000f5e37824 */ /* 0x000fe200078e02f5 */
[----:B------:R-:W-:Y:S01]  /*37b0*/  LOP3.LUT R35, R91, UR20, RZ, 0x3c, !PT ;  /* 0x000000145b237c12 */ /* 0x000fe2000f8e3cff */
[----:B------:R-:W1:Y:S01]  /*37c0*/  SHFL.BFLY PT, R3, R136, 0x2, 0x1f ;  /* 0x0c401f0088037f89 */ /* 0x000e6200000e0000 */
[----:B------:R-:W-:Y:S01]  /*37d0*/  UIADD3 UR14, UR20, 0x1715609d, URZ ;  /* 0x1715609d140e7890 */ /* 0x000fe2000fffe03f */
[----:B------:R-:W-:Y:S01]  /*37e0*/  IADD3 R250, R223, 0x4, RZ ;  /* 0x00000004dffa7810 */ /* 0x000fe20007ffe0ff */
[----:B------:R-:W-:Y:S01]  /*37f0*/  UIADD3 UR27, UR21, 0x646e171e, URZ ;  /* 0x646e171e151b7890 */ /* 0x000fe2000fffe03f */
[----:B------:R-:W3:Y:S01]  /*3800*/  SHFL.BFLY PT, R5, R0, 0x2, 0x1f ;  /* 0x0c401f0000057f89 */ /* 0x000ee200000e0000 */
[----:B--2---:R-:W-:-:S05]  /*3810*/  LOP3.LUT R6, R11, R35, RZ, 0x3c, !PT ;  /* 0x000000230b067212 */ /* 0x004fca00078e3cff */
[----:B------:R-:W-:-:S05]  /*3820*/  IMAD.WIDE.U32 R14, R6, -0x2daee0ad, RZ ;  /* 0xd2511f53060e7825 */ /* 0x000fca00078e00ff */
[----:B------:R-:W-:Y:S02]  /*3830*/  LOP3.LUT R6, R15, UR25, R32, 0x96, !PT ;  /* 0x000000190f067c12 */ /* 0x000fe4000f8e9620 */
[----:B-1----:R-:W-:Y:S01]  /*3840*/  FMNMX.FTZ R136, R136, R3, !PT ;  /* 0x0000000388887209 */ /* 0x002fe20007810000 */
[----:B------:R-:W-:Y:S01]  /*3850*/  IMAD.U32 R3, RZ, RZ, UR6 ;  /* 0x00000006ff037e24 */ /* 0x000fe2000f8e00ff */
[----:B---3--:R-:W-:-:S03]  /*3860*/  FMNMX.FTZ R5, R5, R0, !PT ;  /* 0x0000000005057209 */ /* 0x008fc60007810000 */
[----:B------:R-:W1:Y:S01]  /*3870*/  SHFL.BFLY PT, R7, R136, 0x1, 0x1f ;  /* 0x0c201f0088077f89 */ /* 0x000e6200000e0000 */
[----:B------:R-:W-:-:S03]  /*3880*/  LOP3.LUT R3, R33, UR21, R3, 0x96, !PT ;  /* 0x0000001521037c12 */ /* 0x000fc6000f8e9603 */
[----:B------:R-:W2:Y:S02]  /*3890*/  SHFL.BFLY PT, R135, R5, 0x1, 0x1f ;  /* 0x0c201f0005877f89 */ /* 0x000ea400000e0000 */
[----:B------:R-:W-:-:S05]  /*38a0*/  IMAD.WIDE.U32 R18, R3, -0x326172a9, RZ ;  /* 0xcd9e8d5703127825 */ /* 0x000fca00078e00ff */
[----:B------:R-:W-:-:S05]  /*38b0*/  LOP3.LUT R10, R19, UR26, R10, 0x96, !PT ;  /* 0x0000001a130a7c12 */ /* 0x000fca000f8e960a */
[----:B------:R-:W-:-:S05]  /*38c0*/  IMAD.WIDE.U32 R10, R10, -0x2daee0ad, RZ ;  /* 0xd2511f530a0a7825 */ /* 0x000fca00078e00ff */
[----:B------:R-:W-:Y:S02]  /*38d0*/  LOP3.LUT R11, R11, UR23, R14, 0x96, !PT ;  /* 0x000000170b0b7c12 */ /* 0x000fe4000f8e960e */
[----:B-1----:R-:W-:Y:S01]  /*38e0*/  FMNMX.FTZ R136, R136, R7, !PT ;  /* 0x0000000788887209 */ /* 0x002fe20007810000 */
[----:B------:R-:W-:-:S03]  /*38f0*/  IMAD.WIDE.U32 R6, R6, -0x326172a9, RZ ;  /* 0xcd9e8d5706067825 */ /* 0x000fc600078e00ff */
[C---:B------:R-:W-:Y:S01]  /*3900*/  FSETP.NEU.FTZ.AND P1, PT, R136.reuse, -INF , PT ;  /* 0xff8000008800780b */ /* 0x040fe20003f3d000 */
[----:B------:R-:W-:Y:S01]  /*3910*/  FMUL.FTZ R8, R136, c[0x0][0x23c] ;  /* 0x00008f0088087a20 */ /* 0x000fe20000410000 */
[----:B------:R-:W-:Y:S02]  /*3920*/  LOP3.LUT R12, R7, UR24, R18, 0x96, !PT ;  /* 0x00000018070c7c12 */ /* 0x000fe4000f8e9612 */
[----:B--2---:R-:W-:Y:S02]  /*3930*/  FMNMX.FTZ R135, R5, R135, !PT ;  /* 0x0000008705877209 */ /* 0x004fe40007810000 */
[----:B------:R-:W-:Y:S01]  /*3940*/  FSEL R8, R8, RZ, P1 ;  /* 0x000000ff08087208 */ /* 0x000fe20000800000 */
[----:B------:R-:W-:Y:S01]  /*3950*/  IMAD.WIDE.U32 R12, R12, -0x2daee0ad, RZ ;  /* 0xd2511f530c0c7825 */ /* 0x000fe200078e00ff */
[----:B------:R-:W-:-:S03]  /*3960*/  FSETP.NEU.FTZ.AND P1, PT, R135, -INF , PT ;  /* 0xff8000008700780b */ /* 0x000fc60003f3d000 */
[--C-:B------:R-:W-:Y:S02]  /*3970*/  FFMA.FTZ R0, R25, c[0x0][0x23c], -R8.reuse ;  /* 0x00008f0019007a23 */ /* 0x100fe40000010808 */
[--C-:B------:R-:W-:Y:S02]  /*3980*/  FFMA.FTZ R3, R24, c[0x0][0x23c], -R8.reuse ;  /* 0x00008f0018037a23 */ /* 0x100fe40000010808 */
[----:B------:R1:W-:Y:S01]  /*3990*/  MUFU.EX2 R116, R0 ;  /* 0x0000000000747308 */ /* 0x0003e20000000800 */
[----:B------:R-:W-:-:S07]  /*39a0*/  FFMA.FTZ R5, R37, c[0x0][0x23c], -R8 ;  /* 0x00008f0025057a23 */ /* 0x000fce0000010808 */
[----:B------:R2:W-:Y:S01]  /*39b0*/  MUFU.EX2 R226, R3 ;  /* 0x0000000300e27308 */ /* 0x0005e20000000800 */
[----:B-1----:R-:W-:Y:S01]  /*39c0*/  LOP3.LUT R0, R13, UR17, R10, 0x96, !PT ;  /* 0x000000110d007c12 */ /* 0x002fe2000f8e960a */
[----:B------:R-:W-:-:S06]  /*39d0*/  IMAD.WIDE.U32 R10, R11, -0x326172a9, RZ ;  /* 0xcd9e8d570b0a7825 */ /* 0x000fcc00078e00ff */
[----:B------:R-:W-:Y:S01]  /*39e0*/  MUFU.EX2 R251, R5 ;  /* 0x0000000500fb7308 */ /* 0x000fe20000000800 */
[----:B------:R-:W-:Y:S01]  /*39f0*/  IMAD.WIDE.U32 R16, R0, -0x326172a9, RZ ;  /* 0xcd9e8d5700107825 */ /* 0x000fe200078e00ff */
[----:B------:R-:W-:-:S03]  /*3a00*/  LOP3.LUT R11, R11, UR22, R6, 0x96, !PT ;  /* 0x000000160b0b7c12 */ /* 0x000fc6000f8e9606 */
[----:B--2---:R-:W-:Y:S01]  /*3a10*/  FFMA.FTZ R3, R36, c[0x0][0x23c], -R8 ;  /* 0x00008f0024037a23 */ /* 0x004fe20000010808 */
[----:B------:R-:W-:Y:S01]  /*3a20*/  LOP3.LUT R0, R17, UR16, R10, 0x96, !PT ;  /* 0x0000001011007c12 */ /* 0x000fe2000f8e960a */
[----:B------:R-:W-:Y:S02]  /*3a30*/  IMAD.WIDE.U32 R10, R11, -0x2daee0ad, RZ ;  /* 0xd2511f530b0a7825 */ /* 0x000fe400078e00ff */
[----:B------:R1:W2:Y:S02]  /*3a40*/  MUFU.EX2 R107, R3 ;  /* 0x00000003006b7308 */ /* 0x0002a40000000800 */
[----:B------:R-:W-:-:S04]  /*3a50*/  IMAD.WIDE.U32 R14, R0, -0x2daee0ad, RZ ;  /* 0xd2511f53000e7825 */ /* 0x000fc800078e00ff */
[----:B------:R-:W-:Y:S01]  /*3a60*/  IMAD.IADD R0, R89, 0x1, R88 ;  /* 0x0000000159007824 */ /* 0x000fe200078e0258 */
[----:B------:R-:W-:Y:S02]  /*3a70*/  LOP3.LUT R6, R15, UR12, R10, 0x96, !PT ;  /* 0x0000000c0f067c12 */ /* 0x000fe4000f8e960a */
[----:B------:R-:W-:Y:S01]  /*3a80*/  LOP3.LUT R10, R11, UR15, R12, 0x96, !PT ;  /* 0x0000000f0b0a7c12 */ /* 0x000fe2000f8e960c */
[----:B------:R-:W-:Y:S02]  /*3a90*/  IMAD.SHL.U32 R205, R0, 0x2, RZ ;  /* 0x0000000200cd7824 */ /* 0x000fe400078e00ff */
[----:B------:R-:W-:-:S03]  /*3aa0*/  IMAD.WIDE.U32 R6, R6, -0x326172a9, RZ ;  /* 0xcd9e8d5706067825 */ /* 0x000fc600078e00ff */
[----:B------:R-:W3:Y:S01]  /*3ab0*/  LDSM.16.MT88.4 R40, [R205+0xa000] ;  /* 0x00a00000cd28783b */ /* 0x000ee20000004200 */
[----:B-1----:R-:W-:Y:S01]  /*3ac0*/  FMUL.FTZ R3, R135, c[0x0][0x23c] ;  /* 0x00008f0087037a20 */ /* 0x002fe20000410000 */
[----:B------:R-:W-:Y:S01]  /*3ad0*/  LOP3.LUT R0, R6, 0xffff, RZ, 0xc0, !PT ;  /* 0x0000ffff06007812 */ /* 0x000fe200078ec0ff */
[----:B------:R-:W-:Y:S01]  /*3ae0*/  IMAD.WIDE.U32 R12, R10, -0x326172a9, RZ ;  /* 0xcd9e8d570a0c7825 */ /* 0x000fe200078e00ff */
[----:B------:R-:W-:Y:S01]  /*3af0*/  LOP3.LUT R9, R6, 0xff, RZ, 0xc0, !PT ;  /* 0x000000ff06097812 */ /* 0x000fe200078ec0ff */
[----:B------:R-:W-:Y:S01]  /*3b00*/  LDSM.16.MT88.4 R92, [R205+0xb000] ;  /* 0x00b00000cd5c783b */ /* 0x000fe20000004200 */
[----:B------:R-:W-:Y:S01]  /*3b10*/  FSEL R3, R3, RZ, P1 ;  /* 0x000000ff03037208 */ /* 0x000fe20000800000 */
[--C-:B------:R-:W-:Y:S01]  /*3b20*/  IMAD R207, R4, 0x2, R205.reuse ;  /* 0x0000000204cf7824 */ /* 0x100fe200078e02cd */
[----:B------:R-:W-:Y:S01]  /*3b30*/  SHF.R.U32.HI R11, RZ, 0x18, R6 ;  /* 0x00000018ff0b7819 */ /* 0x000fe20000011606 */
[----:B------:R-:W-:Y:S01]  /*3b40*/  IMAD R210, R2, 0x2, R205 ;  /* 0x0000000202d27824 */ /* 0x000fe200078e02cd */
[----:B------:R-:W-:Y:S01]  /*3b50*/  LDSM.16.MT88.4 R200, [R205+0xa800] ;  /* 0x00a80000cdc8783b */ /* 0x000fe20000004200 */
[----:B------:R-:W-:-:S02]  /*3b60*/  FFMA.FTZ R5, R28, c[0x0][0x23c], -R3 ;  /* 0x00008f001c057a23 */ /* 0x000fc40000010803 */
[--C-:B------:R-:W-:Y:S01]  /*3b70*/  FFMA.FTZ R10, R38, c[0x0][0x23c], -R3.reuse ;  /* 0x00008f00260a7a23 */ /* 0x100fe20000010803 */
[----:B------:R-:W1:Y:S01]  /*3b80*/  LDSM.16.MT88.4 R56, [R207+0xa000] ;  /* 0x00a00000cf38783b */ /* 0x000e620000004200 */
[----:B------:R4:W-:Y:S01]  /*3b90*/  MUFU.EX2 R244, R5 ;  /* 0x0000000500f47308 */ /* 0x0009e20000000800 */
[----:B------:R-:W-:Y:S02]  /*3ba0*/  FFMA.FTZ R4, R26, c[0x0][0x23c], -R3 ;  /* 0x00008f001a047a23 */ /* 0x000fe40000010803 */
[----:B------:R-:W-:Y:S01]  /*3bb0*/  IMAD R209, R2, 0x2, R207 ;  /* 0x0000000202d17824 */ /* 0x000fe200078e02cf */
[----:B------:R-:W5:Y:S01]  /*3bc0*/  LDSM.16.MT88.4 R88, [R210+0xa000] ;  /* 0x00a00000d258783b */ /* 0x000f620000004200 */
[----:B------:R-:W-:-:S03]  /*3bd0*/  FFMA.FTZ R15, R30, c[0x0][0x23c], -R3 ;  /* 0x00008f001e0f7a23 */ /* 0x000fc60000010803 */
[----:B------:R-:W-:Y:S01]  /*3be0*/  MUFU.EX2 R241, R10 ;  /* 0x0000000a00f17308 */ /* 0x000fe20000000800 */
[----:B------:R-:W-:Y:S04]  /*3bf0*/  LDSM.16.MT88.4 R60, [R207+0xb000] ;  /* 0x00b00000cf3c783b */ /* 0x000fe80000004200 */
[----:B------:R-:W-:Y:S01]  /*3c00*/  LDSM.16.MT88.4 R76, [R210+0xb000] ;  /* 0x00b00000d24c783b */ /* 0x000fe20000004200 */
[----:B----4-:R-:W-:Y:S02]  /*3c10*/  FFMA.FTZ R5, R47, c[0x0][0x23c], -R3 ;  /* 0x00008f002f057a23 */ /* 0x010fe40000010803 */
[----:B------:R-:W4:Y:S01]  /*3c20*/  MUFU.EX2 R243, R4 ;  /* 0x0000000400f37308 */ /* 0x000f220000000800 */
[----:B------:R-:W1:Y:S04]  /*3c30*/  LDSM.16.MT88.4 R44, [R209+0xa000] ;  /* 0x00a00000d12c783b */ /* 0x000e680000004200 */
[----:B------:R-:W-:Y:S03]  /*3c40*/  LDSM.16.MT88.4 R124, [R209+0xb000] ;  /* 0x00b00000d17c783b */ /* 0x000fe60000004200 */
[----:B------:R2:W1:Y:S01]  /*3c50*/  MUFU.EX2 R242, R5 ;  /* 0x0000000500f27308 */ /* 0x0004620000000800 */
[----:B------:R-:W-:Y:S04]  /*3c60*/  LDSM.16.MT88.4 R196, [R207+0xa800] ;  /* 0x00a80000cfc4783b */ /* 0x000fe80000004200 */
[----:B------:R-:W-:Y:S03]  /*3c70*/  LDSM.16.MT88.4 R192, [R210+0xa800] ;  /* 0x00a80000d2c0783b */ /* 0x000fe60000004200 */
[----:B------:R-:W-:Y:S01]  /*3c80*/  MUFU.EX2 R232, R15 ;  /* 0x0000000f00e87308 */ /* 0x000fe20000000800 */
[----:B------:R-:W-:Y:S04]  /*3c90*/  LDSM.16.MT88.4 R188, [R209+0xa800] ;  /* 0x00a80000d1bc783b */ /* 0x000fe80000004200 */
[----:B------:R-:W-:Y:S01]  /*3ca0*/  LDSM.16.MT88.4 R184, [R205+0xb800] ;  /* 0x00b80000cdb8783b */ /* 0x000fe20000004200 */
[----:B--2---:R-:W-:-:S03]  /*3cb0*/  SHF.R.U32.HI R5, RZ, 0x8, R0 ;  /* 0x00000008ff057819 */ /* 0x004fc60000011600 */
[----:B------:R-:W-:Y:S01]  /*3cc0*/  LDSM.16.MT88.4 R172, [R207+0xb800] ;  /* 0x00b80000cfac783b */ /* 0x000fe20000004200 */
[----:B------:R-:W-:Y:S02]  /*3cd0*/  LOP3.LUT R0, R7, UR28, R12, 0x96, !PT ;  /* 0x0000001c07007c12 */ /* 0x000fe4000f8e960c */
[----:B------:R-:W-:Y:S01]  /*3ce0*/  SHF.R.U32.HI R7, RZ, 0x10, R6 ;  /* 0x00000010ff077819 */ /* 0x000fe20000011606 */
[----:B------:R-:W-:Y:S01]  /*3cf0*/  LDSM.16.MT88.4 R176, [R210+0xb800] ;  /* 0x00b80000d2b0783b */ /* 0x000fe20000004200 */
[----:B------:R-:W-:Y:S02]  /*3d00*/  PRMT R9, R9, 0x5410, R5 ;  /* 0x0000541009097816 */ /* 0x000fe40000000005 */
[----:B------:R-:W-:Y:S01]  /*3d10*/  LOP3.LUT R2, R0, 0xffff, RZ, 0xc0, !PT ;  /* 0x0000ffff00027812 */ /* 0x000fe200078ec0ff */
[----:B------:R-:W-:Y:S01]  /*3d20*/  LDSM.16.MT88.4 R180, [R209+0xb800] ;  /* 0x00b80000d1b4783b */ /* 0x000fe20000004200 */
[----:B------:R-:W-:Y:S02]  /*3d30*/  SHF.R.U32.HI R4, RZ, 0x10, R0 ;  /* 0x00000010ff047819 */ /* 0x000fe40000011600 */
[----:B------:R-:W-:-:S02]  /*3d40*/  LOP3.LUT R7, R7, 0xff, RZ, 0xc0, !PT ;  /* 0x000000ff07077812 */ /* 0x000fc400078ec0ff */
[----:B------:R-:W-:Y:S02]  /*3d50*/  LOP3.LUT R10, R0, 0xff, RZ, 0xc0, !PT ;  /* 0x000000ff000a7812 */ /* 0x000fe400078ec0ff */
[----:B------:R-:W-:Y:S01]  /*3d60*/  SHF.R.U32.HI R6, RZ, 0x18, R0 ;  /* 0x00000018ff067819 */ /* 0x000fe20000011600 */
[----:B------:R-:W-:Y:S01]  /*3d70*/  HSET2.LE.AND R0, R9, R227, PT ;  /* 0x000000e309007233 */ /* 0x000fe20003803000 */
[----:B------:R-:W-:Y:S02]  /*3d80*/  SHF.R.U32.HI R5, RZ, 0x8, R2 ;  /* 0x00000008ff057819 */ /* 0x000fe40000011602 */
[----:B------:R-:W-:Y:S02]  /*3d90*/  LOP3.LUT R4, R4, 0xff, RZ, 0xc0, !PT ;  /* 0x000000ff04047812 */ /* 0x000fe400078ec0ff */
[----:B------:R-:W-:Y:S02]  /*3da0*/  F2FP.PACK_AB R2, R251, R107 ;  /* 0x0000006bfb02723e */ /* 0x000fe400000000ff */
[----:B------:R-:W-:-:S02]  /*3db0*/  PRMT R7, R7, 0x5410, R11 ;  /* 0x0000541007077816 */ /* 0x000fc4000000000b */
[----:B------:R-:W-:Y:S02]  /*3dc0*/  PRMT R9, R4, 0x5410, R6 ;  /* 0x0000541004097816 */ /* 0x000fe40000000006 */
[----:B------:R-:W-:Y:S01]  /*3dd0*/  LOP3.LUT R6, R0, R2, RZ, 0xc0, !PT ;  /* 0x0000000200067212 */ /* 0x000fe200078ec0ff */
[--C-:B------:R-:W-:Y:S01]  /*3de0*/  HSET2.LE.AND R0, R7, R227.reuse, PT ;  /* 0x000000e307007233 */ /* 0x100fe20003803000 */
[----:B----4-:R-:W-:Y:S01]  /*3df0*/  F2FP.PACK_AB R2, R243, R241 ;  /* 0x000000f1f302723e */ /* 0x010fe200000000ff */
[--C-:B------:R-:W-:Y:S01]  /*3e00*/  HSET2.LE.AND R9, R9, R227.reuse, PT ;  /* 0x000000e309097233 */ /* 0x100fe20003803000 */
[----:B------:R-:W-:Y:S02]  /*3e10*/  PRMT R10, R10, 0x5410, R5 ;  /* 0x000054100a0a7816 */ /* 0x000fe40000000005 */
[----:B------:R-:W-:Y:S01]  /*3e20*/  LOP3.LUT R7, R0, R2, RZ, 0xc0, !PT ;  /* 0x0000000200077212 */ /* 0x000fe200078ec0ff */
[----:B------:R-:W-:Y:S01]  /*3e30*/  FFMA.FTZ R2, R27, c[0x0][0x23c], -R8 ;  /* 0x00008f001b027a23 */ /* 0x000fe20000010808 */
[----:B------:R-:W-:Y:S01]  /*3e40*/  FMNMX.FTZ R0, R72, R34, !PT ;  /* 0x0000002248007209 */ /* 0x000fe20007810000 */
[----:B------:R-:W-:Y:S01]  /*3e50*/  HSET2.LE.AND R4, R10, R227, PT ;  /* 0x000000e30a047233 */ /* 0x000fe20003803000 */
[----:B------:R-:W-:Y:S01]  /*3e60*/  F2FP.PACK_AB R5, R226, R116 ;  /* 0x00000074e205723e */ /* 0x000fe200000000ff */
[----:B------:R2:W-:Y:S01]  /*3e70*/  MUFU.EX2 R239, R2 ;  /* 0x0000000200ef7308 */ /* 0x0005e20000000800 */
[----:B------:R-:W-:-:S02]  /*3e80*/  FMNMX.FTZ R0, R73, R0, !PT ;  /* 0x0000000049007209 */ /* 0x000fc40007810000 */
[----:B-1----:R-:W-:Y:S02]  /*3e90*/  F2FP.PACK_AB R10, R242, R244 ;  /* 0x000000f4f20a723e */ /* 0x002fe400000000ff */
[----:B------:R-:W-:Y:S02]  /*3ea0*/  FMNMX.FTZ R0, R74, R0, !PT ;  /* 0x000000004a007209 */ /* 0x000fe40007810000 */
[----:B------:R-:W-:Y:S02]  /*3eb0*/  LOP3.LUT R4, R4, R5, RZ, 0xc0, !PT ;  /* 0x0000000504047212 */ /* 0x000fe400078ec0ff */
[----:B------:R-:W-:Y:S02]  /*3ec0*/  FMNMX.FTZ R0, R138, R0, !PT ;  /* 0x000000008a007209 */ /* 0x000fe40007810000 */
[----:B------:R-:W-:Y:S01]  /*3ed0*/  LOP3.LUT R5, R9, R10, RZ, 0xc0, !PT ;  /* 0x0000000a09057212 */ /* 0x000fe200078ec0ff */
[--C-:B------:R-:W-:Y:S01]  /*3ee0*/  FFMA.FTZ R9, R20, c[0x0][0x23c], -R8.reuse ;  /* 0x00008f0014097a23 */ /* 0x100fe20000010808 */
[----:B------:R-:W-:Y:S01]  /*3ef0*/  FMNMX.FTZ R0, R137, R0, !PT ;  /* 0x0000000089007209 */ /* 0x000fe20007810000 */
[----:B--2---:R-:W-:-:S03]  /*3f00*/  FFMA.FTZ R2, R22, c[0x0][0x23c], -R8 ;  /* 0x00008f0016027a23 */ /* 0x004fc60000010808 */
[----:B------:R-:W-:Y:S01]  /*3f10*/  FMNMX.FTZ R0, R133, R0, !PT ;  /* 0x0000000085007209 */ /* 0x000fe20007810000 */
[----:B------:R-:W-:Y:S01]  /*3f20*/  MUFU.EX2 R238, R9 ;  /* 0x0000000900ee7308 */ /* 0x000fe20000000800 */
[----:B---3--:R-:W-:Y:S02]  /*3f30*/  HMMA.16816.F32 R140, R4, R40, RZ ;  /* 0x00000028048c723c */ /* 0x008fe400000018ff */
[----:B------:R-:W-:-:S05]  /*3f40*/  FMNMX.FTZ R0, R132, R0, !PT ;  /* 0x0000000084007209 */ /* 0x000fca0007810000 */
[----:B------:R-:W1:Y:S01]  /*3f50*/  SHFL.BFLY PT, R12, R0, 0x2, 0x1f ;  /* 0x0c401f00000c7f89 */ /* 0x000e6200000e0000 */
[----:B------:R2:W-:Y:S01]  /*3f60*/  MUFU.EX2 R240, R2 ;  /* 0x0000000200f07308 */ /* 0x0005e20000000800 */
[C---:B------:R-:W-:Y:S08]  /*3f70*/  HMMA.16816.F32 R36, R4.reuse, R56, RZ ;  /* 0x000000380424723c */ /* 0x040ff000000018ff */
[----:B-----5:R-:W-:Y:S01]  /*3f80*/  HMMA.16816.F32 R52, R4, R88, RZ ;  /* 0x000000580434723c */ /* 0x020fe200000018ff */
[----:B--2---:R-:W-:-:S07]  /*3f90*/  LOP3.LUT R2, R13, UR14, R16, 0x96, !PT ;  /* 0x0000000e0d027c12 */ /* 0x004fce000f8e9610 */
[----:B------:R-:W-:Y:S01]  /*3fa0*/  HMMA.16816.F32 R68, R4, R44, RZ ;  /* 0x0000002c0444723c */ /* 0x000fe200000018ff */
[----:B------:R-:W-:Y:S01]  /*3fb0*/  IMAD.WIDE.U32 R10, R2, -0x2daee0ad, RZ ;  /* 0xd2511f53020a7825 */ /* 0x000fe200078e00ff */
[----:B-1----:R-:W-:-:S03]  /*3fc0*/  FMNMX.FTZ R16, R12, R0, !PT ;  /* 0x000000000c107209 */ /* 0x002fc60007810000 */
[----:B------:R-:W-:Y:S01]  /*3fd0*/  FFMA.FTZ R2, R21, c[0x0][0x23c], -R8 ;  /* 0x00008f0015027a23 */ /* 0x000fe20000010808 */
[----:B------:R-:W-:Y:S02]  /*3fe0*/  LOP3.LUT R9, R10, 0xffff, RZ, 0xc0, !PT ;  /* 0x0000ffff0a097812 */ /* 0x000fe400078ec0ff */
[C---:B------:R-:W-:Y:S01]  /*3ff0*/  HMMA.16816.F32 R84, R4.reuse, R92, RZ ;  /* 0x0000005c0454723c */ /* 0x040fe200000018ff */
[----:B------:R-:W-:Y:S01]  /*4000*/  FMNMX.FTZ R8, R104, R75, !PT ;  /* 0x0000004b68087209 */ /* 0x000fe20007810000 */
[----:B------:R1:W2:Y:S01]  /*4010*/  MUFU.EX2 R237, R2 ;  /* 0x0000000200ed7308 */ /* 0x0002a20000000800 */
[----:B------:R-:W-:Y:S01]  /*4020*/  LOP3.LUT R0, R11, UR27, R14, 0x96, !PT ;  /* 0x0000001b0b007c12 */ /* 0x000fe2000f8e960e */
[----:B------:R-:W-:Y:S01]  /*4030*/  FFMA.FTZ R14, R31, c[0x0][0x23c], -R3 ;  /* 0x00008f001f0e7a23 */ /* 0x000fe20000010803 */
[----:B------:R-:W-:Y:S02]  /*4040*/  LOP3.LUT R13, R10, 0xff, RZ, 0xc0, !PT ;  /* 0x000000ff0a0d7812 */ /* 0x000fe400078ec0ff */
[--C-:B------:R-:W-:Y:S01]  /*4050*/  SHF.R.U32.HI R11, RZ, 0x10, R10.reuse ;  /* 0x00000010ff0b7819 */ /* 0x100fe2000001160a */
[----:B------:R-:W-:Y:S01]  /*4060*/  HMMA.16816.F32 R100, R4, R60, RZ ;  /* 0x0000003c0464723c */ /* 0x000fe200000018ff */
[----:B------:R-:W-:Y:S01]  /*4070*/  SHF.R.U32.HI R12, RZ, 0x18, R10 ;  /* 0x00000018ff0c7819 */ /* 0x000fe2000001160a */
[----:B------:R-:W-:Y:S01]  /*4080*/  MUFU.EX2 R234, R14 ;  /* 0x0000000e00ea7308 */ /* 0x000fe20000000800 */
[----:B------:R-:W-:-:S02]  /*4090*/  SHF.R.U32.HI R10, RZ, 0x8, R9 ;  /* 0x00000008ff0a7819 */ /* 0x000fc40000011609 */
[----:B------:R-:W-:Y:S02]  /*40a0*/  LOP3.LUT R9, R11, 0xff, RZ, 0xc0, !PT ;  /* 0x000000ff0b097812 */ /* 0x000fe400078ec0ff */
[----:B------:R-:W-:Y:S01]  /*40b0*/  PRMT R13, R13, 0x5410, R10 ;  /* 0x000054100d0d7816 */ /* 0x000fe2000000000a */
[C---:B------:R-:W-:Y:S01]  /*40c0*/  HMMA.16816.F32 R112, R4.reuse, R76, RZ ;  /* 0x0000004c0470723c */ /* 0x040fe200000018ff */
[----:B------:R-:W-:Y:S01]  /*40d0*/  PRMT R12, R9, 0x5410, R12 ;  /* 0x00005410090c7816 */ /* 0x000fe2000000000c */
[--C-:B-1----:R-:W-:Y:S01]  /*40e0*/  FFMA.FTZ R2, R23, c[0x0][0x23c], -R3.reuse ;  /* 0x00008f0017027a23 */ /* 0x102fe20000010803 */
[----:B------:R-:W-:Y:S01]  /*40f0*/  LOP3.LUT R11, R0, 0xff, RZ, 0xc0, !PT ;  /* 0x000000ff000b7812 */ /* 0x000fe200078ec0ff */
[----:B------:R-:W-:Y:S02]  /*4100*/  FFMA.FTZ R3, R29, c[0x0][0x23c], -R3 ;  /* 0x00008f001d037a23 */ /* 0x000fe40000010803 */
[----:B------:R1:W-:Y:S02]  /*4110*/  MUFU.EX2 R236, R2 ;  /* 0x0000000200ec7308 */ /* 0x0003e40000000800 */
[C---:B------:R-:W-:Y:S06]  /*4120*/  HMMA.16816.F32 R164, R4.reuse, R124, RZ ;  /* 0x0000007c04a4723c */ /* 0x040fec00000018ff */
[----:B------:R3:W4:Y:S02]  /*4130*/  MUFU.EX2 R235, R3 ;  /* 0x0000000300eb7308 */ /* 0x0007240000000800 */
[----:B------:R-:W-:Y:S01]  /*4140*/  HMMA.16816.F32 R152, R4, R42, RZ ;  /* 0x0000002a0498723c */ /* 0x000fe200000018ff */
[----:B-1----:R-:W-:-:S02]  /*4150*/  FMNMX.FTZ R2, R105, R8, !PT ;  /* 0x0000000869027209 */ /* 0x002fc40007810000 */
[----:B------:R-:W-:-:S05]  /*4160*/  SHF.R.U32.HI R8, RZ, 0x10, R0 ;  /* 0x00000010ff087819 */ /* 0x000fca0000011600 */
[C---:B------:R-:W-:Y:S01]  /*4170*/  HMMA.16816.F32 R48, R4.reuse, R58, RZ ;  /* 0x0000003a0430723c */ /* 0x040fe200000018ff */
[----:B------:R-:W-:Y:S02]  /*4180*/  FMNMX.FTZ R10, R106, R2, !PT ;  /* 0x000000026a0a7209 */ /* 0x000fe40007810000 */
[----:B------:R-:W-:Y:S02]  /*4190*/  LOP3.LUT R2, R0, 0xffff, RZ, 0xc0, !PT ;  /* 0x0000ffff00027812 */ /* 0x000fe400078ec0ff */
[----:B---3--:R-:W-:Y:S02]  /*41a0*/  SHF.R.U32.HI R3, RZ, 0x18, R0 ;  /* 0x00000018ff037819 */ /* 0x008fe40000011600 */
[----:B------:R-:W-:Y:S01]  /*41b0*/  SHF.R.U32.HI R9, RZ, 0x8, R2 ;  /* 0x00000008ff097819 */ /* 0x000fe20000011602 */
[----:B------:R-:W-:Y:S01]  /*41c0*/  HMMA.16816.F32 R64, R4, R90, RZ ;  /* 0x0000005a0440723c */ /* 0x000fe200000018ff */
[----:B------:R-:W-:Y:S02]  /*41d0*/  FMNMX.FTZ R0, R222, R10, !PT ;  /* 0x0000000ade007209 */ /* 0x000fe40007810000 */
[----:B------:R-:W-:-:S02]  /*41e0*/  PRMT R11, R11, 0x5410, R9 ;  /* 0x000054100b0b7816 */ /* 0x000fc40000000009 */
[----:B------:R-:W-:Y:S02]  /*41f0*/  LOP3.LUT R2, R8, 0xff, RZ, 0xc0, !PT ;  /* 0x000000ff08027812 */ /* 0x000fe400078ec0ff */
[----:B------:R-:W-:Y:S01]  /*4200*/  FMNMX.FTZ R9, R221, R0, !PT ;  /* 0x00000000dd097209 */ /* 0x000fe20007810000 */
[--C-:B------:R-:W-:Y:S01]  /*4210*/  HSET2.LE.AND R0, R13, R227.reuse, PT ;  /* 0x000000e30d007233 */ /* 0x100fe20003803000 */
[----:B------:R-:W-:Y:S01]  /*4220*/  PRMT R10, R2, 0x5410, R3 ;  /* 0x00005410020a7816 */ /* 0x000fe20000000003 */
[----:B------:R-:W-:Y:S01]  /*4230*/  HSET2.LE.AND R3, R12, R227, PT ;  /* 0x000000e30c037233 */ /* 0x000fe20003803000 */
[----:B------:R-:W-:Y:S01]  /*4240*/  FMNMX.FTZ R9, R220, R9, !PT ;  /* 0x00000009dc097209 */ /* 0x000fe20007810000 */
[----:B------:R-:W-:Y:S01]  /*4250*/  HMMA.16816.F32 R80, R4, R46, RZ ;  /* 0x0000002e0450723c */ /* 0x000fe200000018ff */
[----:B--2---:R-:W-:Y:S02]  /*4260*/  F2FP.PACK_AB R2, R237, R238 ;  /* 0x000000eeed02723e */ /* 0x004fe400000000ff */
[----:B----4-:R-:W-:-:S02]  /*4270*/  F2FP.PACK_AB R8, R235, R236 ;  /* 0x000000eceb08723e */ /* 0x010fc400000000ff */
[----:B------:R-:W-:Y:S02]  /*4280*/  FMNMX.FTZ R9, R139, R9, !PT ;  /* 0x000000098b097209 */ /* 0x000fe40007810000 */
        /* <DEDUP_REMOVED lines=8> */
[----:B------:R-:W-:-:S02]  /*4310*/  F2FP.PACK_AB R8, R232, R234 ;  /* 0x000000eae808723e */ /* 0x000fc400000000ff */
[----:B------:R-:W-:Y:S02]  /*4320*/  LOP3.LUT R128, R0, R2, RZ, 0xc0, !PT ;  /* 0x0000000200807212 */ /* 0x000fe400078ec0ff */
[----:B------:R-:W-:Y:S01]  /*4330*/  LOP3.LUT R129, R3, R8, RZ, 0xc0, !PT ;  /* 0x0000000803817212 */ /* 0x000fe200078ec0ff */
[----:B------:R-:W-:Y:S01]  /*4340*/  IMAD.WIDE.U32 R2, R250, -0x326172a9, RZ ;  /* 0xcd9e8d57fa027825 */ /* 0x000fe200078e00ff */
[----:B------:R-:W-:Y:S04]  /*4350*/  HMMA.16816.F32 R108, R4, R62, RZ ;  /* 0x0000003e046c723c */ /* 0x000fe800000018ff */
[----:B------:R-:W-:Y:S02]  /*4360*/  LOP3.LUT R0, R3, R35, RZ, 0x3c, !PT ;  /* 0x0000002303007212 */ /* 0x000fe400078e3cff */
[----:B------:R-:W-:-:S02]  /*4370*/  LOP3.LUT R2, R19, UR26, R2, 0x96, !PT ;  /* 0x0000001a13027c12 */ /* 0x000fc4000f8e9602 */
[----:B------:R-:W-:Y:S01]  /*4380*/  HMMA.16816.F32 R120, R4, R78, RZ ;  /* 0x0000004e0478723c */ /* 0x000fe200000018ff */
[----:B-1----:R-:W-:-:S07]  /*4390*/  FMNMX.FTZ R134, R16, R11, !PT ;  /* 0x0000000b10867209 */ /* 0x002fce0007810000 */
[----:B------:R-:W-:Y:S01]  /*43a0*/  HMMA.16816.F32 R20, R4, R126, RZ ;  /* 0x0000007e0414723c */ /* 0x000fe200000018ff */
[C---:B------:R-:W-:Y:S01]  /*43b0*/  FSETP.NEU.FTZ.AND P1, PT, R134.reuse, -INF , PT ;  /* 0xff8000008600780b */ /* 0x040fe20003f3d000 */
[----:B------:R-:W-:-:S05]  /*43c0*/  FMUL.FTZ R3, R134, c[0x0][0x23c] ;  /* 0x00008f0086037a20 */ /* 0x000fca0000410000 */
[----:B------:R-:W-:Y:S01]  /*43d0*/  IMAD.WIDE.U32 R6, R0, -0x2daee0ad, RZ ;  /* 0xd2511f5300067825 */ /* 0x000fe200078e00ff */
[----:B--2---:R-:W-:Y:S01]  /*43e0*/  FMNMX.FTZ R0, R10, R9, !PT ;  /* 0x000000090a007209 */ /* 0x004fe20007810000 */
[----:B------:R-:W-:Y:S01]  /*43f0*/  HMMA.16816.F32 R140, R128, R200, R140 ;  /* 0x000000c8808c723c */ /* 0x000fe2000000188c */
[----:B------:R-:W-:Y:S02]  /*4400*/  FSEL R3, R3, RZ, P1 ;  /* 0x000000ff03037208 */ /* 0x000fe40000800000 */
[----:B------:R-:W-:Y:S01]  /*4410*/  LOP3.LUT R4, R7, UR25, R32, 0x96, !PT ;  /* 0x0000001907047c12 */ /* 0x000fe2000f8e9620 */
[----:B------:R-:W1:Y:S01]  /*4420*/  SHFL.BFLY PT, R12, R0, 0x1, 0x1f ;  /* 0x0c201f00000c7f89 */ /* 0x000e6200000e0000 */
[----:B------:R-:W-:-:S03]  /*4430*/  IMAD.MOV.U32 R32, RZ, RZ, R116 ;  /* 0x000000ffff207224 */ /* 0x000fc600078e0074 */
        /* <DEDUP_REMOVED lines=74> */
[----:B------:R-:W-:Y:S01]  /*48e0*/  IMAD.MOV.U32 R13, RZ, RZ, R107 ;  /* 0x000000ffff0d7224 */ /* 0x000fe200078e006b */
[----:B---3--:R-:W-:Y:S01]  /*48f0*/  F2FP.PACK_AB R4, R33, R34 ;  /* 0x000000222104723e */ /* 0x008fe200000000ff */
[----:B------:R-:W-:Y:S01]  /*4900*/  HSET2.LE.AND R5, R10, R227, PT ;  /* 0x000000e30a057233 */ /* 0x000fe20003803000 */
[----:B------:R-:W-:-:S02]  /*4910*/  F2FP.PACK_AB R10, R224, R225 ;  /* 0x000000e1e00a723e */ /* 0x000fc400000000ff */
[----:B------:R-:W-:Y:S02]  /*4920*/  LOP3.LUT R7, R7, R4, RZ, 0xc0, !PT ;  /* 0x0000000407077212 */ /* 0x000fe400078ec0ff */
        /* <DEDUP_REMOVED lines=26> */
[----:B------:R1:W-:Y:S01]  /*4ad0*/  MUFU.EX2 R15, R4 ;  /* 0x00000004000f7308 */ /* 0x0003e20000000800 */
[----:B------:R-:W-:-:S07]  /*4ae0*/  FFMA.FTZ R13, R221, c[0x0][0x23c], -R0 ;  /* 0x00008f00dd0d7a23 */ /* 0x000fce0000010800 */
[----:B------:R-:W-:Y:S01]  /*4af0*/  MUFU.EX2 R13, R13 ;  /* 0x0000000d000d7308 */ /* 0x000fe20000000800 */
[----:B-1----:R-:W-:Y:S02]  /*4b00*/  FFMA.FTZ R4, R137, c[0x0][0x23c], -R3 ;  /* 0x00008f0089047a23 */ /* 0x002fe40000010803 */
[----:B------:R-:W-:-:S05]  /*4b10*/  IMAD.MOV.U32 R137, RZ, RZ, R32 ;  /* 0x000000ffff897224 */ /* 0x000fca00078e0020 */
[----:B------:R1:W-:Y:S02]  /*4b20*/  MUFU.EX2 R32, R4 ;  /* 0x0000000400207308 */ /* 0x0003e40000000800 */
[--C-:B-1----:R-:W-:Y:S02]  /*4b30*/  FFMA.FTZ R4, R133, c[0x0][0x23c], -R3.reuse ;  /* 0x00008f0085047a23 */ /* 0x102fe40000010803 */
[----:B------:R-:W-:-:S04]  /*4b40*/  FFMA.FTZ R3, R132, c[0x0][0x23c], -R3 ;  /* 0x00008f0084037a23 */ /* 0x000fc80000010803 */
[----:B------:R1:W-:Y:S01]  /*4b50*/  MUFU.EX2 R14, R4 ;  /* 0x00000004000e7308 */ /* 0x0003e20000000800 */
[----:B------:R-:W-:-:S07]  /*4b60*/  IMAD.MOV.U32 R133, RZ, RZ, R226 ;  /* 0x000000ffff857224 */ /* 0x000fce00078e00e2 */
        /* <DEDUP_REMOVED lines=79> */
[----:B------:R-:W-:Y:S01]  /*5060*/  ULEA.HI.SX32 UR30, UR8, 0xfffffffe, 0x1b ;  /* 0xfffffffe081e7891 */ /* 0x000fe2000f8fda3f */
[----:B------:R-:W-:Y:S01]  /*5070*/  MOV R137, R134 ;  /* 0x0000008600897202 */ /* 0x000fe20000000f00 */
[----:B------:R-:W-:Y:S01]  /*5080*/  IMAD.WIDE.U32 R250, R250, -0x326172a9, RZ ;  /* 0xcd9e8d57fafa7825 */ /* 0x000fe200078e00ff */
[----:B------:R1:W-:Y:S01]  /*5090*/  STL.64 [R1], R4 ;  /* 0x0000000401007387 */ /* 0x0003e20000100a00 */
[-C--:B------:R-:W-:Y:S01]  /*50a0*/  LOP3.LUT R234, R5, R35.reuse, RZ, 0x3c, !PT ;  /* 0x0000002305ea7212 */ /* 0x080fe200078e3cff */
[----:B------:R-:W-:Y:S01]  /*50b0*/  ULDC.64 UR6, c[0x0][0x1a0] ;  /* 0x0000680000067ab9 */ /* 0x000fe20000000a00 */
[----:B------:R-:W-:Y:S01]  /*50c0*/  IMAD.WIDE.U32 R220, R233, -0x2daee0ad, RZ ;  /* 0xd2511f53e9dc7825 */ /* 0x000fe200078e00ff */
[----:B------:R-:W-:-:S02]  /*50d0*/  LOP3.LUT R232, R251, R35, RZ, 0x3c, !PT ;  /* 0x00000023fbe87212 */ /* 0x000fc400078e3cff */
[----:B------:R-:W-:Y:S01]  /*50e0*/  ISETP.GE.AND P3, PT, R246, c[0x0][0x220], PT ;  /* 0x00008800f6007a0c */ /* 0x000fe20003f66270 */
[----:B------:R-:W-:Y:S01]  /*50f0*/  IMAD.MOV.U32 R3, RZ, RZ, R135 ;  /* 0x000000ffff037224 */ /* 0x000fe200078e0087 */
[----:B------:R-:W-:Y:S01]  /*5100*/  ISETP.GE.AND P2, PT, R252, c[0x0][0x220], PT ;  /* 0x00008800fc007a0c */ /* 0x000fe20003f46270 */
[----:B------:R-:W-:Y:S01]  /*5110*/  IMAD.MOV.U32 R0, RZ, RZ, R136 ;  /* 0x000000ffff007224 */ /* 0x000fe200078e0088 */
[----:B------:R-:W-:Y:S01]  /*5120*/  PRMT R245, R245, 0x7054, R245 ;  /* 0x00007054f5f57816 */ /* 0x000fe200000000f5 */
[----:B------:R-:W-:-:S04]  /*5130*/  IMAD.WIDE.U32 R234, R234, -0x2daee0ad, RZ ;  /* 0xd2511f53eaea7825 */ /* 0x000fc800078e00ff */
[----:B------:R-:W-:Y:S01]  /*5140*/  IMAD.WIDE.U32 R232, R232, -0x2daee0ad, RZ ;  /* 0xd2511f53e8e87825 */ /* 0x000fe200078e00ff */
[----:B------:R-:W-:Y:S05]  /*5150*/  BRA `(.L_x_1358) ;  /* 0x000002e000007947 */ /* 0x000fea0003800000 */
.L_x_1360:
        /* <DEDUP_REMOVED lines=46> */
.L_x_1358:
[----:B-1----:R-:W2:Y:S01]  /*5440*/  LDL.64 R4, [R1+0x10] ;  /* 0x0000100001047983 */ /* 0x002ea20000100a00 */
[----:B------:R-:W-:Y:S01]  /*5450*/  USHF.R.S32.HI UR4, URZ, 0x1f, UR30 ;  /* 0x0000001f3f047899 */ /* 0x000fe2000801141e */
[----:B------:R-:W-:Y:S04]  /*5460*/  DEPBAR.LE SB0, 0x0 ;  /* 0x000080000000791a */ /* 0x000fe80000000000 */
[----:B------:R-:W3:Y:S01]  /*5470*/  LDL R8, [R1+0x20] ;  /* 0x0000200001087983 */ /* 0x000ee20000100800 */
[----:B------:R-:W-:Y:S01]  /*5480*/  UIMAD UR4, UR4, UR6, URZ ;  /* 0x00000006040472a4 */ /* 0x000fe2000f8e023f */
[----:B------:R-:W-:Y:S01]  /*5490*/  IMAD.MOV.U32 R7, RZ, RZ, c[0x0][0x1a0] ;  /* 0x00006800ff077624 */ /* 0x000fe200078e00ff */
[----:B------:R-:W-:Y:S01]  /*54a0*/  UIMAD.WIDE.U32 UR32, UR30, UR6, URZ ;  /* 0x000000061e2072a5 */ /* 0x000fe2000f8e003f */
[----:B------:R-:W-:Y:S01]  /*54b0*/  IMAD.MOV.U32 R14, RZ, RZ, c[0x0][0x1a4] ;  /* 0x00006900ff0e7624 */ /* 0x000fe200078e00ff */
[----:B------:R-:W-:Y:S01]  /*54c0*/  BAR.SYNC.DEFER_BLOCKING 0x0 ;  /* 0x0000000000007b1d */ /* 0x000fe20000010000 */
[----:B------:R-:W-:Y:S03]  /*54d0*/  UIMAD UR4, UR30, UR7, UR4 ;  /* 0x000000071e0472a4 */ /* 0x000fe6000f8e0204 */
[----:B------:R-:W-:Y:S01]  /*54e0*/  IMAD.U32 R2, RZ, RZ, UR32 ;  /* 0x00000020ff027e24 */ /* 0x000fe2000f8e00ff */
[----:B------:R-:W-:Y:S01]  /*54f0*/  UIADD3 UR4, UR33, UR4, URZ ;  /* 0x0000000421047290 */ /* 0x000fe2000fffe03f */
[----:B------:R-:W-:Y:S01]  /*5500*/  IMAD.U32 R6, RZ, RZ, UR32 ;  /* 0x00000020ff067e24 */ /* 0x000fe2000f8e00ff */
[----:B------:R-:W-:Y:S04]  /*5510*/  @P3 STS.128 [R219+0xa000], RZ ;  /* 0x00a000ffdb003388 */ /* 0x000fe80000000c00 */
[----:B--2---:R-:W-:Y:S01]  /*5520*/  IMAD.U32 R5, RZ, RZ, UR4 ;  /* 0x00000004ff057e24 */ /* 0x004fe2000f8e00ff */
[----:B------:R-:W-:Y:S04]  /*5530*/  LEA R2, P1, R2, R4, 0x5 ;  /* 0x0000000402027211 */ /* 0x000fe800078228ff */
[----:B------:R-:W-:Y:S02]  /*5540*/  @!P3 LEA R12, P5, R2, c[0x0][0x170], 0x1 ;  /* 0x00005c00020cba11 */ /* 0x000fe400078a08ff */
[----:B---3--:R-:W-:Y:S02]  /*5550*/  LEA.HI.X R5, R6, R8, R5, 0x5, P1 ;  /* 0x0000000806057211 */ /* 0x008fe400008f2c05 */
[C---:B------:R-:W-:Y:S02]  /*5560*/  @!P2 LEA R8, P1, R2.reuse, c[0x0][0x170], 0x1 ;  /* 0x00005c000208aa11 */ /* 0x040fe400078208ff */
[C-C-:B------:R-:W-:Y:S02]  /*5570*/  @!P3 LEA.HI.X R13, R2.reuse, c[0x0][0x174], R5.reuse, 0x1, P5 ;  /* 0x00005d00020dba11 */ /* 0x140fe400028f0c05 */
[----:B------:R-:W-:Y:S02]  /*5580*/  @!P2 LEA.HI.X R9, R2, c[0x0][0x174], R5, 0x1, P1 ;  /* 0x00005d000209aa11 */ /* 0x000fe400008f0c05 */
[C---:B------:R-:W-:Y:S01]  /*5590*/  LEA R4, P0, R7.reuse, R2, 0x4 ;  /* 0x0000000207047211 */ /* 0x040fe200078020ff */
[----:B------:R-:W-:Y:S01]  /*55a0*/  @!PT LDS RZ, [RZ] ;  /* 0x00000000fffff984 */ /* 0x000fe20000000800 */
[----:B------:R-:W-:Y:S01]  /*55b0*/  @!PT LDS RZ, [RZ] ;  /* 0x00000000fffff984 */ /* 0x000fe20000000800 */
[----:B------:R-:W-:Y:S01]  /*55c0*/  @!PT LDS RZ, [RZ] ;  /* 0x00000000fffff984 */ /* 0x000fe20000000800 */
[----:B------:R1:W-:Y:S03]  /*55d0*/  @!P3 LDGSTS.E.BYPASS.LTC128B.128 [R219+0xa000], [R12.64] ;  /* 0x0a0000000cdbbfae */ /* 0x0003e6000b901d52 */
[C---:B------:R-:W-:Y:S02]  /*55e0*/  @!P3 LEA R10, P4, R4.reuse, c[0x0][0x170], 0x1 ;  /* 0x00005c00040aba11 */ /* 0x040fe400078808ff */
[----:B------:R-:W-:Y:S01]  /*55f0*/  @P2 STS.128 [R219+0xb000], RZ ;  /* 0x00b000ffdb002388 */ /* 0x000fe20000000c00 */
[----:B------:R-:W-:Y:S02]  /*5600*/  LEA.HI.X R7, R7, R5, R14, 0x4, P0 ;  /* 0x0000000507077211 */ /* 0x000fe400000f240e */
        /* <DEDUP_REMOVED lines=8> */
[----:B------:R-:W-:Y:S04]  /*5690*/  ISETP.LT.AND P4, PT, RZ, UR30, PT ;  /* 0x0000001eff007c0c */ /* 0x000fe8000bf81270 */
        /* <DEDUP_REMOVED lines=109> */
.L_x_1359:
[----:B-1----:R-:W2:Y:S01]  /*5d70*/  LDL.64 R174, [R1] ;  /* 0x0000000001ae7983 */ /* 0x002ea20000100a00 */
        /* <DEDUP_REMOVED lines=23> */
[----:B------:R-:W-:Y:S03]  /*5ef0*/  FMNMX.FTZ R132, R28, R132, !PT ;  /* 0x000000841c847209 */ /* 0x000fe60007810000 */
[----:B------:R-:W3:Y:S01]  /*5f00*/  SHFL.BFLY PT, R134, R2, 0x2, 0x1f ;  /* 0x0c401f0002867f89 */ /* 0x000ee200000e0000 */
[----:B------:R-:W-:Y:S07]  /*5f10*/  FMNMX.FTZ R132, R29, R132, !PT ;  /* 0x000000841d847209 */ /* 0x000fee0007810000 */
[----:B------:R-:W4:Y:S01]  /*5f20*/  SHFL.BFLY PT, R133, R132, 0x2, 0x1f ;  /* 0x0c401f0084857f89 */ /* 0x000f2200000e0000 */
[----:B-1----:R-:W-:Y:S07]  /*5f30*/  FMNMX.FTZ R136, R136, R135, !PT ;  /* 0x0000008788887209 */ /* 0x002fee0007810000 */
[----:B------:R-:W1:Y:S01]  /*5f40*/  SHFL.BFLY PT, R139, R136, 0x1, 0x1f ;  /* 0x0c201f00888b7f89 */ /* 0x000e6200000e0000 */
[----:B---3--:R-:W-:Y:S07]  /*5f50*/  FMNMX.FTZ R2, R2, R134, !PT ;  /* 0x0000008602027209 */ /* 0x008fee0007810000 */
[----:B------:R-:W3:Y:S01]  /*5f60*/  SHFL.BFLY PT, R135, R2, 0x1, 0x1f ;  /* 0x0c201f0002877f89 */ /* 0x000ee200000e0000 */
[----:B----4-:R-:W-:Y:S07]  /*5f70*/  FMNMX.FTZ R132, R132, R133, !PT ;  /* 0x0000008584847209 */ /* 0x010fee0007810000 */
[----:B------:R-:W4:Y:S01]  /*5f80*/  SHFL.BFLY PT, R134, R132, 0x1, 0x1f ;  /* 0x0c201f0084867f89 */ /* 0x000f2200000e0000 */
[----:B-1----:R-:W-:Y:S04]  /*5f90*/  FMNMX.FTZ R136, R136, R139, !PT ;  /* 0x0000008b88887209 */ /* 0x002fe80007810000 */
[C---:B------:R-:W-:Y:S01]  /*5fa0*/  FSETP.NEU.FTZ.AND P0, PT, R136.reuse, -INF , PT ;  /* 0xff8000008800780b */ /* 0x040fe20003f1d000 */
[----:B------:R-:W-:Y:S04]  /*5fb0*/  FADD.FTZ R0, -R136, R0 ;  /* 0x0000000088007221 */ /* 0x000fe80000010100 */
[----:B------:R-:W-:Y:S04]  /*5fc0*/  FMUL.FTZ R0, R0, c[0x0][0x23c] ;  /* 0x00008f0000007a20 */ /* 0x000fe80000410000 */
[----:B------:R1:W5:Y:S01]  /*5fd0*/  MUFU.EX2 R133, R0 ;  /* 0x0000000000857308 */ /* 0x0003620000000800 */
[----:B---3--:R-:W-:Y:S02]  /*5fe0*/  FMNMX.FTZ R135, R2, R135, !PT ;  /* 0x0000008702877209 */ /* 0x008fe40007810000 */
[----:B------:R-:W-:Y:S03]  /*5ff0*/  FMNMX.FTZ R2, R10, R138, !PT ;  /* 0x0000008a0a027209 */ /* 0x000fe60007810000 */
[----:B------:R-:W-:Y:S01]  /*6000*/  FMUL.FTZ R184, R135, c[0x0][0x23c] ;  /* 0x00008f0087b87a20 */ /* 0x000fe20000410000 */
[----:B------:R-:W-:Y:S02]  /*6010*/  FMNMX.FTZ R2, R11, R2, !PT ;  /* 0x000000020b027209 */ /* 0x000fe40007810000 */
[----:B----4-:R-:W-:Y:S02]  /*6020*/  FMNMX.FTZ R134, R132, R134, !PT ;  /* 0x0000008684867209 */ /* 0x010fe40007810000 */
[----:B------:R-:W-:Y:S03]  /*6030*/  FMNMX.FTZ R2, R14, R2, !PT ;  /* 0x000000020e027209 */ /* 0x000fe60007810000 */
[----:B------:R-:W-:Y:S01]  /*6040*/  FMUL.FTZ R186, R134, c[0x0][0x23c] ;  /* 0x00008f0086ba7a20 */ /* 0x000fe20000410000 */
[----:B------:R-:W-:Y:S01]  /*6050*/  FMNMX.FTZ R2, R15, R2, !PT ;  /* 0x000000020f027209 */ /* 0x000fe20007810000 */
[----:B-1----:R-:W-:Y:S02]  /*6060*/  FADD.FTZ R0, -R135, R3 ;  /* 0x0000000387007221 */ /* 0x002fe40000010100 */
[C---:B-----5:R-:W-:Y:S02]  /*6070*/  FMUL.FTZ R36, R133.reuse, R36 ;  /* 0x0000002485247220 */ /* 0x060fe40000410000 */
        /* <DEDUP_REMOVED lines=18> */
[C---:B---3--:R-:W-:Y:S01]  /*61a0*/  FMUL.FTZ R38, R132.reuse, R38 ;  /* 0x0000002684267220 */ /* 0x048fe20000410000 */
[----:B------:R-:W-:Y:S01]  /*61b0*/  FSEL R137, R137, RZ, P0 ;  /* 0x000000ff89897208 */ /* 0x000fe20000000000 */
[----:B------:R1:W3:Y:S01]  /*61c0*/  MUFU.EX2 R3, R0 ;  /* 0x0000000000037308 */ /* 0x0002e20000000800 */
        /* <DEDUP_REMOVED lines=11> */
[--C-:B------:R-:W-:Y:S02]  /*6280*/  FFMA.FTZ R5, R5, c[0x0][0x23c], -R137.reuse ;  /* 0x00008f0005057a23 */ /* 0x100fe40000010889 */
        /* <DEDUP_REMOVED lines=9> */
[C---:B---3--:R-:W-:Y:S01]  /*6320*/  FMUL.FTZ R40, R3.reuse, R40 ;  /* 0x0000002803287220 */ /* 0x048fe20000410000 */
[----:B------:R1:W-:Y:S01]  /*6330*/  MUFU.EX2 R241, R18 ;  /* 0x0000001200f17308 */ /* 0x0003e20000000800 */
[C---:B------:R-:W-:Y:S01]  /*6340*/  FMUL.FTZ R41, R3.reuse, R41 ;  /* 0x0000002903297220 */ /* 0x040fe20000410000 */
[----:B------:R-:W-:Y:S01]  /*6350*/  FMNMX.FTZ R0, R30, R0, !PT ;  /* 0x000000001e007209 */ /* 0x000fe20007810000 */
[C---:B------:R-:W-:Y:S01]  /*6360*/  FMUL.FTZ R44, R3.reuse, R44 ;  /* 0x0000002c032c7220 */ /* 0x040fe20000410000 */
[----:B----4-:R-:W-:Y:S01]  /*6370*/  MOV R4, UR21 ;  /* 0x0000001500047c02 */ /* 0x010fe20008000f00 */
[----:B------:R-:W-:Y:S01]  /*6380*/  FMUL.FTZ R45, R3, R45 ;  /* 0x0000002d032d7220 */ /* 0x000fe20000410000 */
[----:B------:R-:W-:Y:S01]  /*6390*/  FMNMX.FTZ R0, R31, R0, !PT ;  /* 0x000000001f007209 */ /* 0x000fe20007810000 */
[C---:B------:R-:W-:Y:S01]  /*63a0*/  FMUL.FTZ R50, R132.reuse, R50 ;  /* 0x0000003284327220 */ /* 0x040fe20000410000 */
[----:B------:R-:W-:Y:S01]  /*63b0*/  LOP3.LUT R4, R221, UR30, R4, 0x96, !PT ;  /* 0x0000001edd047c12 */ /* 0x000fe2000f8e9604 */
[C---:B------:R-:W-:Y:S01]  /*63c0*/  FMUL.FTZ R51, R132.reuse, R51 ;  /* 0x0000003384337220 */ /* 0x040fe20000410000 */
[----:B------:R3:W-:Y:S01]  /*63d0*/  MUFU.EX2 R243, R17 ;  /* 0x0000001100f37308 */ /* 0x0007e20000000800 */
[----:B------:R-:W4:Y:S01]  /*63e0*/  SHFL.BFLY PT, R2, R0, 0x2, 0x1f ;  /* 0x0c401f0000027f89 */ /* 0x000f2200000e0000 */
[----:B------:R-:W-:Y:S01]  /*63f0*/  FMUL.FTZ R54, R132, R54 ;  /* 0x0000003684367220 */ /* 0x000fe20000410000 */
[----:B------:R-:W-:Y:S01]  /*6400*/  UIADD3 UR30, UR30, -0x1, URZ ;  /* 0xffffffff1e1e7890 */ /* 0x000fe2000fffe03f */
[--C-:B-----5:R-:W-:Y:S01]  /*6410*/  LOP3.LUT R16, R233, UR25, R220.reuse, 0x96, !PT ;  /* 0x00000019e9107c12 */ /* 0x120fe2000f8e96dc */
[----:B------:R-:W-:Y:S04]  /*6420*/  IMAD.WIDE.U32 R172, R4, -0x326172a9, RZ ;  /* 0xcd9e8d5704ac7825 */ /* 0x000fe800078e00ff */
[C---:B------:R-:W-:Y:S01]  /*6430*/  FMUL.FTZ R55, R132.reuse, R55 ;  /* 0x0000003784377220 */ /* 0x040fe20000410000 */
[----:B------:R5:W-:Y:S01]  /*6440*/  MUFU.EX2 R242, R19 ;  /* 0x0000001300f27308 */ /* 0x000be20000000800 */
[C---:B------:R-:W-:Y:S02]  /*6450*/  FMUL.FTZ R56, R3.reuse, R56 ;  /* 0x0000003803387220 */ /* 0x040fe40000410000 */
[----:B------:R-:W-:Y:S01]  /*6460*/  FMUL.FTZ R57, R3, R57 ;  /* 0x0000003903397220 */ /* 0x000fe20000410000 */
[----:B-1----:R-:W-:Y:S01]  /*6470*/  LOP3.LUT R18, R235, UR25, R220, 0x96, !PT ;  /* 0x00000019eb127c12 */ /* 0x002fe2000f8e96dc */
[C---:B------:R-:W-:Y:S02]  /*6480*/  FMUL.FTZ R60, R3.reuse, R60 ;  /* 0x0000003c033c7220 */ /* 0x040fe40000410000 */
[C---:B------:R-:W-:Y:S02]  /*6490*/  FMUL.FTZ R61, R3.reuse, R61 ;  /* 0x0000003d033d7220 */ /* 0x040fe40000410000 */
[C---:B------:R-:W-:Y:S01]  /*64a0*/  FMUL.FTZ R66, R132.reuse, R66 ;  /* 0x0000004284427220 */ /* 0x040fe20000410000 */
[----:B------:R2:W-:Y:S01]  /*64b0*/  MUFU.EX2 R239, R5 ;  /* 0x0000000500ef7308 */ /* 0x0005e20000000800 */
[C---:B------:R-:W-:Y:S02]  /*64c0*/  FMUL.FTZ R67, R132.reuse, R67 ;  /* 0x0000004384437220 */ /* 0x040fe40000410000 */
[----:B------:R-:W-:Y:S01]  /*64d0*/  FMUL.FTZ R70, R132, R70 ;  /* 0x0000004684467220 */ /* 0x000fe20000410000 */
[----:B----4-:R-:W-:Y:S01]  /*64e0*/  FMNMX.FTZ R0, R0, R2, !PT ;  /* 0x0000000200007209 */ /* 0x010fe20007810000 */
[----:B---3--:R-:W-:Y:S04]  /*64f0*/  IMAD.WIDE.U32 R16, R16, -0x326172a9, RZ ;  /* 0xcd9e8d5710107825 */ /* 0x008fe800078e00ff */
[----:B------:R-:W1:Y:S01]  /*6500*/  SHFL.BFLY PT, R2, R0, 0x1, 0x1f ;  /* 0x0c201f0000027f89 */ /* 0x000e6200000e0000 */
[----:B------:R-:W-:Y:S01]  /*6510*/  MUFU.EX2 R238, R6 ;  /* 0x0000000600ee7308 */ /* 0x000fe20000000800 */
[----:B------:R-:W-:Y:S02]  /*6520*/  FMUL.FTZ R71, R132, R71 ;  /* 0x0000004784477220 */ /* 0x000fe40000410000 */
[----:B-----5:R-:W-:Y:S04]  /*6530*/  IMAD.WIDE.U32 R18, R18, -0x326172a9, RZ ;  /* 0xcd9e8d5712127825 */ /* 0x020fe800078e00ff */
[----:B------:R-:W-:Y:S01]  /*6540*/  FMUL.FTZ R72, R3, R72 ;  /* 0x0000004803487220 */ /* 0x000fe20000410000 */
[----:B------:R-:W-:Y:S01]  /*6550*/  LOP3.LUT R4, R19, UR24, R172, 0x96, !PT ;  /* 0x0000001813047c12 */ /* 0x000fe2000f8e96ac */
[----:B------:R-:W-:Y:S01]  /*6560*/  FMUL.FTZ R73, R3, R73 ;  /* 0x0000004903497220 */ /* 0x000fe20000410000 */
[----:B------:R3:W-:Y:S01]  /*6570*/  MUFU.EX2 R237, R7 ;  /* 0x0000000700ed7308 */ /* 0x0007e20000000800 */
[----:B------:R-:W-:Y:S01]  /*6580*/  LOP3.LUT R19, R173, UR26, R250, 0x96, !PT ;  /* 0x0000001aad137c12 */ /* 0x000fe2000f8e96fa */
[----:B------:R-:W-:Y:S01]  /*6590*/  FMUL.FTZ R76, R3, R76 ;  /* 0x0000004c034c7220 */ /* 0x000fe20000410000 */
[----:B------:R-:W-:Y:S01]  /*65a0*/  LOP3.LUT R172, R17, UR24, R172, 0x96, !PT ;  /* 0x0000001811ac7c12 */ /* 0x000fe2000f8e96ac */
[C---:B------:R-:W-:Y:S02]  /*65b0*/  FMUL.FTZ R77, R3.reuse, R77 ;  /* 0x0000004d034d7220 */ /* 0x040fe40000410000 */
[C---:B------:R-:W-:Y:S02]  /*65c0*/  FMUL.FTZ R82, R132.reuse, R82 ;  /* 0x0000005284527220 */ /* 0x040fe40000410000 */
[C---:B------:R-:W-:Y:S02]  /*65d0*/  FMUL.FTZ R83, R132.reuse, R83 ;  /* 0x0000005384537220 */ /* 0x040fe40000410000 */
[----:B------:R4:W-:Y:S01]  /*65e0*/  MUFU.EX2 R236, R8 ;  /* 0x0000000800ec7308 */ /* 0x0009e20000000800 */
[----:B------:R-:W-:Y:S01]  /*65f0*/  FMUL.FTZ R86, R132, R86 ;  /* 0x0000005684567220 */ /* 0x000fe20000410000 */
[----:B-1----:R-:W-:Y:S01]  /*6600*/  FMNMX.FTZ R2, R0, R2, !PT ;  /* 0x0000000200027209 */ /* 0x002fe20007810000 */
[----:B------:R-:W-:Y:S02]  /*6610*/  FMUL.FTZ R87, R132, R87 ;  /* 0x0000005784577220 */ /* 0x000fe40000410000 */
[C---:B------:R-:W-:Y:S01]  /*6620*/  FMUL.FTZ R88, R3.reuse, R88 ;  /* 0x0000005803587220 */ /* 0x040fe20000410000 */
[C---:B------:R-:W-:Y:S01]  /*6630*/  FSETP.NEU.FTZ.AND P0, PT, R2.reuse, -INF , PT ;  /* 0xff8000000200780b */ /* 0x040fe20003f1d000 */
[----:B------:R-:W-:Y:S03]  /*6640*/  FMUL.FTZ R185, R2, c[0x0][0x23c] ;  /* 0x00008f0002b97a20 */ /* 0x000fe60000410000 */
[----:B------:R1:W-:Y:S01]  /*6650*/  MUFU.EX2 R231, R9 ;  /* 0x0000000900e77308 */ /* 0x0003e20000000800 */
[----:B------:R-:W-:Y:S01]  /*6660*/  FMUL.FTZ R89, R3, R89 ;  /* 0x0000005903597220 */ /* 0x000fe20000410000 */
[----:B------:R-:W-:Y:S01]  /*6670*/  FSEL R185, R185, RZ, P0 ;  /* 0x000000ffb9b97208 */ /* 0x000fe20000000000 */
[--C-:B------:R-:W-:Y:S02]  /*6680*/  FFMA.FTZ R32, R32, c[0x0][0x23c], -R137.reuse ;  /* 0x00008f0020207a23 */ /* 0x100fe40000010889 */
[----:B------:R-:W-:Y:S02]  /*6690*/  FFMA.FTZ R33, R33, c[0x0][0x23c], -R137 ;  /* 0x00008f0021217a23 */ /* 0x000fe40000010889 */
[--C-:B------:R-:W-:Y:S02]  /*66a0*/  FFMA.FTZ R10, R10, c[0x0][0x23c], -R185.reuse ;  /* 0x00008f000a0a7a23 */ /* 0x100fe400000108b9 */
[--C-:B------:R-:W-:Y:S01]  /*66b0*/  FFMA.FTZ R11, R11, c[0x0][0x23c], -R185.reuse ;  /* 0x00008f000b0b7a23 */ /* 0x100fe200000108b9 */
[----:B------:R-:W-:Y:S01]  /*66c0*/  MUFU.EX2 R224, R12 ;  /* 0x0000000c00e07308 */ /* 0x000fe20000000800 */
[--C-:B------:R-:W-:Y:S02]  /*66d0*/  FFMA.FTZ R14, R14, c[0x0][0x23c], -R185.reuse ;  /* 0x00008f000e0e7a23 */ /* 0x100fe400000108b9 */
[----:B------:R-:W-:Y:S02]  /*66e0*/  FFMA.FTZ R15, R15, c[0x0][0x23c], -R185 ;  /* 0x00008f000f0f7a23 */ /* 0x000fe400000108b9 */
[--C-:B------:R-:W-:Y:S02]  /*66f0*/  FFMA.FTZ R34, R34, c[0x0][0x23c], -R184.reuse ;  /* 0x00008f0022227a23 */ /* 0x100fe400000108b8 */
[----:B------:R-:W-:Y:S02]  /*6700*/  FFMA.FTZ R35, R35, c[0x0][0x23c], -R184 ;  /* 0x00008f0023237a23 */ /* 0x000fe400000108b8 */
[C---:B------:R-:W-:Y:S01]  /*6710*/  FMUL.FTZ R92, R3.reuse, R92 ;  /* 0x0000005c035c7220 */ /* 0x040fe20000410000 */
[----:B------:R-:W-:Y:S01]  /*6720*/  MUFU.EX2 R230, R10 ;  /* 0x0000000a00e67308 */ /* 0x000fe20000000800 */
[----:B------:R-:W-:Y:S02]  /*6730*/  FMUL.FTZ R93, R3, R93 ;  /* 0x0000005d035d7220 */ /* 0x000fe40000410000 */
[C---:B------:R-:W-:Y:S02]  /*6740*/  FMUL.FTZ R96, R133.reuse, R96 ;  /* 0x0000006085607220 */ /* 0x040fe40000410000 */
[----:B------:R-:W-:Y:S02]  /*6750*/  FMUL.FTZ R97, R133, R97 ;  /* 0x0000006185617220 */ /* 0x000fe40000410000 */
[C---:B------:R-:W-:Y:S02]  /*6760*/  FMUL.FTZ R98, R132.reuse, R98 ;  /* 0x0000006284627220 */ /* 0x040fe40000410000 */
[----:B------:R-:W-:Y:S01]  /*6770*/  FMUL.FTZ R99, R132, R99 ;  /* 0x0000006384637220 */ /* 0x000fe20000410000 */
[----:B--2---:R-:W-:Y:S01]  /*6780*/  LOP3.LUT R5, R173, UR26, R174, 0x96, !PT ;  /* 0x0000001aad057c12 */ /* 0x004fe2000f8e96ae */
[----:B------:R-:W-:Y:S01]  /*6790*/  IMAD.WIDE.U32 R174, R19, -0x2daee0ad, RZ ;  /* 0xd2511f5313ae7825 */ /* 0x000fe200078e00ff */
[----:B------:R-:W-:Y:S03]  /*67a0*/  MUFU.EX2 R229, R11 ;  /* 0x0000000b00e57308 */ /* 0x000fe60000000800 */
[----:B------:R-:W-:Y:S01]  /*67b0*/  IMAD.WIDE.U32 R176, R5, -0x2daee0ad, RZ ;  /* 0xd2511f5305b07825 */ /* 0x000fe200078e00ff */
[----:B---3--:R-:W-:Y:S03]  /*67c0*/  LOP3.LUT R7, R175, UR23, R232, 0x96, !PT ;  /* 0x00000017af077c12 */ /* 0x008fe6000f8e96e8 */
[----:B------:R-:W-:Y:S01]  /*67d0*/  IMAD.WIDE.U32 R172, R172, -0x2daee0ad, RZ ;  /* 0xd2511f53acac7825 */ /* 0x000fe200078e00ff */
[----:B------:R-:W-:Y:S02]  /*67e0*/  LOP3.LUT R6, R177, UR23, R234, 0x96, !PT ;  /* 0x00000017b1067c12 */ /* 0x000fe4000f8e96ea */
[----:B------:R-:W2:Y:S01]  /*67f0*/  MUFU.EX2 R223, R13 ;  /* 0x0000000d00df7308 */ /* 0x000ea20000000800 */
[----:B------:R-:W-:Y:S01]  /*6800*/  IMAD.WIDE.U32 R4, R4, -0x2daee0ad, RZ ;  /* 0xd2511f5304047825 */ /* 0x000fe200078e00ff */
[----:B------:R-:W-:Y:S03]  /*6810*/  LOP3.LUT R17, R173, UR17, R174, 0x96, !PT ;  /* 0x00000011ad117c12 */ /* 0x000fe6000f8e96ae */
[----:B------:R-:W-:Y:S01]  /*6820*/  IMAD.WIDE.U32 R174, R7, -0x326172a9, RZ ;  /* 0xcd9e8d5707ae7825 */ /* 0x000fe200078e00ff */
[----:B------:R-:W-:Y:S03]  /*6830*/  LOP3.LUT R5, R5, UR17, R176, 0x96, !PT ;  /* 0x0000001105057c12 */ /* 0x000fe6000f8e96b0 */
[----:B------:R-:W-:Y:S01]  /*6840*/  IMAD.WIDE.U32 R176, R6, -0x326172a9, RZ ;  /* 0xcd9e8d5706b07825 */ /* 0x000fe200078e00ff */
[----:B----4-:R-:W-:Y:S01]  /*6850*/  LOP3.LUT R8, R175, UR22, R16, 0x96, !PT ;  /* 0x00000016af087c12 */ /* 0x010fe2000f8e9610 */
[----:B------:R-:W-:Y:S02]  /*6860*/  MUFU.EX2 R222, R14 ;  /* 0x0000000e00de7308 */ /* 0x000fe40000000800 */
[----:B------:R-:W-:Y:S01]  /*6870*/  IMAD.WIDE.U32 R192, R17, -0x326172a9, RZ ;  /* 0xcd9e8d5711c07825 */ /* 0x000fe200078e00ff */
[----:B------:R-:W-:Y:S03]  /*6880*/  LOP3.LUT R6, R177, UR22, R18, 0x96, !PT ;  /* 0x00000016b1067c12 */ /* 0x000fe6000f8e9612 */
[----:B------:R-:W-:Y:S01]  /*6890*/  IMAD.WIDE.U32 R188, R5, -0x326172a9, RZ ;  /* 0xcd9e8d5705bc7825 */ /* 0x000fe200078e00ff */
[----:B------:R-:W-:Y:S03]  /*68a0*/  LOP3.LUT R0, R193, UR16, R174, 0x96, !PT ;  /* 0x00000010c1007c12 */ /* 0x000fe6000f8e96ae */
[----:B-1----:R-:W-:Y:S01]  /*68b0*/  IMAD.WIDE.U32 R8, R8, -0x2daee0ad, RZ ;  /* 0xd2511f5308087825 */ /* 0x002fe200078e00ff */
[----:B------:R-:W-:Y:S01]  /*68c0*/  LOP3.LUT R5, R189, UR16, R176, 0x96, !PT ;  /* 0x00000010bd057c12 */ /* 0x000fe2000f8e96b0 */
[----:B------:R-:W1:Y:S01]  /*68d0*/  MUFU.EX2 R203, R15 ;  /* 0x0000000f00cb7308 */ /* 0x000e620000000800 */
[----:B------:R-:W3:Y:S01]  /*68e0*/  LDSM.16.MT88.4 R176, [R205+0xa000] ;  /* 0x00a00000cdb0783b */ /* 0x000ee20000004200 */
[----:B------:R-:W-:Y:S01]  /*68f0*/  IMAD.WIDE.U32 R194, R0, -0x2daee0ad, RZ ;  /* 0xd2511f5300c27825 */ /* 0x000fe200078e00ff */
[----:B------:R-:W-:Y:S02]  /*6900*/  LOP3.LUT R9, R9, UR15, R172, 0x96, !PT ;  /* 0x0000000f09097c12 */ /* 0x000fe4000f8e96ac */
[----:B--2---:R-:W-:Y:S01]  /*6910*/  F2FP.PACK_AB R182, R223, R224 ;  /* 0x000000e0dfb6723e */ /* 0x004fe200000000ff */
[----:B------:R-:W-:Y:S04]  /*6920*/  IMAD.WIDE.U32 R6, R6, -0x2daee0ad, RZ ;  /* 0xd2511f5306067825 */ /* 0x000fe800078e00ff */
[----:B------:R-:W-:Y:S01]  /*6930*/  IMAD.WIDE.U32 R190, R5, -0x2daee0ad, RZ ;  /* 0xd2511f5305be7825 */ /* 0x000fe200078e00ff */
[----:B------:R-:W-:Y:S01]  /*6940*/  LOP3.LUT R5, R7, UR15, R4, 0x96, !PT ;  /* 0x0000000f07057c12 */ /* 0x000fe2000f8e9604 */
[----:B------:R2:W-:Y:S01]  /*6950*/  MUFU.EX2 R202, R32 ;  /* 0x0000002000ca7308 */ /* 0x0005e20000000800 */
[----:B------:R-:W-:Y:S01]  /*6960*/  LOP3.LUT R4, R195, UR12, R8, 0x96, !PT ;  /* 0x0000000cc3047c12 */ /* 0x000fe2000f8e9608 */
[----:B------:R-:W-:Y:S01]  /*6970*/  IMAD.WIDE.U32 R198, R9, -0x326172a9, RZ ;  /* 0xcd9e8d5709c67825 */ /* 0x000fe200078e00ff */
[----:B------:R-:W-:Y:S03]  /*6980*/  LOP3.LUT R6, R191, UR12, R6, 0x96, !PT ;  /* 0x0000000cbf067c12 */ /* 0x000fe6000f8e9606 */
[----:B------:R-:W-:Y:S04]  /*6990*/  IMAD.WIDE.U32 R196, R5, -0x326172a9, RZ ;  /* 0xcd9e8d5705c47825 */ /* 0x000fe800078e00ff */
[----:B------:R-:W-:Y:S01]  /*69a0*/  IMAD.WIDE.U32 R4, R4, -0x326172a9, RZ ;  /* 0xcd9e8d5704047825 */ /* 0x000fe200078e00ff */
[----:B------:R4:W-:Y:S01]  /*69b0*/  MUFU.EX2 R201, R33 ;  /* 0x0000002100c97308 */ /* 0x0009e20000000800 */
[----:B-1----:R-:W-:Y:S02]  /*69c0*/  F2FP.PACK_AB R183, R203, R222 ;  /* 0x000000decbb7723e */ /* 0x002fe400000000ff */
[----:B------:R-:W-:Y:S01]  /*69d0*/  IMAD.WIDE.U32 R6, R6, -0x326172a9, RZ ;  /* 0xcd9e8d5706067825 */ /* 0x000fe200078e00ff */
[----:B------:R-:W-:Y:S02]  /*69e0*/  LOP3.LUT R0, R4, 0xffff, RZ, 0xc0, !PT ;  /* 0x0000ffff04007812 */ /* 0x000fe400078ec0ff */
[----:B------:R-:W-:Y:S01]  /*69f0*/  LOP3.LUT R5, R5, UR28, R198, 0x96, !PT ;  /* 0x0000001c05057c12 */ /* 0x000fe2000f8e96c6 */
[C---:B------:R-:W-:Y:S01]  /*6a00*/  FMUL.FTZ R13, R3.reuse, R149 ;  /* 0x00000095030d7220 */ /* 0x040fe20000410000 */
[----:B------:R-:W-:Y:S01]  /*6a10*/  SHF.R.U32.HI R16, RZ, 0x10, R6 ;  /* 0x00000010ff107819 */ /* 0x000fe20000011606 */
[----:B------:R-:W-:Y:S01]  /*6a20*/  FMUL.FTZ R18, R132, R154 ;  /* 0x0000009a84127220 */ /* 0x000fe20000410000 */
[----:B------:R-:W-:Y:S01]  /*6a30*/  LOP3.LUT R10, R4, 0xff, RZ, 0xc0, !PT ;  /* 0x000000ff040a7812 */ /* 0x000fe200078ec0ff */
[----:B------:R-:W-:Y:S01]  /*6a40*/  FMUL.FTZ R19, R132, R155 ;  /* 0x0000009b84137220 */ /* 0x000fe20000410000 */
[----:B------:R-:W-:Y:S01]  /*6a50*/  SHF.R.U32.HI R0, RZ, 0x8, R0 ;  /* 0x00000008ff007819 */ /* 0x000fe20000011600 */
[----:B--2---:R-:W-:Y:S01]  /*6a60*/  FMUL.FTZ R32, R3, R156 ;  /* 0x0000009c03207220 */ /* 0x004fe20000410000 */
[C---:B------:R-:W-:Y:S01]  /*6a70*/  LOP3.LUT R8, R6.reuse, 0xffff, RZ, 0xc0, !PT ;  /* 0x0000ffff06087812 */ /* 0x040fe200078ec0ff */
[----:B------:R-:W-:Y:S01]  /*6a80*/  MUFU.EX2 R198, R34 ;  /* 0x0000002200c67308 */ /* 0x000fe20000000800 */
[----:B------:R-:W-:Y:S01]  /*6a90*/  LOP3.LUT R17, R6, 0xff, RZ, 0xc0, !PT ;  /* 0x000000ff06117812 */ /* 0x000fe200078ec0ff */
[C---:B------:R-:W-:Y:S01]  /*6aa0*/  FMUL.FTZ R100, R133.reuse, R100 ;  /* 0x0000006485647220 */ /* 0x040fe20000410000 */
[----:B------:R-:W-:Y:S01]  /*6ab0*/  SHF.R.U32.HI R11, RZ, 0x18, R6 ;  /* 0x00000018ff0b7819 */ /* 0x000fe20000011606 */
[----:B------:R-:W-:Y:S01]  /*6ac0*/  FMUL.FTZ R101, R133, R101 ;  /* 0x0000006585657220 */ /* 0x000fe20000410000 */
[----:B------:R-:W-:Y:S01]  /*6ad0*/  LOP3.LUT R6, R7, UR28, R196, 0x96, !PT ;  /* 0x0000001c07067c12 */ /* 0x000fe2000f8e96c4 */
[C---:B------:R-:W-:Y:S01]  /*6ae0*/  FMUL.FTZ R102, R132.reuse, R102 ;  /* 0x0000006684667220 */ /* 0x040fe20000410000 */
[----:B------:R-:W-:Y:S01]  /*6af0*/  SHF.R.U32.HI R8, RZ, 0x8, R8 ;  /* 0x00000008ff087819 */ /* 0x000fe20000011608 */
[----:B------:R-:W-:Y:S01]  /*6b00*/  FMUL.FTZ R103, R132, R103 ;  /* 0x0000006784677220 */ /* 0x000fe20000410000 */
[----:B------:R-:W-:Y:S01]  /*6b10*/  LOP3.LUT R7, R16, 0xff, RZ, 0xc0, !PT ;  /* 0x000000ff10077812 */ /* 0x000fe200078ec0ff */
[----:B----4-:R-:W-:Y:S01]  /*6b20*/  FMUL.FTZ R33, R3, R157 ;  /* 0x0000009d03217220 */ /* 0x010fe20000410000 */
[----:B------:R-:W-:Y:S01]  /*6b30*/  PRMT R16, R10, 0x5410, R0 ;  /* 0x000054100a107816 */ /* 0x000fe20000000000 */
[----:B------:R-:W-:Y:S01]  /*6b40*/  MUFU.EX2 R200, R35 ;  /* 0x0000002300c87308 */ /* 0x000fe20000000800 */
[----:B------:R-:W-:Y:S01]  /*6b50*/  LOP3.LUT R0, R5, 0xffff, RZ, 0xc0, !PT ;  /* 0x0000ffff05007812 */ /* 0x000fe200078ec0ff */
[----:B------:R-:W-:Y:S01]  /*6b60*/  FMUL.FTZ R104, R3, R104 ;  /* 0x0000006803687220 */ /* 0x000fe20000410000 */
[----:B------:R-:W-:Y:S01]  /*6b70*/  PRMT R17, R17, 0x5410, R8 ;  /* 0x0000541011117816 */ /* 0x000fe20000000008 */
[----:B------:R-:W-:Y:S01]  /*6b80*/  FMUL.FTZ R105, R3, R105 ;  /* 0x0000006903697220 */ /* 0x000fe20000410000 */
[----:B------:R-:W-:Y:S01]  /*6b90*/  LOP3.LUT R8, R5, 0xff, RZ, 0xc0, !PT ;  /* 0x000000ff05087812 */ /* 0x000fe200078ec0ff */
[C---:B------:R-:W-:Y:S01]  /*6ba0*/  FMUL.FTZ R108, R133.reuse, R108 ;  /* 0x0000006c856c7220 */ /* 0x040fe20000410000 */
[----:B------:R-:W-:Y:S01]  /*6bb0*/  SHF.R.U32.HI R0, RZ, 0x8, R0 ;  /* 0x00000008ff007819 */ /* 0x000fe20000011600 */
[--C-:B------:R-:W-:Y:S01]  /*6bc0*/  HSET2.LE.AND R174, R17, R245.reuse, PT ;  /* 0x000000f511ae7233 */ /* 0x100fe20003803000 */
[--C-:B------:R-:W-:Y:S01]  /*6bd0*/  SHF.R.U32.HI R12, RZ, 0x18, R4.reuse ;  /* 0x00000018ff0c7819 */ /* 0x100fe20000011604 */
[----:B------:R-:W-:Y:S01]  /*6be0*/  FMUL.FTZ R17, R133, R153 ;  /* 0x0000009985117220 */ /* 0x000fe20000410000 */
[----:B------:R-:W-:Y:S01]  /*6bf0*/  PRMT R175, R7, 0x5410, R11 ;  /* 0x0000541007af7816 */ /* 0x000fe2000000000b */
[----:B------:R-:W-:Y:S01]  /*6c00*/  FMUL.FTZ R109, R133, R109 ;  /* 0x0000006d856d7220 */ /* 0x000fe20000410000 */
[----:B------:R-:W-:Y:S01]  /*6c10*/  SHF.R.U32.HI R9, RZ, 0x10, R4 ;  /* 0x00000010ff097819 */ /* 0x000fe20000011604 */
[----:B------:R-:W-:Y:S01]  /*6c20*/  FMUL.FTZ R110, R132, R110 ;  /* 0x0000006e846e7220 */ /* 0x000fe20000410000 */
[----:B------:R-:W-:Y:S01]  /*6c30*/  LOP3.LUT R4, R6, 0xffff, RZ, 0xc0, !PT ;  /* 0x0000ffff06047812 */ /* 0x000fe200078ec0ff */
[--C-:B------:R-:W-:Y:S01]  /*6c40*/  HSET2.LE.AND R175, R175, R245.reuse, PT ;  /* 0x000000f5afaf7233 */ /* 0x100fe20003803000 */
[----:B------:R-:W-:Y:S01]  /*6c50*/  SHF.R.U32.HI R7, RZ, 0x10, R6 ;  /* 0x00000010ff077819 */ /* 0x000fe20000011606 */
[----:B------:R-:W-:Y:S01]  /*6c60*/  FMUL.FTZ R111, R132, R111 ;  /* 0x0000006f846f7220 */ /* 0x000fe20000410000 */
        /* <DEDUP_REMOVED lines=11> */
[----:B------:R-:W1:Y:S01]  /*6d20*/  MUFU.EX2 R0, R0 ;  /* 0x0000000000007308 */ /* 0x000e620000000800 */
[----:B------:R-:W-:Y:S01]  /*6d30*/  PRMT R10, R10, 0x5410, R6 ;  /* 0x000054100a0a7816 */ /* 0x000fe20000000006 */
[C---:B------:R-:W-:Y:S01]  /*6d40*/  FMUL.FTZ R16, R133.reuse, R152 ;  /* 0x0000009885107220 */ /* 0x040fe20000410000 */
[----:B------:R-:W-:Y:S01]  /*6d50*/  PRMT R9, R4, 0x5410, R9 ;  /* 0x0000541004097816 */ /* 0x000fe20000000009 */
[----:B------:R-:W-:Y:S01]  /*6d60*/  FMUL.FTZ R113, R133, R113 ;  /* 0x0000007185717220 */ /* 0x000fe20000410000 */
[--C-:B------:R-:W-:Y:S01]  /*6d70*/  SHF.R.U32.HI R4, RZ, 0x10, R5.reuse ;  /* 0x00000010ff047819 */ /* 0x100fe20000011605 */
[--C-:B------:R-:W-:Y:S01]  /*6d80*/  HSET2.LE.AND R172, R10, R245.reuse, PT ;  /* 0x000000f50aac7233 */ /* 0x100fe20003803000 */
[----:B------:R-:W-:Y:S01]  /*6d90*/  SHF.R.U32.HI R7, RZ, 0x18, R5 ;  /* 0x00000018ff077819 */ /* 0x000fe20000011605 */
[--C-:B------:R-:W-:Y:S01]  /*6da0*/  HSET2.LE.AND R173, R9, R245.reuse, PT ;  /* 0x000000f509ad7233 */ /* 0x100fe20003803000 */
[----:B------:R-:W-:Y:S01]  /*6db0*/  LOP3.LUT R6, R4, 0xff, RZ, 0xc0, !PT ;  /* 0x000000ff04067812 */ /* 0x000fe200078ec0ff */
[C---:B------:R-:W-:Y:S01]  /*6dc0*/  FMUL.FTZ R114, R132.reuse, R114 ;  /* 0x0000007284727220 */ /* 0x040fe20000410000 */
[----:B------:R-:W-:Y:S01]  /*6dd0*/  F2FP.PACK_AB R4, R243, R244 ;  /* 0x000000f4f304723e */ /* 0x000fe200000000ff */
[----:B------:R-:W-:Y:S01]  /*6de0*/  FMUL.FTZ R115, R132, R115 ;  /* 0x0000007384737220 */ /* 0x000fe20000410000 */
[----:B------:R-:W-:Y:S01]  /*6df0*/  PRMT R6, R6, 0x5410, R7 ;  /* 0x0000541006067816 */ /* 0x000fe20000000007 */
[C---:B------:R-:W-:Y:S01]  /*6e00*/  FMUL.FTZ R120, R133.reuse, R120 ;  /* 0x0000007885787220 */ /* 0x040fe20000410000 */
[----:B------:R-:W-:Y:S01]  /*6e10*/  F2FP.PACK_AB R5, R242, R241 ;  /* 0x000000f1f205723e */ /* 0x000fe200000000ff */
[----:B------:R-:W-:Y:S01]  /*6e20*/  FMUL.FTZ R121, R133, R121 ;  /* 0x0000007985797220 */ /* 0x000fe20000410000 */
[----:B------:R-:W-:Y:S01]  /*6e30*/  LOP3.LUT R174, R174, R4, RZ, 0xc0, !PT ;  /* 0x00000004aeae7212 */ /* 0x000fe200078ec0ff */
[--C-:B------:R-:W-:Y:S01]  /*6e40*/  HSET2.LE.AND R181, R6, R245.reuse, PT ;  /* 0x000000f506b57233 */ /* 0x100fe20003803000 */
[----:B------:R-:W-:Y:S01]  /*6e50*/  LOP3.LUT R175, R175, R5, RZ, 0xc0, !PT ;  /* 0x00000005afaf7212 */ /* 0x000fe200078ec0ff */
[C---:B------:R-:W-:Y:S01]  /*6e60*/  FMUL.FTZ R122, R132.reuse, R122 ;  /* 0x0000007a847a7220 */ /* 0x040fe20000410000 */
[----:B------:R-:W-:Y:S01]  /*6e70*/  F2FP.PACK_AB R4, R239, R240 ;  /* 0x000000f0ef04723e */ /* 0x000fe200000000ff */
[----:B------:R-:W-:Y:S01]  /*6e80*/  FMUL.FTZ R123, R132, R123 ;  /* 0x0000007b847b7220 */ /* 0x000fe20000410000 */
[----:B------:R-:W-:Y:S01]  /*6e90*/  F2FP.PACK_AB R5, R237, R238 ;  /* 0x000000eeed05723e */ /* 0x000fe200000000ff */
[C---:B-1----:R-:W-:Y:S01]  /*6ea0*/  FMUL.FTZ R10, R0.reuse, R146 ;  /* 0x00000092000a7220 */ /* 0x042fe20000410000 */
        /* <DEDUP_REMOVED lines=13> */
[----:B------:R-:W1:Y:S01]  /*6f80*/  LDSM.16.MT88.4 R140, [R207+0xa000] ;  /* 0x00a00000cf8c783b */ /* 0x000e620000004200 */
[----:B------:R-:W-:Y:S01]  /*6f90*/  FMUL.FTZ R34, R0, R158 ;  /* 0x0000009e00227220 */ /* 0x000fe20000410000 */
[----:B------:R-:W-:Y:S01]  /*6fa0*/  LOP3.LUT R182, R8, R182, RZ, 0xc0, !PT ;  /* 0x000000b608b67212 */ /* 0x000fe200078ec0ff */
[----:B------:R-:W-:Y:S01]  /*6fb0*/  FMUL.FTZ R8, R3, R144 ;  /* 0x0000009003087220 */ /* 0x000fe20000410000 */
[--C-:B------:R-:W-:Y:S01]  /*6fc0*/  HSET2.LE.AND R9, R11, R245.reuse, PT ;  /* 0x000000f50b097233 */ /* 0x100fe20003803000 */
[-C--:B---3--:R-:W-:Y:S01]  /*6fd0*/  HMMA.16816.F32 R4, R172, R176.reuse, R4 ;  /* 0x000000b0ac04723c */ /* 0x088fe20000001804 */
[C---:B------:R-:W-:Y:S01]  /*6fe0*/  FMUL.FTZ R11, R0.reuse, R147 ;  /* 0x00000093000b7220 */ /* 0x040fe20000410000 */
[----:B------:R-:W-:Y:S01]  /*6ff0*/  LOP3.LUT R138, R197, UR14, R188, 0x96, !PT ;  /* 0x0000000ec58a7c12 */ /* 0x000fe2000f8e96bc */
[----:B------:R-:W-:Y:S01]  /*7000*/  FMUL.FTZ R12, R3, R148 ;  /* 0x00000094030c7220 */ /* 0x000fe20000410000 */
[----:B------:R-:W-:Y:S01]  /*7010*/  LOP3.LUT R183, R9, R183, RZ, 0xc0, !PT ;  /* 0x000000b709b77212 */ /* 0x000fe200078ec0ff */
[----:B------:R-:W-:Y:S02]  /*7020*/  FMUL.FTZ R9, R3, R145 ;  /* 0x0000009103097220 */ /* 0x000fe40000410000 */
[----:B------:R-:W2:Y:S01]  /*7030*/  LDSM.16.MT88.4 R144, [R210+0xa000] ;  /* 0x00a00000d290783b */ /* 0x000ea20000004200 */
[C---:B------:R-:W-:Y:S04]  /*7040*/  FMUL.FTZ R35, R0.reuse, R159 ;  /* 0x0000009f00237220 */ /* 0x040fe80000410000 */
[C---:B------:R-:W-:Y:S01]  /*7050*/  HMMA.16816.F32 R8, R180.reuse, R176, R8 ;  /* 0x000000b0b408723c */ /* 0x040fe20000001808 */
[C---:B------:R-:W-:Y:S02]  /*7060*/  FMUL.FTZ R42, R0.reuse, R42 ;  /* 0x0000002a002a7220 */ /* 0x040fe40000410000 */
[----:B------:R-:W-:Y:S01]  /*7070*/  LDSM.16.MT88.4 R156, [R207+0xa800] ;  /* 0x00a80000cf9c783b */ /* 0x000fe20000004200 */
[C---:B------:R-:W-:Y:S02]  /*7080*/  FMUL.FTZ R43, R0.reuse, R43 ;  /* 0x0000002b002b7220 */ /* 0x040fe40000410000 */
[C---:B------:R-:W-:Y:S02]  /*7090*/  FMUL.FTZ R46, R0.reuse, R46 ;  /* 0x0000002e002e7220 */ /* 0x040fe40000410000 */
[-C--:B------:R-:W-:Y:S01]  /*70a0*/  HMMA.16816.F32 R12, R180, R178.reuse, R12 ;  /* 0x000000b2b40c723c */ /* 0x080fe2000000180c */
[C---:B------:R-:W-:Y:S03]  /*70b0*/  FMUL.FTZ R47, R0.reuse, R47 ;  /* 0x0000002f002f7220 */ /* 0x040fe60000410000 */
[C---:B------:R-:W-:Y:S02]  /*70c0*/  FMUL.FTZ R58, R0.reuse, R58 ;  /* 0x0000003a003a7220 */ /* 0x040fe40000410000 */
[C---:B------:R-:W-:Y:S02]  /*70d0*/  FMUL.FTZ R59, R0.reuse, R59 ;  /* 0x0000003b003b7220 */ /* 0x040fe40000410000 */
[C---:B------:R-:W-:Y:S01]  /*70e0*/  HMMA.16816.F32 R16, R172.reuse, R178, R16 ;  /* 0x000000b2ac10723c */ /* 0x040fe20000001810 */
[C---:B------:R-:W-:Y:S03]  /*70f0*/  FMUL.FTZ R62, R0.reuse, R62 ;  /* 0x0000003e003e7220 */ /* 0x040fe60000410000 */
[C---:B------:R-:W-:Y:S02]  /*7100*/  FMUL.FTZ R63, R0.reuse, R63 ;  /* 0x0000003f003f7220 */ /* 0x040fe40000410000 */
[C---:B------:R-:W-:Y:S02]  /*7110*/  FMUL.FTZ R74, R0.reuse, R74 ;  /* 0x0000004a004a7220 */ /* 0x040fe40000410000 */
[-C--:B-1----:R-:W-:Y:S01]  /*7120*/  HMMA.16816.F32 R36, R172, R140.reuse, R36 ;  /* 0x0000008cac24723c */ /* 0x082fe20000001824 */
        /* <DEDUP_REMOVED lines=12> */
[----:B------:R-:W1:Y:S03]  /*71f0*/  LDSM.16.MT88.4 R140, [R209+0xa000] ;  /* 0x00a00000d18c783b */ /* 0x000e660000004200 */
[----:B------:R-:W-:Y:S04]  /*7200*/  IMAD.WIDE.U32 R138, R138, -0x2daee0ad, RZ ;  /* 0xd2511f538a8a7825 */ /* 0x000fe800078e00ff */
[-C--:B--2---:R-:W-:Y:S01]  /*7210*/  HMMA.16816.F32 R52, R172, R144.reuse, R52 ;  /* 0x00000090ac34723c */ /* 0x084fe20000001834 */
[----:B------:R-:W-:Y:S03]  /*7220*/  SHF.R.U32.HI R153, RZ, 0x10, R138 ;  /* 0x00000010ff997819 */ /* 0x000fe6000001168a */
[----:B------:R-:W-:Y:S01]  /*7230*/  LOP3.LUT R155, R138, 0xff, RZ, 0xc0, !PT ;  /* 0x000000ff8a9b7812 */ /* 0x000fe200078ec0ff */
[----:B------:R-:W-:Y:S01]  /*7240*/  FFMA.FTZ R149, R24, c[0x0][0x23c], -R186 ;  /* 0x00008f0018957a23 */ /* 0x000fe200000108ba */
[----:B------:R-:W-:Y:S01]  /*7250*/  SHF.R.U32.HI R154, RZ, 0x18, R138 ;  /* 0x00000018ff9a7819 */ /* 0x000fe2000001168a */
[----:B------:R-:W-:Y:S01]  /*7260*/  FMUL.FTZ R24, R133, R164 ;  /* 0x000000a485187220 */ /* 0x000fe20000410000 */
[C---:B------:R-:W-:Y:S01]  /*7270*/  HMMA.16816.F32 R56, R180.reuse, R144, R56 ;  /* 0x00000090b438723c */ /* 0x040fe20000001838 */
[--C-:B------:R-:W-:Y:S01]  /*7280*/  FFMA.FTZ R150, R26, c[0x0][0x23c], -R185.reuse ;  /* 0x00008f001a967a23 */ /* 0x100fe200000108b9 */
[----:B------:R-:W-:Y:S02]  /*7290*/  MUFU.EX2 R187, R149 ;  /* 0x0000009500bb7308 */ /* 0x000fe40000000800 */
[----:B------:R-:W-:Y:S01]  /*72a0*/  FMUL.FTZ R26, R132, R166 ;  /* 0x000000a6841a7220 */ /* 0x000fe20000410000 */
[----:B------:R-:W-:Y:S01]  /*72b0*/  LOP3.LUT R148, R139, UR27, R190, 0x96, !PT ;  /* 0x0000001b8b947c12 */ /* 0x000fe2000f8e96be */
[C---:B------:R-:W-:Y:S01]  /*72c0*/  FMUL.FTZ R128, R133.reuse, R128 ;  /* 0x0000008085807220 */ /* 0x040fe20000410000 */
[----:B------:R-:W-:Y:S01]  /*72d0*/  LOP3.LUT R139, R138, 0xffff, RZ, 0xc0, !PT ;  /* 0x0000ffff8a8b7812 */ /* 0x000fe200078ec0ff */
[-C--:B------:R-:W-:Y:S01]  /*72e0*/  HMMA.16816.F32 R60, R180, R146.reuse, R60 ;  /* 0x00000092b43c723c */ /* 0x080fe2000000183c */
[----:B------:R-:W-:Y:S03]  /*72f0*/  FMUL.FTZ R129, R133, R129 ;  /* 0x0000008185817220 */ /* 0x000fe60000410000 */
[C---:B------:R-:W-:Y:S02]  /*7300*/  FMUL.FTZ R130, R132.reuse, R130 ;  /* 0x0000008284827220 */ /* 0x040fe40000410000 */
[----:B------:R-:W-:Y:S02]  /*7310*/  FMUL.FTZ R131, R132, R131 ;  /* 0x0000008384837220 */ /* 0x000fe40000410000 */
[C---:B------:R-:W-:Y:S01]  /*7320*/  HMMA.16816.F32 R64, R172.reuse, R146, R64 ;  /* 0x00000092ac40723c */ /* 0x040fe20000001840 */
[----:B------:R-:W2:Y:S03]  /*7330*/  LDSM.16.MT88.4 R144, [R205+0xb000] ;  /* 0x00b00000cd90783b */ /* 0x000ea60000004200 */
[--C-:B------:R-:W-:Y:S02]  /*7340*/  FFMA.FTZ R28, R28, c[0x0][0x23c], -R186.reuse ;  /* 0x00008f001c1c7a23 */ /* 0x100fe400000108ba */
[--C-:B------:R-:W-:Y:S02]  /*7350*/  FFMA.FTZ R29, R29, c[0x0][0x23c], -R186.reuse ;  /* 0x00008f001d1d7a23 */ /* 0x100fe400000108ba */
[----:B------:R-:W-:Y:S01]  /*7360*/  FFMA.FTZ R186, R25, c[0x0][0x23c], -R186 ;  /* 0x00008f0019ba7a23 */ /* 0x000fe200000108ba */
[-C--:B-1----:R-:W-:Y:S01]  /*7370*/  HMMA.16816.F32 R68, R172, R140.reuse, R68 ;  /* 0x0000008cac44723c */ /* 0x082fe20000001844 */
[----:B------:R-:W-:Y:S02]  /*7380*/  MUFU.EX2 R195, R29 ;  /* 0x0000001d00c37308 */ /* 0x000fe40000000800 */
[----:B------:R-:W-:Y:S02]  /*7390*/  FMUL.FTZ R25, R133, R165 ;  /* 0x000000a585197220 */ /* 0x000fe40000410000 */
[--C-:B------:R-:W-:Y:S02]  /*73a0*/  FFMA.FTZ R30, R30, c[0x0][0x23c], -R185.reuse ;  /* 0x00008f001e1e7a23 */ /* 0x100fe400000108b9 */
[--C-:B------:R-:W-:Y:S01]  /*73b0*/  FFMA.FTZ R31, R31, c[0x0][0x23c], -R185.reuse ;  /* 0x00008f001f1f7a23 */ /* 0x100fe200000108b9 */
[C---:B------:R-:W-:Y:S01]  /*73c0*/  HMMA.16816.F32 R72, R180.reuse, R140, R72 ;  /* 0x0000008cb448723c */ /* 0x040fe20000001848 */
[----:B------:R-:W-:Y:S02]  /*73d0*/  FFMA.FTZ R185, R27, c[0x0][0x23c], -R185 ;  /* 0x00008f001bb97a23 */ /* 0x000fe400000108b9 */
[----:B------:R1:W-:Y:S01]  /*73e0*/  MUFU.EX2 R196, R28 ;  /* 0x0000001c00c47308 */ /* 0x0003e20000000800 */
[----:B------:R-:W-:Y:S02]  /*73f0*/  FMUL.FTZ R27, R132, R167 ;  /* 0x000000a7841b7220 */ /* 0x000fe40000410000 */
[----:B------:R-:W-:Y:S01]  /*7400*/  LDSM.16.MT88.4 R164, [R210+0xb800] ;  /* 0x00b80000d2a4783b */ /* 0x000fe20000004200 */
[C---:B------:R-:W-:Y:S01]  /*7410*/  FMUL.FTZ R124, R3.reuse, R124 ;  /* 0x0000007c037c7220 */ /* 0x040fe20000410000 */
[-C--:B------:R-:W-:Y:S01]  /*7420*/  HMMA.16816.F32 R76, R180, R142.reuse, R76 ;  /* 0x0000008eb44c723c */ /* 0x080fe2000000184c */
[----:B------:R-:W-:Y:S03]  /*7430*/  FMUL.FTZ R125, R3, R125 ;  /* 0x0000007d037d7220 */ /* 0x000fe60000410000 */
[C---:B------:R-:W-:Y:S01]  /*7440*/  FMUL.FTZ R126, R0.reuse, R126 ;  /* 0x0000007e007e7220 */ /* 0x040fe20000410000 */
[----:B------:R3:W-:Y:S01]  /*7450*/  MUFU.EX2 R189, R30 ;  /* 0x0000001e00bd7308 */ /* 0x0007e20000000800 */
[----:B------:R-:W-:Y:S02]  /*7460*/  FMUL.FTZ R127, R0, R127 ;  /* 0x0000007f007f7220 */ /* 0x000fe40000410000 */
[C---:B------:R-:W-:Y:S01]  /*7470*/  HMMA.16816.F32 R80, R172.reuse, R142, R80 ;  /* 0x0000008eac50723c */ /* 0x040fe20000001850 */
[----:B------:R-:W4:Y:S03]  /*7480*/  LDSM.16.MT88.4 R140, [R207+0xb000] ;  /* 0x00b00000cf8c783b */ /* 0x000f260000004200 */
[--C-:B------:R-:W-:Y:S02]  /*7490*/  FFMA.FTZ R20, R20, c[0x0][0x23c], -R137.reuse ;  /* 0x00008f0014147a23 */ /* 0x100fe40000010889 */
[--C-:B------:R-:W-:Y:S01]  /*74a0*/  FFMA.FTZ R22, R22, c[0x0][0x23c], -R184.reuse ;  /* 0x00008f0016167a23 */ /* 0x100fe200000108b8 */
[----:B------:R-:W-:Y:S01]  /*74b0*/  MUFU.EX2 R188, R31 ;  /* 0x0000001f00bc7308 */ /* 0x000fe20000000800 */
[-C--:B--2---:R-:W-:Y:S01]  /*74c0*/  HMMA.16816.F32 R84, R172, R144.reuse, R84 ;  /* 0x00000090ac54723c */ /* 0x084fe20000001854 */
[----:B------:R-:W-:Y:S03]  /*74d0*/  FFMA.FTZ R184, R23, c[0x0][0x23c], -R184 ;  /* 0x00008f0017b87a23 */ /* 0x000fe600000108b8 */
[----:B-1----:R-:W-:Y:S01]  /*74e0*/  LOP3.LUT R28, R199, UR14, R192, 0x96, !PT ;  /* 0x0000000ec71c7c12 */ /* 0x002fe2000f8e96c0 */
[----:B------:R-:W-:Y:S02]  /*74f0*/  FMUL.FTZ R23, R0, R163 ;  /* 0x000000a300177220 */ /* 0x000fe40000410000 */
[----:B------:R-:W-:Y:S01]  /*7500*/  FFMA.FTZ R137, R21, c[0x0][0x23c], -R137 ;  /* 0x00008f0015897a23 */ /* 0x000fe20000010889 */
[C---:B------:R-:W-:Y:S01]  /*7510*/  HMMA.16816.F32 R88, R180.reuse, R144, R88 ;  /* 0x00000090b458723c */ /* 0x040fe20000001858 */
[----:B------:R-:W-:Y:S01]  /*7520*/  IMAD.WIDE.U32 R28, R28, -0x2daee0ad, RZ ;  /* 0xd2511f531c1c7825 */ /* 0x000fe200078e00ff */
[----:B------:R1:W-:Y:S03]  /*7530*/  MUFU.EX2 R191, R22 ;  /* 0x0000001600bf7308 */ /* 0x0003e60000000800 */
[C---:B------:R-:W-:Y:S01]  /*7540*/  FMUL.FTZ R21, R3.reuse, R161 ;  /* 0x000000a103157220 */ /* 0x040fe20000410000 */
[----:B------:R-:W-:Y:S01]  /*7550*/  LOP3.LUT R152, R28, 0xff, RZ, 0xc0, !PT ;  /* 0x000000ff1c987812 */ /* 0x000fe200078ec0ff */
[C---:B------:R-:W-:Y:S01]  /*7560*/  FMUL.FTZ R116, R3.reuse, R116 ;  /* 0x0000007403747220 */ /* 0x040fe20000410000 */
[-C--:B------:R-:W-:Y:S01]  /*7570*/  HMMA.16816.F32 R92, R180, R146.reuse, R92 ;  /* 0x00000092b45c723c */ /* 0x080fe2000000185c */
[----:B------:R-:W-:Y:S03]  /*7580*/  SHF.R.U32.HI R151, RZ, 0x18, R28 ;  /* 0x00000018ff977819 */ /* 0x000fe6000001161c */
[----:B------:R-:W2:Y:S01]  /*7590*/  MUFU.EX2 R190, R184 ;  /* 0x000000b800be7308 */ /* 0x000ea20000000800 */
[----:B------:R-:W-:Y:S02]  /*75a0*/  FMUL.FTZ R117, R3, R117 ;  /* 0x0000007503757220 */ /* 0x000fe40000410000 */
[C---:B------:R-:W-:Y:S01]  /*75b0*/  FMUL.FTZ R118, R0.reuse, R118 ;  /* 0x0000007600767220 */ /* 0x040fe20000410000 */
[C---:B------:R-:W-:Y:S01]  /*75c0*/  HMMA.16816.F32 R96, R172.reuse, R146, R96 ;  /* 0x00000092ac60723c */ /* 0x040fe20000001860 */
[----:B------:R-:W5:Y:S03]  /*75d0*/  LDSM.16.MT88.4 R144, [R210+0xb000] ;  /* 0x00b00000d290783b */ /* 0x000f660000004200 */
[C---:B------:R-:W-:Y:S02]  /*75e0*/  FMUL.FTZ R119, R0.reuse, R119 ;  /* 0x0000007700777220 */ /* 0x040fe40000410000 */
[----:B------:R-:W-:Y:S01]  /*75f0*/  MUFU.EX2 R184, R150 ;  /* 0x0000009600b87308 */ /* 0x000fe20000000800 */
[C---:B---3--:R-:W-:Y:S01]  /*7600*/  FMUL.FTZ R30, R0.reuse, R170 ;  /* 0x000000aa001e7220 */ /* 0x048fe20000410000 */
[-C--:B----4-:R-:W-:Y:S01]  /*7610*/  HMMA.16816.F32 R100, R172, R140.reuse, R100 ;  /* 0x0000008cac64723c */ /* 0x090fe20000001864 */
[C---:B-1----:R-:W-:Y:S03]  /*7620*/  FMUL.FTZ R22, R0.reuse, R162 ;  /* 0x000000a200167220 */ /* 0x042fe60000410000 */
[----:B------:R-:W-:Y:S04]  /*7630*/  FMUL.FTZ R31, R0, R171 ;  /* 0x000000ab001f7220 */ /* 0x000fe80000410000 */
[----:B------:R1:W-:Y:S01]  /*7640*/  MUFU.EX2 R192, R20 ;  /* 0x0000001400c07308 */ /* 0x0003e20000000800 */
[C---:B------:R-:W-:Y:S03]  /*7650*/  HMMA.16816.F32 R32, R180.reuse, R140, R32 ;  /* 0x0000008cb420723c */ /* 0x040fe60000001820 */
[----:B------:R-:W-:Y:S02]  /*7660*/  FFMA.FTZ R133, R133, R228, R240 ;  /* 0x000000e485857223 */ /* 0x000fe400000100f0 */
[----:B------:R-:W-:Y:S02]  /*7670*/  FFMA.FTZ R132, R132, R227, R238 ;  /* 0x000000e384847223 */ /* 0x000fe400000100ee */
[----:B------:R-:W-:Y:S01]  /*7680*/  FFMA.FTZ R0, R0, R225, R230 ;  /* 0x000000e100007223 */ /* 0x000fe200000100e6 */
[-C--:B------:R-:W-:Y:S01]  /*7690*/  HMMA.16816.F32 R104, R180, R142.reuse, R104 ;  /* 0x0000008eb468723c */ /* 0x080fe20000001868 */
[----:B------:R3:W4:Y:S03]  /*76a0*/  MUFU.EX2 R193, R137 ;  /* 0x0000008900c17308 */ /* 0x0007260000000800 */
[----:B------:R-:W-:Y:S02]  /*76b0*/  FADD.FTZ R133, R239, R133 ;  /* 0x00000085ef857221 */ /* 0x000fe40000010000 */
[----:B------:R-:W-:Y:S02]  /*76c0*/  FADD.FTZ R0, R229, R0 ;  /* 0x00000000e5007221 */ /* 0x000fe40000010000 */
[C---:B------:R-:W-:Y:S01]  /*76d0*/  HMMA.16816.F32 R108, R172.reuse, R142, R108 ;  /* 0x0000008eac6c723c */ /* 0x040fe2000000186c */
[----:B------:R-:W2:Y:S02]  /*76e0*/  LDSM.16.MT88.4 R140, [R209+0xb000] ;  /* 0x00b00000d18c783b */ /* 0x000ea40000004200 */
[----:B------:R-:W2:Y:S01]  /*76f0*/  MUFU.EX2 R186, R186 ;  /* 0x000000ba00ba7308 */ /* 0x000ea20000000800 */
[----:B------:R-:W-:Y:S02]  /*7700*/  FADD.FTZ R0, R222, R0 ;  /* 0x00000000de007221 */ /* 0x000fe40000010000 */
[----:B-1----:R-:W-:Y:S02]  /*7710*/  FMUL.FTZ R20, R3, R160 ;  /* 0x000000a003147220 */ /* 0x002fe40000410000 */
[-C--:B-----5:R-:W-:Y:S01]  /*7720*/  HMMA.16816.F32 R112, R172, R144.reuse, R112 ;  /* 0x00000090ac70723c */ /* 0x0a0fe20000001870 */
[----:B------:R-:W-:Y:S04]  /*7730*/  FADD.FTZ R0, R203, R0 ;  /* 0x00000000cb007221 */ /* 0x000fe80000010000 */
[----:B------:R-:W1:Y:S03]  /*7740*/  MUFU.EX2 R185, R185 ;  /* 0x000000b900b97308 */ /* 0x000e660000000800 */
[C---:B------:R-:W-:Y:S01]  /*7750*/  HMMA.16816.F32 R116, R180.reuse, R144, R116 ;  /* 0x00000090b474723c */ /* 0x040fe20000001874 */
[----:B---3--:R-:W-:Y:S03]  /*7760*/  LOP3.LUT R137, R29, UR27, R194, 0x96, !PT ;  /* 0x0000001b1d897c12 */ /* 0x008fe6000f8e96c2 */
[----:B------:R-:W-:Y:S03]  /*7770*/  LOP3.LUT R29, R28, 0xffff, RZ, 0xc0, !PT ;  /* 0x0000ffff1c1d7812 */ /* 0x000fe600078ec0ff */
[----:B------:R-:W-:Y:S01]  /*7780*/  SHF.R.U32.HI R145, RZ, 0x8, R139 ;  /* 0x00000008ff917819 */ /* 0x000fe2000001168b */
[-C--:B------:R-:W-:Y:S01]  /*7790*/  HMMA.16816.F32 R20, R180, R146.reuse, R20 ;  /* 0x00000092b414723c */ /* 0x080fe20000001814 */
[C---:B------:R-:W-:Y:S03]  /*77a0*/  LOP3.LUT R139, R148.reuse, 0xff, RZ, 0xc0, !PT ;  /* 0x000000ff948b7812 */ /* 0x040fe600078ec0ff */
[----:B------:R-:W-:Y:S02]  /*77b0*/  PRMT R145, R155, 0x5410, R145 ;  /* 0x000054109b917816 */ /* 0x000fe40000000091 */
[----:B------:R-:W-:Y:S02]  /*77c0*/  SHF.R.U32.HI R144, RZ, 0x10, R28 ;  /* 0x00000010ff907819 */ /* 0x000fe4000001161c */
[C---:B------:R-:W-:Y:S01]  /*77d0*/  HMMA.16816.F32 R120, R172.reuse, R146, R120 ;  /* 0x00000092ac78723c */ /* 0x040fe20000001878 */
[----:B------:R-:W-:Y:S03]  /*77e0*/  LOP3.LUT R28, R148, 0xffff, RZ, 0xc0, !PT ;  /* 0x0000ffff941c7812 */ /* 0x000fe600078ec0ff */
[--C-:B------:R-:W-:Y:S01]  /*77f0*/  HSET2.LE.AND R178, R145, R245.reuse, PT ;  /* 0x000000f591b27233 */ /* 0x100fe20003803000 */
[----:B------:R-:W-:Y:S02]  /*7800*/  LOP3.LUT R144, R144, 0xff, RZ, 0xc0, !PT ;  /* 0x000000ff90907812 */ /* 0x000fe400078ec0ff */
[----:B------:R-:W-:Y:S01]  /*7810*/  LOP3.LUT R147, R153, 0xff, RZ, 0xc0, !PT ;  /* 0x000000ff99937812 */ /* 0x000fe200078ec0ff */
[-C--:B--2---:R-:W-:Y:S01]  /*7820*/  HMMA.16816.F32 R24, R172, R140.reuse, R24 ;  /* 0x0000008cac18723c */ /* 0x084fe20000001818 */
[----:B------:R-:W-:Y:S03]  /*7830*/  SHF.R.U32.HI R146, RZ, 0x8, R29 ;  /* 0x00000008ff927819 */ /* 0x000fe6000001161d */
[----:B------:R-:W-:Y:S01]  /*7840*/  FMUL.FTZ R29, R3, R169 ;  /* 0x000000a9031d7220 */ /* 0x000fe20000410000 */
[----:B------:R-:W-:Y:S02]  /*7850*/  PRMT R147, R147, 0x5410, R154 ;  /* 0x0000541093937816 */ /* 0x000fe4000000009a */
[----:B------:R-:W-:Y:S02]  /*7860*/  PRMT R146, R152, 0x5410, R146 ;  /* 0x0000541098927816 */ /* 0x000fe40000000092 */
[----:B------:R-:W2:Y:S03]  /*7870*/  LDSM.16.MT88.4 R152, [R205+0xa800] ;  /* 0x00a80000cd98783b */ /* 0x000ea60000004200 */
[----:B------:R-:W-:Y:S01]  /*7880*/  SHF.R.U32.HI R138, RZ, 0x8, R28 ;  /* 0x00000008ff8a7819 */ /* 0x000fe2000001161c */
[----:B------:R-:W-:Y:S01]  /*7890*/  FMUL.FTZ R28, R3, R168 ;  /* 0x000000a8031c7220 */ /* 0x000fe20000410000 */
[----:B------:R-:W-:Y:S01]  /*78a0*/  PRMT R149, R144, 0x5410, R151 ;  /* 0x0000541090957816 */ /* 0x000fe20000000097 */
[--C-:B------:R-:W-:Y:S01]  /*78b0*/  HSET2.LE.AND R179, R147, R245.reuse, PT ;  /* 0x000000f593b37233 */ /* 0x100fe20003803000 */
[----:B------:R-:W-:Y:S01]  /*78c0*/  LOP3.LUT R144, R137, 0xff, RZ, 0xc0, !PT ;  /* 0x000000ff89907812 */ /* 0x000fe200078ec0ff */
[----:B------:R-:W-:Y:S01]  /*78d0*/  FFMA.FTZ R3, R3, R226, R236 ;  /* 0x000000e203037223 */ /* 0x000fe200000100ec */
[----:B------:R-:W-:Y:S02]  /*78e0*/  PRMT R176, R139, 0x5410, R138 ;  /* 0x000054108bb07816 */ /* 0x000fe4000000008a */
[C---:B------:R-:W-:Y:S01]  /*78f0*/  HMMA.16816.F32 R28, R180.reuse, R140, R28 ;  /* 0x0000008cb41c723c */ /* 0x040fe2000000181c */
[--C-:B------:R-:W-:Y:S02]  /*7900*/  SHF.R.U32.HI R139, RZ, 0x10, R137.reuse ;  /* 0x00000010ff8b7819 */ /* 0x100fe40000011689 */
[----:B------:R-:W-:Y:S01]  /*7910*/  LOP3.LUT R138, R137, 0xffff, RZ, 0xc0, !PT ;  /* 0x0000ffff898a7812 */ /* 0x000fe200078ec0ff */
[--C-:B------:R-:W-:Y:S01]  /*7920*/  HSET2.LE.AND R176, R176, R245.reuse, PT ;  /* 0x000000f5b0b07233 */ /* 0x100fe20003803000 */
[----:B------:R-:W-:Y:S02]  /*7930*/  LOP3.LUT R139, R139, 0xff, RZ, 0xc0, !PT ;  /* 0x000000ff8b8b7812 */ /* 0x000fe400078ec0ff */
[--C-:B------:R-:W-:Y:S01]  /*7940*/  SHF.R.U32.HI R140, RZ, 0x10, R148.reuse ;  /* 0x00000010ff8c7819 */ /* 0x100fe20000011694 */
[-C--:B------:R-:W-:Y:S01]  /*7950*/  HMMA.16816.F32 R124, R180, R142.reuse, R124 ;  /* 0x0000008eb47c723c */ /* 0x080fe2000000187c */
[----:B------:R-:W-:Y:S03]  /*7960*/  SHF.R.U32.HI R148, RZ, 0x18, R148 ;  /* 0x00000018ff947819 */ /* 0x000fe60000011694 */
[----:B------:R-:W-:Y:S02]  /*7970*/  LOP3.LUT R140, R140, 0xff, RZ, 0xc0, !PT ;  /* 0x000000ff8c8c7812 */ /* 0x000fe400078ec0ff */
        /* <DEDUP_REMOVED lines=9> */
[----:B------:R-:W-:Y:S04]  /*7a10*/  PRMT R141, R139, 0x5410, R141 ;  /* 0x000054108b8d7816 */ /* 0x000fe8000000008d */
[----:B------:R-:W-:Y:S01]  /*7a20*/  LOP3.LUT R178, R178, R137, RZ, 0xc0, !PT ;  /* 0x00000089b2b27212 */ /* 0x000fe200078ec0ff */
[--C-:B------:R-:W-:Y:S01]  /*7a30*/  HSET2.LE.AND R181, R141, R245.reuse, PT ;  /* 0x000000f58db57233 */ /* 0x100fe20003803000 */
[----:B------:R-:W-:Y:S02]  /*7a40*/  F2FP.PACK_AB R140, R190, R191 ;  /* 0x000000bfbe8c723e */ /* 0x000fe400000000ff */
[----:B------:R-:W-:Y:S02]  /*7a50*/  F2FP.PACK_AB R137, R200, R198 ;  /* 0x000000c6c889723e */ /* 0x000fe400000000ff */
[----:B----4-:R-:W-:Y:S02]  /*7a60*/  F2FP.PACK_AB R139, R193, R192 ;  /* 0x000000c0c18b723e */ /* 0x010fe400000000ff */
[----:B------:R-:W-:Y:S02]  /*7a70*/  PRMT R144, R144, 0x5410, R138 ;  /* 0x0000541090907816 */ /* 0x000fe4000000008a */
[----:B------:R-:W-:Y:S02]  /*7a80*/  LOP3.LUT R179, R179, R137, RZ, 0xc0, !PT ;  /* 0x00000089b3b37212 */ /* 0x000fe400078ec0ff */
[----:B------:R-:W-:Y:S01]  /*7a90*/  LOP3.LUT R176, R176, R139, RZ, 0xc0, !PT ;  /* 0x0000008bb0b07212 */ /* 0x000fe200078ec0ff */
[----:B------:R-:W-:Y:S01]  /*7aa0*/  HSET2.LE.AND R180, R144, R245, PT ;  /* 0x000000f590b47233 */ /* 0x000fe20003803000 */
[----:B------:R-:W-:Y:S02]  /*7ab0*/  LOP3.LUT R177, R177, R140, RZ, 0xc0, !PT ;  /* 0x0000008cb1b17212 */ /* 0x000fe400078ec0ff */
[----:B------:R-:W-:Y:S02]  /*7ac0*/  F2FP.PACK_AB R138, R195, R196 ;  /* 0x000000c4c38a723e */ /* 0x000fe400000000ff */
[----:B------:R-:W-:Y:S02]  /*7ad0*/  F2FP.PACK_AB R137, R188, R189 ;  /* 0x000000bdbc89723e */ /* 0x000fe400000000ff */
[----:B------:R-:W-:Y:S01]  /*7ae0*/  LOP3.LUT R182, R182, R138, RZ, 0xc0, !PT ;  /* 0x0000008ab6b67212 */ /* 0x000fe200078ec0ff */
[-C--:B--2---:R-:W-:Y:S01]  /*7af0*/  HMMA.16816.F32 R140, R176, R152.reuse, R4 ;  /* 0x00000098b08c723c */ /* 0x084fe20000001804 */
[----:B------:R-:W-:Y:S01]  /*7b00*/  F2FP.PACK_AB R138, R186, R187 ;  /* 0x000000bbba8a723e */ /* 0x000fe200000000ff */
[----:B------:R-:W2:Y:S01]  /*7b10*/  LDSM.16.MT88.4 R4, [R210+0xa800] ;  /* 0x00a80000d204783b */ /* 0x000ea20000004200 */
[----:B-1----:R-:W-:Y:S02]  /*7b20*/  F2FP.PACK_AB R139, R185, R184 ;  /* 0x000000b8b98b723e */ /* 0x002fe400000000ff */
[----:B------:R-:W-:Y:S02]  /*7b30*/  LOP3.LUT R183, R183, R137, RZ, 0xc0, !PT ;  /* 0x00000089b7b77212 */ /* 0x000fe400078ec0ff */
[----:B------:R-:W-:Y:S02]  /*7b40*/  LOP3.LUT R180, R180, R138, RZ, 0xc0, !PT ;  /* 0x0000008ab4b47212 */ /* 0x000fe400078ec0ff */
[----:B------:R-:W-:Y:S03]  /*7b50*/  LOP3.LUT R181, R181, R139, RZ, 0xc0, !PT ;  /* 0x0000008bb5b57212 */ /* 0x000fe600078ec0ff */
[----:B------:R-:W-:Y:S02]  /*7b60*/  MOV R138, R2 ;  /* 0x00000002008a7202 */ /* 0x000fe40000000f00 */
[----:B------:R-:W-:Y:S02]  /*7b70*/  MOV R137, R134 ;  /* 0x0000008600897202 */ /* 0x000fe40000000f00 */
[C---:B------:R-:W-:Y:S01]  /*7b80*/  HMMA.16816.F32 R144, R180.reuse, R152, R8 ;  /* 0x00000098b490723c */ /* 0x040fe20000001808 */
[----:B------:R-:W1:Y:S07]  /*7b90*/  LDSM.16.MT88.4 R8, [R209+0xa800] ;  /* 0x00a80000d108783b */ /* 0x000e6e0000004200 */
        /* <DEDUP_REMOVED lines=18> */
[-C--:B-1----:R-:W-:Y:S01]  /*7cc0*/  HMMA.16816.F32 R68, R176, R8.reuse, R68 ;  /* 0x00000008b044723c */ /* 0x082fe20000001844 */
        /* <DEDUP_REMOVED lines=40> */
.L_x_1357:
        /* <DEDUP_REMOVED lines=407> */
[----:B---34-:R-:W-:Y:S02]  /*98c0*/  SHF.R.S32.HI R2, RZ, 0x1f, R17 ;  /* 0x0000001fff027819 */ /* 0x018fe40000011411 */
        /* <DEDUP_REMOVED lines=38> */
.L_x_1362:
[----:B---34-:R-:W-:Y:S05]  /*9b30*/  BSYNC B0 ;  /* 0x0000000000007941 */ /* 0x018fea0003800000 */
.L_x_1361:
[----:B------:R-:W3:Y:S01]  /*9b40*/  S2R R10, SR_CTAID.Z ;  /* 0x00000000000a7919 */ /* 0x000ee20000002700 */
[----:B------:R-:W-:Y:S01]  /*9b50*/  LEA.HI R3, R16, R15, RZ, 0x3 ;  /* 0x0000000f10037211 */ /* 0x000fe200078f18ff */
[----:B------:R-:W-:Y:S01]  /*9b60*/  USHF.R.S32.HI UR6, URZ, 0x1f, UR11 ;  /* 0x0000001f3f067899 */ /* 0x000fe2000801140b */
[----:B------:R-:W-:Y:S01]  /*9b70*/  SHF.R.S32.HI R0, RZ, 0x1f, R246 ;  /* 0x0000001fff007819 */ /* 0x000fe200000114f6 */
[----:B------:R-:W-:Y:S01]  /*9b80*/  ULDC.64 UR4, c[0x0][0x1f0] ;  /* 0x00007c0000047ab9 */ /* 0x000fe20000000a00 */
[----:B------:R-:W-:Y:S01]  /*9b90*/  IADD3 R2, P0, R246, UR14, RZ ;  /* 0x0000000ef6027c10 */ /* 0x000fe2000ff1e0ff */
[----:B------:R-:W-:Y:S01]  /*9ba0*/  UIMAD UR4, UR6, UR4, URZ ;  /* 0x00000004060472a4 */ /* 0x000fe2000f8e023f */
[----:B------:R-:W-:Y:S01]  /*9bb0*/  SHF.R.S32.HI R7, RZ, 0x3, R3 ;  /* 0x00000003ff077819 */ /* 0x000fe20000011403 */
[----:B------:R-:W-:Y:S01]  /*9bc0*/  BSSY B0, `(.L_x_1363) ;  /* 0x0000012000007945 */ /* 0x000fe20003800000 */
[----:B------:R-:W-:Y:S01]  /*9bd0*/  IADD3.X R3, R0, UR7, RZ, P0, !PT ;  /* 0x0000000700037c10 */ /* 0x000fe200087fe4ff */
[----:B------:R-:W-:Y:S01]  /*9be0*/  UIMAD UR4, UR11, UR5, UR4 ;  /* 0x000000050b0472a4 */ /* 0x000fe2000f8e0204 */
[----:B------:R-:W-:-:S03]  /*9bf0*/  ISETP.GE.AND P0, PT, R7, UR13, PT ;  /* 0x0000000d07007c0c */ /* 0x000fc6000bf06270 */
[----:B---3--:R-:W-:-:S05]  /*9c00*/  IMAD.WIDE.U32 R10, R10, c[0x0][0x1f0], R2 ;  /* 0x00007c000a0a7a25 */ /* 0x008fca00078e0002 */
[----:B------:R-:W-:-:S05]  /*9c10*/  IADD3 R9, R11, UR4, RZ ;  /* 0x000000040b097c10 */ /* 0x000fca000fffe0ff */
        /* <DEDUP_REMOVED lines=12> */
.L_x_1364:
[----:B------:R-:W-:Y:S05]  /*9ce0*/  BSYNC B0 ;  /* 0x0000000000007941 */ /* 0x000fea0003800000 */
.L_x_1363:
[----:B------:R-:W-:Y:S01]  /*9cf0*/  IADD3 R0, R7, 0x10, RZ ;  /* 0x0000001007007810 */ /* 0x000fe20007ffe0ff */
[----:B------:R-:W-:Y:S03]  /*9d00*/  BSSY B0, `(.L_x_1365) ;  /* 0x0000011000007945 */ /* 0x000fe60003800000 */
[----:B------:R-:W-:-:S13]  /*9d10*/  ISETP.GE.AND P0, PT, R0, UR13, PT ;  /* 0x0000000d00007c0c */ /* 0x000fda000bf06270 */
[----:B------:R-:W-:Y:S05]  /*9d20*/  @P0 BRA `(.L_x_1366) ;  /* 0x000000e000000947 */ /* 0x000fea0003800000 */
[----:B------:R-:W-:Y:S01]  /*9d30*/  IADD3 R6, P0, R248, 0x10, RZ ;  /* 0x00000010f8067810 */ /* 0x000fe20007f1e0ff */
[----:B---3--:R-:W-:Y:S01]  /*9d40*/  IMAD.MOV.U32 R2, RZ, RZ, R10 ;  /* 0x000000ffff027224 */ /* 0x008fe200078e000a */
        /* <DEDUP_REMOVED lines=12> */
.L_x_1366:
[----:B------:R-:W-:Y:S05]  /*9e10*/  BSYNC B0 ;  /* 0x0000000000007941 */ /* 0x000fea0003800000 */
.L_x_1365:
[----:B------:R-:W-:Y:S01]  /*9e20*/  IADD3 R0, R7, 0x20, RZ ;  /* 0x0000002007007810 */ /* 0x000fe20007ffe0ff */
[----:B------:R-:W-:Y:S03]  /*9e30*/  BSSY B0, `(.L_x_1367) ;  /* 0x0000011000007945 */ /* 0x000fe60003800000 */
[----:B------:R-:W-:-:S13]  /*9e40*/  ISETP.GE.AND P0, PT, R0, UR13, PT ;  /* 0x0000000d00007c0c */ /* 0x000fda000bf06270 */
[----:B------:R-:W-:Y:S05]  /*9e50*/  @P0 BRA `(.L_x_1368) ;  /* 0x000000e000000947 */ /* 0x000fea0003800000 */
[----:B------:R-:W-:Y:S01]  /*9e60*/  IADD3 R6, P0, R248, 0x20, RZ ;  /* 0x00000020f8067810 */ /* 0x000fe20007f1e0ff */
[----:B-1-3--:R-:W-:Y:S01]  /*9e70*/  IMAD.MOV.U32 R2, RZ, RZ, R10 ;  /* 0x000000ffff027224 */ /* 0x00afe200078e000a */
        /* <DEDUP_REMOVED lines=12> */
.L_x_1368:
[----:B------:R-:W-:Y:S05]  /*9f40*/  BSYNC B0 ;  /* 0x0000000000007941 */ /* 0x000fea0003800000 */
.L_x_1367:
        /* <DEDUP_REMOVED lines=18> */
.L_x_1370:
[----:B------:R-:W-:Y:S05]  /*a070*/  BSYNC B0 ;  /* 0x0000000000007941 */ /* 0x000fea0003800000 */
.L_x_1369:
[----:B------:R-:W4:Y:S01]  /*a080*/  LDL.LU R0, [R1+0x30] ;  /* 0x0000300001007983 */ /* 0x000f220000300800 */
[----:B------:R-:W-:Y:S01]  /*a090*/  BSSY B0, `(.L_x_1371) ;  /* 0x0000011000007945 */ /* 0x000fe20003800000 */
[----:B----4-:R-:W-:-:S13]  /*a0a0*/  ISETP.GE.AND P0, PT, R0, UR13, PT ;  /* 0x0000000d00007c0c */ /* 0x010fda000bf06270 */
        /* <DEDUP_REMOVED lines=15> */
.L_x_1372:
[----:B------:R-:W-:Y:S05]  /*a1a0*/  BSYNC B0 ;  /* 0x0000000000007941 */ /* 0x000fea0003800000 */
.L_x_1371:
        /* <DEDUP_REMOVED lines=18> */
.L_x_1374:
[----:B------:R-:W-:Y:S05]  /*a2d0*/  BSYNC B0 ;  /* 0x0000000000007941 */ /* 0x000fea0003800000 */
.L_x_1373:
        /* <DEDUP_REMOVED lines=18> */
.L_x_1376:
[----:B------:R-:W-:Y:S05]  /*a400*/  BSYNC B0 ;  /* 0x0000000000007941 */ /* 0x000fea0003800000 */
.L_x_1375:
[----:B------:R-:W4:Y:S02]  /*a410*/  LDL.LU R0, [R1+0x24] ;  /* 0x0000240001007983 */ /* 0x000f240000300800 */
[----:B----4-:R-:W-:-:S13]  /*a420*/  ISETP.GE.AND P0, PT, R0, UR13, PT ;  /* 0x0000000d00007c0c */ /* 0x010fda000bf06270 */
[----:B------:R-:W-:Y:S05]  /*a430*/  @P0 EXIT ;  /* 0x000000000000094d */ /* 0x000fea0003800000 */
[----:B------:R-:W-:Y:S01]  /*a440*/  IADD3 R6, P0, R248, 0x70, RZ ;  /* 0x00000070f8067810 */ /* 0x000fe20007f1e0ff */
[----:B-1-3--:R-:W-:Y:S01]  /*a450*/  IMAD.MOV.U32 R2, RZ, RZ, R10 ;  /* 0x000000ffff027224 */ /* 0x00afe200078e000a */
        /* <DEDUP_REMOVED lines=14> */
.L_x_1327:
        /* <DEDUP_REMOVED lines=19> */
[----:B------:R-:W-:Y:S01]  /*a670*/  @!UP4 UIMAD.WIDE.U32 UR22, UR12, UR4, URZ ;  /* 0x000000040c16c2a5 */ /* 0x000fe2000f8e003f */
[----:B------:R-:W-:Y:S01]  /*a680*/  IADD3 R23, R14, 0x40, RZ ;  /* 0x000000400e177810 */ /* 0x000fe20007ffe0ff */
        /* <DEDUP_REMOVED lines=54> */
.L_x_1378:
[----:B------:R-:W-:Y:S05]  /*a9f0*/  BSYNC B0 ;  /* 0x0000000000007941 */ /* 0x000fea0003800000 */
.L_x_1377:
        /* <DEDUP_REMOVED lines=18> */
.L_x_1380:
[----:B------:R-:W-:Y:S05]  /*ab20*/  BSYNC B0 ;  /* 0x0000000000007941 */ /* 0x000fea0003800000 */
.L_x_1379:
        /* <DEDUP_REMOVED lines=18> */
.L_x_1382:
[----:B------:R-:W-:Y:S05]  /*ac50*/  BSYNC B0 ;  /* 0x0000000000007941 */ /* 0x000fea0003800000 */
.L_x_1381:
        /* <DEDUP_REMOVED lines=18> */
.L_x_1384:
[----:B------:R-:W-:Y:S05]  /*ad80*/  BSYNC B0 ;  /* 0x0000000000007941 */ /* 0x000fea0003800000 */
.L_x_1383:
        /* <DEDUP_REMOVED lines=18> */
.L_x_1386:
[----:B------:R-:W-:Y:S05]  /*aeb0*/  BSYNC B0 ;  /* 0x0000000000007941 */ /* 0x000fea0003800000 */
.L_x_1385:
        /* <DEDUP_REMOVED lines=18> */
.L_x_1388:
[----:B------:R-:W-:Y:S05]  /*afe0*/  BSYNC B0 ;  /* 0x0000000000007941 */ /* 0x000fea0003800000 */
.L_x_1387:
        /* <DEDUP_REMOVED lines=18> */
.L_x_1390:
[----:B------:R-:W-:Y:S05]  /*b110*/  BSYNC B0 ;  /* 0x0000000000007941 */ /* 0x000fea0003800000 */
.L_x_1389:
        /* <DEDUP_REMOVED lines=18> */
.L_x_1392:
[----:B------:R-:W-:Y:S05]  /*b240*/  BSYNC B0 ;  /* 0x0000000000007941 */ /* 0x000fea0003800000 */
.L_x_1391:
        /* <DEDUP_REMOVED lines=67> */
.L_x_1393:
        /* <DEDUP_REMOVED lines=16> */
.L_x_2395:


//--------------------- .text._ZN5flash16flash_fwd_kernelI23Flash_fwd_kernel_traitsILi128ELi128ELi32ELi4ELb0ELb0EN7cutlass6half_tE19Flash_kernel_traitsILi128ELi128ELi32ELi4ES3_EELb1ELb0ELb1ELb0ELb0ELb0ELb0ELb0EEEvNS_16Flash_fwd_paramsE --------------------------
	.section	.text._ZN5flash16flash_fwd_kernelI23Flash_fwd_kernel_traitsILi128ELi128ELi32ELi4ELb0ELb0EN7cutlass6half_tE19Flash_kernel_traitsILi128ELi128ELi32ELi4ES3_EELb1ELb0ELb1ELb0ELb0ELb0ELb0ELb0EEEvNS_16Flash_fwd_paramsE,"ax",@progbits
	.sectioninfo	@"SHI_REGISTERS=255"
	.align	128
        .global         _ZN5flash16flash_fwd_kernelI23Flash_fwd_kernel_traitsILi128ELi128ELi32ELi4ELb0ELb0EN7cutlass6half_tE19Flash_kernel_traitsILi128ELi128ELi32ELi4ES3_EELb1ELb0ELb1ELb0ELb0ELb0ELb0ELb0EEEvNS_16Flash_fwd_paramsE
        .type           _ZN5flash16flash_fwd_kernelI23Flash_fwd_kernel_traitsILi128ELi128ELi32ELi4ELb0ELb0EN7cutlass6half_tE19Flash_kernel_traitsILi128ELi128ELi32ELi4ES3_EELb1ELb0ELb1ELb0ELb0ELb0ELb0ELb0EEEvNS_16Flash_fwd_paramsE,@function
        .size           _ZN5flash16flash_fwd_kernelI23Flash_fwd_kernel_traitsILi128ELi128ELi32ELi4ELb0ELb0EN7cutlass6half_tE19Flash_kernel_traitsILi128ELi128ELi32ELi4ES3_EELb1ELb0ELb1ELb0ELb0ELb0ELb0ELb0EEEvNS_16Flash_fwd_paramsE,(.L_x_2396 - _ZN5flash16flash_fwd_kernelI23Flash_fwd_kernel_traitsILi128ELi128ELi32ELi4ELb0ELb0EN7cutlass6half_tE19Flash_kernel_traitsILi128ELi128ELi32ELi4ES3_EELb1ELb0ELb1ELb0ELb0ELb0ELb0ELb0EEEvNS_16Flash_fwd_paramsE)
        .other          _ZN5flash16flash_fwd_kernelI23Flash_fwd_kernel_traitsILi128ELi128ELi32ELi4ELb0ELb0EN7cutlass6half_tE19Flash_kernel_traitsILi128ELi128ELi32ELi4ES3_EELb1ELb0ELb1ELb0ELb0ELb0ELb0ELb0EEEvNS_16Flash_fwd_paramsE,@"STO_CUDA_ENTRY STV_DEFAULT"
_ZN5flash16flash_fwd_kernelI23Flash_fwd_kernel_traitsILi128ELi128ELi32ELi4ELb0ELb0EN7cutlass6half_tE19Flash_kernel_traitsILi128ELi128ELi32ELi4ES3_EELb1ELb0ELb1ELb0ELb0ELb0ELb0ELb0EEEvNS_16Flash_fwd_paramsE:
.text._ZN5flash16flash_fwd_kernelI23Flash_fwd_kernel_traitsILi128ELi128ELi32ELi4ELb0ELb0EN7cutlass6half_tE19Flash_kernel_traitsILi128ELi128ELi32ELi4ES3_EELb1ELb0ELb1ELb0ELb0ELb0ELb0ELb0EEEvNS_16Flash_fwd_paramsE:
        /* <DEDUP_REMOVED lines=22> */
[----:B------:R-:W-:Y:S01]  /*0160*/  UISETP.NE.AND.EX UP2, UPT, URZ, UR9, UPT, UP2 ;  /* 0x000000093f00728c */ /* 0x000fe2000bf45320 */
[----:B------:R-:W1:Y:S01]  /*0170*/  S2UR UR12, SR_CTAID.Z ;  /* 0x00000000000c79c3 */ /* 0x000e620000002700 */
[----:B------:R-:W-:-:S02]  /*0180*/  ULDC.64 UR4, c[0x0][0x248] ;  /* 0x0000920000047ab9 */ /* 0x000fc40000000a00 */
[----:B------:R-:W-:Y:S02]  /*0190*/  UISETP.EQ.U32.AND UP0, UPT, URZ, UR4, UPT ;  /* 0x000000043f00728c */ /* 0x000fe4000bf02070 */
[----:B------:R-:W-:Y:S01]  /*01a0*/  UMOV UR10, 0x4 ;  /* 0x00000004000a7882 */ /* 0x000fe20000000000 */
[----:B------:R-:W-:Y:S01]  /*01b0*/  PLOP3.LUT P0, PT, PT, PT, UP2, 0x80, 0x0 ;  /* 0x000000000000781c */ /* 0x000fe20003f0f028 */
[----:B------:R-:W-:Y:S02]  /*01c0*/  ULDC.64 UR8, c[0x0][0x240] ;  /* 0x0000900000087ab9 */ /* 0x000fe40000000a00 */
        /* <DEDUP_REMOVED lines=16> */
[----:B------:R-:W-:Y:S01]  /*02d0*/  @P2 IMAD.X R8, RZ, RZ, R3, P1 ;  /* 0x000000ffff082224 */ /* 0x000fe200008e0603 */
[----:B------:R-:W-:Y:S01]  /*02e0*/  PLOP3.LUT P2, PT, PT, PT, UP0, 0x80, 0x0 ;  /* 0x000000000000781c */ /* 0x000fe20003f4f008 */
[----:B------:R1:W-:Y:S01]  /*02f0*/  @!P3 STG.E.64 [R10.64], R4 ;  /* 0x000000040a00b986 */ /* 0x0003e2000c101b1c */
[----:B------:R-:W-:Y:S01]  /*0300*/  IMAD.U32 R3, RZ, RZ, UR9 ;  /* 0x00000009ff037e24 */ /* 0x000fe2000f8e00ff */
        /* <DEDUP_REMOVED lines=24> */
[----:B-1----:R-:W-:-:S07]  /*0490*/  LEA.HI R9, R5, R21, RZ, 0x5 ;  /* 0x0000001505097211 */ /* 0x002fce00078f28ff */
[----:B--2---:R1:W2:Y:S01]  /*04a0*/  @P1 R2UR UR15, R4 ;  /* 0x00000000040f13c2 */ /* 0x0042a200000e0000 */
[----:B---3--:R-:W-:-:S07]  /*04b0*/  @UP2 UIADD3 UR11, UR11, -UR26, URZ ;  /* 0x8000001a0b0b2290 */ /* 0x008fce000fffe03f */
[----:B-----5:R3:W4:Y:S01]  /*04c0*/  @!P2 R2UR UR16, R0 ;  /* 0x000000000010a3c2 */ /* 0x02072200000e0000 */
[----:B------:R-:W-:Y:S01]  /*04d0*/  ISETP.NE.U32.AND P2, PT, RZ, c[0x0][0x248], PT ;  /* 0x00009200ff007a0c */ /* 0x000fe20003f45070 */
[----:B------:R-:W-:-:S03]  /*04e0*/  @!UP2 ULDC UR11, c[0x0][0x214] ;  /* 0x00008500000baab9 */ /* 0x000fc60000000800 */
[----:B------:R-:W-:Y:S02]  /*04f0*/  ISETP.NE.AND.EX P2, PT, RZ, c[0x0][0x24c], PT, P2 ;  /* 0x00009300ff007a0c */ /* 0x000fe40003f45320 */
[----:B---3--:R-:W-:-:S05]  /*0500*/  LOP3.LUT R0, R9, 0xffffffe0, RZ, 0xc0, !PT ;  /* 0xffffffe009007812 */ /* 0x008fca00078ec0ff */
[----:B------:R-:W-:-:S05]  /*0510*/  IMAD.IADD R16, R21, 0x1, -R0 ;  /* 0x0000000115107824 */ /* 0x000fca00078e0a00 */
[--C-:B------:R-:W-:Y:S02]  /*0520*/  IADD3 R98, P1, P0, R7, UR5, R16.reuse ;  /* 0x0000000507627c10 */ /* 0x100fe4000f83e010 */
[----:B------:R-:W-:-:S03]  /*0530*/  SHF.R.S32.HI R0, RZ, 0x1f, R16 ;  /* 0x0000001fff007819 */ /* 0x000fc60000011410 */
[----:B------:R1:W-:Y:S01]  /*0540*/  STL [R1+0x80], R98 ;  /* 0x0000806201007387 */ /* 0x0003e20000100800 */
        /* <DEDUP_REMOVED lines=9> */
.L_x_1394:
[----:B------:R-:W-:Y:S02]  /*05e0*/  ULDC UR7, c[0x0][0x218] ;  /* 0x0000860000077ab9 */ /* 0x000fe40000000800 */
.L_x_1395:
        /* <DEDUP_REMOVED lines=8> */
[----:B------:R-:W-:-:S04]  /*0670*/  ULDC.64 UR4, c[0x0][0x268] ;  /* 0x00009a0000047ab9 */ /* 0x000fc80000000a00 */
[----:B------:R-:W2:Y:S01]  /*0680*/  @P0 LDG.E R0, [R2.64] ;  /* 0x0000001c02000981 */ /* 0x000ea2000c1e1900 */
[----:B------:R-:W-:Y:S02]  /*0690*/  @!UP2 UISETP.NE.U32.AND UP1, UPT, URZ, UR4, UPT ;  /* 0x000000043f00a28c */ /* 0x000fe4000bf25070 */
[----:B------:R-:W-:Y:S02]  /*06a0*/  USHF.L.U32 UR4, UR6, 0x7, URZ ;  /* 0x0000000706047899 */ /* 0x000fe4000800063f */
[----:B------:R-:W-:Y:S02]  /*06b0*/  @!UP2 UISETP.NE.AND.EX UP1, UPT, URZ, UR5, UPT, UP1 ;  /* 0x000000053f00a28c */ /* 0x000fe4000bf25310 */
[----:B------:R-:W-:Y:S02]  /*06c0*/  UISETP.GT.AND UP0, UPT, UR11, UR4, UPT ;  /* 0x000000040b00728c */ /* 0x000fe4000bf04270 */
[----:B------:R-:W-:Y:S02]  /*06d0*/  ULDC UR9, c[0x0][0x21c] ;  /* 0x0000870000097ab9 */ /* 0x000fe40000000800 */
[----:B------:R-:W-:Y:S01]  /*06e0*/  @!UP2 USEL UR9, URZ, UR9, !UP1 ;  /* 0x000000093f09a287 */ /* 0x000fe2000c800000 */
[----:B--2---:R-:W1:Y:S01]  /*06f0*/  @P0 R2UR UR8, R0 ;  /* 0x00000000000803c2 */ /* 0x004e6200000e0000 */
[----:B------:R-:W-:Y:S01]  /*0700*/  PLOP3.LUT P0, PT, PT, PT, UP0, 0x80, 0x0 ;  /* 0x000000000000781c */ /* 0x000fe20003f0f008 */
[----:B-1----:R-:W-:-:S02]  /*0710*/  @UP2 UIADD3 UR5, UR8, -UR15, URZ ;  /* 0x8000000f08052290 */ /* 0x002fc4000fffe03f */
[----:B------:R-:W-:-:S10]  /*0720*/  @!UP2 UIADD3 UR5, UR9, UR7, -UR15 ;  /* 0x000000070905a290 */ /* 0x000fd4000fffe80f */
[----:B------:R-:W-:Y:S05]  /*0730*/  @!P0 EXIT ;  /* 0x000000000000894d */ /* 0x000fea0003800000 */
[----:B------:R-:W-:Y:S02]  /*0740*/  UIADD3 UR8, UR5, UR4, -UR11 ;  /* 0x0000000405087290 */ /* 0x000fe4000fffe80b */
[----:B------:R-:W-:Y:S02]  /*0750*/  UIADD3 UR6, -UR11, 0x9f, UR4 ;  /* 0x0000009f0b067890 */ /* 0x000fe4000fffe104 */
[----:B------:R-:W-:Y:S02]  /*0760*/  ULDC UR17, c[0x0][0x2e4] ;  /* 0x0000b90000117ab9 */ /* 0x000fe40000000800 */
[----:B------:R-:W-:Y:S02]  /*0770*/  ULDC UR7, c[0x0][0x2e8] ;  /* 0x0000ba0000077ab9 */ /* 0x000fe40000000800 */
[----:B------:R-:W-:Y:S02]  /*0780*/  UIADD3 UR9, UR5, 0x1f, URZ ;  /* 0x0000001f05097890 */ /* 0x000fe4000fffe03f */
[----:B------:R-:W-:-:S02]  /*0790*/  UIADD3 UR17, UR8, -UR17, URZ ;  /* 0x8000001108117290 */ /* 0x000fc4000fffe03f */
[----:B------:R-:W-:Y:S02]  /*07a0*/  UIADD3 UR7, UR6, UR7, UR5 ;  /* 0x0000000706077290 */ /* 0x000fe4000fffe005 */
[----:B------:R-:W-:Y:S02]  /*07b0*/  USHF.R.S32.HI UR8, URZ, 0x1f, UR9 ;  /* 0x0000001f3f087899 */ /* 0x000fe40008011409 */
[----:B------:R-:W-:Y:S02]  /*07c0*/  USHF.R.S32.HI UR14, URZ, 0x1f, UR17 ;  /* 0x0000001f3f0e7899 */ /* 0x000fe40008011411 */
[----:B------:R-:W-:Y:S02]  /*07d0*/  USHF.R.S32.HI UR6, URZ, 0x1f, UR7 ;  /* 0x0000001f3f067899 */ /* 0x000fe40008011407 */
[----:B------:R-:W-:Y:S02]  /*07e0*/  ULEA.HI UR8, UR8, UR9, URZ, 0x5 ;  /* 0x0000000908087291 */ /* 0x000fe4000f8f283f */
        /* <DEDUP_REMOVED lines=12> */
[----:B------:R-:W-:Y:S01]  /*08b0*/  UISETP.NE.AND UP0, UPT, UR26, -0x1, UPT ;  /* 0xffffffff1a00788c */ /* 0x000fe2000bf05270 */
[----:B------:R-:W-:Y:S01]  /*08c0*/  LEA.HI R8, R5, R21, RZ, 0x3 ;  /* 0x0000001505087211 */ /* 0x000fe200078f18ff */
[----:B------:R-:W-:Y:S01]  /*08d0*/  ULDC.64 UR8, c[0x0][0x1e8] ;  /* 0x00007a0000087ab9 */ /* 0x000fe20000000a00 */
[----:B------:R-:W1:Y:S01]  /*08e0*/  S2R R12, SR_CTAID.Z ;  /* 0x00000000000c7919 */ /* 0x000e620000002700 */
[----:B------:R-:W-:Y:S01]  /*08f0*/  ULDC.64 UR6, c[0x0][0x1e0] ;  /* 0x0000780000067ab9 */ /* 0x000fe20000000a00 */
[----:B------:R-:W-:Y:S01]  /*0900*/  LOP3.LUT R0, R8, 0xfffffff8, RZ, 0xc0, !PT ;  /* 0xfffffff808007812 */ /* 0x000fe200078ec0ff */
[----:B------:R-:W-:Y:S01]  /*0910*/  USHF.R.S32.HI UR17, URZ, 0x1f, UR12 ;  /* 0x0000001f3f117899 */ /* 0x000fe2000801140c */
[----:B------:R-:W2:Y:S01]  /*0920*/  S2R R6, SR_CTAID.X ;  /* 0x0000000000067919 */ /* 0x000ea20000002500 */
[----:B------:R-:W-:Y:S01]  /*0930*/  ULDC UR10, c[0x0][0x214] ;  /* 0x00008500000a7ab9 */ /* 0x000fe20000000800 */
[----:B------:R-:W-:Y:S01]  /*0940*/  SHF.R.S32.HI R8, RZ, 0x3, R8 ;  /* 0x00000003ff087819 */ /* 0x000fe20000011408 */
[----:B------:R-:W-:Y:S01]  /*0950*/  IMAD.IADD R15, R21, 0x1, -R0 ;  /* 0x00000001150f7824 */ /* 0x000fe200078e0a00 */
[----:B------:R-:W-:Y:S01]  /*0960*/  @!UP0 USHF.R.S32.HI UR16, URZ, 0x1f, UR13 ;  /* 0x0000001f3f108899 */ /* 0x000fe2000801140d */
[----:B------:R-:W-:Y:S01]  /*0970*/  BSSY B0, `(.L_x_1397) ;  /* 0x000003f000007945 */ /* 0x000fe20003800000 */
[----:B------:R-:W-:Y:S01]  /*0980*/  @UP0 UIMAD.WIDE.U32 UR14, UR26, UR8, URZ ;  /* 0x000000081a0e02a5 */ /* 0x000fe2000f8e003f */
[----:B------:R-:W-:Y:S01]  /*0990*/  IMAD.SHL.U32 R14, R15, 0x8, RZ ;  /* 0x000000080f0e7824 */ /* 0x000fe200078e00ff */
[----:B------:R-:W-:Y:S01]  /*09a0*/  @!UP0 UIMAD UR16, UR16, UR6, URZ ;  /* 0x00000006101082a4 */ /* 0x000fe2000f8e023f */
[----:B------:R-:W-:Y:S01]  /*09b0*/  SHF.R.S32.HI R9, RZ, 0x1f, R8 ;  /* 0x0000001fff097819 */ /* 0x000fe20000011408 */
[----:B------:R-:W-:-:S02]  /*09c0*/  @!UP0 UIMAD.WIDE.U32 UR18, UR13, UR6, URZ ;  /* 0x000000060d1282a5 */ /* 0x000fc4000f8e003f */
[----:B------:R-:W-:Y:S01]  /*09d0*/  @UP0 UIMAD UR9, UR26, UR9, UR15 ;  /* 0x000000091a0902a4 */ /* 0x000fe2000f8e020f */
[----:B------:R-:W-:Y:S01]  /*09e0*/  IADD3 R23, R14, 0x40, RZ ;  /* 0x000000400e177810 */ /* 0x000fe20007ffe0ff */
[----:B------:R-:W-:Y:S02]  /*09f0*/  ULDC.U8 UR6, c[0x0][0x329] ;  /* 0x0000ca4000067ab9 */ /* 0x000fe40000000000 */
[----:B------:R-:W-:Y:S02]  /*0a00*/  UISETP.NE.AND UP2, UPT, UR6, URZ, UPT ;  /* 0x0000003f0600728c */ /* 0x000fe4000bf45270 */
[----:B------:R-:W-:Y:S02]  /*0a10*/  ULDC.U8 UR15, c[0x0][0x328] ;  /* 0x0000ca00000f7ab9 */ /* 0x000fe40000000000 */
[----:B------:R-:W-:Y:S02]  /*0a20*/  UISETP.NE.AND UP3, UPT, UR15, URZ, UPT ;  /* 0x0000003f0f00728c */ /* 0x000fe4000bf65270 */
[----:B------:R-:W-:-:S02]  /*0a30*/  @!UP0 UIMAD UR16, UR13, UR7, UR16 ;  /* 0x000000070d1082a4 */ /* 0x000fc4000f8e0210 */
[----:B------:R-:W-:Y:S01]  /*0a40*/  UISETP.EQ.AND UP3, UPT, UR6, URZ, UP3 ;  /* 0x0000003f0600728c */ /* 0x000fe20009f62270 */
[----:B--2---:R-:W-:Y:S01]  /*0a50*/  IMAD.WIDE R6, R6, 0x80, R8 ;  /* 0x0000008006067825 */ /* 0x004fe200078e0208 */
[----:B------:R-:W-:Y:S02]  /*0a60*/  ULDC UR8, c[0x0][0x234] ;  /* 0x00008d0000087ab9 */ /* 0x000fe40000000800 */
[----:B------:R-:W-:Y:S02]  /*0a70*/  ULDC.64 UR6, c[0x0][0x1f0] ;  /* 0x00007c0000067ab9 */ /* 0x000fe40000000a00 */
[----:B------:R-:W-:Y:S02]  /*0a80*/  UIMAD UR6, UR17, UR6, URZ ;  /* 0x00000006110672a4 */ /* 0x000fe4000f8e023f */
[----:B------:R-:W-:Y:S02]  /*0a90*/  @!UP2 UISETP.NE.AND UP1, UPT, UR15, URZ, UPT ;  /* 0x0000003f0f00a28c */ /* 0x000fe4000bf25270 */
[----:B------:R-:W-:-:S02]  /*0aa0*/  @UP0 UMOV UR17, UR14 ;  /* 0x0000000e00110c82 */ /* 0x000fc40008000000 */
[----:B------:R-:W-:Y:S02]  /*0ab0*/  @UP2 ULDC UR14, c[0x0][0x210] ;  /* 0x00008400000e2ab9 */ /* 0x000fe40000000800 */
[----:B------:R-:W-:Y:S02]  /*0ac0*/  @UP2 UIMAD UR14, UR14, UR10, URZ ;  /* 0x0000000a0e0e22a4 */ /* 0x000fe4000f8e023f */
[----:B------:R-:W-:Y:S02]  /*0ad0*/  @!UP2 USEL UR14, UR10, UR8, !UP1 ;  /* 0x000000080a0ea287 */ /* 0x000fe4000c800000 */
[----:B------:R-:W-:Y:S02]  /*0ae0*/  ULDC UR5, c[0x0][0x1c0] ;  /* 0x0000700000057ab9 */ /* 0x000fe40000000800 */
[----:B------:R-:W-:Y:S02]  /*0af0*/  @UP2 UMOV UR20, 0x1 ;  /* 0x0000000100142882 */ /* 0x000fe40000000000 */
[----:B------:R-:W-:-:S02]  /*0b00*/  @!UP2 UIMAD UR20, UR14, UR5, URZ ;  /* 0x000000050e14a2a4 */ /* 0x000fc4000f8e023f */
[----:B------:R-:W-:Y:S02]  /*0b10*/  @!UP0 UMOV UR17, UR18 ;  /* 0x0000001200118c82 */ /* 0x000fe40008000000 */
[----:B------:R-:W-:Y:S01]  /*0b20*/  @!UP0 UIADD3 UR9, UR19, UR16, URZ ;  /* 0x0000001013098290 */ /* 0x000fe2000fffe03f */
[C---:B------:R-:W-:Y:S01]  /*0b30*/  IADD3 R2, P0, R14.reuse, UR17, RZ ;  /* 0x000000110e027c10 */ /* 0x040fe2000ff1e0ff */
[----:B------:R-:W-:Y:S02]  /*0b40*/  UIADD3 UR11, -UR4, UR11, URZ ;  /* 0x0000000b040b7290 */ /* 0x000fe4000fffe13f */
[----:B------:R-:W-:Y:S02]  /*0b50*/  @UP3 UIMAD UR15, UR13, UR10, URZ ;  /* 0x0000000a0d0f32a4 */ /* 0x000fe4000f8e023f */
[----:B------:R-:W-:Y:S01]  /*0b60*/  UIMAD UR20, UR13, UR20, URZ ;  /* 0x000000140d1472a4 */ /* 0x000fe2000f8e023f */
[----:B------:R-:W-:Y:S01]  /*0b70*/  LEA.HI.X.SX32 R3, R14, UR9, 0x1, P0 ;  /* 0x000000090e037c11 */ /* 0x000fe200080f0eff */
[----:B------:R-:W-:Y:S01]  /*0b80*/  @UP3 USEL UR15, UR15, UR26, !UP0 ;  /* 0x0000001a0f0f3287 */ /* 0x000fe2000c000000 */
[----:B------:R-:W-:Y:S01]  /*0b90*/  ISETP.GE.AND P0, PT, R8, UR11, PT ;  /* 0x0000000b08007c0c */ /* 0x000fe2000bf06270 */
[----:B------:R-:W-:-:S02]  /*0ba0*/  @UP2 ULDC UR21, c[0x0][0x210] ;  /* 0x0000840000152ab9 */ /* 0x000fc40000000800 */
[----:B------:R-:W-:Y:S01]  /*0bb0*/  USEL UR20, UR20, URZ, !UP3 ;  /* 0x0000003f14147287 */ /* 0x000fe2000d800000 */
[----:B-1----:R-:W-:Y:S01]  /*0bc0*/  IMAD.WIDE.U32 R12, R12, c[0x0][0x1f0], R2 ;  /* 0x00007c000c0c7a25 */ /* 0x002fe200078e0002 */
[----:B------:R-:W-:Y:S02]  /*0bd0*/  @!UP2 UMOV UR21, 0x1 ;  /* 0x000000010015a882 */ /* 0x000fe40000000000 */
[----:B------:R-:W-:Y:S02]  /*0be0*/  UIMAD UR4, UR4, UR21, URZ ;  /* 0x00000015040472a4 */ /* 0x000fe4000f8e023f */
[----:B------:R-:W-:Y:S02]  /*0bf0*/  UIMAD UR14, UR12, UR14, UR20 ;  /* 0x0000000e0c0e72a4 */ /* 0x000fe4000f8e0214 */
[----:B------:R-:W-:Y:S02]  /*0c00*/  @!UP3 UMOV UR22, URZ ;  /* 0x0000003f0016bc82 */ /* 0x000fe40008000000 */
[----:B------:R-:W-:-:S02]  /*0c10*/  @UP3 UMOV UR22, UR15 ;  /* 0x0000000f00163c82 */ /* 0x000fc40008000000 */
[----:B------:R-:W-:Y:S02]  /*0c20*/  UIMAD UR6, UR12, UR7, UR6 ;  /* 0x000000070c0672a4 */ /* 0x000fe4000f8e0206 */
        /* <DEDUP_REMOVED lines=19> */
.L_x_1398:
[----:B------:R-:W-:Y:S05]  /*0d60*/  BSYNC B0 ;  /* 0x0000000000007941 */ /* 0x000fea0003800000 */
.L_x_1397:
        /* <DEDUP_REMOVED lines=18> */
.L_x_1400:
[----:B------:R-:W-:Y:S05]  /*0e90*/  BSYNC B0 ;  /* 0x0000000000007941 */ /* 0x000fea0003800000 */
.L_x_1399:
        /* <DEDUP_REMOVED lines=18> */
.L_x_1402:
[----:B------:R-:W-:Y:S05]  /*0fc0*/  BSYNC B0 ;  /* 0x0000000000007941 */ /* 0x000fea0003800000 */
.L_x_1401:
        /* <DEDUP_REMOVED lines=18> */
.L_x_1404:
[----:B------:R-:W-:Y:S05]  /*10f0*/  BSYNC B0 ;  /* 0x0000000000007941 */ /* 0x000fea0003800000 */
.L_x_1403:
        /* <DEDUP_REMOVED lines=18> */
.L_x_1406:
[----:B------:R-:W-:Y:S05]  /*1220*/  BSYNC B0 ;  /* 0x0000000000007941 */ /* 0x000fea0003800000 */
.L_x_1405:
        /* <DEDUP_REMOVED lines=18> */
.L_x_1408:
[----:B------:R-:W-:Y:S05]  /*1350*/  BSYNC B0 ;  /* 0x0000000000007941 */ /* 0x000fea0003800000 */
.L_x_1407:
        /* <DEDUP_REMOVED lines=18> */
.L_x_1410:
[----:B------:R-:W-:Y:S05]  /*1480*/  BSYNC B0 ;  /* 0x0000000000007941 */ /* 0x000fea0003800000 */
.L_x_1409:
        /* <DEDUP_REMOVED lines=18> */
.L_x_1412:
[----:B------:R-:W-:Y:S05]  /*15b0*/  BSYNC B0 ;  /* 0x0000000000007941 */ /* 0x000fea0003800000 */
.L_x_1411:
        /* <DEDUP_REMOVED lines=67> */
.L_x_1396:
        /* <DEDUP_REMOVED lines=34> */
.L_x_1413:
        /* <DEDUP_REMOVED lines=11> */
[----:B------:R-:W-:Y:S01]  /*1cc0*/  USHF.R.S32.HI UR16, URZ, 0x1f, UR12 ;  /* 0x0000001f3f107899 */ /* 0x000fe2000801140c */
        /* <DEDUP_REMOVED lines=33> */
.L_x_1414:
[CC--:B------:R-:W-:Y:S01]  /*1ee0*/  LEA.HI R0, R5.reuse, R21.reuse, RZ, 0x3 ;  /* 0x0000001505007211 */ /* 0x0c0fe200078f18ff */
[----:B------:R-:W1:Y:S01]  /*1ef0*/  S2R R14, SR_CTAID.Z ;  /* 0x00000000000e7919 */ /* 0x000e620000002700 */
[CC--:B------:R-:W-:Y:S01]  /*1f00*/  LEA.HI R17, R5.reuse, R21.reuse, RZ, 0x4 ;  /* 0x0000001505117211 */ /* 0x0c0fe200078f20ff */
[----:B------:R-:W-:Y:S01]  /*1f10*/  UIADD3 UR6, -UR4, UR11, URZ ;  /* 0x0000000b04067290 */ /* 0x000fe2000fffe13f */
[----:B------:R-:W-:Y:S01]  /*1f20*/  SHF.R.S32.HI R10, RZ, 0x3, R0 ;  /* 0x00000003ff0a7819 */ /* 0x000fe20000011400 */
[----:B------:R-:W2:Y:S01]  /*1f30*/  S2R R252, SR_CTAID.X ;  /* 0x0000000000fc7919 */ /* 0x000ea20000002500 */
[----:B------:R-:W-:Y:S01]  /*1f40*/  LOP3.LUT R0, R0, 0xfffffff8, RZ, 0xc0, !PT ;  /* 0xfffffff800007812 */ /* 0x000fe200078ec0ff */
[----:B------:R-:W-:Y:S01]  /*1f50*/  BSSY B0, `(.L_x_1415) ;  /* 0x0000055000007945 */ /* 0x000fe20003800000 */
        /* <DEDUP_REMOVED lines=8> */
[----:B------:R-:W-:Y:S01]  /*1fe0*/  SHF.R.S32.HI R92, RZ, 0x5, R9 ;  /* 0x00000005ff5c7819 */ /* 0x000fe20000011409 */
[----:B------:R-:W-:-:S03]  /*1ff0*/  IMAD.IADD R0, R21, 0x1, -R0 ;  /* 0x0000000115007824 */ /* 0x000fc600078e0a00 */
        /* <DEDUP_REMOVED lines=9> */
[----:B------:R-:W-:Y:S01]  /*2090*/  LOP3.LUT R219, R3, 0xfffffe00, R5, 0xf8, !PT ;  /* 0xfffffe0003db7812 */ /* 0x000fe200078ef805 */
[----:B------:R2:W-:Y:S01]  /*20a0*/  STL.64 [R1+0x48], R102 ;  /* 0x0000486601007387 */ /* 0x0005e20000100a00 */
        /* <DEDUP_REMOVED lines=10> */
[----:B------:R-:W-:Y:S01]  /*2150*/  IADD3.X R7, R7, UR9, R5, P0, !PT ;  /* 0x0000000907077c10 */ /* 0x000fe200087fe405 */
[----:B------:R-:W-:-:S02]  /*2160*/  ULDC.64 UR8, c[0x0][0x1a8] ;  /* 0x00006a0000087ab9 */ /* 0x000fc40000000a00 */
[----:B------:R-:W-:Y:S01]  /*2170*/  IMAD R8, R11, c[0x0][0x1a0], RZ ;  /* 0x000068000b087a24 */ /* 0x000fe200078e02ff */
[----:B------:R-:W-:Y:S01]  /*2180*/  UIMAD UR8, UR16, UR8, URZ ;  /* 0x00000008100872a4 */ /* 0x000fe2000f8e023f */
[----:B------:R-:W-:-:S03]  /*2190*/  IMAD.WIDE.U32 R2, R10, c[0x0][0x1a0], R102 ;  /* 0x000068000a027a25 */ /* 0x000fc600078e0066 */
[----:B------:R-:W-:Y:S01]  /*21a0*/  UIMAD UR8, UR12, UR9, UR8 ;  /* 0x000000090c0872a4 */ /* 0x000fe2000f8e0208 */
[----:B------:R-:W-:Y:S01]  /*21b0*/  IMAD R5, R10, c[0x0][0x1a4], R8 ;  /* 0x000069000a057a24 */ /* 0x000fe200078e0208 */
[----:B------:R-:W-:Y:S01]  /*21c0*/  IADD3 R2, P0, R2, UR20, RZ ;  /* 0x0000001402027c10 */ /* 0x000fe2000ff1e0ff */
[C---:B------:R-:W-:Y:S02]  /*21d0*/  IMAD R8, R0.reuse, c[0x0][0x1b0], RZ ;  /* 0x00006c0000087a24 */ /* 0x040fe400078e02ff */
[----:B------:R-:W-:Y:S01]  /*21e0*/  IMAD R0, R0, c[0x0][0x1b8], RZ ;  /* 0x00006e0000007a24 */ /* 0x000fe200078e02ff */
[----:B------:R-:W-:Y:S01]  /*21f0*/  IADD3.X R3, R3, UR7, R5, P0, !PT ;  /* 0x0000000703037c10 */ /* 0x000fe200087fe405 */
[----:B------:R-:W-:Y:S01]  /*2200*/  IMAD.WIDE.U32 R26, R4, c[0x0][0x1b0], R6 ;  /* 0x00006c00041a7a25 */ /* 0x000fe200078e0006 */
[----:B------:R-:W-:Y:S02]  /*2210*/  ISETP.GE.AND P0, PT, R10, UR6, PT ;  /* 0x000000060a007c0c */ /* 0x000fe4000bf06270 */
[----:B------:R-:W-:Y:S01]  /*2220*/  IADD3 R13, R15, UR8, RZ ;  /* 0x000000080f0d7c10 */ /* 0x000fe2000fffe0ff */
[C---:B------:R-:W-:Y:S01]  /*2230*/  IMAD R0, R4.reuse, c[0x0][0x1bc], R0 ;  /* 0x00006f0004007a24 */ /* 0x040fe200078e0200 */
[----:B------:R2:W-:Y:S01]  /*2240*/  STL.64 [R1+0x60], R26 ;  /* 0x0000601a01007387 */ /* 0x0005e20000100a00 */
[----:B------:R-:W-:Y:S01]  /*2250*/  IMAD.WIDE.U32 R22, R4, c[0x0][0x1b8], R2 ;  /* 0x00006e0004167a25 */ /* 0x000fe200078e0002 */
[----:B------:R-:W-:-:S03]  /*2260*/  R2P PR, R19, 0x6 ;  /* 0x0000000613007804 */ /* 0x000fc60000000000 */
[----:B------:R-:W-:Y:S01]  /*2270*/  IMAD R8, R4, c[0x0][0x1b4], R8 ;  /* 0x00006d0004087a24 */ /* 0x000fe200078e0208 */
[----:B------:R2:W-:Y:S01]  /*2280*/  STL.64 [R1+0x78], R22 ;  /* 0x0000781601007387 */ /* 0x0005e20000100a00 */
[----:B------:R-:W-:Y:S02]  /*2290*/  IMAD.IADD R25, R23, 0x1, R0 ;  /* 0x0000000117197824 */ /* 0x000fe400078e0200 */
[----:B------:R-:W-:Y:S01]  /*22a0*/  IMAD.IADD R29, R27, 0x1, R8 ;  /* 0x000000011b1d7824 */ /* 0x000fe200078e0208 */
[----:B------:R2:W-:Y:S01]  /*22b0*/  STL.64 [R1+0x50], R30 ;  /* 0x0000501e01007387 */ /* 0x0005e20000100a00 */
[----:B------:R-:W-:Y:S02]  /*22c0*/  IMAD.MOV.U32 R4, RZ, RZ, 0x10 ;  /* 0x00000010ff047424 */ /* 0x000fe400078e00ff */
[----:B------:R-:W-:Y:S01]  /*22d0*/  IMAD.MOV.U32 R2, RZ, RZ, 0x20 ;  /* 0x00000020ff027424 */ /* 0x000fe200078e00ff */
[----:B------:R2:W-:Y:S02]  /*22e0*/  STL [R1+0x28], R99 ;  /* 0x0000286301007387 */ /* 0x0005e40000100800 */
[----:B------:R-:W-:-:S02]  /*22f0*/  SEL R4, R4, 0xfffffff0, !P1 ;  /* 0xfffffff004047807 */ /* 0x000fc40004800000 */
        /* <DEDUP_REMOVED lines=26> */
.L_x_1416:
[----:B------:R-:W-:Y:S05]  /*24a0*/  BSYNC B0 ;  /* 0x0000000000007941 */ /* 0x000fea0003800000 */
.L_x_1415:
        /* <DEDUP_REMOVED lines=29> */
.L_x_1418:
[----:B------:R-:W-:Y:S05]  /*2680*/  BSYNC B0 ;  /* 0x0000000000007941 */ /* 0x000fea0003800000 */
.L_x_1417:
        /* <DEDUP_REMOVED lines=29> */
.L_x_1420:
[----:B------:R-:W-:Y:S05]  /*2860*/  BSYNC B0 ;  /* 0x0000000000007941 */ /* 0x000fea0003800000 */
.L_x_1419:
        /* <DEDUP_REMOVED lines=29> */
.L_x_1422:
[----:B------:R-:W-:Y:S05]  /*2a40*/  BSYNC B0 ;  /* 0x0000000000007941 */ /* 0x000fea0003800000 */
.L_x_1421:
        /* <DEDUP_REMOVED lines=29> */
.L_x_1424:
[----:B------:R-:W-:Y:S05]  /*2c20*/  BSYNC B0 ;  /* 0x0000000000007941 */ /* 0x000fea0003800000 */
.L_x_1423:
[----:B------:R-:W-:Y:S01]  /*2c30*/  IADD3 R0, R10, 0x50, RZ ;  /* 0x000000500a007810 */ /* 0x000fe20007ffe0ff */
[----:B------:R-:W-:Y:S03]  /*2c40*/  BSSY B0, `(.L_x_1425) ;  /* 0x000001d000007945 */ /* 0x000fe60003800000 */
[----:B------:R-:W-:Y:S01]  /*2c50*/  ISETP.GE.AND P0, PT, R0, UR6, PT ;  /* 0x0000000600007c0c */ /* 0x000fe2000bf06270 */
[----:B------:R3:W-:-:S12]  /*2c60*/  STL [R1+0x8c], R0 ;  /* 0x00008c0001007387 */ /* 0x0007d80000100800 */
[----:B------:R-:W-:Y:S05]  /*2c70*/  @P0 BRA `(.L_x_1426) ;  /* 0x0000019000000947 */ /* 0x000fea0003800000 */
[----:B------:R-:W-:Y:S01]  /*2c80*/  IADD3 R3, P0, R30, 0x50, RZ ;  /* 0x000000501e037810 */ /* 0x000fe20007f1e0ff */
[----:B-1----:R-:W-:Y:S01]  /*2c90*/  IMAD.MOV.U32 R6, RZ, RZ, R14 ;  /* 0x000000ffff067224 */ /* 0x002fe200078e000e */
        /* <DEDUP_REMOVED lines=23> */
.L_x_1426:
[----:B------:R-:W-:Y:S05]  /*2e10*/  BSYNC B0 ;  /* 0x0000000000007941 */ /* 0x000fea0003800000 */
.L_x_1425:
[----:B---3--:R-:W-:Y:S01]  /*2e20*/  IADD3 R0, R10, 0x60, RZ ;  /* 0x000000600a007810 */ /* 0x008fe20007ffe0ff */
        /* <DEDUP_REMOVED lines=29> */
.L_x_1428:
[----:B------:R-:W-:Y:S05]  /*3000*/  BSYNC B0 ;  /* 0x0000000000007941 */ /* 0x000fea0003800000 */
.L_x_1427:
        /* <DEDUP_REMOVED lines=34> */
.L_x_1430:
[----:B------:R-:W-:Y:S05]  /*3230*/  BSYNC B0 ;  /* 0x0000000000007941 */ /* 0x000fea0003800000 */
.L_x_1429:
        /* <DEDUP_REMOVED lines=32> */
.L_x_1432:
[----:B------:R-:W-:Y:S05]  /*3440*/  BSYNC B0 ;  /* 0x0000000000007941 */ /* 0x000fea0003800000 */
.L_x_1431:
        /* <DEDUP_REMOVED lines=28> */
.L_x_1434:
[----:B------:R-:W-:Y:S05]  /*3610*/  BSYNC B0 ;  /* 0x0000000000007941 */ /* 0x000fea0003800000 */
.L_x_1433:
[----:B------:R-:W0:Y:S01]  /*3620*/  LDGDEPBAR ;  /* 0x00000000000079af */ /* 0x000e220000000000 */
[----:B------:R-:W-:Y:S01]  /*3630*/  ISETP.GE.AND P0, PT, R10, UR9, PT ;  /* 0x000000090a007c0c */ /* 0x000fe2000bf06270 */
[----:B-1----:R-:W-:Y:S01]  /*3640*/  IMAD.MOV.U32 R8, RZ, RZ, R24 ;  /* 0x000000ffff087224 */ /* 0x002fe200078e0018 */
[----:B---3--:R-:W-:Y:S01]  /*3650*/  SHF.R.S32.HI R0, RZ, 0x1f, R16 ;  /* 0x0000001fff007819 */ /* 0x008fe20000011410 */
[----:B------:R-:W-:Y:S01]  /*3660*/  IMAD.MOV.U32 R9, RZ, RZ, R25 ;  /* 0x000000ffff097224 */ /* 0x000fe200078e0019 */
[----:B------:R-:W-:Y:S01]  /*3670*/  UIMAD UR14, UR20, UR32, URZ ;  /* 0x00000020140e72a4 */ /* 0x000fe2000f8e023f */
[----:B------:R-:W-:Y:S01]  /*3680*/  IMAD.MOV.U32 R8, RZ, RZ, R22 ;  /* 0x000000ffff087224 */ /* 0x000fe200078e0016 */
[----:B------:R-:W-:Y:S01]  /*3690*/  LEA.HI R0, R0, R16, RZ, 0x2 ;  /* 0x0000001000007211 */ /* 0x000fe200078f10ff */
[----:B------:R-:W-:Y:S01]  /*36a0*/  IMAD.U32 R6, RZ, RZ, UR32 ;  /* 0x00000020ff067e24 */ /* 0x000fe2000f8e00ff */
[----:B------:R-:W-:Y:S01]  /*36b0*/  UIMAD UR14, UR12, UR21, UR14 ;  /* 0x000000150c0e72a4 */ /* 0x000fe2000f8e020e */
[----:B------:R-:W-:Y:S01]  /*36c0*/  SHF.L.U32 R21, R21, 0x1, RZ ;  /* 0x0000000115157819 */ /* 0x000fe200000006ff */
[----:B------:R1:W-:Y:S01]  /*36d0*/  STL.64 [R1+0x70], R8 ;  /* 0x0000700801007387 */ /* 0x0003e20000100a00 */
[----:B------:R-:W-:Y:S01]  /*36e0*/  SHF.R.S32.HI R105, RZ, 0x2, R0 ;  /* 0x00000002ff697819 */ /* 0x000fe20000011400 */
[----:B------:R-:W-:Y:S01]  /*36f0*/  IMAD.WIDE.U32 R6, R6, UR21, R8 ;  /* 0x0000001506067c25 */ /* 0x000fe2000f8e0008 */
[----:B------:R-:W-:Y:S01]  /*3700*/  UIADD3 UR15, UR5, 0x1, -UR11 ;  /* 0x00000001050f7890 */ /* 0x000fe2000fffe80b */
[----:B------:R-:W-:Y:S01]  /*3710*/  BSSY B0, `(.L_x_1435) ;  /* 0x0000020000007945 */ /* 0x000fe20003800000 */
[----:B------:R-:W-:Y:S01]  /*3720*/  ULDC UR16, c[0x0][0x2e4] ;  /* 0x0000b90000107ab9 */ /* 0x000fe20000000800 */
[----:B------:R1:W-:Y:S01]  /*3730*/  STL [R1+0x90], R105 ;  /* 0x0000906901007387 */ /* 0x0003e20000100800 */
[----:B------:R-:W-:Y:S01]  /*3740*/  ULDC UR13, c[0x0][0x2e8] ;  /* 0x0000ba00000d7ab9 */ /* 0x000fe20000000800 */
[----:B------:R-:W-:Y:S01]  /*3750*/  IADD3 R3, R7, UR14, RZ ;  /* 0x0000000e07037c10 */ /* 0x000fe2000fffe0ff */
[----:B------:R-:W-:Y:S01]  /*3760*/  UIADD3 UR18, UR30, -0x4ab325aa, URZ ;  /* 0xb54cda561e127890 */ /* 0x000fe2000fffe03f */
[----:B------:R-:W-:Y:S01]  /*3770*/  LEA R252, R252, R92, 0x3 ;  /* 0x0000005cfcfc7211 */ /* 0x000fe200078e18ff */
[----:B------:R-:W-:Y:S01]  /*3780*/  UIADD3 UR11, UR5, -UR16, -UR11 ;  /* 0x80000010050b7290 */ /* 0x000fe2000fffe80b */
[----:B------:R-:W-:Y:S01]  /*3790*/  LOP3.LUT R104, R21, 0x6, RZ, 0xc0, !PT ;  /* 0x0000000615687812 */ /* 0x000fe200078ec0ff */
[----:B------:R-:W-:-:S04]  /*37a0*/  DEPBAR.LE SB0, 0x0 ;  /* 0x000080000000791a */ /* 0x000fc80000000000 */
[----:B------:R-:W-:Y:S01]  /*37b0*/  BAR.SYNC.DEFER_BLOCKING 0x0 ;  /* 0x0000000000007b1d */ /* 0x000fe20000010000 */
[----:B------:R-:W-:-:S05]  /*37c0*/  UIADD3 UR13, UR15, UR13, URZ ;  /* 0x0000000d0f0d7290 */ /* 0x000fca000fffe03f */
        /* <DEDUP_REMOVED lines=20> */
.L_x_1436:
[----:B------:R-:W-:Y:S05]  /*3910*/  BSYNC B0 ;  /* 0x0000000000007941 */ /* 0x000fea0003800000 */
.L_x_1435:
        /* <DEDUP_REMOVED lines=27> */
.L_x_1438:
[----:B------:R-:W-:Y:S05]  /*3ad0*/  BSYNC B0 ;  /* 0x0000000000007941 */ /* 0x000fea0003800000 */
.L_x_1437:
        /* <DEDUP_REMOVED lines=9> */
[----:B------:R-:W-:Y:S01]  /*3b70*/  UISETP.GT.AND UP0, UPT, UR32, UR19, UPT ;  /* 0x000000132000728c */ /* 0x000fe2000bf04270 */
[----:B------:R-:W-:Y:S01]  /*3b80*/  LOP3.LUT R3, R3, 0x1c0, RZ, 0xc0, !PT ;  /* 0x000001c003037812 */ /* 0x000fe200078ec0ff */
[----:B------:R-:W-:Y:S01]  /*3b90*/  UIADD3 UR17, UR31, 0x646e171e, URZ ;  /* 0x646e171e1f117890 */ /* 0x000fe2000fffe03f */
        /* <DEDUP_REMOVED lines=23> */
[----:B--2---:R-:W2:Y:S01]  /*3d10*/  LDSM.16.M88.4 R24, [R204+0x8800] ;  /* 0x00880000cc18783b */ /* 0x004ea20000000200 */
        /* <DEDUP_REMOVED lines=10> */
[----:B------:R-:W-:Y:S01]  /*3dc0*/  IADD3 R7, R3, 0x8, RZ ;  /* 0x0000000803077810 */ /* 0x000fe20007ffe0ff */
[----:B------:R-:W3:Y:S01]  /*3dd0*/  LDSM.16.M88.4 R16, [R208+0x2000] ;  /* 0x00200000d010783b */ /* 0x000ee20000000200 */
[----:B------:R-:W-:Y:S01]  /*3de0*/  IMAD.IADD R211, R0, 0x1, R215 ;  /* 0x0000000100d37824 */ /* 0x000fe200078e02d7 */
[----:B------:R-:W-:-:S02]  /*3df0*/  SHF.R.S32.HI R0, RZ, 0x1f, R92 ;  /* 0x0000001fff007819 */ /* 0x000fc4000001145c */
[----:B------:R-:W4:Y:S01]  /*3e00*/  LDSM.16.M88.4 R36, [R215+0x800] ;  /* 0x00080000d724783b */ /* 0x000f220000000200 */
[----:B------:R-:W-:Y:S02]  /*3e10*/  IADD3 R6, R3, 0x40, RZ ;  /* 0x0000004003067810 */ /* 0x000fe40007ffe0ff */
[----:B------:R-:W-:Y:S01]  /*3e20*/  LEA.HI R0, R0, R92, RZ, 0x2 ;  /* 0x0000005c00007211 */ /* 0x000fe200078f10ff */
[----:B------:R-:W3:Y:S03]  /*3e30*/  LDSM.16.M88.4 R20, [R208] ;  /* 0x00000000d014783b */ /* 0x000ee60000000200 */
[----:B------:R-:W-:Y:S01]  /*3e40*/  LOP3.LUT R5, R0, 0xfffffffc, RZ, 0xc0, !PT ;  /* 0xfffffffc00057812 */ /* 0x000fe200078ec0ff */
[----:B------:R-:W-:Y:S01]  /*3e50*/  LDSM.16.M88.4 R60, [R213+0x8000] ;  /* 0x00800000d53c783b */ /* 0x000fe20000000200 */
[----:B------:R-:W-:-:S03]  /*3e60*/  IMAD.U32 R0, RZ, RZ, UR32 ;  /* 0x00000020ff007e24 */ /* 0x000fc6000f8e00ff */
[----:B------:R-:W3:Y:S01]  /*3e70*/  LDSM.16.M88.4 R28, [R214+0x2000] ;  /* 0x00200000d61c783b */ /* 0x000ee20000000200 */
[----:B------:R-:W-:Y:S02]  /*3e80*/  IMAD.IADD R5, R92, 0x1, -R5 ;  /* 0x000000015c057824 */ /* 0x000fe400078e0a05 */
[----:B------:R-:W-:Y:S01]  /*3e90*/  IMAD R0, R0, 0x20, R104 ;  /* 0x0000002000007824 */ /* 0x000fe200078e0268 */
[----:B------:R-:W3:Y:S01]  /*3ea0*/  LDSM.16.M88.4 R48, [R213+0x8800] ;  /* 0x00880000d530783b */ /* 0x000ee20000000200 */
[C---:B-1----:R-:W-:Y:S03]  /*3eb0*/  HMMA.16816.F32 R44, R8.reuse, R32, RZ ;  /* 0x00000020082c723c */ /* 0x042fe600000018ff */
[----:B------:R-:W-:Y:S04]  /*3ec0*/  LDSM.16.M88.4 R84, [R211] ;  /* 0x00000000d354783b */ /* 0x000fe80000000200 */
[----:B------:R-:W-:Y:S01]  /*3ed0*/  LDSM.16.M88.4 R80, [R211+0x800] ;  /* 0x00080000d350783b */ /* 0x000fe20000000200 */
[C---:B------:R-:W-:Y:S03]  /*3ee0*/  HMMA.16816.F32 R52, R8.reuse, R34, RZ ;  /* 0x000000220834723c */ /* 0x040fe600000018ff */
[----:B------:R1:W-:Y:S05]  /*3ef0*/  STL [R1+0x94], R5 ;  /* 0x0000940501007387 */ /* 0x0003ea0000100800 */
[C---:B--2---:R-:W-:Y:S08]  /*3f00*/  HMMA.16816.F32 R64, R8.reuse, R24, RZ ;  /* 0x000000180840723c */ /* 0x044ff000000018ff */
[----:B------:R-:W-:Y:S01]  /*3f10*/  HMMA.16816.F32 R76, R8, R26, RZ ;  /* 0x0000001a084c723c */ /* 0x000fe200000018ff */
[----:B------:R-:W2:Y:S07]  /*3f20*/  LDSM.16.M88.4 R8, [R214] ;  /* 0x00000000d608783b */ /* 0x000eae0000000200 */
[----:B-----5:R-:W-:Y:S01]  /*3f30*/  HMMA.16816.F32 R72, R12, R32, RZ ;  /* 0x000000200c48723c */ /* 0x020fe200000018ff */
[----:B-1----:R-:W-:-:S07]  /*3f40*/  IADD3 R5, R3, 0x48, RZ ;  /* 0x0000004803057810 */ /* 0x002fce0007ffe0ff */
[C---:B------:R-:W-:Y:S08]  /*3f50*/  HMMA.16816.F32 R68, R12.reuse, R34, RZ ;  /* 0x000000220c44723c */ /* 0x040ff000000018ff */
[----:B------:R-:W-:Y:S08]  /*3f60*/  HMMA.16816.F32 R56, R12, R24, RZ ;  /* 0x000000180c38723c */ /* 0x000ff000000018ff */
[----:B---3--:R-:W-:Y:S08]  /*3f70*/  HMMA.16816.F32 R32, R16, R40, R44 ;  /* 0x000000281020723c */ /* 0x008ff0000000182c */
[----:B------:R-:W-:Y:S01]  /*3f80*/  HMMA.16816.F32 R12, R12, R26, RZ ;  /* 0x0000001a0c0c723c */ /* 0x000fe200000018ff */
[----:B------:R-:W1:Y:S07]  /*3f90*/  LDSM.16.M88.4 R24, [R212+0x2000] ;  /* 0x00200000d418783b */ /* 0x000e6e0000000200 */
[C---:B------:R-:W-:Y:S08]  /*3fa0*/  HMMA.16816.F32 R44, R16.reuse, R42, R52 ;  /* 0x0000002a102c723c */ /* 0x040ff00000001834 */
[C---:B----4-:R-:W-:Y:S08]  /*3fb0*/  HMMA.16816.F32 R52, R16.reuse, R36, R64 ;  /* 0x000000241034723c */ /* 0x050ff00000001840 */
[----:B------:R-:W-:Y:S01]  /*3fc0*/  HMMA.16816.F32 R76, R16, R38, R76 ;  /* 0x00000026104c723c */ /* 0x000fe2000000184c */
[----:B------:R-:W3:Y:S07]  /*3fd0*/  LDSM.16.M88.4 R16, [R212] ;  /* 0x00000000d410783b */ /* 0x000eee0000000200 */
[C---:B------:R-:W-:Y:S08]  /*3fe0*/  HMMA.16816.F32 R72, R20.reuse, R40, R72 ;  /* 0x000000281448723c */ /* 0x040ff00000001848 */
[C---:B------:R-:W-:Y:S01]  /*3ff0*/  HMMA.16816.F32 R88, R20.reuse, R36, R56 ;  /* 0x000000241458723c */ /* 0x040fe20000001838 */
[----:B------:R-:W-:Y:S07]  /*4000*/  LDSM.16.M88.4 R56, [R204+0x9000] ;  /* 0x00900000cc38783b */ /* 0x000fee0000000200 */
[C---:B------:R-:W-:Y:S08]  /*4010*/  HMMA.16816.F32 R64, R20.reuse, R42, R68 ;  /* 0x0000002a1440723c */ /* 0x040ff00000001844 */
[----:B------:R-:W-:Y:S01]  /*4020*/  HMMA.16816.F32 R36, R20, R38, R12 ;  /* 0x000000261424723c */ /* 0x000fe2000000180c */
[----:B------:R-:W4:Y:S07]  /*4030*/  LDSM.16.M88.4 R20, [R206+0x6000] ;  /* 0x00600000ce14783b */ /* 0x000f2e0000000200 */
[C---:B------:R-:W-:Y:S08]  /*4040*/  HMMA.16816.F32 R40, R28.reuse, R62, R44 ;  /* 0x0000003e1c28723c */ /* 0x040ff0000000182c */
[C---:B------:R-:W-:Y:S08]  /*4050*/  HMMA.16816.F32 R12, R28.reuse, R60, R32 ;  /* 0x0000003c1c0c723c */ /* 0x040ff00000001820 */
[C---:B------:R-:W-:Y:S01]  /*4060*/  HMMA.16816.F32 R44, R28.reuse, R48, R52 ;  /* 0x000000301c2c723c */ /* 0x040fe20000001834 */
[----:B------:R-:W5:Y:S07]  /*4070*/  LDSM.16.M88.4 R52, [R204+0x9800] ;  /* 0x00980000cc34783b */ /* 0x000f6e0000000200 */
[----:B------:R-:W-:Y:S08]  /*4080*/  HMMA.16816.F32 R68, R28, R50, R76 ;  /* 0x000000321c44723c */ /* 0x000ff0000000184c */
[C---:B--2---:R-:W-:Y:S08]  /*4090*/  HMMA.16816.F32 R76, R8.reuse, R60, R72 ;  /* 0x0000003c084c723c */ /* 0x044ff00000001848 */
[C---:B------:R-:W-:Y:S08]  /*40a0*/  HMMA.16816.F32 R60, R8.reuse, R62, R64 ;  /* 0x0000003e083c723c */ /* 0x040ff00000001840 */
[C---:B------:R-:W-:Y:S01]  /*40b0*/  HMMA.16816.F32 R72, R8.reuse, R48, R88 ;  /* 0x000000300848723c */ /* 0x040fe20000001858 */
[----:B------:R-:W-:Y:S07]  /*40c0*/  LDSM.16.M88.4 R88, [R215+0x1800] ;  /* 0x00180000d758783b */ /* 0x000fee0000000200 */
[----:B------:R-:W-:Y:S01]  /*40d0*/  HMMA.16816.F32 R36, R8, R50, R36 ;  /* 0x000000320824723c */ /* 0x000fe20000001824 */
[----:B------:R-:W2:Y:S07]  /*40e0*/  LDSM.16.M88.4 R8, [R206+0x4000] ;  /* 0x00400000ce08783b */ /* 0x000eae0000000200 */
[C---:B-1----:R-:W-:Y:S01]  /*40f0*/  HMMA.16816.F32 R32, R24.reuse, R84, R12 ;  /* 0x000000541820723c */ /* 0x042fe2000000180c */
[----:B------:R-:W-:Y:S07]  /*4100*/  LDSM.16.M88.4 R12, [R208+0x6000] ;  /* 0x00600000d00c783b */ /* 0x000fee0000000200 */
[C---:B------:R-:W-:Y:S08]  /*4110*/  HMMA.16816.F32 R28, R24.reuse, R86, R40 ;  /* 0x00000056181c723c */ /* 0x040ff00000001828 */
[C---:B------:R-:W-:Y:S01]  /*4120*/  HMMA.16816.F32 R48, R24.reuse, R80, R44 ;  /* 0x000000501830723c */ /* 0x040fe2000000182c */
[----:B------:R-:W1:Y:S07]  /*4130*/  LDSM.16.M88.4 R44, [R215+0x1000] ;  /* 0x00100000d72c783b */ /* 0x000e6e0000000200 */
[----:B------:R-:W-:Y:S08]  /*4140*/  HMMA.16816.F32 R40, R24, R82, R68 ;  /* 0x000000521828723c */ /* 0x000ff00000001844 */
[C---:B---3--:R-:W-:Y:S08]  /*4150*/  HMMA.16816.F32 R64, R16.reuse, R84, R76 ;  /* 0x000000541040723c */ /* 0x048ff0000000184c */
[C---:B------:R-:W-:Y:S08]  /*4160*/  HMMA.16816.F32 R68, R16.reuse, R86, R60 ;  /* 0x000000561044723c */ /* 0x040ff0000000183c */
[C---:B------:R-:W-:Y:S08]  /*4170*/  HMMA.16816.F32 R72, R16.reuse, R80, R72 ;  /* 0x000000501048723c */ /* 0x040ff00000001848 */
[----:B------:R-:W-:Y:S01]  /*4180*/  HMMA.16816.F32 R60, R16, R82, R36 ;  /* 0x00000052103c723c */ /* 0x000fe20000001824 */
[----:B------:R-:W3:Y:S07]  /*4190*/  LDSM.16.M88.4 R16, [R208+0x4000] ;  /* 0x00400000d010783b */ /* 0x000eee0000000200 */
[C---:B----4-:R-:W-:Y:S08]  /*41a0*/  HMMA.16816.F32 R32, R20.reuse, R56, R32 ;  /* 0x000000381420723c */ /* 0x050ff00000001820 */
[C---:B------:R-:W-:Y:S08]  /*41b0*/  HMMA.16816.F32 R28, R20.reuse, R58, R28 ;  /* 0x0000003a141c723c */ /* 0x040ff0000000181c */
[C---:B-----5:R-:W-:Y:S08]  /*41c0*/  HMMA.16816.F32 R24, R20.reuse, R52, R48 ;  /* 0x000000341418723c */ /* 0x060ff00000001830 */
[----:B------:R-:W-:Y:S08]  /*41d0*/  HMMA.16816.F32 R20, R20, R54, R40 ;  /* 0x000000361414723c */ /* 0x000ff00000001828 */
[C---:B--2---:R-:W-:Y:S08]  /*41e0*/  HMMA.16816.F32 R40, R8.reuse, R56, R64 ;  /* 0x000000380828723c */ /* 0x044ff00000001840 */
[C---:B------:R-:W-:Y:S08]  /*41f0*/  HMMA.16816.F32 R48, R8.reuse, R52, R72 ;  /* 0x000000340830723c */ /* 0x040ff00000001848 */
[C---:B------:R-:W-:Y:S08]  /*4200*/  HMMA.16816.F32 R36, R8.reuse, R58, R68 ;  /* 0x0000003a0824723c */ /* 0x040ff00000001844 */
[----:B------:R-:W-:Y:S01]  /*4210*/  HMMA.16816.F32 R72, R8, R54, R60 ;  /* 0x000000360848723c */ /* 0x000fe2000000183c */
[----:B------:R-:W-:Y:S07]  /*4220*/  LDSM.16.M88.4 R8, [R214+0x6000] ;  /* 0x00600000d608783b */ /* 0x000fee0000000200 */
[C---:B-1----:R-:W-:Y:S01]  /*4230*/  HMMA.16816.F32 R64, R12.reuse, R44, R32 ;  /* 0x0000002c0c40723c */ /* 0x042fe20000001820 */
[----:B------:R-:W-:Y:S07]  /*4240*/  LDSM.16.M88.4 R32, [R213+0x9800] ;  /* 0x00980000d520783b */ /* 0x000fee0000000200 */
[C---:B------:R-:W-:Y:S01]  /*4250*/  HMMA.16816.F32 R68, R12.reuse, R46, R28 ;  /* 0x0000002e0c44723c */ /* 0x040fe2000000181c */
[----:B------:R-:W1:Y:S07]  /*4260*/  LDSM.16.M88.4 R28, [R213+0x9000] ;  /* 0x00900000d51c783b */ /* 0x000e6e0000000200 */
[C---:B------:R-:W-:Y:S01]  /*4270*/  HMMA.16816.F32 R60, R12.reuse, R88, R24 ;  /* 0x000000580c3c723c */ /* 0x040fe20000001818 */
[----:B------:R-:W-:Y:S07]  /*4280*/  LDSM.16.M88.4 R24, [R212+0x4000] ;  /* 0x00400000d418783b */ /* 0x000fee0000000200 */
[----:B------:R-:W-:Y:S01]  /*4290*/  HMMA.16816.F32 R56, R12, R90, R20 ;  /* 0x0000005a0c38723c */ /* 0x000fe20000001814 */
[----:B------:R-:W2:Y:S04]  /*42a0*/  LDSM.16.M88.4 R12, [R214+0x4000] ;  /* 0x00400000d60c783b */ /* 0x000ea80000000200 */
[----:B------:R-:W-:Y:S03]  /*42b0*/  LDSM.16.M88.4 R20, [R212+0x6000] ;  /* 0x00600000d414783b */ /* 0x000fe60000000200 */
[C---:B---3--:R-:W-:Y:S08]  /*42c0*/  HMMA.16816.F32 R40, R16.reuse, R44, R40 ;  /* 0x0000002c1028723c */ /* 0x048ff00000001828 */
[C---:B------:R-:W-:Y:S01]  /*42d0*/  HMMA.16816.F32 R52, R16.reuse, R46, R36 ;  /* 0x0000002e1034723c */ /* 0x040fe20000001824 */
[----:B------:R-:W3:Y:S07]  /*42e0*/  LDSM.16.M88.4 R36, [R211+0x1000] ;  /* 0x00100000d324783b */ /* 0x000eee0000000200 */
[C---:B------:R-:W-:Y:S08]  /*42f0*/  HMMA.16816.F32 R48, R16.reuse, R88, R48 ;  /* 0x000000581030723c */ /* 0x040ff00000001830 */
[----:B------:R-:W-:Y:S08]  /*4300*/  HMMA.16816.F32 R72, R16, R90, R72 ;  /* 0x0000005a1048723c */ /* 0x000ff00000001848 */
[-C--:B-1----:R-:W-:Y:S08]  /*4310*/  HMMA.16816.F32 R44, R8, R28.reuse, R64 ;  /* 0x0000001c082c723c */ /* 0x082ff00000001840 */
[----:B--2---:R-:W-:Y:S08]  /*4320*/  HMMA.16816.F32 R16, R12, R28, R40 ;  /* 0x0000001c0c10723c */ /* 0x004ff00000001828 */
[C---:B------:R-:W-:Y:S08]  /*4330*/  HMMA.16816.F32 R40, R8.reuse, R30, R68 ;  /* 0x0000001e0828723c */ /* 0x040ff00000001844 */
[C---:B------:R-:W-:Y:S08]  /*4340*/  HMMA.16816.F32 R60, R8.reuse, R32, R60 ;  /* 0x00000020083c723c */ /* 0x040ff0000000183c */
[----:B------:R-:W-:Y:S07]  /*4350*/  HMMA.16816.F32 R56, R8, R34, R56 ;  /* 0x000000220838723c */ /* 0x000fee0000001838 */
[C---:B------:R-:W-:Y:S01]  /*4360*/  IADD3 R8, R3.reuse, UR11, RZ ;  /* 0x0000000b03087c10 */ /* 0x040fe2000fffe0ff */
[----:B------:R-:W-:Y:S01]  /*4370*/  HMMA.16816.F32 R52, R12, R30, R52 ;  /* 0x0000001e0c34723c */ /* 0x000fe20000001834 */
[----:B------:R-:W-:-:S02]  /*4380*/  IADD3 R9, R3, UR13, RZ ;  /* 0x0000000d03097c10 */ /* 0x000fc4000fffe0ff */
[----:B------:R-:W-:Y:S02]  /*4390*/  IMNMX R223, RZ, R8, !PT ;  /* 0x00000008ffdf7217 */ /* 0x000fe40007800200 */
[----:B------:R-:W-:Y:S02]  /*43a0*/  IMNMX R227, R9, UR5, PT ;  /* 0x0000000509e37c17 */ /* 0x000fe4000b800200 */
[----:B------:R-:W-:Y:S01]  /*43b0*/  IADD3 R8, R7, UR11, RZ ;  /* 0x0000000b07087c10 */ /* 0x000fe2000fffe0ff */
[----:B---3--:R-:W-:Y:S01]  /*43c0*/  HMMA.16816.F32 R16, R24, R36, R16 ;  /* 0x000000241810723c */ /* 0x008fe20000001810 */
[----:B------:R-:W-:Y:S02]  /*43d0*/  IADD3 R9, R6, UR11, RZ ;  /* 0x0000000b06097c10 */ /* 0x000fe4000fffe0ff */
[----:B------:R-:W-:Y:S02]  /*43e0*/  IADD3 R10, R5, UR11, RZ ;  /* 0x0000000b050a7c10 */ /* 0x000fe4000fffe0ff */
[----:B------:R-:W-:-:S02]  /*43f0*/  IMNMX R222, RZ, R8, !PT ;  /* 0x00000008ffde7217 */ /* 0x000fc40007800200 */
[----:B------:R-:W-:Y:S01]  /*4400*/  IMNMX R221, RZ, R9, !PT ;  /* 0x00000009ffdd7217 */ /* 0x000fe20007800200 */
[----:B------:R-:W-:Y:S01]  /*4410*/  HMMA.16816.F32 R28, R12, R32, R48 ;  /* 0x000000200c1c723c */ /* 0x000fe20000001830 */
[----:B------:R-:W-:Y:S02]  /*4420*/  IMNMX R220, RZ, R10, !PT ;  /* 0x0000000affdc7217 */ /* 0x000fe40007800200 */
[----:B------:R-:W1:Y:S01]  /*4430*/  LDSM.16.M88.4 R8, [R211+0x1800] ;  /* 0x00180000d308783b */ /* 0x000e620000000200 */
[----:B------:R-:W-:Y:S01]  /*4440*/  IADD3 R7, R7, UR13, RZ ;  /* 0x0000000d07077c10 */ /* 0x000fe2000fffe0ff */
[----:B------:R-:W-:-:S04]  /*4450*/  DEPBAR.LE SB0, 0x0 ;  /* 0x000080000000791a */ /* 0x000fc80000000000 */
[C---:B------:R-:W-:Y:S01]  /*4460*/  HMMA.16816.F32 R44, R20.reuse, R36, R44 ;  /* 0x00000024142c723c */ /* 0x040fe2000000182c */
[----:B------:R-:W-:Y:S02]  /*4470*/  IADD3 R6, R6, UR13, RZ ;  /* 0x0000000d06067c10 */ /* 0x000fe4000fffe0ff */
[----:B------:R-:W-:Y:S02]  /*4480*/  IADD3 R5, R5, UR13, RZ ;  /* 0x0000000d05057c10 */ /* 0x000fe4000fffe0ff */
[C---:B------:R-:W-:Y:S02]  /*4490*/  ISETP.GE.AND P5, PT, R0.reuse, R227, PT ;  /* 0x000000e30000720c */ /* 0x040fe40003fa6270 */
[----:B------:R-:W-:Y:S01]  /*44a0*/  IADD3 R3, R0, 0x1, RZ ;  /* 0x0000000100037810 */ /* 0x000fe20007ffe0ff */
[----:B------:R-:W-:Y:S01]  /*44b0*/  HMMA.16816.F32 R40, R20, R38, R40 ;  /* 0x000000261428723c */ /* 0x000fe20000001828 */
[----:B------:R-:W-:Y:S02]  /*44c0*/  IMNMX R226, R7, UR5, PT ;  /* 0x0000000507e27c17 */ /* 0x000fe4000b800200 */
[----:B------:R-:W-:-:S02]  /*44d0*/  IMNMX R225, R6, UR5, PT ;  /* 0x0000000506e17c17 */ /* 0x000fc4000b800200 */
[----:B------:R-:W-:Y:S02]  /*44e0*/  IMNMX R224, R5, UR5, PT ;  /* 0x0000000505e07c17 */ /* 0x000fe4000b800200 */
[----:B------:R-:W-:Y:S01]  /*44f0*/  ISETP.LT.OR P5, PT, R0, R223, P5 ;  /* 0x000000df0000720c */ /* 0x000fe20002fa1670 */
[----:B------:R-:W-:Y:S01]  /*4500*/  HMMA.16816.F32 R36, R24, R38, R52 ;  /* 0x000000261824723c */ /* 0x000fe20000001834 */
[C---:B------:R-:W-:Y:S02]  /*4510*/  ISETP.GE.AND P6, PT, R3.reuse, R227, PT ;  /* 0x000000e30300720c */ /* 0x040fe40003fc6270 */
[C---:B------:R-:W-:Y:S02]  /*4520*/  ISETP.GE.AND P4, PT, R3.reuse, R226, PT ;  /* 0x000000e20300720c */ /* 0x040fe40003f86270 */
[C---:B------:R-:W-:Y:S02]  /*4530*/  ISETP.GE.AND P2, PT, R3.reuse, R225, PT ;  /* 0x000000e10300720c */ /* 0x040fe40003f46270 */
[----:B------:R-:W-:Y:S01]  /*4540*/  ISETP.GE.AND P0, PT, R3, R224, PT ;  /* 0x000000e00300720c */ /* 0x000fe20003f06270 */
[----:B------:R-:W-:Y:S01]  /*4550*/  HMMA.16816.F32 R12, R12, R34, R72 ;  /* 0x000000220c0c723c */ /* 0x000fe20000001848 */
[----:B------:R-:W-:-:S02]  /*4560*/  FSEL R48, R16, -INF , !P5 ;  /* 0xff80000010307808 */ /* 0x000fc40006800000 */
[C---:B------:R-:W-:Y:S02]  /*4570*/  ISETP.GE.AND P3, PT, R0.reuse, R226, PT ;  /* 0x000000e20000720c */ /* 0x040fe40003f66270 */
[C---:B------:R-:W-:Y:S02]  /*4580*/  ISETP.GE.AND P1, PT, R0.reuse, R225, PT ;  /* 0x000000e10000720c */ /* 0x040fe40003f26270 */
[----:B------:R-:W-:Y:S02]  /*4590*/  ISETP.GE.AND P5, PT, R0, R224, PT ;  /* 0x000000e00000720c */ /* 0x000fe40003fa6270 */
[C---:B------:R-:W-:Y:S01]  /*45a0*/  ISETP.LT.OR P6, PT, R3.reuse, R223, P6 ;  /* 0x000000df0300720c */ /* 0x040fe200037c1670 */
[----:B-1----:R-:W-:Y:S01]  /*45b0*/  HMMA.16816.F32 R28, R24, R8, R28 ;  /* 0x00000008181c723c */ /* 0x002fe2000000181c */
[C---:B------:R-:W-:Y:S02]  /*45c0*/  ISETP.LT.OR P4, PT, R3.reuse, R222, P4 ;  /* 0x000000de0300720c */ /* 0x040fe40002781670 */
[----:B------:R-:W-:-:S02]  /*45d0*/  ISETP.LT.OR P2, PT, R3, R221, P2 ;  /* 0x000000dd0300720c */ /* 0x000fc40001741670 */
[----:B------:R-:W-:Y:S02]  /*45e0*/  ISETP.LT.OR P0, PT, R3, R220, P0 ;  /* 0x000000dc0300720c */ /* 0x000fe40000701670 */
[C---:B------:R-:W-:Y:S02]  /*45f0*/  ISETP.LT.OR P3, PT, R0.reuse, R222, P3 ;  /* 0x000000de0000720c */ /* 0x040fe40001f61670 */
[C---:B------:R-:W-:Y:S02]  /*4600*/  IADD3 R3, R0.reuse, 0x8, RZ ;  /* 0x0000000800037810 */ /* 0x040fe40007ffe0ff */
[C---:B------:R-:W-:Y:S02]  /*4610*/  ISETP.LT.OR P1, PT, R0.reuse, R221, P1 ;  /* 0x000000dd0000720c */ /* 0x040fe40000f21670 */
[C---:B------:R-:W-:Y:S01]  /*4620*/  ISETP.LT.OR P5, PT, R0.reuse, R220, P5 ;  /* 0x000000dc0000720c */ /* 0x040fe20002fa1670 */
[----:B------:R-:W-:Y:S01]  /*4630*/  HMMA.16816.F32 R24, R24, R10, R12 ;  /* 0x0000000a1818723c */ /* 0x000fe2000000180c */
[----:B------:R-:W-:-:S02]  /*4640*/  IADD3 R5, R0, 0x9, RZ ;  /* 0x0000000900057810 */ /* 0x000fc40007ffe0ff */
[----:B------:R-:W-:Y:S02]  /*4650*/  FSEL R45, R45, -INF , !P2 ;  /* 0xff8000002d2d7808 */ /* 0x000fe40005000000 */
[----:B------:R-:W-:Y:S02]  /*4660*/  FSEL R49, R18, -INF , !P3 ;  /* 0xff80000012317808 */ /* 0x000fe40005800000 */
[----:B------:R-:W-:Y:S02]  /*4670*/  FSEL R76, R44, -INF , !P1 ;  /* 0xff8000002c4c7808 */ /* 0x000fe40004800000 */
[----:B------:R-:W-:Y:S01]  /*4680*/  FSEL R77, R46, -INF , !P5 ;  /* 0xff8000002e4d7808 */ /* 0x000fe20006800000 */
[----:B------:R-:W-:Y:S01]  /*4690*/  BAR.SYNC.DEFER_BLOCKING 0x0 ;  /* 0x0000000000007b1d */ /* 0x000fe20000010000 */
[----:B------:R-:W-:Y:S02]  /*46a0*/  ISETP.GE.AND P2, PT, R3, R224, PT ;  /* 0x000000e00300720c */ /* 0x000fe40003f46270 */
[----:B------:R-:W-:-:S02]  /*46b0*/  FSEL R75, R47, -INF , !P0 ;  /* 0xff8000002f4b7808 */ /* 0x000fc40004000000 */
[C---:B------:R-:W-:Y:S02]  /*46c0*/  ISETP.GE.AND P3, PT, R3.reuse, R227, PT ;  /* 0x000000e30300720c */ /* 0x040fe40003f66270 */
[C---:B------:R-:W-:Y:S02]  /*46d0*/  ISETP.GE.AND P1, PT, R3.reuse, R226, PT ;  /* 0x000000e20300720c */ /* 0x040fe40003f26270 */
[-C--:B------:R-:W-:Y:S02]  /*46e0*/  ISETP.GE.AND P5, PT, R3, R225.reuse, PT ;  /* 0x000000e10300720c */ /* 0x080fe40003fa6270 */
[----:B------:R-:W-:Y:S02]  /*46f0*/  ISETP.GE.AND P0, PT, R5, R225, PT ;  /* 0x000000e10500720c */ /* 0x000fe40003f06270 */
[----:B------:R-:W-:Y:S02]  /*4700*/  FSEL R32, R17, -INF , !P6 ;  /* 0xff80000011207808 */ /* 0x000fe40007000000 */
[----:B------:R-:W-:-:S02]  /*4710*/  FSEL R34, R19, -INF , !P4 ;  /* 0xff80000013227808 */ /* 0x000fc40006000000 */
[C---:B------:R-:W-:Y:S01]  /*4720*/  HMMA.16816.F32 R16, R20.reuse, R8, R60 ;  /* 0x000000081410723c */ /* 0x040fe2000000183c */
[C---:B------:R-:W-:Y:S02]  /*4730*/  ISETP.LT.OR P2, PT, R3.reuse, R220, P2 ;  /* 0x000000dc0300720c */ /* 0x040fe40001741670 */
[C---:B------:R-:W-:Y:S02]  /*4740*/  ISETP.LT.OR P3, PT, R3.reuse, R223, P3 ;  /* 0x000000df0300720c */ /* 0x040fe40001f61670 */
[C---:B------:R-:W-:Y:S02]  /*4750*/  ISETP.LT.OR P1, PT, R3.reuse, R222, P1 ;  /* 0x000000de0300720c */ /* 0x040fe40000f21670 */
[-C--:B------:R-:W-:Y:S01]  /*4760*/  ISETP.LT.OR P5, PT, R3, R221.reuse, P5 ;  /* 0x000000dd0300720c */ /* 0x080fe20002fa1670 */
[----:B------:R-:W-:Y:S01]  /*4770*/  HMMA.16816.F32 R20, R20, R10, R56 ;  /* 0x0000000a1414723c */ /* 0x000fe20000001838 */
[----:B------:R-:W-:Y:S02]  /*4780*/  ISETP.LT.OR P0, PT, R5, R221, P0 ;  /* 0x000000dd0500720c */ /* 0x000fe40000701670 */
[----:B------:R-:W-:-:S02]  /*4790*/  IADD3 R3, R0, 0x10, RZ ;  /* 0x0000001000037810 */ /* 0x000fc40007ffe0ff */
[----:B------:R-:W-:Y:S02]  /*47a0*/  FSEL R72, R42, -INF , !P2 ;  /* 0xff8000002a487808 */ /* 0x000fe40005000000 */
[----:B------:R-:W-:Y:S02]  /*47b0*/  FSEL R33, R36, -INF , !P3 ;  /* 0xff80000024217808 */ /* 0x000fe40005800000 */
[----:B------:R-:W-:Y:S02]  /*47c0*/  FSEL R38, R38, -INF , !P1 ;  /* 0xff80000026267808 */ /* 0x000fe40004800000 */
[----:B------:R-:W-:Y:S02]  /*47d0*/  FSEL R44, R40, -INF , !P5 ;  /* 0xff800000282c7808 */ /* 0x000fe40006800000 */
[----:B------:R-:W-:Y:S02]  /*47e0*/  FSEL R42, R41, -INF , !P0 ;  /* 0xff800000292a7808 */ /* 0x000fe40004000000 */
[----:B------:R-:W-:-:S02]  /*47f0*/  ISETP.GE.AND P6, PT, R5, R227, PT ;  /* 0x000000e30500720c */ /* 0x000fc40003fc6270 */
[C---:B------:R-:W-:Y:S02]  /*4800*/  ISETP.GE.AND P4, PT, R5.reuse, R226, PT ;  /* 0x000000e20500720c */ /* 0x040fe40003f86270 */
[----:B------:R-:W-:Y:S02]  /*4810*/  ISETP.GE.AND P3, PT, R5, R224, PT ;  /* 0x000000e00500720c */ /* 0x000fe40003f66270 */
[C---:B------:R-:W-:Y:S02]  /*4820*/  ISETP.GE.AND P1, PT, R3.reuse, R227, PT ;  /* 0x000000e30300720c */ /* 0x040fe40003f26270 */
[C---:B------:R-:W-:Y:S02]  /*4830*/  ISETP.GE.AND P5, PT, R3.reuse, R226, PT ;  /* 0x000000e20300720c */ /* 0x040fe40003fa6270 */
[C---:B------:R-:W-:Y:S02]  /*4840*/  ISETP.GE.AND P2, PT, R3.reuse, R225, PT ;  /* 0x000000e10300720c */ /* 0x040fe40003f46270 */
[----:B------:R-:W-:-:S02]  /*4850*/  ISETP.GE.AND P0, PT, R3, R224, PT ;  /* 0x000000e00300720c */ /* 0x000fc40003f06270 */
[CC--:B------:R-:W-:Y:S02]  /*4860*/  ISETP.LT.OR P6, PT, R5.reuse, R223.reuse, P6 ;  /* 0x000000df0500720c */ /* 0x0c0fe400037c1670 */
[C---:B------:R-:W-:Y:S02]  /*4870*/  ISETP.LT.OR P4, PT, R5.reuse, R222, P4 ;  /* 0x000000de0500720c */ /* 0x040fe40002781670 */
[----:B------:R-:W-:Y:S02]  /*4880*/  ISETP.LT.OR P3, PT, R5, R220, P3 ;  /* 0x000000dc0500720c */ /* 0x000fe40001f61670 */
        /* <DEDUP_REMOVED lines=20> */
[----:B------:R-:W-:-:S02]  /*49d0*/  IADD3 R0, R0, 0x19, RZ ;  /* 0x0000001900007810 */ /* 0x000fc40007ffe0ff */
[----:B------:R-:W-:Y:S02]  /*49e0*/  ISETP.LT.OR P0, PT, R3, R221, P0 ;  /* 0x000000dd0300720c */ /* 0x000fe40000701670 */
[----:B------:R-:W-:Y:S02]  /*49f0*/  FSEL R29, R29, -INF , !P6 ;  /* 0xff8000001d1d7808 */ /* 0x000fe40007000000 */
[----:B------:R-:W-:Y:S02]  /*4a00*/  FSEL R46, R20, -INF , !P0 ;  /* 0xff800000142e7808 */ /* 0x000fe40004000000 */
[C---:B------:R-:W-:Y:S02]  /*4a10*/  ISETP.GE.AND P0, PT, R0.reuse, R224, PT ;  /* 0x000000e00000720c */ /* 0x040fe40003f06270 */
[C---:B------:R-:W-:Y:S02]  /*4a20*/  ISETP.GE.AND P6, PT, R0.reuse, R227, PT ;  /* 0x000000e30000720c */ /* 0x040fe40003fc6270 */
[----:B------:R-:W-:-:S02]  /*4a30*/  ISETP.LT.OR P0, PT, R0, R220, P0 ;  /* 0x000000dc0000720c */ /* 0x000fc40000701670 */
[----:B------:R-:W-:Y:S02]  /*4a40*/  FSEL R41, R17, -INF , !P3 ;  /* 0xff80000011297808 */ /* 0x000fe40005800000 */
[----:B------:R-:W-:Y:S02]  /*4a50*/  FSEL R74, R23, -INF , !P0 ;  /* 0xff800000174a7808 */ /* 0x000fe40004000000 */
[----:B------:R-:W-:Y:S02]  /*4a60*/  PLOP3.LUT P0, PT, PT, PT, UP0, 0x80, 0x0 ;  /* 0x000000000000781c */ /* 0x000fe40003f0f008 */
[----:B------:R-:W-:Y:S02]  /*4a70*/  ISETP.LT.OR P3, PT, R0, R223, P6 ;  /* 0x000000df0000720c */ /* 0x000fe40003761670 */
[----:B------:R-:W-:Y:S02]  /*4a80*/  FSEL R30, R30, -INF , !P5 ;  /* 0xff8000001e1e7808 */ /* 0x000fe40006800000 */
[----:B------:R-:W-:-:S02]  /*4a90*/  FSEL R31, R31, -INF , !P4 ;  /* 0xff8000001f1f7808 */ /* 0x000fc40006000000 */
[----:B------:R-:W-:Y:S02]  /*4aa0*/  FSEL R40, R16, -INF , !P2 ;  /* 0xff80000010287808 */ /* 0x000fe40005000000 */
[----:B------:R-:W-:Y:S02]  /*4ab0*/  FSEL R78, R19, -INF , !P1 ;  /* 0xff800000134e7808 */ /* 0x000fe40004800000 */
[----:B------:R-:W-:Y:S02]  /*4ac0*/  ISETP.GE.AND P6, PT, R0, R225, PT ;  /* 0x000000e10000720c */ /* 0x000fe40003fc6270 */
        /* <DEDUP_REMOVED lines=9> */
[----:B------:R-:W-:Y:S02]  /*4b60*/  FSEL R43, R21, -INF , !P6 ;  /* 0xff800000152b7808 */ /* 0x000fe40007000000 */
[----:B------:R-:W-:Y:S02]  /*4b70*/  LOP3.LUT R0, R93, R94, RZ, 0xfc, !PT ;  /* 0x0000005e5d007212 */ /* 0x000fe400078efcff */
        /* <DEDUP_REMOVED lines=46> */
.L_x_1441:
[----:B------:R-:W-:Y:S05]  /*4e60*/  BSYNC B0 ;  /* 0x0000000000007941 */ /* 0x000fea0003800000 */
.L_x_1440:
[----:B------:R-:W0:Y:S02]  /*4e70*/  LDGDEPBAR ;  /* 0x00000000000079af */ /* 0x000e240000000000 */
.L_x_1439:
[----:B------:R-:W-:Y:S01]  /*4e80*/  FMNMX.FTZ R136, R48, R32, !PT ;  /* 0x0000002030887209 */ /* 0x000fe20007810000 */
[----:B-1----:R-:W-:Y:S01]  /*4e90*/  IMAD.WIDE.U32 R10, R252, -0x326172a9, RZ ;  /* 0xcd9e8d57fc0a7825 */ /* 0x002fe200078e00ff */
[----:B------:R-:W-:Y:S01]  /*4ea0*/  FMNMX.FTZ R3, R49, R34, !PT ;  /* 0x0000002231037209 */ /* 0x000fe20007810000 */
[----:B------:R-:W-:Y:S01]  /*4eb0*/  UIADD3 UR15, UR31, -0x4498517b, URZ ;  /* 0xbb67ae851f0f7890 */ /* 0x000fe2000fffe03f */
[----:B------:R-:W-:Y:S01]  /*4ec0*/  FMNMX.FTZ R136, R33, R136, !PT ;  /* 0x0000008821887209 */ /* 0x000fe20007810000 */
[----:B------:R-:W-:Y:S01]  /*4ed0*/  IMAD.WIDE.U32 R236, R98, -0x2daee0ad, RZ ;  /* 0xd2511f5362ec7825 */ /* 0x000fe200078e00ff */
[----:B------:R-:W-:Y:S01]  /*4ee0*/  FMNMX.FTZ R3, R38, R3, !PT ;  /* 0x0000000326037209 */ /* 0x000fe20007810000 */
[----:B------:R-:W-:Y:S01]  /*4ef0*/  UIADD3 UR16, UR30, -0x61c88647, URZ ;  /* 0x9e3779b91e107890 */ /* 0x000fe2000fffe03f */
        /* <DEDUP_REMOVED lines=17> */
[----:B------:R-:W-:Y:S01]  /*5010*/  IMAD R90, R95, 0x10000, R95 ;  /* 0x000100005f5a7824 */ /* 0x000fe200078e025f */
[----:B------:R-:W-:Y:S01]  /*5020*/  FMNMX.FTZ R3, R20, R3, !PT ;  /* 0x0000000314037209 */ /* 0x000fe20007810000 */
[--C-:B------:R-:W-:Y:S01]  /*5030*/  IMAD R207, R4, 0x2, R205.reuse ;  /* 0x0000000204cf7824 */ /* 0x100fe200078e02cd */
[----:B------:R-:W-:Y:S01]  /*5040*/  LOP3.LUT R249, R96, UR30, RZ, 0x3c, !PT ;  /* 0x0000001e60f97c12 */ /* 0x000fe2000f8e3cff */
[----:B------:R-:W1:Y:S01]  /*5050*/  SHFL.BFLY PT, R5, R136, 0x2, 0x1f ;  /* 0x0c401f0088057f89 */ /* 0x000e6200000e0000 */
[C---:B------:R-:W-:Y:S01]  /*5060*/  IMAD R210, R2.reuse, 0x2, R205 ;  /* 0x0000000202d27824 */ /* 0x040fe200078e02cd */
[----:B------:R-:W-:Y:S01]  /*5070*/  UIADD3 UR8, UR30, 0x1715609d, URZ ;  /* 0x1715609d1e087890 */ /* 0x000fe2000fffe03f */
[----:B--2---:R-:W-:Y:S01]  /*5080*/  LOP3.LUT R7, R11, R249, RZ, 0x3c, !PT ;  /* 0x000000f90b077212 */ /* 0x004fe200078e3cff */
[----:B------:R-:W-:Y:S01]  /*5090*/  STL [R1+0x40], R249 ;  /* 0x000040f901007387 */ /* 0x000fe20000100800 */
[----:B------:R-:W-:Y:S01]  /*50a0*/  IMAD R209, R2, 0x2, R207 ;  /* 0x0000000202d17824 */ /* 0x000fe200078e02cf */
[----:B------:R-:W-:-:S02]  /*50b0*/  IADD3 R91, R252, 0x4, RZ ;  /* 0x00000004fc5b7810 */ /* 0x000fc40007ffe0ff */
[----:B------:R-:W-:Y:S01]  /*50c0*/  IMAD.WIDE.U32 R12, R7, -0x2daee0ad, RZ ;  /* 0xd2511f53070c7825 */ /* 0x000fe200078e00ff */
[----:B------:R-:W-:Y:S03]  /*50d0*/  LDSM.16.MT88.4 R152, [R205+0xa000] ;  /* 0x00a00000cd98783b */ /* 0x000fe60000004200 */
[----:B------:R-:W-:Y:S01]  /*50e0*/  IMAD.WIDE.U32 R238, R91, -0x326172a9, RZ ;  /* 0xcd9e8d575bee7825 */ /* 0x000fe200078e00ff */
[----:B------:R-:W-:Y:S04]  /*50f0*/  STL.64 [R1+0x68], R12 ;  /* 0x0000680c01007387 */ /* 0x000fe80000100a00 */
        /* <DEDUP_REMOVED lines=10> */
[----:B-1----:R-:W-:Y:S01]  /*51a0*/  FMNMX.FTZ R3, R5, R3, !PT ;  /* 0x0000000305037209 */ /* 0x002fe20007810000 */
[----:B------:R-:W-:-:S02]  /*51b0*/  IMAD.U32 R5, RZ, RZ, UR31 ;  /* 0x0000001fff057e24 */ /* 0x000fc4000f8e00ff */
[----:B------:R-:W-:Y:S01]  /*51c0*/  LDSM.16.MT88.4 R140, [R205+0xa800] ;  /* 0x00a80000cd8c783b */ /* 0x000fe20000004200 */
[----:B--2---:R-:W-:Y:S02]  /*51d0*/  FMNMX.FTZ R136, R136, R6, !PT ;  /* 0x0000000688887209 */ /* 0x004fe40007810000 */
[----:B------:R-:W-:Y:S01]  /*51e0*/  LOP3.LUT R5, R237, UR32, R5, 0x96, !PT ;  /* 0x00000020ed057c12 */ /* 0x000fe2000f8e9605 */
[----:B------:R-:W1:Y:S01]  /*51f0*/  SHFL.BFLY PT, R135, R3, 0x1, 0x1f ;  /* 0x0c201f0003877f89 */ /* 0x000e6200000e0000 */
[----:B------:R-:W-:Y:S01]  /*5200*/  LOP3.LUT R6, R13, UR15, R236, 0x96, !PT ;  /* 0x0000000f0d067c12 */ /* 0x000fe2000f8e96ec */
[C---:B------:R-:W-:Y:S01]  /*5210*/  FMUL.FTZ R8, R136.reuse, c[0x0][0x23c] ;  /* 0x00008f0088087a20 */ /* 0x040fe20000410000 */
[----:B------:R-:W-:Y:S01]  /*5220*/  FSETP.NEU.FTZ.AND P1, PT, R136, -INF , PT ;  /* 0xff8000008800780b */ /* 0x000fe20003f3d000 */
[----:B------:R-:W-:Y:S01]  /*5230*/  IMAD.WIDE.U32 R88, R5, -0x326172a9, RZ ;  /* 0xcd9e8d5705587825 */ /* 0x000fe200078e00ff */
[----:B------:R-:W-:Y:S02]  /*5240*/  LDSM.16.MT88.4 R24, [R209+0xa800] ;  /* 0x00a80000d118783b */ /* 0x000fe40000004200 */
[----:B------:R-:W-:Y:S01]  /*5250*/  FSEL R8, R8, RZ, P1 ;  /* 0x000000ff08087208 */ /* 0x000fe20000800000 */
[----:B------:R-:W-:Y:S01]  /*5260*/  IMAD.WIDE.U32 R250, R6, -0x326172a9, RZ ;  /* 0xcd9e8d5706fa7825 */ /* 0x000fe200078e00ff */
[----:B------:R-:W-:Y:S01]  /*5270*/  LOP3.LUT R5, R89, UR16, R10, 0x96, !PT ;  /* 0x0000001059057c12 */ /* 0x000fe2000f8e960a */
[----:B------:R-:W-:Y:S02]  /*5280*/  LDSM.16.MT88.4 R176, [R210+0xb800] ;  /* 0x00b80000d2b0783b */ /* 0x000fe40000004200 */
[----:B------:R-:W-:Y:S01]  /*5290*/  FFMA.FTZ R7, R48, c[0x0][0x23c], -R8 ;  /* 0x00008f0030077a23 */ /* 0x000fe20000010808 */
[----:B------:R-:W-:Y:S01]  /*52a0*/  LOP3.LUT R6, R251, UR14, R88, 0x96, !PT ;  /* 0x0000000efb067c12 */ /* 0x000fe2000f8e9658 */
[----:B------:R-:W-:Y:S01]  /*52b0*/  IMAD.WIDE.U32 R10, R5, -0x2daee0ad, RZ ;  /* 0xd2511f53050a7825 */ /* 0x000fe200078e00ff */
[----:B------:R-:W-:Y:S01]  /*52c0*/  LDSM.16.MT88.4 R180, [R209+0xb800] ;  /* 0x00b80000d1b4783b */ /* 0x000fe20000004200 */
[----:B------:R2:W-:Y:S02]  /*52d0*/  MUFU.EX2 R244, R7 ;  /* 0x0000000700f47308 */ /* 0x0005e40000000800 */
[----:B------:R-:W-:Y:S01]  /*52e0*/  FFMA.FTZ R9, R32, c[0x0][0x23c], -R8 ;  /* 0x00008f0020097a23 */ /* 0x000fe20000010808 */
[----:B------:R-:W-:Y:S01]  /*52f0*/  LOP3.LUT R5, R11, UR13, R12, 0x96, !PT ;  /* 0x0000000d0b057c12 */ /* 0x000fe2000f8e960c */
[----:B------:R-:W-:Y:S04]  /*5300*/  STL.64 [R1+0x10], R250 ;  /* 0x000010fa01007387 */ /* 0x000fe80000100a00 */
[----:B------:R-:W-:Y:S01]  /*5310*/  IMAD.WIDE.U32 R12, R5, -0x326172a9, RZ ;  /* 0xcd9e8d57050c7825 */ /* 0x000fe200078e00ff */
[----:B-1----:R-:W-:Y:S01]  /*5320*/  FMNMX.FTZ R135, R3, R135, !PT ;  /* 0x0000008703877209 */ /* 0x002fe20007810000 */
[----:B------:R-:W-:Y:S02]  /*5330*/  MUFU.EX2 R243, R9 ;  /* 0x0000000900f37308 */ /* 0x000fe40000000800 */
[----:B------:R-:W-:Y:S01]  /*5340*/  FFMA.FTZ R5, R33, c[0x0][0x23c], -R8 ;  /* 0x00008f0021057a23 */ /* 0x000fe20000010808 */
[C---:B------:R-:W-:Y:S01]  /*5350*/  FSETP.NEU.FTZ.AND P1, PT, R135.reuse, -INF , PT ;  /* 0xff8000008700780b */ /* 0x040fe20003f3d000 */
[----:B------:R-:W-:-:S02]  /*5360*/  FMUL.FTZ R3, R135, c[0x0][0x23c] ;  /* 0x00008f0087037a20 */ /* 0x000fc40000410000 */
[----:B--2---:R-:W-:Y:S02]  /*5370*/  IMAD.WIDE.U32 R6, R6, -0x2daee0ad, RZ ;  /* 0xd2511f5306067825 */ /* 0x004fe400078e00ff */
[----:B------:R1:W-:Y:S01]  /*5380*/  MUFU.EX2 R242, R5 ;  /* 0x0000000500f27308 */ /* 0x0003e20000000800 */
[----:B------:R-:W-:Y:S02]  /*5390*/  FSEL R3, R3, RZ, P1 ;  /* 0x000000ff03037208 */ /* 0x000fe40000800000 */
[----:B------:R-:W-:Y:S02]  /*53a0*/  LOP3.LUT R7, R7, UR11, R10, 0x96, !PT ;  /* 0x0000000b07077c12 */ /* 0x000fe4000f8e960a */
[----:B------:R-:W-:Y:S01]  /*53b0*/  LOP3.LUT R10, R13, UR12, R250, 0x96, !PT ;  /* 0x0000000c0d0a7c12 */ /* 0x000fe2000f8e96fa */
[----:B------:R-:W-:Y:S02]  /*53c0*/  FFMA.FTZ R4, R38, c[0x0][0x23c], -R3 ;  /* 0x00008f0026047a23 */ /* 0x000fe40000010803 */
[----:B------:R-:W-:-:S02]  /*53d0*/  IMAD.WIDE.U32 R14, R7, -0x326172a9, RZ ;  /* 0xcd9e8d57070e7825 */ /* 0x000fc400078e00ff */
[----:B------:R2:W-:Y:S02]  /*53e0*/  MUFU.EX2 R235, R4 ;  /* 0x0000000400eb7308 */ /* 0x0005e40000000800 */
[----:B------:R-:W-:Y:S01]  /*53f0*/  IMAD.WIDE.U32 R10, R10, -0x2daee0ad, RZ ;  /* 0xd2511f530a0a7825 */ /* 0x000fe200078e00ff */
[----:B------:R-:W-:-:S03]  /*5400*/  LOP3.LUT R7, R15, UR10, R12, 0x96, !PT ;  /* 0x0000000a0f077c12 */ /* 0x000fc6000f8e960c */
[----:B-1----:R-:W-:Y:S02]  /*5410*/  FFMA.FTZ R5, R37, c[0x0][0x23c], -R8 ;  /* 0x00008f0025057a23 */ /* 0x002fe40000010808 */
[----:B------:R-:W-:Y:S02]  /*5420*/  IMAD.WIDE.U32 R12, R7, -0x2daee0ad, RZ ;  /* 0xd2511f53070c7825 */ /* 0x000fe400078e00ff */
[----:B------:R1:W3:Y:S03]  /*5430*/  MUFU.EX2 R241, R5 ;  /* 0x0000000500f17308 */ /* 0x0002e60000000800 */
[----:B------:R-:W-:Y:S02]  /*5440*/  LOP3.LUT R7, R13, UR7, R10, 0x96, !PT ;  /* 0x000000070d077c12 */ /* 0x000fe4000f8e960a */
[----:B------:R-:W-:Y:S01]  /*5450*/  LOP3.LUT R10, R11, UR9, R6, 0x96, !PT ;  /* 0x000000090b0a7c12 */ /* 0x000fe2000f8e9606 */
[----:B--2---:R-:W-:-:S02]  /*5460*/  FFMA.FTZ R4, R35, c[0x0][0x23c], -R3 ;  /* 0x00008f0023047a23 */ /* 0x004fc40000010803 */
[----:B------:R-:W-:Y:S02]  /*5470*/  IMAD.WIDE.U32 R6, R7, -0x326172a9, RZ ;  /* 0xcd9e8d5707067825 */ /* 0x000fe400078e00ff */
[----:B------:R-:W-:Y:S02]  /*5480*/  MUFU.EX2 R234, R4 ;  /* 0x0000000400ea7308 */ /* 0x000fe40000000800 */
[----:B------:R-:W-:Y:S01]  /*5490*/  IMAD.WIDE.U32 R16, R10, -0x326172a9, RZ ;  /* 0xcd9e8d570a107825 */ /* 0x000fe200078e00ff */
[C---:B------:R-:W-:Y:S02]  /*54a0*/  LOP3.LUT R0, R6.reuse, 0xffff, RZ, 0xc0, !PT ;  /* 0x0000ffff06007812 */ /* 0x040fe400078ec0ff */
[----:B------:R-:W-:Y:S01]  /*54b0*/  LOP3.LUT R9, R6, 0xff, RZ, 0xc0, !PT ;  /* 0x000000ff06097812 */ /* 0x000fe200078ec0ff */
[--C-:B-1----:R-:W-:Y:S01]  /*54c0*/  FFMA.FTZ R5, R49, c[0x0][0x23c], -R3.reuse ;  /* 0x00008f0031057a23 */ /* 0x102fe20000010803 */
[----:B------:R-:W-:Y:S02]  /*54d0*/  SHF.R.U32.HI R10, RZ, 0x18, R6 ;  /* 0x00000018ff0a7819 */ /* 0x000fe40000011606 */
[----:B---3--:R-:W-:Y:S01]  /*54e0*/  F2FP.PACK_AB R2, R241, R242 ;  /* 0x000000f2f102723e */ /* 0x008fe200000000ff */
[----:B------:R1:W-:Y:S02]  /*54f0*/  MUFU.EX2 R240, R5 ;  /* 0x0000000500f07308 */ /* 0x0003e40000000800 */
[----:B-1----:R-:W-:-:S02]  /*5500*/  FFMA.FTZ R5, R34, c[0x0][0x23c], -R3 ;  /* 0x00008f0022057a23 */ /* 0x002fc40000010803 */
[----:B------:R-:W-:Y:S04]  /*5510*/  LDSM.16.MT88.4 R32, [R210+0xa800] ;  /* 0x00a80000d220783b */ /* 0x000fe80000004200 */
[----:B------:R1:W2:Y:S02]  /*5520*/  MUFU.EX2 R233, R5 ;  /* 0x0000000500e97308 */ /* 0x0002a40000000800 */
[----:B-1----:R-:W-:Y:S02]  /*5530*/  SHF.R.U32.HI R5, RZ, 0x8, R0 ;  /* 0x00000008ff057819 */ /* 0x002fe40000011600 */
[----:B------:R-:W-:Y:S01]  /*5540*/  LOP3.LUT R0, R7, UR18, R16, 0x96, !PT ;  /* 0x0000001207007c12 */ /* 0x000fe2000f8e9610 */
[----:B------:R-:W-:Y:S01]  /*5550*/  FFMA.FTZ R16, R30, c[0x0][0x23c], -R3 ;  /* 0x00008f001e107a23 */ /* 0x000fe20000010803 */
[----:B------:R-:W-:-:S02]  /*5560*/  SHF.R.U32.HI R7, RZ, 0x10, R6 ;  /* 0x00000010ff077819 */ /* 0x000fc40000011606 */
[----:B------:R-:W-:Y:S01]  /*5570*/  PRMT R11, R9, 0x5410, R5 ;  /* 0x00005410090b7816 */ /* 0x000fe20000000005 */
[----:B------:R-:W-:Y:S01]  /*5580*/  MUFU.EX2 R202, R16 ;  /* 0x0000001000ca7308 */ /* 0x000fe20000000800 */
[--C-:B------:R-:W-:Y:S02]  /*5590*/  SHF.R.U32.HI R5, RZ, 0x10, R0.reuse ;  /* 0x00000010ff057819 */ /* 0x100fe40000011600 */
[----:B------:R-:W-:Y:S02]  /*55a0*/  LOP3.LUT R6, R7, 0xff, RZ, 0xc0, !PT ;  /* 0x000000ff07067812 */ /* 0x000fe400078ec0ff */
[C---:B------:R-:W-:Y:S02]  /*55b0*/  LOP3.LUT R4, R0.reuse, 0xffff, RZ, 0xc0, !PT ;  /* 0x0000ffff00047812 */ /* 0x040fe400078ec0ff */
[----:B------:R-:W-:Y:S02]  /*55c0*/  LOP3.LUT R9, R0, 0xff, RZ, 0xc0, !PT ;  /* 0x000000ff00097812 */ /* 0x000fe400078ec0ff */
[----:B------:R-:W-:-:S02]  /*55d0*/  SHF.R.U32.HI R7, RZ, 0x18, R0 ;  /* 0x00000018ff077819 */ /* 0x000fc40000011600 */
[----:B------:R-:W-:Y:S02]  /*55e0*/  LOP3.LUT R0, R5, 0xff, RZ, 0xc0, !PT ;  /* 0x000000ff05007812 */ /* 0x000fe400078ec0ff */
[----:B------:R-:W-:Y:S02]  /*55f0*/  PRMT R10, R6, 0x5410, R10 ;  /* 0x00005410060a7816 */ /* 0x000fe4000000000a */
[----:B------:R-:W-:Y:S01]  /*5600*/  PRMT R6, R0, 0x5410, R7 ;  /* 0x0000541000067816 */ /* 0x000fe20000000007 */
[--C-:B------:R-:W-:Y:S01]  /*5610*/  HSET2.LE.AND R0, R11, R90.reuse, PT ;  /* 0x0000005a0b007233 */ /* 0x100fe20003803000 */
[----:B------:R-:W-:Y:S01]  /*5620*/  SHF.R.U32.HI R4, RZ, 0x8, R4 ;  /* 0x00000008ff047819 */ /* 0x000fe20000011604 */
[--C-:B------:R-:W-:Y:S01]  /*5630*/  HSET2.LE.AND R7, R10, R90.reuse, PT ;  /* 0x0000005a0a077233 */ /* 0x100fe20003803000 */
[----:B--2---:R-:W-:Y:S01]  /*5640*/  F2FP.PACK_AB R11, R233, R240 ;  /* 0x000000f0e90b723e */ /* 0x004fe200000000ff */
[----:B------:R-:W-:Y:S01]  /*5650*/  HSET2.LE.AND R10, R6, R90, PT ;  /* 0x0000005a060a7233 */ /* 0x000fe20003803000 */
[----:B------:R-:W-:Y:S01]  /*5660*/  LOP3.LUT R6, R0, R2, RZ, 0xc0, !PT ;  /* 0x0000000200067212 */ /* 0x000fe200078ec0ff */
[----:B------:R-:W-:Y:S01]  /*5670*/  FFMA.FTZ R2, R28, c[0x0][0x23c], -R8 ;  /* 0x00008f001c027a23 */ /* 0x000fe20000010808 */
[----:B------:R-:W-:-:S02]  /*5680*/  FMNMX.FTZ R0, R76, R45, !PT ;  /* 0x0000002d4c007209 */ /* 0x000fc40007810000 */
[----:B------:R-:W-:Y:S01]  /*5690*/  PRMT R5, R9, 0x5410, R4 ;  /* 0x0000541009057816 */ /* 0x000fe20000000004 */
[----:B------:R1:W-:Y:S01]  /*56a0*/  MUFU.EX2 R230, R2 ;  /* 0x0000000200e67308 */ /* 0x0003e20000000800 */
[----:B------:R-:W-:Y:S02]  /*56b0*/  FMNMX.FTZ R0, R44, R0, !PT ;  /* 0x000000002c007209 */ /* 0x000fe40007810000 */
[----:B------:R-:W-:Y:S01]  /*56c0*/  F2FP.PACK_AB R9, R243, R244 ;  /* 0x000000f4f309723e */ /* 0x000fe200000000ff */
[----:B------:R-:W-:Y:S01]  /*56d0*/  HSET2.LE.AND R5, R5, R90, PT ;  /* 0x0000005a05057233 */ /* 0x000fe20003803000 */
[----:B------:R-:W-:Y:S02]  /*56e0*/  FMNMX.FTZ R0, R42, R0, !PT ;  /* 0x000000002a007209 */ /* 0x000fe40007810000 */
[----:B------:R-:W-:Y:S02]  /*56f0*/  F2FP.PACK_AB R4, R234, R235 ;  /* 0x000000ebea04723e */ /* 0x000fe400000000ff */
[----:B------:R-:W-:-:S02]  /*5700*/  FMNMX.FTZ R0, R40, R0, !PT ;  /* 0x0000000028007209 */ /* 0x000fc40007810000 */
[----:B------:R-:W-:Y:S02]  /*5710*/  LOP3.LUT R7, R7, R4, RZ, 0xc0, !PT ;  /* 0x0000000407077212 */ /* 0x000fe400078ec0ff */
[----:B------:R-:W-:Y:S02]  /*5720*/  FMNMX.FTZ R0, R41, R0, !PT ;  /* 0x0000000029007209 */ /* 0x000fe40007810000 */
[----:B------:R-:W-:Y:S01]  /*5730*/  LOP3.LUT R4, R5, R9, RZ, 0xc0, !PT ;  /* 0x0000000905047212 */ /* 0x000fe200078ec0ff */
[--C-:B-1----:R-:W-:Y:S01]  /*5740*/  FFMA.FTZ R2, R29, c[0x0][0x23c], -R8.reuse ;  /* 0x00008f001d027a23 */ /* 0x102fe20000010808 */
[----:B------:R-:W-:Y:S02]  /*5750*/  FMNMX.FTZ R0, R46, R0, !PT ;  /* 0x000000002e007209 */ /* 0x000fe40007810000 */
[----:B------:R-:W-:Y:S01]  /*5760*/  LOP3.LUT R5, R10, R11, RZ, 0xc0, !PT ;  /* 0x0000000b0a057212 */ /* 0x000fe200078ec0ff */
[----:B------:R1:W-:Y:S01]  /*5770*/  MUFU.EX2 R231, R2 ;  /* 0x0000000200e77308 */ /* 0x0003e20000000800 */
[----:B------:R-:W-:Y:S01]  /*5780*/  FMNMX.FTZ R0, R43, R0, !PT ;  /* 0x000000002b007209 */ /* 0x000fe20007810000 */
[----:B------:R-:W-:-:S04]  /*5790*/  FFMA.FTZ R10, R18, c[0x0][0x23c], -R8 ;  /* 0x00008f00120a7a23 */ /* 0x000fc80000010808 */
[----:B------:R-:W2:Y:S01]  /*57a0*/  SHFL.BFLY PT, R9, R0, 0x2, 0x1f ;  /* 0x0c401f0000097f89 */ /* 0x000ea200000e0000 */
[C---:B------:R-:W-:Y:S01]  /*57b0*/  HMMA.16816.F32 R144, R4.reuse, R152, RZ ;  /* 0x000000980490723c */ /* 0x040fe200000018ff */
[----:B------:R-:W-:Y:S07]  /*57c0*/  MUFU.EX2 R229, R10 ;  /* 0x0000000a00e57308 */ /* 0x000fee0000000800 */
[----:B------:R-:W-:Y:S01]  /*57d0*/  HMMA.16816.F32 R160, R4, R168, RZ ;  /* 0x000000a804a0723c */ /* 0x000fe200000018ff */
[----:B-1----:R-:W-:-:S04]  /*57e0*/  FFMA.FTZ R2, R19, c[0x0][0x23c], -R8 ;  /* 0x00008f0013027a23 */ /* 0x002fc80000010808 */
[----:B------:R1:W-:Y:S03]  /*57f0*/  MUFU.EX2 R232, R2 ;  /* 0x0000000200e87308 */ /* 0x0003e60000000800 */
[----:B------:R-:W-:Y:S01]  /*5800*/  HMMA.16816.F32 R36, R4, R60, RZ ;  /* 0x0000003c0424723c */ /* 0x000fe200000018ff */
[----:B--2---:R-:W-:Y:S01]  /*5810*/  FMNMX.FTZ R15, R9, R0, !PT ;  /* 0x00000000090f7209 */ /* 0x004fe20007810000 */
[----:B------:R-:W-:-:S06]  /*5820*/  FFMA.FTZ R0, R21, c[0x0][0x23c], -R3 ;  /* 0x00008f0015007a23 */ /* 0x000fcc0000010803 */
[----:B------:R-:W-:Y:S01]  /*5830*/  HMMA.16816.F32 R52, R4, R92, RZ ;  /* 0x0000005c0434723c */ /* 0x000fe200000018ff */
[----:B------:R2:W-:Y:S01]  /*5840*/  MUFU.EX2 R228, R0 ;  /* 0x0000000000e47308 */ /* 0x0005e20000000800 */
[----:B-1----:R-:W-:Y:S01]  /*5850*/  LOP3.LUT R2, R17, UR8, R14, 0x96, !PT ;  /* 0x0000000811027c12 */ /* 0x002fe2000f8e960e */
[--C-:B------:R-:W-:Y:S02]  /*5860*/  FFMA.FTZ R17, R31, c[0x0][0x23c], -R3.reuse ;  /* 0x00008f001f117a23 */ /* 0x100fe40000010803 */
[----:B------:R-:W-:-:S03]  /*5870*/  FFMA.FTZ R3, R20, c[0x0][0x23c], -R3 ;  /* 0x00008f0014037a23 */ /* 0x000fc60000010803 */
[C---:B------:R-:W-:Y:S01]  /*5880*/  HMMA.16816.F32 R68, R4.reuse, R104, RZ ;  /* 0x000000680444723c */ /* 0x040fe200000018ff */
[----:B------:R-:W-:Y:S01]  /*5890*/  IMAD.WIDE.U32 R8, R2, -0x2daee0ad, RZ ;  /* 0xd2511f5302087825 */ /* 0x000fe200078e00ff */
[----:B------:R-:W-:Y:S01]  /*58a0*/  LDSM.16.MT88.4 R28, [R207+0xa800] ;  /* 0x00a80000cf1c783b */ /* 0x000fe20000004200 */
[----:B------:R1:W3:Y:S03]  /*58b0*/  MUFU.EX2 R203, R3 ;  /* 0x0000000300cb7308 */ /* 0x0002e60000000800 */
[C---:B------:R-:W-:Y:S01]  /*58c0*/  LOP3.LUT R2, R8.reuse, 0xffff, RZ, 0xc0, !PT ;  /* 0x0000ffff08027812 */ /* 0x040fe200078ec0ff */
[----:B------:R-:W-:Y:S01]  /*58d0*/  LDSM.16.MT88.4 R20, [R205+0xb800] ;  /* 0x00b80000cd14783b */ /* 0x000fe20000004200 */
[----:B------:R-:W-:Y:S01]  /*58e0*/  LOP3.LUT R11, R8, 0xff, RZ, 0xc0, !PT ;  /* 0x000000ff080b7812 */ /* 0x000fe200078ec0ff */
[----:B------:R-:W-:Y:S01]  /*58f0*/  HMMA.16816.F32 R84, R4, R108, RZ ;  /* 0x0000006c0454723c */ /* 0x000fe200000018ff */
[----:B------:R-:W-:Y:S01]  /*5900*/  SHF.R.U32.HI R2, RZ, 0x8, R2 ;  /* 0x00000008ff027819 */ /* 0x000fe20000011602 */
[----:B------:R4:W5:Y:S01]  /*5910*/  MUFU.EX2 R201, R17 ;  /* 0x0000001100c97308 */ /* 0x0009620000000800 */
[----:B--2---:R-:W-:-:S02]  /*5920*/  LOP3.LUT R0, R9, UR17, R12, 0x96, !PT ;  /* 0x0000001109007c12 */ /* 0x004fc4000f8e960c */
[----:B------:R-:W-:Y:S02]  /*5930*/  SHF.R.U32.HI R10, RZ, 0x10, R8 ;  /* 0x00000010ff0a7819 */ /* 0x000fe40000011608 */
[----:B------:R-:W-:Y:S01]  /*5940*/  PRMT R14, R11, 0x5410, R2 ;  /* 0x000054100b0e7816 */ /* 0x000fe20000000002 */
[C---:B------:R-:W-:Y:S01]  /*5950*/  HMMA.16816.F32 R100, R4.reuse, R184, RZ ;  /* 0x000000b80464723c */ /* 0x040fe200000018ff */
[----:B------:R-:W-:Y:S02]  /*5960*/  FMNMX.FTZ R12, R77, R75, !PT ;  /* 0x0000004b4d0c7209 */ /* 0x000fe40007810000 */
[----:B------:R-:W-:Y:S02]  /*5970*/  LOP3.LUT R2, R0, 0xffff, RZ, 0xc0, !PT ;  /* 0x0000ffff00027812 */ /* 0x000fe400078ec0ff */
[----:B-1----:R-:W-:Y:S02]  /*5980*/  SHF.R.U32.HI R3, RZ, 0x10, R0 ;  /* 0x00000010ff037819 */ /* 0x002fe40000011600 */
[----:B------:R-:W-:Y:S01]  /*5990*/  SHF.R.U32.HI R13, RZ, 0x18, R8 ;  /* 0x00000018ff0d7819 */ /* 0x000fe20000011608 */
[----:B------:R-:W-:Y:S01]  /*59a0*/  HMMA.16816.F32 R116, R4, R188, RZ ;  /* 0x000000bc0474723c */ /* 0x000fe200000018ff */
[----:B------:R-:W-:Y:S01]  /*59b0*/  LOP3.LUT R10, R10, 0xff, RZ, 0xc0, !PT ;  /* 0x000000ff0a0a7812 */ /* 0x000fe200078ec0ff */
[----:B----4-:R-:W-:Y:S01]  /*59c0*/  LDSM.16.MT88.4 R16, [R207+0xb800] ;  /* 0x00b80000cf10783b */ /* 0x010fe20000004200 */
[----:B------:R-:W-:-:S02]  /*59d0*/  LOP3.LUT R11, R0, 0xff, RZ, 0xc0, !PT ;  /* 0x000000ff000b7812 */ /* 0x000fc400078ec0ff */
[----:B------:R-:W-:Y:S02]  /*59e0*/  SHF.R.U32.HI R9, RZ, 0x18, R0 ;  /* 0x00000018ff097819 */ /* 0x000fe40000011600 */
[----:B------:R-:W-:Y:S01]  /*59f0*/  SHF.R.U32.HI R8, RZ, 0x8, R2 ;  /* 0x00000008ff087819 */ /* 0x000fe20000011602 */
[C---:B------:R-:W-:Y:S01]  /*5a00*/  HMMA.16816.F32 R156, R4.reuse, R154, RZ ;  /* 0x0000009a049c723c */ /* 0x040fe200000018ff */
[----:B------:R-:W-:Y:S02]  /*5a10*/  FMNMX.FTZ R0, R72, R12, !PT ;  /* 0x0000000c48007209 */ /* 0x000fe40007810000 */
[----:B------:R-:W-:Y:S01]  /*5a20*/  LOP3.LUT R2, R3, 0xff, RZ, 0xc0, !PT ;  /* 0x000000ff03027812 */ /* 0x000fe200078ec0ff */
[----:B------:R-:W1:Y:S01]  /*5a30*/  SHFL.BFLY PT, R12, R15, 0x1, 0x1f ;  /* 0x0c201f000f0c7f89 */ /* 0x000e6200000e0000 */
[----:B------:R-:W-:Y:S02]  /*5a40*/  PRMT R3, R10, 0x5410, R13 ;  /* 0x000054100a037816 */ /* 0x000fe4000000000d */
[----:B------:R-:W-:Y:S01]  /*5a50*/  FMNMX.FTZ R0, R47, R0, !PT ;  /* 0x000000002f007209 */ /* 0x000fe20007810000 */
[----:B------:R-:W-:Y:S01]  /*5a60*/  HMMA.16816.F32 R172, R4, R170, RZ ;  /* 0x000000aa04ac723c */ /* 0x000fe200000018ff */
[----:B------:R-:W-:Y:S01]  /*5a70*/  PRMT R11, R11, 0x5410, R8 ;  /* 0x000054100b0b7816 */ /* 0x000fe20000000008 */
[----:B------:R-:W-:Y:S01]  /*5a80*/  HSET2.LE.AND R3, R3, R90, PT ;  /* 0x0000005a03037233 */ /* 0x000fe20003803000 */
[----:B------:R-:W-:-:S02]  /*5a90*/  PRMT R10, R2, 0x5410, R9 ;  /* 0x00005410020a7816 */ /* 0x000fc40000000009 */
[----:B------:R-:W-:Y:S01]  /*5aa0*/  FMNMX.FTZ R9, R79, R0, !PT ;  /* 0x000000004f097209 */ /* 0x000fe20007810000 */
[--C-:B------:R-:W-:Y:S01]  /*5ab0*/  HSET2.LE.AND R0, R14, R90.reuse, PT ;  /* 0x0000005a0e007233 */ /* 0x100fe20003803000 */
[----:B---3--:R-:W-:Y:S01]  /*5ac0*/  F2FP.PACK_AB R8, R203, R228 ;  /* 0x000000e4cb08723e */ /* 0x008fe200000000ff */
[C---:B------:R-:W-:Y:S01]  /*5ad0*/  HMMA.16816.F32 R48, R4.reuse, R62, RZ ;  /* 0x0000003e0430723c */ /* 0x040fe200000018ff */
[----:B------:R-:W-:Y:S02]  /*5ae0*/  F2FP.PACK_AB R2, R229, R232 ;  /* 0x000000e8e502723e */ /* 0x000fe400000000ff */
[----:B------:R-:W-:Y:S02]  /*5af0*/  LOP3.LUT R131, R3, R8, RZ, 0xc0, !PT ;  /* 0x0000000803837212 */ /* 0x000fe400078ec0ff */
[----:B------:R-:W-:Y:S02]  /*5b00*/  FMNMX.FTZ R3, R78, R9, !PT ;  /* 0x000000094e037209 */ /* 0x000fe40007810000 */
[----:B------:R-:W-:Y:S01]  /*5b10*/  LOP3.LUT R130, R0, R2, RZ, 0xc0, !PT ;  /* 0x0000000200827212 */ /* 0x000fe200078ec0ff */
[--C-:B------:R-:W-:Y:S01]  /*5b20*/  HSET2.LE.AND R0, R11, R90.reuse, PT ;  /* 0x0000005a0b007233 */ /* 0x100fe20003803000 */
[----:B------:R-:W-:Y:S01]  /*5b30*/  F2FP.PACK_AB R2, R231, R230 ;  /* 0x000000e6e702723e */ /* 0x000fe200000000ff */
[----:B------:R-:W-:Y:S01]  /*5b40*/  HMMA.16816.F32 R64, R4, R94, RZ ;  /* 0x0000005e0440723c */ /* 0x000fe200000018ff */
[----:B------:R-:W-:Y:S01]  /*5b50*/  FMNMX.FTZ R9, R73, R3, !PT ;  /* 0x0000000349097209 */ /* 0x000fe20007810000 */
[----:B------:R-:W-:Y:S01]  /*5b60*/  HSET2.LE.AND R3, R10, R90, PT ;  /* 0x0000005a0a037233 */ /* 0x000fe20003803000 */
[----:B-----5:R-:W-:-:S02]  /*5b70*/  F2FP.PACK_AB R8, R201, R202 ;  /* 0x000000cac908723e */ /* 0x020fc400000000ff */
[----:B------:R-:W-:Y:S02]  /*5b80*/  LOP3.LUT R128, R0, R2, RZ, 0xc0, !PT ;  /* 0x0000000200807212 */ /* 0x000fe400078ec0ff */
[----:B------:R-:W-:Y:S01]  /*5b90*/  FMNMX.FTZ R2, R74, R9, !PT ;  /* 0x000000094a027209 */ /* 0x000fe20007810000 */
[C---:B------:R-:W-:Y:S01]  /*5ba0*/  HMMA.16816.F32 R80, R4.reuse, R106, RZ ;  /* 0x0000006a0450723c */ /* 0x040fe200000018ff */
[----:B------:R-:W-:Y:S02]  /*5bb0*/  LOP3.LUT R129, R3, R8, RZ, 0xc0, !PT ;  /* 0x0000000803817212 */ /* 0x000fe400078ec0ff */
[----:B-1----:R-:W-:Y:S01]  /*5bc0*/  FMNMX.FTZ R134, R15, R12, !PT ;  /* 0x0000000c0f867209 */ /* 0x002fe20007810000 */
[----:B------:R-:W1:Y:S01]  /*5bd0*/  SHFL.BFLY PT, R8, R2, 0x2, 0x1f ;  /* 0x0c401f0002087f89 */ /* 0x000e6200000e0000 */
[----:B------:R-:W-:Y:S02]  /*5be0*/  LOP3.LUT R0, R239, R249, RZ, 0x3c, !PT ;  /* 0x000000f9ef007212 */ /* 0x000fe400078e3cff */
[C---:B------:R-:W-:Y:S01]  /*5bf0*/  FSETP.NEU.FTZ.AND P1, PT, R134.reuse, -INF , PT ;  /* 0xff8000008600780b */ /* 0x040fe20003f3d000 */
[----:B------:R-:W-:Y:S01]  /*5c00*/  HMMA.16816.F32 R96, R4, R110, RZ ;  /* 0x0000006e0460723c */ /* 0x000fe200000018ff */
[----:B------:R-:W-:-:S07]  /*5c10*/  FMUL.FTZ R3, R134, c[0x0][0x23c] ;  /* 0x00008f0086037a20 */ /* 0x000fce0000410000 */
[C---:B------:R-:W-:Y:S08]  /*5c20*/  HMMA.16816.F32 R112, R4.reuse, R186, RZ ;  /* 0x000000ba0470723c */ /* 0x040ff000000018ff */
[----:B------:R-:W-:Y:S01]  /*5c30*/  HMMA.16816.F32 R56, R4, R190, RZ ;  /* 0x000000be0438723c */ /* 0x000fe200000018ff */
[----:B-1----:R-:W-:-:S06]  /*5c40*/  FMNMX.FTZ R2, R8, R2, !PT ;  /* 0x0000000208027209 */ /* 0x002fcc0007810000 */
[----:B------:R-:W-:Y:S01]  /*5c50*/  IMAD.WIDE.U32 R4, R0, -0x2daee0ad, RZ ;  /* 0xd2511f5300047825 */ /* 0x000fe200078e00ff */
[----:B------:R-:W-:Y:S01]  /*5c60*/  FSEL R0, R3, RZ, P1 ;  /* 0x000000ff03007208 */ /* 0x000fe20000800000 */
[----:B------:R-:W1:Y:S01]  /*5c70*/  SHFL.BFLY PT, R14, R2, 0x1, 0x1f ;  /* 0x0c201f00020e7f89 */ /* 0x000e6200000e0000 */
[----:B------:R-:W-:Y:S02]  /*5c80*/  HMMA.16816.F32 R144, R128, R140, R144 ;  /* 0x0000008c8090723c */ /* 0x000fe40000001890 */
[----:B------:R-:W-:Y:S01]  /*5c90*/  LOP3.LUT R3, R5, UR15, R236, 0x96, !PT ;  /* 0x0000000f05037c12 */ /* 0x000fe2000f8e96ec */
[----:B------:R-:W-:-:S04]  /*5ca0*/  FFMA.FTZ R5, R76, c[0x0][0x23c], -R0 ;  /* 0x00008f004c057a23 */ /* 0x000fc80000010800 */
[----:B------:R-:W-:Y:S01]  /*5cb0*/  IMAD.WIDE.U32 R6, R3, -0x326172a9, RZ ;  /* 0xcd9e8d5703067825 */ /* 0x000fe200078e00ff */
[----:B------:R-:W-:Y:S01]  /*5cc0*/  LOP3.LUT R3, R89, UR16, R238, 0x96, !PT ;  /* 0x0000001059037c12 */ /* 0x000fe2000f8e96ee */
[----:B------:R2:W-:Y:S01]  /*5cd0*/  MUFU.EX2 R200, R5 ;  /* 0x0000000500c87308 */ /* 0x0005e20000000800 */
[----:B------:R-:W-:Y:S02]  /*5ce0*/  HMMA.16816.F32 R160, R128, R28, R160 ;  /* 0x0000001c80a0723c */ /* 0x000fe400000018a0 */
[----:B------:R-:W-:Y:S01]  /*5cf0*/  LOP3.LUT R7, R7, UR14, R88, 0x96, !PT ;  /* 0x0000000e07077c12 */ /* 0x000fe2000f8e9658 */
[----:B------:R-:W-:-:S04]  /*5d00*/  IMAD.WIDE.U32 R10, R3, -0x2daee0ad, RZ ;  /* 0xd2511f53030a7825 */ /* 0x000fc800078e00ff */
[----:B------:R-:W-:Y:S01]  /*5d10*/  IMAD.WIDE.U32 R8, R7, -0x2daee0ad, RZ ;  /* 0xd2511f5307087825 */ /* 0x000fe200078e00ff */
[C---:B------:R-:W-:Y:S03]  /*5d20*/  HMMA.16816.F32 R36, R128.reuse, R32, R36 ;  /* 0x000000208024723c */ /* 0x040fe60000001824 */
[--C-:B------:R-:W-:Y:S01]  /*5d30*/  FFMA.FTZ R3, R44, c[0x0][0x23c], -R0.reuse ;  /* 0x00008f002c037a23 */ /* 0x100fe20000010800 */
[----:B-1----:R-:W-:Y:S01]  /*5d40*/  FMNMX.FTZ R137, R2, R14, !PT ;  /* 0x0000000e02897209 */ /* 0x002fe20007810000 */
[--C-:B--2---:R-:W-:Y:S02]  /*5d50*/  FFMA.FTZ R5, R45, c[0x0][0x23c], -R0.reuse ;  /* 0x00008f002d057a23 */ /* 0x104fe40000010800 */
[----:B------:R1:W-:Y:S01]  /*5d60*/  MUFU.EX2 R198, R3 ;  /* 0x0000000300c67308 */ /* 0x0003e20000000800 */
[----:B------:R-:W-:Y:S01]  /*5d70*/  FSETP.NEU.FTZ.AND P1, PT, R137, -INF , PT ;  /* 0xff8000008900780b */ /* 0x000fe20003f3d000 */
[C---:B------:R-:W-:Y:S06]  /*5d80*/  HMMA.16816.F32 R52, R128.reuse, R24, R52 ;  /* 0x000000188034723c */ /* 0x040fec0000001834 */
[----:B------:R2:W-:Y:S02]  /*5d90*/  MUFU.EX2 R199, R5 ;  /* 0x0000000500c77308 */ /* 0x0005e40000000800 */
[----:B------:R-:W-:Y:S01]  /*5da0*/  HMMA.16816.F32 R68, R128, R20, R68 ;  /* 0x000000148044723c */ /* 0x000fe20000001844 */
[----:B-1----:R-:W-:-:S07]  /*5db0*/  FFMA.FTZ R3, R42, c[0x0][0x23c], -R0 ;  /* 0x00008f002a037a23 */ /* 0x002fce0000010800 */
[----:B------:R-:W-:Y:S01]  /*5dc0*/  HMMA.16816.F32 R84, R128, R16, R84 ;  /* 0x000000108054723c */ /* 0x000fe20000001854 */
[----:B------:R1:W3:Y:S01]  /*5dd0*/  MUFU.EX2 R197, R3 ;  /* 0x0000000300c57308 */ /* 0x0002e20000000800 */
[----:B--2---:R-:W-:Y:S02]  /*5de0*/  LOP3.LUT R5, R11, UR13, R4, 0x96, !PT ;  /* 0x0000000d0b057c12 */ /* 0x004fe4000f8e9604 */
[----:B------:R-:W-:-:S04]  /*5df0*/  LOP3.LUT R4, R9, UR11, R10, 0x96, !PT ;  /* 0x0000000b09047c12 */ /* 0x000fc8000f8e960a */
[----:B------:R-:W-:Y:S01]  /*5e00*/  HMMA.16816.F32 R100, R128, R176, R100 ;  /* 0x000000b08064723c */ /* 0x000fe20000001864 */
[----:B------:R-:W-:-:S04]  /*5e10*/  IMAD.WIDE.U32 R12, R5, -0x326172a9, RZ ;  /* 0xcd9e8d57050c7825 */ /* 0x000fc800078e00ff */
[----:B------:R-:W-:Y:S01]  /*5e20*/  IMAD.WIDE.U32 R10, R4, -0x326172a9, RZ ;  /* 0xcd9e8d57040a7825 */ /* 0x000fe200078e00ff */
[----:B------:R-:W-:Y:S02]  /*5e30*/  LOP3.LUT R6, R13, UR12, R6, 0x96, !PT ;  /* 0x0000000c0d067c12 */ /* 0x000fe4000f8e9606 */
[C---:B------:R-:W-:Y:S01]  /*5e40*/  HMMA.16816.F32 R116, R128.reuse, R180, R116 ;  /* 0x000000b48074723c */ /* 0x040fe20000001874 */
[----:B------:R-:W-:Y:S01]  /*5e50*/  FFMA.FTZ R5, R40, c[0x0][0x23c], -R0 ;  /* 0x00008f0028057a23 */ /* 0x000fe20000010800 */
[----:B------:R-:W-:Y:S01]  /*5e60*/  LOP3.LUT R4, R11, UR10, R12, 0x96, !PT ;  /* 0x0000000a0b047c12 */ /* 0x000fe2000f8e960c */
[----:B-1----:R-:W-:Y:S02]  /*5e70*/  IMAD.WIDE.U32 R2, R6, -0x2daee0ad, RZ ;  /* 0xd2511f5306027825 */ /* 0x002fe400078e00ff */
[----:B------:R1:W-:Y:S02]  /*5e80*/  MUFU.EX2 R196, R5 ;  /* 0x0000000500c47308 */ /* 0x0003e40000000800 */
[----:B------:R-:W-:Y:S01]  /*5e90*/  IMAD.WIDE.U32 R12, R4, -0x2daee0ad, RZ ;  /* 0xd2511f53040c7825 */ /* 0x000fe200078e00ff */
[----:B------:R-:W-:Y:S01]  /*5ea0*/  LOP3.LUT R3, R3, UR9, R8, 0x96, !PT ;  /* 0x0000000903037c12 */ /* 0x000fe2000f8e9608 */
[----:B------:R-:W-:Y:S02]  /*5eb0*/  HMMA.16816.F32 R156, R128, R142, R156 ;  /* 0x0000008e809c723c */ /* 0x000fe4000000189c */
[----:B------:R-:W-:Y:S01]  /*5ec0*/  FMUL.FTZ R4, R137, c[0x0][0x23c] ;  /* 0x00008f0089047a20 */ /* 0x000fe20000410000 */
[----:B------:R-:W-:Y:S01]  /*5ed0*/  LOP3.LUT R8, R13, UR7, R2, 0x96, !PT ;  /* 0x000000070d087c12 */ /* 0x000fe2000f8e9602 */
[----:B------:R-:W-:-:S03]  /*5ee0*/  IMAD.WIDE.U32 R6, R3, -0x326172a9, RZ ;  /* 0xcd9e8d5703067825 */ /* 0x000fc600078e00ff */
[----:B------:R-:W-:Y:S01]  /*5ef0*/  FSEL R2, R4, RZ, P1 ;  /* 0x000000ff04027208 */ /* 0x000fe20000800000 */
[----:B------:R-:W-:Y:S01]  /*5f00*/  FFMA.FTZ R11, R46, c[0x0][0x23c], -R0 ;  /* 0x00008f002e0b7a23 */ /* 0x000fe20000010800 */
[----:B------:R-:W-:Y:S01]  /*5f10*/  LOP3.LUT R14, R7, UR8, R10, 0x96, !PT ;  /* 0x00000008070e7c12 */ /* 0x000fe2000f8e960a */
[--C-:B------:R-:W-:Y:S01]  /*5f20*/  FFMA.FTZ R13, R43, c[0x0][0x23c], -R0.reuse ;  /* 0x00008f002b0d7a23 */ /* 0x100fe20000010800 */
[----:B------:R-:W-:Y:S01]  /*5f30*/  HMMA.16816.F32 R172, R128, R30, R172 ;  /* 0x0000001e80ac723c */ /* 0x000fe200000018ac */
[----:B-1----:R-:W-:Y:S01]  /*5f40*/  FFMA.FTZ R5, R41, c[0x0][0x23c], -R0 ;  /* 0x00008f0029057a23 */ /* 0x002fe20000010800 */
[----:B------:R-:W-:Y:S01]  /*5f50*/  MUFU.EX2 R139, R11 ;  /* 0x0000000b008b7308 */ /* 0x000fe20000000800 */
[----:B------:R-:W-:-:S05]  /*5f60*/  FFMA.FTZ R3, R77, c[0x0][0x23c], -R2 ;  /* 0x00008f004d037a23 */ /* 0x000fca0000010802 */
[C---:B------:R-:W-:Y:S02]  /*5f70*/  HMMA.16816.F32 R48, R128.reuse, R34, R48 ;  /* 0x000000228030723c */ /* 0x040fe40000001830 */
[----:B------:R1:W-:Y:S06]  /*5f80*/  MUFU.EX2 R195, R5 ;  /* 0x0000000500c37308 */ /* 0x0003ec0000000800 */
[C---:B------:R-:W-:Y:S02]  /*5f90*/  HMMA.16816.F32 R64, R128.reuse, R26, R64 ;  /* 0x0000001a8040723c */ /* 0x040fe40000001840 */
[----:B------:R2:W-:Y:S06]  /*5fa0*/  MUFU.EX2 R194, R3 ;  /* 0x0000000300c27308 */ /* 0x0005ec0000000800 */
[----:B------:R-:W-:Y:S01]  /*5fb0*/  HMMA.16816.F32 R80, R128, R22, R80 ;  /* 0x000000168050723c */ /* 0x000fe20000001850 */
[----:B-1----:R-:W-:Y:S01]  /*5fc0*/  IMAD.WIDE.U32 R4, R8, -0x326172a9, RZ ;  /* 0xcd9e8d5708047825 */ /* 0x002fe200078e00ff */
[----:B------:R1:W-:Y:S04]  /*5fd0*/  MUFU.EX2 R133, R13 ;  /* 0x0000000d00857308 */ /* 0x0003e80000000800 */
[----:B------:R-:W-:-:S02]  /*5fe0*/  LOP3.LUT R8, R4, 0xff, RZ, 0xc0, !PT ;  /* 0x000000ff04087812 */ /* 0x000fc400078ec0ff */
[C---:B------:R-:W-:Y:S01]  /*5ff0*/  HMMA.16816.F32 R96, R128.reuse, R18, R96 ;  /* 0x000000128060723c */ /* 0x040fe20000001860 */
[----:B------:R-:W-:Y:S02]  /*6000*/  SHF.R.U32.HI R7, RZ, 0x10, R4 ;  /* 0x00000010ff077819 */ /* 0x000fe40000011604 */
[----:B--2---:R-:W-:Y:S01]  /*6010*/  LOP3.LUT R3, R5, UR18, R6, 0x96, !PT ;  /* 0x0000001205037c12 */ /* 0x004fe2000f8e9606 */
[----:B------:R-:W-:Y:S01]  /*6020*/  FFMA.FTZ R6, R72, c[0x0][0x23c], -R2 ;  /* 0x00008f0048067a23 */ /* 0x000fe20000010802 */
[----:B------:R-:W-:Y:S02]  /*6030*/  LOP3.LUT R5, R4, 0xffff, RZ, 0xc0, !PT ;  /* 0x0000ffff04057812 */ /* 0x000fe400078ec0ff */
[----:B------:R-:W-:Y:S01]  /*6040*/  SHF.R.U32.HI R9, RZ, 0x18, R4 ;  /* 0x00000018ff097819 */ /* 0x000fe20000011604 */
[----:B------:R2:W-:Y:S01]  /*6050*/  MUFU.EX2 R193, R6 ;  /* 0x0000000600c17308 */ /* 0x0005e20000000800 */
[----:B------:R-:W-:Y:S01]  /*6060*/  SHF.R.U32.HI R4, RZ, 0x8, R5 ;  /* 0x00000008ff047819 */ /* 0x000fe20000011605 */
[--C-:B------:R-:W-:Y:S01]  /*6070*/  FFMA.FTZ R5, R47, c[0x0][0x23c], -R2.reuse ;  /* 0x00008f002f057a23 */ /* 0x100fe20000010802 */
[----:B------:R-:W-:Y:S01]  /*6080*/  LOP3.LUT R0, R3, 0xffff, RZ, 0xc0, !PT ;  /* 0x0000ffff03007812 */ /* 0x000fe200078ec0ff */
[----:B-1----:R-:W-:Y:S01]  /*6090*/  FFMA.FTZ R13, R79, c[0x0][0x23c], -R2 ;  /* 0x00008f004f0d7a23 */ /* 0x002fe20000010802 */
[----:B------:R-:W-:Y:S01]  /*60a0*/  PRMT R8, R8, 0x5410, R4 ;  /* 0x0000541008087816 */ /* 0x000fe20000000004 */
[----:B------:R-:W-:Y:S01]  /*60b0*/  FFMA.FTZ R4, R75, c[0x0][0x23c], -R2 ;  /* 0x00008f004b047a23 */ /* 0x000fe20000010802 */
[----:B------:R-:W-:Y:S01]  /*60c0*/  SHF.R.U32.HI R0, RZ, 0x8, R0 ;  /* 0x00000008ff007819 */ /* 0x000fe20000011600 */
[----:B------:R1:W-:Y:S01]  /*60d0*/  MUFU.EX2 R192, R5 ;  /* 0x0000000500c07308 */ /* 0x0003e20000000800 */
[----:B------:R-:W-:Y:S01]  /*60e0*/  HMMA.16816.F32 R112, R128, R178, R112 ;  /* 0x000000b28070723c */ /* 0x000fe20000001870 */
[----:B--2---:R-:W-:-:S06]  /*60f0*/  LOP3.LUT R6, R7, 0xff, RZ, 0xc0, !PT ;  /* 0x000000ff07067812 */ /* 0x004fcc00078ec0ff */
[----:B------:R2:W4:Y:S01]  /*6100*/  MUFU.EX2 R138, R4 ;  /* 0x00000004008a7308 */ /* 0x0005220000000800 */
[----:B------:R-:W-:Y:S01]  /*6110*/  LOP3.LUT R7, R3, 0xff, RZ, 0xc0, !PT ;  /* 0x000000ff03077812 */ /* 0x000fe200078ec0ff */
[----:B------:R-:W-:Y:S01]  /*6120*/  HMMA.16816.F32 R128, R128, R182, R56 ;  /* 0x000000b68080723c */ /* 0x000fe20000001838 */
[----:B------:R-:W-:Y:S02]  /*6130*/  PRMT R10, R6, 0x5410, R9 ;  /* 0x00005410060a7816 */ /* 0x000fe40000000009 */
[--C-:B------:R-:W-:Y:S02]  /*6140*/  SHF.R.U32.HI R6, RZ, 0x10, R3.reuse ;  /* 0x00000010ff067819 */ /* 0x100fe40000011603 */
[----:B-1----:R-:W-:Y:S01]  /*6150*/  SHF.R.U32.HI R5, RZ, 0x18, R3 ;  /* 0x00000018ff057819 */ /* 0x002fe20000011603 */
[----:B------:R-:W-:Y:S01]  /*6160*/  MUFU.EX2 R13, R13 ;  /* 0x0000000d000d7308 */ /* 0x000fe20000000800 */
[----:B------:R-:W-:Y:S01]  /*6170*/  PRMT R9, R7, 0x5410, R0 ;  /* 0x0000541007097816 */ /* 0x000fe20000000000 */
[----:B------:R-:W-:Y:S01]  /*6180*/  HSET2.LE.AND R0, R8, R90, PT ;  /* 0x0000005a08007233 */ /* 0x000fe20003803000 */
[----:B---3--:R-:W-:-:S02]  /*6190*/  F2FP.PACK_AB R3, R197, R198 ;  /* 0x000000c6c503723e */ /* 0x008fc400000000ff */
[----:B--2---:R-:W-:Y:S02]  /*61a0*/  LOP3.LUT R4, R6, 0xff, RZ, 0xc0, !PT ;  /* 0x000000ff06047812 */ /* 0x004fe400078ec0ff */
[----:B------:R-:W-:Y:S01]  /*61b0*/  LOP3.LUT R6, R0, R3, RZ, 0xc0, !PT ;  /* 0x0000000300067212 */ /* 0x000fe200078ec0ff */
[--C-:B------:R-:W-:Y:S01]  /*61c0*/  HSET2.LE.AND R0, R10, R90.reuse, PT ;  /* 0x0000005a0a007233 */ /* 0x100fe20003803000 */
[----:B------:R-:W-:Y:S01]  /*61d0*/  PRMT R7, R4, 0x5410, R5 ;  /* 0x0000541004077816 */ /* 0x000fe20000000005 */
[--C-:B------:R-:W-:Y:S01]  /*61e0*/  HSET2.LE.AND R4, R9, R90.reuse, PT ;  /* 0x0000005a09047233 */ /* 0x100fe20003803000 */
[----:B------:R-:W-:Y:S02]  /*61f0*/  F2FP.PACK_AB R5, R199, R200 ;  /* 0x000000c8c705723e */ /* 0x000fe400000000ff */
[----:B----4-:R-:W-:Y:S01]  /*6200*/  F2FP.PACK_AB R9, R138, R194 ;  /* 0x000000c28a09723e */ /* 0x010fe200000000ff */
[----:B------:R-:W-:Y:S01]  /*6210*/  HSET2.LE.AND R8, R7, R90, PT ;  /* 0x0000005a07087233 */ /* 0x000fe20003803000 */
[----:B------:R-:W-:-:S02]  /*6220*/  F2FP.PACK_AB R3, R192, R193 ;  /* 0x000000c1c003723e */ /* 0x000fc400000000ff */
[----:B------:R-:W-:Y:S02]  /*6230*/  LOP3.LUT R4, R4, R5, RZ, 0xc0, !PT ;  /* 0x0000000504047212 */ /* 0x000fe400078ec0ff */
[----:B------:R-:W-:Y:S01]  /*6240*/  LOP3.LUT R5, R8, R9, RZ, 0xc0, !PT ;  /* 0x0000000908057212 */ /* 0x000fe200078ec0ff */
[----:B------:R-:W-:Y:S01]  /*6250*/  IMAD.WIDE.U32 R8, R14, -0x2daee0ad, RZ ;  /* 0xd2511f530e087825 */ /* 0x000fe200078e00ff */
[----:B------:R-:W-:-:S03]  /*6260*/  LOP3.LUT R7, R0, R3, RZ, 0xc0, !PT ;  /* 0x0000000300077212 */ /* 0x000fc600078ec0ff */
[--C-:B------:R-:W-:Y:S01]  /*6270*/  FFMA.FTZ R0, R73, c[0x0][0x23c], -R2.reuse ;  /* 0x00008f0049007a23 */ /* 0x100fe20000010802 */
[----:B------:R-:W-:Y:S01]  /*6280*/  LOP3.LUT R3, R8, 0xffff, RZ, 0xc0, !PT ;  /* 0x0000ffff08037812 */ /* 0x000fe200078ec0ff */
[--C-:B------:R-:W-:Y:S01]  /*6290*/  FFMA.FTZ R14, R78, c[0x0][0x23c], -R2.reuse ;  /* 0x00008f004e0e7a23 */ /* 0x100fe20000010802 */
[----:B------:R-:W-:Y:S01]  /*62a0*/  LOP3.LUT R11, R8, 0xff, RZ, 0xc0, !PT ;  /* 0x000000ff080b7812 */ /* 0x000fe200078ec0ff */
[----:B------:R-:W-:Y:S01]  /*62b0*/  FFMA.FTZ R2, R74, c[0x0][0x23c], -R2 ;  /* 0x00008f004a027a23 */ /* 0x000fe20000010802 */
[----:B------:R1:W-:Y:S01]  /*62c0*/  MUFU.EX2 R132, R0 ;  /* 0x0000000000847308 */ /* 0x0003e20000000800 */
[----:B------:R-:W-:Y:S01]  /*62d0*/  SHF.R.U32.HI R3, RZ, 0x8, R3 ;  /* 0x00000008ff037819 */ /* 0x000fe20000011603 */
[----:B------:R-:W-:Y:S01]  /*62e0*/  HMMA.16816.F32 R40, R4, R60, RZ ;  /* 0x0000003c0428723c */ /* 0x000fe200000018ff */
[----:B------:R-:W-:Y:S02]  /*62f0*/  SHF.R.U32.HI R10, RZ, 0x10, R8 ;  /* 0x00000010ff0a7819 */ /* 0x000fe40000011608 */
[----:B------:R-:W-:-:S02]  /*6300*/  PRMT R11, R11, 0x5410, R3 ;  /* 0x000054100b0b7816 */ /* 0x000fc40000000003 */
[----:B------:R-:W-:Y:S01]  /*6310*/  LOP3.LUT R10, R10, 0xff, RZ, 0xc0, !PT ;  /* 0x000000ff0a0a7812 */ /* 0x000fe200078ec0ff */
[----:B------:R2:W3:Y:S02]  /*6320*/  MUFU.EX2 R15, R2 ;  /* 0x00000002000f7308 */ /* 0x0004e40000000800 */
[----:B------:R-:W-:Y:S01]  /*6330*/  HMMA.16816.F32 R44, R4, R62, RZ ;  /* 0x0000003e042c723c */ /* 0x000fe200000018ff */
[----:B-1----:R-:W-:-:S05]  /*6340*/  LOP3.LUT R0, R9, UR17, R12, 0x96, !PT ;  /* 0x0000001109007c12 */ /* 0x002fca000f8e960c */
[----:B------:R-:W1:Y:S01]  /*6350*/  MUFU.EX2 R14, R14 ;  /* 0x0000000e000e7308 */ /* 0x000e620000000800 */
[----:B------:R-:W-:Y:S01]  /*6360*/  SHF.R.U32.HI R12, RZ, 0x18, R8 ;  /* 0x00000018ff0c7819 */ /* 0x000fe20000011608 */
[----:B------:R-:W-:Y:S01]  /*6370*/  HMMA.16816.F32 R56, R4, R92, RZ ;  /* 0x0000005c0438723c */ /* 0x000fe200000018ff */
[----:B------:R-:W-:Y:S02]  /*6380*/  SHF.R.U32.HI R3, RZ, 0x10, R0 ;  /* 0x00000010ff037819 */ /* 0x000fe40000011600 */
[C---:B------:R-:W-:Y:S02]  /*6390*/  LOP3.LUT R8, R0.reuse, 0xff, RZ, 0xc0, !PT ;  /* 0x000000ff00087812 */ /* 0x040fe400078ec0ff */
[----:B--2---:R-:W-:-:S03]  /*63a0*/  LOP3.LUT R2, R0, 0xffff, RZ, 0xc0, !PT ;  /* 0x0000ffff00027812 */ /* 0x004fc600078ec0ff */
[C---:B------:R-:W-:Y:S01]  /*63b0*/  HMMA.16816.F32 R60, R4.reuse, R94, RZ ;  /* 0x0000005e043c723c */ /* 0x040fe200000018ff */
[----:B------:R-:W-:Y:S02]  /*63c0*/  SHF.R.U32.HI R9, RZ, 0x8, R2 ;  /* 0x00000008ff097819 */ /* 0x000fe40000011602 */
[----:B------:R-:W-:Y:S02]  /*63d0*/  SHF.R.U32.HI R2, RZ, 0x18, R0 ;  /* 0x00000018ff027819 */ /* 0x000fe40000011600 */
[----:B------:R-:W-:Y:S02]  /*63e0*/  LOP3.LUT R0, R3, 0xff, RZ, 0xc0, !PT ;  /* 0x000000ff03007812 */ /* 0x000fe400078ec0ff */
[----:B------:R-:W-:Y:S01]  /*63f0*/  PRMT R8, R8, 0x5410, R9 ;  /* 0x0000541008087816 */ /* 0x000fe20000000009 */
[----:B------:R-:W-:Y:S01]  /*6400*/  HMMA.16816.F32 R148, R4, R152, RZ ;  /* 0x000000980494723c */ /* 0x000fe200000018ff */
[----:B------:R-:W-:Y:S01]  /*6410*/  PRMT R2, R0, 0x5410, R2 ;  /* 0x0000541000027816 */ /* 0x000fe20000000002 */
[--C-:B------:R-:W-:Y:S01]  /*6420*/  HSET2.LE.AND R0, R11, R90.reuse, PT ;  /* 0x0000005a0b007233 */ /* 0x100fe20003803000 */
[----:B------:R-:W-:Y:S01]  /*6430*/  PRMT R3, R10, 0x5410, R12 ;  /* 0x000054100a037816 */ /* 0x000fe2000000000c */
[----:B------:R-:W-:-:S02]  /*6440*/  HSET2.LE.AND R8, R8, R90, PT ;  /* 0x0000005a08087233 */ /* 0x000fc40003803000 */
[--C-:B------:R-:W-:Y:S01]  /*6450*/  HSET2.LE.AND R9, R2, R90.reuse, PT ;  /* 0x0000005a02097233 */ /* 0x100fe20003803000 */
[----:B------:R-:W-:Y:S01]  /*6460*/  F2FP.PACK_AB R2, R133, R139 ;  /* 0x0000008b8502723e */ /* 0x000fe200000000ff */
[----:B------:R-:W-:Y:S01]  /*6470*/  HSET2.LE.AND R3, R3, R90, PT ;  /* 0x0000005a03037233 */ /* 0x000fe20003803000 */
[----:B------:R-:W-:Y:S02]  /*6480*/  HMMA.16816.F32 R164, R4, R168, RZ ;  /* 0x000000a804a4723c */ /* 0x000fe400000018ff */
[----:B------:R-:W-:Y:S01]  /*6490*/  LOP3.LUT R126, R0, R2, RZ, 0xc0, !PT ;  /* 0x00000002007e7212 */ /* 0x000fe200078ec0ff */
[----:B------:R-:W-:Y:S01]  /*64a0*/  FADD.FTZ R2, R244, R243 ;  /* 0x000000f3f4027221 */ /* 0x000fe20000010000 */
[----:B---3--:R-:W-:-:S03]  /*64b0*/  F2FP.PACK_AB R0, R15, R132 ;  /* 0x000000840f00723e */ /* 0x008fc600000000ff */
[----:B------:R-:W-:Y:S01]  /*64c0*/  FADD.FTZ R2, R242, R2 ;  /* 0x00000002f2027221 */ /* 0x000fe20000010000 */
[----:B------:R-:W-:Y:S01]  /*64d0*/  LOP3.LUT R127, R3, R0, RZ, 0xc0, !PT ;  /* 0x00000000037f7212 */ /* 0x000fe200078ec0ff */
[C---:B------:R-:W-:Y:S01]  /*64e0*/  HMMA.16816.F32 R72, R4.reuse, R104, RZ ;  /* 0x000000680448723c */ /* 0x040fe200000018ff */
[----:B------:R-:W-:Y:S01]  /*64f0*/  F2FP.PACK_AB R0, R195, R196 ;  /* 0x000000c4c300723e */ /* 0x000fe200000000ff */
[----:B------:R-:W-:Y:S02]  /*6500*/  FADD.FTZ R3, R240, R233 ;  /* 0x000000e9f0037221 */ /* 0x000fe40000010000 */
[----:B------:R-:W-:Y:S01]  /*6510*/  FADD.FTZ R2, R241, R2 ;  /* 0x00000002f1027221 */ /* 0x000fe20000010000 */
[----:B------:R-:W-:Y:S01]  /*6520*/  LOP3.LUT R124, R8, R0, RZ, 0xc0, !PT ;  /* 0x00000000087c7212 */ /* 0x000fe200078ec0ff */
[----:B------:R-:W-:Y:S01]  /*6530*/  FADD.FTZ R3, R235, R3 ;  /* 0x00000003eb037221 */ /* 0x000fe20000010000 */
[----:B-1----:R-:W-:Y:S01]  /*6540*/  F2FP.PACK_AB R0, R14, R13 ;  /* 0x0000000d0e00723e */ /* 0x002fe200000000ff */
[----:B------:R-:W-:Y:S02]  /*6550*/  HMMA.16816.F32 R88, R4, R108, RZ ;  /* 0x0000006c0458723c */ /* 0x000fe400000018ff */
[----:B------:R-:W-:Y:S01]  /*6560*/  FADD.FTZ R3, R234, R3 ;  /* 0x00000003ea037221 */ /* 0x000fe20000010000 */
[----:B------:R-:W-:Y:S01]  /*6570*/  LOP3.LUT R125, R9, R0, RZ, 0xc0, !PT ;  /* 0x00000000097d7212 */ /* 0x000fe200078ec0ff */
[----:B------:R-:W-:-:S02]  /*6580*/  FADD.FTZ R0, R194, R138 ;  /* 0x0000008ac2007221 */ /* 0x000fc40000010000 */
[----:B------:R-:W-:Y:S02]  /*6590*/  FADD.FTZ R3, R202, R3 ;  /* 0x00000003ca037221 */ /* 0x000fe40000010000 */
[C---:B------:R-:W-:Y:S01]  /*65a0*/  HMMA.16816.F32 R76, R4.reuse, R106, RZ ;  /* 0x0000006a044c723c */ /* 0x040fe200000018ff */
[----:B------:R-:W-:Y:S02]  /*65b0*/  FADD.FTZ R0, R193, R0 ;  /* 0x00000000c1007221 */ /* 0x000fe40000010000 */
[----:B------:R-:W-:Y:S02]  /*65c0*/  FADD.FTZ R3, R201, R3 ;  /* 0x00000003c9037221 */ /* 0x000fe40000010000 */
[----:B------:R-:W-:Y:S02]  /*65d0*/  FADD.FTZ R0, R192, R0 ;  /* 0x00000000c0007221 */ /* 0x000fe40000010000 */
[----:B------:R-:W-:Y:S01]  /*65e0*/  FADD.FTZ R3, R228, R3 ;  /* 0x00000003e4037221 */ /* 0x000fe20000010000 */
[----:B------:R-:W-:Y:S01]  /*65f0*/  HMMA.16816.F32 R92, R4, R110, RZ ;  /* 0x0000006e045c723c */ /* 0x000fe200000018ff */
[----:B------:R-:W-:-:S02]  /*6600*/  FADD.FTZ R0, R13, R0 ;  /* 0x000000000d007221 */ /* 0x000fc40000010000 */
[----:B------:R-:W-:Y:S02]  /*6610*/  FADD.FTZ R246, R203, R3 ;  /* 0x00000003cbf67221 */ /* 0x000fe40000010000 */
[----:B------:R-:W-:-:S03]  /*6620*/  FADD.FTZ R0, R14, R0 ;  /* 0x000000000e007221 */ /* 0x000fc60000010000 */
[----:B------:R-:W-:Y:S01]  /*6630*/  HMMA.16816.F32 R152, R4, R154, RZ ;  /* 0x0000009a0498723c */ /* 0x000fe200000018ff */
[----:B------:R-:W-:-:S04]  /*6640*/  FADD.FTZ R0, R132, R0 ;  /* 0x0000000084007221 */ /* 0x000fc80000010000 */
[----:B------:R-:W-:-:S03]  /*6650*/  FADD.FTZ R248, R15, R0 ;  /* 0x000000000ff87221 */ /* 0x000fc60000010000 */
        /* <DEDUP_REMOVED lines=16> */
[----:B------:R-:W-:Y:S02]  /*6760*/  HMMA.16816.F32 R40, R124, R32, R40 ;  /* 0x000000207c28723c */ /* 0x000fe40000001828 */
[----:B------:R1:W-:Y:S01]  /*6770*/  STL [R1+0x18], R245 ;  /* 0x000018f501007387 */ /* 0x0003e20000100800 */
[----:B------:R-:W-:-:S03]  /*6780*/  FADD.FTZ R2, R139, R2 ;  /* 0x000000028b027221 */ /* 0x000fc60000010000 */
[----:B------:R1:W-:Y:S01]  /*6790*/  STL [R1+0x1c], R246 ;  /* 0x00001cf601007387 */ /* 0x0003e20000100800 */
[----:B------:R-:W-:Y:S01]  /*67a0*/  FADD.FTZ R247, R133, R2 ;  /* 0x0000000285f77221 */ /* 0x000fe20000010000 */
[C---:B------:R-:W-:Y:S04]  /*67b0*/  HMMA.16816.F32 R56, R124.reuse, R24, R56 ;  /* 0x000000187c38723c */ /* 0x040fe80000001838 */
[----:B------:R1:W-:Y:S04]  /*67c0*/  STL [R1+0x20], R247 ;  /* 0x000020f701007387 */ /* 0x0003e80000100800 */
        /* <DEDUP_REMOVED lines=55> */
[C---:B------:R-:W-:Y:S02]  /*6b40*/  IADD3 R2, R0.reuse, 0x1, RZ ;  /* 0x0000000100027810 */ /* 0x040fe40007ffe0ff */
[----:B------:R-:W-:Y:S01]  /*6b50*/  @!PT LDS RZ, [RZ] ;  /* 0x00000000fffff984 */ /* 0x000fe20000000800 */
[----:B------:R-:W-:Y:S01]  /*6b60*/  @!PT LDS RZ, [RZ] ;  /* 0x00000000fffff984 */ /* 0x000fe20000000800 */
[----:B------:R-:W-:Y:S01]  /*6b70*/  @!PT LDS RZ, [RZ] ;  /* 0x00000000fffff984 */ /* 0x000fe20000000800 */
[----:B------:R1:W-:Y:S01]  /*6b80*/  @!P3 LDGSTS.E.BYPASS.LTC128B.128 [R219+0xa800], [R8.64] ;  /* 0x0a80000008dbbfae */ /* 0x0003e2000b901d5c */
[CC--:B------:R-:W-:Y:S02]  /*6b90*/  ISETP.GE.AND P1, PT, R0.reuse, R227.reuse, PT ;  /* 0x000000e30000720c */ /* 0x0c0fe40003f26270 */
[----:B------:R-:W-:Y:S01]  /*6ba0*/  ISETP.GE.AND P5, PT, R0, R226, PT ;  /* 0x000000e20000720c */ /* 0x000fe20003fa6270 */
[----:B------:R-:W-:Y:S01]  /*6bb0*/  @P2 STS.128 [R219+0xb800], RZ ;  /* 0x00b800ffdb002388 */ /* 0x000fe20000000c00 */
[----:B------:R-:W-:Y:S02]  /*6bc0*/  ISETP.GE.AND P4, PT, R2, R227, PT ;  /* 0x000000e30200720c */ /* 0x000fe40003f86270 */
[C---:B------:R-:W-:Y:S01]  /*6bd0*/  ISETP.LT.OR P1, PT, R0.reuse, R223, P1 ;  /* 0x000000df0000720c */ /* 0x040fe20000f21670 */
[----:B------:R-:W-:Y:S01]  /*6be0*/  @!PT LDS RZ, [RZ] ;  /* 0x00000000fffff984 */ /* 0x000fe20000000800 */
[----:B------:R-:W-:Y:S01]  /*6bf0*/  @!PT LDS RZ, [RZ] ;  /* 0x00000000fffff984 */ /* 0x000fe20000000800 */
[----:B------:R-:W-:Y:S01]  /*6c00*/  @!PT LDS RZ, [RZ] ;  /* 0x00000000fffff984 */ /* 0x000fe20000000800 */
[----:B------:R2:W-:Y:S01]  /*6c10*/  @!P2 LDGSTS.E.BYPASS.LTC128B.128 [R219+0xb800], [R4.64+0x80] ;  /* 0x0b80008004dbafae */ /* 0x0005e2000b901d5c */
[----:B------:R-:W-:-:S02]  /*6c20*/  ISETP.LT.OR P5, PT, R0, R222, P5 ;  /* 0x000000de0000720c */ /* 0x000fc40002fa1670 */
[C---:B------:R-:W-:Y:S01]  /*6c30*/  ISETP.LT.OR P4, PT, R2.reuse, R223, P4 ;  /* 0x000000df0200720c */ /* 0x040fe20002781670 */
[----:B------:R-:W-:Y:S01]  /*6c40*/  LDSM.16.M88.4 R20, [R204+0x8000] ;  /* 0x00800000cc14783b */ /* 0x000fe20000000200 */
[C---:B------:R-:W-:Y:S02]  /*6c50*/  ISETP.GE.AND P6, PT, R2.reuse, R226, PT ;  /* 0x000000e20200720c */ /* 0x040fe40003fc6270 */
[C---:B------:R-:W-:Y:S01]  /*6c60*/  ISETP.GE.AND P0, PT, R2.reuse, R225, PT ;  /* 0x000000e10200720c */ /* 0x040fe20003f06270 */
[----:B------:R-:W-:Y:S01]  /*6c70*/  LDSM.16.M88.4 R16, [R204+0x8800] ;  /* 0x00880000cc10783b */ /* 0x000fe20000000200 */
[C---:B------:R-:W-:Y:S02]  /*6c80*/  ISETP.LT.OR P6, PT, R2.reuse, R222, P6 ;  /* 0x000000de0200720c */ /* 0x040fe400037c1670 */
[----:B------:R-:W-:Y:S01]  /*6c90*/  ISETP.LT.OR P0, PT, R2, R221, P0 ;  /* 0x000000dd0200720c */ /* 0x000fe20000701670 */
[----:B------:R-:W-:Y:S01]  /*6ca0*/  LDSM.16.M88.4 R32, [R215] ;  /* 0x00000000d720783b */ /* 0x000fe20000000200 */
[----:B------:R-:W-:-:S03]  /*6cb0*/  IADD3 R3, R0, 0x10, RZ ;  /* 0x0000001000037810 */ /* 0x000fc60007ffe0ff */
[----:B------:R-:W-:Y:S04]  /*6cc0*/  LDSM.16.M88.4 R28, [R218] ;  /* 0x00000000da1c783b */ /* 0x000fe80000000200 */
[----:B-1----:R-:W1:Y:S04]  /*6cd0*/  LDSM.16.M88.4 R8, [R206+0x2000] ;  /* 0x00200000ce08783b */ /* 0x002e680000000200 */
[----:B------:R-:W-:Y:S04]  /*6ce0*/  LDSM.16.M88.4 R12, [R206] ;  /* 0x00000000ce0c783b */ /* 0x000fe80000000200 */
[----:B--2---:R-:W2:Y:S04]  /*6cf0*/  LDSM.16.M88.4 R4, [R208+0x2000] ;  /* 0x00200000d004783b */ /* 0x004ea80000000200 */
[----:B------:R-:W0:Y:S01]  /*6d00*/  LDGDEPBAR ;  /* 0x00000000000079af */ /* 0x000e220000000000 */
[C---:B-1----:R-:W-:Y:S08]  /*6d10*/  HMMA.16816.F32 R140, R8.reuse, R16, RZ ;  /* 0x00000010088c723c */ /* 0x042ff000000018ff */
[C---:B------:R-:W-:Y:S08]  /*6d20*/  HMMA.16816.F32 R176, R8.reuse, R22, RZ ;  /* 0x0000001608b0723c */ /* 0x040ff000000018ff */
[C---:B------:R-:W-:Y:S08]  /*6d30*/  HMMA.16816.F32 R180, R8.reuse, R20, RZ ;  /* 0x0000001408b4723c */ /* 0x040ff000000018ff */
[----:B------:R-:W-:Y:S01]  /*6d40*/  HMMA.16816.F32 R24, R8, R18, RZ ;  /* 0x000000120818723c */ /* 0x000fe200000018ff */
[----:B------:R-:W1:Y:S07]  /*6d50*/  LDSM.16.M88.4 R8, [R208] ;  /* 0x00000000d008783b */ /* 0x000e6e0000000200 */
[C---:B--2---:R-:W-:Y:S08]  /*6d60*/  HMMA.16816.F32 R228, R4.reuse, R28, R140 ;  /* 0x0000001c04e4723c */ /* 0x044ff0000000188c */
[----:B------:R-:W-:Y:S08]  /*6d70*/  HMMA.16816.F32 R232, R4, R34, R176 ;  /* 0x0000002204e8723c */ /* 0x000ff000000018b0 */
[C---:B------:R-:W-:Y:S08]  /*6d80*/  HMMA.16816.F32 R176, R12.reuse, R20, RZ ;  /* 0x000000140cb0723c */ /* 0x040ff000000018ff */
[C---:B------:R-:W-:Y:S08]  /*6d90*/  HMMA.16816.F32 R140, R12.reuse, R22, RZ ;  /* 0x000000160c8c723c */ /* 0x040ff000000018ff */
[----:B------:R-:W-:Y:S08]  /*6da0*/  HMMA.16816.F32 R20, R12, R16, RZ ;  /* 0x000000100c14723c */ /* 0x000ff000000018ff */
[C---:B------:R-:W-:Y:S08]  /*6db0*/  HMMA.16816.F32 R180, R4.reuse, R32, R180 ;  /* 0x0000002004b4723c */ /* 0x040ff000000018b4 */
[----:B------:R-:W-:Y:S01]  /*6dc0*/  HMMA.16816.F32 R188, R4, R30, R24 ;  /* 0x0000001e04bc723c */ /* 0x000fe20000001818 */
[----:B------:R-:W-:Y:S04]  /*6dd0*/  LDSM.16.M88.4 R4, [R214+0x2000] ;  /* 0x00200000d604783b */ /* 0x000fe80000000200 */
[----:B------:R-:W2:Y:S03]  /*6de0*/  LDSM.16.M88.4 R24, [R213+0x8000] ;  /* 0x00800000d518783b */ /* 0x000ea60000000200 */
[----:B------:R-:W-:Y:S01]  /*6df0*/  HMMA.16816.F32 R12, R12, R18, RZ ;  /* 0x000000120c0c723c */ /* 0x000fe200000018ff */
[----:B------:R-:W3:Y:S07]  /*6e00*/  LDSM.16.M88.4 R16, [R213+0x8800] ;  /* 0x00880000d510783b */ /* 0x000eee0000000200 */
[C---:B-1----:R-:W-:Y:S08]  /*6e10*/  HMMA.16816.F32 R200, R8.reuse, R32, R176 ;  /* 0x0000002008c8723c */ /* 0x042ff000000018b0 */
[C---:B------:R-:W-:Y:S01]  /*6e20*/  HMMA.16816.F32 R196, R8.reuse, R28, R20 ;  /* 0x0000001c08c4723c */ /* 0x040fe20000001814 */
[----:B------:R-:W-:Y:S07]  /*6e30*/  LDSM.16.M88.4 R20, [R211] ;  /* 0x00000000d314783b */ /* 0x000fee0000000200 */
[C---:B------:R-:W-:Y:S08]  /*6e40*/  HMMA.16816.F32 R192, R8.reuse, R34, R140 ;  /* 0x0000002208c0723c */ /* 0x040ff0000000188c */
[----:B------:R-:W-:Y:S01]  /*6e50*/  HMMA.16816.F32 R184, R8, R30, R12 ;  /* 0x0000001e08b8723c */ /* 0x000fe2000000180c */
[----:B------:R-:W1:Y:S04]  /*6e60*/  LDSM.16.M88.4 R8, [R214] ;  /* 0x00000000d608783b */ /* 0x000e680000000200 */
[----:B------:R-:W-:Y:S03]  /*6e70*/  LDSM.16.M88.4 R28, [R211+0x800] ;  /* 0x00080000d31c783b */ /* 0x000fe60000000200 */
[C---:B--2---:R-:W-:Y:S01]  /*6e80*/  HMMA.16816.F32 R180, R4.reuse, R24, R180 ;  /* 0x0000001804b4723c */ /* 0x044fe200000018b4 */
[----:B------:R-:W-:Y:S07]  /*6e90*/  LDSM.16.M88.4 R12, [R212] ;  /* 0x00000000d40c783b */ /* 0x000fee0000000200 */
[C---:B---3--:R-:W-:Y:S08]  /*6ea0*/  HMMA.16816.F32 R140, R4.reuse, R16, R228 ;  /* 0x00000010048c723c */ /* 0x048ff000000018e4 */
[C---:B------:R-:W-:Y:S08]  /*6eb0*/  HMMA.16816.F32 R176, R4.reuse, R26, R232 ;  /* 0x0000001a04b0723c */ /* 0x040ff000000018e8 */
[----:B------:R-:W-:Y:S01]  /*6ec0*/  HMMA.16816.F32 R32, R4, R18, R188 ;  /* 0x000000120420723c */ /* 0x000fe200000018bc */
[----:B------:R-:W2:Y:S07]  /*6ed0*/  LDSM.16.M88.4 R4, [R212+0x2000] ;  /* 0x00200000d404783b */ /* 0x000eae0000000200 */
[C---:B-1----:R-:W-:Y:S08]  /*6ee0*/  HMMA.16816.F32 R188, R8.reuse, R24, R200 ;  /* 0x0000001808bc723c */ /* 0x042ff000000018c8 */
[C---:B------:R-:W-:Y:S01]  /*6ef0*/  HMMA.16816.F32 R200, R8.reuse, R26, R192 ;  /* 0x0000001a08c8723c */ /* 0x040fe200000018c0 */
[----:B------:R-:W-:Y:S07]  /*6f00*/  LDSM.16.M88.4 R24, [R204+0x9800] ;  /* 0x00980000cc18783b */ /* 0x000fee0000000200 */
[C---:B------:R-:W-:Y:S08]  /*6f10*/  HMMA.16816.F32 R192, R8.reuse, R18, R184 ;  /* 0x0000001208c0723c */ /* 0x040ff000000018b8 */
[----:B------:R-:W-:Y:S01]  /*6f20*/  HMMA.16816.F32 R196, R8, R16, R196 ;  /* 0x0000001008c4723c */ /* 0x000fe200000018c4 */
[----:B------:R-:W-:Y:S04]  /*6f30*/  LDSM.16.M88.4 R16, [R204+0x9000] ;  /* 0x00900000cc10783b */ /* 0x000fe80000000200 */
[----:B------:R-:W-:Y:S03]  /*6f40*/  LDSM.16.M88.4 R8, [R206+0x4000] ;  /* 0x00400000ce08783b */ /* 0x000fe60000000200 */
[C---:B--2---:R-:W-:Y:S08]  /*6f50*/  HMMA.16816.F32 R184, R4.reuse, R20, R180 ;  /* 0x0000001404b8723c */ /* 0x044ff000000018b4 */
[C---:B------:R-:W-:Y:S08]  /*6f60*/  HMMA.16816.F32 R180, R4.reuse, R22, R176 ;  /* 0x0000001604b4723c */ /* 0x040ff000000018b0 */
[C---:B------:R-:W-:Y:S08]  /*6f70*/  HMMA.16816.F32 R176, R4.reuse, R28, R140 ;  /* 0x0000001c04b0723c */ /* 0x040ff0000000188c */
[----:B------:R-:W-:Y:S01]  /*6f80*/  HMMA.16816.F32 R140, R4, R30, R32 ;  /* 0x0000001e048c723c */ /* 0x000fe20000001820 */
[----:B------:R-:W1:Y:S07]  /*6f90*/  LDSM.16.M88.4 R4, [R206+0x6000] ;  /* 0x00600000ce04783b */ /* 0x000e6e0000000200 */
[C---:B------:R-:W-:Y:S08]  /*6fa0*/  HMMA.16816.F32 R32, R12.reuse, R20, R188 ;  /* 0x000000140c20723c */ /* 0x040ff000000018bc */
[C---:B------:R-:W-:Y:S08]  /*6fb0*/  HMMA.16816.F32 R20, R12.reuse, R22, R200 ;  /* 0x000000160c14723c */ /* 0x040ff000000018c8 */
        /* <DEDUP_REMOVED lines=8> */
[C---:B------:R-:W-:Y:S08]  /*7040*/  HMMA.16816.F32 R140, R8.reuse, R16, R32 ;  /* 0x00000010088c723c */ /* 0x040ff00000001820 */
[C---:B------:R-:W-:Y:S01]  /*7050*/  HMMA.16816.F32 R32, R8.reuse, R18, R20 ;  /* 0x000000120820723c */ /* 0x040fe20000001814 */
[----:B------:R-:W1:Y:S04]  /*7060*/  LDSM.16.M88.4 R16, [R217] ;  /* 0x00000000d910783b */ /* 0x000e680000000200 */
[----:B------:R-:W2:Y:S03]  /*7070*/  LDSM.16.M88.4 R20, [R216] ;  /* 0x00000000d814783b */ /* 0x000ea60000000200 */
[C---:B------:R-:W-:Y:S08]  /*7080*/  HMMA.16816.F32 R28, R8.reuse, R24, R196 ;  /* 0x00000018081c723c */ /* 0x040ff000000018c4 */
[----:B------:R-:W-:Y:S01]  /*7090*/  HMMA.16816.F32 R24, R8, R26, R192 ;  /* 0x0000001a0818723c */ /* 0x000fe200000018c0 */
[----:B------:R-:W-:Y:S07]  /*70a0*/  LDSM.16.M88.4 R8, [R214+0x4000] ;  /* 0x00400000d608783b */ /* 0x000fee0000000200 */
[----:B-1----:R-:W-:Y:S08]  /*70b0*/  HMMA.16816.F32 R200, R4, R18, R184 ;  /* 0x0000001204c8723c */ /* 0x002ff000000018b8 */
[----:B--2---:R-:W-:Y:S01]  /*70c0*/  HMMA.16816.F32 R184, R12, R20, R28 ;  /* 0x000000140cb8723c */ /* 0x004fe2000000181c */
[----:B------:R-:W1:Y:S07]  /*70d0*/  LDSM.16.M88.4 R28, [R213+0x9000] ;  /* 0x00900000d51c783b */ /* 0x000e6e0000000200 */
[----:B------:R-:W-:Y:S08]  /*70e0*/  HMMA.16816.F32 R192, R4, R22, R176 ;  /* 0x0000001604c0723c */ /* 0x000ff000000018b0 */
[-C--:B------:R-:W-:Y:S08]  /*70f0*/  HMMA.16816.F32 R176, R12, R16.reuse, R140 ;  /* 0x000000100cb0723c */ /* 0x080ff0000000188c */
[C---:B------:R-:W-:Y:S08]  /*7100*/  HMMA.16816.F32 R228, R4.reuse, R16, R188 ;  /* 0x0000001004e4723c */ /* 0x040ff000000018bc */
[----:B------:R-:W-:Y:S01]  /*7110*/  HMMA.16816.F32 R196, R4, R20, R180 ;  /* 0x0000001404c4723c */ /* 0x000fe200000018b4 */
[----:B------:R-:W2:Y:S07]  /*7120*/  LDSM.16.M88.4 R4, [R214+0x6000] ;  /* 0x00600000d604783b */ /* 0x000eae0000000200 */
[C---:B------:R-:W-:Y:S01]  /*7130*/  HMMA.16816.F32 R140, R12.reuse, R22, R24 ;  /* 0x000000160c8c723c */ /* 0x040fe20000001818 */
[----:B------:R-:W3:Y:S04]  /*7140*/  LDSM.16.M88.4 R20, [R213+0x9800] ;  /* 0x00980000d514783b */ /* 0x000ee80000000200 */
[----:B------:R-:W-:Y:S03]  /*7150*/  LDSM.16.M88.4 R24, [R211+0x1000] ;  /* 0x00100000d318783b */ /* 0x000fe60000000200 */
[----:B------:R-:W-:Y:S01]  /*7160*/  HMMA.16816.F32 R188, R12, R18, R32 ;  /* 0x000000120cbc723c */ /* 0x000fe20000001820 */
[----:B------:R-:W4:Y:S04]  /*7170*/  LDSM.16.M88.4 R16, [R212+0x4000] ;  /* 0x00400000d410783b */ /* 0x000f280000000200 */
[----:B------:R-:W5:Y:S03]  /*7180*/  LDSM.16.M88.4 R12, [R212+0x6000] ;  /* 0x00600000d40c783b */ /* 0x000f660000000200 */
[-C--:B-1----:R-:W-:Y:S08]  /*7190*/  HMMA.16816.F32 R32, R8, R28.reuse, R176 ;  /* 0x0000001c0820723c */ /* 0x082ff000000018b0 */
[C---:B--2---:R-:W-:Y:S08]  /*71a0*/  HMMA.16816.F32 R176, R4.reuse, R28, R228 ;  /* 0x0000001c04b0723c */ /* 0x044ff000000018e4 */
[C---:B------:R-:W-:Y:S08]  /*71b0*/  HMMA.16816.F32 R180, R4.reuse, R30, R200 ;  /* 0x0000001e04b4723c */ /* 0x040ff000000018c8 */
[C---:B---3--:R-:W-:Y:S08]  /*71c0*/  HMMA.16816.F32 R196, R4.reuse, R20, R196 ;  /* 0x0000001404c4723c */ /* 0x048ff000000018c4 */
[----:B------:R-:W-:Y:S08]  /*71d0*/  HMMA.16816.F32 R192, R4, R22, R192 ;  /* 0x0000001604c0723c */ /* 0x000ff000000018c0 */
[C---:B------:R-:W-:Y:S08]  /*71e0*/  HMMA.16816.F32 R4, R8.reuse, R30, R188 ;  /* 0x0000001e0804723c */ /* 0x040ff000000018bc */
[C---:B------:R-:W-:Y:S08]  /*71f0*/  HMMA.16816.F32 R184, R8.reuse, R20, R184 ;  /* 0x0000001408b8723c */ /* 0x040ff000000018b8 */
[----:B------:R-:W-:Y:S08]  /*7200*/  HMMA.16816.F32 R140, R8, R22, R140 ;  /* 0x00000016088c723c */ /* 0x000ff0000000188c */
[-C--:B----4-:R-:W-:Y:S08]  /*7210*/  HMMA.16816.F32 R20, R16, R24.reuse, R32 ;  /* 0x000000181014723c */ /* 0x090ff00000001820 */
[C---:B-----5:R-:W-:Y:S08]  /*7220*/  HMMA.16816.F32 R8, R12.reuse, R24, R176 ;  /* 0x000000180c08723c */ /* 0x060ff000000018b0 */
[-C--:B------:R-:W-:Y:S08]  /*7230*/  HMMA.16816.F32 R28, R12, R26.reuse, R180 ;  /* 0x0000001a0c1c723c */ /* 0x080ff000000018b4 */
[----:B------:R-:W-:Y:S01]  /*7240*/  HMMA.16816.F32 R24, R16, R26, R4 ;  /* 0x0000001a1018723c */ /* 0x000fe20000001804 */
[----:B------:R-:W1:Y:S01]  /*7250*/  LDSM.16.M88.4 R4, [R211+0x1800] ;  /* 0x00180000d304783b */ /* 0x000e620000000200 */
[----:B------:R-:W-:Y:S01]  /*7260*/  FSEL R32, R20, -INF , !P1 ;  /* 0xff80000014207808 */ /* 0x000fe20004800000 */
[----:B------:R-:W-:-:S04]  /*7270*/  DEPBAR.LE SB0, 0x0 ;  /* 0x000080000000791a */ /* 0x000fc80000000000 */
[----:B------:R-:W-:Y:S02]  /*7280*/  FSEL R138, R22, -INF , !P5 ;  /* 0xff800000168a7808 */ /* 0x000fe40006800000 */
[----:B------:R-:W-:Y:S01]  /*7290*/  FSEL R33, R21, -INF , !P4 ;  /* 0xff80000015217808 */ /* 0x000fe20006000000 */
[----:B------:R-:W-:Y:S01]  /*72a0*/  BAR.SYNC.DEFER_BLOCKING 0x0 ;  /* 0x0000000000007b1d */ /* 0x000fe20000010000 */
[-C--:B------:R-:W-:Y:S02]  /*72b0*/  ISETP.GE.AND P1, PT, R2, R224.reuse, PT ;  /* 0x000000e00200720c */ /* 0x080fe40003f26270 */
[C---:B------:R-:W-:Y:S02]  /*72c0*/  ISETP.GE.AND P5, PT, R0.reuse, R225, PT ;  /* 0x000000e10000720c */ /* 0x040fe40003fa6270 */
[----:B------:R-:W-:Y:S02]  /*72d0*/  ISETP.GE.AND P4, PT, R0, R224, PT ;  /* 0x000000e00000720c */ /* 0x000fe40003f86270 */
[----:B------:R-:W-:-:S02]  /*72e0*/  ISETP.LT.OR P1, PT, R2, R220, P1 ;  /* 0x000000dc0200720c */ /* 0x000fc40000f21670 */
[C---:B------:R-:W-:Y:S02]  /*72f0*/  ISETP.LT.OR P5, PT, R0.reuse, R221, P5 ;  /* 0x000000dd0000720c */ /* 0x040fe40002fa1670 */
[C---:B------:R-:W-:Y:S02]  /*7300*/  ISETP.LT.OR P4, PT, R0.reuse, R220, P4 ;  /* 0x000000dc0000720c */ /* 0x040fe40002781670 */
        /* <DEDUP_REMOVED lines=9> */
[C---:B------:R-:W-:Y:S01]  /*73a0*/  ISETP.LT.OR P6, PT, R2.reuse, R223, P6 ;  /* 0x000000df0200720c */ /* 0x040fe200037c1670 */
[----:B-1----:R-:W-:Y:S01]  /*73b0*/  HMMA.16816.F32 R20, R12, R4, R196 ;  /* 0x000000040c14723c */ /* 0x002fe200000018c4 */
[----:B------:R-:W-:-:S02]  /*73c0*/  ISETP.LT.OR P4, PT, R2, R222, P4 ;  /* 0x000000de0200720c */ /* 0x000fc40002781670 */
[C---:B------:R-:W-:Y:S02]  /*73d0*/  ISETP.LT.OR P5, PT, R2.reuse, R221, P5 ;  /* 0x000000dd0200720c */ /* 0x040fe40002fa1670 */
[----:B------:R-:W-:Y:S02]  /*73e0*/  ISETP.LT.OR P0, PT, R2, R220, P0 ;  /* 0x000000dc0200720c */ /* 0x000fe40000701670 */
[----:B------:R-:W-:Y:S01]  /*73f0*/  IADD3 R2, R0, 0x9, RZ ;  /* 0x0000000900027810 */ /* 0x000fe20007ffe0ff */
[----:B------:R-:W-:Y:S01]  /*7400*/  HMMA.16816.F32 R12, R12, R6, R192 ;  /* 0x000000060c0c723c */ /* 0x000fe200000018c0 */
[----:B------:R-:W-:Y:S02]  /*7410*/  FSEL R133, R11, -INF , !P1 ;  /* 0xff8000000b857808 */ /* 0x000fe40004800000 */
[----:B------:R-:W-:Y:S02]  /*7420*/  ISETP.GE.AND P1, PT, R2, R225, PT ;  /* 0x000000e10200720c */ /* 0x000fe40003f26270 */
[----:B------:R-:W-:-:S02]  /*7430*/  FSEL R28, R28, -INF , !P5 ;  /* 0xff8000001c1c7808 */ /* 0x000fc40006800000 */
[----:B------:R-:W-:Y:S01]  /*7440*/  ISETP.LT.OR P1, PT, R2, R221, P1 ;  /* 0x000000dd0200720c */ /* 0x000fe20000f21670 */
[C---:B------:R-:W-:Y:S01]  /*7450*/  HMMA.16816.F32 R8, R16.reuse, R4, R184 ;  /* 0x000000041008723c */ /* 0x040fe200000018b8 */
[----:B------:R-:W-:Y:S02]  /*7460*/  FSEL R30, R30, -INF , !P0 ;  /* 0xff8000001e1e7808 */ /* 0x000fe40004000000 */
[----:B------:R-:W-:Y:S02]  /*7470*/  FSEL R29, R29, -INF , !P1 ;  /* 0xff8000001d1d7808 */ /* 0x000fe40004800000 */
[C---:B------:R-:W-:Y:S02]  /*7480*/  ISETP.GE.AND P5, PT, R2.reuse, R227, PT ;  /* 0x000000e30200720c */ /* 0x040fe40003fa6270 */
[C---:B------:R-:W-:Y:S01]  /*7490*/  ISETP.GE.AND P0, PT, R2.reuse, R224, PT ;  /* 0x000000e00200720c */ /* 0x040fe20003f06270 */
[----:B------:R-:W-:Y:S01]  /*74a0*/  HMMA.16816.F32 R16, R16, R6, R140 ;  /* 0x000000061010723c */ /* 0x000fe2000000188c */
        /* <DEDUP_REMOVED lines=8> */
[CC--:B------:R-:W-:Y:S02]  /*7530*/  ISETP.GE.AND P5, PT, R3.reuse, R227.reuse, PT ;  /* 0x000000e30300720c */ /* 0x0c0fe40003fa6270 */
[C---:B------:R-:W-:Y:S02]  /*7540*/  ISETP.GE.AND P1, PT, R3.reuse, R226, PT ;  /* 0x000000e20300720c */ /* 0x040fe40003f26270 */
[----:B------:R-:W-:Y:S02]  /*7550*/  ISETP.GE.AND P6, PT, R2, R227, PT ;  /* 0x000000e30200720c */ /* 0x000fe40003fc6270 */
[C---:B------:R-:W-:Y:S02]  /*7560*/  ISETP.LT.OR P5, PT, R3.reuse, R223, P5 ;  /* 0x000000df0300720c */ /* 0x040fe40002fa1670 */
[----:B------:R-:W-:-:S02]  /*7570*/  ISETP.LT.OR P1, PT, R3, R222, P1 ;  /* 0x000000de0300720c */ /* 0x000fc40000f21670 */
[----:B------:R-:W-:Y:S02]  /*7580*/  ISETP.LT.OR P6, PT, R2, R223, P6 ;  /* 0x000000df0200720c */ /* 0x000fe400037c1670 */
        /* <DEDUP_REMOVED lines=8> */
[-C--:B------:R-:W-:Y:S02]  /*7610*/  ISETP.LT.OR P0, PT, R3, R221.reuse, P0 ;  /* 0x000000dd0300720c */ /* 0x080fe40000701670 */
[C---:B------:R-:W-:Y:S02]  /*7620*/  ISETP.LT.OR P5, PT, R2.reuse, R222, P5 ;  /* 0x000000de0200720c */ /* 0x040fe40002fa1670 */
[----:B------:R-:W-:-:S02]  /*7630*/  ISETP.LT.OR P1, PT, R2, R221, P1 ;  /* 0x000000dd0200720c */ /* 0x000fc40000f21670 */
[----:B------:R-:W-:Y:S02]  /*7640*/  ISETP.LT.OR P6, PT, R2, R220, P6 ;  /* 0x000000dc0200720c */ /* 0x000fe400037c1670 */
[----:B------:R-:W-:Y:S02]  /*7650*/  IADD3 R2, R0, 0x18, RZ ;  /* 0x0000001800027810 */ /* 0x000fe40007ffe0ff */
[----:B------:R-:W-:Y:S02]  /*7660*/  FSEL R201, R20, -INF , !P0 ;  /* 0xff80000014c97808 */ /* 0x000fe40004000000 */
[----:B------:R-:W-:Y:S02]  /*7670*/  ISETP.GE.AND P0, PT, R2, R227, PT ;  /* 0x000000e30200720c */ /* 0x000fe40003f06270 */
[----:B------:R-:W-:Y:S02]  /*7680*/  IADD3 R0, R0, 0x19, RZ ;  /* 0x0000001900007810 */ /* 0x000fe40007ffe0ff */
[----:B------:R-:W-:-:S02]  /*7690*/  ISETP.LT.OR P0, PT, R2, R223, P0 ;  /* 0x000000df0200720c */ /* 0x000fc40000701670 */
[----:B------:R-:W-:Y:S02]  /*76a0*/  FSEL R26, R26, -INF , !P4 ;  /* 0xff8000001a1a7808 */ /* 0x000fe40006000000 */
[C---:B------:R-:W-:Y:S02]  /*76b0*/  ISETP.GE.AND P4, PT, R3.reuse, R224, PT ;  /* 0x000000e00300720c */ /* 0x040fe40003f86270 */
[----:B------:R-:W-:Y:S02]  /*76c0*/  FSEL R191, R16, -INF , !P0 ;  /* 0xff80000010bf7808 */ /* 0x000fe40004000000 */
[C---:B------:R-:W-:Y:S02]  /*76d0*/  ISETP.GE.AND P0, PT, R0.reuse, R225, PT ;  /* 0x000000e10000720c */ /* 0x040fe40003f06270 */
[----:B------:R-:W-:Y:S02]  /*76e0*/  ISETP.LT.OR P4, PT, R3, R220, P4 ;  /* 0x000000dc0300720c */ /* 0x000fe40002781670 */
[----:B------:R-:W-:-:S02]  /*76f0*/  ISETP.LT.OR P0, PT, R0, R221, P0 ;  /* 0x000000dd0000720c */ /* 0x000fc40000701670 */
[----:B------:R-:W-:Y:S02]  /*7700*/  FSEL R203, R22, -INF , !P4 ;  /* 0xff80000016cb7808 */ /* 0x000fe40006000000 */
[----:B------:R-:W-:Y:S02]  /*7710*/  FSEL R200, R21, -INF , !P1 ;  /* 0xff80000015c87808 */ /* 0x000fe40004800000 */
[C---:B------:R-:W-:Y:S02]  /*7720*/  ISETP.GE.AND P4, PT, R2.reuse, R225, PT ;  /* 0x000000e10200720c */ /* 0x040fe40003f86270 */
[----:B------:R-:W-:Y:S02]  /*7730*/  ISETP.GE.AND P1, PT, R2, R224, PT ;  /* 0x000000e00200720c */ /* 0x000fe40003f26270 */
[----:B------:R-:W-:Y:S02]  /*7740*/  FSEL R194, R13, -INF , !P0 ;  /* 0xff8000000dc27808 */ /* 0x000fe40004000000 */
[----:B------:R-:W-:-:S02]  /*7750*/  PLOP3.LUT P0, PT, PT, PT, UP0, 0x80, 0x0 ;  /* 0x000000000000781c */ /* 0x000fc40003f0f008 */
[C---:B------:R-:W-:Y:S02]  /*7760*/  ISETP.LT.OR P4, PT, R2.reuse, R221, P4 ;  /* 0x000000dd0200720c */ /* 0x040fe40002781670 */
[----:B------:R-:W-:Y:S02]  /*7770*/  ISETP.LT.OR P1, PT, R2, R220, P1 ;  /* 0x000000dc0200720c */ /* 0x000fe40000f21670 */
[----:B------:R-:W-:Y:S02]  /*7780*/  FSEL R193, R11, -INF , !P5 ;  /* 0xff8000000bc17808 */ /* 0x000fe40006800000 */
[----:B------:R-:W-:Y:S02]  /*7790*/  FSEL R202, R23, -INF , !P6 ;  /* 0xff80000017ca7808 */ /* 0x000fe40007000000 */
[----:B------:R-:W-:Y:S02]  /*77a0*/  FSEL R192, R12, -INF , !P4 ;  /* 0xff8000000cc07808 */ /* 0x000fe40006000000 */
[----:B------:R-:W-:-:S02]  /*77b0*/  FSEL R195, R14, -INF , !P1 ;  /* 0xff8000000ec37808 */ /* 0x000fc40004800000 */
[-C--:B------:R-:W-:Y:S02]  /*77c0*/  ISETP.GE.AND P5, PT, R2, R226.reuse, PT ;  /* 0x000000e20200720c */ /* 0x080fe40003fa6270 */
[C---:B------:R-:W-:Y:S02]  /*77d0*/  ISETP.GE.AND P6, PT, R0.reuse, R227, PT ;  /* 0x000000e30000720c */ /* 0x040fe40003fc6270 */
[C---:B------:R-:W-:Y:S02]  /*77e0*/  ISETP.GE.AND P4, PT, R0.reuse, R226, PT ;  /* 0x000000e20000720c */ /* 0x040fe40003f86270 */
[----:B------:R-:W-:Y:S02]  /*77f0*/  ISETP.GE.AND P1, PT, R0, R224, PT ;  /* 0x000000e00000720c */ /* 0x000fe40003f26270 */
[----:B------:R-:W-:Y:S02]  /*7800*/  ISETP.LT.OR P5, PT, R2, R222, P5 ;  /* 0x000000de0200720c */ /* 0x000fe40002fa1670 */
[----:B------:R-:W-:-:S02]  /*7810*/  ISETP.LT.OR P6, PT, R0, R223, P6 ;  /* 0x000000df0000720c */ /* 0x000fc400037c1670 */
[C---:B------:R-:W-:Y:S02]  /*7820*/  ISETP.LT.OR P4, PT, R0.reuse, R222, P4 ;  /* 0x000000de0000720c */ /* 0x040fe40002781670 */
[----:B------:R-:W-:Y:S02]  /*7830*/  ISETP.LT.OR P1, PT, R0, R220, P1 ;  /* 0x000000dc0000720c */ /* 0x000fe40000f21670 */
[----:B------:R-:W-:Y:S02]  /*7840*/  FSEL R190, R18, -INF , !P5 ;  /* 0xff80000012be7808 */ /* 0x000fe40006800000 */
        /* <DEDUP_REMOVED lines=50> */
.L_x_1445:
[----:B------:R-:W-:Y:S05]  /*7b70*/  BSYNC B0 ;  /* 0x0000000000007941 */ /* 0x000fea0003800000 */
.L_x_1444:
[----:B------:R-:W0:Y:S02]  /*7b80*/  LDGDEPBAR ;  /* 0x00000000000079af */ /* 0x000e240000000000 */
.L_x_1443:
[----:B------:R-:W2:Y:S01]  /*7b90*/  LDL.64 R16, [R1+0x68] ;  /* 0x0000680001107983 */ /* 0x000ea20000100a00 */
[----:B------:R-:W-:Y:S01]  /*7ba0*/  FMNMX.FTZ R3, R136, R32, !PT ;  /* 0x0000002088037209 */ /* 0x000fe20007810000 */
[----:B-1----:R-:W-:Y:S01]  /*7bb0*/  IMAD R7, R252, -0x326172a9, RZ ;  /* 0xcd9e8d57fc077824 */ /* 0x002fe200078e02ff */
[----:B------:R-:W-:Y:S02]  /*7bc0*/  MOV R0, UR31 ;  /* 0x0000001f00007c02 */ /* 0x000fe40008000f00 */
[----:B------:R-:W-:Y:S02]  /*7bd0*/  FMNMX.FTZ R2, R134, R34, !PT ;  /* 0x0000002286027209 */ /* 0x000fe40007810000 */
[----:B------:R-:W-:Y:S02]  /*7be0*/  LOP3.LUT R4, R239, R249, RZ, 0x3c, !PT ;  /* 0x000000f9ef047212 */ /* 0x000fe400078e3cff */
[----:B------:R-:W-:Y:S02]  /*7bf0*/  FMNMX.FTZ R3, R33, R3, !PT ;  /* 0x0000000321037209 */ /* 0x000fe40007810000 */
[----:B------:R-:W-:Y:S01]  /*7c00*/  LOP3.LUT R6, R237, UR32, R0, 0x96, !PT ;  /* 0x00000020ed067c12 */ /* 0x000fe2000f8e9600 */
[----:B------:R-:W-:Y:S01]  /*7c10*/  IMAD.WIDE.U32 R4, R4, -0x2daee0ad, RZ ;  /* 0xd2511f5304047825 */ /* 0x000fe200078e00ff */
[----:B------:R-:W-:-:S02]  /*7c20*/  FMNMX.FTZ R0, R35, R2, !PT ;  /* 0x0000000223007209 */ /* 0x000fc40007810000 */
[----:B------:R-:W-:Y:S01]  /*7c30*/  FMNMX.FTZ R2, R24, R3, !PT ;  /* 0x0000000318027209 */ /* 0x000fe20007810000 */
[----:B------:R-:W-:Y:S01]  /*7c40*/  IMAD.WIDE.U32 R14, R6, -0x326172a9, RZ ;  /* 0xcd9e8d57060e7825 */ /* 0x000fe200078e00ff */
[----:B------:R-:W-:Y:S02]  /*7c50*/  FMNMX.FTZ R0, R28, R0, !PT ;  /* 0x000000001c007209 */ /* 0x000fe40007810000 */
[----:B------:R-:W-:Y:S02]  /*7c60*/  FMNMX.FTZ R2, R25, R2, !PT ;  /* 0x0000000219027209 */ /* 0x000fe40007810000 */
[----:B------:R-:W-:Y:S02]  /*7c70*/  LOP3.LUT R3, R5, UR15, R236, 0x96, !PT ;  /* 0x0000000f05037c12 */ /* 0x000fe4000f8e96ec */
[----:B------:R-:W-:Y:S02]  /*7c80*/  FMNMX.FTZ R6, R29, R0, !PT ;  /* 0x000000001d067209 */ /* 0x000fe40007810000 */
[----:B------:R-:W-:-:S02]  /*7c90*/  LOP3.LUT R5, R15, UR16, R7, 0x96, !PT ;  /* 0x000000100f057c12 */ /* 0x000fc4000f8e9607 */
[----:B------:R-:W-:Y:S01]  /*7ca0*/  FMNMX.FTZ R0, R197, R2, !PT ;  /* 0x00000002c5007209 */ /* 0x000fe20007810000 */
[----:B------:R-:W-:Y:S01]  /*7cb0*/  IMAD.WIDE.U32 R2, R3, -0x326172a9, RZ ;  /* 0xcd9e8d5703027825 */ /* 0x000fe200078e00ff */
[----:B------:R-:W-:Y:S02]  /*7cc0*/  FMNMX.FTZ R8, R201, R6, !PT ;  /* 0x00000006c9087209 */ /* 0x000fe40007810000 */
[----:B------:R-:W-:Y:S01]  /*7cd0*/  FMNMX.FTZ R0, R196, R0, !PT ;  /* 0x00000000c4007209 */ /* 0x000fe20007810000 */
[----:B------:R-:W-:Y:S01]  /*7ce0*/  IMAD.WIDE.U32 R12, R5, -0x2daee0ad, RZ ;  /* 0xd2511f53050c7825 */ /* 0x000fe200078e00ff */
[--C-:B------:R-:W-:Y:S02]  /*7cf0*/  LOP3.LUT R7, R251, UR14, R14.reuse, 0x96, !PT ;  /* 0x0000000efb077c12 */ /* 0x100fe4000f8e960e */
[----:B------:R-:W-:Y:S02]  /*7d00*/  LOP3.LUT R9, R3, UR14, R14, 0x96, !PT ;  /* 0x0000000e03097c12 */ /* 0x000fe4000f8e960e */
[----:B------:R-:W-:Y:S01]  /*7d10*/  FMNMX.FTZ R3, R200, R8, !PT ;  /* 0x00000008c8037209 */ /* 0x000fe20007810000 */
[----:B------:R-:W-:Y:S01]  /*7d20*/  IMAD.WIDE.U32 R6, R7, -0x2daee0ad, RZ ;  /* 0xd2511f5307067825 */ /* 0x000fe200078e00ff */
[----:B------:R-:W-:-:S02]  /*7d30*/  FMNMX.FTZ R0, R191, R0, !PT ;  /* 0x00000000bf007209 */ /* 0x000fc40007810000 */
[----:B------:R-:W-:Y:S01]  /*7d40*/  LOP3.LUT R10, R15, UR16, R238, 0x96, !PT ;  /* 0x000000100f0a7c12 */ /* 0x000fe2000f8e96ee */
[----:B------:R-:W-:Y:S01]  /*7d50*/  IMAD.WIDE.U32 R8, R9, -0x2daee0ad, RZ ;  /* 0xd2511f5309087825 */ /* 0x000fe200078e00ff */
[----:B------:R-:W-:Y:S02]  /*7d60*/  FMNMX.FTZ R3, R192, R3, !PT ;  /* 0x00000003c0037209 */ /* 0x000fe40007810000 */
[----:B------:R-:W-:Y:S01]  /*7d70*/  FMNMX.FTZ R0, R182, R0, !PT ;  /* 0x00000000b6007209 */ /* 0x000fe20007810000 */
[----:B------:R-:W-:Y:S01]  /*7d80*/  IMAD.WIDE.U32 R10, R10, -0x2daee0ad, RZ ;  /* 0xd2511f530a0a7825 */ /* 0x000fe200078e00ff */
[----:B------:R-:W-:Y:S02]  /*7d90*/  LOP3.LUT R7, R7, UR11, R12, 0x96, !PT ;  /* 0x0000000b07077c12 */ /* 0x000fe4000f8e960c */
[----:B------:R-:W-:Y:S01]  /*7da0*/  MOV R186, R245 ;  /* 0x000000f500ba7202 */ /* 0x000fe20000000f00 */
[----:B------:R-:W1:Y:S01]  /*7db0*/  SHFL.BFLY PT, R12, R0, 0x2, 0x1f ;  /* 0x0c401f00000c7f89 */ /* 0x000e6200000e0000 */
[----:B------:R-:W-:Y:S01]  /*7dc0*/  LOP3.LUT R4, R11, UR13, R4, 0x96, !PT ;  /* 0x0000000d0b047c12 */ /* 0x000fe2000f8e9604 */
[----:B------:R-:W-:Y:S01]  /*7dd0*/  IMAD.WIDE.U32 R178, R7, -0x326172a9, RZ ;  /* 0xcd9e8d5707b27825 */ /* 0x000fe200078e00ff */
[----:B------:R-:W-:-:S03]  /*7de0*/  LOP3.LUT R18, R9, UR11, R10, 0x96, !PT ;  /* 0x0000000b09127c12 */ /* 0x000fc6000f8e960a */
[----:B------:R-:W-:-:S04]  /*7df0*/  IMAD.WIDE.U32 R20, R4, -0x326172a9, RZ ;  /* 0xcd9e8d5704147825 */ /* 0x000fc800078e00ff */
[----:B------:R-:W-:Y:S01]  /*7e00*/  IMAD.WIDE.U32 R142, R18, -0x326172a9, RZ ;  /* 0xcd9e8d57128e7825 */ /* 0x000fe200078e00ff */
[----:B-1----:R-:W-:Y:S02]  /*7e10*/  FMNMX.FTZ R7, R0, R12, !PT ;  /* 0x0000000c00077209 */ /* 0x002fe40007810000 */
[----:B--2---:R-:W-:Y:S02]  /*7e20*/  LOP3.LUT R5, R13, UR13, R16, 0x96, !PT ;  /* 0x0000000d0d057c12 */ /* 0x004fe4000f8e9610 */
[----:B------:R-:W-:Y:S01]  /*7e30*/  LOP3.LUT R17, R21, UR12, R2, 0x96, !PT ;  /* 0x0000000c15117c12 */ /* 0x000fe2000f8e9602 */
[----:B------:R-:W1:Y:S01]  /*7e40*/  SHFL.BFLY PT, R16, R7, 0x1, 0x1f ;  /* 0x0c201f0007107f89 */ /* 0x000e6200000e0000 */
[----:B------:R-:W-:Y:S01]  /*7e50*/  FMNMX.FTZ R2, R137, R132, !PT ;  /* 0x0000008489027209 */ /* 0x000fe20007810000 */
[----:B------:R-:W-:Y:S01]  /*7e60*/  IMAD.WIDE.U32 R14, R5, -0x326172a9, RZ ;  /* 0xcd9e8d57050e7825 */ /* 0x000fe200078e00ff */
[----:B------:R-:W-:Y:S02]  /*7e70*/  FMNMX.FTZ R5, R194, R3, !PT ;  /* 0x00000003c2057209 */ /* 0x000fe40007810000 */
[----:B------:R-:W-:-:S02]  /*7e80*/  FMNMX.FTZ R3, R135, R138, !PT ;  /* 0x0000008a87037209 */ /* 0x000fc40007810000 */
[----:B------:R-:W-:Y:S01]  /*7e90*/  LOP3.LUT R10, R15, UR12, R250, 0x96, !PT ;  /* 0x0000000c0f0a7c12 */ /* 0x000fe2000f8e96fa */
[----:B------:R-:W2:Y:S01]  /*7ea0*/  SHFL.BFLY PT, R9, R5, 0x2, 0x1f ;  /* 0x0c401f0005097f89 */ /* 0x000ea200000e0000 */
[----:B------:R-:W-:Y:S02]  /*7eb0*/  LOP3.LUT R4, R179, UR10, R14, 0x96, !PT ;  /* 0x0000000ab3047c12 */ /* 0x000fe4000f8e960e */
[----:B------:R-:W-:Y:S01]  /*7ec0*/  FMNMX.FTZ R3, R139, R3, !PT ;  /* 0x000000038b037209 */ /* 0x000fe20007810000 */
[----:B------:R-:W-:Y:S01]  /*7ed0*/  IMAD.WIDE.U32 R10, R10, -0x2daee0ad, RZ ;  /* 0xd2511f530a0a7825 */ /* 0x000fe200078e00ff */
[----:B------:R-:W-:Y:S02]  /*7ee0*/  FMNMX.FTZ R2, R133, R2, !PT ;  /* 0x0000000285027209 */ /* 0x000fe40007810000 */
[----:B------:R-:W-:Y:S01]  /*7ef0*/  FMNMX.FTZ R3, R26, R3, !PT ;  /* 0x000000031a037209 */ /* 0x000fe20007810000 */
[----:B------:R-:W-:Y:S01]  /*7f00*/  IMAD.WIDE.U32 R180, R4, -0x2daee0ad, RZ ;  /* 0xd2511f5304b47825 */ /* 0x000fe200078e00ff */
[----:B------:R-:W-:-:S02]  /*7f10*/  FMNMX.FTZ R4, R30, R2, !PT ;  /* 0x000000021e047209 */ /* 0x000fc40007810000 */
[----:B------:R-:W-:Y:S02]  /*7f20*/  FMNMX.FTZ R0, R27, R3, !PT ;  /* 0x000000031b007209 */ /* 0x000fe40007810000 */
[----:B------:R-:W-:Y:S02]  /*7f30*/  LOP3.LUT R10, R181, UR7, R10, 0x96, !PT ;  /* 0x00000007b50a7c12 */ /* 0x000fe4000f8e960a */
[----:B------:R-:W-:Y:S02]  /*7f40*/  FMNMX.FTZ R4, R31, R4, !PT ;  /* 0x000000041f047209 */ /* 0x000fe40007810000 */
[----:B------:R-:W-:Y:S01]  /*7f50*/  LOP3.LUT R11, R11, UR9, R6, 0x96, !PT ;  /* 0x000000090b0b7c12 */ /* 0x000fe2000f8e9606 */
[----:B------:R-:W-:Y:S01]  /*7f60*/  IMAD.WIDE.U32 R2, R10, -0x326172a9, RZ ;  /* 0xcd9e8d570a027825 */ /* 0x000fe200078e00ff */
[----:B-1----:R-:W-:-:S03]  /*7f70*/  FMNMX.FTZ R230, R7, R16, !PT ;  /* 0x0000001007e67209 */ /* 0x002fc60007810000 */
[----:B------:R-:W-:Y:S01]  /*7f80*/  IMAD.WIDE.U32 R240, R11, -0x326172a9, RZ ;  /* 0xcd9e8d570bf07825 */ /* 0x000fe200078e00ff */
[----:B------:R-:W-:Y:S02]  /*7f90*/  SHF.R.U32.HI R12, RZ, 0x18, R2 ;  /* 0x00000018ff0c7819 */ /* 0x000fe40000011602 */
[----:B--2---:R-:W-:Y:S01]  /*7fa0*/  FMNMX.FTZ R6, R5, R9, !PT ;  /* 0x0000000905067209 */ /* 0x004fe20007810000 */
[----:B------:R-:W-:Y:S01]  /*7fb0*/  FMUL.FTZ R16, R230, c[0x0][0x23c] ;  /* 0x00008f00e6107a20 */ /* 0x000fe20000410000 */
[----:B------:R-:W-:Y:S02]  /*7fc0*/  FMNMX.FTZ R5, R198, R0, !PT ;  /* 0x00000000c6057209 */ /* 0x000fe40007810000 */
[----:B------:R-:W-:Y:S01]  /*7fd0*/  FMNMX.FTZ R9, R203, R4, !PT ;  /* 0x00000004cb097209 */ /* 0x000fe20007810000 */
[----:B------:R-:W-:Y:S01]  /*7fe0*/  SHFL.BFLY PT, R15, R6, 0x1, 0x1f ;  /* 0x0c201f00060f7f89 */ /* 0x000fe200000e0000 */
[----:B------:R-:W-:Y:S02]  /*7ff0*/  LOP3.LUT R0, R2, 0xffff, RZ, 0xc0, !PT ;  /* 0x0000ffff02007812 */ /* 0x000fe400078ec0ff */
[----:B------:R-:W-:-:S02]  /*8000*/  FMNMX.FTZ R10, R193, R5, !PT ;  /* 0x00000005c10a7209 */ /* 0x000fc40007810000 */
[----:B------:R-:W-:Y:S02]  /*8010*/  FMNMX.FTZ R5, R202, R9, !PT ;  /* 0x00000009ca057209 */ /* 0x000fe40007810000 */
[----:B------:R-:W-:Y:S02]  /*8020*/  SHF.R.U32.HI R4, RZ, 0x8, R0 ;  /* 0x00000008ff047819 */ /* 0x000fe40000011600 */
[----:B------:R-:W-:Y:S02]  /*8030*/  LOP3.LUT R0, R2, 0xff, RZ, 0xc0, !PT ;  /* 0x000000ff02007812 */ /* 0x000fe400078ec0ff */
[----:B------:R-:W-:Y:S02]  /*8040*/  FMNMX.FTZ R9, R190, R10, !PT ;  /* 0x0000000abe097209 */ /* 0x000fe40007810000 */
[----:B------:R-:W-:Y:S02]  /*8050*/  FMNMX.FTZ R5, R195, R5, !PT ;  /* 0x00000005c3057209 */ /* 0x000fe40007810000 */
[----:B------:R-:W-:-:S02]  /*8060*/  PRMT R141, R0, 0x5410, R4 ;  /* 0x00005410008d7816 */ /* 0x000fc40000000004 */
[----:B------:R-:W-:Y:S02]  /*8070*/  FMNMX.FTZ R0, R183, R9, !PT ;  /* 0x00000009b7007209 */ /* 0x000fe40007810000 */
[----:B------:R-:W-:Y:S02]  /*8080*/  FMNMX.FTZ R5, R199, R5, !PT ;  /* 0x00000005c7057209 */ /* 0x000fe40007810000 */
[----:B------:R-:W-:Y:S01]  /*8090*/  SHF.R.U32.HI R4, RZ, 0x10, R2 ;  /* 0x00000010ff047819 */ /* 0x000fe20000011602 */
[----:B------:R-:W1:Y:S01]  /*80a0*/  SHFL.BFLY PT, R13, R0, 0x2, 0x1f ;  /* 0x0c401f00000d7f89 */ /* 0x000e6200000e0000 */
[----:B------:R-:W-:Y:S02]  /*80b0*/  LOP3.LUT R2, R3, UR18, R240, 0x96, !PT ;  /* 0x0000001203027c12 */ /* 0x000fe4000f8e96f0 */
[----:B------:R-:W-:Y:S01]  /*80c0*/  LOP3.LUT R4, R4, 0xff, RZ, 0xc0, !PT ;  /* 0x000000ff04047812 */ /* 0x000fe200078ec0ff */
[----:B------:R-:W2:Y:S01]  /*80d0*/  SHFL.BFLY PT, R14, R5, 0x2, 0x1f ;  /* 0x0c401f00050e7f89 */ /* 0x000ea200000e0000 */
[----:B------:R-:W-:-:S02]  /*80e0*/  SHF.R.U32.HI R9, RZ, 0x10, R2 ;  /* 0x00000010ff097819 */ /* 0x000fc40000011602 */
[C---:B------:R-:W-:Y:S02]  /*80f0*/  LOP3.LUT R3, R2.reuse, 0xffff, RZ, 0xc0, !PT ;  /* 0x0000ffff02037812 */ /* 0x040fe400078ec0ff */
[----:B------:R-:W-:Y:S02]  /*8100*/  LOP3.LUT R11, R2, 0xff, RZ, 0xc0, !PT ;  /* 0x000000ff020b7812 */ /* 0x000fe400078ec0ff */
[----:B------:R-:W-:Y:S02]  /*8110*/  SHF.R.U32.HI R10, RZ, 0x18, R2 ;  /* 0x00000018ff0a7819 */ /* 0x000fe40000011602 */
[----:B------:R-:W-:Y:S02]  /*8120*/  LOP3.LUT R2, R9, 0xff, RZ, 0xc0, !PT ;  /* 0x000000ff09027812 */ /* 0x000fe400078ec0ff */
[----:B------:R-:W-:Y:S02]  /*8130*/  SHF.R.U32.HI R3, RZ, 0x8, R3 ;  /* 0x00000008ff037819 */ /* 0x000fe40000011603 */
[----:B------:R-:W-:-:S02]  /*8140*/  LOP3.LUT R9, R143, UR10, R20, 0x96, !PT ;  /* 0x0000000a8f097c12 */ /* 0x000fc4000f8e9614 */
[----:B------:R-:W-:Y:S02]  /*8150*/  PRMT R22, R11, 0x5410, R3 ;  /* 0x000054100b167816 */ /* 0x000fe40000000003 */
[----:B------:R-:W-:Y:S01]  /*8160*/  PRMT R23, R2, 0x5410, R10 ;  /* 0x0000541002177816 */ /* 0x000fe2000000000a */
[----:B------:R-:W-:Y:S01]  /*8170*/  IMAD.WIDE.U32 R2, R17, -0x2daee0ad, RZ ;  /* 0xd2511f5311027825 */ /* 0x000fe200078e00ff */
[----:B------:R-:W-:Y:S02]  /*8180*/  PRMT R140, R4, 0x5410, R12 ;  /* 0x00005410048c7816 */ /* 0x000fe4000000000c */
[----:B-1----:R-:W-:Y:S01]  /*8190*/  FMNMX.FTZ R4, R0, R13, !PT ;  /* 0x0000000d00047209 */ /* 0x002fe20007810000 */
[----:B------:R-:W-:Y:S01]  /*81a0*/  IMAD.WIDE.U32 R176, R9, -0x2daee0ad, RZ ;  /* 0xd2511f5309b07825 */ /* 0x000fe200078e00ff */
[----:B------:R-:W-:Y:S02]  /*81b0*/  LOP3.LUT R9, R3, UR9, R8, 0x96, !PT ;  /* 0x0000000903097c12 */ /* 0x000fe4000f8e9608 */
[----:B------:R-:W-:-:S02]  /*81c0*/  FSETP.NEU.FTZ.AND P6, PT, R230, -INF , PT ;  /* 0xff800000e600780b */ /* 0x000fc40003fdd000 */
[----:B------:R-:W-:Y:S01]  /*81d0*/  LOP3.LUT R2, R177, UR7, R2, 0x96, !PT ;  /* 0x00000007b1027c12 */ /* 0x000fe2000f8e9602 */
[----:B------:R-:W-:Y:S01]  /*81e0*/  IMAD.WIDE.U32 R188, R9, -0x326172a9, RZ ;  /* 0xcd9e8d5709bc7825 */ /* 0x000fe200078e00ff */
[----:B--2---:R-:W-:Y:S02]  /*81f0*/  FMNMX.FTZ R0, R5, R14, !PT ;  /* 0x0000000e05007209 */ /* 0x004fe40007810000 */
[----:B------:R-:W-:Y:S01]  /*8200*/  FMNMX.FTZ R231, R6, R15, !PT ;  /* 0x0000000f06e77209 */ /* 0x000fe20007810000 */
[----:B------:R-:W-:Y:S01]  /*8210*/  IMAD.WIDE.U32 R2, R2, -0x326172a9, RZ ;  /* 0xcd9e8d5702027825 */ /* 0x000fe200078e00ff */
[----:B------:R-:W-:Y:S02]  /*8220*/  FSEL R16, R16, RZ, P6 ;  /* 0x000000ff10107208 */ /* 0x000fe40003000000 */
[C---:B------:R-:W-:Y:S01]  /*8230*/  FSETP.NEU.FTZ.AND P4, PT, R231.reuse, -INF , PT ;  /* 0xff800000e700780b */ /* 0x040fe20003f9d000 */
[----:B------:R-:W-:Y:S01]  /*8240*/  FMUL.FTZ R17, R231, c[0x0][0x23c] ;  /* 0x00008f00e7117a20 */ /* 0x000fe20000410000 */
[----:B------:R-:W-:Y:S01]  /*8250*/  LOP3.LUT R5, R2, 0xffff, RZ, 0xc0, !PT ;  /* 0x0000ffff02057812 */ /* 0x000fe200078ec0ff */
[----:B------:R-:W-:Y:S01]  /*8260*/  FFMA.FTZ R7, R32, c[0x0][0x23c], -R16 ;  /* 0x00008f0020077a23 */ /* 0x000fe20000010810 */
[----:B------:R-:W-:-:S02]  /*8270*/  SHF.R.U32.HI R6, RZ, 0x10, R2 ;  /* 0x00000010ff067819 */ /* 0x000fc40000011602 */
[----:B------:R-:W-:Y:S01]  /*8280*/  SHF.R.U32.HI R8, RZ, 0x8, R5 ;  /* 0x00000008ff087819 */ /* 0x000fe20000011605 */
[----:B------:R1:W-:Y:S01]  /*8290*/  MUFU.EX2 R187, R7 ;  /* 0x0000000700bb7308 */ /* 0x0003e20000000800 */
[----:B------:R-:W-:Y:S02]  /*82a0*/  LOP3.LUT R5, R6, 0xff, RZ, 0xc0, !PT ;  /* 0x000000ff06057812 */ /* 0x000fe400078ec0ff */
[----:B------:R-:W-:Y:S02]  /*82b0*/  LOP3.LUT R6, R2, 0xff, RZ, 0xc0, !PT ;  /* 0x000000ff02067812 */ /* 0x000fe400078ec0ff */
[----:B------:R-:W-:Y:S02]  /*82c0*/  SHF.R.U32.HI R2, RZ, 0x18, R2 ;  /* 0x00000018ff027819 */ /* 0x000fe40000011602 */
[----:B------:R-:W-:Y:S01]  /*82d0*/  PRMT R10, R6, 0x5410, R8 ;  /* 0x00005410060a7816 */ /* 0x000fe20000000008 */
[----:B------:R-:W-:Y:S01]  /*82e0*/  FFMA.FTZ R6, R25, c[0x0][0x23c], -R16 ;  /* 0x00008f0019067a23 */ /* 0x000fe20000010810 */
[----:B------:R-:W-:Y:S01]  /*82f0*/  PRMT R11, R5, 0x5410, R2 ;  /* 0x00005410050b7816 */ /* 0x000fe20000000002 */
[----:B------:R-:W2:Y:S01]  /*8300*/  SHFL.BFLY PT, R8, R4, 0x1, 0x1f ;  /* 0x0c201f0004087f89 */ /* 0x000ea200000e0000 */
[----:B------:R-:W-:Y:S01]  /*8310*/  LOP3.LUT R2, R3, UR18, R188, 0x96, !PT ;  /* 0x0000001203027c12 */ /* 0x000fe2000f8e96bc */
[--C-:B------:R-:W-:Y:S01]  /*8320*/  FFMA.FTZ R3, R24, c[0x0][0x23c], -R16.reuse ;  /* 0x00008f0018037a23 */ /* 0x100fe20000010810 */
[----:B------:R-:W-:Y:S01]  /*8330*/  FSEL R17, R17, RZ, P4 ;  /* 0x000000ff11117208 */ /* 0x000fe20002000000 */
[----:B------:R-:W-:Y:S01]  /*8340*/  FFMA.FTZ R5, R33, c[0x0][0x23c], -R16 ;  /* 0x00008f0021057a23 */ /* 0x000fe20000010810 */
[----:B------:R-:W-:Y:S01]  /*8350*/  MUFU.EX2 R32, R6 ;  /* 0x0000000600207308 */ /* 0x000fe20000000800 */
[----:B-1----:R-:W1:Y:S07]  /*8360*/  SHFL.BFLY PT, R7, R0, 0x1, 0x1f ;  /* 0x0c201f0000077f89 */ /* 0x002e6e00000e0000 */
[----:B------:R3:W4:Y:S08]  /*8370*/  MUFU.EX2 R185, R3 ;  /* 0x0000000300b97308 */ /* 0x0007300000000800 */
[----:B------:R5:W4:Y:S01]  /*8380*/  MUFU.EX2 R19, R5 ;  /* 0x0000000500137308 */ /* 0x000b220000000800 */
[----:B--2---:R-:W-:-:S02]  /*8390*/  FMNMX.FTZ R228, R4, R8, !PT ;  /* 0x0000000804e47209 */ /* 0x004fc40007810000 */
[----:B------:R-:W2:Y:S02]  /*83a0*/  LDC.U8 R4, c[0x0][0x2d8] ;  /* 0x0000b600ff047b82 */ /* 0x000ea40000000000 */
[----:B------:R-:W-:Y:S02]  /*83b0*/  FSETP.NEU.FTZ.AND P5, PT, R228, -INF , PT ;  /* 0xff800000e400780b */ /* 0x000fe40003fbd000 */
[----:B---3--:R-:W-:Y:S02]  /*83c0*/  LOP3.LUT R3, R2, 0xffff, RZ, 0xc0, !PT ;  /* 0x0000ffff02037812 */ /* 0x008fe400078ec0ff */
[----:B-1----:R-:W-:Y:S01]  /*83d0*/  FMNMX.FTZ R229, R0, R7, !PT ;  /* 0x0000000700e57209 */ /* 0x002fe20007810000 */
[----:B------:R-:W-:-:S03]  /*83e0*/  FFMA.FTZ R0, R28, c[0x0][0x23c], -R17 ;  /* 0x00008f001c007a23 */ /* 0x000fc60000010811 */
[C---:B------:R-:W-:Y:S01]  /*83f0*/  FSETP.NEU.FTZ.AND P1, PT, R229.reuse, -INF , PT ;  /* 0xff800000e500780b */ /* 0x040fe20003f3d000 */
[----:B------:R-:W-:Y:S01]  /*8400*/  FMUL.FTZ R18, R229, c[0x0][0x23c] ;  /* 0x00008f00e5127a20 */ /* 0x000fe20000410000 */
[----:B-----5:R-:W-:Y:S02]  /*8410*/  SHF.R.U32.HI R5, RZ, 0x8, R3 ;  /* 0x00000008ff057819 */ /* 0x020fe40000011603 */
[----:B------:R-:W-:Y:S02]  /*8420*/  LOP3.LUT R3, R2, 0xff, RZ, 0xc0, !PT ;  /* 0x000000ff02037812 */ /* 0x000fe400078ec0ff */
[----:B------:R-:W-:Y:S02]  /*8430*/  FSEL R18, R18, RZ, P1 ;  /* 0x000000ff12127208 */ /* 0x000fe40000800000 */
[----:B------:R-:W-:Y:S01]  /*8440*/  PRMT R9, R3, 0x5410, R5 ;  /* 0x0000541003097816 */ /* 0x000fe20000000005 */
[----:B------:R-:W-:Y:S01]  /*8450*/  FFMA.FTZ R3, R34, c[0x0][0x23c], -R17 ;  /* 0x00008f0022037a23 */ /* 0x000fe20000010811 */
[----:B------:R-:W-:Y:S01]  /*8460*/  SHF.R.U32.HI R5, RZ, 0x10, R2 ;  /* 0x00000010ff057819 */ /* 0x000fe20000011602 */
[----:B------:R1:W-:Y:S01]  /*8470*/  MUFU.EX2 R34, R0 ;  /* 0x0000000000227308 */ /* 0x0003e20000000800 */
[----:B--2---:R-:W-:-:S07]  /*8480*/  PRMT R179, R4, 0x7054, R4 ;  /* 0x0000705404b37816 */ /* 0x004fce0000000004 */
[----:B------:R2:W-:Y:S01]  /*8490*/  MUFU.EX2 R184, R3 ;  /* 0x0000000300b87308 */ /* 0x0005e20000000800 */
[--C-:B------:R-:W-:Y:S02]  /*84a0*/  HSET2.LE.AND R4, R9, R179.reuse, PT ;  /* 0x000000b309047233 */ /* 0x100fe40003803000 */
[--C-:B------:R-:W-:Y:S02]  /*84b0*/  HSET2.LE.AND R7, R11, R179.reuse, PT ;  /* 0x000000b30b077233 */ /* 0x100fe40003803000 */
[--C-:B------:R-:W-:Y:S02]  /*84c0*/  HSET2.LE.AND R8, R22, R179.reuse, PT ;  /* 0x000000b316087233 */ /* 0x100fe40003803000 */
[--C-:B------:R-:W-:Y:S01]  /*84d0*/  HSET2.LE.AND R9, R23, R179.reuse, PT ;  /* 0x000000b317097233 */ /* 0x100fe20003803000 */
[----:B-1----:R-:W-:Y:S01]  /*84e0*/  FFMA.FTZ R0, R29, c[0x0][0x23c], -R17 ;  /* 0x00008f001d007a23 */ /* 0x002fe20000010811 */
[----:B------:R-:W-:-:S03]  /*84f0*/  HSET2.LE.AND R11, R140, R179, PT ;  /* 0x000000b38c0b7233 */ /* 0x000fc60003803000 */
[----:B------:R1:W-:Y:S01]  /*8500*/  MUFU.EX2 R177, R0 ;  /* 0x0000000000b17308 */ /* 0x0003e20000000800 */
[----:B--2---:R-:W-:Y:S02]  /*8510*/  SHF.R.U32.HI R3, RZ, 0x18, R2 ;  /* 0x00000018ff037819 */ /* 0x004fe40000011602 */
[----:B------:R-:W-:Y:S01]  /*8520*/  LOP3.LUT R2, R5, 0xff, RZ, 0xc0, !PT ;  /* 0x000000ff05027812 */ /* 0x000fe200078ec0ff */
[----:B------:R-:W-:Y:S01]  /*8530*/  FFMA.FTZ R5, R35, c[0x0][0x23c], -R17 ;  /* 0x00008f0023057a23 */ /* 0x000fe20000010811 */
[----:B----4-:R-:W-:Y:S02]  /*8540*/  MOV R35, R185 ;  /* 0x000000b900237202 */ /* 0x010fe40000000f00 */
[----:B------:R-:W-:Y:S02]  /*8550*/  PRMT R6, R2, 0x5410, R3 ;  /* 0x0000541002067816 */ /* 0x000fe40000000003 */
[----:B------:R-:W-:Y:S01]  /*8560*/  FSEL R3, R230, RZ, P6 ;  /* 0x000000ffe6037208 */ /* 0x000fe20003000000 */
[----:B------:R-:W2:Y:S01]  /*8570*/  MUFU.EX2 R5, R5 ;  /* 0x0000000500057308 */ /* 0x000ea20000000800 */
[----:B------:R-:W-:Y:S01]  /*8580*/  FSEL R2, R228, RZ, P5 ;  /* 0x000000ffe4027208 */ /* 0x000fe20002800000 */
[----:B-1----:R-:W-:Y:S01]  /*8590*/  FFMA.FTZ R0, R132, c[0x0][0x23c], -R18 ;  /* 0x00008f0084007a23 */ /* 0x002fe20000010812 */
[----:B------:R-:W-:Y:S01]  /*85a0*/  MOV R132, R19 ;  /* 0x0000001300847202 */ /* 0x000fe20000000f00 */
[----:B------:R-:W-:Y:S01]  /*85b0*/  FADD.FTZ R12, R136, -R3 ;  /* 0x80000003880c7221 */ /* 0x000fe20000010000 */
[----:B------:R-:W-:Y:S01]  /*85c0*/  FSEL R3, R231, RZ, P4 ;  /* 0x000000ffe7037208 */ /* 0x000fe20002000000 */
[----:B------:R-:W-:Y:S01]  /*85d0*/  FADD.FTZ R21, R135, -R2 ;  /* 0x8000000287157221 */ /* 0x000fe20000010000 */
[----:B------:R-:W-:Y:S01]  /*85e0*/  FSEL R2, R229, RZ, P1 ;  /* 0x000000ffe5027208 */ /* 0x000fe20000800000 */
[----:B------:R1:W-:Y:S01]  /*85f0*/  MUFU.EX2 R135, R0 ;  /* 0x0000000000877308 */ /* 0x0003e20000000800 */
[----:B------:R-:W-:Y:S01]  /*8600*/  FMUL.FTZ R12, R12, c[0x0][0x23c] ;  /* 0x00008f000c0c7a20 */ /* 0x000fe20000410000 */
[----:B------:R-:W-:Y:S01]  /*8610*/  MOV R136, R248 ;  /* 0x000000f800887202 */ /* 0x000fe20000000f00 */
[----:B------:R-:W-:Y:S01]  /*8620*/  FADD.FTZ R20, R134, -R3 ;  /* 0x8000000386147221 */ /* 0x000fe20000010000 */
[----:B------:R-:W-:Y:S01]  /*8630*/  MOV R185, R246 ;  /* 0x000000f600b97202 */ /* 0x000fe20000000f00 */
[----:B------:R-:W-:-:S02]  /*8640*/  FMUL.FTZ R3, R228, c[0x0][0x23c] ;  /* 0x00008f00e4037a20 */ /* 0x000fc40000410000 */
[----:B------:R-:W-:Y:S01]  /*8650*/  FADD.FTZ R19, R137, -R2 ;  /* 0x8000000289137221 */ /* 0x000fe20000010000 */
[----:B--2---:R-:W-:Y:S01]  /*8660*/  MOV R29, R5 ;  /* 0x00000005001d7202 */ /* 0x004fe20000000f00 */
[--C-:B------:R-:W-:Y:S01]  /*8670*/  FFMA.FTZ R2, R31, c[0x0][0x23c], -R18.reuse ;  /* 0x00008f001f027a23 */ /* 0x100fe20000010812 */
[----:B------:R-:W-:Y:S01]  /*8680*/  FSEL R3, R3, RZ, P5 ;  /* 0x000000ff03037208 */ /* 0x000fe20002800000 */
[--C-:B------:R-:W-:Y:S01]  /*8690*/  HSET2.LE.AND R5, R6, R179.reuse, PT ;  /* 0x000000b306057233 */ /* 0x100fe20003803000 */
[----:B------:R-:W-:Y:S01]  /*86a0*/  FMUL.FTZ R21, R21, c[0x0][0x23c] ;  /* 0x00008f0015157a20 */ /* 0x000fe20000410000 */
[----:B------:R2:W-:Y:S01]  /*86b0*/  MUFU.EX2 R181, R2 ;  /* 0x0000000200b57308 */ /* 0x0005e20000000800 */
[--C-:B------:R-:W-:Y:S01]  /*86c0*/  HSET2.LE.AND R6, R10, R179.reuse, PT ;  /* 0x000000b30a067233 */ /* 0x100fe20003803000 */
[----:B------:R-:W-:Y:S01]  /*86d0*/  FMUL.FTZ R20, R20, c[0x0][0x23c] ;  /* 0x00008f0014147a20 */ /* 0x000fe20000410000 */
[----:B------:R-:W-:Y:S01]  /*86e0*/  HSET2.LE.AND R10, R141, R179, PT ;  /* 0x000000b38d0a7233 */ /* 0x000fe20003803000 */
[----:B-1----:R-:W-:Y:S01]  /*86f0*/  FFMA.FTZ R0, R133, c[0x0][0x23c], -R18 ;  /* 0x00008f0085007a23 */ /* 0x002fe20000010812 */
[----:B------:R-:W-:Y:S01]  /*8700*/  MOV R133, R247 ;  /* 0x000000f700857202 */ /* 0x000fe20000000f00 */
[----:B------:R-:W-:-:S02]  /*8710*/  FMUL.FTZ R19, R19, c[0x0][0x23c] ;  /* 0x00008f0013137a20 */ /* 0x000fc40000410000 */
[----:B------:R1:W-:Y:S01]  /*8720*/  MUFU.EX2 R28, R0 ;  /* 0x00000000001c7308 */ /* 0x0003e20000000800 */
[----:B--2---:R-:W-:-:S07]  /*8730*/  FFMA.FTZ R2, R138, c[0x0][0x23c], -R3 ;  /* 0x00008f008a027a23 */ /* 0x004fce0000010803 */
[----:B------:R-:W2:Y:S01]  /*8740*/  MUFU.EX2 R25, R20 ;  /* 0x0000001400197308 */ /* 0x000ea20000000800 */
[----:B-1----:R-:W-:-:S07]  /*8750*/  FFMA.FTZ R0, R30, c[0x0][0x23c], -R18 ;  /* 0x00008f001e007a23 */ /* 0x002fce0000010812 */
[----:B------:R1:W-:Y:S08]  /*8760*/  MUFU.EX2 R243, R2 ;  /* 0x0000000200f37308 */ /* 0x0003f00000000800 */
[----:B------:R3:W-:Y:S01]  /*8770*/  MUFU.EX2 R33, R0 ;  /* 0x0000000000217308 */ /* 0x0007e20000000800 */
[-C--:B--2---:R-:W-:Y:S02]  /*8780*/  FMUL.FTZ R148, R148, R25.reuse ;  /* 0x0000001994947220 */ /* 0x084fe40000410000 */
[----:B------:R-:W-:-:S02]  /*8790*/  FMUL.FTZ R149, R149, R25 ;  /* 0x0000001995957220 */ /* 0x000fc40000410000 */
[-C--:B------:R-:W-:Y:S02]  /*87a0*/  FMUL.FTZ R152, R152, R25.reuse ;  /* 0x0000001998987220 */ /* 0x080fe40000410000 */
[-C--:B------:R-:W-:Y:S01]  /*87b0*/  FMUL.FTZ R153, R153, R25.reuse ;  /* 0x0000001999997220 */ /* 0x080fe20000410000 */
[----:B------:R-:W2:Y:S01]  /*87c0*/  MUFU.EX2 R24, R19 ;  /* 0x0000001300187308 */ /* 0x000ea20000000800 */
[----:B-1----:R-:W-:Y:S02]  /*87d0*/  FFMA.FTZ R2, R139, c[0x0][0x23c], -R3 ;  /* 0x00008f008b027a23 */ /* 0x002fe40000010803 */
[-C--:B------:R-:W-:Y:S02]  /*87e0*/  FMUL.FTZ R164, R164, R25.reuse ;  /* 0x00000019a4a47220 */ /* 0x080fe40000410000 */
[-C--:B------:R-:W-:Y:S02]  /*87f0*/  FMUL.FTZ R165, R165, R25.reuse ;  /* 0x00000019a5a57220 */ /* 0x080fe40000410000 */
[-C--:B------:R-:W-:Y:S01]  /*8800*/  FMUL.FTZ R168, R168, R25.reuse ;  /* 0x00000019a8a87220 */ /* 0x080fe20000410000 */
[----:B------:R1:W4:Y:S01]  /*8810*/  MUFU.EX2 R242, R2 ;  /* 0x0000000200f27308 */ /* 0x0003220000000800 */
[----:B---3--:R-:W-:Y:S01]  /*8820*/  F2FP.PACK_AB R0, R29, R184 ;  /* 0x000000b81d00723e */ /* 0x008fe200000000ff */
[----:B------:R-:W-:-:S02]  /*8830*/  FMUL.FTZ R169, R169, R25 ;  /* 0x00000019a9a97220 */ /* 0x000fc40000410000 */
[-C--:B------:R-:W-:Y:S01]  /*8840*/  FMUL.FTZ R40, R40, R25.reuse ;  /* 0x0000001928287220 */ /* 0x080fe20000410000 */
[----:B------:R-:W-:Y:S01]  /*8850*/  LOP3.LUT R4, R4, R0, RZ, 0xc0, !PT ;  /* 0x0000000004047212 */ /* 0x000fe200078ec0ff */
[----:B------:R-:W-:Y:S01]  /*8860*/  FMUL.FTZ R41, R41, R25 ;  /* 0x0000001929297220 */ /* 0x000fe20000410000 */
[----:B------:R-:W-:Y:S01]  /*8870*/  F2FP.PACK_AB R0, R28, R135 ;  /* 0x000000871c00723e */ /* 0x000fe200000000ff */
[-C--:B--2---:R-:W-:Y:S02]  /*8880*/  FMUL.FTZ R150, R150, R24.reuse ;  /* 0x0000001896967220 */ /* 0x084fe40000410000 */
[----:B------:R-:W-:Y:S01]  /*8890*/  FMUL.FTZ R151, R151, R24 ;  /* 0x0000001897977220 */ /* 0x000fe20000410000 */
[----:B------:R-:W-:Y:S01]  /*88a0*/  LOP3.LUT R5, R5, R0, RZ, 0xc0, !PT ;  /* 0x0000000005057212 */ /* 0x000fe200078ec0ff */
[----:B------:R-:W-:Y:S01]  /*88b0*/  FMUL.FTZ R154, R154, R24 ;  /* 0x000000189a9a7220 */ /* 0x000fe20000410000 */
[----:B------:R-:W-:Y:S01]  /*88c0*/  F2FP.PACK_AB R0, R177, R34 ;  /* 0x00000022b100723e */ /* 0x000fe200000000ff */
[----:B------:R-:W-:-:S02]  /*88d0*/  FMUL.FTZ R155, R155, R24 ;  /* 0x000000189b9b7220 */ /* 0x000fc40000410000 */
[----:B-1----:R-:W-:Y:S01]  /*88e0*/  FFMA.FTZ R2, R26, c[0x0][0x23c], -R3 ;  /* 0x00008f001a027a23 */ /* 0x002fe20000010803 */
[----:B------:R-:W-:Y:S01]  /*88f0*/  LOP3.LUT R6, R6, R0, RZ, 0xc0, !PT ;  /* 0x0000000006067212 */ /* 0x000fe200078ec0ff */
[----:B------:R-:W1:Y:S01]  /*8900*/  MUFU.EX2 R26, R21 ;  /* 0x00000015001a7308 */ /* 0x000e620000000800 */
[----:B------:R-:W-:Y:S01]  /*8910*/  F2FP.PACK_AB R0, R181, R33 ;  /* 0x00000021b500723e */ /* 0x000fe200000000ff */
[-C--:B------:R-:W-:Y:S02]  /*8920*/  FMUL.FTZ R166, R166, R24.reuse ;  /* 0x00000018a6a67220 */ /* 0x080fe40000410000 */
[----:B------:R-:W-:Y:S01]  /*8930*/  FMUL.FTZ R167, R167, R24 ;  /* 0x00000018a7a77220 */ /* 0x000fe20000410000 */
[----:B------:R-:W-:Y:S01]  /*8940*/  LOP3.LUT R7, R7, R0, RZ, 0xc0, !PT ;  /* 0x0000000007077212 */ /* 0x000fe200078ec0ff */
[-C--:B------:R-:W-:Y:S01]  /*8950*/  FMUL.FTZ R170, R170, R24.reuse ;  /* 0x00000018aaaa7220 */ /* 0x080fe20000410000 */
[----:B------:R-:W-:Y:S01]  /*8960*/  F2FP.PACK_AB R0, R132, R187 ;  /* 0x000000bb8400723e */ /* 0x000fe200000000ff */
[----:B------:R2:W-:Y:S01]  /*8970*/  MUFU.EX2 R240, R2 ;  /* 0x0000000200f07308 */ /* 0x0005e20000000800 */
[----:B------:R-:W-:-:S02]  /*8980*/  FMUL.FTZ R171, R171, R24 ;  /* 0x00000018abab7220 */ /* 0x000fc40000410000 */
[----:B------:R-:W-:Y:S01]  /*8990*/  LOP3.LUT R8, R8, R0, RZ, 0xc0, !PT ;  /* 0x0000000008087212 */ /* 0x000fe200078ec0ff */
[-C--:B------:R-:W-:Y:S01]  /*89a0*/  FMUL.FTZ R42, R42, R24.reuse ;  /* 0x000000182a2a7220 */ /* 0x080fe20000410000 */
[----:B----4-:R-:W-:Y:S01]  /*89b0*/  F2FP.PACK_AB R0, R242, R243 ;  /* 0x000000f3f200723e */ /* 0x010fe200000000ff */
[----:B------:R-:W-:Y:S02]  /*89c0*/  FMUL.FTZ R43, R43, R24 ;  /* 0x000000182b2b7220 */ /* 0x000fe40000410000 */
[----:B-1----:R-:W-:Y:S01]  /*89d0*/  FMUL.FTZ R146, R146, R26 ;  /* 0x0000001a92927220 */ /* 0x002fe20000410000 */
[----:B------:R-:W-:Y:S01]  /*89e0*/  LOP3.LUT R9, R9, R0, RZ, 0xc0, !PT ;  /* 0x0000000009097212 */ /* 0x000fe200078ec0ff */
[-C--:B------:R-:W-:Y:S01]  /*89f0*/  FMUL.FTZ R147, R147, R26.reuse ;  /* 0x0000001a93937220 */ /* 0x080fe20000410000 */
[----:B------:R-:W-:Y:S01]  /*8a00*/  F2FP.PACK_AB R0, R32, R35 ;  /* 0x000000232000723e */ /* 0x000fe200000000ff */
[-C--:B------:R-:W-:Y:S01]  /*8a10*/  FMUL.FTZ R158, R158, R26.reuse ;  /* 0x0000001a9e9e7220 */ /* 0x080fe20000410000 */
[----:B------:R-:W-:Y:S01]  /*8a20*/  LDSM.16.MT88.4 R20, [R210+0xb000] ;  /* 0x00b00000d214783b */ /* 0x000fe20000004200 */
[----:B------:R-:W-:Y:S01]  /*8a30*/  FMUL.FTZ R159, R159, R26 ;  /* 0x0000001a9f9f7220 */ /* 0x000fe20000410000 */
[----:B------:R-:W-:Y:S01]  /*8a40*/  LOP3.LUT R10, R10, R0, RZ, 0xc0, !PT ;  /* 0x000000000a0a7212 */ /* 0x000fe200078ec0ff */
[----:B--2---:R-:W-:-:S02]  /*8a50*/  FFMA.FTZ R2, R27, c[0x0][0x23c], -R3 ;  /* 0x00008f001b027a23 */ /* 0x004fc40000010803 */
[----:B------:R1:W2:Y:S01]  /*8a60*/  MUFU.EX2 R27, R12 ;  /* 0x0000000c001b7308 */ /* 0x0002a20000000800 */
[-C--:B------:R-:W-:Y:S02]  /*8a70*/  FMUL.FTZ R162, R162, R26.reuse ;  /* 0x0000001aa2a27220 */ /* 0x080fe40000410000 */
[-C--:B------:R-:W-:Y:S02]  /*8a80*/  FMUL.FTZ R163, R163, R26.reuse ;  /* 0x0000001aa3a37220 */ /* 0x080fe40000410000 */
[-C--:B------:R-:W-:Y:S02]  /*8a90*/  FMUL.FTZ R174, R174, R26.reuse ;  /* 0x0000001aaeae7220 */ /* 0x080fe40000410000 */
[-C--:B------:R-:W-:Y:S01]  /*8aa0*/  FMUL.FTZ R175, R175, R26.reuse ;  /* 0x0000001aafaf7220 */ /* 0x080fe20000410000 */
[----:B------:R-:W3:Y:S01]  /*8ab0*/  MUFU.EX2 R188, R2 ;  /* 0x0000000200bc7308 */ /* 0x000ee20000000800 */
[-C--:B------:R-:W-:Y:S02]  /*8ac0*/  FMUL.FTZ R38, R38, R26.reuse ;  /* 0x0000001a26267220 */ /* 0x080fe40000410000 */
[----:B------:R-:W-:-:S02]  /*8ad0*/  FMUL.FTZ R39, R39, R26 ;  /* 0x0000001a27277220 */ /* 0x000fc40000410000 */
[-C--:B------:R-:W-:Y:S02]  /*8ae0*/  FMUL.FTZ R44, R44, R25.reuse ;  /* 0x000000192c2c7220 */ /* 0x080fe40000410000 */
[----:B------:R-:W-:Y:S01]  /*8af0*/  FMUL.FTZ R45, R45, R25 ;  /* 0x000000192d2d7220 */ /* 0x000fe20000410000 */
[----:B-1----:R-:W1:Y:S01]  /*8b00*/  LDSM.16.MT88.4 R12, [R205+0xa000] ;  /* 0x00a00000cd0c783b */ /* 0x002e620000004200 */
[-C--:B--2---:R-:W-:Y:S02]  /*8b10*/  FMUL.FTZ R144, R144, R27.reuse ;  /* 0x0000001b90907220 */ /* 0x084fe40000410000 */
[-C--:B------:R-:W-:Y:S02]  /*8b20*/  FMUL.FTZ R145, R145, R27.reuse ;  /* 0x0000001b91917220 */ /* 0x080fe40000410000 */
[-C--:B------:R-:W-:Y:S02]  /*8b30*/  FMUL.FTZ R156, R156, R27.reuse ;  /* 0x0000001b9c9c7220 */ /* 0x080fe40000410000 */
[-C--:B------:R-:W-:Y:S01]  /*8b40*/  FMUL.FTZ R157, R157, R27.reuse ;  /* 0x0000001b9d9d7220 */ /* 0x080fe20000410000 */
[----:B---3--:R-:W-:Y:S01]  /*8b50*/  F2FP.PACK_AB R0, R188, R240 ;  /* 0x000000f0bc00723e */ /* 0x008fe200000000ff */
[-C--:B------:R-:W-:Y:S01]  /*8b60*/  FMUL.FTZ R160, R160, R27.reuse ;  /* 0x0000001ba0a07220 */ /* 0x080fe20000410000 */
[----:B------:R-:W-:Y:S01]  /*8b70*/  LOP3.LUT R2, R189, UR8, R142, 0x96, !PT ;  /* 0x00000008bd027c12 */ /* 0x000fe2000f8e968e */
[-C--:B------:R-:W-:Y:S01]  /*8b80*/  FMUL.FTZ R161, R161, R27.reuse ;  /* 0x0000001ba1a17220 */ /* 0x080fe20000410000 */
[----:B------:R-:W-:Y:S01]  /*8b90*/  LOP3.LUT R11, R11, R0, RZ, 0xc0, !PT ;  /* 0x000000000b0b7212 */ /* 0x000fe200078ec0ff */
[----:B------:R-:W-:-:S02]  /*8ba0*/  FMUL.FTZ R172, R172, R27 ;  /* 0x0000001bacac7220 */ /* 0x000fc40000410000 */
[-C--:B------:R-:W-:Y:S02]  /*8bb0*/  FMUL.FTZ R173, R173, R27.reuse ;  /* 0x0000001badad7220 */ /* 0x080fe40000410000 */
[-C--:B------:R-:W-:Y:S02]  /*8bc0*/  FMUL.FTZ R36, R36, R27.reuse ;  /* 0x0000001b24247220 */ /* 0x080fe40000410000 */
[-C--:B------:R-:W-:Y:S02]  /*8bd0*/  FMUL.FTZ R37, R37, R27.reuse ;  /* 0x0000001b25257220 */ /* 0x080fe40000410000 */
[-C--:B------:R-:W-:Y:S02]  /*8be0*/  FMUL.FTZ R46, R46, R24.reuse ;  /* 0x000000182e2e7220 */ /* 0x080fe40000410000 */
[----:B------:R-:W-:Y:S02]  /*8bf0*/  FMUL.FTZ R47, R47, R24 ;  /* 0x000000182f2f7220 */ /* 0x000fe40000410000 */
        /* <DEDUP_REMOVED lines=8> */
[-C--:B-1----:R-:W-:Y:S01]  /*8c80*/  HMMA.16816.F32 R144, R8, R12.reuse, R144 ;  /* 0x0000000c0890723c */ /* 0x082fe20000001890 */
        /* <DEDUP_REMOVED lines=8> */
[----:B------:R-:W-:Y:S01]  /*8d10*/  FMUL.FTZ R63, R63, R24 ;  /* 0x000000183f3f7220 */ /* 0x000fe20000410000 */
[----:B------:R-:W-:Y:S01]  /*8d20*/  HMMA.16816.F32 R152, R4, R14, R152 ;  /* 0x0000000e0498723c */ /* 0x000fe20000001898 */
[-C--:B------:R-:W-:Y:S02]  /*8d30*/  FMUL.FTZ R64, R64, R27.reuse ;  /* 0x0000001b40407220 */ /* 0x080fe40000410000 */
[----:B------:R-:W-:Y:S02]  /*8d40*/  FMUL.FTZ R65, R65, R27 ;  /* 0x0000001b41417220 */ /* 0x000fe40000410000 */
[----:B------:R-:W-:-:S02]  /*8d50*/  FMUL.FTZ R66, R66, R26 ;  /* 0x0000001a42427220 */ /* 0x000fc40000410000 */
[-C--:B------:R-:W-:Y:S01]  /*8d60*/  FMUL.FTZ R67, R67, R26.reuse ;  /* 0x0000001a43437220 */ /* 0x080fe20000410000 */
[----:B------:R-:W-:Y:S01]  /*8d70*/  HMMA.16816.F32 R248, R8, R14, R156 ;  /* 0x0000000e08f8723c */ /* 0x000fe2000000189c */
[----:B------:R-:W1:Y:S01]  /*8d80*/  LDSM.16.MT88.4 R12, [R207+0xa000] ;  /* 0x00a00000cf0c783b */ /* 0x000e620000004200 */
[-C--:B------:R-:W-:Y:S02]  /*8d90*/  FMUL.FTZ R68, R68, R27.reuse ;  /* 0x0000001b44447220 */ /* 0x080fe40000410000 */
[----:B------:R-:W-:Y:S01]  /*8da0*/  FMUL.FTZ R69, R69, R27 ;  /* 0x0000001b45457220 */ /* 0x000fe20000410000 */
[----:B------:R-:W-:Y:S01]  /*8db0*/  LDSM.16.MT88.4 R156, [R205+0xa800] ;  /* 0x00a80000cd9c783b */ /* 0x000fe20000004200 */
        /* <DEDUP_REMOVED lines=11> */
[-C--:B------:R-:W-:Y:S02]  /*8e70*/  FMUL.FTZ R81, R81, R27.reuse ;  /* 0x0000001b51517220 */ /* 0x080fe40000410000 */
[-C--:B------:R-:W-:Y:S02]  /*8e80*/  FMUL.FTZ R82, R82, R26.reuse ;  /* 0x0000001a52527220 */ /* 0x080fe40000410000 */
[----:B------:R-:W-:Y:S02]  /*8e90*/  FMUL.FTZ R83, R83, R26 ;  /* 0x0000001a53537220 */ /* 0x000fe40000410000 */
[----:B------:R-:W-:-:S02]  /*8ea0*/  FMUL.FTZ R84, R84, R27 ;  /* 0x0000001b54547220 */ /* 0x000fc40000410000 */
[----:B------:R-:W-:Y:S02]  /*8eb0*/  FMUL.FTZ R85, R85, R27 ;  /* 0x0000001b55557220 */ /* 0x000fe40000410000 */
[-C--:B------:R-:W-:Y:S02]  /*8ec0*/  FMUL.FTZ R86, R86, R26.reuse ;  /* 0x0000001a56567220 */ /* 0x080fe40000410000 */
[----:B------:R-:W-:Y:S01]  /*8ed0*/  FMUL.FTZ R87, R87, R26 ;  /* 0x0000001a57577220 */ /* 0x000fe20000410000 */
[----:B-1----:R-:W-:Y:S01]  /*8ee0*/  HMMA.16816.F32 R160, R8, R12, R160 ;  /* 0x0000000c08a0723c */ /* 0x002fe200000018a0 */
[-C--:B------:R-:W-:Y:S02]  /*8ef0*/  FMUL.FTZ R88, R88, R25.reuse ;  /* 0x0000001958587220 */ /* 0x080fe40000410000 */
[----:B------:R-:W-:Y:S02]  /*8f00*/  FMUL.FTZ R89, R89, R25 ;  /* 0x0000001959597220 */ /* 0x000fe40000410000 */
[----:B------:R-:W-:-:S02]  /*8f10*/  FMUL.FTZ R90, R90, R24 ;  /* 0x000000185a5a7220 */ /* 0x000fc40000410000 */
[-C--:B------:R-:W-:Y:S01]  /*8f20*/  FMUL.FTZ R91, R91, R24.reuse ;  /* 0x000000185b5b7220 */ /* 0x080fe20000410000 */
[C---:B------:R-:W-:Y:S01]  /*8f30*/  HMMA.16816.F32 R164, R4.reuse, R12, R164 ;  /* 0x0000000c04a4723c */ /* 0x040fe200000018a4 */
[-C--:B------:R-:W-:Y:S02]  /*8f40*/  FMUL.FTZ R92, R92, R25.reuse ;  /* 0x000000195c5c7220 */ /* 0x080fe40000410000 */
[----:B------:R-:W-:Y:S02]  /*8f50*/  FMUL.FTZ R93, R93, R25 ;  /* 0x000000195d5d7220 */ /* 0x000fe40000410000 */
        /* <DEDUP_REMOVED lines=8> */
[----:B------:R-:W1:Y:S01]  /*8fe0*/  LDSM.16.MT88.4 R12, [R210+0xa000] ;  /* 0x00a00000d20c783b */ /* 0x000e620000004200 */
[-C--:B------:R-:W-:Y:S02]  /*8ff0*/  FMUL.FTZ R112, R112, R27.reuse ;  /* 0x0000001b70707220 */ /* 0x080fe40000410000 */
[----:B------:R-:W-:Y:S01]  /*9000*/  FMUL.FTZ R113, R113, R27 ;  /* 0x0000001b71717220 */ /* 0x000fe20000410000 */
[----:B------:R-:W-:Y:S01]  /*9010*/  LDSM.16.MT88.4 R172, [R207+0xa800] ;  /* 0x00a80000cfac783b */ /* 0x000fe20000004200 */
[----:B------:R-:W-:-:S02]  /*9020*/  FMUL.FTZ R114, R114, R26 ;  /* 0x0000001a72727220 */ /* 0x000fc40000410000 */
[----:B------:R-:W-:Y:S02]  /*9030*/  FMUL.FTZ R115, R115, R26 ;  /* 0x0000001a73737220 */ /* 0x000fe40000410000 */
[----:B------:R-:W-:Y:S02]  /*9040*/  FFMA.FTZ R0, R197, c[0x0][0x23c], -R16 ;  /* 0x00008f00c5007a23 */ /* 0x000fe40000010810 */
[-C--:B------:R-:W-:Y:S02]  /*9050*/  FMUL.FTZ R124, R124, R25.reuse ;  /* 0x000000197c7c7220 */ /* 0x080fe40000410000 */
[----:B------:R-:W-:Y:S02]  /*9060*/  FMUL.FTZ R125, R125, R25 ;  /* 0x000000197d7d7220 */ /* 0x000fe40000410000 */
[-C--:B------:R-:W-:Y:S02]  /*9070*/  FMUL.FTZ R126, R126, R24.reuse ;  /* 0x000000187e7e7220 */ /* 0x080fe40000410000 */
[----:B------:R-:W-:-:S02]  /*9080*/  FMUL.FTZ R127, R127, R24 ;  /* 0x000000187f7f7220 */ /* 0x000fc40000410000 */
[-C--:B------:R-:W-:Y:S02]  /*9090*/  FMUL.FTZ R104, R104, R25.reuse ;  /* 0x0000001968687220 */ /* 0x080fe40000410000 */
[-C--:B------:R-:W-:Y:S02]  /*90a0*/  FMUL.FTZ R105, R105, R25.reuse ;  /* 0x0000001969697220 */ /* 0x080fe40000410000 */
[-C--:B------:R-:W-:Y:S02]  /*90b0*/  FMUL.FTZ R106, R106, R24.reuse ;  /* 0x000000186a6a7220 */ /* 0x080fe40000410000 */
[----:B------:R-:W-:Y:S02]  /*90c0*/  FMUL.FTZ R107, R107, R24 ;  /* 0x000000186b6b7220 */ /* 0x000fe40000410000 */
[-C--:B------:R-:W-:Y:S02]  /*90d0*/  FMUL.FTZ R108, R108, R25.reuse ;  /* 0x000000196c6c7220 */ /* 0x080fe40000410000 */
[----:B------:R-:W-:-:S02]  /*90e0*/  FMUL.FTZ R109, R109, R25 ;  /* 0x000000196d6d7220 */ /* 0x000fc40000410000 */
[-C--:B------:R-:W-:Y:S01]  /*90f0*/  FMUL.FTZ R120, R120, R25.reuse ;  /* 0x0000001978787220 */ /* 0x080fe20000410000 */
[----:B------:R-:W-:Y:S01]  /*9100*/  HMMA.16816.F32 R104, R4, R20, R104 ;  /* 0x000000140468723c */ /* 0x000fe20000001868 */
[----:B------:R-:W-:Y:S02]  /*9110*/  FMUL.FTZ R121, R121, R25 ;  /* 0x0000001979797220 */ /* 0x000fe40000410000 */
[-C--:B------:R-:W-:Y:S02]  /*9120*/  FMUL.FTZ R110, R110, R24.reuse ;  /* 0x000000186e6e7220 */ /* 0x080fe40000410000 */
[-C--:B------:R-:W-:Y:S02]  /*9130*/  FMUL.FTZ R111, R111, R24.reuse ;  /* 0x000000186f6f7220 */ /* 0x080fe40000410000 */
[-C--:B------:R-:W-:Y:S01]  /*9140*/  FMUL.FTZ R122, R122, R24.reuse ;  /* 0x000000187a7a7220 */ /* 0x080fe20000410000 */
[----:B-1----:R-:W-:Y:S01]  /*9150*/  HMMA.16816.F32 R36, R8, R12, R36 ;  /* 0x0000000c0824723c */ /* 0x002fe20000001824 */
        /* <DEDUP_REMOVED lines=9> */
[-C--:B------:R-:W-:Y:S01]  /*91f0*/  HMMA.16816.F32 R44, R4, R14.reuse, R44 ;  /* 0x0000000e042c723c */ /* 0x080fe2000000182c */
[-C--:B------:R-:W-:Y:S02]  /*9200*/  FMUL.FTZ R119, R119, R26.reuse ;  /* 0x0000001a77777220 */ /* 0x080fe40000410000 */
[-C--:B------:R-:W-:Y:S02]  /*9210*/  FMUL.FTZ R128, R128, R27.reuse ;  /* 0x0000001b80807220 */ /* 0x080fe40000410000 */
[----:B------:R-:W-:Y:S02]  /*9220*/  FMUL.FTZ R129, R129, R27 ;  /* 0x0000001b81817220 */ /* 0x000fe40000410000 */
[-C--:B------:R-:W-:Y:S01]  /*9230*/  FMUL.FTZ R130, R130, R26.reuse ;  /* 0x0000001a82827220 */ /* 0x080fe20000410000 */
[----:B------:R-:W-:Y:S01]  /*9240*/  HMMA.16816.F32 R236, R8, R14, R48 ;  /* 0x0000000e08ec723c */ /* 0x000fe20000001830 */
[----:B------:R-:W1:Y:S01]  /*9250*/  LDSM.16.MT88.4 R12, [R209+0xa000] ;  /* 0x00a00000d10c783b */ /* 0x000e620000004200 */
[----:B------:R-:W-:-:S02]  /*9260*/  FMUL.FTZ R131, R131, R26 ;  /* 0x0000001a83837220 */ /* 0x000fc40000410000 */
[--C-:B------:R-:W-:Y:S01]  /*9270*/  FFMA.FTZ R19, R203, c[0x0][0x23c], -R18.reuse ;  /* 0x00008f00cb137a23 */ /* 0x100fe20000010812 */
[----:B------:R-:W-:Y:S03]  /*9280*/  LDSM.16.MT88.4 R48, [R210+0xa800] ;  /* 0x00a80000d230783b */ /* 0x000fe60000004200 */
[----:B------:R-:W-:Y:S02]  /*9290*/  HMMA.16816.F32 R108, R4, R22, R108 ;  /* 0x00000016046c723c */ /* 0x000fe4000000186c */
[----:B------:R-:W-:Y:S06]  /*92a0*/  MUFU.EX2 R19, R19 ;  /* 0x0000001300137308 */ /* 0x000fec0000000800 */
[----:B------:R-:W-:Y:S07]  /*92b0*/  HMMA.16816.F32 R100, R8, R20, R100 ;  /* 0x000000140864723c */ /* 0x000fee0000001864 */
[----:B------:R-:W-:-:S06]  /*92c0*/  FFMA.FTZ R20, R202, c[0x0][0x23c], -R18 ;  /* 0x00008f00ca147a23 */ /* 0x000fcc0000010812 */
[----:B------:R-:W-:Y:S01]  /*92d0*/  MUFU.EX2 R20, R20 ;  /* 0x0000001400147308 */ /* 0x000fe20000000800 */
[-C--:B-1----:R-:W-:Y:S08]  /*92e0*/  HMMA.16816.F32 R52, R8, R12.reuse, R52 ;  /* 0x0000000c0834723c */ /* 0x082ff00000001834 */
[C---:B------:R-:W-:Y:S08]  /*92f0*/  HMMA.16816.F32 R56, R4.reuse, R12, R56 ;  /* 0x0000000c0438723c */ /* 0x040ff00000001838 */
[-C--:B------:R-:W-:Y:S08]  /*9300*/  HMMA.16816.F32 R60, R4, R14.reuse, R60 ;  /* 0x0000000e043c723c */ /* 0x080ff0000000183c */
[----:B------:R-:W-:Y:S01]  /*9310*/  HMMA.16816.F32 R232, R8, R14, R64 ;  /* 0x0000000e08e8723c */ /* 0x000fe20000001840 */
[----:B------:R-:W1:Y:S06]  /*9320*/  LDSM.16.MT88.4 R12, [R205+0xb000] ;  /* 0x00b00000cd0c783b */ /* 0x000e6c0000004200 */
        /* <DEDUP_REMOVED lines=12> */
[----:B------:R-:W-:Y:S02]  /*93f0*/  MOV R80, R132 ;  /* 0x0000008400507202 */ /* 0x000fe40000000f00 */
[----:B------:R-:W-:Y:S07]  /*9400*/  HMMA.16816.F32 R132, R8, R22, R112 ;  /* 0x000000160884723c */ /* 0x000fee0000001870 */
[----:B------:R-:W-:-:S02]  /*9410*/  MOV R114, R177 ;  /* 0x000000b100727202 */ /* 0x000fc40000000f00 */
[----:B------:R2:W-:Y:S01]  /*9420*/  MUFU.EX2 R177, R0 ;  /* 0x0000000000b17308 */ /* 0x0005e20000000800 */
[----:B------:R-:W-:Y:S02]  /*9430*/  MOV R112, R179 ;  /* 0x000000b300707202 */ /* 0x000fe40000000f00 */
[----:B------:R-:W-:Y:S02]  /*9440*/  MOV R113, R181 ;  /* 0x000000b500717202 */ /* 0x000fe40000000f00 */
[----:B------:R-:W-:Y:S02]  /*9450*/  MOV R115, R32 ;  /* 0x0000002000737202 */ /* 0x000fe40000000f00 */
[----:B------:R-:W-:Y:S02]  /*9460*/  MOV R197, R114 ;  /* 0x0000007200c57202 */ /* 0x000fe40000000f00 */
[----:B------:R-:W-:Y:S01]  /*9470*/  MOV R189, R113 ;  /* 0x0000007100bd7202 */ /* 0x000fe20000000f00 */
[----:B--2---:R-:W-:Y:S01]  /*9480*/  FFMA.FTZ R0, R196, c[0x0][0x23c], -R16 ;  /* 0x00008f00c4007a23 */ /* 0x004fe20000010810 */
[----:B-1----:R-:W-:Y:S01]  /*9490*/  HMMA.16816.F32 R84, R8, R12, R84 ;  /* 0x0000000c0854723c */ /* 0x002fe20000001854 */
[----:B------:R-:W-:-:S02]  /*94a0*/  MOV R196, R115 ;  /* 0x0000007300c47202 */ /* 0x000fc40000000f00 */
[----:B------:R1:W-:Y:S05]  /*94b0*/  MUFU.EX2 R179, R0 ;  /* 0x0000000000b37308 */ /* 0x0003ea0000000800 */
[C---:B------:R-:W-:Y:S08]  /*94c0*/  HMMA.16816.F32 R88, R4.reuse, R12, R88 ;  /* 0x0000000c0458723c */ /* 0x040ff00000001858 */
[----:B------:R-:W-:Y:S01]  /*94d0*/  HMMA.16816.F32 R92, R4, R14, R92 ;  /* 0x0000000e045c723c */ /* 0x000fe2000000185c */
[----:B-1----:R-:W-:-:S04]  /*94e0*/  FFMA.FTZ R0, R191, c[0x0][0x23c], -R16 ;  /* 0x00008f00bf007a23 */ /* 0x002fc80000010810 */
[----:B------:R1:W-:Y:S03]  /*94f0*/  MUFU.EX2 R181, R0 ;  /* 0x0000000000b57308 */ /* 0x0003e60000000800 */
[----:B------:R-:W-:Y:S01]  /*9500*/  HMMA.16816.F32 R136, R8, R14, R96 ;  /* 0x0000000e0888723c */ /* 0x000fe20000001860 */
[----:B------:R-:W2:Y:S06]  /*9510*/  LDSM.16.MT88.4 R12, [R209+0xb000] ;  /* 0x00b00000d10c783b */ /* 0x000eac0000004200 */
[----:B------:R-:W-:-:S02]  /*9520*/  MOV R99, R29 ;  /* 0x0000001d00637202 */ /* 0x000fc40000000f00 */
[----:B------:R-:W-:Y:S02]  /*9530*/  MOV R98, R28 ;  /* 0x0000001c00627202 */ /* 0x000fe40000000f00 */
[----:B------:R-:W-:Y:S02]  /*9540*/  MOV R97, R35 ;  /* 0x0000002300617202 */ /* 0x000fe40000000f00 */
[----:B------:R-:W-:Y:S01]  /*9550*/  MOV R96, R34 ;  /* 0x0000002200607202 */ /* 0x000fe20000000f00 */
[----:B-1----:R-:W-:-:S04]  /*9560*/  FFMA.FTZ R0, R182, c[0x0][0x23c], -R16 ;  /* 0x00008f00b6007a23 */ /* 0x002fc80000010810 */
[----:B------:R1:W-:Y:S02]  /*9570*/  MUFU.EX2 R182, R0 ;  /* 0x0000000000b67308 */ /* 0x0003e40000000800 */
[----:B-1----:R-:W-:Y:S01]  /*9580*/  FFMA.FTZ R0, R198, c[0x0][0x23c], -R3 ;  /* 0x00008f00c6007a23 */ /* 0x002fe20000010803 */
[----:B------:R-:W-:-:S05]  /*9590*/  MOV R198, R96 ;  /* 0x0000006000c67202 */ /* 0x000fca0000000f00 */
[----:B------:R1:W-:Y:S01]  /*95a0*/  MUFU.EX2 R140, R0 ;  /* 0x00000000008c7308 */ /* 0x0003e20000000800 */
[C---:B--2---:R-:W-:Y:S07]  /*95b0*/  HMMA.16816.F32 R28, R4.reuse, R14, R124 ;  /* 0x0000000e041c723c */ /* 0x044fee000000187c */
[----:B------:R-:W-:Y:S01]  /*95c0*/  MOV R125, R33 ;  /* 0x00000021007d7202 */ /* 0x000fe20000000f00 */
[----:B------:R-:W-:Y:S03]  /*95d0*/  HMMA.16816.F32 R120, R4, R12, R120 ;  /* 0x0000000c0478723c */ /* 0x000fe60000001878 */
[----:B------:R-:W-:Y:S01]  /*95e0*/  MOV R191, R125 ;  /* 0x0000007d00bf7202 */ /* 0x000fe20000000f00 */
[----:B-1----:R-:W-:Y:S01]  /*95f0*/  FFMA.FTZ R0, R193, c[0x0][0x23c], -R3 ;  /* 0x00008f00c1007a23 */ /* 0x002fe20000010803 */
[----:B------:R-:W-:-:S03]  /*9600*/  MOV R193, R97 ;  /* 0x0000006100c17202 */ /* 0x000fc60000000f00 */
[----:B------:R-:W-:Y:S01]  /*9610*/  HMMA.16816.F32 R116, R8, R12, R116 ;  /* 0x0000000c0874723c */ /* 0x000fe20000001874 */
[----:B------:R-:W-:Y:S01]  /*9620*/  FFMA.FTZ R7, R192, c[0x0][0x23c], -R17 ;  /* 0x00008f00c0077a23 */ /* 0x000fe20000010811 */
[----:B------:R1:W-:Y:S01]  /*9630*/  MUFU.EX2 R141, R0 ;  /* 0x00000000008d7308 */ /* 0x0003e20000000800 */
[----:B------:R-:W-:-:S05]  /*9640*/  MOV R192, R82 ;  /* 0x0000005200c07202 */ /* 0x000fca0000000f00 */
[----:B------:R-:W-:Y:S02]  /*9650*/  HMMA.16816.F32 R32, R8, R14, R128 ;  /* 0x0000000e0820723c */ /* 0x000fe40000001880 */
[----:B------:R-:W-:Y:S05]  /*9660*/  MUFU.EX2 R23, R7 ;  /* 0x0000000700177308 */ /* 0x000fea0000000800 */
[----:B------:R-:W-:Y:S01]  /*9670*/  FFMA.FTZ R11, R201, c[0x0][0x23c], -R17 ;  /* 0x00008f00c90b7a23 */ /* 0x000fe20000010811 */
[----:B------:R-:W-:Y:S01]  /*9680*/  MOV R201, R66 ;  /* 0x0000004200c97202 */ /* 0x000fe20000000f00 */
[----:B-1----:R-:W-:Y:S01]  /*9690*/  FFMA.FTZ R0, R190, c[0x0][0x23c], -R3 ;  /* 0x00008f00be007a23 */ /* 0x002fe20000010803 */
[----:B------:R-:W-:-:S03]  /*96a0*/  MOV R190, R98 ;  /* 0x0000006200be7202 */ /* 0x000fc60000000f00 */
[----:B------:R1:W-:Y:S02]  /*96b0*/  MUFU.EX2 R143, R0 ;  /* 0x00000000008f7308 */ /* 0x0003e40000000800 */
[----:B-1----:R-:W-:Y:S01]  /*96c0*/  FFMA.FTZ R0, R183, c[0x0][0x23c], -R3 ;  /* 0x00008f00b7007a23 */ /* 0x002fe20000010803 */
[----:B------:R-:W-:Y:S01]  /*96d0*/  MOV R183, R99 ;  /* 0x0000006300b77202 */ /* 0x000fe20000000f00 */
[----:B------:R-:W-:Y:S01]  /*96e0*/  IMAD.WIDE.U32 R2, R2, -0x2daee0ad, RZ ;  /* 0xd2511f5302027825 */ /* 0x000fe200078e00ff */
[----:B------:R-:W-:Y:S03]  /*96f0*/  LDSM.16.MT88.4 R96, [R207+0xb800] ;  /* 0x00b80000cf60783b */ /* 0x000fe60000004200 */
[----:B------:R1:W-:Y:S01]  /*9700*/  MUFU.EX2 R142, R0 ;  /* 0x00000000008e7308 */ /* 0x0003e20000000800 */
[----:B------:R-:W-:Y:S02]  /*9710*/  LOP3.LUT R6, R3, UR17, R176, 0x96, !PT ;  /* 0x0000001103067c12 */ /* 0x000fe4000f8e96b0 */
[----:B------:R-:W-:-:S02]  /*9720*/  LOP3.LUT R3, R2, 0xffff, RZ, 0xc0, !PT ;  /* 0x0000ffff02037812 */ /* 0x000fc400078ec0ff */
[----:B------:R-:W-:Y:S02]  /*9730*/  LOP3.LUT R10, R2, 0xff, RZ, 0xc0, !PT ;  /* 0x000000ff020a7812 */ /* 0x000fe400078ec0ff */
[--C-:B------:R-:W-:Y:S02]  /*9740*/  SHF.R.U32.HI R9, RZ, 0x10, R2.reuse ;  /* 0x00000010ff097819 */ /* 0x100fe40000011602 */
[----:B------:R-:W-:Y:S01]  /*9750*/  SHF.R.U32.HI R8, RZ, 0x18, R2 ;  /* 0x00000018ff087819 */ /* 0x000fe20000011602 */
[--C-:B------:R-:W-:Y:S01]  /*9760*/  FFMA.FTZ R2, R194, c[0x0][0x23c], -R17.reuse ;  /* 0x00008f00c2027a23 */ /* 0x100fe20000010811 */
[----:B------:R-:W-:Y:S01]  /*9770*/  MOV R176, R83 ;  /* 0x0000005300b07202 */ /* 0x000fe20000000f00 */
[----:B------:R-:W-:Y:S01]  /*9780*/  FFMA.FTZ R17, R200, c[0x0][0x23c], -R17 ;  /* 0x00008f00c8117a23 */ /* 0x000fe20000010811 */
[----:B------:R-:W-:Y:S01]  /*9790*/  MOV R194, R64 ;  /* 0x0000004000c27202 */ /* 0x000fe20000000f00 */
[----:B------:R2:W3:Y:S01]  /*97a0*/  MUFU.EX2 R22, R2 ;  /* 0x0000000200167308 */ /* 0x0004e20000000800 */
[----:B-1----:R-:W-:-:S02]  /*97b0*/  LOP3.LUT R0, R241, UR8, R178, 0x96, !PT ;  /* 0x00000008f1007c12 */ /* 0x002fc4000f8e96b2 */
[----:B------:R-:W-:Y:S02]  /*97c0*/  MOV R241, R81 ;  /* 0x0000005100f17202 */ /* 0x000fe40000000f00 */
[----:B------:R-:W-:Y:S01]  /*97d0*/  MOV R178, R80 ;  /* 0x0000005000b27202 */ /* 0x000fe20000000f00 */
[----:B------:R-:W-:Y:S01]  /*97e0*/  IMAD.WIDE.U32 R4, R0, -0x2daee0ad, RZ ;  /* 0xd2511f5300047825 */ /* 0x000fe200078e00ff */
[----:B------:R-:W-:Y:S01]  /*97f0*/  LDSM.16.MT88.4 R80, [R205+0xb800] ;  /* 0x00b80000cd50783b */ /* 0x000fe20000004200 */
[----:B------:R-:W-:Y:S03]  /*9800*/  MUFU.EX2 R17, R17 ;  /* 0x0000001100117308 */ /* 0x000fe60000000800 */
[C---:B------:R-:W-:Y:S02]  /*9810*/  LOP3.LUT R7, R4.reuse, 0xffff, RZ, 0xc0, !PT ;  /* 0x0000ffff04077812 */ /* 0x040fe400078ec0ff */
[----:B------:R-:W-:-:S02]  /*9820*/  LOP3.LUT R16, R4, 0xff, RZ, 0xc0, !PT ;  /* 0x000000ff04107812 */ /* 0x000fc400078ec0ff */
[----:B------:R-:W-:Y:S01]  /*9830*/  SHF.R.U32.HI R13, RZ, 0x10, R4 ;  /* 0x00000010ff0d7819 */ /* 0x000fe20000011604 */
[----:B--2---:R-:W-:Y:S01]  /*9840*/  FFMA.FTZ R2, R195, c[0x0][0x23c], -R18 ;  /* 0x00008f00c3027a23 */ /* 0x004fe20000010812 */
[----:B------:R-:W-:Y:S02]  /*9850*/  SHF.R.U32.HI R15, RZ, 0x18, R4 ;  /* 0x00000018ff0f7819 */ /* 0x000fe40000011604 */
[----:B------:R-:W-:Y:S01]  /*9860*/  LOP3.LUT R4, R9, 0xff, RZ, 0xc0, !PT ;  /* 0x000000ff09047812 */ /* 0x000fe200078ec0ff */
[----:B------:R1:W-:Y:S01]  /*9870*/  MUFU.EX2 R21, R2 ;  /* 0x0000000200157308 */ /* 0x0003e20000000800 */
[----:B------:R-:W-:Y:S02]  /*9880*/  LOP3.LUT R0, R5, UR17, R180, 0x96, !PT ;  /* 0x0000001105007c12 */ /* 0x000fe4000f8e96b4 */
[----:B------:R-:W-:Y:S01]  /*9890*/  SHF.R.U32.HI R5, RZ, 0x8, R3 ;  /* 0x00000008ff057819 */ /* 0x000fe20000011603 */
[----:B------:R-:W-:Y:S01]  /*98a0*/  FFMA.FTZ R3, R199, c[0x0][0x23c], -R18 ;  /* 0x00008f00c7037a23 */ /* 0x000fe20000010812 */
[----:B------:R-:W-:-:S02]  /*98b0*/  PRMT R12, R4, 0x5410, R8 ;  /* 0x00005410040c7816 */ /* 0x000fc40000000008 */
[----:B------:R-:W-:Y:S01]  /*98c0*/  SHF.R.U32.HI R4, RZ, 0x10, R6 ;  /* 0x00000010ff047819 */ /* 0x000fe20000011606 */
[----:B------:R2:W-:Y:S01]  /*98d0*/  MUFU.EX2 R18, R3 ;  /* 0x0000000300127308 */ /* 0x0005e20000000800 */
[----:B------:R-:W-:Y:S02]  /*98e0*/  PRMT R14, R10, 0x5410, R5 ;  /* 0x000054100a0e7816 */ /* 0x000fe40000000005 */
[C---:B------:R-:W-:Y:S02]  /*98f0*/  LOP3.LUT R5, R6.reuse, 0xff, RZ, 0xc0, !PT ;  /* 0x000000ff06057812 */ /* 0x040fe400078ec0ff */
[----:B------:R-:W-:Y:S02]  /*9900*/  SHF.R.U32.HI R8, RZ, 0x8, R7 ;  /* 0x00000008ff087819 */ /* 0x000fe40000011607 */
[----:B------:R-:W-:Y:S02]  /*9910*/  LOP3.LUT R7, R13, 0xff, RZ, 0xc0, !PT ;  /* 0x000000ff0d077812 */ /* 0x000fe400078ec0ff */
[----:B-1----:R-:W-:-:S02]  /*9920*/  LOP3.LUT R2, R6, 0xffff, RZ, 0xc0, !PT ;  /* 0x0000ffff06027812 */ /* 0x002fc400078ec0ff */
[----:B------:R-:W-:Y:S02]  /*9930*/  SHF.R.U32.HI R6, RZ, 0x18, R6 ;  /* 0x00000018ff067819 */ /* 0x000fe40000011606 */
[----:B------:R-:W-:Y:S02]  /*9940*/  PRMT R9, R16, 0x5410, R8 ;  /* 0x0000541010097816 */ /* 0x000fe40000000008 */
[----:B------:R1:W4:Y:S01]  /*9950*/  MUFU.EX2 R16, R11 ;  /* 0x0000000b00107308 */ /* 0x0003220000000800 */
[----:B--2---:R-:W-:Y:S02]  /*9960*/  SHF.R.U32.HI R3, RZ, 0x8, R2 ;  /* 0x00000008ff037819 */ /* 0x004fe40000011602 */
[----:B------:R-:W-:Y:S02]  /*9970*/  LOP3.LUT R2, R4, 0xff, RZ, 0xc0, !PT ;  /* 0x000000ff04027812 */ /* 0x000fe400078ec0ff */
[----:B------:R-:W-:Y:S02]  /*9980*/  PRMT R10, R7, 0x5410, R15 ;  /* 0x00005410070a7816 */ /* 0x000fe4000000000f */
[----:B------:R-:W-:-:S02]  /*9990*/  PRMT R13, R2, 0x5410, R6 ;  /* 0x00005410020d7816 */ /* 0x000fc40000000006 */
[C---:B------:R-:W-:Y:S02]  /*99a0*/  LOP3.LUT R2, R0.reuse, 0xffff, RZ, 0xc0, !PT ;  /* 0x0000ffff00027812 */ /* 0x040fe400078ec0ff */
[----:B------:R-:W-:Y:S02]  /*99b0*/  LOP3.LUT R8, R0, 0xff, RZ, 0xc0, !PT ;  /* 0x000000ff00087812 */ /* 0x000fe400078ec0ff */
[----:B------:R-:W-:Y:S02]  /*99c0*/  SHF.R.U32.HI R7, RZ, 0x18, R0 ;  /* 0x00000018ff077819 */ /* 0x000fe40000011600 */
[----:B------:R-:W-:Y:S02]  /*99d0*/  SHF.R.U32.HI R6, RZ, 0x8, R2 ;  /* 0x00000008ff067819 */ /* 0x000fe40000011602 */
[----:B-1----:R-:W-:Y:S02]  /*99e0*/  PRMT R11, R5, 0x5410, R3 ;  /* 0x00005410050b7816 */ /* 0x002fe40000000003 */
[----:B------:R-:W-:Y:S01]  /*99f0*/  SHF.R.U32.HI R3, RZ, 0x10, R0 ;  /* 0x00000010ff037819 */ /* 0x000fe20000011600 */
[----:B------:R-:W-:Y:S01]  /*9a00*/  HSET2.LE.AND R0, R14, R112, PT ;  /* 0x000000700e007233 */ /* 0x000fe20003803000 */
[----:B---3--:R-:W-:-:S02]  /*9a10*/  F2FP.PACK_AB R2, R22, R23 ;  /* 0x000000171602723e */ /* 0x008fc400000000ff */
[----:B------:R-:W-:Y:S01]  /*9a20*/  LOP3.LUT R5, R3, 0xff, RZ, 0xc0, !PT ;  /* 0x000000ff03057812 */ /* 0x000fe200078ec0ff */
[--C-:B------:R-:W-:Y:S01]  /*9a30*/  HSET2.LE.AND R3, R12, R112.reuse, PT ;  /* 0x000000700c037233 */ /* 0x100fe20003803000 */
[----:B------:R-:W-:Y:S01]  /*9a40*/  LOP3.LUT R126, R0, R2, RZ, 0xc0, !PT ;  /* 0x00000002007e7212 */ /* 0x000fe200078ec0ff */
[--C-:B------:R-:W-:Y:S01]  /*9a50*/  HSET2.LE.AND R0, R9, R112.reuse, PT ;  /* 0x0000007009007233 */ /* 0x100fe20003803000 */
[----:B------:R-:W-:Y:S02]  /*9a60*/  F2FP.PACK_AB R2, R182, R181 ;  /* 0x000000b5b602723e */ /* 0x000fe400000000ff */
[----:B------:R-:W-:Y:S02]  /*9a70*/  PRMT R6, R8, 0x5410, R6 ;  /* 0x0000541008067816 */ /* 0x000fe40000000006 */
[----:B------:R-:W-:Y:S01]  /*9a80*/  LOP3.LUT R130, R0, R2, RZ, 0xc0, !PT ;  /* 0x0000000200827212 */ /* 0x000fe200078ec0ff */
[----:B------:R-:W-:Y:S01]  /*9a90*/  HSET2.LE.AND R0, R11, R112, PT ;  /* 0x000000700b007233 */ /* 0x000fe20003803000 */
[----:B----4-:R-:W-:-:S02]  /*9aa0*/  F2FP.PACK_AB R2, R17, R16 ;  /* 0x000000101102723e */ /* 0x010fc400000000ff */
[----:B------:R-:W-:Y:S02]  /*9ab0*/  F2FP.PACK_AB R4, R18, R21 ;  /* 0x000000151204723e */ /* 0x000fe400000000ff */
[----:B------:R-:W-:Y:S01]  /*9ac0*/  LOP3.LUT R124, R0, R2, RZ, 0xc0, !PT ;  /* 0x00000002007c7212 */ /* 0x000fe200078ec0ff */
[--C-:B------:R-:W-:Y:S01]  /*9ad0*/  HSET2.LE.AND R0, R6, R112.reuse, PT ;  /* 0x0000007006007233 */ /* 0x100fe20003803000 */
[----:B------:R-:W-:Y:S01]  /*9ae0*/  LOP3.LUT R127, R3, R4, RZ, 0xc0, !PT ;  /* 0x00000004037f7212 */ /* 0x000fe200078ec0ff */
[----:B------:R-:W-:Y:S01]  /*9af0*/  HSET2.LE.AND R3, R10, R112, PT ;  /* 0x000000700a037233 */ /* 0x000fe20003803000 */
[----:B------:R-:W-:Y:S02]  /*9b00*/  PRMT R5, R5, 0x5410, R7 ;  /* 0x0000541005057816 */ /* 0x000fe40000000007 */
[----:B------:R-:W-:Y:S02]  /*9b10*/  F2FP.PACK_AB R4, R142, R143 ;  /* 0x0000008f8e04723e */ /* 0x000fe400000000ff */
[----:B------:R-:W-:-:S02]  /*9b20*/  F2FP.PACK_AB R2, R179, R177 ;  /* 0x000000b1b302723e */ /* 0x000fc400000000ff */
[----:B------:R-:W-:Y:S02]  /*9b30*/  LOP3.LUT R131, R3, R4, RZ, 0xc0, !PT ;  /* 0x0000000403837212 */ /* 0x000fe400078ec0ff */
[----:B------:R-:W-:Y:S01]  /*9b40*/  LOP3.LUT R128, R0, R2, RZ, 0xc0, !PT ;  /* 0x0000000200807212 */ /* 0x000fe200078ec0ff */
[--C-:B------:R-:W-:Y:S01]  /*9b50*/  HSET2.LE.AND R0, R5, R112.reuse, PT ;  /* 0x0000007005007233 */ /* 0x100fe20003803000 */
[----:B------:R-:W-:Y:S01]  /*9b60*/  F2FP.PACK_AB R2, R141, R140 ;  /* 0x0000008c8d02723e */ /* 0x000fe200000000ff */
[----:B------:R-:W1:Y:S01]  /*9b70*/  LDSM.16.MT88.4 R4, [R209+0xb800] ;  /* 0x00b80000d104783b */ /* 0x000e620000004200 */
[----:B------:R-:W-:Y:S02]  /*9b80*/  MOV R195, R67 ;  /* 0x0000004300c37202 */ /* 0x000fe40000000f00 */
[----:B------:R-:W-:Y:S01]  /*9b90*/  LOP3.LUT R129, R0, R2, RZ, 0xc0, !PT ;  /* 0x0000000200817212 */ /* 0x000fe200078ec0ff */
[----:B------:R-:W-:Y:S01]  /*9ba0*/  HSET2.LE.AND R0, R13, R112, PT ;  /* 0x000000700d007233 */ /* 0x000fe20003803000 */
[----:B------:R-:W-:Y:S01]  /*9bb0*/  MOV R180, R65 ;  /* 0x0000004100b47202 */ /* 0x000fe20000000f00 */
[----:B------:R-:W-:Y:S01]  /*9bc0*/  FFMA.FTZ R3, R201, R27, R195 ;  /* 0x0000001bc9037223 */ /* 0x000fe200000100c3 */
[----:B------:R-:W-:Y:S01]  /*9bd0*/  F2FP.PACK_AB R2, R20, R19 ;  /* 0x000000131402723e */ /* 0x000fe200000000ff */
[----:B------:R-:W2:Y:S02]  /*9be0*/  LDSM.16.MT88.4 R64, [R209+0xa800] ;  /* 0x00a80000d140783b */ /* 0x000ea40000004200 */
[----:B------:R-:W-:Y:S01]  /*9bf0*/  FFMA.FTZ R8, R180, R26, R243 ;  /* 0x0000001ab4087223 */ /* 0x000fe200000100f3 */
[----:B------:R-:W-:Y:S01]  /*9c00*/  LOP3.LUT R125, R0, R2, RZ, 0xc0, !PT ;  /* 0x00000002007d7212 */ /* 0x000fe200078ec0ff */
[----:B------:R-:W-:Y:S01]  /*9c10*/  FFMA.FTZ R2, R176, R25, R194 ;  /* 0x00000019b0027223 */ /* 0x000fe200000100c2 */
[----:B------:R-:W3:Y:S01]  /*9c20*/  LDSM.16.MT88.4 R112, [R210+0xb800] ;  /* 0x00b80000d270783b */ /* 0x000ee20000004200 */
[----:B------:R-:W-:Y:S01]  /*9c30*/  FFMA.FTZ R0, R241, R24, R192 ;  /* 0x00000018f1007223 */ /* 0x000fe200000100c0 */
        /* <DEDUP_REMOVED lines=16> */
[----:B------:R-:W-:-:S04]  /*9d40*/  FADD.FTZ R3, R140, R3 ;  /* 0x000000038c037221 */ /* 0x000fc80000010000 */
[----:B------:R-:W-:-:S03]  /*9d50*/  FADD.FTZ R3, R141, R3 ;  /* 0x000000038d037221 */ /* 0x000fc60000010000 */
[----:B-1----:R-:W-:Y:S01]  /*9d60*/  HMMA.16816.F32 R120, R124, R4, R120 ;  /* 0x000000047c78723c */ /* 0x002fe20000001878 */
[----:B------:R-:W-:-:S04]  /*9d70*/  FADD.FTZ R3, R143, R3 ;  /* 0x000000038f037221 */ /* 0x000fc80000010000 */
[----:B------:R-:W-:-:S03]  /*9d80*/  FADD.FTZ R245, R142, R3 ;  /* 0x000000038ef57221 */ /* 0x000fc60000010000 */
[C---:B------:R-:W-:Y:S07]  /*9d90*/  HMMA.16816.F32 R116, R128.reuse, R4, R116 ;  /* 0x000000048074723c */ /* 0x040fee0000001874 */
[----:B------:R-:W-:Y:S01]  /*9da0*/  FADD.FTZ R4, R189, R8 ;  /* 0x00000008bd047221 */ /* 0x000fe20000010000 */
        /* <DEDUP_REMOVED lines=13> */
[----:B------:R-:W-:Y:S01]  /*9e80*/  FADD.FTZ R244, R22, R2 ;  /* 0x0000000216f47221 */ /* 0x000fe20000010000 */
[----:B------:R1:W-:Y:S02]  /*9e90*/  STL [R1+0x18], R247 ;  /* 0x000018f701007387 */ /* 0x0003e40000100800 */
[-C--:B------:R-:W-:Y:S02]  /*9ea0*/  HMMA.16816.F32 R36, R128, R48.reuse, R36 ;  /* 0x000000308024723c */ /* 0x080fe40000001824 */
[----:B------:R1:W-:Y:S04]  /*9eb0*/  STL [R1+0x1c], R245 ;  /* 0x00001cf501007387 */ /* 0x0003e80000100800 */
[----:B------:R1:W-:Y:S02]  /*9ec0*/  STL [R1+0x24], R246 ;  /* 0x000024f601007387 */ /* 0x0003e40000100800 */
[C---:B------:R-:W-:Y:S02]  /*9ed0*/  HMMA.16816.F32 R40, R124.reuse, R48, R40 ;  /* 0x000000307c28723c */ /* 0x040fe40000001828 */
[----:B------:R1:W-:Y:S06]  /*9ee0*/  STL [R1+0x20], R244 ;  /* 0x000020f401007387 */ /* 0x0003ec0000100800 */
[C---:B------:R-:W-:Y:S08]  /*9ef0*/  HMMA.16816.F32 R44, R124.reuse, R50, R44 ;  /* 0x000000327c2c723c */ /* 0x040ff0000000182c */
[C---:B--2---:R-:W-:Y:S08]  /*9f00*/  HMMA.16816.F32 R56, R124.reuse, R64, R56 ;  /* 0x000000407c38723c */ /* 0x044ff00000001838 */
        /* <DEDUP_REMOVED lines=74> */
[----:B------:R-:W3:Y:S04]  /*a3b0*/  LDSM.16.M88.4 R12, [R206] ;  /* 0x00000000ce0c783b */ /* 0x000ee80000000200 */
[----:B------:R-:W-:Y:S04]  /*a3c0*/  LDSM.16.M88.4 R28, [R215] ;  /* 0x00000000d71c783b */ /* 0x000fe80000000200 */
        /* <DEDUP_REMOVED lines=10> */
[C---:B------:R-:W-:Y:S08]  /*a470*/  HMMA.16816.F32 R184, R12.reuse, R20, RZ ;  /* 0x000000140cb8723c */ /* 0x040ff000000018ff */
[C---:B------:R-:W-:Y:S08]  /*a480*/  HMMA.16816.F32 R196, R12.reuse, R22, RZ ;  /* 0x000000160cc4723c */ /* 0x040ff000000018ff */
[----:B------:R-:W-:Y:S01]  /*a490*/  HMMA.16816.F32 R132, R12, R18, RZ ;  /* 0x000000120c84723c */ /* 0x000fe200000018ff */
[----:B------:R-:W-:Y:S04]  /*a4a0*/  LDSM.16.M88.4 R16, [R213+0x8000] ;  /* 0x00800000d510783b */ /* 0x000fe80000000200 */
[----:B------:R-:W-:Y:S03]  /*a4b0*/  LDSM.16.M88.4 R12, [R213+0x8800] ;  /* 0x00880000d50c783b */ /* 0x000fe60000000200 */
[C---:B--2---:R-:W-:Y:S08]  /*a4c0*/  HMMA.16816.F32 R192, R4.reuse, R28, R176 ;  /* 0x0000001c04c0723c */ /* 0x044ff000000018b0 */
[C---:B------:R-:W-:Y:S08]  /*a4d0*/  HMMA.16816.F32 R176, R4.reuse, R24, R136 ;  /* 0x0000001804b0723c */ /* 0x040ff00000001888 */
[C---:B------:R-:W-:Y:S08]  /*a4e0*/  HMMA.16816.F32 R188, R4.reuse, R30, R140 ;  /* 0x0000001e04bc723c */ /* 0x040ff0000000188c */
[----:B------:R-:W-:Y:S01]  /*a4f0*/  HMMA.16816.F32 R20, R4, R26, R32 ;  /* 0x0000001a0414723c */ /* 0x000fe20000001820 */
[----:B------:R-:W2:Y:S04]  /*a500*/  LDSM.16.M88.4 R4, [R214+0x2000] ;  /* 0x00200000d604783b */ /* 0x000ea80000000200 */
[----:B------:R-:W-:Y:S03]  /*a510*/  LDSM.16.M88.4 R32, [R211] ;  /* 0x00000000d320783b */ /* 0x000fe60000000200 */
[C---:B-1----:R-:W-:Y:S08]  /*a520*/  HMMA.16816.F32 R180, R8.reuse, R24, R180 ;  /* 0x0000001808b4723c */ /* 0x042ff000000018b4 */
[C---:B------:R-:W-:Y:S08]  /*a530*/  HMMA.16816.F32 R200, R8.reuse, R28, R184 ;  /* 0x0000001c08c8723c */ /* 0x040ff000000018b8 */
[C---:B------:R-:W-:Y:S01]  /*a540*/  HMMA.16816.F32 R140, R8.reuse, R30, R196 ;  /* 0x0000001e088c723c */ /* 0x040fe200000018c4 */
[----:B------:R-:W-:Y:S07]  /*a550*/  LDSM.16.M88.4 R28, [R211+0x800] ;  /* 0x00080000d31c783b */ /* 0x000fee0000000200 */
[----:B------:R-:W-:Y:S01]  /*a560*/  HMMA.16816.F32 R24, R8, R26, R132 ;  /* 0x0000001a0818723c */ /* 0x000fe20000001884 */
[----:B------:R-:W1:Y:S07]  /*a570*/  LDSM.16.M88.4 R8, [R214] ;  /* 0x00000000d608783b */ /* 0x000e6e0000000200 */
[C---:B--2---:R-:W-:Y:S08]  /*a580*/  HMMA.16816.F32 R136, R4.reuse, R16, R192 ;  /* 0x000000100488723c */ /* 0x044ff000000018c0 */
[C---:B------:R-:W-:Y:S08]  /*a590*/  HMMA.16816.F32 R184, R4.reuse, R12, R176 ;  /* 0x0000000c04b8723c */ /* 0x040ff000000018b0 */
[C---:B------:R-:W-:Y:S08]  /*a5a0*/  HMMA.16816.F32 R132, R4.reuse, R18, R188 ;  /* 0x000000120484723c */ /* 0x040ff000000018bc */
[----:B------:R-:W-:Y:S01]  /*a5b0*/  HMMA.16816.F32 R20, R4, R14, R20 ;  /* 0x0000000e0414723c */ /* 0x000fe20000001814 */
[----:B------:R-:W2:Y:S07]  /*a5c0*/  LDSM.16.M88.4 R4, [R212+0x2000] ;  /* 0x00200000d404783b */ /* 0x000eae0000000200 */
[C---:B-1----:R-:W-:Y:S08]  /*a5d0*/  HMMA.16816.F32 R188, R8.reuse, R12, R180 ;  /* 0x0000000c08bc723c */ /* 0x042ff000000018b4 */
[C---:B------:R-:W-:Y:S08]  /*a5e0*/  HMMA.16816.F32 R200, R8.reuse, R16, R200 ;  /* 0x0000001008c8723c */ /* 0x040ff000000018c8 */
[C---:B------:R-:W-:Y:S08]  /*a5f0*/  HMMA.16816.F32 R192, R8.reuse, R18, R140 ;  /* 0x0000001208c0723c */ /* 0x040ff0000000188c */
[----:B------:R-:W-:Y:S01]  /*a600*/  HMMA.16816.F32 R180, R8, R14, R24 ;  /* 0x0000000e08b4723c */ /* 0x000fe20000001818 */
[----:B------:R-:W1:Y:S04]  /*a610*/  LDSM.16.M88.4 R8, [R212] ;  /* 0x00000000d408783b */ /* 0x000e680000000200 */
[----:B------:R-:W-:Y:S03]  /*a620*/  LDSM.16.M88.4 R24, [R204+0x9800] ;  /* 0x00980000cc18783b */ /* 0x000fe60000000200 */
[C---:B--2---:R-:W-:Y:S01]  /*a630*/  HMMA.16816.F32 R176, R4.reuse, R32, R136 ;  /* 0x0000002004b0723c */ /* 0x044fe20000001888 */
[----:B------:R-:W-:Y:S07]  /*a640*/  LDSM.16.M88.4 R12, [R206+0x4000] ;  /* 0x00400000ce0c783b */ /* 0x000fee0000000200 */
[C---:B------:R-:W-:Y:S08]  /*a650*/  HMMA.16816.F32 R140, R4.reuse, R34, R132 ;  /* 0x00000022048c723c */ /* 0x040ff00000001884 */
[C---:B------:R-:W-:Y:S08]  /*a660*/  HMMA.16816.F32 R136, R4.reuse, R28, R184 ;  /* 0x0000001c0488723c */ /* 0x040ff000000018b8 */
[----:B------:R-:W-:Y:S01]  /*a670*/  HMMA.16816.F32 R132, R4, R30, R20 ;  /* 0x0000001e0484723c */ /* 0x000fe20000001814 */
[----:B------:R-:W2:Y:S04]  /*a680*/  LDSM.16.M88.4 R4, [R206+0x6000] ;  /* 0x00600000ce04783b */ /* 0x000ea80000000200 */
[----:B------:R-:W3:Y:S03]  /*a690*/  LDSM.16.M88.4 R20, [R204+0x9000] ;  /* 0x00900000cc14783b */ /* 0x000ee60000000200 */
[C---:B-1----:R-:W-:Y:S08]  /*a6a0*/  HMMA.16816.F32 R16, R8.reuse, R32, R200 ;  /* 0x000000200810723c */ /* 0x042ff000000018c8 */
[C---:B------:R-:W-:Y:S08]  /*a6b0*/  HMMA.16816.F32 R192, R8.reuse, R34, R192 ;  /* 0x0000002208c0723c */ /* 0x040ff000000018c0 */
[C---:B------:R-:W-:Y:S08]  /*a6c0*/  HMMA.16816.F32 R188, R8.reuse, R28, R188 ;  /* 0x0000001c08bc723c */ /* 0x040ff000000018bc */
[----:B------:R-:W-:Y:S01]  /*a6d0*/  HMMA.16816.F32 R180, R8, R30, R180 ;  /* 0x0000001e08b4723c */ /* 0x000fe200000018b4 */
[----:B------:R-:W-:Y:S04]  /*a6e0*/  LDSM.16.M88.4 R28, [R216] ;  /* 0x00000000d81c783b */ /* 0x000fe80000000200 */
[----:B------:R-:W-:Y:S03]  /*a6f0*/  LDSM.16.M88.4 R8, [R208+0x4000] ;  /* 0x00400000d008783b */ /* 0x000fe60000000200 */
[C---:B--2---:R-:W-:Y:S08]  /*a700*/  HMMA.16816.F32 R136, R4.reuse, R24, R136 ;  /* 0x000000180488723c */ /* 0x044ff00000001888 */
[C---:B---3--:R-:W-:Y:S08]  /*a710*/  HMMA.16816.F32 R176, R4.reuse, R20, R176 ;  /* 0x0000001404b0723c */ /* 0x048ff000000018b0 */
[C---:B------:R-:W-:Y:S08]  /*a720*/  HMMA.16816.F32 R140, R4.reuse, R22, R140 ;  /* 0x00000016048c723c */ /* 0x040ff0000000188c */
[----:B------:R-:W-:Y:S01]  /*a730*/  HMMA.16816.F32 R132, R4, R26, R132 ;  /* 0x0000001a0484723c */ /* 0x000fe20000001884 */
[----:B------:R-:W1:Y:S07]  /*a740*/  LDSM.16.M88.4 R4, [R208+0x6000] ;  /* 0x00600000d004783b */ /* 0x000e6e0000000200 */
[C---:B------:R-:W-:Y:S01]  /*a750*/  HMMA.16816.F32 R32, R12.reuse, R20, R16 ;  /* 0x000000140c20723c */ /* 0x040fe20000001810 */
[----:B------:R-:W2:Y:S07]  /*a760*/  LDSM.16.M88.4 R16, [R217] ;  /* 0x00000000d910783b */ /* 0x000eae0000000200 */
[C---:B------:R-:W-:Y:S08]  /*a770*/  HMMA.16816.F32 R20, R12.reuse, R22, R192 ;  /* 0x000000160c14723c */ /* 0x040ff000000018c0 */
[C---:B------:R-:W-:Y:S08]  /*a780*/  HMMA.16816.F32 R184, R12.reuse, R26, R180 ;  /* 0x0000001a0cb8723c */ /* 0x040ff000000018b4 */
[----:B------:R-:W-:Y:S01]  /*a790*/  HMMA.16816.F32 R188, R12, R24, R188 ;  /* 0x000000180cbc723c */ /* 0x000fe200000018bc */
[----:B------:R-:W-:Y:S04]  /*a7a0*/  LDSM.16.M88.4 R24, [R213+0x9800] ;  /* 0x00980000d518783b */ /* 0x000fe80000000200 */
[----:B------:R-:W3:Y:S03]  /*a7b0*/  LDSM.16.M88.4 R12, [R214+0x4000] ;  /* 0x00400000d60c783b */ /* 0x000ee60000000200 */
[C---:B-1----:R-:W-:Y:S08]  /*a7c0*/  HMMA.16816.F32 R132, R4.reuse, R30, R132 ;  /* 0x0000001e0484723c */ /* 0x042ff00000001884 */
[C---:B--2---:R-:W-:Y:S08]  /*a7d0*/  HMMA.16816.F32 R180, R4.reuse, R16, R176 ;  /* 0x0000001004b4723c */ /* 0x044ff000000018b0 */
[C---:B------:R-:W-:Y:S08]  /*a7e0*/  HMMA.16816.F32 R176, R4.reuse, R18, R140 ;  /* 0x0000001204b0723c */ /* 0x040ff0000000188c */
[----:B------:R-:W-:Y:S01]  /*a7f0*/  HMMA.16816.F32 R140, R4, R28, R136 ;  /* 0x0000001c048c723c */ /* 0x000fe20000001888 */
[----:B------:R-:W-:Y:S07]  /*a800*/  LDSM.16.M88.4 R4, [R214+0x6000] ;  /* 0x00600000d604783b */ /* 0x000fee0000000200 */
[C---:B------:R-:W-:Y:S08]  /*a810*/  HMMA.16816.F32 R32, R8.reuse, R16, R32 ;  /* 0x000000100820723c */ /* 0x040ff00000001820 */
[C---:B------:R-:W-:Y:S01]  /*a820*/  HMMA.16816.F32 R20, R8.reuse, R18, R20 ;  /* 0x000000120814723c */ /* 0x040fe20000001814 */
[----:B------:R-:W1:Y:S07]  /*a830*/  LDSM.16.M88.4 R16, [R213+0x9000] ;  /* 0x00900000d510783b */ /* 0x000e6e0000000200 */
[C---:B------:R-:W-:Y:S08]  /*a840*/  HMMA.16816.F32 R136, R8.reuse, R28, R188 ;  /* 0x0000001c0888723c */ /* 0x040ff000000018bc */
[----:B------:R-:W-:Y:S01]  /*a850*/  HMMA.16816.F32 R188, R8, R30, R184 ;  /* 0x0000001e08bc723c */ /* 0x000fe200000018b8 */
[----:B------:R-:W-:Y:S11]  /*a860*/  LDSM.16.M88.4 R8, [R212+0x4000] ;  /* 0x00400000d408783b */ /* 0x000ff60000000200 */
[----:B------:R-:W-:Y:S04]  /*a870*/  @!UPT UIADD3 URZ, URZ, URZ, URZ ;  /* 0x0000003f3f3ff290 */ /* 0x000fe8000fffe03f */
[----:B---3--:R-:W-:Y:S08]  /*a880*/  HMMA.16816.F32 R28, R12, R24, R136 ;  /* 0x000000180c1c723c */ /* 0x008ff00000001888 */
[C---:B-1----:R-:W-:Y:S08]  /*a890*/  HMMA.16816.F32 R184, R4.reuse, R16, R180 ;  /* 0x0000001004b8723c */ /* 0x042ff000000018b4 */
[C---:B------:R-:W-:Y:S08]  /*a8a0*/  HMMA.16816.F32 R180, R4.reuse, R18, R176 ;  /* 0x0000001204b4723c */ /* 0x040ff000000018b0 */
[C---:B------:R-:W-:Y:S08]  /*a8b0*/  HMMA.16816.F32 R176, R4.reuse, R24, R140 ;  /* 0x0000001804b0723c */ /* 0x040ff0000000188c */
[----:B------:R-:W-:Y:S01]  /*a8c0*/  HMMA.16816.F32 R140, R4, R26, R132 ;  /* 0x0000001a048c723c */ /* 0x000fe20000001884 */
[----:B------:R-:W-:Y:S07]  /*a8d0*/  LDSM.16.M88.4 R4, [R212+0x6000] ;  /* 0x00600000d404783b */ /* 0x000fee0000000200 */
[C---:B------:R-:W-:Y:S08]  /*a8e0*/  HMMA.16816.F32 R132, R12.reuse, R16, R32 ;  /* 0x000000100c84723c */ /* 0x040ff00000001820 */
[----:B------:R-:W-:Y:S01]  /*a8f0*/  HMMA.16816.F32 R32, R12, R18, R20 ;  /* 0x000000120c20723c */ /* 0x000fe20000001814 */
[----:B------:R-:W1:Y:S04]  /*a900*/  LDSM.16.M88.4 R20, [R211+0x1000] ;  /* 0x00100000d314783b */ /* 0x000e680000000200 */
[----:B------:R-:W2:Y:S01]  /*a910*/  LDSM.16.M88.4 R16, [R211+0x1800] ;  /* 0x00180000d310783b */ /* 0x000ea20000000200 */
[----:B------:R-:W-:-:S04]  /*a920*/  DEPBAR.LE SB0, 0x0 ;  /* 0x000080000000791a */ /* 0x000fc80000000000 */
[----:B------:R-:W-:Y:S08]  /*a930*/  HMMA.16816.F32 R12, R12, R26, R188 ;  /* 0x0000001a0c0c723c */ /* 0x000ff000000018bc */
[C---:B-1----:R-:W-:Y:S08]  /*a940*/  HMMA.16816.F32 R184, R4.reuse, R20, R184 ;  /* 0x0000001404b8723c */ /* 0x042ff000000018b8 */
[C---:B------:R-:W-:Y:S08]  /*a950*/  HMMA.16816.F32 R180, R4.reuse, R22, R180 ;  /* 0x0000001604b4723c */ /* 0x040ff000000018b4 */
[C---:B--2---:R-:W-:Y:S08]  /*a960*/  HMMA.16816.F32 R176, R4.reuse, R16, R176 ;  /* 0x0000001004b0723c */ /* 0x044ff000000018b0 */
[----:B------:R-:W-:Y:S08]  /*a970*/  HMMA.16816.F32 R140, R4, R18, R140 ;  /* 0x00000012048c723c */ /* 0x000ff0000000188c */
[C---:B------:R-:W-:Y:S08]  /*a980*/  HMMA.16816.F32 R132, R8.reuse, R20, R132 ;  /* 0x000000140884723c */ /* 0x040ff00000001884 */
        /* <DEDUP_REMOVED lines=51> */
.L_x_1448:
[----:B------:R-:W-:Y:S05]  /*acc0*/  BSYNC B0 ;  /* 0x0000000000007941 */ /* 0x000fea0003800000 */
.L_x_1447:
[----:B------:R-:W0:Y:S02]  /*acd0*/  LDGDEPBAR ;  /* 0x00000000000079af */ /* 0x000e240000000000 */
.L_x_1446:
[----:B------:R-:W2:Y:S04]  /*ace0*/  LDL R0, [R1+0x80] ;  /* 0x0000800001007983 */ /* 0x000ea80000100800 */
[----:B-1----:R-:W3:Y:S04]  /*acf0*/  LDL.64 R6, [R1+0x10] ;  /* 0x0000100001067983 */ /* 0x002ee80000100a00 */
[----:B------:R-:W4:Y:S04]  /*ad00*/  LDL.64 R4, [R1+0x68] ;  /* 0x0000680001047983 */ /* 0x000f280000100a00 */
[----:B------:R-:W5:Y:S04]  /*ad10*/  LDL R2, [R1+0x40] ;  /* 0x0000400001027983 */ /* 0x000f680000100800 */
[----:B------:R-:W1:Y:S02]  /*ad20*/  S2R R8, SR_TID.X ;  /* 0x0000000000087919 */ /* 0x000e640000002100 */
[----:B-1----:R-:W-:-:S05]  /*ad30*/  IMAD.SHL.U32 R8, R8, 0x2, RZ ;  /* 0x0000000208087824 */ /* 0x002fca00078e00ff */
[----:B------:R-:W-:Y:S01]  /*ad40*/  LOP3.LUT R8, R8, 0x6, RZ, 0xc0, !PT ;  /* 0x0000000608087812 */ /* 0x000fe200078ec0ff */
[----:B------:R-:W-:Y:S01]  /*ad50*/  IMAD.U32 R9, RZ, RZ, UR31 ;  /* 0x0000001fff097e24 */ /* 0x000fe2000f8e00ff */
[----:B------:R-:W1:Y:S01]  /*ad60*/  LDC.U8 R197, c[0x0][0x2d8] ;  /* 0x0000b600ffc57b82 */ /* 0x000e620000000000 */
[----:B--2---:R-:W-:Y:S02]  /*ad70*/  IMAD.MOV.U32 R3, RZ, RZ, R0 ;  /* 0x000000ffff037224 */ /* 0x004fe400078e0000 */
[----:B------:R-:W-:-:S04]  /*ad80*/  IMAD.U32 R0, RZ, RZ, UR32 ;  /* 0x00000020ff007e24 */ /* 0x000fc8000f8e00ff */
[----:B------:R-:W-:-:S05]  /*ad90*/  IMAD R0, R0, 0x20, R8 ;  /* 0x0000002000007824 */ /* 0x000fca00078e0208 */
[C---:B------:R-:W-:Y:S01]  /*ada0*/  ISETP.GE.AND P1, PT, R0.reuse, R226, PT ;  /* 0x000000e20000720c */ /* 0x040fe20003f26270 */
[----:B---3--:R-:W-:Y:S01]  /*adb0*/  IMAD.MOV.U32 R10, RZ, RZ, R6 ;  /* 0x000000ffff0a7224 */ /* 0x008fe200078e0006 */
[C---:B------:R-:W-:Y:S01]  /*adc0*/  IADD3 R6, R0.reuse, 0x9, RZ ;  /* 0x0000000900067810 */ /* 0x040fe20007ffe0ff */
[----:B------:R-:W-:Y:S01]  /*add0*/  IMAD.MOV.U32 R11, RZ, RZ, R7 ;  /* 0x000000ffff0b7224 */ /* 0x000fe200078e0007 */
[C---:B------:R-:W-:Y:S02]  /*ade0*/  ISETP.LT.OR P1, PT, R0.reuse, R222, P1 ;  /* 0x000000de0000720c */ /* 0x040fe40000f21670 */
[----:B------:R-:W-:Y:S02]  /*adf0*/  IADD3 R7, R0, 0x8, RZ ;  /* 0x0000000800077810 */ /* 0x000fe40007ffe0ff */
[----:B------:R-:W-:Y:S02]  /*ae00*/  FSEL R19, R134, -INF , !P1 ;  /* 0xff80000086137808 */ /* 0x000fe40004800000 */
[----:B------:R-:W-:-:S02]  /*ae10*/  ISETP.GE.AND P5, PT, R0, R227, PT ;  /* 0x000000e30000720c */ /* 0x000fc40003fa6270 */
[----:B------:R-:W-:Y:S02]  /*ae20*/  ISETP.GE.AND P1, PT, R6, R226, PT ;  /* 0x000000e20600720c */ /* 0x000fe40003f26270 */
[C---:B------:R-:W-:Y:S02]  /*ae30*/  IADD3 R8, R0.reuse, 0x1, RZ ;  /* 0x0000000100087810 */ /* 0x040fe40007ffe0ff */
[----:B------:R-:W-:Y:S01]  /*ae40*/  ISETP.GE.AND P4, PT, R7, R227, PT ;  /* 0x000000e30700720c */ /* 0x000fe20003f86270 */
[----:B----4-:R-:W-:Y:S01]  /*ae50*/  IMAD.MOV.U32 R16, RZ, RZ, R4 ;  /* 0x000000ffff107224 */ /* 0x010fe200078e0004 */
[----:B------:R-:W-:Y:S02]  /*ae60*/  ISETP.LT.OR P5, PT, R0, R223, P5 ;  /* 0x000000df0000720c */ /* 0x000fe40002fa1670 */
[----:B------:R-:W-:Y:S02]  /*ae70*/  ISETP.LT.OR P1, PT, R6, R222, P1 ;  /* 0x000000de0600720c */ /* 0x000fe40000f21670 */
[----:B------:R-:W-:-:S02]  /*ae80*/  ISETP.GE.AND P6, PT, R8, R227, PT ;  /* 0x000000e30800720c */ /* 0x000fc40003fc6270 */
[-C--:B------:R-:W-:Y:S02]  /*ae90*/  ISETP.LT.OR P4, PT, R7, R223.reuse, P4 ;  /* 0x000000df0700720c */ /* 0x080fe40002781670 */
[----:B------:R-:W-:Y:S02]  /*aea0*/  IADD3 R4, R0, 0x11, RZ ;  /* 0x0000001100047810 */ /* 0x000fe40007ffe0ff */
[----:B------:R-:W-:Y:S02]  /*aeb0*/  FSEL R14, R132, -INF , !P5 ;  /* 0xff800000840e7808 */ /* 0x000fe40006800000 */
[----:B------:R-:W-:Y:S02]  /*aec0*/  FSEL R29, R35, -INF , !P1 ;  /* 0xff800000231d7808 */ /* 0x000fe40004800000 */
[C---:B------:R-:W-:Y:S02]  /*aed0*/  ISETP.LT.OR P6, PT, R8.reuse, R223, P6 ;  /* 0x000000df0800720c */ /* 0x040fe400037c1670 */
[----:B------:R-:W-:-:S02]  /*aee0*/  ISETP.GE.AND P5, PT, R8, R226, PT ;  /* 0x000000e20800720c */ /* 0x000fc40003fa6270 */
[----:B------:R-:W-:Y:S02]  /*aef0*/  FSEL R18, R32, -INF , !P4 ;  /* 0xff80000020127808 */ /* 0x000fe40006000000 */
[----:B------:R-:W-:Y:S02]  /*af00*/  ISETP.GE.AND P1, PT, R4, R227, PT ;  /* 0x000000e30400720c */ /* 0x000fe40003f26270 */
[----:B------:R-:W-:Y:S01]  /*af10*/  ISETP.GE.AND P4, PT, R7, R226, PT ;  /* 0x000000e20700720c */ /* 0x000fe20003f86270 */
[----:B------:R-:W-:Y:S01]  /*af20*/  IMAD.MOV.U32 R17, RZ, RZ, R5 ;  /* 0x000000ffff117224 */ /* 0x000fe200078e0005 */
[----:B------:R-:W-:Y:S01]  /*af30*/  FSEL R15, R133, -INF , !P6 ;  /* 0xff800000850f7808 */ /* 0x000fe20007000000 */
[----:B-----5:R-:W-:Y:S01]  /*af40*/  IMAD.MOV.U32 R21, RZ, RZ, R2 ;  /* 0x000000ffff157224 */ /* 0x020fe200078e0002 */
[----:B------:R-:W-:Y:S02]  /*af50*/  ISETP.LT.OR P5, PT, R8, R222, P5 ;  /* 0x000000de0800720c */ /* 0x000fe40002fa1670 */
[----:B------:R-:W-:-:S02]  /*af60*/  ISETP.LT.OR P1, PT, R4, R223, P1 ;  /* 0x000000df0400720c */ /* 0x000fc40000f21670 */
[----:B------:R-:W-:Y:S02]  /*af70*/  ISETP.GE.AND P6, PT, R6, R227, PT ;  /* 0x000000e30600720c */ /* 0x000fe40003fc6270 */
[----:B------:R-:W-:Y:S02]  /*af80*/  ISETP.LT.OR P4, PT, R7, R222, P4 ;  /* 0x000000de0700720c */ /* 0x000fe40002781670 */
[C---:B------:R-:W-:Y:S02]  /*af90*/  IADD3 R5, R0.reuse, 0x10, RZ ;  /* 0x0000001000057810 */ /* 0x040fe40007ffe0ff */
[----:B------:R-:W-:Y:S01]  /*afa0*/  IADD3 R2, R0, 0x19, RZ ;  /* 0x0000001900027810 */ /* 0x000fe20007ffe0ff */
[----:B------:R-:W-:Y:S01]  /*afb0*/  IMAD.WIDE.U32 R12, R3, -0x2daee0ad, RZ ;  /* 0xd2511f53030c7825 */ /* 0x000fe200078e00ff */
[----:B------:R-:W-:Y:S02]  /*afc0*/  FSEL R23, R135, -INF , !P5 ;  /* 0xff80000087177808 */ /* 0x000fe40006800000 */
[----:B------:R-:W-:-:S02]  /*afd0*/  FSEL R235, R137, -INF , !P1 ;  /* 0xff80000089eb7808 */ /* 0x000fc40004800000 */
[----:B------:R-:W-:Y:S02]  /*afe0*/  ISETP.LT.OR P6, PT, R6, R223, P6 ;  /* 0x000000df0600720c */ /* 0x000fe400037c1670 */
[----:B------:R-:W-:Y:S02]  /*aff0*/  FSEL R28, R34, -INF , !P4 ;  /* 0xff800000221c7808 */ /* 0x000fe40006000000 */
[C---:B------:R-:W-:Y:S02]  /*b000*/  ISETP.GE.AND P5, PT, R5.reuse, R226, PT ;  /* 0x000000e20500720c */ /* 0x040fe40003fa6270 */
[-C--:B------:R-:W-:Y:S02]  /*b010*/  ISETP.GE.AND P1, PT, R2, R227.reuse, PT ;  /* 0x000000e30200720c */ /* 0x080fe40003f26270 */
[----:B------:R-:W-:Y:S02]  /*b020*/  ISETP.GE.AND P4, PT, R5, R227, PT ;  /* 0x000000e30500720c */ /* 0x000fe40003f86270 */
[----:B------:R-:W-:-:S02]  /*b030*/  IADD3 R3, R0, 0x18, RZ ;  /* 0x0000001800037810 */ /* 0x000fc40007ffe0ff */
[----:B------:R-:W-:Y:S02]  /*b040*/  FSEL R20, R33, -INF , !P6 ;  /* 0xff80000021147808 */ /* 0x000fe40007000000 */
[C---:B------:R-:W-:Y:S02]  /*b050*/  ISETP.LT.OR P5, PT, R5.reuse, R222, P5 ;  /* 0x000000de0500720c */ /* 0x040fe40002fa1670 */
[-C--:B------:R-:W-:Y:S02]  /*b060*/  ISETP.LT.OR P1, PT, R2, R223.reuse, P1 ;  /* 0x000000df0200720c */ /* 0x080fe40000f21670 */
[----:B------:R-:W-:Y:S02]  /*b070*/  ISETP.LT.OR P4, PT, R5, R223, P4 ;  /* 0x000000df0500720c */ /* 0x000fe40002781670 */
[----:B------:R-:W-:Y:S02]  /*b080*/  ISETP.GE.AND P6, PT, R3, R227, PT ;  /* 0x000000e30300720c */ /* 0x000fe40003fc6270 */
[----:B------:R-:W-:-:S02]  /*b090*/  FSEL R237, R138, -INF , !P5 ;  /* 0xff8000008aed7808 */ /* 0x000fc40006800000 */
[----:B------:R-:W-:Y:S02]  /*b0a0*/  FSEL R233, R25, -INF , !P1 ;  /* 0xff80000019e97808 */ /* 0x000fe40004800000 */
[----:B------:R-:W-:Y:S02]  /*b0b0*/  FSEL R234, R136, -INF , !P4 ;  /* 0xff80000088ea7808 */ /* 0x000fe40006000000 */
[----:B------:R-:W-:Y:S02]  /*b0c0*/  ISETP.LT.OR P5, PT, R3, R223, P6 ;  /* 0x000000df0300720c */ /* 0x000fe400037a1670 */
[-C--:B------:R-:W-:Y:S02]  /*b0d0*/  ISETP.GE.AND P1, PT, R2, R226.reuse, PT ;  /* 0x000000e20200720c */ /* 0x080fe40003f26270 */
[----:B------:R-:W-:Y:S02]  /*b0e0*/  ISETP.GE.AND P4, PT, R4, R226, PT ;  /* 0x000000e20400720c */ /* 0x000fe40003f86270 */
[----:B------:R-:W-:-:S02]  /*b0f0*/  FSEL R232, R24, -INF , !P5 ;  /* 0xff80000018e87808 */ /* 0x000fc40006800000 */
[-C--:B------:R-:W-:Y:S02]  /*b100*/  ISETP.LT.OR P1, PT, R2, R222.reuse, P1 ;  /* 0x000000de0200720c */ /* 0x080fe40000f21670 */
[----:B------:R-:W-:Y:S02]  /*b110*/  ISETP.LT.OR P4, PT, R4, R222, P4 ;  /* 0x000000de0400720c */ /* 0x000fe40002781670 */
[----:B------:R-:W-:Y:S02]  /*b120*/  ISETP.GE.AND P5, PT, R3, R226, PT ;  /* 0x000000e20300720c */ /* 0x000fe40003fa6270 */
[----:B------:R-:W-:Y:S02]  /*b130*/  FSEL R239, R27, -INF , !P1 ;  /* 0xff8000001bef7808 */ /* 0x000fe40004800000 */
[----:B------:R-:W-:Y:S02]  /*b140*/  FSEL R238, R139, -INF , !P4 ;  /* 0xff8000008bee7808 */ /* 0x000fe40006000000 */
[----:B------:R-:W-:-:S02]  /*b150*/  ISETP.LT.OR P5, PT, R3, R222, P5 ;  /* 0x000000de0300720c */ /* 0x000fc40002fa1670 */
[-C--:B------:R-:W-:Y:S02]  /*b160*/  ISETP.GE.AND P1, PT, R8, R225.reuse, PT ;  /* 0x000000e10800720c */ /* 0x080fe40003f26270 */
[----:B------:R-:W-:Y:S02]  /*b170*/  ISETP.GE.AND P4, PT, R0, R225, PT ;  /* 0x000000e10000720c */ /* 0x000fe40003f86270 */
[----:B------:R-:W-:Y:S02]  /*b180*/  FSEL R236, R26, -INF , !P5 ;  /* 0xff8000001aec7808 */ /* 0x000fe40006800000 */
[-C--:B------:R-:W-:Y:S02]  /*b190*/  ISETP.LT.OR P1, PT, R8, R221.reuse, P1 ;  /* 0x000000dd0800720c */ /* 0x080fe40000f21670 */
[----:B------:R-:W-:Y:S02]  /*b1a0*/  ISETP.LT.OR P4, PT, R0, R221, P4 ;  /* 0x000000dd0000720c */ /* 0x000fe40002781670 */
[----:B------:R-:W-:-:S02]  /*b1b0*/  ISETP.GE.AND P5, PT, R7, R225, PT ;  /* 0x000000e10700720c */ /* 0x000fc40003fa6270 */
[----:B------:R-:W-:Y:S01]  /*b1c0*/  FSEL R24, R185, -INF , !P1 ;  /* 0xff800000b9187808 */ /* 0x000fe20004800000 */
[----:B------:R-:W-:Y:S01]  /*b1d0*/  IMAD.MOV.U32 R188, RZ, RZ, R10 ;  /* 0x000000ffffbc7224 */ /* 0x000fe200078e000a */
[----:B------:R-:W-:Y:S02]  /*b1e0*/  FSEL R22, R184, -INF , !P4 ;  /* 0xff800000b8167808 */ /* 0x000fe40006000000 */
[----:B------:R-:W-:Y:S02]  /*b1f0*/  ISETP.LT.OR P5, PT, R7, R221, P5 ;  /* 0x000000dd0700720c */ /* 0x000fe40002fa1670 */
[-C--:B------:R-:W-:Y:S02]  /*b200*/  ISETP.GE.AND P1, PT, R5, R225.reuse, PT ;  /* 0x000000e10500720c */ /* 0x080fe40003f26270 */
[----:B------:R-:W-:Y:S02]  /*b210*/  ISETP.GE.AND P4, PT, R6, R225, PT ;  /* 0x000000e10600720c */ /* 0x000fe40003f86270 */
[----:B------:R-:W-:-:S02]  /*b220*/  IADD3 R10, R252, 0x4, RZ ;  /* 0x00000004fc0a7810 */ /* 0x000fc40007ffe0ff */
[----:B------:R-:W-:Y:S02]  /*b230*/  FSEL R26, R180, -INF , !P5 ;  /* 0xff800000b41a7808 */ /* 0x000fe40006800000 */
[----:B------:R-:W-:Y:S01]  /*b240*/  ISETP.LT.OR P1, PT, R5, R221, P1 ;  /* 0x000000dd0500720c */ /* 0x000fe20000f21670 */
[----:B------:R-:W-:Y:S01]  /*b250*/  IMAD.MOV.U32 R30, RZ, RZ, R16 ;  /* 0x000000ffff1e7224 */ /* 0x000fe200078e0010 */
[----:B------:R-:W-:Y:S02]  /*b260*/  ISETP.GE.AND P5, PT, R4, R225, PT ;  /* 0x000000e10400720c */ /* 0x000fe40003fa6270 */
[----:B------:R-:W-:Y:S02]  /*b270*/  ISETP.LT.OR P4, PT, R6, R221, P4 ;  /* 0x000000dd0600720c */ /* 0x000fe40002781670 */
[----:B------:R-:W-:Y:S01]  /*b280*/  MOV R31, R17 ;  /* 0x00000011001f7202 */ /* 0x000fe20000000f00 */
[----:B------:R-:W-:Y:S01]  /*b290*/  IMAD.WIDE.U32 R16, R10, -0x326172a9, RZ ;  /* 0xcd9e8d570a107825 */ /* 0x000fe200078e00ff */
[----:B------:R-:W-:-:S02]  /*b2a0*/  LOP3.LUT R9, R13, UR32, R9, 0x96, !PT ;  /* 0x000000200d097c12 */ /* 0x000fc4000f8e9609 */
[----:B------:R-:W-:Y:S02]  /*b2b0*/  ISETP.GE.AND P6, PT, R0, R224, PT ;  /* 0x000000e00000720c */ /* 0x000fe40003fc6270 */
[----:B------:R-:W-:Y:S01]  /*b2c0*/  FSEL R240, R176, -INF , !P1 ;  /* 0xff800000b0f07808 */ /* 0x000fe20004800000 */
[----:B------:R-:W-:Y:S01]  /*b2d0*/  IMAD.MOV.U32 R189, RZ, RZ, R11 ;  /* 0x000000ffffbd7224 */ /* 0x000fe200078e000b */
[----:B------:R-:W-:Y:S02]  /*b2e0*/  ISETP.LT.OR P5, PT, R4, R221, P5 ;  /* 0x000000dd0400720c */ /* 0x000fe40002fa1670 */
[----:B------:R-:W-:Y:S02]  /*b2f0*/  FSEL R27, R181, -INF , !P4 ;  /* 0xff800000b51b7808 */ /* 0x000fe40006000000 */
[-C--:B------:R-:W-:Y:S01]  /*b300*/  ISETP.GE.AND P1, PT, R2, R225.reuse, PT ;  /* 0x000000e10200720c */ /* 0x080fe20003f26270 */
[----:B------:R-:W-:Y:S01]  /*b310*/  IMAD.WIDE.U32 R10, R9, -0x326172a9, RZ ;  /* 0xcd9e8d57090a7825 */ /* 0x000fe200078e00ff */
[----:B------:R-:W-:-:S02]  /*b320*/  ISETP.GE.AND P4, PT, R3, R225, PT ;  /* 0x000000e10300720c */ /* 0x000fc40003f86270 */
[----:B------:R-:W-:Y:S02]  /*b330*/  ISETP.LT.OR P6, PT, R0, R220, P6 ;  /* 0x000000dc0000720c */ /* 0x000fe400037c1670 */
[----:B------:R-:W-:Y:S02]  /*b340*/  LOP3.LUT R0, R17, R21, RZ, 0x3c, !PT ;  /* 0x0000001511007212 */ /* 0x000fe400078e3cff */
[----:B------:R-:W-:Y:S02]  /*b350*/  FSEL R241, R177, -INF , !P5 ;  /* 0xff800000b1f17808 */ /* 0x000fe40006800000 */
[-C--:B------:R-:W-:Y:S02]  /*b360*/  ISETP.LT.OR P1, PT, R2, R221.reuse, P1 ;  /* 0x000000dd0200720c */ /* 0x080fe40000f21670 */
[----:B------:R-:W-:Y:S02]  /*b370*/  ISETP.GE.AND P5, PT, R8, R224, PT ;  /* 0x000000e00800720c */ /* 0x000fe40003fa6270 */
[----:B------:R-:W-:-:S02]  /*b380*/  ISETP.LT.OR P4, PT, R3, R221, P4 ;  /* 0x000000dd0300720c */ /* 0x000fc40002781670 */
[----:B------:R-:W-:Y:S01]  /*b390*/  LOP3.LUT R21, R11, UR16, R16, 0x96, !PT ;  /* 0x000000100b157c12 */ /* 0x000fe2000f8e9610 */
[----:B------:R-:W-:Y:S01]  /*b3a0*/  IMAD.WIDE.U32 R16, R0, -0x2daee0ad, RZ ;  /* 0xd2511f5300107825 */ /* 0x000fe200078e00ff */
[----:B------:R-:W-:Y:S02]  /*b3b0*/  FSEL R243, R141, -INF , !P1 ;  /* 0xff8000008df37808 */ /* 0x000fe40004800000 */
[----:B------:R-:W-:Y:S01]  /*b3c0*/  FSEL R25, R186, -INF , !P6 ;  /* 0xff800000ba197808 */ /* 0x000fe20007000000 */
[----:B------:R-:W-:Y:S01]  /*b3d0*/  IMAD.MOV.U32 R191, RZ, RZ, R189 ;  /* 0x000000ffffbf7224 */ /* 0x000fe200078e00bd */
[----:B------:R-:W-:Y:S01]  /*b3e0*/  ISETP.LT.OR P5, PT, R8, R220, P5 ;  /* 0x000000dc0800720c */ /* 0x000fe20002fa1670 */
[----:B------:R-:W-:Y:S01]  /*b3f0*/  IMAD R0, R252, -0x326172a9, RZ ;  /* 0xcd9e8d57fc007824 */ /* 0x000fe200078e02ff */
[----:B------:R-:W-:Y:S02]  /*b400*/  FSEL R242, R140, -INF , !P4 ;  /* 0xff8000008cf27808 */ /* 0x000fe40006000000 */
[----:B------:R-:W-:-:S02]  /*b410*/  ISETP.GE.AND P1, PT, R6, R224, PT ;  /* 0x000000e00600720c */ /* 0x000fc40003f26270 */
[-C--:B------:R-:W-:Y:S01]  /*b420*/  ISETP.GE.AND P6, PT, R5, R224.reuse, PT ;  /* 0x000000e00500720c */ /* 0x080fe20003fc6270 */
[----:B------:R-:W-:Y:S01]  /*b430*/  IMAD.MOV.U32 R190, RZ, RZ, R188 ;  /* 0x000000ffffbe7224 */ /* 0x000fe200078e00bc */
[----:B------:R-:W-:Y:S01]  /*b440*/  ISETP.GE.AND P4, PT, R7, R224, PT ;  /* 0x000000e00700720c */ /* 0x000fe20003f86270 */
[----:B------:R-:W-:Y:S01]  /*b450*/  IMAD.MOV.U32 R188, RZ, RZ, R30 ;  /* 0x000000ffffbc7224 */ /* 0x000fe200078e001e */
[-C--:B------:R-:W-:Y:S02]  /*b460*/  ISETP.LT.OR P1, PT, R6, R220.reuse, P1 ;  /* 0x000000dc0600720c */ /* 0x080fe40000f21670 */
[-C--:B------:R-:W-:Y:S02]  /*b470*/  ISETP.LT.OR P6, PT, R5, R220.reuse, P6 ;  /* 0x000000dc0500720c */ /* 0x080fe400037c1670 */
[----:B------:R-:W-:Y:S02]  /*b480*/  FSEL R30, R187, -INF , !P5 ;  /* 0xff800000bb1e7808 */ /* 0x000fe40006800000 */
[----:B------:R-:W-:-:S02]  /*b490*/  ISETP.LT.OR P4, PT, R7, R220, P4 ;  /* 0x000000dc0700720c */ /* 0x000fc40002781670 */
[----:B------:R-:W-:Y:S02]  /*b4a0*/  ISETP.GE.AND P5, PT, R4, R224, PT ;  /* 0x000000e00400720c */ /* 0x000fe40003fa6270 */
[----:B------:R-:W-:Y:S02]  /*b4b0*/  LOP3.LUT R5, R11, UR16, R0, 0x96, !PT ;  /* 0x000000100b057c12 */ /* 0x000fe4000f8e9600 */
[----:B------:R-:W-:Y:S01]  /*b4c0*/  LOP3.LUT R6, R191, UR14, R10, 0x96, !PT ;  /* 0x0000000ebf067c12 */ /* 0x000fe2000f8e960a */
[----:B------:R-:W-:Y:S01]  /*b4d0*/  IMAD.MOV.U32 R189, RZ, RZ, R31 ;  /* 0x000000ffffbd7224 */ /* 0x000fe200078e001f */
[----:B------:R-:W-:Y:S02]  /*b4e0*/  FMNMX.FTZ R0, R230, R14, !PT ;  /* 0x0000000ee6007209 */ /* 0x000fe40007810000 */
[----:B------:R-:W-:Y:S01]  /*b4f0*/  FSEL R31, R182, -INF , !P4 ;  /* 0xff800000b61f7808 */ /* 0x000fe20006000000 */
[----:B------:R-:W-:Y:S01]  /*b500*/  IMAD.WIDE.U32 R6, R6, -0x2daee0ad, RZ ;  /* 0xd2511f5306067825 */ /* 0x000fe200078e00ff */
[----:B------:R-:W-:-:S02]  /*b510*/  ISETP.LT.OR P5, PT, R4, R220, P5 ;  /* 0x000000dc0400720c */ /* 0x000fc40002fa1670 */
[----:B------:R-:W-:Y:S01]  /*b520*/  ISETP.GE.AND P4, PT, R3, R224, PT ;  /* 0x000000e00300720c */ /* 0x000fe20003f86270 */
[----:B------:R-:W-:Y:S01]  /*b530*/  IMAD.WIDE.U32 R4, R5, -0x2daee0ad, RZ ;  /* 0xd2511f5305047825 */ /* 0x000fe200078e00ff */
[----:B------:R-:W-:Y:S02]  /*b540*/  FMNMX.FTZ R0, R15, R0, !PT ;  /* 0x000000000f007209 */ /* 0x000fe40007810000 */
[----:B------:R-:W-:Y:S02]  /*b550*/  ISETP.LT.OR P4, PT, R3, R220, P4 ;  /* 0x000000dc0300720c */ /* 0x000fe40002781670 */
[----:B------:R-:W-:Y:S02]  /*b560*/  LOP3.LUT R5, R5, UR13, R188, 0x96, !PT ;  /* 0x0000000d05057c12 */ /* 0x000fe4000f8e96bc */
[----:B------:R-:W-:Y:S02]  /*b570*/  LOP3.LUT R3, R7, UR11, R4, 0x96, !PT ;  /* 0x0000000b07037c12 */ /* 0x000fe4000f8e9604 */
[----:B------:R-:W-:Y:S01]  /*b580*/  FMNMX.FTZ R0, R18, R0, !PT ;  /* 0x0000000012007209 */ /* 0x000fe20007810000 */
[----:B------:R-:W-:Y:S01]  /*b590*/  IMAD.WIDE.U32 R4, R5, -0x326172a9, RZ ;  /* 0xcd9e8d5705047825 */ /* 0x000fe200078e00ff */
[----:B------:R-:W-:-:S02]  /*b5a0*/  LOP3.LUT R9, R17, UR15, R12, 0x96, !PT ;  /* 0x0000000f11097c12 */ /* 0x000fc4000f8e960c */
[----:B------:R-:W-:Y:S01]  /*b5b0*/  FMNMX.FTZ R0, R20, R0, !PT ;  /* 0x0000000014007209 */ /* 0x000fe20007810000 */
[----:B------:R-:W-:-:S03]  /*b5c0*/  IMAD.WIDE.U32 R188, R3, -0x326172a9, RZ ;  /* 0xcd9e8d5703bc7825 */ /* 0x000fc600078e00ff */
[----:B------:R-:W-:Y:S01]  /*b5d0*/  FMNMX.FTZ R7, R234, R0, !PT ;  /* 0x00000000ea077209 */ /* 0x000fe20007810000 */
[----:B------:R-:W-:Y:S01]  /*b5e0*/  IMAD.WIDE.U32 R12, R9, -0x326172a9, RZ ;  /* 0xcd9e8d57090c7825 */ /* 0x000fe200078e00ff */
[----:B------:R-:W-:Y:S02]  /*b5f0*/  LOP3.LUT R0, R189, UR10, R4, 0x96, !PT ;  /* 0x0000000abd007c12 */ /* 0x000fe4000f8e9604 */
[----:B------:R-:W-:Y:S02]  /*b600*/  FMNMX.FTZ R7, R235, R7, !PT ;  /* 0x00000007eb077209 */ /* 0x000fe40007810000 */
[----:B------:R-:W-:Y:S02]  /*b610*/  FSEL R32, R183, -INF , !P1 ;  /* 0xff800000b7207808 */ /* 0x000fe40004800000 */
[----:B------:R-:W-:Y:S02]  /*b620*/  ISETP.GE.AND P1, PT, R2, R224, PT ;  /* 0x000000e00200720c */ /* 0x000fe40003f26270 */
[----:B------:R-:W-:-:S02]  /*b630*/  LOP3.LUT R8, R13, UR14, R10, 0x96, !PT ;  /* 0x0000000e0d087c12 */ /* 0x000fc4000f8e960a */
[----:B------:R-:W-:Y:S01]  /*b640*/  LOP3.LUT R5, R5, UR12, R190, 0x96, !PT ;  /* 0x0000000c05057c12 */ /* 0x000fe2000f8e96be */
[----:B------:R-:W-:Y:S01]  /*b650*/  IMAD.WIDE.U32 R190, R0, -0x2daee0ad, RZ ;  /* 0xd2511f5300be7825 */ /* 0x000fe200078e00ff */
[----:B------:R-:W-:Y:S02]  /*b660*/  FMNMX.FTZ R0, R232, R7, !PT ;  /* 0x00000007e8007209 */ /* 0x000fe40007810000 */
[----:B------:R-:W-:Y:S01]  /*b670*/  ISETP.LT.OR P1, PT, R2, R220, P1 ;  /* 0x000000dc0200720c */ /* 0x000fe20000f21670 */
[----:B------:R-:W-:Y:S01]  /*b680*/  IMAD.WIDE.U32 R2, R21, -0x2daee0ad, RZ ;  /* 0xd2511f5315027825 */ /* 0x000fe200078e00ff */
[----:B------:R-:W-:-:S03]  /*b690*/  FMNMX.FTZ R0, R233, R0, !PT ;  /* 0x00000000e9007209 */ /* 0x000fc60007810000 */
[----:B------:R-:W-:-:S05]  /*b6a0*/  IMAD.WIDE.U32 R8, R8, -0x2daee0ad, RZ ;  /* 0xd2511f5308087825 */ /* 0x000fca00078e00ff */
[----:B------:R-:W-:Y:S02]  /*b6b0*/  LOP3.LUT R17, R9, UR11, R2, 0x96, !PT ;  /* 0x0000000b09117c12 */ /* 0x000fe4000f8e9602 */
[----:B------:R-:W2:Y:S01]  /*b6c0*/  SHFL.BFLY PT, R9, R0, 0x2, 0x1f ;  /* 0x0c401f0000097f89 */ /* 0x000ea200000e0000 */
[----:B------:R-:W-:Y:S01]  /*b6d0*/  IMAD.WIDE.U32 R4, R5, -0x2daee0ad, RZ ;  /* 0xd2511f5305047825 */ /* 0x000fe200078e00ff */
[----:B------:R-:W-:Y:S02]  /*b6e0*/  LOP3.LUT R16, R3, UR13, R16, 0x96, !PT ;  /* 0x0000000d03107c12 */ /* 0x000fe4000f8e9610 */
[----:B------:R-:W-:Y:S02]  /*b6f0*/  FMNMX.FTZ R3, R228, R19, !PT ;  /* 0x00000013e4037209 */ /* 0x000fe40007810000 */
[----:B------:R-:W-:Y:S02]  /*b700*/  FMNMX.FTZ R2, R231, R22, !PT ;  /* 0x00000016e7027209 */ /* 0x000fe40007810000 */
[----:B------:R-:W-:-:S02]  /*b710*/  LOP3.LUT R10, R5, UR9, R6, 0x96, !PT ;  /* 0x00000009050a7c12 */ /* 0x000fc4000f8e9606 */
[----:B------:R-:W-:Y:S01]  /*b720*/  LOP3.LUT R7, R191, UR7, R4, 0x96, !PT ;  /* 0x00000007bf077c12 */ /* 0x000fe2000f8e9604 */
[----:B------:R-:W-:Y:S01]  /*b730*/  IMAD.WIDE.U32 R4, R16, -0x326172a9, RZ ;  /* 0xcd9e8d5710047825 */ /* 0x000fe200078e00ff */
[----:B------:R-:W-:Y:S02]  /*b740*/  FMNMX.FTZ R3, R23, R3, !PT ;  /* 0x0000000317037209 */ /* 0x000fe40007810000 */
[----:B------:R-:W-:Y:S02]  /*b750*/  FMNMX.FTZ R2, R24, R2, !PT ;  /* 0x0000000218027209 */ /* 0x000fe40007810000 */
[----:B------:R-:W-:Y:S02]  /*b760*/  FMNMX.FTZ R6, R28, R3, !PT ;  /* 0x000000031c067209 */ /* 0x000fe40007810000 */
[----:B------:R-:W-:Y:S02]  /*b770*/  LOP3.LUT R13, R5, UR12, R12, 0x96, !PT ;  /* 0x0000000c050d7c12 */ /* 0x000fe4000f8e960c */
[----:B------:R-:W-:Y:S01]  /*b780*/  FMNMX.FTZ R5, R26, R2, !PT ;  /* 0x000000021a057209 */ /* 0x000fe20007810000 */
[----:B------:R-:W-:Y:S01]  /*b790*/  IMAD.WIDE.U32 R2, R7, -0x326172a9, RZ ;  /* 0xcd9e8d5707027825 */ /* 0x000fe200078e00ff */
[----:B------:R-:W-:-:S02]  /*b7a0*/  FMNMX.FTZ R7, R29, R6, !PT ;  /* 0x000000061d077209 */ /* 0x000fc40007810000 */
[----:B--2---:R-:W-:Y:S02]  /*b7b0*/  FMNMX.FTZ R0, R0, R9, !PT ;  /* 0x0000000900007209 */ /* 0x004fe40007810000 */
[----:B------:R-:W-:-:S03]  /*b7c0*/  FMNMX.FTZ R7, R237, R7, !PT ;  /* 0x00000007ed077209 */ /* 0x000fc60007810000 */
[----:B------:R-:W2:Y:S01]  /*b7d0*/  SHFL.BFLY PT, R136, R0, 0x1, 0x1f ;  /* 0x0c201f0000887f89 */ /* 0x000ea200000e0000 */
[----:B------:R-:W-:-:S04]  /*b7e0*/  FMNMX.FTZ R135, R238, R7, !PT ;  /* 0x00000007ee877209 */ /* 0x000fc80007810000 */
[----:B------:R-:W-:-:S04]  /*b7f0*/  FMNMX.FTZ R135, R236, R135, !PT ;  /* 0x00000087ec877209 */ /* 0x000fc80007810000 */
[----:B------:R-:W-:Y:S02]  /*b800*/  FMNMX.FTZ R135, R239, R135, !PT ;  /* 0x00000087ef877209 */ /* 0x000fe40007810000 */
[----:B------:R-:W-:Y:S02]  /*b810*/  FMNMX.FTZ R6, R27, R5, !PT ;  /* 0x000000051b067209 */ /* 0x000fe40007810000 */
[----:B------:R-:W-:Y:S01]  /*b820*/  LOP3.LUT R5, R2, 0xffff, RZ, 0xc0, !PT ;  /* 0x0000ffff02057812 */ /* 0x000fe200078ec0ff */
[----:B------:R-:W3:Y:S01]  /*b830*/  SHFL.BFLY PT, R11, R135, 0x2, 0x1f ;  /* 0x0c401f00870b7f89 */ /* 0x000ee200000e0000 */
[----:B------:R-:W-:Y:S02]  /*b840*/  FMNMX.FTZ R134, R240, R6, !PT ;  /* 0x00000006f0867209 */ /* 0x000fe40007810000 */
[----:B------:R-:W-:Y:S01]  /*b850*/  SHF.R.U32.HI R6, RZ, 0x8, R5 ;  /* 0x00000008ff067819 */ /* 0x000fe20000011605 */
[----:B------:R-:W-:Y:S01]  /*b860*/  IMAD.WIDE.U32 R176, R10, -0x326172a9, RZ ;  /* 0xcd9e8d570ab07825 */ /* 0x000fe200078e00ff */
[----:B------:R-:W-:-:S02]  /*b870*/  LOP3.LUT R5, R2, 0xff, RZ, 0xc0, !PT ;  /* 0x000000ff02057812 */ /* 0x000fc400078ec0ff */
[----:B------:R-:W-:Y:S02]  /*b880*/  SHF.R.U32.HI R10, RZ, 0x18, R2 ;  /* 0x00000018ff0a7819 */ /* 0x000fe40000011602 */
[----:B------:R-:W-:Y:S02]  /*b890*/  PRMT R132, R5, 0x5410, R6 ;  /* 0x0000541005847816 */ /* 0x000fe40000000006 */
[----:B------:R-:W-:Y:S02]  /*b8a0*/  SHF.R.U32.HI R5, RZ, 0x10, R2 ;  /* 0x00000010ff057819 */ /* 0x000fe40000011602 */
[----:B--2---:R-:W-:Y:S02]  /*b8b0*/  FMNMX.FTZ R136, R0, R136, !PT ;  /* 0x0000008800887209 */ /* 0x004fe40007810000 */
[----:B------:R-:W-:Y:S02]  /*b8c0*/  LOP3.LUT R2, R3, UR18, R176, 0x96, !PT ;  /* 0x0000001203027c12 */ /* 0x000fe4000f8e96b0 */
[----:B------:R-:W-:-:S02]  /*b8d0*/  FMNMX.FTZ R0, R229, R25, !PT ;  /* 0x00000019e5007209 */ /* 0x000fc40007810000 */
[----:B------:R-:W-:Y:S01]  /*b8e0*/  FMNMX.FTZ R134, R241, R134, !PT ;  /* 0x00000086f1867209 */ /* 0x000fe20007810000 */
[----:B------:R-:W-:Y:S01]  /*b8f0*/  IMAD.WIDE.U32 R182, R17, -0x326172a9, RZ ;  /* 0xcd9e8d5711b67825 */ /* 0x000fe200078e00ff */
[----:B------:R-:W-:Y:S02]  /*b900*/  LOP3.LUT R7, R5, 0xff, RZ, 0xc0, !PT ;  /* 0x000000ff05077812 */ /* 0x000fe400078ec0ff */
[----:B------:R-:W-:Y:S02]  /*b910*/  LOP3.LUT R3, R2, 0xffff, RZ, 0xc0, !PT ;  /* 0x0000ffff02037812 */ /* 0x000fe400078ec0ff */
[----:B------:R-:W-:Y:S02]  /*b920*/  SHF.R.U32.HI R5, RZ, 0x10, R2 ;  /* 0x00000010ff057819 */ /* 0x000fe40000011602 */
[----:B------:R-:W-:Y:S02]  /*b930*/  FMNMX.FTZ R0, R30, R0, !PT ;  /* 0x000000001e007209 */ /* 0x000fe40007810000 */
[----:B------:R-:W-:-:S02]  /*b940*/  FMNMX.FTZ R134, R242, R134, !PT ;  /* 0x00000086f2867209 */ /* 0x000fc40007810000 */
[----:B------:R-:W-:Y:S02]  /*b950*/  LOP3.LUT R9, R2, 0xff, RZ, 0xc0, !PT ;  /* 0x000000ff02097812 */ /* 0x000fe400078ec0ff */
[----:B------:R-:W-:Y:S02]  /*b960*/  SHF.R.U32.HI R6, RZ, 0x18, R2 ;  /* 0x00000018ff067819 */ /* 0x000fe40000011602 */
[----:B------:R-:W-:Y:S02]  /*b970*/  SHF.R.U32.HI R3, RZ, 0x8, R3 ;  /* 0x00000008ff037819 */ /* 0x000fe40000011603 */
[----:B------:R-:W-:Y:S02]  /*b980*/  LOP3.LUT R2, R5, 0xff, RZ, 0xc0, !PT ;  /* 0x000000ff05027812 */ /* 0x000fe400078ec0ff */
[----:B------:R-:W-:Y:S02]  /*b990*/  LOP3.LUT R4, R183, UR10, R4, 0x96, !PT ;  /* 0x0000000ab7047c12 */ /* 0x000fe4000f8e9604 */
[----:B------:R-:W-:-:S02]  /*b9a0*/  FMNMX.FTZ R0, R31, R0, !PT ;  /* 0x000000001f007209 */ /* 0x000fc40007810000 */
[----:B------:R-:W-:Y:S01]  /*b9b0*/  FMNMX.FTZ R134, R243, R134, !PT ;  /* 0x00000086f3867209 */ /* 0x000fe20007810000 */
[----:B------:R-:W-:Y:S01]  /*b9c0*/  IMAD.WIDE.U32 R180, R4, -0x2daee0ad, RZ ;  /* 0xd2511f5304b47825 */ /* 0x000fe200078e00ff */
[----:B------:R-:W-:Y:S02]  /*b9d0*/  PRMT R9, R9, 0x5410, R3 ;  /* 0x0000541009097816 */ /* 0x000fe40000000003 */
[----:B------:R-:W-:Y:S01]  /*b9e0*/  PRMT R35, R2, 0x5410, R6 ;  /* 0x0000541002237816 */ /* 0x000fe20000000006 */
[----:B------:R-:W-:Y:S01]  /*b9f0*/  IMAD.WIDE.U32 R2, R13, -0x2daee0ad, RZ ;  /* 0xd2511f530d027825 */ /* 0x000fe200078e00ff */
[----:B------:R-:W-:Y:S02]  /*ba00*/  FSEL R178, R178, -INF , !P6 ;  /* 0xff800000b2b27808 */ /* 0x000fe40007000000 */
[----:B------:R-:W-:Y:S01]  /*ba10*/  FMNMX.FTZ R0, R32, R0, !PT ;  /* 0x0000000020007209 */ /* 0x000fe20007810000 */
[----:B------:R-:W2:Y:S01]  /*ba20*/  SHFL.BFLY PT, R12, R134, 0x2, 0x1f ;  /* 0x0c401f00860c7f89 */ /* 0x000ea200000e0000 */
[----:B---3--:R-:W-:-:S02]  /*ba30*/  FMNMX.FTZ R135, R135, R11, !PT ;  /* 0x0000000b87877209 */ /* 0x008fc40007810000 */
[----:B------:R-:W-:Y:S02]  /*ba40*/  FSEL R179, R179, -INF , !P5 ;  /* 0xff800000b3b37808 */ /* 0x000fe40006800000 */
[----:B------:R-:W-:Y:S02]  /*ba50*/  FMNMX.FTZ R0, R178, R0, !PT ;  /* 0x00000000b2007209 */ /* 0x000fe40007810000 */
[----:B------:R-:W-:Y:S02]  /*ba60*/  PRMT R34, R7, 0x5410, R10 ;  /* 0x0000541007227816 */ /* 0x000fe4000000000a */
[----:B------:R-:W-:Y:S01]  /*ba70*/  LOP3.LUT R4, R181, UR7, R2, 0x96, !PT ;  /* 0x00000007b5047c12 */ /* 0x000fe2000f8e9602 */
[----:B------:R-:W3:Y:S01]  /*ba80*/  SHFL.BFLY PT, R7, R135, 0x1, 0x1f ;  /* 0x0c201f0087077f89 */ /* 0x000ee200000e0000 */
[----:B------:R-:W-:Y:S02]  /*ba90*/  FSEL R181, R142, -INF , !P4 ;  /* 0xff8000008eb57808 */ /* 0x000fe40006000000 */
[----:B------:R-:W-:Y:S01]  /*baa0*/  FMNMX.FTZ R0, R179, R0, !PT ;  /* 0x00000000b3007209 */ /* 0x000fe20007810000 */
[----:B------:R-:W-:Y:S01]  /*bab0*/  IMAD.WIDE.U32 R4, R4, -0x326172a9, RZ ;  /* 0xcd9e8d5704047825 */ /* 0x000fe200078e00ff */
[----:B------:R-:W-:-:S02]  /*bac0*/  FSEL R176, R143, -INF , !P1 ;  /* 0xff8000008fb07808 */ /* 0x000fc40004800000 */
[----:B------:R-:W-:Y:S02]  /*bad0*/  FMNMX.FTZ R0, R181, R0, !PT ;  /* 0x00000000b5007209 */ /* 0x000fe40007810000 */
[----:B------:R-:W-:Y:S02]  /*bae0*/  LOP3.LUT R2, R4, 0xffff, RZ, 0xc0, !PT ;  /* 0x0000ffff04027812 */ /* 0x000fe400078ec0ff */
[----:B------:R-:W-:Y:S02]  /*baf0*/  FMNMX.FTZ R137, R176, R0, !PT ;  /* 0x00000000b0897209 */ /* 0x000fe40007810000 */
[----:B------:R-:W-:Y:S02]  /*bb00*/  LOP3.LUT R8, R3, UR9, R8, 0x96, !PT ;  /* 0x0000000903087c12 */ /* 0x000fe4000f8e9608 */
[----:B------:R-:W-:Y:S01]  /*bb10*/  SHF.R.U32.HI R3, RZ, 0x8, R2 ;  /* 0x00000008ff037819 */ /* 0x000fe20000011602 */
[----:B------:R-:W4:Y:S01]  /*bb20*/  SHFL.BFLY PT, R6, R137, 0x2, 0x1f ;  /* 0x0c401f0089067f89 */ /* 0x000f2200000e0000 */
[----:B------:R-:W-:-:S02]  /*bb30*/  LOP3.LUT R2, R4, 0xff, RZ, 0xc0, !PT ;  /* 0x000000ff04027812 */ /* 0x000fc400078ec0ff */
[----:B--2---:R-:W-:Y:S02]  /*bb40*/  FMNMX.FTZ R134, R134, R12, !PT ;  /* 0x0000000c86867209 */ /* 0x004fe40007810000 */
[----:B------:R-:W-:Y:S01]  /*bb50*/  PRMT R33, R2, 0x5410, R3 ;  /* 0x0000541002217816 */ /* 0x000fe20000000003 */
[C---:B------:R-:W-:Y:S01]  /*bb60*/  FMUL.FTZ R3, R136.reuse, c[0x0][0x23c] ;  /* 0x00008f0088037a20 */ /* 0x040fe20000410000 */
[----:B------:R-:W-:Y:S02]  /*bb70*/  FSETP.NEU.FTZ.AND P4, PT, R136, -INF , PT ;  /* 0xff8000008800780b */ /* 0x000fe40003f9d000 */
[----:B------:R-:W-:Y:S02]  /*bb80*/  SHF.R.U32.HI R2, RZ, 0x10, R4 ;  /* 0x00000010ff027819 */ /* 0x000fe40000011604 */
[----:B---3--:R-:W-:Y:S02]  /*bb90*/  FMNMX.FTZ R135, R135, R7, !PT ;  /* 0x0000000787877209 */ /* 0x008fe40007810000 */
[----:B------:R-:W-:Y:S01]  /*bba0*/  FSEL R3, R3, RZ, P4 ;  /* 0x000000ff03037208 */ /* 0x000fe20002000000 */
[----:B------:R-:W2:Y:S01]  /*bbb0*/  SHFL.BFLY PT, R7, R134, 0x1, 0x1f ;  /* 0x0c201f0086077f89 */ /* 0x000ea200000e0000 */
[----:B------:R-:W-:-:S02]  /*bbc0*/  LOP3.LUT R2, R2, 0xff, RZ, 0xc0, !PT ;  /* 0x000000ff02027812 */ /* 0x000fc400078ec0ff */
[----:B------:R-:W-:Y:S01]  /*bbd0*/  SHF.R.U32.HI R0, RZ, 0x18, R4 ;  /* 0x00000018ff007819 */ /* 0x000fe20000011604 */
[----:B------:R-:W-:-:S03]  /*bbe0*/  IMAD.WIDE.U32 R138, R8, -0x326172a9, RZ ;  /* 0xcd9e8d57088a7825 */ /* 0x000fc600078e00ff */
[----:B------:R-:W-:Y:S01]  /*bbf0*/  PRMT R13, R2, 0x5410, R0 ;  /* 0x00005410020d7816 */ /* 0x000fe20000000000 */
[--C-:B------:R-:W-:Y:S01]  /*bc00*/  FFMA.FTZ R0, R15, c[0x0][0x23c], -R3.reuse ;  /* 0x00008f000f007a23 */ /* 0x100fe20000010803 */
[----:B------:R-:W-:Y:S01]  /*bc10*/  LOP3.LUT R4, R5, UR18, R138, 0x96, !PT ;  /* 0x0000001205047c12 */ /* 0x000fe2000f8e968a */
[C---:B------:R-:W-:Y:S02]  /*bc20*/  FMUL.FTZ R16, R135.reuse, c[0x0][0x23c] ;  /* 0x00008f0087107a20 */ /* 0x040fe40000410000 */
[----:B------:R3:W-:Y:S01]  /*bc30*/  MUFU.EX2 R200, R0 ;  /* 0x0000000000c87308 */ /* 0x0007e20000000800 */
[----:B------:R-:W-:Y:S02]  /*bc40*/  FSETP.NEU.FTZ.AND P5, PT, R135, -INF , PT ;  /* 0xff8000008700780b */ /* 0x000fe40003fbd000 */
[----:B----4-:R-:W-:Y:S01]  /*bc50*/  FMNMX.FTZ R137, R6, R137, !PT ;  /* 0x0000008906897209 */ /* 0x010fe20007810000 */
[--C-:B------:R-:W-:Y:S01]  /*bc60*/  FFMA.FTZ R2, R20, c[0x0][0x23c], -R3.reuse ;  /* 0x00008f0014027a23 */ /* 0x100fe20000010803 */
[----:B------:R-:W-:Y:S01]  /*bc70*/  FSEL R16, R16, RZ, P5 ;  /* 0x000000ff10107208 */ /* 0x000fe20002800000 */
[----:B---3--:R-:W-:-:S04]  /*bc80*/  FFMA.FTZ R0, R18, c[0x0][0x23c], -R3 ;  /* 0x00008f0012007a23 */ /* 0x008fc80000010803 */
[----:B------:R3:W-:Y:S01]  /*bc90*/  MUFU.EX2 R202, R0 ;  /* 0x0000000000ca7308 */ /* 0x0007e20000000800 */
[----:B------:R-:W4:Y:S01]  /*bca0*/  SHFL.BFLY PT, R6, R137, 0x1, 0x1f ;  /* 0x0c201f0089067f89 */ /* 0x000f2200000e0000 */
[----:B--2---:R-:W-:-:S06]  /*bcb0*/  FMNMX.FTZ R134, R134, R7, !PT ;  /* 0x0000000786867209 */ /* 0x004fcc0007810000 */
[----:B------:R2:W5:Y:S01]  /*bcc0*/  MUFU.EX2 R201, R2 ;  /* 0x0000000200c97308 */ /* 0x0005620000000800 */
[----:B---3--:R-:W-:-:S04]  /*bcd0*/  LOP3.LUT R0, R4, 0xffff, RZ, 0xc0, !PT ;  /* 0x0000ffff04007812 */ /* 0x008fc800078ec0ff */
[----:B------:R-:W-:Y:S01]  /*bce0*/  SHF.R.U32.HI R5, RZ, 0x8, R0 ;  /* 0x00000008ff057819 */ /* 0x000fe20000011600 */
[----:B------:R-:W-:Y:S01]  /*bcf0*/  FFMA.FTZ R0, R19, c[0x0][0x23c], -R16 ;  /* 0x00008f0013007a23 */ /* 0x000fe20000010810 */
[----:B--2---:R-:W-:-:S03]  /*bd00*/  LOP3.LUT R2, R4, 0xff, RZ, 0xc0, !PT ;  /* 0x000000ff04027812 */ /* 0x004fc600078ec0ff */
[----:B------:R2:W-:Y:S01]  /*bd10*/  MUFU.EX2 R195, R0 ;  /* 0x0000000000c37308 */ /* 0x0005e20000000800 */
[----:B------:R-:W-:Y:S02]  /*bd20*/  PRMT R7, R2, 0x5410, R5 ;  /* 0x0000541002077816 */ /* 0x000fe40000000005 */
[--C-:B------:R-:W-:Y:S01]  /*bd30*/  SHF.R.U32.HI R2, RZ, 0x10, R4.reuse ;  /* 0x00000010ff027819 */ /* 0x100fe20000011604 */
[----:B------:R-:W1:Y:S01]  /*bd40*/  LDC.U8 R196, c[0x0][0x2d8] ;  /* 0x0000b600ffc47b82 */ /* 0x000e620000000000 */
[----:B------:R-:W-:Y:S01]  /*bd50*/  SHF.R.U32.HI R4, RZ, 0x18, R4 ;  /* 0x00000018ff047819 */ /* 0x000fe20000011604 */
[----:B------:R-:W-:Y:S02]  /*bd60*/  FMUL.FTZ R17, R134, c[0x0][0x23c] ;  /* 0x00008f0086117a20 */ /* 0x000fe40000410000 */
[----:B--2---:R-:W-:-:S04]  /*bd70*/  FFMA.FTZ R0, R23, c[0x0][0x23c], -R16 ;  /* 0x00008f0017007a23 */ /* 0x004fc80000010810 */
[----:B------:R2:W-:Y:S01]  /*bd80*/  MUFU.EX2 R194, R0 ;  /* 0x0000000000c27308 */ /* 0x0005e20000000800 */
[----:B------:R-:W-:-:S04]  /*bd90*/  FSETP.NEU.FTZ.AND P1, PT, R134, -INF , PT ;  /* 0xff8000008600780b */ /* 0x000fc80003f3d000 */
[----:B------:R-:W-:Y:S02]  /*bda0*/  FSEL R17, R17, RZ, P1 ;  /* 0x000000ff11117208 */ /* 0x000fe40000800000 */
[----:B--2---:R-:W-:Y:S01]  /*bdb0*/  LOP3.LUT R0, R2, 0xff, RZ, 0xc0, !PT ;  /* 0x000000ff02007812 */ /* 0x004fe200078ec0ff */
[----:B------:R-:W-:-:S03]  /*bdc0*/  FFMA.FTZ R2, R28, c[0x0][0x23c], -R16 ;  /* 0x00008f001c027a23 */ /* 0x000fc60000010810 */
[----:B------:R-:W-:Y:S01]  /*bdd0*/  PRMT R5, R0, 0x5410, R4 ;  /* 0x0000541000057816 */ /* 0x000fe20000000004 */
[----:B------:R2:W-:Y:S01]  /*bde0*/  MUFU.EX2 R193, R2 ;  /* 0x0000000200c17308 */ /* 0x0005e20000000800 */
[----:B------:R-:W-:Y:S01]  /*bdf0*/  FFMA.FTZ R0, R29, c[0x0][0x23c], -R16 ;  /* 0x00008f001d007a23 */ /* 0x000fe20000010810 */
[----:B----4-:R-:W-:-:S06]  /*be00*/  FMNMX.FTZ R137, R137, R6, !PT ;  /* 0x0000000689897209 */ /* 0x010fcc0007810000 */
[----:B------:R3:W4:Y:S01]  /*be10*/  MUFU.EX2 R192, R0 ;  /* 0x0000000000c07308 */ /* 0x0007220000000800 */
[----:B--2---:R-:W-:-:S05]  /*be20*/  FSEL R2, R135, RZ, P5 ;  /* 0x000000ff87027208 */ /* 0x004fca0002800000 */
[----:B------:R-:W-:Y:S01]  /*be30*/  FADD.FTZ R21, R228, -R2 ;  /* 0x80000002e4157221 */ /* 0x000fe20000010000 */
[----:B------:R-:W-:Y:S01]  /*be40*/  FSEL R2, R134, RZ, P1 ;  /* 0x000000ff86027208 */ /* 0x000fe20000800000 */
[----:B---3--:R-:W-:Y:S01]  /*be50*/  FFMA.FTZ R0, R22, c[0x0][0x23c], -R17 ;  /* 0x00008f0016007a23 */ /* 0x008fe20000010811 */
[----:B------:R-:W-:Y:S01]  /*be60*/  FSETP.NEU.FTZ.AND P1, PT, R137, -INF , PT ;  /* 0xff8000008900780b */ /* 0x000fe20003f3d000 */
[----:B------:R-:W-:Y:S02]  /*be70*/  FFMA.FTZ R14, R14, c[0x0][0x23c], -R3 ;  /* 0x00008f000e0e7a23 */ /* 0x000fe40000010803 */
[----:B------:R2:W-:Y:S01]  /*be80*/  MUFU.EX2 R191, R0 ;  /* 0x0000000000bf7308 */ /* 0x0005e20000000800 */
[----:B------:R-:W-:Y:S01]  /*be90*/  FADD.FTZ R20, R231, -R2 ;  /* 0x80000002e7147221 */ /* 0x000fe20000010000 */
[----:B------:R-:W-:Y:S01]  /*bea0*/  FSEL R4, R136, RZ, P4 ;  /* 0x000000ff88047208 */ /* 0x000fe20002000000 */
[----:B------:R-:W-:Y:S02]  /*beb0*/  FFMA.FTZ R2, R26, c[0x0][0x23c], -R17 ;  /* 0x00008f001a027a23 */ /* 0x000fe40000010811 */
[----:B------:R-:W-:Y:S01]  /*bec0*/  FMUL.FTZ R18, R137, c[0x0][0x23c] ;  /* 0x00008f0089127a20 */ /* 0x000fe20000410000 */
[----:B-1----:R-:W-:-:S02]  /*bed0*/  PRMT R196, R196, 0x7054, R197 ;  /* 0x00007054c4c47816 */ /* 0x002fc400000000c5 */
[----:B------:R-:W1:Y:S01]  /*bee0*/  MUFU.EX2 R203, R14 ;  /* 0x0000000e00cb7308 */ /* 0x000e620000000800 */
[----:B------:R-:W-:Y:S01]  /*bef0*/  FADD.FTZ R12, R230, -R4 ;  /* 0x80000004e60c7221 */ /* 0x000fe20000010000 */
[----:B------:R-:W-:Y:S01]  /*bf00*/  FSEL R18, R18, RZ, P1 ;  /* 0x000000ff12127208 */ /* 0x000fe20000800000 */
[----:B--2---:R-:W-:-:S05]  /*bf10*/  FFMA.FTZ R0, R24, c[0x0][0x23c], -R17 ;  /* 0x00008f0018007a23 */ /* 0x004fca0000010811 */
[----:B------:R2:W-:Y:S01]  /*bf20*/  MUFU.EX2 R183, R2 ;  /* 0x0000000200b77308 */ /* 0x0005e20000000800 */
[----:B------:R-:W-:-:S07]  /*bf30*/  HSET2.LE.AND R10, R132, R196, PT ;  /* 0x000000c4840a7233 */ /* 0x000fce0003803000 */
[----:B------:R3:W1:Y:S01]  /*bf40*/  MUFU.EX2 R189, R0 ;  /* 0x0000000000bd7308 */ /* 0x0006620000000800 */
[----:B------:R-:W-:Y:S02]  /*bf50*/  FMUL.FTZ R12, R12, c[0x0][0x23c] ;  /* 0x00008f000c0c7a20 */ /* 0x000fe40000410000 */
[----:B--2---:R-:W-:Y:S01]  /*bf60*/  FFMA.FTZ R2, R27, c[0x0][0x23c], -R17 ;  /* 0x00008f001b027a23 */ /* 0x004fe20000010811 */
[----:B---3--:R-:W-:-:S04]  /*bf70*/  FSEL R0, R137, RZ, P1 ;  /* 0x000000ff89007208 */ /* 0x008fc80000800000 */
[----:B------:R2:W-:Y:S01]  /*bf80*/  MUFU.EX2 R138, R2 ;  /* 0x00000002008a7308 */ /* 0x0005e20000000800 */
[----:B------:R-:W-:Y:S01]  /*bf90*/  FADD.FTZ R19, R229, -R0 ;  /* 0x80000000e5137221 */ /* 0x000fe20000010000 */
[----:B-----5:R-:W-:Y:S01]  /*bfa0*/  F2FP.PACK_AB R0, R201, R202 ;  /* 0x000000cac900723e */ /* 0x020fe200000000ff */
[--C-:B------:R-:W-:Y:S02]  /*bfb0*/  HSET2.LE.AND R11, R34, R196.reuse, PT ;  /* 0x000000c4220b7233 */ /* 0x100fe40003803000 */
[--C-:B------:R-:W-:Y:S01]  /*bfc0*/  HSET2.LE.AND R4, R7, R196.reuse, PT ;  /* 0x000000c407047233 */ /* 0x100fe20003803000 */
[----:B------:R-:W-:Y:S01]  /*bfd0*/  LOP3.LUT R10, R10, R0, RZ, 0xc0, !PT ;  /* 0x000000000a0a7212 */ /* 0x000fe200078ec0ff */
[--C-:B------:R-:W-:Y:S01]  /*bfe0*/  HSET2.LE.AND R7, R13, R196.reuse, PT ;  /* 0x000000c40d077233 */ /* 0x100fe20003803000 */
[----:B----4-:R-:W-:Y:S01]  /*bff0*/  F2FP.PACK_AB R0, R192, R193 ;  /* 0x000000c1c000723e */ /* 0x010fe200000000ff */
[----:B--2---:R-:W-:Y:S01]  /*c000*/  FFMA.FTZ R2, R25, c[0x0][0x23c], -R18 ;  /* 0x00008f0019027a23 */ /* 0x004fe20000010812 */
[----:B------:R2:W-:Y:S02]  /*c010*/  MUFU.EX2 R26, R12 ;  /* 0x0000000c001a7308 */ /* 0x0005e40000000800 */
[----:B------:R-:W-:Y:S01]  /*c020*/  LOP3.LUT R11, R11, R0, RZ, 0xc0, !PT ;  /* 0x000000000b0b7212 */ /* 0x000fe200078ec0ff */
[----:B------:R-:W-:-:S05]  /*c030*/  HSET2.LE.AND R8, R9, R196, PT ;  /* 0x000000c409087233 */ /* 0x000fca0003803000 */
[----:B------:R3:W-:Y:S01]  /*c040*/  MUFU.EX2 R133, R2 ;  /* 0x0000000200857308 */ /* 0x0007e20000000800 */
[----:B-1----:R-:W-:Y:S01]  /*c050*/  F2FP.PACK_AB R0, R200, R203 ;  /* 0x000000cbc800723e */ /* 0x002fe200000000ff */
[----:B--2---:R-:W1:Y:S01]  /*c060*/  LDSM.16.MT88.4 R12, [R205+0xa000] ;  /* 0x00a00000cd0c783b */ /* 0x004e620000004200 */
[----:B---3--:R-:W-:-:S05]  /*c070*/  FFMA.FTZ R2, R30, c[0x0][0x23c], -R18 ;  /* 0x00008f001e027a23 */ /* 0x008fca0000010812 */
[----:B------:R2:W3:Y:S01]  /*c080*/  MUFU.EX2 R132, R2 ;  /* 0x0000000200847308 */ /* 0x0004e20000000800 */
[----:B------:R-:W-:Y:S01]  /*c090*/  HSET2.LE.AND R9, R35, R196, PT ;  /* 0x000000c423097233 */ /* 0x000fe20003803000 */
[----:B------:R-:W-:Y:S02]  /*c0a0*/  LOP3.LUT R8, R8, R0, RZ, 0xc0, !PT ;  /* 0x0000000008087212 */ /* 0x000fe400078ec0ff */
[----:B------:R-:W-:Y:S01]  /*c0b0*/  F2FP.PACK_AB R0, R194, R195 ;  /* 0x000000c3c200723e */ /* 0x000fe200000000ff */
[----:B------:R-:W-:Y:S02]  /*c0c0*/  FMUL.FTZ R19, R19, c[0x0][0x23c] ;  /* 0x00008f0013137a20 */ /* 0x000fe40000410000 */
[----:B------:R-:W-:Y:S02]  /*c0d0*/  FMUL.FTZ R21, R21, c[0x0][0x23c] ;  /* 0x00008f0015157a20 */ /* 0x000fe40000410000 */
[----:B--2---:R-:W-:-:S04]  /*c0e0*/  FFMA.FTZ R2, R31, c[0x0][0x23c], -R18 ;  /* 0x00008f001f027a23 */ /* 0x004fc80000010812 */
[----:B------:R2:W-:Y:S01]  /*c0f0*/  MUFU.EX2 R35, R2 ;  /* 0x0000000200237308 */ /* 0x0005e20000000800 */
[----:B------:R-:W-:Y:S01]  /*c100*/  LOP3.LUT R9, R9, R0, RZ, 0xc0, !PT ;  /* 0x0000000009097212 */ /* 0x000fe200078ec0ff */
[----:B------:R-:W-:Y:S01]  /*c110*/  FMUL.FTZ R20, R20, c[0x0][0x23c] ;  /* 0x00008f0014147a20 */ /* 0x000fe20000410000 */
[----:B------:R-:W-:Y:S01]  /*c120*/  F2FP.PACK_AB R0, R189, R191 ;  /* 0x000000bfbd00723e */ /* 0x000fe200000000ff */
[----:B------:R-:W-:-:S03]  /*c130*/  HSET2.LE.AND R5, R5, R196, PT ;  /* 0x000000c405057233 */ /* 0x000fc60003803000 */
[----:B------:R-:W-:Y:S01]  /*c140*/  LOP3.LUT R4, R4, R0, RZ, 0xc0, !PT ;  /* 0x0000000004047212 */ /* 0x000fe200078ec0ff */
[----:B------:R-:W-:Y:S01]  /*c150*/  MUFU.EX2 R25, R21 ;  /* 0x0000001500197308 */ /* 0x000fe20000000800 */
[----:B--2---:R-:W-:-:S07]  /*c160*/  FFMA.FTZ R2, R32, c[0x0][0x23c], -R18 ;  /* 0x00008f0020027a23 */ /* 0x004fce0000010812 */
[----:B------:R-:W2:Y:S01]  /*c170*/  MUFU.EX2 R34, R2 ;  /* 0x0000000200227308 */ /* 0x000ea20000000800 */
[----:B---3--:R-:W-:Y:S01]  /*c180*/  F2FP.PACK_AB R0, R132, R133 ;  /* 0x000000858400723e */ /* 0x008fe200000000ff */
[----:B------:R-:W-:-:S06]  /*c190*/  HSET2.LE.AND R6, R33, R196, PT ;  /* 0x000000c421067233 */ /* 0x000fcc0003803000 */
[----:B------:R-:W3:Y:S01]  /*c1a0*/  MUFU.EX2 R24, R20 ;  /* 0x0000001400187308 */ /* 0x000ee20000000800 */
[----:B------:R-:W-:-:S07]  /*c1b0*/  LOP3.LUT R5, R5, R0, RZ, 0xc0, !PT ;  /* 0x0000000005057212 */ /* 0x000fce00078ec0ff */
[----:B------:R-:W4:Y:S01]  /*c1c0*/  MUFU.EX2 R19, R19 ;  /* 0x0000001300137308 */ /* 0x000f220000000800 */
[----:B------:R-:W-:-:S04]  /*c1d0*/  F2FP.PACK_AB R0, R138, R183 ;  /* 0x000000b78a00723e */ /* 0x000fc800000000ff */
[----:B------:R-:W-:Y:S02]  /*c1e0*/  LOP3.LUT R6, R6, R0, RZ, 0xc0, !PT ;  /* 0x0000000006067212 */ /* 0x000fe400078ec0ff */
[----:B--2---:R-:W-:Y:S01]  /*c1f0*/  F2FP.PACK_AB R0, R34, R35 ;  /* 0x000000232200723e */ /* 0x004fe200000000ff */
[-C--:B------:R-:W-:Y:S02]  /*c200*/  FMUL.FTZ R144, R144, R26.reuse ;  /* 0x0000001a90907220 */ /* 0x080fe40000410000 */
[----:B------:R-:W-:Y:S01]  /*c210*/  FMUL.FTZ R145, R145, R26 ;  /* 0x0000001a91917220 */ /* 0x000fe20000410000 */
[----:B------:R-:W-:Y:S01]  /*c220*/  LOP3.LUT R7, R7, R0, RZ, 0xc0, !PT ;  /* 0x0000000007077212 */ /* 0x000fe200078ec0ff */
[-C--:B------:R-:W-:Y:S02]  /*c230*/  FMUL.FTZ R146, R146, R25.reuse ;  /* 0x0000001992927220 */ /* 0x080fe40000410000 */
[----:B------:R-:W-:Y:S02]  /*c240*/  FMUL.FTZ R147, R147, R25 ;  /* 0x0000001993937220 */ /* 0x000fe40000410000 */
[----:B---3--:R-:W-:-:S02]  /*c250*/  FMUL.FTZ R148, R148, R24 ;  /* 0x0000001894947220 */ /* 0x008fc40000410000 */
[-C--:B------:R-:W-:Y:S02]  /*c260*/  FMUL.FTZ R149, R149, R24.reuse ;  /* 0x0000001895957220 */ /* 0x080fe40000410000 */
[-C--:B----4-:R-:W-:Y:S02]  /*c270*/  FMUL.FTZ R150, R150, R19.reuse ;  /* 0x0000001396967220 */ /* 0x090fe40000410000 */
        /* <DEDUP_REMOVED lines=72> */
[----:B------:R-:W-:Y:S01]  /*c700*/  MOV R49, R245 ;  /* 0x000000f500317202 */ /* 0x000fe20000000f00 */
[----:B------:R-:W-:Y:S02]  /*c710*/  IMAD.MOV.U32 R51, RZ, RZ, R247 ;  /* 0x000000ffff337224 */ /* 0x000fe400078e00f7 */
        /* <DEDUP_REMOVED lines=31> */
[----:B------:R-:W-:Y:S02]  /*c910*/  IMAD.MOV.U32 R20, RZ, RZ, R30 ;  /* 0x000000ffff147224 */ /* 0x000fe400078e001e */
        /* <DEDUP_REMOVED lines=16> */
[----:B------:R-:W-:Y:S02]  /*ca20*/  IMAD.MOV.U32 R173, RZ, RZ, R22 ;  /* 0x000000ffffad7224 */ /* 0x000fe400078e0016 */
[----:B------:R-:W-:Y:S02]  /*ca30*/  IMAD.MOV.U32 R172, RZ, RZ, R23 ;  /* 0x000000ffffac7224 */ /* 0x000fe400078e0017 */
[----:B------:R-:W-:Y:S02]  /*ca40*/  IMAD.MOV.U32 R65, RZ, RZ, R21 ;  /* 0x000000ffff417224 */ /* 0x000fe400078e0015 */
[----:B------:R-:W-:Y:S02]  /*ca50*/  IMAD.MOV.U32 R66, RZ, RZ, R20 ;  /* 0x000000ffff427224 */ /* 0x000fe400078e0014 */
[----:B------:R-:W2:Y:S01]  /*ca60*/  LDSM.16.MT88.4 R20, [R210+0xb000] ;  /* 0x00b00000d214783b */ /* 0x000ea20000004200 */
[----:B------:R-:W-:Y:S01]  /*ca70*/  IMAD.MOV.U32 R83, RZ, RZ, R196 ;  /* 0x000000ffff537224 */ /* 0x000fe200078e00c4 */
[----:B-1----:R-:W-:Y:S01]  /*ca80*/  HMMA.16816.F32 R84, R8, R12, R84 ;  /* 0x0000000c0854723c */ /* 0x002fe20000001854 */
[----:B------:R-:W-:-:S07]  /*ca90*/  IMAD.MOV.U32 R0, RZ, RZ, R28 ;  /* 0x000000ffff007224 */ /* 0x000fce00078e001c */
[C---:B------:R-:W-:Y:S08]  /*caa0*/  HMMA.16816.F32 R88, R4.reuse, R12, R88 ;  /* 0x0000000c0458723c */ /* 0x040ff00000001858 */
[-C--:B------:R-:W-:Y:S08]  /*cab0*/  HMMA.16816.F32 R92, R4, R14.reuse, R92 ;  /* 0x0000000e045c723c */ /* 0x080ff0000000185c */
[----:B------:R-:W-:Y:S01]  /*cac0*/  HMMA.16816.F32 R196, R8, R14, R96 ;  /* 0x0000000e08c4723c */ /* 0x000fe20000001860 */
[----:B------:R-:W1:Y:S01]  /*cad0*/  LDSM.16.MT88.4 R12, [R209+0xb000] ;  /* 0x00b00000d10c783b */ /* 0x000e620000004200 */
[----:B------:R-:W-:Y:S01]  /*cae0*/  MOV R64, R0 ;  /* 0x0000000000407202 */ /* 0x000fe20000000f00 */
[----:B------:R-:W-:-:S04]  /*caf0*/  FFMA.FTZ R0, R234, c[0x0][0x23c], -R3 ;  /* 0x00008f00ea007a23 */ /* 0x000fc80000010803 */
[----:B------:R3:W-:Y:S01]  /*cb00*/  MUFU.EX2 R28, R0 ;  /* 0x00000000001c7308 */ /* 0x0007e20000000800 */
[----:B------:R-:W-:Y:S02]  /*cb10*/  IMAD.MOV.U32 R2, RZ, RZ, R31 ;  /* 0x000000ffff027224 */ /* 0x000fe400078e001f */
[-C--:B------:R-:W-:Y:S02]  /*cb20*/  FMUL.FTZ R108, R108, R24.reuse ;  /* 0x000000186c6c7220 */ /* 0x080fe40000410000 */
[----:B------:R-:W-:Y:S02]  /*cb30*/  FMUL.FTZ R109, R109, R24 ;  /* 0x000000186d6d7220 */ /* 0x000fe40000410000 */
[----:B---3--:R-:W-:-:S04]  /*cb40*/  FFMA.FTZ R0, R235, c[0x0][0x23c], -R3 ;  /* 0x00008f00eb007a23 */ /* 0x008fc80000010803 */
[----:B------:R3:W-:Y:S01]  /*cb50*/  MUFU.EX2 R31, R0 ;  /* 0x00000000001f7308 */ /* 0x0007e20000000800 */
[-C--:B------:R-:W-:Y:S02]  /*cb60*/  FMUL.FTZ R110, R110, R19.reuse ;  /* 0x000000136e6e7220 */ /* 0x080fe40000410000 */
[----:B------:R-:W-:Y:S02]  /*cb70*/  FMUL.FTZ R111, R111, R19 ;  /* 0x000000136f6f7220 */ /* 0x000fe40000410000 */
[-C--:B------:R-:W-:Y:S02]  /*cb80*/  FMUL.FTZ R112, R112, R26.reuse ;  /* 0x0000001a70707220 */ /* 0x080fe40000410000 */
[----:B------:R-:W-:Y:S02]  /*cb90*/  FMUL.FTZ R113, R113, R26 ;  /* 0x0000001a71717220 */ /* 0x000fe40000410000 */
[----:B------:R-:W-:Y:S02]  /*cba0*/  FMUL.FTZ R114, R114, R25 ;  /* 0x0000001972727220 */ /* 0x000fe40000410000 */
[----:B---3--:R-:W-:-:S02]  /*cbb0*/  FFMA.FTZ R0, R232, c[0x0][0x23c], -R3 ;  /* 0x00008f00e8007a23 */ /* 0x008fc40000010803 */
[----:B------:R-:W-:Y:S02]  /*cbc0*/  FMUL.FTZ R115, R115, R25 ;  /* 0x0000001973737220 */ /* 0x000fe40000410000 */
[----:B------:R3:W-:Y:S01]  /*cbd0*/  MUFU.EX2 R32, R0 ;  /* 0x0000000000207308 */ /* 0x0007e20000000800 */
[-C--:B------:R-:W-:Y:S01]  /*cbe0*/  FMUL.FTZ R104, R104, R24.reuse ;  /* 0x0000001868687220 */ /* 0x080fe20000410000 */
[----:B------:R-:W-:Y:S01]  /*cbf0*/  MOV R158, R185 ;  /* 0x000000b9009e7202 */ /* 0x000fe20000000f00 */
[-C--:B------:R-:W-:Y:S02]  /*cc00*/  FMUL.FTZ R105, R105, R24.reuse ;  /* 0x0000001869697220 */ /* 0x080fe40000410000 */
[-C--:B------:R-:W-:Y:S02]  /*cc10*/  FMUL.FTZ R106, R106, R19.reuse ;  /* 0x000000136a6a7220 */ /* 0x080fe40000410000 */
[----:B------:R-:W-:Y:S02]  /*cc20*/  FMUL.FTZ R107, R107, R19 ;  /* 0x000000136b6b7220 */ /* 0x000fe40000410000 */
[----:B------:R-:W-:-:S02]  /*cc30*/  FMUL.FTZ R120, R120, R24 ;  /* 0x0000001878787220 */ /* 0x000fc40000410000 */
[----:B---3--:R-:W-:Y:S02]  /*cc40*/  FFMA.FTZ R0, R233, c[0x0][0x23c], -R3 ;  /* 0x00008f00e9007a23 */ /* 0x008fe40000010803 */
[-C--:B------:R-:W-:Y:S02]  /*cc50*/  FMUL.FTZ R121, R121, R24.reuse ;  /* 0x0000001879797220 */ /* 0x080fe40000410000 */
[----:B------:R3:W4:Y:S01]  /*cc60*/  MUFU.EX2 R33, R0 ;  /* 0x0000000000217308 */ /* 0x0007220000000800 */
[-C--:B------:R-:W-:Y:S02]  /*cc70*/  FMUL.FTZ R124, R124, R24.reuse ;  /* 0x000000187c7c7220 */ /* 0x080fe40000410000 */
[----:B------:R-:W-:Y:S02]  /*cc80*/  FMUL.FTZ R125, R125, R24 ;  /* 0x000000187d7d7220 */ /* 0x000fe40000410000 */
[-C--:B------:R-:W-:Y:S02]  /*cc90*/  FMUL.FTZ R122, R122, R19.reuse ;  /* 0x000000137a7a7220 */ /* 0x080fe40000410000 */
[----:B------:R-:W-:-:S02]  /*cca0*/  FMUL.FTZ R123, R123, R19 ;  /* 0x000000137b7b7220 */ /* 0x000fc40000410000 */
[-C--:B------:R-:W-:Y:S02]  /*ccb0*/  FMUL.FTZ R126, R126, R19.reuse ;  /* 0x000000137e7e7220 */ /* 0x080fe40000410000 */
[----:B------:R-:W-:Y:S01]  /*ccc0*/  FMUL.FTZ R127, R127, R19 ;  /* 0x000000137f7f7220 */ /* 0x000fe20000410000 */
[----:B--2---:R-:W-:Y:S01]  /*ccd0*/  HMMA.16816.F32 R108, R4, R22, R108 ;  /* 0x00000016046c723c */ /* 0x004fe2000000186c */
[----:B------:R-:W-:Y:S02]  /*cce0*/  IMAD.MOV.U32 R159, RZ, RZ, R184 ;  /* 0x000000ffff9f7224 */ /* 0x000fe400078e00b8 */
[----:B---3--:R-:W-:Y:S02]  /*ccf0*/  FFMA.FTZ R0, R237, c[0x0][0x23c], -R16 ;  /* 0x00008f00ed007a23 */ /* 0x008fe40000010810 */
[----:B------:R-:W-:Y:S02]  /*cd00*/  IMAD.MOV.U32 R157, RZ, RZ, R186 ;  /* 0x000000ffff9d7224 */ /* 0x000fe400078e00ba */
[----:B------:R-:W-:-:S02]  /*cd10*/  IMAD.MOV.U32 R156, RZ, RZ, R187 ;  /* 0x000000ffff9c7224 */ /* 0x000fc400078e00bb */
[----:B------:R-:W-:Y:S01]  /*cd20*/  IMAD.MOV.U32 R67, RZ, RZ, R2 ;  /* 0x000000ffff437224 */ /* 0x000fe200078e0002 */
[----:B------:R-:W-:Y:S01]  /*cd30*/  HMMA.16816.F32 R184, R8, R22, R112 ;  /* 0x0000001608b8723c */ /* 0x000fe20000001870 */
[----:B------:R-:W-:Y:S01]  /*cd40*/  LOP3.LUT R2, R177, UR8, R188, 0x96, !PT ;  /* 0x00000008b1027c12 */ /* 0x000fe2000f8e96bc */
[----:B------:R2:W-:Y:S06]  /*cd50*/  MUFU.EX2 R23, R0 ;  /* 0x0000000000177308 */ /* 0x0005ec0000000800 */
[----:B------:R-:W-:Y:S01]  /*cd60*/  HMMA.16816.F32 R104, R4, R20, R104 ;  /* 0x000000140468723c */ /* 0x000fe20000001868 */
[----:B------:R-:W-:-:S02]  /*cd70*/  FMUL.FTZ R100, R100, R26 ;  /* 0x0000001a64647220 */ /* 0x000fc40000410000 */
[-C--:B------:R-:W-:Y:S02]  /*cd80*/  FMUL.FTZ R101, R101, R26.reuse ;  /* 0x0000001a65657220 */ /* 0x080fe40000410000 */
[-C--:B------:R-:W-:Y:S02]  /*cd90*/  FMUL.FTZ R102, R102, R25.reuse ;  /* 0x0000001966667220 */ /* 0x080fe40000410000 */
[-C--:B------:R-:W-:Y:S01]  /*cda0*/  FMUL.FTZ R103, R103, R25.reuse ;  /* 0x0000001967677220 */ /* 0x080fe20000410000 */
[----:B-1----:R-:W-:Y:S01]  /*cdb0*/  HMMA.16816.F32 R120, R4, R12, R120 ;  /* 0x0000000c0478723c */ /* 0x002fe20000001878 */
[-C--:B------:R-:W-:Y:S02]  /*cdc0*/  FMUL.FTZ R116, R116, R26.reuse ;  /* 0x0000001a74747220 */ /* 0x080fe40000410000 */
[----:B------:R-:W-:Y:S02]  /*cdd0*/  FMUL.FTZ R117, R117, R26 ;  /* 0x0000001a75757220 */ /* 0x000fe40000410000 */
[----:B------:R-:W-:-:S02]  /*cde0*/  FMUL.FTZ R118, R118, R25 ;  /* 0x0000001976767220 */ /* 0x000fc40000410000 */
[-C--:B------:R-:W-:Y:S01]  /*cdf0*/  FMUL.FTZ R119, R119, R25.reuse ;  /* 0x0000001977777220 */ /* 0x080fe20000410000 */
[----:B------:R-:W-:Y:S01]  /*ce00*/  HMMA.16816.F32 R52, R4, R14, R124 ;  /* 0x0000000e0434723c */ /* 0x000fe2000000187c */
[----:B--2---:R-:W-:Y:S02]  /*ce10*/  FFMA.FTZ R0, R238, c[0x0][0x23c], -R16 ;  /* 0x00008f00ee007a23 */ /* 0x004fe40000010810 */
[-C--:B------:R-:W-:Y:S02]  /*ce20*/  FMUL.FTZ R128, R128, R26.reuse ;  /* 0x0000001a80807220 */ /* 0x080fe40000410000 */
[----:B------:R-:W-:Y:S01]  /*ce30*/  FMUL.FTZ R129, R129, R26 ;  /* 0x0000001a81817220 */ /* 0x000fe20000410000 */
[----:B------:R1:W-:Y:S01]  /*ce40*/  MUFU.EX2 R27, R0 ;  /* 0x00000000001b7308 */ /* 0x0003e20000000800 */
[----:B------:R-:W-:Y:S01]  /*ce50*/  IMAD.WIDE.U32 R4, R2, -0x2daee0ad, RZ ;  /* 0xd2511f5302047825 */ /* 0x000fe200078e00ff */
[----:B------:R-:W-:Y:S01]  /*ce60*/  LOP3.LUT R2, R139, UR8, R182, 0x96, !PT ;  /* 0x000000088b027c12 */ /* 0x000fe2000f8e96b6 */
[----:B------:R-:W-:Y:S02]  /*ce70*/  LDSM.16.MT88.4 R112, [R210+0xb800] ;  /* 0x00b80000d270783b */ /* 0x000fe40000004200 */
[----:B------:R-:W-:-:S02]  /*ce80*/  FMUL.FTZ R130, R130, R25 ;  /* 0x0000001982827220 */ /* 0x000fc40000410000 */
[----:B------:R-:W-:Y:S02]  /*ce90*/  FMUL.FTZ R131, R131, R25 ;  /* 0x0000001983837220 */ /* 0x000fe40000410000 */
[----:B------:R-:W-:-:S04]  /*cea0*/  IMAD.WIDE.U32 R2, R2, -0x2daee0ad, RZ ;  /* 0xd2511f5302027825 */ /* 0x000fc800078e00ff */
[----:B-1----:R-:W-:-:S04]  /*ceb0*/  FFMA.FTZ R0, R236, c[0x0][0x23c], -R16 ;  /* 0x00008f00ec007a23 */ /* 0x002fc80000010810 */
[----:B------:R1:W-:Y:S01]  /*cec0*/  MUFU.EX2 R30, R0 ;  /* 0x00000000001e7308 */ /* 0x0003e20000000800 */
[----:B------:R-:W-:Y:S02]  /*ced0*/  LOP3.LUT R6, R5, UR17, R190, 0x96, !PT ;  /* 0x0000001105067c12 */ /* 0x000fe4000f8e96be */
[----:B------:R-:W-:Y:S02]  /*cee0*/  LOP3.LUT R7, R4, 0xffff, RZ, 0xc0, !PT ;  /* 0x0000ffff04077812 */ /* 0x000fe400078ec0ff */
[----:B------:R-:W-:Y:S01]  /*cef0*/  LOP3.LUT R5, R2, 0xffff, RZ, 0xc0, !PT ;  /* 0x0000ffff02057812 */ /* 0x000fe200078ec0ff */
[----:B------:R-:W-:Y:S01]  /*cf00*/  HMMA.16816.F32 R100, R8, R20, R100 ;  /* 0x000000140864723c */ /* 0x000fe20000001864 */
[----:B-1----:R-:W-:-:S07]  /*cf10*/  FFMA.FTZ R0, R239, c[0x0][0x23c], -R16 ;  /* 0x00008f00ef007a23 */ /* 0x002fce0000010810 */
[C---:B------:R-:W-:Y:S01]  /*cf20*/  HMMA.16816.F32 R116, R8.reuse, R12, R116 ;  /* 0x0000000c0874723c */ /* 0x040fe20000001874 */
[----:B------:R1:W2:Y:S07]  /*cf30*/  MUFU.EX2 R29, R0 ;  /* 0x00000000001d7308 */ /* 0x0002ae0000000800 */
[----:B------:R-:W-:Y:S01]  /*cf40*/  HMMA.16816.F32 R140, R8, R14, R128 ;  /* 0x0000000e088c723c */ /* 0x000fe20000001880 */
[----:B------:R-:W-:Y:S02]  /*cf50*/  LOP3.LUT R13, R2, 0xff, RZ, 0xc0, !PT ;  /* 0x000000ff020d7812 */ /* 0x000fe400078ec0ff */
[----:B------:R-:W-:-:S04]  /*cf60*/  SHF.R.U32.HI R12, RZ, 0x18, R2 ;  /* 0x00000018ff0c7819 */ /* 0x000fc80000011602 */
[----:B------:R-:W-:Y:S02]  /*cf70*/  SHF.R.U32.HI R9, RZ, 0x10, R4 ;  /* 0x00000010ff097819 */ /* 0x000fe40000011604 */
[----:B-1----:R-:W-:Y:S01]  /*cf80*/  LOP3.LUT R0, R3, UR17, R180, 0x96, !PT ;  /* 0x0000001103007c12 */ /* 0x002fe2000f8e96b4 */
[--C-:B------:R-:W-:Y:S01]  /*cf90*/  FFMA.FTZ R3, R240, c[0x0][0x23c], -R17.reuse ;  /* 0x00008f00f0037a23 */ /* 0x100fe20000010811 */
[----:B------:R-:W-:Y:S02]  /*cfa0*/  LOP3.LUT R11, R4, 0xff, RZ, 0xc0, !PT ;  /* 0x000000ff040b7812 */ /* 0x000fe400078ec0ff */
[----:B------:R-:W-:Y:S01]  /*cfb0*/  SHF.R.U32.HI R10, RZ, 0x10, R2 ;  /* 0x00000010ff0a7819 */ /* 0x000fe20000011602 */
[----:B------:R1:W-:Y:S01]  /*cfc0*/  MUFU.EX2 R22, R3 ;  /* 0x0000000300167308 */ /* 0x0003e20000000800 */
[----:B------:R-:W-:Y:S02]  /*cfd0*/  SHF.R.U32.HI R8, RZ, 0x18, R4 ;  /* 0x00000018ff087819 */ /* 0x000fe40000011604 */
[----:B------:R-:W-:Y:S01]  /*cfe0*/  LOP3.LUT R2, R9, 0xff, RZ, 0xc0, !PT ;  /* 0x000000ff09027812 */ /* 0x000fe200078ec0ff */
[----:B------:R-:W-:-:S04]  /*cff0*/  FFMA.FTZ R4, R241, c[0x0][0x23c], -R17 ;  /* 0x00008f00f1047a23 */ /* 0x000fc80000010811 */
[----:B------:R3:W5:Y:S01]  /*d000*/  MUFU.EX2 R21, R4 ;  /* 0x0000000400157308 */ /* 0x0007620000000800 */
[----:B-1----:R-:W-:-:S04]  /*d010*/  SHF.R.U32.HI R3, RZ, 0x8, R7 ;  /* 0x00000008ff037819 */ /* 0x002fc80000011607 */
[----:B------:R-:W-:Y:S02]  /*d020*/  PRMT R14, R11, 0x5410, R3 ;  /* 0x000054100b0e7816 */ /* 0x000fe40000000003 */
[----:B------:R-:W-:Y:S02]  /*d030*/  PRMT R11, R2, 0x5410, R8 ;  /* 0x00005410020b7816 */ /* 0x000fe40000000008 */
[----:B------:R-:W-:Y:S02]  /*d040*/  LOP3.LUT R2, R6, 0xffff, RZ, 0xc0, !PT ;  /* 0x0000ffff06027812 */ /* 0x000fe400078ec0ff */
[----:B------:R-:W-:Y:S02]  /*d050*/  LOP3.LUT R3, R10, 0xff, RZ, 0xc0, !PT ;  /* 0x000000ff0a037812 */ /* 0x000fe400078ec0ff */
[----:B---3--:R-:W-:Y:S02]  /*d060*/  SHF.R.U32.HI R4, RZ, 0x8, R5 ;  /* 0x00000008ff047819 */ /* 0x008fe40000011605 */
[----:B------:R-:W-:-:S02]  /*d070*/  LOP3.LUT R5, R6, 0xff, RZ, 0xc0, !PT ;  /* 0x000000ff06057812 */ /* 0x000fc400078ec0ff */
[----:B------:R-:W-:Y:S02]  /*d080*/  SHF.R.U32.HI R2, RZ, 0x8, R2 ;  /* 0x00000008ff027819 */ /* 0x000fe40000011602 */
[----:B------:R-:W-:Y:S01]  /*d090*/  PRMT R12, R3, 0x5410, R12 ;  /* 0x00005410030c7816 */ /* 0x000fe2000000000c */
[--C-:B------:R-:W-:Y:S01]  /*d0a0*/  FFMA.FTZ R3, R243, c[0x0][0x23c], -R17.reuse ;  /* 0x00008f00f3037a23 */ /* 0x100fe20000010811 */
[----:B------:R-:W-:Y:S01]  /*d0b0*/  PRMT R13, R13, 0x5410, R4 ;  /* 0x000054100d0d7816 */ /* 0x000fe20000000004 */
[----:B------:R-:W-:Y:S01]  /*d0c0*/  FFMA.FTZ R7, R242, c[0x0][0x23c], -R17 ;  /* 0x00008f00f2077a23 */ /* 0x000fe20000010811 */
[----:B------:R-:W-:Y:S02]  /*d0d0*/  PRMT R9, R5, 0x5410, R2 ;  /* 0x0000541005097816 */ /* 0x000fe40000000002 */
[----:B------:R-:W-:Y:S01]  /*d0e0*/  SHF.R.U32.HI R4, RZ, 0x10, R6 ;  /* 0x00000010ff047819 */ /* 0x000fe20000011606 */
[----:B------:R1:W-:Y:S01]  /*d0f0*/  MUFU.EX2 R16, R3 ;  /* 0x0000000300107308 */ /* 0x0003e20000000800 */
[----:B------:R-:W-:-:S02]  /*d100*/  LOP3.LUT R2, R0, 0xffff, RZ, 0xc0, !PT ;  /* 0x0000ffff00027812 */ /* 0x000fc400078ec0ff */
[----:B------:R-:W-:Y:S02]  /*d110*/  LOP3.LUT R5, R4, 0xff, RZ, 0xc0, !PT ;  /* 0x000000ff04057812 */ /* 0x000fe400078ec0ff */
[----:B------:R-:W-:Y:S01]  /*d120*/  SHF.R.U32.HI R4, RZ, 0x8, R2 ;  /* 0x00000008ff047819 */ /* 0x000fe20000011602 */
[----:B------:R-:W-:Y:S01]  /*d130*/  IMAD.MOV.U32 R240, RZ, RZ, R83 ;  /* 0x000000fffff07224 */ /* 0x000fe200078e0053 */
[----:B------:R-:W-:Y:S01]  /*d140*/  SHF.R.U32.HI R2, RZ, 0x18, R0 ;  /* 0x00000018ff027819 */ /* 0x000fe20000011600 */
[----:B------:R3:W-:Y:S01]  /*d150*/  MUFU.EX2 R20, R7 ;  /* 0x0000000700147308 */ /* 0x0007e20000000800 */
[----:B------:R-:W-:Y:S02]  /*d160*/  SHF.R.U32.HI R8, RZ, 0x18, R6 ;  /* 0x00000018ff087819 */ /* 0x000fe40000011606 */
[----:B-1----:R-:W-:Y:S01]  /*d170*/  SHF.R.U32.HI R3, RZ, 0x10, R0 ;  /* 0x00000010ff037819 */ /* 0x002fe20000011600 */
[----:B------:R-:W-:Y:S01]  /*d180*/  FFMA.FTZ R6, R178, c[0x0][0x23c], -R18 ;  /* 0x00008f00b2067a23 */ /* 0x000fe20000010812 */
[----:B---3--:R-:W-:-:S02]  /*d190*/  LOP3.LUT R7, R0, 0xff, RZ, 0xc0, !PT ;  /* 0x000000ff00077812 */ /* 0x008fc400078ec0ff */
[----:B------:R-:W-:Y:S02]  /*d1a0*/  LOP3.LUT R0, R3, 0xff, RZ, 0xc0, !PT ;  /* 0x000000ff03007812 */ /* 0x000fe400078ec0ff */
[----:B------:R-:W-:Y:S01]  /*d1b0*/  PRMT R7, R7, 0x5410, R4 ;  /* 0x0000541007077816 */ /* 0x000fe20000000004 */
[----:B------:R-:W-:Y:S01]  /*d1c0*/  FFMA.FTZ R4, R179, c[0x0][0x23c], -R18 ;  /* 0x00008f00b3047a23 */ /* 0x000fe20000010812 */
[----:B------:R-:W-:Y:S01]  /*d1d0*/  PRMT R10, R0, 0x5410, R2 ;  /* 0x00005410000a7816 */ /* 0x000fe20000000002 */
[--C-:B------:R-:W-:Y:S01]  /*d1e0*/  HSET2.LE.AND R0, R14, R240.reuse, PT ;  /* 0x000000f00e007233 */ /* 0x100fe20003803000 */
[----:B------:R-:W-:Y:S01]  /*d1f0*/  IMAD.MOV.U32 R80, RZ, RZ, R175 ;  /* 0x000000ffff507224 */ /* 0x000fe200078e00af */
[----:B------:R-:W-:Y:S01]  /*d200*/  MOV R97, R158 ;  /* 0x0000009e00617202 */ /* 0x000fe20000000f00 */
[----:B------:R-:W-:Y:S01]  /*d210*/  IMAD.MOV.U32 R81, RZ, RZ, R174 ;  /* 0x000000ffff517224 */ /* 0x000fe200078e00ae */
[----:B----4-:R-:W-:Y:S01]  /*d220*/  F2FP.PACK_AB R2, R33, R32 ;  /* 0x000000202102723e */ /* 0x010fe200000000ff */
[----:B------:R-:W-:Y:S01]  /*d230*/  IMAD.MOV.U32 R82, RZ, RZ, R173 ;  /* 0x000000ffff527224 */ /* 0x000fe200078e00ad */
[----:B------:R-:W-:Y:S01]  /*d240*/  HSET2.LE.AND R3, R11, R240, PT ;  /* 0x000000f00b037233 */ /* 0x000fe20003803000 */
[----:B------:R-:W-:-:S02]  /*d250*/  IMAD.MOV.U32 R83, RZ, RZ, R172 ;  /* 0x000000ffff537224 */ /* 0x000fc400078e00ac */
[----:B------:R-:W-:Y:S01]  /*d260*/  IMAD.MOV.U32 R96, RZ, RZ, R159 ;  /* 0x000000ffff607224 */ /* 0x000fe200078e009f */
[----:B------:R-:W-:Y:S01]  /*d270*/  LDSM.16.MT88.4 R172, [R207+0xa800] ;  /* 0x00a80000cfac783b */ /* 0x000fe20000004200 */
[----:B------:R-:W-:Y:S02]  /*d280*/  IMAD.MOV.U32 R98, RZ, RZ, R157 ;  /* 0x000000ffff627224 */ /* 0x000fe400078e009d */
[----:B------:R-:W-:Y:S01]  /*d290*/  IMAD.MOV.U32 R99, RZ, RZ, R156 ;  /* 0x000000ffff637224 */ /* 0x000fe200078e009c */
[----:B------:R1:W-:Y:S01]  /*d2a0*/  MUFU.EX2 R15, R6 ;  /* 0x00000006000f7308 */ /* 0x0003e20000000800 */
[----:B------:R-:W3:Y:S01]  /*d2b0*/  LDSM.16.MT88.4 R156, [R205+0xa800] ;  /* 0x00a80000cd9c783b */ /* 0x000ee20000004200 */
[----:B------:R-:W-:Y:S01]  /*d2c0*/  LOP3.LUT R130, R0, R2, RZ, 0xc0, !PT ;  /* 0x0000000200827212 */ /* 0x000fe200078ec0ff */
[----:B------:R-:W-:Y:S01]  /*d2d0*/  HSET2.LE.AND R0, R9, R240, PT ;  /* 0x000000f009007233 */ /* 0x000fe20003803000 */
[----:B------:R-:W-:-:S04]  /*d2e0*/  F2FP.PACK_AB R2, R31, R28 ;  /* 0x0000001c1f02723e */ /* 0x000fc800000000ff */
[----:B------:R2:W4:Y:S01]  /*d2f0*/  MUFU.EX2 R11, R4 ;  /* 0x00000004000b7308 */ /* 0x0005220000000800 */
[----:B------:R-:W-:Y:S02]  /*d300*/  LOP3.LUT R128, R0, R2, RZ, 0xc0, !PT ;  /* 0x0000000200807212 */ /* 0x000fe400078ec0ff */
[----:B-1----:R-:W-:Y:S01]  /*d310*/  PRMT R6, R5, 0x5410, R8 ;  /* 0x0000541005067816 */ /* 0x002fe20000000008 */
[--C-:B------:R-:W-:Y:S01]  /*d320*/  FFMA.FTZ R5, R181, c[0x0][0x23c], -R18.reuse ;  /* 0x00008f00b5057a23 */ /* 0x100fe20000010812 */
[----:B--2---:R-:W-:Y:S01]  /*d330*/  F2FP.PACK_AB R4, R29, R30 ;  /* 0x0000001e1d04723e */ /* 0x004fe200000000ff */
[----:B------:R-:W-:-:S03]  /*d340*/  FFMA.FTZ R8, R176, c[0x0][0x23c], -R18 ;  /* 0x00008f00b0087a23 */ /* 0x000fc60000010812 */
[----:B------:R-:W-:Y:S01]  /*d350*/  LOP3.LUT R131, R3, R4, RZ, 0xc0, !PT ;  /* 0x0000000403837212 */ /* 0x000fe200078ec0ff */
[--C-:B------:R-:W-:Y:S01]  /*d360*/  HSET2.LE.AND R3, R6, R240.reuse, PT ;  /* 0x000000f006037233 */ /* 0x100fe20003803000 */
[----:B------:R-:W-:Y:S01]  /*d370*/  F2FP.PACK_AB R4, R27, R23 ;  /* 0x000000171b04723e */ /* 0x000fe200000000ff */
[--C-:B------:R-:W-:Y:S01]  /*d380*/  HSET2.LE.AND R0, R7, R240.reuse, PT ;  /* 0x000000f007007233 */ /* 0x100fe20003803000 */
[----:B-----5:R-:W-:Y:S01]  /*d390*/  F2FP.PACK_AB R2, R21, R22 ;  /* 0x000000161502723e */ /* 0x020fe200000000ff */
[----:B------:R1:W-:Y:S01]  /*d3a0*/  MUFU.EX2 R9, R5 ;  /* 0x0000000500097308 */ /* 0x0003e20000000800 */
[----:B------:R-:W-:Y:S02]  /*d3b0*/  LOP3.LUT R129, R3, R4, RZ, 0xc0, !PT ;  /* 0x0000000403817212 */ /* 0x000fe400078ec0ff */
[----:B------:R-:W-:Y:S01]  /*d3c0*/  LOP3.LUT R124, R0, R2, RZ, 0xc0, !PT ;  /* 0x00000002007c7212 */ /* 0x000fe200078ec0ff */
[----:B------:R-:W-:-:S04]  /*d3d0*/  HSET2.LE.AND R0, R10, R240, PT ;  /* 0x000000f00a007233 */ /* 0x000fc80003803000 */
[----:B------:R-:W2:Y:S01]  /*d3e0*/  MUFU.EX2 R3, R8 ;  /* 0x0000000800037308 */ /* 0x000ea20000000800 */
[----:B----4-:R-:W-:-:S04]  /*d3f0*/  F2FP.PACK_AB R2, R11, R15 ;  /* 0x0000000f0b02723e */ /* 0x010fc800000000ff */
[----:B------:R-:W-:Y:S01]  /*d400*/  LOP3.LUT R125, R0, R2, RZ, 0xc0, !PT ;  /* 0x00000002007d7212 */ /* 0x000fe200078ec0ff */
[--C-:B------:R-:W-:Y:S01]  /*d410*/  HSET2.LE.AND R0, R13, R240.reuse, PT ;  /* 0x000000f00d007233 */ /* 0x100fe20003803000 */
[----:B------:R-:W-:Y:S01]  /*d420*/  F2FP.PACK_AB R2, R16, R20 ;  /* 0x000000141002723e */ /* 0x000fe200000000ff */
[----:B------:R-:W-:Y:S01]  /*d430*/  IMAD.MOV.U32 R236, RZ, RZ, R64 ;  /* 0x000000ffffec7224 */ /* 0x000fe200078e0040 */
[----:B-1----:R-:W1:Y:S02]  /*d440*/  LDSM.16.MT88.4 R4, [R209+0xb800] ;  /* 0x00b80000d104783b */ /* 0x002e640000004200 */
[----:B------:R-:W-:Y:S01]  /*d450*/  LOP3.LUT R126, R0, R2, RZ, 0xc0, !PT ;  /* 0x00000002007e7212 */ /* 0x000fe200078ec0ff */
[----:B------:R-:W-:Y:S01]  /*d460*/  HSET2.LE.AND R0, R12, R240, PT ;  /* 0x000000f00c007233 */ /* 0x000fe20003803000 */
[----:B--2---:R-:W-:Y:S01]  /*d470*/  F2FP.PACK_AB R2, R3, R9 ;  /* 0x000000090302723e */ /* 0x004fe200000000ff */
[----:B------:R-:W-:-:S03]  /*d480*/  IMAD.MOV.U32 R237, RZ, RZ, R65 ;  /* 0x000000ffffed7224 */ /* 0x000fc600078e0041 */
[----:B------:R-:W-:Y:S01]  /*d490*/  LOP3.LUT R127, R0, R2, RZ, 0xc0, !PT ;  /* 0x00000002007f7212 */ /* 0x000fe200078ec0ff */
[----:B------:R-:W-:Y:S01]  /*d4a0*/  IMAD.MOV.U32 R238, RZ, RZ, R66 ;  /* 0x000000ffffee7224 */ /* 0x000fe200078e0042 */
[----:B------:R-:W-:Y:S01]  /*d4b0*/  MOV R66, R49 ;  /* 0x0000003100427202 */ /* 0x000fe20000000f00 */
[----:B------:R-:W-:Y:S02]  /*d4c0*/  IMAD.MOV.U32 R239, RZ, RZ, R67 ;  /* 0x000000ffffef7224 */ /* 0x000fe400078e0043 */
[----:B------:R-:W-:Y:S02]  /*d4d0*/  IMAD.MOV.U32 R67, RZ, RZ, R48 ;  /* 0x000000ffff437224 */ /* 0x000fe400078e0030 */
[----:B------:R-:W-:Y:S02]  /*d4e0*/  IMAD.MOV.U32 R65, RZ, RZ, R50 ;  /* 0x000000ffff417224 */ /* 0x000fe400078e0032 */
[----:B------:R-:W-:Y:S01]  /*d4f0*/  IMAD.MOV.U32 R64, RZ, RZ, R51 ;  /* 0x000000ffff407224 */ /* 0x000fe200078e0033 */
[----:B---3--:R-:W-:Y:S01]  /*d500*/  HMMA.16816.F32 R144, R128, R156, R144 ;  /* 0x0000009c8090723c */ /* 0x008fe20000001890 */
[----:B------:R-:W-:Y:S01]  /*d510*/  IMAD.MOV.U32 R188, RZ, RZ, R65 ;  /* 0x000000ffffbc7224 */ /* 0x000fe200078e0041 */
[----:B------:R-:W2:Y:S01]  /*d520*/  LDSM.16.MT88.4 R48, [R210+0xa800] ;  /* 0x00a80000d230783b */ /* 0x000ea20000004200 */
[----:B------:R-:W-:-:S02]  /*d530*/  IMAD.MOV.U32 R235, RZ, RZ, R64 ;  /* 0x000000ffffeb7224 */ /* 0x000fc400078e0040 */
[----:B------:R-:W-:Y:S02]  /*d540*/  IMAD.MOV.U32 R234, RZ, RZ, R66 ;  /* 0x000000ffffea7224 */ /* 0x000fe400078e0042 */
[----:B------:R-:W-:Y:S01]  /*d550*/  IMAD.MOV.U32 R177, RZ, RZ, R67 ;  /* 0x000000ffffb17224 */ /* 0x000fe200078e0043 */
[C---:B------:R-:W-:Y:S01]  /*d560*/  HMMA.16816.F32 R148, R124.reuse, R156, R148 ;  /* 0x0000009c7c94723c */ /* 0x040fe20000001894 */
[----:B------:R-:W3:Y:S07]  /*d570*/  LDSM.16.MT88.4 R64, [R209+0xa800] ;  /* 0x00a80000d140783b */ /* 0x000eee0000004200 */
[----:B------:R-:W-:Y:S08]  /*d580*/  HMMA.16816.F32 R152, R124, R158, R152 ;  /* 0x0000009e7c98723c */ /* 0x000ff00000001898 */
[-C--:B------:R-:W-:Y:S08]  /*d590*/  HMMA.16816.F32 R160, R128, R172.reuse, R160 ;  /* 0x000000ac80a0723c */ /* 0x080ff000000018a0 */
[C---:B------:R-:W-:Y:S08]  /*d5a0*/  HMMA.16816.F32 R164, R124.reuse, R172, R164 ;  /* 0x000000ac7ca4723c */ /* 0x040ff000000018a4 */
[----:B------:R-:W-:Y:S08]  /*d5b0*/  HMMA.16816.F32 R168, R124, R174, R168 ;  /* 0x000000ae7ca8723c */ /* 0x000ff000000018a8 */
[C---:B------:R-:W-:Y:S01]  /*d5c0*/  HMMA.16816.F32 R156, R128.reuse, R158, R96 ;  /* 0x0000009e809c723c */ /* 0x040fe20000001860 */
[----:B------:R-:W-:Y:S07]  /*d5d0*/  LDSM.16.MT88.4 R96, [R207+0xb800] ;  /* 0x00b80000cf60783b */ /* 0x000fee0000004200 */
[----:B------:R-:W-:Y:S01]  /*d5e0*/  HMMA.16816.F32 R172, R128, R174, R80 ;  /* 0x000000ae80ac723c */ /* 0x000fe20000001850 */
[----:B------:R-:W4:Y:S01]  /*d5f0*/  LDSM.16.MT88.4 R80, [R205+0xb800] ;  /* 0x00b80000cd50783b */ /* 0x000f220000004200 */
[----:B------:R-:W-:-:S02]  /*d600*/  FFMA.FTZ R8, R235, R26, R203 ;  /* 0x0000001aeb087223 */ /* 0x000fc400000100cb */
[----:B------:R-:W-:-:S04]  /*d610*/  FFMA.FTZ R2, R177, R24, R191 ;  /* 0x00000018b1027223 */ /* 0x000fc800000100bf */
[----:B-1----:R-:W-:Y:S01]  /*d620*/  HMMA.16816.F32 R120, R124, R4, R120 ;  /* 0x000000047c78723c */ /* 0x002fe20000001878 */
[----:B------:R-:W-:Y:S02]  /*d630*/  FFMA.FTZ R0, R188, R19, R133 ;  /* 0x00000013bc007223 */ /* 0x000fe40000010085 */
[----:B------:R-:W-:-:S05]  /*d640*/  FADD.FTZ R12, R200, R8 ;  /* 0x00000008c80c7221 */ /* 0x000fca0000010000 */
[----:B------:R-:W-:Y:S01]  /*d650*/  HMMA.16816.F32 R116, R128, R4, R116 ;  /* 0x000000048074723c */ /* 0x000fe20000001874 */
[----:B------:R-:W-:-:S06]  /*d660*/  FADD.FTZ R8, R189, R2 ;  /* 0x00000002bd087221 */ /* 0x000fcc0000010000 */
[----:B------:R-:W-:Y:S01]  /*d670*/  FFMA.FTZ R4, R234, R25, R195 ;  /* 0x00000019ea047223 */ /* 0x000fe200000100c3 */
[----:B--2---:R-:W-:Y:S01]  /*d680*/  HMMA.16816.F32 R40, R124, R48, R40 ;  /* 0x000000307c28723c */ /* 0x004fe20000001828 */
[----:B------:R-:W-:Y:S02]  /*d690*/  FADD.FTZ R5, R132, R0 ;  /* 0x0000000084057221 */ /* 0x000fe40000010000 */
[----:B------:R-:W-:Y:S02]  /*d6a0*/  FADD.FTZ R10, R194, R4 ;  /* 0x00000004c20a7221 */ /* 0x000fe40000010000 */
[----:B------:R-:W-:-:S03]  /*d6b0*/  FADD.FTZ R4, R202, R12 ;  /* 0x0000000cca047221 */ /* 0x000fc60000010000 */
[----:B------:R-:W-:Y:S01]  /*d6c0*/  HMMA.16816.F32 R44, R124, R50, R44 ;  /* 0x000000327c2c723c */ /* 0x000fe2000000182c */
[----:B------:R-:W-:Y:S02]  /*d6d0*/  FADD.FTZ R2, R193, R10 ;  /* 0x0000000ac1027221 */ /* 0x000fe40000010000 */
[----:B------:R-:W-:-:S05]  /*d6e0*/  FADD.FTZ R0, R183, R8 ;  /* 0x00000008b7007221 */ /* 0x000fca0000010000 */
[----:B---3--:R-:W-:Y:S01]  /*d6f0*/  HMMA.16816.F32 R56, R124, R64, R56 ;  /* 0x000000407c38723c */ /* 0x008fe20000001838 */
[----:B------:R-:W-:-:S07]  /*d700*/  FADD.FTZ R5, R35, R5 ;  /* 0x0000000523057221 */ /* 0x000fce0000010000 */
        /* <DEDUP_REMOVED lines=94> */
[----:B------:R-:W4:Y:S04]  /*dcf0*/  LDSM.16.M88.4 R12, [R206] ;  /* 0x00000000ce0c783b */ /* 0x000f280000000200 */
[----:B------:R-:W-:Y:S04]  /*dd00*/  LDSM.16.M88.4 R28, [R215] ;  /* 0x00000000d71c783b */ /* 0x000fe80000000200 */
[----:B--2---:R-:W2:Y:S04]  /*dd10*/  LDSM.16.M88.4 R8, [R206+0x2000] ;  /* 0x00200000ce08783b */ /* 0x004ea80000000200 */
[----:B------:R-:W-:Y:S04]  /*dd20*/  LDSM.16.M88.4 R24, [R218] ;  /* 0x00000000da18783b */ /* 0x000fe80000000200 */
[----:B---3--:R-:W3:Y:S04]  /*dd30*/  LDSM.16.M88.4 R4, [R208+0x2000] ;  /* 0x00200000d004783b */ /* 0x008ee80000000200 */
[----:B------:R-:W0:Y:S01]  /*dd40*/  LDGDEPBAR ;  /* 0x00000000000079af */ /* 0x000e220000000000 */
[----:B----4-:R-:W-:Y:S08]  /*dd50*/  HMMA.16816.F32 R188, R12, R16, RZ ;  /* 0x000000100cbc723c */ /* 0x010ff000000018ff */
[C---:B--2---:R-:W-:Y:S08]  /*dd60*/  HMMA.16816.F32 R184, R8.reuse, R20, RZ ;  /* 0x0000001408b8723c */ /* 0x044ff000000018ff */
[C---:B------:R-:W-:Y:S08]  /*dd70*/  HMMA.16816.F32 R176, R8.reuse, R16, RZ ;  /* 0x0000001008b0723c */ /* 0x040ff000000018ff */
[C---:B------:R-:W-:Y:S08]  /*dd80*/  HMMA.16816.F32 R180, R8.reuse, R22, RZ ;  /* 0x0000001608b4723c */ /* 0x040ff000000018ff */
[----:B------:R-:W-:Y:S01]  /*dd90*/  HMMA.16816.F32 R32, R8, R18, RZ ;  /* 0x000000120820723c */ /* 0x000fe200000018ff */
[----:B------:R-:W2:Y:S07]  /*dda0*/  LDSM.16.M88.4 R8, [R208] ;  /* 0x00000000d008783b */ /* 0x000eae0000000200 */
[C---:B------:R-:W-:Y:S08]  /*ddb0*/  HMMA.16816.F32 R192, R12.reuse, R20, RZ ;  /* 0x000000140cc0723c */ /* 0x040ff000000018ff */
[C---:B------:R-:W-:Y:S08]  /*ddc0*/  HMMA.16816.F32 R228, R12.reuse, R22, RZ ;  /* 0x000000160ce4723c */ /* 0x040ff000000018ff */
[----:B------:R-:W-:Y:S01]  /*ddd0*/  HMMA.16816.F32 R140, R12, R18, RZ ;  /* 0x000000120c8c723c */ /* 0x000fe200000018ff */
[----:B------:R-:W-:Y:S04]  /*dde0*/  LDSM.16.M88.4 R16, [R213+0x8000] ;  /* 0x00800000d510783b */ /* 0x000fe80000000200 */
[----:B------:R-:W-:Y:S03]  /*ddf0*/  LDSM.16.M88.4 R12, [R213+0x8800] ;  /* 0x00880000d50c783b */ /* 0x000fe60000000200 */
[C---:B---3--:R-:W-:Y:S08]  /*de00*/  HMMA.16816.F32 R200, R4.reuse, R28, R184 ;  /* 0x0000001c04c8723c */ /* 0x048ff000000018b8 */
[C---:B------:R-:W-:Y:S08]  /*de10*/  HMMA.16816.F32 R184, R4.reuse, R24, R176 ;  /* 0x0000001804b8723c */ /* 0x040ff000000018b0 */
[C---:B------:R-:W-:Y:S08]  /*de20*/  HMMA.16816.F32 R196, R4.reuse, R30, R180 ;  /* 0x0000001e04c4723c */ /* 0x040ff000000018b4 */
[----:B------:R-:W-:Y:S01]  /*de30*/  HMMA.16816.F32 R20, R4, R26, R32 ;  /* 0x0000001a0414723c */ /* 0x000fe20000001820 */
[----:B------:R-:W3:Y:S04]  /*de40*/  LDSM.16.M88.4 R4, [R214+0x2000] ;  /* 0x00200000d604783b */ /* 0x000ee80000000200 */
[----:B------:R-:W-:Y:S03]  /*de50*/  LDSM.16.M88.4 R32, [R211] ;  /* 0x00000000d320783b */ /* 0x000fe60000000200 */
[C---:B--2---:R-:W-:Y:S08]  /*de60*/  HMMA.16816.F32 R188, R8.reuse, R24, R188 ;  /* 0x0000001808bc723c */ /* 0x044ff000000018bc */
[C---:B------:R-:W-:Y:S08]  /*de70*/  HMMA.16816.F32 R232, R8.reuse, R28, R192 ;  /* 0x0000001c08e8723c */ /* 0x040ff000000018c0 */
[C---:B------:R-:W-:Y:S01]  /*de80*/  HMMA.16816.F32 R180, R8.reuse, R30, R228 ;  /* 0x0000001e08b4723c */ /* 0x040fe200000018e4 */
[----:B------:R-:W-:Y:S07]  /*de90*/  LDSM.16.M88.4 R28, [R211+0x800] ;  /* 0x00080000d31c783b */ /* 0x000fee0000000200 */
[----:B------:R-:W-:Y:S01]  /*dea0*/  HMMA.16816.F32 R24, R8, R26, R140 ;  /* 0x0000001a0818723c */ /* 0x000fe2000000188c */
[----:B------:R-:W2:Y:S07]  /*deb0*/  LDSM.16.M88.4 R8, [R214] ;  /* 0x00000000d608783b */ /* 0x000eae0000000200 */
[C---:B---3--:R-:W-:Y:S08]  /*dec0*/  HMMA.16816.F32 R176, R4.reuse, R16, R200 ;  /* 0x0000001004b0723c */ /* 0x048ff000000018c8 */
[C---:B------:R-:W-:Y:S08]  /*ded0*/  HMMA.16816.F32 R192, R4.reuse, R12, R184 ;  /* 0x0000000c04c0723c */ /* 0x040ff000000018b8 */
[C---:B------:R-:W-:Y:S08]  /*dee0*/  HMMA.16816.F32 R140, R4.reuse, R18, R196 ;  /* 0x00000012048c723c */ /* 0x040ff000000018c4 */
[----:B------:R-:W-:Y:S01]  /*def0*/  HMMA.16816.F32 R20, R4, R14, R20 ;  /* 0x0000000e0414723c */ /* 0x000fe20000001814 */
[----:B------:R-:W3:Y:S07]  /*df00*/  LDSM.16.M88.4 R4, [R212+0x2000] ;  /* 0x00200000d404783b */ /* 0x000eee0000000200 */
[C---:B--2---:R-:W-:Y:S08]  /*df10*/  HMMA.16816.F32 R196, R8.reuse, R12, R188 ;  /* 0x0000000c08c4723c */ /* 0x044ff000000018bc */
[C---:B------:R-:W-:Y:S08]  /*df20*/  HMMA.16816.F32 R232, R8.reuse, R16, R232 ;  /* 0x0000001008e8723c */ /* 0x040ff000000018e8 */
[C---:B------:R-:W-:Y:S08]  /*df30*/  HMMA.16816.F32 R200, R8.reuse, R18, R180 ;  /* 0x0000001208c8723c */ /* 0x040ff000000018b4 */
[----:B------:R-:W-:Y:S01]  /*df40*/  HMMA.16816.F32 R188, R8, R14, R24 ;  /* 0x0000000e08bc723c */ /* 0x000fe20000001818 */
[----:B------:R-:W2:Y:S04]  /*df50*/  LDSM.16.M88.4 R8, [R212] ;  /* 0x00000000d408783b */ /* 0x000ea80000000200 */
[----:B------:R-:W-:Y:S03]  /*df60*/  LDSM.16.M88.4 R24, [R204+0x9800] ;  /* 0x00980000cc18783b */ /* 0x000fe60000000200 */
[C---:B---3--:R-:W-:Y:S01]  /*df70*/  HMMA.16816.F32 R184, R4.reuse, R32, R176 ;  /* 0x0000002004b8723c */ /* 0x048fe200000018b0 */
[----:B------:R-:W-:Y:S07]  /*df80*/  LDSM.16.M88.4 R12, [R206+0x4000] ;  /* 0x00400000ce0c783b */ /* 0x000fee0000000200 */
[C---:B------:R-:W-:Y:S08]  /*df90*/  HMMA.16816.F32 R180, R4.reuse, R34, R140 ;  /* 0x0000002204b4723c */ /* 0x040ff0000000188c */
[C---:B------:R-:W-:Y:S08]  /*dfa0*/  HMMA.16816.F32 R176, R4.reuse, R28, R192 ;  /* 0x0000001c04b0723c */ /* 0x040ff000000018c0 */
[----:B------:R-:W-:Y:S01]  /*dfb0*/  HMMA.16816.F32 R140, R4, R30, R20 ;  /* 0x0000001e048c723c */ /* 0x000fe20000001814 */
[----:B------:R-:W3:Y:S04]  /*dfc0*/  LDSM.16.M88.4 R4, [R206+0x6000] ;  /* 0x00600000ce04783b */ /* 0x000ee80000000200 */
[----:B------:R-:W4:Y:S03]  /*dfd0*/  LDSM.16.M88.4 R20, [R204+0x9000] ;  /* 0x00900000cc14783b */ /* 0x000f260000000200 */
[C---:B--2---:R-:W-:Y:S08]  /*dfe0*/  HMMA.16816.F32 R16, R8.reuse, R32, R232 ;  /* 0x000000200810723c */ /* 0x044ff000000018e8 */
[C---:B------:R-:W-:Y:S08]  /*dff0*/  HMMA.16816.F32 R200, R8.reuse, R34, R200 ;  /* 0x0000002208c8723c */ /* 0x040ff000000018c8 */
[C---:B------:R-:W-:Y:S08]  /*e000*/  HMMA.16816.F32 R196, R8.reuse, R28, R196 ;  /* 0x0000001c08c4723c */ /* 0x040ff000000018c4 */
[----:B------:R-:W-:Y:S01]  /*e010*/  HMMA.16816.F32 R188, R8, R30, R188 ;  /* 0x0000001e08bc723c */ /* 0x000fe200000018bc */
[----:B------:R-:W-:Y:S04]  /*e020*/  LDSM.16.M88.4 R28, [R216] ;  /* 0x00000000d81c783b */ /* 0x000fe80000000200 */
[----:B------:R-:W-:Y:S03]  /*e030*/  LDSM.16.M88.4 R8, [R208+0x4000] ;  /* 0x00400000d008783b */ /* 0x000fe60000000200 */
[C---:B---3--:R-:W-:Y:S08]  /*e040*/  HMMA.16816.F32 R176, R4.reuse, R24, R176 ;  /* 0x0000001804b0723c */ /* 0x048ff000000018b0 */
[C---:B----4-:R-:W-:Y:S08]  /*e050*/  HMMA.16816.F32 R184, R4.reuse, R20, R184 ;  /* 0x0000001404b8723c */ /* 0x050ff000000018b8 */
[C---:B------:R-:W-:Y:S08]  /*e060*/  HMMA.16816.F32 R180, R4.reuse, R22, R180 ;  /* 0x0000001604b4723c */ /* 0x040ff000000018b4 */
[----:B------:R-:W-:Y:S01]  /*e070*/  HMMA.16816.F32 R140, R4, R26, R140 ;  /* 0x0000001a048c723c */ /* 0x000fe2000000188c */
[----:B------:R-:W2:Y:S07]  /*e080*/  LDSM.16.M88.4 R4, [R208+0x6000] ;  /* 0x00600000d004783b */ /* 0x000eae0000000200 */
[C---:B------:R-:W-:Y:S01]  /*e090*/  HMMA.16816.F32 R32, R12.reuse, R20, R16 ;  /* 0x000000140c20723c */ /* 0x040fe20000001810 */
[----:B------:R-:W3:Y:S07]  /*e0a0*/  LDSM.16.M88.4 R16, [R217] ;  /* 0x00000000d910783b */ /* 0x000eee0000000200 */
[C---:B------:R-:W-:Y:S08]  /*e0b0*/  HMMA.16816.F32 R20, R12.reuse, R22, R200 ;  /* 0x000000160c14723c */ /* 0x040ff000000018c8 */
[C---:B------:R-:W-:Y:S08]  /*e0c0*/  HMMA.16816.F32 R192, R12.reuse, R26, R188 ;  /* 0x0000001a0cc0723c */ /* 0x040ff000000018bc */
[----:B------:R-:W-:Y:S01]  /*e0d0*/  HMMA.16816.F32 R196, R12, R24, R196 ;  /* 0x000000180cc4723c */ /* 0x000fe200000018c4 */
[----:B------:R-:W-:Y:S04]  /*e0e0*/  LDSM.16.M88.4 R24, [R213+0x9800] ;  /* 0x00980000d518783b */ /* 0x000fe80000000200 */
[----:B------:R-:W4:Y:S03]  /*e0f0*/  LDSM.16.M88.4 R12, [R214+0x4000] ;  /* 0x00400000d60c783b */ /* 0x000f260000000200 */
[C---:B--2---:R-:W-:Y:S08]  /*e100*/  HMMA.16816.F32 R140, R4.reuse, R30, R140 ;  /* 0x0000001e048c723c */ /* 0x044ff0000000188c */
[C---:B---3--:R-:W-:Y:S08]  /*e110*/  HMMA.16816.F32 R188, R4.reuse, R16, R184 ;  /* 0x0000001004bc723c */ /* 0x048ff000000018b8 */
[C---:B------:R-:W-:Y:S08]  /*e120*/  HMMA.16816.F32 R184, R4.reuse, R18, R180 ;  /* 0x0000001204b8723c */ /* 0x040ff000000018b4 */
[----:B------:R-:W-:Y:S01]  /*e130*/  HMMA.16816.F32 R180, R4, R28, R176 ;  /* 0x0000001c04b4723c */ /* 0x000fe200000018b0 */
[----:B------:R-:W-:Y:S07]  /*e140*/  LDSM.16.M88.4 R4, [R214+0x6000] ;  /* 0x00600000d604783b */ /* 0x000fee0000000200 */
[C---:B------:R-:W-:Y:S08]  /*e150*/  HMMA.16816.F32 R32, R8.reuse, R16, R32 ;  /* 0x000000100820723c */ /* 0x040ff00000001820 */
[C---:B------:R-:W-:Y:S01]  /*e160*/  HMMA.16816.F32 R20, R8.reuse, R18, R20 ;  /* 0x000000120814723c */ /* 0x040fe20000001814 */
[----:B------:R-:W2:Y:S07]  /*e170*/  LDSM.16.M88.4 R16, [R213+0x9000] ;  /* 0x00900000d510783b */ /* 0x000eae0000000200 */
[C---:B------:R-:W-:Y:S08]  /*e180*/  HMMA.16816.F32 R176, R8.reuse, R28, R196 ;  /* 0x0000001c08b0723c */ /* 0x040ff000000018c4 */
[----:B------:R-:W-:Y:S01]  /*e190*/  HMMA.16816.F32 R196, R8, R30, R192 ;  /* 0x0000001e08c4723c */ /* 0x000fe200000018c0 */
[----:B------:R-:W-:Y:S11]  /*e1a0*/  LDSM.16.M88.4 R8, [R212+0x4000] ;  /* 0x00400000d408783b */ /* 0x000ff60000000200 */
[----:B------:R-:W-:Y:S04]  /*e1b0*/  @!UPT UIADD3 URZ, URZ, URZ, URZ ;  /* 0x0000003f3f3ff290 */ /* 0x000fe8000fffe03f */
[----:B----4-:R-:W-:Y:S08]  /*e1c0*/  HMMA.16816.F32 R28, R12, R24, R176 ;  /* 0x000000180c1c723c */ /* 0x010ff000000018b0 */
[C---:B--2---:R-:W-:Y:S08]  /*e1d0*/  HMMA.16816.F32 R192, R4.reuse, R16, R188 ;  /* 0x0000001004c0723c */ /* 0x044ff000000018bc */
[C---:B------:R-:W-:Y:S08]  /*e1e0*/  HMMA.16816.F32 R188, R4.reuse, R18, R184 ;  /* 0x0000001204bc723c */ /* 0x040ff000000018b8 */
[C---:B------:R-:W-:Y:S08]  /*e1f0*/  HMMA.16816.F32 R184, R4.reuse, R24, R180 ;  /* 0x0000001804b8723c */ /* 0x040ff000000018b4 */
[----:B------:R-:W-:Y:S01]  /*e200*/  HMMA.16816.F32 R180, R4, R26, R140 ;  /* 0x0000001a04b4723c */ /* 0x000fe2000000188c */
[----:B------:R-:W-:Y:S07]  /*e210*/  LDSM.16.M88.4 R4, [R212+0x6000] ;  /* 0x00600000d404783b */ /* 0x000fee0000000200 */
[C---:B------:R-:W-:Y:S08]  /*e220*/  HMMA.16816.F32 R140, R12.reuse, R16, R32 ;  /* 0x000000100c8c723c */ /* 0x040ff00000001820 */
[----:B------:R-:W-:Y:S01]  /*e230*/  HMMA.16816.F32 R32, R12, R18, R20 ;  /* 0x000000120c20723c */ /* 0x000fe20000001814 */
[----:B------:R-:W2:Y:S04]  /*e240*/  LDSM.16.M88.4 R20, [R211+0x1000] ;  /* 0x00100000d314783b */ /* 0x000ea80000000200 */
[----:B------:R-:W3:Y:S01]  /*e250*/  LDSM.16.M88.4 R16, [R211+0x1800] ;  /* 0x00180000d310783b */ /* 0x000ee20000000200 */
[----:B------:R-:W-:-:S04]  /*e260*/  DEPBAR.LE SB0, 0x0 ;  /* 0x000080000000791a */ /* 0x000fc80000000000 */
[----:B------:R-:W-:Y:S08]  /*e270*/  HMMA.16816.F32 R12, R12, R26, R196 ;  /* 0x0000001a0c0c723c */ /* 0x000ff000000018c4 */
[C---:B--2---:R-:W-:Y:S08]  /*e280*/  HMMA.16816.F32 R192, R4.reuse, R20, R192 ;  /* 0x0000001404c0723c */ /* 0x044ff000000018c0 */
[C---:B------:R-:W-:Y:S08]  /*e290*/  HMMA.16816.F32 R188, R4.reuse, R22, R188 ;  /* 0x0000001604bc723c */ /* 0x040ff000000018bc */
[C---:B---3--:R-:W-:Y:S08]  /*e2a0*/  HMMA.16816.F32 R184, R4.reuse, R16, R184 ;  /* 0x0000001004b8723c */ /* 0x048ff000000018b8 */
        /* <DEDUP_REMOVED lines=53> */
.L_x_1451:
[----:B------:R-:W-:Y:S05]  /*e600*/  BSYNC B0 ;  /* 0x0000000000007941 */ /* 0x000fea0003800000 */
.L_x_1450:
[----:B------:R-:W0:Y:S02]  /*e610*/  LDGDEPBAR ;  /* 0x00000000000079af */ /* 0x000e240000000000 */
.L_x_1449:
[----:B------:R-:W3:Y:S04]  /*e620*/  LDL R0, [R1+0x80] ;  /* 0x0000800001007983 */ /* 0x000ee80000100800 */
[----:B----4-:R-:W4:Y:S04]  /*e630*/  LDL.64 R6, [R1+0x10] ;  /* 0x0000100001067983 */ /* 0x010f280000100a00 */
[----:B--2---:R-:W2:Y:S04]  /*e640*/  LDL.64 R4, [R1+0x68] ;  /* 0x0000680001047983 */ /* 0x004ea80000100a00 */
[----:B------:R-:W5:Y:S04]  /*e650*/  LDL R2, [R1+0x40] ;  /* 0x0000400001027983 */ /* 0x000f680000100800 */
[----:B------:R-:W1:Y:S02]  /*e660*/  S2R R8, SR_TID.X ;  /* 0x0000000000087919 */ /* 0x000e640000002100 */
[----:B-1----:R-:W-:-:S05]  /*e670*/  IMAD.SHL.U32 R8, R8, 0x2, RZ ;  /* 0x0000000208087824 */ /* 0x002fca00078e00ff */
[----:B------:R-:W-:Y:S01]  /*e680*/  LOP3.LUT R8, R8, 0x6, RZ, 0xc0, !PT ;  /* 0x0000000608087812 */ /* 0x000fe200078ec0ff */
[----:B------:R-:W-:Y:S02]  /*e690*/  IMAD.U32 R9, RZ, RZ, UR31 ;  /* 0x0000001fff097e24 */ /* 0x000fe4000f8e00ff */
[----:B---3--:R-:W-:Y:S02]  /*e6a0*/  IMAD.MOV.U32 R3, RZ, RZ, R0 ;  /* 0x000000ffff037224 */ /* 0x008fe400078e0000 */
[----:B------:R-:W-:-:S04]  /*e6b0*/  IMAD.U32 R0, RZ, RZ, UR32 ;  /* 0x00000020ff007e24 */ /* 0x000fc8000f8e00ff */
[----:B------:R-:W-:-:S05]  /*e6c0*/  IMAD R0, R0, 0x20, R8 ;  /* 0x0000002000007824 */ /* 0x000fca00078e0208 */
[C---:B------:R-:W-:Y:S01]  /*e6d0*/  ISETP.GE.AND P1, PT, R0.reuse, R226, PT ;  /* 0x000000e20000720c */ /* 0x040fe20003f26270 */
[----:B----4-:R-:W-:Y:S01]  /*e6e0*/  IMAD.MOV.U32 R10, RZ, RZ, R6 ;  /* 0x000000ffff0a7224 */ /* 0x010fe200078e0006 */
        /* <DEDUP_REMOVED lines=9> */
[----:B--2---:R-:W-:Y:S01]  /*e780*/  IMAD.MOV.U32 R16, RZ, RZ, R4 ;  /* 0x000000ffff107224 */ /* 0x004fe200078e0004 */
        /* <DEDUP_REMOVED lines=12> */
[----:B-----5:R-:W-:Y:S01]  /*e850*/  IMAD.MOV.U32 R132, RZ, RZ, R2 ;  /* 0x000000ffff847224 */ /* 0x020fe200078e0002 */
[----:B------:R-:W-:Y:S02]  /*e860*/  MOV R17, R5 ;  /* 0x0000000500117202 */ /* 0x000fe40000000f00 */
[----:B------:R-:W-:Y:S02]  /*e870*/  FSEL R15, R141, -INF , !P6 ;  /* 0xff8000008d0f7808 */ /* 0x000fe40007000000 */
[----:B------:R-:W-:-:S02]  /*e880*/  ISETP.LT.OR P5, PT, R8, R222, P5 ;  /* 0x000000de0800720c */ /* 0x000fc40002fa1670 */
[----:B------:R-:W-:Y:S02]  /*e890*/  ISETP.LT.OR P1, PT, R4, R223, P1 ;  /* 0x000000df0400720c */ /* 0x000fe40000f21670 */
[----:B------:R-:W-:Y:S02]  /*e8a0*/  ISETP.GE.AND P6, PT, R6, R227, PT ;  /* 0x000000e30600720c */ /* 0x000fe40003fc6270 */
[----:B------:R-:W-:Y:S02]  /*e8b0*/  ISETP.LT.OR P4, PT, R7, R222, P4 ;  /* 0x000000de0700720c */ /* 0x000fe40002781670 */
[C---:B------:R-:W-:Y:S02]  /*e8c0*/  IADD3 R5, R0.reuse, 0x10, RZ ;  /* 0x0000001000057810 */ /* 0x040fe40007ffe0ff */
[----:B------:R-:W-:Y:S01]  /*e8d0*/  IADD3 R2, R0, 0x19, RZ ;  /* 0x0000001900027810 */ /* 0x000fe20007ffe0ff */
[----:B------:R-:W-:Y:S01]  /*e8e0*/  IMAD.WIDE.U32 R12, R3, -0x2daee0ad, RZ ;  /* 0xd2511f53030c7825 */ /* 0x000fe200078e00ff */
[----:B------:R-:W-:-:S02]  /*e8f0*/  FSEL R21, R143, -INF , !P5 ;  /* 0xff8000008f157808 */ /* 0x000fc40006800000 */
[----:B------:R-:W-:Y:S02]  /*e900*/  FSEL R203, R177, -INF , !P1 ;  /* 0xff800000b1cb7808 */ /* 0x000fe40004800000 */
[----:B------:R-:W-:Y:S02]  /*e910*/  ISETP.LT.OR P6, PT, R6, R223, P6 ;  /* 0x000000df0600720c */ /* 0x000fe400037c1670 */
[----:B------:R-:W-:Y:S02]  /*e920*/  FSEL R28, R34, -INF , !P4 ;  /* 0xff800000221c7808 */ /* 0x000fe40006000000 */
[C---:B------:R-:W-:Y:S02]  /*e930*/  ISETP.GE.AND P5, PT, R5.reuse, R226, PT ;  /* 0x000000e20500720c */ /* 0x040fe40003fa6270 */
[-C--:B------:R-:W-:Y:S02]  /*e940*/  ISETP.GE.AND P1, PT, R2, R227.reuse, PT ;  /* 0x000000e30200720c */ /* 0x080fe40003f26270 */
[----:B------:R-:W-:-:S02]  /*e950*/  ISETP.GE.AND P4, PT, R5, R227, PT ;  /* 0x000000e30500720c */ /* 0x000fc40003f86270 */
[----:B------:R-:W-:Y:S02]  /*e960*/  IADD3 R3, R0, 0x18, RZ ;  /* 0x0000001800037810 */ /* 0x000fe40007ffe0ff */
[----:B------:R-:W-:Y:S02]  /*e970*/  FSEL R20, R33, -INF , !P6 ;  /* 0xff80000021147808 */ /* 0x000fe40007000000 */
[C---:B------:R-:W-:Y:S02]  /*e980*/  ISETP.LT.OR P5, PT, R5.reuse, R222, P5 ;  /* 0x000000de0500720c */ /* 0x040fe40002fa1670 */
[-C--:B------:R-:W-:Y:S02]  /*e990*/  ISETP.LT.OR P1, PT, R2, R223.reuse, P1 ;  /* 0x000000df0200720c */ /* 0x080fe40000f21670 */
[----:B------:R-:W-:Y:S02]  /*e9a0*/  ISETP.LT.OR P4, PT, R5, R223, P4 ;  /* 0x000000df0500720c */ /* 0x000fe40002781670 */
[----:B------:R-:W-:-:S02]  /*e9b0*/  ISETP.GE.AND P6, PT, R3, R227, PT ;  /* 0x000000e30300720c */ /* 0x000fc40003fc6270 */
[----:B------:R-:W-:Y:S02]  /*e9c0*/  FSEL R233, R178, -INF , !P5 ;  /* 0xff800000b2e97808 */ /* 0x000fe40006800000 */
[----:B------:R-:W-:Y:S02]  /*e9d0*/  FSEL R201, R25, -INF , !P1 ;  /* 0xff80000019c97808 */ /* 0x000fe40004800000 */
[----:B------:R-:W-:Y:S02]  /*e9e0*/  FSEL R202, R176, -INF , !P4 ;  /* 0xff800000b0ca7808 */ /* 0x000fe40006000000 */
[----:B------:R-:W-:Y:S02]  /*e9f0*/  ISETP.LT.OR P5, PT, R3, R223, P6 ;  /* 0x000000df0300720c */ /* 0x000fe400037a1670 */
[-C--:B------:R-:W-:Y:S02]  /*ea00*/  ISETP.GE.AND P1, PT, R2, R226.reuse, PT ;  /* 0x000000e20200720c */ /* 0x080fe40003f26270 */
[----:B------:R-:W-:-:S02]  /*ea10*/  ISETP.GE.AND P4, PT, R4, R226, PT ;  /* 0x000000e20400720c */ /* 0x000fc40003f86270 */
[----:B------:R-:W-:Y:S02]  /*ea20*/  FSEL R200, R24, -INF , !P5 ;  /* 0xff80000018c87808 */ /* 0x000fe40006800000 */
[-C--:B------:R-:W-:Y:S02]  /*ea30*/  ISETP.LT.OR P1, PT, R2, R222.reuse, P1 ;  /* 0x000000de0200720c */ /* 0x080fe40000f21670 */
[----:B------:R-:W-:Y:S02]  /*ea40*/  ISETP.LT.OR P4, PT, R4, R222, P4 ;  /* 0x000000de0400720c */ /* 0x000fe40002781670 */
[----:B------:R-:W-:Y:S02]  /*ea50*/  ISETP.GE.AND P5, PT, R3, R226, PT ;  /* 0x000000e20300720c */ /* 0x000fe40003fa6270 */
[----:B------:R-:W-:Y:S02]  /*ea60*/  FSEL R235, R27, -INF , !P1 ;  /* 0xff8000001beb7808 */ /* 0x000fe40004800000 */
[----:B------:R-:W-:-:S02]  /*ea70*/  FSEL R234, R179, -INF , !P4 ;  /* 0xff800000b3ea7808 */ /* 0x000fc40006000000 */
[----:B------:R-:W-:Y:S02]  /*ea80*/  ISETP.LT.OR P5, PT, R3, R222, P5 ;  /* 0x000000de0300720c */ /* 0x000fe40002fa1670 */
[-C--:B------:R-:W-:Y:S02]  /*ea90*/  ISETP.GE.AND P1, PT, R8, R225.reuse, PT ;  /* 0x000000e10800720c */ /* 0x080fe40003f26270 */
[----:B------:R-:W-:Y:S01]  /*eaa0*/  ISETP.GE.AND P4, PT, R0, R225, PT ;  /* 0x000000e10000720c */ /* 0x000fe20003f86270 */
[----:B------:R-:W-:Y:S01]  /*eab0*/  IMAD.MOV.U32 R22, RZ, RZ, R16 ;  /* 0x000000ffff167224 */ /* 0x000fe200078e0010 */
[----:B------:R-:W-:Y:S02]  /*eac0*/  FSEL R232, R26, -INF , !P5 ;  /* 0xff8000001ae87808 */ /* 0x000fe40006800000 */
[-C--:B------:R-:W-:Y:S02]  /*ead0*/  ISETP.LT.OR P1, PT, R8, R221.reuse, P1 ;  /* 0x000000dd0800720c */ /* 0x080fe40000f21670 */
[----:B------:R-:W-:-:S02]  /*eae0*/  ISETP.LT.OR P4, PT, R0, R221, P4 ;  /* 0x000000dd0000720c */ /* 0x000fc40002781670 */
[----:B------:R-:W-:Y:S01]  /*eaf0*/  ISETP.GE.AND P5, PT, R7, R225, PT ;  /* 0x000000e10700720c */ /* 0x000fe20003fa6270 */
[----:B------:R-:W-:Y:S01]  /*eb00*/  IMAD.MOV.U32 R196, RZ, RZ, R22 ;  /* 0x000000ffffc47224 */ /* 0x000fe200078e0016 */
[----:B------:R-:W-:Y:S01]  /*eb10*/  FSEL R24, R193, -INF , !P1 ;  /* 0xff800000c1187808 */ /* 0x000fe20004800000 */
[----:B------:R-:W-:Y:S01]  /*eb20*/  IMAD.MOV.U32 R30, RZ, RZ, R10 ;  /* 0x000000ffff1e7224 */ /* 0x000fe200078e000a */
[----:B------:R-:W-:Y:S02]  /*eb30*/  FSEL R22, R192, -INF , !P4 ;  /* 0xff800000c0167808 */ /* 0x000fe40006000000 */
[----:B------:R-:W-:Y:S02]  /*eb40*/  ISETP.LT.OR P5, PT, R7, R221, P5 ;  /* 0x000000dd0700720c */ /* 0x000fe40002fa1670 */
[-C--:B------:R-:W-:Y:S02]  /*eb50*/  ISETP.GE.AND P1, PT, R5, R225.reuse, PT ;  /* 0x000000e10500720c */ /* 0x080fe40003f26270 */
[----:B------:R-:W-:-:S02]  /*eb60*/  ISETP.GE.AND P4, PT, R6, R225, PT ;  /* 0x000000e10600720c */ /* 0x000fc40003f86270 */
[----:B------:R-:W-:Y:S02]  /*eb70*/  IADD3 R10, R252, 0x4, RZ ;  /* 0x00000004fc0a7810 */ /* 0x000fe40007ffe0ff */
[----:B------:R-:W-:Y:S02]  /*eb80*/  FSEL R26, R188, -INF , !P5 ;  /* 0xff800000bc1a7808 */ /* 0x000fe40006800000 */
[----:B------:R-:W-:Y:S01]  /*eb90*/  ISETP.LT.OR P1, PT, R5, R221, P1 ;  /* 0x000000dd0500720c */ /* 0x000fe20000f21670 */
[----:B------:R-:W-:Y:S01]  /*eba0*/  IMAD.MOV.U32 R23, RZ, RZ, R17 ;  /* 0x000000ffff177224 */ /* 0x000fe200078e0011 */
[----:B------:R-:W-:Y:S02]  /*ebb0*/  ISETP.GE.AND P5, PT, R4, R225, PT ;  /* 0x000000e10400720c */ /* 0x000fe40003fa6270 */
[----:B------:R-:W-:Y:S01]  /*ebc0*/  ISETP.LT.OR P4, PT, R6, R221, P4 ;  /* 0x000000dd0600720c */ /* 0x000fe20002781670 */
        /* <DEDUP_REMOVED lines=13> */
[-C--:B------:R-:W-:Y:S01]  /*eca0*/  ISETP.LT.OR P1, PT, R2, R221.reuse, P1 ;  /* 0x000000dd0200720c */ /* 0x080fe20000f21670 */
[----:B------:R-:W-:Y:S01]  /*ecb0*/  IMAD.MOV.U32 R197, RZ, RZ, R23 ;  /* 0x000000ffffc57224 */ /* 0x000fe200078e0017 */
        /* <DEDUP_REMOVED lines=11> */
[-C--:B------:R-:W-:Y:S02]  /*ed70*/  ISETP.GE.AND P6, PT, R5, R224.reuse, PT ;  /* 0x000000e00500720c */ /* 0x080fe40003fc6270 */
[----:B------:R-:W-:Y:S02]  /*ed80*/  ISETP.GE.AND P4, PT, R7, R224, PT ;  /* 0x000000e00700720c */ /* 0x000fe40003f86270 */
[----:B------:R-:W-:Y:S02]  /*ed90*/  MOV R138, R30 ;  /* 0x0000001e008a7202 */ /* 0x000fe40000000f00 */
[-C--:B------:R-:W-:Y:S02]  /*eda0*/  ISETP.LT.OR P1, PT, R6, R220.reuse, P1 ;  /* 0x000000dc0600720c */ /* 0x080fe40000f21670 */
[----:B------:R-:W-:Y:S02]  /*edb0*/  ISETP.LT.OR P6, PT, R5, R220, P6 ;  /* 0x000000dc0500720c */ /* 0x000fe400037c1670 */
[----:B------:R-:W-:-:S02]  /*edc0*/  FSEL R30, R195, -INF , !P5 ;  /* 0xff800000c31e7808 */ /* 0x000fc40006800000 */
[----:B------:R-:W-:Y:S02]  /*edd0*/  ISETP.LT.OR P4, PT, R7, R220, P4 ;  /* 0x000000dc0700720c */ /* 0x000fe40002781670 */
[----:B------:R-:W-:Y:S02]  /*ede0*/  ISETP.GE.AND P5, PT, R4, R224, PT ;  /* 0x000000e00400720c */ /* 0x000fe40003fa6270 */
[----:B------:R-:W-:Y:S02]  /*edf0*/  LOP3.LUT R5, R11, UR16, R0, 0x96, !PT ;  /* 0x000000100b057c12 */ /* 0x000fe4000f8e9600 */
[----:B------:R-:W-:Y:S02]  /*ee00*/  LOP3.LUT R6, R139, UR14, R10, 0x96, !PT ;  /* 0x0000000e8b067c12 */ /* 0x000fe4000f8e960a */
        /* <DEDUP_REMOVED lines=18> */
[----:B------:R-:W-:Y:S02]  /*ef30*/  FSEL R32, R191, -INF , !P1 ;  /* 0xff800000bf207808 */ /* 0x000fe40004800000 */
[----:B------:R-:W-:Y:S02]  /*ef40*/  ISETP.GE.AND P1, PT, R2, R224, PT ;  /* 0x000000e00200720c */ /* 0x000fe40003f26270 */
[----:B------:R-:W-:Y:S01]  /*ef50*/  FMNMX.FTZ R7, R203, R7, !PT ;  /* 0x00000007cb077209 */ /* 0x000fe20007810000 */
[----:B------:R-:W-:Y:S01]  /*ef60*/  IMAD.WIDE.U32 R184, R0, -0x2daee0ad, RZ ;  /* 0xd2511f5300b87825 */ /* 0x000fe200078e00ff */
[----:B------:R-:W-:-:S02]  /*ef70*/  LOP3.LUT R8, R13, UR14, R10, 0x96, !PT ;  /* 0x0000000e0d087c12 */ /* 0x000fc4000f8e960a */
[----:B------:R-:W-:Y:S01]  /*ef80*/  ISETP.LT.OR P1, PT, R2, R220, P1 ;  /* 0x000000dc0200720c */ /* 0x000fe20000f21670 */
[----:B------:R-:W-:Y:S01]  /*ef90*/  IMAD.WIDE.U32 R2, R23, -0x2daee0ad, RZ ;  /* 0xd2511f5317027825 */ /* 0x000fe200078e00ff */
[----:B------:R-:W-:Y:S02]  /*efa0*/  LOP3.LUT R5, R5, UR12, R138, 0x96, !PT ;  /* 0x0000000c05057c12 */ /* 0x000fe4000f8e968a */
[----:B------:R-:W-:Y:S01]  /*efb0*/  FMNMX.FTZ R0, R200, R7, !PT ;  /* 0x00000007c8007209 */ /* 0x000fe20007810000 */
[----:B------:R-:W-:Y:S01]  /*efc0*/  IMAD.WIDE.U32 R8, R8, -0x2daee0ad, RZ ;  /* 0xd2511f5308087825 */ /* 0x000fe200078e00ff */
[----:B------:R-:W-:Y:S02]  /*efd0*/  LOP3.LUT R16, R3, UR13, R16, 0x96, !PT ;  /* 0x0000000d03107c12 */ /* 0x000fe4000f8e9610 */
[----:B------:R-:W-:Y:S01]  /*efe0*/  FMNMX.FTZ R0, R201, R0, !PT ;  /* 0x00000000c9007209 */ /* 0x000fe20007810000 */
[----:B------:R-:W-:Y:S01]  /*eff0*/  IMAD.WIDE.U32 R4, R5, -0x2daee0ad, RZ ;  /* 0xd2511f5305047825 */ /* 0x000fe200078e00ff */
[----:B------:R-:W-:-:S02]  /*f000*/  LOP3.LUT R33, R9, UR11, R2, 0x96, !PT ;  /* 0x0000000b09217c12 */ /* 0x000fc4000f8e9602 */
[----:B------:R-:W-:Y:S01]  /*f010*/  FMNMX.FTZ R3, R135, R19, !PT ;  /* 0x0000001387037209 */ /* 0x000fe20007810000 */
[----:B------:R-:W1:Y:S01]  /*f020*/  SHFL.BFLY PT, R10, R0, 0x2, 0x1f ;  /* 0x0c401f00000a7f89 */ /* 0x000e6200000e0000 */
[----:B------:R-:W-:Y:S02]  /*f030*/  FMNMX.FTZ R2, R134, R22, !PT ;  /* 0x0000001686027209 */ /* 0x000fe40007810000 */
[----:B------:R-:W-:Y:S02]  /*f040*/  LOP3.LUT R11, R5, UR9, R6, 0x96, !PT ;  /* 0x00000009050b7c12 */ /* 0x000fe4000f8e9606 */
[----:B------:R-:W-:Y:S01]  /*f050*/  LOP3.LUT R7, R185, UR7, R4, 0x96, !PT ;  /* 0x00000007b9077c12 */ /* 0x000fe2000f8e9604 */
[----:B------:R-:W-:Y:S01]  /*f060*/  IMAD.WIDE.U32 R4, R16, -0x326172a9, RZ ;  /* 0xcd9e8d5710047825 */ /* 0x000fe200078e00ff */
[----:B------:R-:W-:Y:S02]  /*f070*/  FMNMX.FTZ R3, R21, R3, !PT ;  /* 0x0000000315037209 */ /* 0x000fe40007810000 */
[----:B------:R-:W-:-:S02]  /*f080*/  FMNMX.FTZ R2, R24, R2, !PT ;  /* 0x0000000218027209 */ /* 0x000fc40007810000 */
[----:B------:R-:W-:Y:S02]  /*f090*/  LOP3.LUT R23, R5, UR12, R12, 0x96, !PT ;  /* 0x0000000c05177c12 */ /* 0x000fe4000f8e960c */
[----:B------:R-:W-:Y:S02]  /*f0a0*/  FMNMX.FTZ R6, R28, R3, !PT ;  /* 0x000000031c067209 */ /* 0x000fe40007810000 */
[----:B------:R-:W-:Y:S01]  /*f0b0*/  FMNMX.FTZ R5, R26, R2, !PT ;  /* 0x000000021a057209 */ /* 0x000fe20007810000 */
[----:B------:R-:W-:Y:S01]  /*f0c0*/  IMAD.WIDE.U32 R2, R7, -0x326172a9, RZ ;  /* 0xcd9e8d5707027825 */ /* 0x000fe200078e00ff */
[----:B------:R-:W-:Y:S02]  /*f0d0*/  FMNMX.FTZ R7, R29, R6, !PT ;  /* 0x000000061d077209 */ /* 0x000fe40007810000 */
[----:B------:R-:W-:Y:S02]  /*f0e0*/  FMNMX.FTZ R6, R27, R5, !PT ;  /* 0x000000051b067209 */ /* 0x000fe40007810000 */
[----:B------:R-:W-:-:S02]  /*f0f0*/  LOP3.LUT R5, R2, 0xffff, RZ, 0xc0, !PT ;  /* 0x0000ffff02057812 */ /* 0x000fc400078ec0ff */
[----:B------:R-:W-:Y:S02]  /*f100*/  FMNMX.FTZ R9, R233, R7, !PT ;  /* 0x00000007e9097209 */ /* 0x000fe40007810000 */
[----:B------:R-:W-:Y:S02]  /*f110*/  FMNMX.FTZ R7, R236, R6, !PT ;  /* 0x00000006ec077209 */ /* 0x000fe40007810000 */
[----:B------:R-:W-:Y:S02]  /*f120*/  SHF.R.U32.HI R6, RZ, 0x8, R5 ;  /* 0x00000008ff067819 */ /* 0x000fe40000011605 */
[----:B------:R-:W-:Y:S01]  /*f130*/  LOP3.LUT R5, R2, 0xff, RZ, 0xc0, !PT ;  /* 0x000000ff02057812 */ /* 0x000fe200078ec0ff */
[----:B------:R-:W-:Y:S01]  /*f140*/  IMAD.WIDE.U32 R140, R11, -0x326172a9, RZ ;  /* 0xcd9e8d570b8c7825 */ /* 0x000fe200078e00ff */
[----:B------:R-:W-:Y:S02]  /*f150*/  FMNMX.FTZ R7, R237, R7, !PT ;  /* 0x00000007ed077209 */ /* 0x000fe40007810000 */
[----:B------:R-:W-:-:S02]  /*f160*/  PRMT R132, R5, 0x5410, R6 ;  /* 0x0000541005847816 */ /* 0x000fc40000000006 */
[----:B-1----:R-:W-:Y:S02]  /*f170*/  FMNMX.FTZ R5, R0, R10, !PT ;  /* 0x0000000a00057209 */ /* 0x002fe40007810000 */
[----:B------:R-:W-:Y:S02]  /*f180*/  FMNMX.FTZ R9, R234, R9, !PT ;  /* 0x00000009ea097209 */ /* 0x000fe40007810000 */
[----:B------:R-:W-:Y:S01]  /*f190*/  FMNMX.FTZ R6, R238, R7, !PT ;  /* 0x00000007ee067209 */ /* 0x000fe20007810000 */
[----:B------:R-:W1:Y:S01]  /*f1a0*/  SHFL.BFLY PT, R17, R5, 0x1, 0x1f ;  /* 0x0c201f0005117f89 */ /* 0x000e6200000e0000 */
[--C-:B------:R-:W-:Y:S02]  /*f1b0*/  SHF.R.U32.HI R7, RZ, 0x10, R2.reuse ;  /* 0x00000010ff077819 */ /* 0x100fe40000011602 */
[----:B------:R-:W-:Y:S02]  /*f1c0*/  SHF.R.U32.HI R12, RZ, 0x18, R2 ;  /* 0x00000018ff0c7819 */ /* 0x000fe40000011602 */
[----:B------:R-:W-:Y:S01]  /*f1d0*/  LOP3.LUT R2, R3, UR18, R140, 0x96, !PT ;  /* 0x0000001203027c12 */ /* 0x000fe2000f8e968c */
[----:B------:R-:W-:Y:S01]  /*f1e0*/  IMAD.WIDE.U32 R176, R33, -0x326172a9, RZ ;  /* 0xcd9e8d5721b07825 */ /* 0x000fe200078e00ff */
[----:B------:R-:W-:-:S02]  /*f1f0*/  FMNMX.FTZ R9, R232, R9, !PT ;  /* 0x00000009e8097209 */ /* 0x000fc40007810000 */
[----:B------:R-:W-:Y:S02]  /*f200*/  LOP3.LUT R10, R7, 0xff, RZ, 0xc0, !PT ;  /* 0x000000ff070a7812 */ /* 0x000fe400078ec0ff */
[C---:B------:R-:W-:Y:S02]  /*f210*/  LOP3.LUT R3, R2.reuse, 0xffff, RZ, 0xc0, !PT ;  /* 0x0000ffff02037812 */ /* 0x040fe400078ec0ff */
[--C-:B------:R-:W-:Y:S02]  /*f220*/  SHF.R.U32.HI R7, RZ, 0x10, R2.reuse ;  /* 0x00000010ff077819 */ /* 0x100fe40000011602 */
[----:B------:R-:W-:Y:S02]  /*f230*/  FMNMX.FTZ R0, R235, R9, !PT ;  /* 0x00000009eb007209 */ /* 0x000fe40007810000 */
[----:B------:R-:W-:Y:S02]  /*f240*/  LOP3.LUT R11, R2, 0xff, RZ, 0xc0, !PT ;  /* 0x000000ff020b7812 */ /* 0x000fe400078ec0ff */
[----:B------:R-:W-:-:S02]  /*f250*/  SHF.R.U32.HI R9, RZ, 0x18, R2 ;  /* 0x00000018ff097819 */ /* 0x000fc40000011602 */
[----:B------:R-:W-:Y:S02]  /*f260*/  SHF.R.U32.HI R3, RZ, 0x8, R3 ;  /* 0x00000008ff037819 */ /* 0x000fe40000011603 */
[----:B------:R-:W-:Y:S02]  /*f270*/  LOP3.LUT R2, R7, 0xff, RZ, 0xc0, !PT ;  /* 0x000000ff07027812 */ /* 0x000fe400078ec0ff */
[----:B------:R-:W-:Y:S01]  /*f280*/  LOP3.LUT R4, R177, UR10, R4, 0x96, !PT ;  /* 0x0000000ab1047c12 */ /* 0x000fe2000f8e9604 */
[----:B------:R-:W2:Y:S01]  /*f290*/  SHFL.BFLY PT, R13, R0, 0x2, 0x1f ;  /* 0x0c401f00000d7f89 */ /* 0x000ea200000e0000 */
[----:B------:R-:W-:Y:S02]  /*f2a0*/  PRMT R34, R11, 0x5410, R3 ;  /* 0x000054100b227816 */ /* 0x000fe40000000003 */
[----:B------:R-:W-:Y:S01]  /*f2b0*/  PRMT R35, R2, 0x5410, R9 ;  /* 0x0000541002237816 */ /* 0x000fe20000000009 */
[----:B------:R-:W-:-:S04]  /*f2c0*/  IMAD.WIDE.U32 R2, R23, -0x2daee0ad, RZ ;  /* 0xd2511f5317027825 */ /* 0x000fc800078e00ff */
[----:B------:R-:W-:-:S05]  /*f2d0*/  IMAD.WIDE.U32 R142, R4, -0x2daee0ad, RZ ;  /* 0xd2511f53048e7825 */ /* 0x000fca00078e00ff */
[----:B------:R-:W-:Y:S02]  /*f2e0*/  LOP3.LUT R4, R143, UR7, R2, 0x96, !PT ;  /* 0x000000078f047c12 */ /* 0x000fe4000f8e9602 */
[----:B------:R-:W-:Y:S02]  /*f2f0*/  FMNMX.FTZ R2, R137, R25, !PT ;  /* 0x0000001989027209 */ /* 0x000fe40007810000 */
[----:B-1----:R-:W-:Y:S01]  /*f300*/  FMNMX.FTZ R231, R5, R17, !PT ;  /* 0x0000001105e77209 */ /* 0x002fe20007810000 */
[----:B------:R-:W-:Y:S01]  /*f310*/  IMAD.WIDE.U32 R4, R4, -0x326172a9, RZ ;  /* 0xcd9e8d5704047825 */ /* 0x000fe200078e00ff */
[----:B------:R-:W-:Y:S02]  /*f320*/  FMNMX.FTZ R2, R30, R2, !PT ;  /* 0x000000021e027209 */ /* 0x000fe40007810000 */
[----:B------:R-:W-:Y:S02]  /*f330*/  PRMT R33, R10, 0x5410, R12 ;  /* 0x000054100a217816 */ /* 0x000fe4000000000c */
[----:B------:R-:W-:-:S02]  /*f340*/  LOP3.LUT R10, R3, UR9, R8, 0x96, !PT ;  /* 0x00000009030a7c12 */ /* 0x000fc4000f8e9608 */
[----:B------:R-:W-:Y:S02]  /*f350*/  FMNMX.FTZ R3, R31, R2, !PT ;  /* 0x000000021f037209 */ /* 0x000fe40007810000 */
[----:B------:R-:W-:Y:S02]  /*f360*/  LOP3.LUT R2, R4, 0xffff, RZ, 0xc0, !PT ;  /* 0x0000ffff04027812 */ /* 0x000fe400078ec0ff */
[----:B------:R-:W-:Y:S02]  /*f370*/  FSEL R140, R186, -INF , !P6 ;  /* 0xff800000ba8c7808 */ /* 0x000fe40007000000 */
[----:B------:R-:W-:Y:S02]  /*f380*/  FMNMX.FTZ R7, R32, R3, !PT ;  /* 0x0000000320077209 */ /* 0x000fe40007810000 */
[----:B------:R-:W-:Y:S02]  /*f390*/  SHF.R.U32.HI R3, RZ, 0x8, R2 ;  /* 0x00000008ff037819 */ /* 0x000fe40000011602 */
[----:B------:R-:W-:-:S02]  /*f3a0*/  LOP3.LUT R2, R4, 0xff, RZ, 0xc0, !PT ;  /* 0x000000ff04027812 */ /* 0x000fc400078ec0ff */
[----:B------:R-:W-:Y:S02]  /*f3b0*/  FMNMX.FTZ R6, R239, R6, !PT ;  /* 0x00000006ef067209 */ /* 0x000fe40007810000 */
[----:B------:R-:W-:Y:S02]  /*f3c0*/  FSEL R143, R187, -INF , !P5 ;  /* 0xff800000bb8f7808 */ /* 0x000fe40006800000 */
[----:B------:R-:W-:Y:S02]  /*f3d0*/  FMNMX.FTZ R7, R140, R7, !PT ;  /* 0x000000078c077209 */ /* 0x000fe40007810000 */
[----:B--2---:R-:W-:Y:S02]  /*f3e0*/  FMNMX.FTZ R0, R0, R13, !PT ;  /* 0x0000000d00007209 */ /* 0x004fe40007810000 */
[----:B------:R-:W-:Y:S01]  /*f3f0*/  PRMT R23, R2, 0x5410, R3 ;  /* 0x0000541002177816 */ /* 0x000fe20000000003 */
[----:B------:R-:W1:Y:S01]  /*f400*/  SHFL.BFLY PT, R16, R6, 0x2, 0x1f ;  /* 0x0c401f0006107f89 */ /* 0x000e6200000e0000 */
[----:B------:R-:W-:-:S02]  /*f410*/  FSEL R179, R182, -INF , !P4 ;  /* 0xff800000b6b37808 */ /* 0x000fc40006000000 */
[----:B------:R-:W-:Y:S01]  /*f420*/  FMNMX.FTZ R2, R143, R7, !PT ;  /* 0x000000078f027209 */ /* 0x000fe20007810000 */
[----:B------:R-:W2:Y:S01]  /*f430*/  SHFL.BFLY PT, R9, R0, 0x1, 0x1f ;  /* 0x0c201f0000097f89 */ /* 0x000ea200000e0000 */
[----:B------:R-:W-:Y:S02]  /*f440*/  FSEL R177, R183, -INF , !P1 ;  /* 0xff800000b7b17808 */ /* 0x000fe40004800000 */
[----:B------:R-:W-:-:S04]  /*f450*/  FMNMX.FTZ R2, R179, R2, !PT ;  /* 0x00000002b3027209 */ /* 0x000fc80007810000 */
[----:B------:R-:W-:-:S05]  /*f460*/  FMNMX.FTZ R2, R177, R2, !PT ;  /* 0x00000002b1027209 */ /* 0x000fca0007810000 */
[----:B------:R-:W3:Y:S01]  /*f470*/  SHFL.BFLY PT, R8, R2, 0x2, 0x1f ;  /* 0x0c401f0002087f89 */ /* 0x000ee200000e0000 */
[C---:B------:R-:W-:Y:S01]  /*f480*/  FMUL.FTZ R3, R231.reuse, c[0x0][0x23c] ;  /* 0x00008f00e7037a20 */ /* 0x040fe20000410000 */
[----:B------:R-:W-:Y:S02]  /*f490*/  FSETP.NEU.FTZ.AND P4, PT, R231, -INF , PT ;  /* 0xff800000e700780b */ /* 0x000fe40003f9d000 */
[----:B------:R-:W-:Y:S02]  /*f4a0*/  SHF.R.U32.HI R7, RZ, 0x10, R4 ;  /* 0x00000010ff077819 */ /* 0x000fe40000011604 */
[----:B------:R-:W-:Y:S02]  /*f4b0*/  FSEL R3, R3, RZ, P4 ;  /* 0x000000ff03037208 */ /* 0x000fe40002000000 */
[----:B-1----:R-:W-:Y:S01]  /*f4c0*/  FMNMX.FTZ R6, R6, R16, !PT ;  /* 0x0000001006067209 */ /* 0x002fe20007810000 */
[----:B------:R-:W-:Y:S01]  /*f4d0*/  IMAD.WIDE.U32 R138, R10, -0x326172a9, RZ ;  /* 0xcd9e8d570a8a7825 */ /* 0x000fe200078e00ff */
[----:B------:R-:W-:-:S02]  /*f4e0*/  LOP3.LUT R7, R7, 0xff, RZ, 0xc0, !PT ;  /* 0x000000ff07077812 */ /* 0x000fc400078ec0ff */
[----:B--2---:R-:W-:Y:S02]  /*f4f0*/  FMNMX.FTZ R230, R0, R9, !PT ;  /* 0x0000000900e67209 */ /* 0x004fe40007810000 */
[----:B------:R-:W-:Y:S01]  /*f500*/  SHF.R.U32.HI R4, RZ, 0x18, R4 ;  /* 0x00000018ff047819 */ /* 0x000fe20000011604 */
[----:B------:R-:W1:Y:S01]  /*f510*/  SHFL.BFLY PT, R9, R6, 0x1, 0x1f ;  /* 0x0c201f0006097f89 */ /* 0x000e6200000e0000 */
[--C-:B------:R-:W-:Y:S01]  /*f520*/  FFMA.FTZ R0, R18, c[0x0][0x23c], -R3.reuse ;  /* 0x00008f0012007a23 */ /* 0x100fe20000010803 */
[C---:B------:R-:W-:Y:S01]  /*f530*/  FSETP.NEU.FTZ.AND P5, PT, R230.reuse, -INF , PT ;  /* 0xff800000e600780b */ /* 0x040fe20003fbd000 */
[----:B------:R-:W-:Y:S01]  /*f540*/  FMUL.FTZ R16, R230, c[0x0][0x23c] ;  /* 0x00008f00e6107a20 */ /* 0x000fe20000410000 */
[----:B------:R-:W-:Y:S02]  /*f550*/  PRMT R13, R7, 0x5410, R4 ;  /* 0x00005410070d7816 */ /* 0x000fe40000000004 */
[----:B------:R-:W-:Y:S01]  /*f560*/  LOP3.LUT R4, R5, UR18, R138, 0x96, !PT ;  /* 0x0000001205047c12 */ /* 0x000fe2000f8e968a */
[----:B------:R3:W-:Y:S01]  /*f570*/  MUFU.EX2 R198, R0 ;  /* 0x0000000000c67308 */ /* 0x0007e20000000800 */
[--C-:B------:R-:W-:Y:S01]  /*f580*/  FFMA.FTZ R7, R15, c[0x0][0x23c], -R3.reuse ;  /* 0x00008f000f077a23 */ /* 0x100fe20000010803 */
[----:B------:R-:W-:Y:S01]  /*f590*/  FSEL R16, R16, RZ, P5 ;  /* 0x000000ff10107208 */ /* 0x000fe20002800000 */
[----:B------:R-:W-:-:S05]  /*f5a0*/  FFMA.FTZ R5, R20, c[0x0][0x23c], -R3 ;  /* 0x00008f0014057a23 */ /* 0x000fca0000010803 */
[----:B------:R2:W-:Y:S01]  /*f5b0*/  MUFU.EX2 R196, R7 ;  /* 0x0000000700c47308 */ /* 0x0005e20000000800 */
[----:B---3--:R-:W-:Y:S02]  /*f5c0*/  FMNMX.FTZ R0, R2, R8, !PT ;  /* 0x0000000802007209 */ /* 0x008fe40007810000 */
[----:B------:R-:W-:-:S05]  /*f5d0*/  LOP3.LUT R2, R4, 0xffff, RZ, 0xc0, !PT ;  /* 0x0000ffff04027812 */ /* 0x000fca00078ec0ff */
[----:B------:R3:W4:Y:S01]  /*f5e0*/  MUFU.EX2 R197, R5 ;  /* 0x0000000500c57308 */ /* 0x0007220000000800 */
[----:B------:R-:W5:Y:S01]  /*f5f0*/  SHFL.BFLY PT, R8, R0, 0x1, 0x1f ;  /* 0x0c201f0000087f89 */ /* 0x000f6200000e0000 */
[----:B--2---:R-:W-:-:S06]  /*f600*/  FFMA.FTZ R7, R19, c[0x0][0x23c], -R16 ;  /* 0x00008f0013077a23 */ /* 0x004fcc0000010810 */
[----:B------:R2:W-:Y:S01]  /*f610*/  MUFU.EX2 R191, R7 ;  /* 0x0000000700bf7308 */ /* 0x0005e20000000800 */
[----:B---3--:R-:W-:Y:S02]  /*f620*/  SHF.R.U32.HI R5, RZ, 0x8, R2 ;  /* 0x00000008ff057819 */ /* 0x008fe40000011602 */
[----:B------:R-:W-:-:S04]  /*f630*/  LOP3.LUT R2, R4, 0xff, RZ, 0xc0, !PT ;  /* 0x000000ff04027812 */ /* 0x000fc800078ec0ff */
[----:B--2---:R-:W-:Y:S01]  /*f640*/  PRMT R7, R2, 0x5410, R5 ;  /* 0x0000541002077816 */ /* 0x004fe20000000005 */
[----:B------:R-:W-:Y:S01]  /*f650*/  FFMA.FTZ R2, R21, c[0x0][0x23c], -R16 ;  /* 0x00008f0015027a23 */ /* 0x000fe20000010810 */
[--C-:B------:R-:W-:Y:S02]  /*f660*/  SHF.R.U32.HI R5, RZ, 0x10, R4.reuse ;  /* 0x00000010ff057819 */ /* 0x100fe40000011604 */
[----:B------:R-:W-:Y:S01]  /*f670*/  SHF.R.U32.HI R4, RZ, 0x18, R4 ;  /* 0x00000018ff047819 */ /* 0x000fe20000011604 */
[----:B------:R2:W-:Y:S01]  /*f680*/  MUFU.EX2 R190, R2 ;  /* 0x0000000200be7308 */ /* 0x0005e20000000800 */
[----:B-1----:R-:W-:-:S04]  /*f690*/  FMNMX.FTZ R229, R6, R9, !PT ;  /* 0x0000000906e57209 */ /* 0x002fc80007810000 */
[C---:B------:R-:W-:Y:S01]  /*f6a0*/  FSETP.NEU.FTZ.AND P1, PT, R229.reuse, -INF , PT ;  /* 0xff800000e500780b */ /* 0x040fe20003f3d000 */
[----:B------:R-:W-:Y:S01]  /*f6b0*/  FMUL.FTZ R17, R229, c[0x0][0x23c] ;  /* 0x00008f00e5117a20 */ /* 0x000fe20000410000 */
[----:B--2---:R-:W-:-:S04]  /*f6c0*/  LOP3.LUT R2, R5, 0xff, RZ, 0xc0, !PT ;  /* 0x000000ff05027812 */ /* 0x004fc800078ec0ff */
[----:B------:R-:W-:Y:S01]  /*f6d0*/  PRMT R6, R2, 0x5410, R4 ;  /* 0x0000541002067816 */ /* 0x000fe20000000004 */
[----:B------:R-:W-:Y:S01]  /*f6e0*/  FFMA.FTZ R2, R29, c[0x0][0x23c], -R16 ;  /* 0x00008f001d027a23 */ /* 0x000fe20000010810 */
[----:B------:R-:W-:-:S03]  /*f6f0*/  FSEL R17, R17, RZ, P1 ;  /* 0x000000ff11117208 */ /* 0x000fc60000800000 */
[----:B------:R1:W-:Y:S01]  /*f700*/  MUFU.EX2 R188, R2 ;  /* 0x0000000200bc7308 */ /* 0x0003e20000000800 */
[----:B-----5:R-:W-:Y:S01]  /*f710*/  FMNMX.FTZ R228, R0, R8, !PT ;  /* 0x0000000800e47209 */ /* 0x020fe20007810000 */
[----:B------:R-:W-:Y:S02]  /*f720*/  FFMA.FTZ R0, R22, c[0x0][0x23c], -R17 ;  /* 0x00008f0016007a23 */ /* 0x000fe40000010811 */
[----:B------:R-:W-:Y:S01]  /*f730*/  FFMA.FTZ R5, R28, c[0x0][0x23c], -R16 ;  /* 0x00008f001c057a23 */ /* 0x000fe20000010810 */
[----:B-1----:R-:W-:-:S05]  /*f740*/  FSEL R2, R230, RZ, P5 ;  /* 0x000000ffe6027208 */ /* 0x002fca0002800000 */
[----:B------:R-:W-:Y:S01]  /*f750*/  FADD.FTZ R21, R135, -R2 ;  /* 0x8000000287157221 */ /* 0x000fe20000010000 */
[----:B------:R-:W-:Y:S01]  /*f760*/  FSEL R2, R229, RZ, P1 ;  /* 0x000000ffe5027208 */ /* 0x000fe20000800000 */
[----:B------:R1:W-:Y:S01]  /*f770*/  MUFU.EX2 R187, R0 ;  /* 0x0000000000bb7308 */ /* 0x0003e20000000800 */
[----:B------:R-:W-:Y:S01]  /*f780*/  FFMA.FTZ R14, R14, c[0x0][0x23c], -R3 ;  /* 0x00008f000e0e7a23 */ /* 0x000fe20000010803 */
[C---:B------:R-:W-:Y:S01]  /*f790*/  FSETP.NEU.FTZ.AND P1, PT, R228.reuse, -INF , PT ;  /* 0xff800000e400780b */ /* 0x040fe20003f3d000 */
[----:B------:R-:W-:Y:S02]  /*f7a0*/  FMUL.FTZ R18, R228, c[0x0][0x23c] ;  /* 0x00008f00e4127a20 */ /* 0x000fe40000410000 */
[----:B------:R-:W-:Y:S01]  /*f7b0*/  FADD.FTZ R20, R134, -R2 ;  /* 0x8000000286147221 */ /* 0x000fe20000010000 */
[----:B------:R-:W-:Y:S01]  /*f7c0*/  FSEL R4, R231, RZ, P4 ;  /* 0x000000ffe7047208 */ /* 0x000fe20002000000 */
[--C-:B------:R-:W-:Y:S01]  /*f7d0*/  FFMA.FTZ R2, R26, c[0x0][0x23c], -R17.reuse ;  /* 0x00008f001a027a23 */ /* 0x100fe20000010811 */
[----:B------:R-:W2:Y:S01]  /*f7e0*/  MUFU.EX2 R189, R5 ;  /* 0x0000000500bd7308 */ /* 0x000ea20000000800 */
[----:B------:R-:W-:Y:S01]  /*f7f0*/  FSEL R18, R18, RZ, P1 ;  /* 0x000000ff12127208 */ /* 0x000fe20000800000 */
[----:B-1----:R-:W-:-:S06]  /*f800*/  FFMA.FTZ R0, R24, c[0x0][0x23c], -R17 ;  /* 0x00008f0018007a23 */ /* 0x002fcc0000010811 */
[----:B------:R-:W1:Y:S01]  /*f810*/  MUFU.EX2 R199, R14 ;  /* 0x0000000e00c77308 */ /* 0x000e620000000800 */
[----:B------:R-:W-:Y:S01]  /*f820*/  FADD.FTZ R12, R136, -R4 ;  /* 0x80000004880c7221 */ /* 0x000fe20000010000 */
[----:B------:R-:W-:-:S06]  /*f830*/  HSET2.LE.AND R10, R132, R240, PT ;  /* 0x000000f0840a7233 */ /* 0x000fcc0003803000 */
[----:B------:R3:W5:Y:S01]  /*f840*/  MUFU.EX2 R186, R0 ;  /* 0x0000000000ba7308 */ /* 0x0007620000000800 */
[----:B------:R-:W-:-:S07]  /*f850*/  FMUL.FTZ R12, R12, c[0x0][0x23c] ;  /* 0x00008f000c0c7a20 */ /* 0x000fce0000410000 */
[----:B------:R1:W-:Y:S01]  /*f860*/  MUFU.EX2 R185, R2 ;  /* 0x0000000200b97308 */ /* 0x0003e20000000800 */
[----:B---3--:R-:W-:Y:S01]  /*f870*/  FSEL R0, R228, RZ, P1 ;  /* 0x000000ffe4007208 */ /* 0x008fe20000800000 */
[----:B-1----:R-:W-:-:S04]  /*f880*/  FFMA.FTZ R2, R27, c[0x0][0x23c], -R17 ;  /* 0x00008f001b027a23 */ /* 0x002fc80000010811 */
[----:B------:R-:W-:Y:S01]  /*f890*/  FADD.FTZ R19, R137, -R0 ;  /* 0x8000000089137221 */ /* 0x000fe20000010000 */
[----:B----4-:R-:W-:Y:S01]  /*f8a0*/  F2FP.PACK_AB R0, R197, R198 ;  /* 0x000000c6c500723e */ /* 0x010fe200000000ff */
[----:B------:R1:W-:Y:S01]  /*f8b0*/  MUFU.EX2 R138, R2 ;  /* 0x00000002008a7308 */ /* 0x0003e20000000800 */
[--C-:B------:R-:W-:Y:S02]  /*f8c0*/  HSET2.LE.AND R11, R33, R240.reuse, PT ;  /* 0x000000f0210b7233 */ /* 0x100fe40003803000 */
[----:B------:R-:W-:Y:S01]  /*f8d0*/  LOP3.LUT R10, R10, R0, RZ, 0xc0, !PT ;  /* 0x000000000a0a7212 */ /* 0x000fe200078ec0ff */
[--C-:B------:R-:W-:Y:S01]  /*f8e0*/  HSET2.LE.AND R4, R7, R240.reuse, PT ;  /* 0x000000f007047233 */ /* 0x100fe20003803000 */
[----:B--2---:R-:W-:Y:S01]  /*f8f0*/  F2FP.PACK_AB R0, R188, R189 ;  /* 0x000000bdbc00723e */ /* 0x004fe200000000ff */
[----:B------:R-:W-:Y:S02]  /*f900*/  HSET2.LE.AND R7, R13, R240, PT ;  /* 0x000000f00d077233 */ /* 0x000fe40003803000 */
[----:B------:R2:W-:Y:S01]  /*f910*/  MUFU.EX2 R26, R12 ;  /* 0x0000000c001a7308 */ /* 0x0005e20000000800 */
[----:B-1----:R-:W-:-:S07]  /*f920*/  FFMA.FTZ R2, R25, c[0x0][0x23c], -R18 ;  /* 0x00008f0019027a23 */ /* 0x002fce0000010812 */
[----:B------:R1:W-:Y:S01]  /*f930*/  MUFU.EX2 R137, R2 ;  /* 0x0000000200897308 */ /* 0x0003e20000000800 */
[----:B------:R-:W-:Y:S01]  /*f940*/  LOP3.LUT R11, R11, R0, RZ, 0xc0, !PT ;  /* 0x000000000b0b7212 */ /* 0x000fe200078ec0ff */
[----:B--2---:R-:W2:Y:S01]  /*f950*/  LDSM.16.MT88.4 R12, [R205+0xa000] ;  /* 0x00a00000cd0c783b */ /* 0x004ea20000004200 */
[--C-:B------:R-:W-:Y:S01]  /*f960*/  HSET2.LE.AND R8, R34, R240.reuse, PT ;  /* 0x000000f022087233 */ /* 0x100fe20003803000 */
[----:B------:R-:W-:Y:S01]  /*f970*/  F2FP.PACK_AB R0, R196, R199 ;  /* 0x000000c7c400723e */ /* 0x000fe200000000ff */
[----:B------:R-:W-:Y:S01]  /*f980*/  HSET2.LE.AND R9, R35, R240, PT ;  /* 0x000000f023097233 */ /* 0x000fe20003803000 */
[----:B-1----:R-:W-:-:S04]  /*f990*/  FFMA.FTZ R2, R30, c[0x0][0x23c], -R18 ;  /* 0x00008f001e027a23 */ /* 0x002fc80000010812 */
[----:B------:R1:W3:Y:S01]  /*f9a0*/  MUFU.EX2 R136, R2 ;  /* 0x0000000200887308 */ /* 0x0002e20000000800 */
[----:B------:R-:W-:Y:S02]  /*f9b0*/  LOP3.LUT R8, R8, R0, RZ, 0xc0, !PT ;  /* 0x0000000008087212 */ /* 0x000fe400078ec0ff */
[----:B------:R-:W-:Y:S01]  /*f9c0*/  F2FP.PACK_AB R0, R190, R191 ;  /* 0x000000bfbe00723e */ /* 0x000fe200000000ff */
[----:B------:R-:W-:Y:S02]  /*f9d0*/  FMUL.FTZ R19, R19, c[0x0][0x23c] ;  /* 0x00008f0013137a20 */ /* 0x000fe40000410000 */
[----:B------:R-:W-:Y:S01]  /*f9e0*/  FMUL.FTZ R21, R21, c[0x0][0x23c] ;  /* 0x00008f0015157a20 */ /* 0x000fe20000410000 */
[----:B------:R-:W-:Y:S01]  /*f9f0*/  LOP3.LUT R9, R9, R0, RZ, 0xc0, !PT ;  /* 0x0000000009097212 */ /* 0x000fe200078ec0ff */
[----:B-1----:R-:W-:-:S04]  /*fa00*/  FFMA.FTZ R2, R31, c[0x0][0x23c], -R18 ;  /* 0x00008f001f027a23 */ /* 0x002fc80000010812 */
[----:B------:R1:W-:Y:S01]  /*fa10*/  MUFU.EX2 R35, R2 ;  /* 0x0000000200237308 */ /* 0x0003e20000000800 */
[----:B------:R-:W-:Y:S01]  /*fa20*/  FMUL.FTZ R20, R20, c[0x0][0x23c] ;  /* 0x00008f0014147a20 */ /* 0x000fe20000410000 */
[----:B-----5:R-:W-:Y:S01]  /*fa30*/  F2FP.PACK_AB R0, R186, R187 ;  /* 0x000000bbba00723e */ /* 0x020fe200000000ff */
[----:B------:R-:W-:-:S03]  /*fa40*/  HSET2.LE.AND R5, R6, R240, PT ;  /* 0x000000f006057233 */ /* 0x000fc60003803000 */
[----:B------:R-:W-:Y:S02]  /*fa50*/  LOP3.LUT R4, R4, R0, RZ, 0xc0, !PT ;  /* 0x0000000004047212 */ /* 0x000fe400078ec0ff */
[----:B------:R-:W-:Y:S01]  /*fa60*/  MUFU.EX2 R25, R21 ;  /* 0x0000001500197308 */ /* 0x000fe20000000800 */
[----:B-1----:R-:W-:-:S07]  /*fa70*/  FFMA.FTZ R2, R32, c[0x0][0x23c], -R18 ;  /* 0x00008f0020027a23 */ /* 0x002fce0000010812 */
[----:B------:R-:W1:Y:S01]  /*fa80*/  MUFU.EX2 R34, R2 ;  /* 0x0000000200227308 */ /* 0x000e620000000800 */
[----:B---3--:R-:W-:Y:S01]  /*fa90*/  F2FP.PACK_AB R0, R136, R137 ;  /* 0x000000898800723e */ /* 0x008fe200000000ff */
[----:B------:R-:W-:-:S06]  /*faa0*/  HSET2.LE.AND R6, R23, R240, PT ;  /* 0x000000f017067233 */ /* 0x000fcc0003803000 */
[----:B------:R-:W3:Y:S01]  /*fab0*/  MUFU.EX2 R24, R20 ;  /* 0x0000001400187308 */ /* 0x000ee20000000800 */
[----:B------:R-:W-:-:S07]  /*fac0*/  LOP3.LUT R5, R5, R0, RZ, 0xc0, !PT ;  /* 0x0000000005057212 */ /* 0x000fce00078ec0ff */
[----:B------:R-:W4:Y:S01]  /*fad0*/  MUFU.EX2 R19, R19 ;  /* 0x0000001300137308 */ /* 0x000f220000000800 */
[----:B------:R-:W-:-:S04]  /*fae0*/  F2FP.PACK_AB R0, R138, R185 ;  /* 0x000000b98a00723e */ /* 0x000fc800000000ff */
[----:B------:R-:W-:Y:S02]  /*faf0*/  LOP3.LUT R6, R6, R0, RZ, 0xc0, !PT ;  /* 0x0000000006067212 */ /* 0x000fe400078ec0ff */
[----:B-1----:R-:W-:Y:S01]  /*fb00*/  F2FP.PACK_AB R0, R34, R35 ;  /* 0x000000232200723e */ /* 0x002fe200000000ff */
        /* <DEDUP_REMOVED lines=17> */
[-C--:B--2---:R-:W-:Y:S08]  /*fc20*/  HMMA.16816.F32 R144, R8, R12.reuse, R144 ;  /* 0x0000000c0890723c */ /* 0x084ff00000001890 */
        /* <DEDUP_REMOVED lines=62> */
[----:B------:R-:W-:Y:S02]  /*10010*/  IMAD.MOV.U32 R175, RZ, RZ, R20 ;  /* 0x000000ffffaf7224 */ /* 0x000fe400078e0014 */
[----:B------:R-:W-:Y:S02]  /*10020*/  IMAD.MOV.U32 R174, RZ, RZ, R21 ;  /* 0x000000ffffae7224 */ /* 0x000fe400078e0015 */
[----:B------:R-:W-:-:S02]  /*10030*/  IMAD.MOV.U32 R173, RZ, RZ, R22 ;  /* 0x000000ffffad7224 */ /* 0x000fc400078e0016 */
[----:B------:R-:W-:Y:S01]  /*10040*/  IMAD.MOV.U32 R172, RZ, RZ, R23 ;  /* 0x000000ffffac7224 */ /* 0x000fe200078e0017 */
[-C--:B-1----:R-:W-:Y:S08]  /*10050*/  HMMA.16816.F32 R56, R4, R12.reuse, R56 ;  /* 0x0000000c0438723c */ /* 0x082ff00000001838 */
[----:B------:R-:W-:Y:S08]  /*10060*/  HMMA.16816.F32 R20, R8, R12, R52 ;  /* 0x0000000c0814723c */ /* 0x000ff00000001834 */
        /* <DEDUP_REMOVED lines=28> */
[-C--:B------:R-:W-:Y:S01]  /*10230*/  FMUL.FTZ R84, R84, R26.reuse ;  /* 0x0000001a54547220 */ /* 0x080fe20000410000 */
[----:B------:R-:W-:Y:S01]  /*10240*/  MOV R30, R23 ;  /* 0x00000017001e7202 */ /* 0x000fe20000000f00 */
[----:B------:R-:W-:-:S02]  /*10250*/  FMUL.FTZ R85, R85, R26 ;  /* 0x0000001a55557220 */ /* 0x000fc40000410000 */
[-C--:B------:R-:W-:Y:S02]  /*10260*/  FMUL.FTZ R86, R86, R25.reuse ;  /* 0x0000001956567220 */ /* 0x080fe40000410000 */
[----:B------:R-:W-:Y:S02]  /*10270*/  FMUL.FTZ R87, R87, R25 ;  /* 0x0000001957577220 */ /* 0x000fe40000410000 */
[-C--:B------:R-:W-:Y:S02]  /*10280*/  FMUL.FTZ R88, R88, R24.reuse ;  /* 0x0000001858587220 */ /* 0x080fe40000410000 */
[----:B------:R-:W-:Y:S02]  /*10290*/  FMUL.FTZ R89, R89, R24 ;  /* 0x0000001859597220 */ /* 0x000fe40000410000 */
[-C--:B------:R-:W-:Y:S02]  /*102a0*/  FMUL.FTZ R90, R90, R19.reuse ;  /* 0x000000135a5a7220 */ /* 0x080fe40000410000 */
        /* <DEDUP_REMOVED lines=9> */
[----:B------:R-:W-:Y:S02]  /*10340*/  IMAD.MOV.U32 R2, RZ, RZ, R22 ;  /* 0x000000ffff027224 */ /* 0x000fe400078e0016 */
[----:B------:R-:W-:Y:S02]  /*10350*/  IMAD.MOV.U32 R0, RZ, RZ, R21 ;  /* 0x000000ffff007224 */ /* 0x000fe400078e0015 */
[----:B------:R-:W-:Y:S02]  /*10360*/  IMAD.MOV.U32 R29, RZ, RZ, R20 ;  /* 0x000000ffff1d7224 */ /* 0x000fe400078e0014 */
[----:B------:R-:W2:Y:S01]  /*10370*/  LDSM.16.MT88.4 R20, [R210+0xb000] ;  /* 0x00b00000d214783b */ /* 0x000ea20000004200 */
[----:B------:R-:W-:Y:S01]  /*10380*/  IMAD.MOV.U32 R159, RZ, RZ, R192 ;  /* 0x000000ffff9f7224 */ /* 0x000fe200078e00c0 */
[----:B------:R-:W-:Y:S01]  /*10390*/  MOV R156, R195 ;  /* 0x000000c3009c7202 */ /* 0x000fe20000000f00 */
[----:B------:R-:W-:Y:S01]  /*103a0*/  IMAD.MOV.U32 R158, RZ, RZ, R193 ;  /* 0x000000ffff9e7224 */ /* 0x000fe200078e00c1 */
[----:B-1----:R-:W-:Y:S01]  /*103b0*/  HMMA.16816.F32 R84, R8, R12, R84 ;  /* 0x0000000c0854723c */ /* 0x002fe20000001854 */
[----:B------:R-:W-:-:S07]  /*103c0*/  IMAD.MOV.U32 R157, RZ, RZ, R194 ;  /* 0x000000ffff9d7224 */ /* 0x000fce00078e00c2 */
[C---:B------:R-:W-:Y:S08]  /*103d0*/  HMMA.16816.F32 R88, R4.reuse, R12, R88 ;  /* 0x0000000c0458723c */ /* 0x040ff00000001858 */
[-C--:B------:R-:W-:Y:S08]  /*103e0*/  HMMA.16816.F32 R92, R4, R14.reuse, R92 ;  /* 0x0000000e045c723c */ /* 0x080ff0000000185c */
[----:B------:R-:W-:Y:S01]  /*103f0*/  HMMA.16816.F32 R192, R8, R14, R96 ;  /* 0x0000000e08c0723c */ /* 0x000fe20000001860 */
[----:B------:R-:W1:Y:S01]  /*10400*/  LDSM.16.MT88.4 R12, [R209+0xb000] ;  /* 0x00b00000d10c783b */ /* 0x000e620000004200 */
[----:B------:R-:W-:-:S02]  /*10410*/  IMAD.MOV.U32 R66, RZ, RZ, R0 ;  /* 0x000000ffff427224 */ /* 0x000fc400078e0000 */
[----:B------:R-:W-:-:S04]  /*10420*/  FFMA.FTZ R0, R202, c[0x0][0x23c], -R3 ;  /* 0x00008f00ca007a23 */ /* 0x000fc80000010803 */
[----:B------:R3:W-:Y:S01]  /*10430*/  MUFU.EX2 R28, R0 ;  /* 0x00000000001c7308 */ /* 0x0007e20000000800 */
[-C--:B------:R-:W-:Y:S02]  /*10440*/  FMUL.FTZ R108, R108, R24.reuse ;  /* 0x000000186c6c7220 */ /* 0x080fe40000410000 */
[----:B------:R-:W-:Y:S02]  /*10450*/  FMUL.FTZ R109, R109, R24 ;  /* 0x000000186d6d7220 */ /* 0x000fe40000410000 */
[----:B------:R-:W-:Y:S02]  /*10460*/  FMUL.FTZ R110, R110, R19 ;  /* 0x000000136e6e7220 */ /* 0x000fe40000410000 */
[----:B---3--:R-:W-:-:S04]  /*10470*/  FFMA.FTZ R0, R203, c[0x0][0x23c], -R3 ;  /* 0x00008f00cb007a23 */ /* 0x008fc80000010803 */
[----:B------:R3:W-:Y:S01]  /*10480*/  MUFU.EX2 R31, R0 ;  /* 0x00000000001f7308 */ /* 0x0007e20000000800 */
[----:B------:R-:W-:Y:S02]  /*10490*/  FMUL.FTZ R111, R111, R19 ;  /* 0x000000136f6f7220 */ /* 0x000fe40000410000 */
[-C--:B------:R-:W-:Y:S02]  /*104a0*/  FMUL.FTZ R112, R112, R26.reuse ;  /* 0x0000001a70707220 */ /* 0x080fe40000410000 */
[----:B------:R-:W-:Y:S02]  /*104b0*/  FMUL.FTZ R113, R113, R26 ;  /* 0x0000001a71717220 */ /* 0x000fe40000410000 */
[-C--:B------:R-:W-:Y:S02]  /*104c0*/  FMUL.FTZ R114, R114, R25.reuse ;  /* 0x0000001972727220 */ /* 0x080fe40000410000 */
[----:B------:R-:W-:Y:S02]  /*104d0*/  FMUL.FTZ R115, R115, R25 ;  /* 0x0000001973737220 */ /* 0x000fe40000410000 */
[----:B---3--:R-:W-:-:S04]  /*104e0*/  FFMA.FTZ R0, R200, c[0x0][0x23c], -R3 ;  /* 0x00008f00c8007a23 */ /* 0x008fc80000010803 */
[----:B------:R3:W-:Y:S01]  /*104f0*/  MUFU.EX2 R32, R0 ;  /* 0x0000000000207308 */ /* 0x0007e20000000800 */
[-C--:B------:R-:W-:Y:S01]  /*10500*/  FMUL.FTZ R104, R104, R24.reuse ;  /* 0x0000001868687220 */ /* 0x080fe20000410000 */
[----:B--2---:R-:W-:Y:S01]  /*10510*/  HMMA.16816.F32 R108, R4, R22, R108 ;  /* 0x00000016046c723c */ /* 0x004fe2000000186c */
[-C--:B------:R-:W-:Y:S02]  /*10520*/  FMUL.FTZ R105, R105, R24.reuse ;  /* 0x0000001869697220 */ /* 0x080fe40000410000 */
[-C--:B------:R-:W-:Y:S02]  /*10530*/  FMUL.FTZ R106, R106, R19.reuse ;  /* 0x000000136a6a7220 */ /* 0x080fe40000410000 */
[----:B------:R-:W-:Y:S02]  /*10540*/  FMUL.FTZ R107, R107, R19 ;  /* 0x000000136b6b7220 */ /* 0x000fe40000410000 */
[----:B------:R-:W-:Y:S02]  /*10550*/  FMUL.FTZ R120, R120, R24 ;  /* 0x0000001878787220 */ /* 0x000fe40000410000 */
[----:B---3--:R-:W-:-:S04]  /*10560*/  FFMA.FTZ R0, R201, c[0x0][0x23c], -R3 ;  /* 0x00008f00c9007a23 */ /* 0x008fc80000010803 */
[----:B------:R2:W3:Y:S01]  /*10570*/  MUFU.EX2 R33, R0 ;  /* 0x0000000000217308 */ /* 0x0004e20000000800 */
[-C--:B------:R-:W-:Y:S01]  /*10580*/  FMUL.FTZ R121, R121, R24.reuse ;  /* 0x0000001879797220 */ /* 0x080fe20000410000 */
[----:B------:R-:W-:Y:S01]  /*10590*/  HMMA.16816.F32 R180, R8, R22, R112 ;  /* 0x0000001608b4723c */ /* 0x000fe20000001870 */
[-C--:B------:R-:W-:Y:S02]  /*105a0*/  FMUL.FTZ R124, R124, R24.reuse ;  /* 0x000000187c7c7220 */ /* 0x080fe40000410000 */
[----:B------:R-:W-:Y:S02]  /*105b0*/  FMUL.FTZ R125, R125, R24 ;  /* 0x000000187d7d7220 */ /* 0x000fe40000410000 */
[-C--:B------:R-:W-:Y:S02]  /*105c0*/  FMUL.FTZ R122, R122, R19.reuse ;  /* 0x000000137a7a7220 */ /* 0x080fe40000410000 */
[-C--:B------:R-:W-:Y:S02]  /*105d0*/  FMUL.FTZ R123, R123, R19.reuse ;  /* 0x000000137b7b7220 */ /* 0x080fe40000410000 */
[----:B------:R-:W-:-:S02]  /*105e0*/  FMUL.FTZ R126, R126, R19 ;  /* 0x000000137e7e7220 */ /* 0x000fc40000410000 */
[----:B------:R-:W-:Y:S02]  /*105f0*/  FMUL.FTZ R127, R127, R19 ;  /* 0x000000137f7f7220 */ /* 0x000fe40000410000 */
[----:B------:R-:W-:Y:S02]  /*10600*/  IMAD.MOV.U32 R67, RZ, RZ, R2 ;  /* 0x000000ffff437224 */ /* 0x000fe400078e0002 */
[----:B--2---:R-:W-:Y:S01]  /*10610*/  FFMA.FTZ R0, R233, c[0x0][0x23c], -R16 ;  /* 0x00008f00e9007a23 */ /* 0x004fe20000010810 */
[----:B------:R-:W-:Y:S01]  /*10620*/  LOP3.LUT R2, R141, UR8, R178, 0x96, !PT ;  /* 0x000000088d027c12 */ /* 0x000fe2000f8e96b2 */
[----:B------:R-:W-:Y:S01]  /*10630*/  HMMA.16816.F32 R104, R4, R20, R104 ;  /* 0x000000140468723c */ /* 0x000fe20000001868 */
[-C--:B------:R-:W-:Y:S01]  /*10640*/  FMUL.FTZ R100, R100, R26.reuse ;  /* 0x0000001a64647220 */ /* 0x080fe20000410000 */
[----:B------:R2:W-:Y:S01]  /*10650*/  MUFU.EX2 R23, R0 ;  /* 0x0000000000177308 */ /* 0x0005e20000000800 */
[----:B------:R-:W-:Y:S02]  /*10660*/  FMUL.FTZ R101, R101, R26 ;  /* 0x0000001a65657220 */ /* 0x000fe40000410000 */
[----:B------:R-:W-:-:S02]  /*10670*/  FMUL.FTZ R102, R102, R25 ;  /* 0x0000001966667220 */ /* 0x000fc40000410000 */
[-C--:B------:R-:W-:Y:S01]  /*10680*/  FMUL.FTZ R103, R103, R25.reuse ;  /* 0x0000001967677220 */ /* 0x080fe20000410000 */
[----:B-1----:R-:W-:Y:S01]  /*10690*/  HMMA.16816.F32 R120, R4, R12, R120 ;  /* 0x0000000c0478723c */ /* 0x002fe20000001878 */
        /* <DEDUP_REMOVED lines=8> */
[----:B------:R-:W-:Y:S02]  /*10720*/  IMAD.MOV.U32 R64, RZ, RZ, R29 ;  /* 0x000000ffff407224 */ /* 0x000fe400078e001d */
[----:B------:R-:W-:Y:S01]  /*10730*/  IMAD.MOV.U32 R50, RZ, RZ, R133 ;  /* 0x000000ffff327224 */ /* 0x000fe200078e0085 */
[----:B------:R-:W-:Y:S01]  /*10740*/  MOV R97, R158 ;  /* 0x0000009e00617202 */ /* 0x000fe20000000f00 */
[----:B--2---:R-:W-:Y:S01]  /*10750*/  FFMA.FTZ R0, R234, c[0x0][0x23c], -R16 ;  /* 0x00008f00ea007a23 */ /* 0x004fe20000010810 */
[----:B------:R-:W-:Y:S01]  /*10760*/  HMMA.16816.F32 R52, R4, R14, R124 ;  /* 0x0000000e0434723c */ /* 0x000fe2000000187c */
[----:B------:R-:W-:Y:S01]  /*10770*/  IMAD.MOV.U32 R80, RZ, RZ, R175 ;  /* 0x000000ffff507224 */ /* 0x000fe200078e00af */
[----:B------:R-:W-:Y:S01]  /*10780*/  LDSM.16.MT88.4 R112, [R210+0xb800] ;  /* 0x00b80000d270783b */ /* 0x000fe20000004200 */
[----:B------:R1:W-:Y:S04]  /*10790*/  MUFU.EX2 R27, R0 ;  /* 0x00000000001b7308 */ /* 0x0003e80000000800 */
[----:B------:R-:W-:Y:S01]  /*107a0*/  IMAD.WIDE.U32 R4, R2, -0x2daee0ad, RZ ;  /* 0xd2511f5302047825 */ /* 0x000fe200078e00ff */
[----:B------:R-:W-:-:S05]  /*107b0*/  LOP3.LUT R2, R139, UR8, R176, 0x96, !PT ;  /* 0x000000088b027c12 */ /* 0x000fca000f8e96b0 */
[----:B------:R-:W-:-:S04]  /*107c0*/  IMAD.WIDE.U32 R2, R2, -0x2daee0ad, RZ ;  /* 0xd2511f5302027825 */ /* 0x000fc800078e00ff */
[----:B-1----:R-:W-:Y:S02]  /*107d0*/  FFMA.FTZ R0, R232, c[0x0][0x23c], -R16 ;  /* 0x00008f00e8007a23 */ /* 0x002fe40000010810 */
[----:B------:R-:W-:Y:S02]  /*107e0*/  IMAD.MOV.U32 R232, RZ, RZ, R65 ;  /* 0x000000ffffe87224 */ /* 0x000fe400078e0041 */
[----:B------:R-:W-:Y:S02]  /*107f0*/  IMAD.MOV.U32 R65, RZ, RZ, R66 ;  /* 0x000000ffff417224 */ /* 0x000fe400078e0042 */
[----:B------:R-:W-:Y:S02]  /*10800*/  IMAD.MOV.U32 R66, RZ, RZ, R67 ;  /* 0x000000ffff427224 */ /* 0x000fe400078e0043 */
[----:B------:R-:W-:Y:S02]  /*10810*/  IMAD.MOV.U32 R67, RZ, RZ, R30 ;  /* 0x000000ffff437224 */ /* 0x000fe400078e001e */
[----:B------:R1:W-:Y:S01]  /*10820*/  MUFU.EX2 R30, R0 ;  /* 0x00000000001e7308 */ /* 0x0003e20000000800 */
[----:B------:R-:W-:-:S02]  /*10830*/  LOP3.LUT R6, R5, UR17, R184, 0x96, !PT ;  /* 0x0000001105067c12 */ /* 0x000fc4000f8e96b8 */
        /* <DEDUP_REMOVED lines=24> */
[----:B----4-:R-:W-:Y:S02]  /*109c0*/  SHF.R.U32.HI R4, RZ, 0x8, R5 ;  /* 0x00000008ff047819 */ /* 0x010fe40000011605 */
        /* <DEDUP_REMOVED lines=11> */
[----:B------:R-:W-:Y:S02]  /*10a80*/  SHF.R.U32.HI R4, RZ, 0x8, R2 ;  /* 0x00000008ff047819 */ /* 0x000fe40000011602 */
[----:B------:R-:W-:Y:S01]  /*10a90*/  SHF.R.U32.HI R2, RZ, 0x18, R0 ;  /* 0x00000018ff027819 */ /* 0x000fe20000011600 */
[----:B------:R4:W-:Y:S01]  /*10aa0*/  MUFU.EX2 R20, R7 ;  /* 0x0000000700147308 */ /* 0x0009e20000000800 */
[----:B------:R-:W-:Y:S02]  /*10ab0*/  SHF.R.U32.HI R8, RZ, 0x18, R6 ;  /* 0x00000018ff087819 */ /* 0x000fe40000011606 */
[----:B-1----:R-:W-:Y:S01]  /*10ac0*/  SHF.R.U32.HI R3, RZ, 0x10, R0 ;  /* 0x00000010ff037819 */ /* 0x002fe20000011600 */
[----:B------:R-:W-:Y:S01]  /*10ad0*/  FFMA.FTZ R6, R140, c[0x0][0x23c], -R18 ;  /* 0x00008f008c067a23 */ /* 0x000fe20000010812 */
[----:B----4-:R-:W-:-:S02]  /*10ae0*/  LOP3.LUT R7, R0, 0xff, RZ, 0xc0, !PT ;  /* 0x000000ff00077812 */ /* 0x010fc400078ec0ff */
[----:B------:R-:W-:Y:S02]  /*10af0*/  LOP3.LUT R0, R3, 0xff, RZ, 0xc0, !PT ;  /* 0x000000ff03007812 */ /* 0x000fe400078ec0ff */
[----:B------:R-:W-:Y:S01]  /*10b00*/  PRMT R7, R7, 0x5410, R4 ;  /* 0x0000541007077816 */ /* 0x000fe20000000004 */
[----:B------:R-:W-:Y:S01]  /*10b10*/  FFMA.FTZ R4, R143, c[0x0][0x23c], -R18 ;  /* 0x00008f008f047a23 */ /* 0x000fe20000010812 */
[----:B------:R-:W-:Y:S01]  /*10b20*/  PRMT R10, R0, 0x5410, R2 ;  /* 0x00005410000a7816 */ /* 0x000fe20000000002 */
[--C-:B------:R-:W-:Y:S01]  /*10b30*/  HSET2.LE.AND R0, R14, R232.reuse, PT ;  /* 0x000000e80e007233 */ /* 0x100fe20003803000 */
[----:B------:R-:W-:Y:S01]  /*10b40*/  IMAD.MOV.U32 R81, RZ, RZ, R174 ;  /* 0x000000ffff517224 */ /* 0x000fe200078e00ae */
[----:B---3--:R-:W-:Y:S01]  /*10b50*/  F2FP.PACK_AB R2, R33, R32 ;  /* 0x000000202102723e */ /* 0x008fe200000000ff */
        /* <DEDUP_REMOVED lines=33> */
[----:B------:R-:W-:Y:S01]  /*10d70*/  MOV R236, R64 ;  /* 0x0000004000ec7202 */ /* 0x000fe20000000f00 */
[----:B------:R-:W-:Y:S01]  /*10d80*/  IMAD.MOV.U32 R238, RZ, RZ, R66 ;  /* 0x000000ffffee7224 */ /* 0x000fe200078e0042 */
[----:B------:R-:W-:Y:S01]  /*10d90*/  LOP3.LUT R126, R0, R2, RZ, 0xc0, !PT ;  /* 0x00000002007e7212 */ /* 0x000fe200078ec0ff */
[----:B------:R-:W-:Y:S01]  /*10da0*/  HSET2.LE.AND R0, R12, R232, PT ;  /* 0x000000e80c007233 */ /* 0x000fe20003803000 */
[----:B------:R-:W-:Y:S01]  /*10db0*/  IMAD.MOV.U32 R239, RZ, RZ, R67 ;  /* 0x000000ffffef7224 */ /* 0x000fe200078e0043 */
[----:B-1----:R-:W1:Y:S01]  /*10dc0*/  LDSM.16.MT88.4 R4, [R209+0xb800] ;  /* 0x00b80000d104783b */ /* 0x002e620000004200 */
[----:B--2---:R-:W-:Y:S01]  /*10dd0*/  F2FP.PACK_AB R2, R3, R9 ;  /* 0x000000090302723e */ /* 0x004fe200000000ff */
[----:B------:R-:W-:-:S03]  /*10de0*/  IMAD.MOV.U32 R67, RZ, RZ, R48 ;  /* 0x000000ffff437224 */ /* 0x000fc600078e0030 */
[----:B------:R-:W-:Y:S01]  /*10df0*/  LOP3.LUT R127, R0, R2, RZ, 0xc0, !PT ;  /* 0x00000002007f7212 */ /* 0x000fe200078ec0ff */
[----:B------:R-:W-:Y:S01]  /*10e00*/  IMAD.MOV.U32 R66, RZ, RZ, R49 ;  /* 0x000000ffff427224 */ /* 0x000fe200078e0031 */
[----:B------:R-:W-:Y:S01]  /*10e10*/  MOV R64, R51 ;  /* 0x0000003300407202 */ /* 0x000fe20000000f00 */
[----:B------:R-:W-:Y:S01]  /*10e20*/  IMAD.MOV.U32 R65, RZ, RZ, R50 ;  /* 0x000000ffff417224 */ /* 0x000fe200078e0032 */
[----:B---3--:R-:W-:Y:S01]  /*10e30*/  HMMA.16816.F32 R144, R128, R156, R144 ;  /* 0x0000009c8090723c */ /* 0x008fe20000001890 */
[----:B------:R-:W-:Y:S01]  /*10e40*/  IMAD.MOV.U32 R202, RZ, RZ, R66 ;  /* 0x000000ffffca7224 */ /* 0x000fe200078e0042 */
[----:B------:R-:W-:Y:S01]  /*10e50*/  MOV R141, R67 ;  /* 0x00000043008d7202 */ /* 0x000fe20000000f00 */
[----:B------:R-:W-:Y:S01]  /*10e60*/  IMAD.MOV.U32 R203, RZ, RZ, R64 ;  /* 0x000000ffffcb7224 */ /* 0x000fe200078e0040 */
[----:B------:R-:W2:Y:S01]  /*10e70*/  LDSM.16.MT88.4 R48, [R210+0xa800] ;  /* 0x00a80000d230783b */ /* 0x000ea20000004200 */
[----:B------:R-:W-:-:S03]  /*10e80*/  IMAD.MOV.U32 R178, RZ, RZ, R65 ;  /* 0x000000ffffb27224 */ /* 0x000fc600078e0041 */
        /* <DEDUP_REMOVED lines=18> */
[C---:B--2---:R-:W-:Y:S03]  /*10fb0*/  HMMA.16816.F32 R40, R124.reuse, R48, R40 ;  /* 0x000000307c28723c */ /* 0x044fe60000001828 */
[----:B------:R-:W-:Y:S02]  /*10fc0*/  FADD.FTZ R10, R190, R4 ;  /* 0x00000004be0a7221 */ /* 0x000fe40000010000 */
[----:B------:R-:W-:Y:S02]  /*10fd0*/  FADD.FTZ R5, R136, R0 ;  /* 0x0000000088057221 */ /* 0x000fe40000010000 */
[----:B------:R-:W-:Y:S01]  /*10fe0*/  FADD.FTZ R4, R198, R12 ;  /* 0x0000000cc6047221 */ /* 0x000fe20000010000 */
[----:B------:R-:W-:Y:S01]  /*10ff0*/  HMMA.16816.F32 R44, R124, R50, R44 ;  /* 0x000000327c2c723c */ /* 0x000fe2000000182c */
[----:B------:R-:W-:-:S02]  /*11000*/  FADD.FTZ R2, R189, R10 ;  /* 0x0000000abd027221 */ /* 0x000fc40000010000 */
        /* <DEDUP_REMOVED lines=46> */
[----:B------:R-:W-:-:S02]  /*112f0*/  IMAD.MOV.U32 R135, RZ, RZ, R230 ;  /* 0x000000ffff877224 */ /* 0x000fc400078e00e6 */
[----:B------:R-:W-:Y:S02]  /*11300*/  IMAD.MOV.U32 R136, RZ, RZ, R231 ;  /* 0x000000ffff887224 */ /* 0x000fe400078e00e7 */
[----:B------:R-:W-:Y:S02]  /*11310*/  IMAD.MOV.U32 R137, RZ, RZ, R228 ;  /* 0x000000ffff897224 */ /* 0x000fe400078e00e4 */
[----:B------:R-:W-:Y:S01]  /*11320*/  IMAD.MOV.U32 R134, RZ, RZ, R229 ;  /* 0x000000ffff867224 */ /* 0x000fe200078e00e5 */
        /* <DEDUP_REMOVED lines=139> */
[----:B------:R-:W-:Y:S11]  /*11be0*/  HMMA.16816.F32 R12, R12, R26, R188 ;  /* 0x0000001a0c0c723c */ /* 0x000ff600000018bc */
[----:B------:R-:W-:Y:S03]  /*11bf0*/  @!UPT UIADD3 URZ, URZ, URZ, URZ ;  /* 0x0000003f3f3ff290 */ /* 0x000fe6000fffe03f */
[----:B--2---:R-:W-:Y:S08]  /*11c00*/  HMMA.16816.F32 R136, R8, R22, R32 ;  /* 0x000000160888723c */ /* 0x004ff00000001820 */
[C---:B------:R-:W-:Y:S08]  /*11c10*/  HMMA.16816.F32 R184, R4.reuse, R20, R184 ;  /* 0x0000001404b8723c */ /* 0x040ff000000018b8 */
[C---:B------:R-:W-:Y:S08]  /*11c20*/  HMMA.16816.F32 R180, R4.reuse, R22, R180 ;  /* 0x0000001604b4723c */ /* 0x040ff000000018b4 */
[C---:B---3--:R-:W-:Y:S08]  /*11c30*/  HMMA.16816.F32 R176, R4.reuse, R16, R176 ;  /* 0x0000001004b0723c */ /* 0x048ff000000018b0 */
[----:B------:R-:W-:Y:S08]  /*11c40*/  HMMA.16816.F32 R140, R4, R18, R140 ;  /* 0x00000012048c723c */ /* 0x000ff0000000188c */
        /* <DEDUP_REMOVED lines=51> */
.L_x_1454:
[----:B------:R-:W-:Y:S05]  /*11f80*/  BSYNC B0 ;  /* 0x0000000000007941 */ /* 0x000fea0003800000 */
.L_x_1453:
[----:B------:R-:W0:Y:S02]  /*11f90*/  LDGDEPBAR ;  /* 0x00000000000079af */ /* 0x000e240000000000 */
.L_x_1452:
[----:B--2-4-:R-:W2:Y:S04]  /*11fa0*/  LDL.LU.64 R4, [R1+0x68] ;  /* 0x0000680001047983 */ /* 0x014ea80000300a00 */
[----:B------:R-:W3:Y:S04]  /*11fb0*/  LDL R3, [R1+0x80] ;  /* 0x0000800001037983 */ /* 0x000ee80000100800 */
[----:B------:R-:W4:Y:S04]  /*11fc0*/  LDL R17, [R1+0x40] ;  /* 0x0000400001117983 */ /* 0x000f280000100800 */
[----:B------:R-:W5:Y:S01]  /*11fd0*/  LDL.LU.64 R10, [R1+0x10] ;  /* 0x00001000010a7983 */ /* 0x000f620000300a00 */
[----:B------:R-:W-:Y:S01]  /*11fe0*/  IADD3 R2, R252, 0x4, RZ ;  /* 0x00000004fc027810 */ /* 0x000fe20007ffe0ff */
[----:B------:R-:W-:-:S02]  /*11ff0*/  IMAD.U32 R0, RZ, RZ, UR31 ;  /* 0x0000001fff007e24 */ /* 0x000fc4000f8e00ff */
[----:B------:R-:W1:Y:S02]  /*12000*/  S2R R16, SR_TID.X ;  /* 0x0000000000107919 */ /* 0x000e640000002100 */
[----:B------:R-:W-:-:S04]  /*12010*/  IMAD.WIDE.U32 R8, R2, -0x326172a9, RZ ;  /* 0xcd9e8d5702087825 */ /* 0x000fc800078e00ff */
[----:B------:R-:W-:Y:S02]  /*12020*/  IMAD.U32 R2, RZ, RZ, UR32 ;  /* 0x00000020ff027e24 */ /* 0x000fe4000f8e00ff */
[----:B-1----:R-:W-:-:S05]  /*12030*/  IMAD.SHL.U32 R16, R16, 0x2, RZ ;  /* 0x0000000210107824 */ /* 0x002fca00078e00ff */
[----:B------:R-:W-:Y:S01]  /*12040*/  LOP3.LUT R16, R16, 0x6, RZ, 0xc0, !PT ;  /* 0x0000000610107812 */ /* 0x000fe200078ec0ff */
[----:B--2---:R-:W-:Y:S02]  /*12050*/  IMAD.MOV.U32 R6, RZ, RZ, R4 ;  /* 0x000000ffff067224 */ /* 0x004fe400078e0004 */
[----:B------:R-:W-:Y:S02]  /*12060*/  IMAD.MOV.U32 R7, RZ, RZ, R5 ;  /* 0x000000ffff077224 */ /* 0x000fe400078e0005 */
[----:B---3--:R-:W-:-:S04]  /*12070*/  IMAD.WIDE.U32 R4, R3, -0x2daee0ad, RZ ;  /* 0xd2511f5303047825 */ /* 0x008fc800078e00ff */
[----:B------:R-:W-:Y:S01]  /*12080*/  IMAD.MOV.U32 R188, RZ, RZ, R6 ;  /* 0x000000ffffbc7224 */ /* 0x000fe200078e0006 */
[----:B------:R-:W-:Y:S01]  /*12090*/  LOP3.LUT R3, R5, UR32, R0, 0x96, !PT ;  /* 0x0000002005037c12 */ /* 0x000fe2000f8e9600 */
[----:B------:R-:W-:Y:S01]  /*120a0*/  IMAD R0, R2, 0x20, R16 ;  /* 0x0000002002007824 */ /* 0x000fe200078e0210 */
[----:B----4-:R-:W-:Y:S01]  /*120b0*/  LOP3.LUT R5, R9, R17, RZ, 0x3c, !PT ;  /* 0x0000001109057212 */ /* 0x010fe200078e3cff */
[----:B-----5:R-:W-:Y:S01]  /*120c0*/  IMAD.MOV.U32 R31, RZ, RZ, R11 ;  /* 0x000000ffff1f7224 */ /* 0x020fe200078e000b */
[----:B------:R-:W-:Y:S01]  /*120d0*/  MOV R30, R10 ;  /* 0x0000000a001e7202 */ /* 0x000fe20000000f00 */
[----:B------:R-:W-:Y:S01]  /*120e0*/  IMAD.MOV.U32 R189, RZ, RZ, R7 ;  /* 0x000000ffffbd7224 */ /* 0x000fe200078e0007 */
[C---:B------:R-:W-:Y:S01]  /*120f0*/  ISETP.GE.AND P2, PT, R0.reuse, R227, PT ;  /* 0x000000e30000720c */ /* 0x040fe20003f46270 */
[----:B------:R-:W-:Y:S01]  /*12100*/  IMAD.WIDE.U32 R10, R5, -0x2daee0ad, RZ ;  /* 0xd2511f53050a7825 */ /* 0x000fe200078e00ff */
[C---:B------:R-:W-:Y:S02]  /*12110*/  IADD3 R2, R0.reuse, 0x1, RZ ;  /* 0x0000000100027810 */ /* 0x040fe40007ffe0ff */
[----:B------:R-:W-:Y:S01]  /*12120*/  ISETP.LT.OR P2, PT, R0, R223, P2 ;  /* 0x000000df0000720c */ /* 0x000fe20001741670 */
[----:B------:R-:W-:Y:S01]  /*12130*/  IMAD.WIDE.U32 R6, R3, -0x326172a9, RZ ;  /* 0xcd9e8d5703067825 */ /* 0x000fe200078e00ff */
[----:B------:R-:W-:-:S02]  /*12140*/  ISETP.GE.AND P5, PT, R2, R227, PT ;  /* 0x000000e30200720c */ /* 0x000fc40003fa6270 */
[----:B------:R-:W-:Y:S02]  /*12150*/  FSEL R16, R132, -INF , !P2 ;  /* 0xff80000084107808 */ /* 0x000fe40005000000 */
[C---:B------:R-:W-:Y:S02]  /*12160*/  ISETP.GE.AND P4, PT, R2.reuse, R226, PT ;  /* 0x000000e20200720c */ /* 0x040fe40003f86270 */
[CC--:B------:R-:W-:Y:S02]  /*12170*/  ISETP.GE.AND P1, PT, R2.reuse, R225.reuse, PT ;  /* 0x000000e10200720c */ /* 0x0c0fe40003f26270 */
[----:B------:R-:W-:Y:S02]  /*12180*/  ISETP.GE.AND P0, PT, R2, R224, PT ;  /* 0x000000e00200720c */ /* 0x000fe40003f06270 */
[C---:B------:R-:W-:Y:S02]  /*12190*/  ISETP.GE.AND P6, PT, R0.reuse, R226, PT ;  /* 0x000000e20000720c */ /* 0x040fe40003fc6270 */
[----:B------:R-:W-:-:S02]  /*121a0*/  ISETP.GE.AND P3, PT, R0, R225, PT ;  /* 0x000000e10000720c */ /* 0x000fc40003f66270 */
[----:B------:R-:W-:Y:S02]  /*121b0*/  ISETP.GE.AND P2, PT, R0, R224, PT ;  /* 0x000000e00000720c */ /* 0x000fe40003f46270 */
[C---:B------:R-:W-:Y:S02]  /*121c0*/  ISETP.LT.OR P5, PT, R2.reuse, R223, P5 ;  /* 0x000000df0200720c */ /* 0x040fe40002fa1670 */
[C---:B------:R-:W-:Y:S02]  /*121d0*/  ISETP.LT.OR P4, PT, R2.reuse, R222, P4 ;  /* 0x000000de0200720c */ /* 0x040fe40002781670 */
[C---:B------:R-:W-:Y:S02]  /*121e0*/  ISETP.LT.OR P1, PT, R2.reuse, R221, P1 ;  /* 0x000000dd0200720c */ /* 0x040fe40000f21670 */
[----:B------:R-:W-:Y:S02]  /*121f0*/  ISETP.LT.OR P0, PT, R2, R220, P0 ;  /* 0x000000dc0200720c */ /* 0x000fe40000701670 */
        /* <DEDUP_REMOVED lines=11> */
[----:B------:R-:W-:Y:S02]  /*122b0*/  ISETP.GE.AND P5, PT, R2, R224, PT ;  /* 0x000000e00200720c */ /* 0x000fe40003fa6270 */
[----:B------:R-:W-:-:S02]  /*122c0*/  LOP3.LUT R11, R11, UR15, R4, 0x96, !PT ;  /* 0x0000000f0b0b7c12 */ /* 0x000fc4000f8e9604 */
[C---:B------:R-:W-:Y:S02]  /*122d0*/  ISETP.LT.OR P6, PT, R2.reuse, R223, P6 ;  /* 0x000000df0200720c */ /* 0x040fe400037c1670 */
[C---:B------:R-:W-:Y:S02]  /*122e0*/  ISETP.LT.OR P3, PT, R2.reuse, R222, P3 ;  /* 0x000000de0200720c */ /* 0x040fe40001f61670 */
[C---:B------:R-:W-:Y:S02]  /*122f0*/  ISETP.LT.OR P2, PT, R2.reuse, R221, P2 ;  /* 0x000000dd0200720c */ /* 0x040fe40001741670 */
[----:B------:R-:W-:Y:S02]  /*12300*/  ISETP.LT.OR P5, PT, R2, R220, P5 ;  /* 0x000000dc0200720c */ /* 0x000fe40002fa1670 */
[C---:B------:R-:W-:Y:S02]  /*12310*/  IADD3 R2, R0.reuse, 0x10, RZ ;  /* 0x0000001000027810 */ /* 0x040fe40007ffe0ff */
[----:B------:R-:W-:-:S02]  /*12320*/  IADD3 R4, R0, 0x11, RZ ;  /* 0x0000001100047810 */ /* 0x000fc40007ffe0ff */
[----:B------:R-:W-:Y:S02]  /*12330*/  IADD3 R3, R0, 0x9, RZ ;  /* 0x0000000900037810 */ /* 0x000fe40007ffe0ff */
[----:B------:R-:W-:Y:S02]  /*12340*/  FSEL R29, R187, -INF , !P0 ;  /* 0xff800000bb1d7808 */ /* 0x000fe40004000000 */
[----:B------:R-:W-:Y:S02]  /*12350*/  FSEL R22, R138, -INF , !P3 ;  /* 0xff8000008a167808 */ /* 0x000fe40005800000 */
[----:B------:R-:W-:Y:S02]  /*12360*/  FSEL R25, R185, -INF , !P1 ;  /* 0xff800000b9197808 */ /* 0x000fe40004800000 */
[-C--:B------:R-:W-:Y:S02]  /*12370*/  ISETP.GE.AND P0, PT, R2, R227.reuse, PT ;  /* 0x000000e30200720c */ /* 0x080fe40003f06270 */
[----:B------:R-:W-:-:S02]  /*12380*/  ISETP.GE.AND P3, PT, R4, R227, PT ;  /* 0x000000e30400720c */ /* 0x000fc40003f66270 */
[C---:B------:R-:W-:Y:S02]  /*12390*/  ISETP.GE.AND P1, PT, R3.reuse, R226, PT ;  /* 0x000000e20300720c */ /* 0x040fe40003f26270 */
[-C--:B------:R-:W-:Y:S02]  /*123a0*/  ISETP.LT.OR P0, PT, R2, R223.reuse, P0 ;  /* 0x000000df0200720c */ /* 0x080fe40000701670 */
[----:B------:R-:W-:Y:S02]  /*123b0*/  ISETP.LT.OR P3, PT, R4, R223, P3 ;  /* 0x000000df0400720c */ /* 0x000fe40001f61670 */
[----:B------:R-:W-:Y:S02]  /*123c0*/  ISETP.LT.OR P1, PT, R3, R222, P1 ;  /* 0x000000de0300720c */ /* 0x000fe40000f21670 */
[----:B------:R-:W-:Y:S02]  /*123d0*/  FSEL R18, R136, -INF , !P6 ;  /* 0xff80000088127808 */ /* 0x000fe40007000000 */
[----:B------:R-:W-:-:S02]  /*123e0*/  ISETP.GE.AND P6, PT, R2, R226, PT ;  /* 0x000000e20200720c */ /* 0x000fc40003fc6270 */
[----:B------:R-:W-:Y:S02]  /*123f0*/  FSEL R234, R32, -INF , !P0 ;  /* 0xff80000020ea7808 */ /* 0x000fe40004000000 */
[----:B------:R-:W-:Y:S02]  /*12400*/  FSEL R233, R33, -INF , !P3 ;  /* 0xff80000021e97808 */ /* 0x000fe40005800000 */
[----:B------:R-:W-:Y:S02]  /*12410*/  FSEL R24, R139, -INF , !P1 ;  /* 0xff8000008b187808 */ /* 0x000fe40004800000 */
[CC--:B------:R-:W-:Y:S02]  /*12420*/  ISETP.GE.AND P0, PT, R2.reuse, R225.reuse, PT ;  /* 0x000000e10200720c */ /* 0x0c0fe40003f06270 */
[----:B------:R-:W-:Y:S02]  /*12430*/  ISETP.GE.AND P3, PT, R2, R224, PT ;  /* 0x000000e00200720c */ /* 0x000fe40003f66270 */
[----:B------:R-:W-:-:S02]  /*12440*/  ISETP.GE.AND P1, PT, R3, R225, PT ;  /* 0x000000e10300720c */ /* 0x000fc40003f26270 */
[C---:B------:R-:W-:Y:S02]  /*12450*/  ISETP.LT.OR P6, PT, R2.reuse, R222, P6 ;  /* 0x000000de0200720c */ /* 0x040fe400037c1670 */
[----:B------:R-:W-:Y:S02]  /*12460*/  FSEL R21, R135, -INF , !P4 ;  /* 0xff80000087157808 */ /* 0x000fe40006000000 */
[C---:B------:R-:W-:Y:S02]  /*12470*/  ISETP.LT.OR P0, PT, R2.reuse, R221, P0 ;  /* 0x000000dd0200720c */ /* 0x040fe40000701670 */
[----:B------:R-:W-:Y:S02]  /*12480*/  ISETP.LT.OR P3, PT, R2, R220, P3 ;  /* 0x000000dc0200720c */ /* 0x000fe40001f61670 */
[----:B------:R-:W-:Y:S02]  /*12490*/  ISETP.GE.AND P4, PT, R3, R227, PT ;  /* 0x000000e30300720c */ /* 0x000fe40003f86270 */
[----:B------:R-:W-:-:S02]  /*124a0*/  FSEL R242, R34, -INF , !P6 ;  /* 0xff80000022f27808 */ /* 0x000fc40007000000 */
[C---:B------:R-:W-:Y:S02]  /*124b0*/  ISETP.LT.OR P1, PT, R3.reuse, R221, P1 ;  /* 0x000000dd0300720c */ /* 0x040fe40000f21670 */
[----:B------:R-:W-:Y:S02]  /*124c0*/  IADD3 R2, R0, 0x18, RZ ;  /* 0x0000001800027810 */ /* 0x000fe40007ffe0ff */
[----:B------:R-:W-:Y:S02]  /*124d0*/  ISETP.GE.AND P6, PT, R4, R226, PT ;  /* 0x000000e20400720c */ /* 0x000fe40003fc6270 */
[----:B------:R-:W-:Y:S02]  /*124e0*/  IADD3 R0, R0, 0x19, RZ ;  /* 0x0000001900007810 */ /* 0x000fe40007ffe0ff */
[----:B------:R-:W-:Y:S02]  /*124f0*/  ISETP.LT.OR P4, PT, R3, R223, P4 ;  /* 0x000000df0300720c */ /* 0x000fe40002781670 */
[----:B------:R-:W-:Y:S01]  /*12500*/  FSEL R26, R180, -INF , !P2 ;  /* 0xff800000b41a7808 */ /* 0x000fe20005000000 */
[----:B------:R-:W-:Y:S01]  /*12510*/  IMAD.MOV.U32 R180, RZ, RZ, R250 ;  /* 0x000000ffffb47224 */ /* 0x000fe200078e00fa */
[----:B------:R-:W-:-:S02]  /*12520*/  FSEL R27, R181, -INF , !P1 ;  /* 0xff800000b51b7808 */ /* 0x000fc40004800000 */
[----:B------:R-:W-:Y:S01]  /*12530*/  FSEL R243, R176, -INF , !P0 ;  /* 0xff800000b0f37808 */ /* 0x000fe20004000000 */
[----:B------:R-:W-:Y:S01]  /*12540*/  IMAD.MOV.U32 R176, RZ, RZ, R232 ;  /* 0x000000ffffb07224 */ /* 0x000fe200078e00e8 */
[C---:B------:R-:W-:Y:S02]  /*12550*/  ISETP.LT.OR P6, PT, R4.reuse, R222, P6 ;  /* 0x000000de0400720c */ /* 0x040fe400037c1670 */
[----:B------:R-:W-:Y:S02]  /*12560*/  ISETP.GE.AND P2, PT, R4, R225, PT ;  /* 0x000000e10400720c */ /* 0x000fe40003f46270 */
[----:B------:R-:W-:Y:S02]  /*12570*/  ISETP.GE.AND P0, PT, R2, R226, PT ;  /* 0x000000e20200720c */ /* 0x000fe40003f06270 */
[----:B------:R-:W-:Y:S02]  /*12580*/  ISETP.GE.AND P1, PT, R0, R227, PT ;  /* 0x000000e30000720c */ /* 0x000fe40003f26270 */
[----:B------:R-:W-:-:S02]  /*12590*/  FSEL R20, R137, -INF , !P4 ;  /* 0xff80000089147808 */ /* 0x000fc40006000000 */
[----:B------:R-:W-:Y:S02]  /*125a0*/  ISETP.GE.AND P4, PT, R3, R224, PT ;  /* 0x000000e00300720c */ /* 0x000fe40003f86270 */
[----:B------:R-:W-:Y:S02]  /*125b0*/  FSEL R241, R35, -INF , !P6 ;  /* 0xff80000023f17808 */ /* 0x000fe40007000000 */
[----:B------:R-:W-:Y:S02]  /*125c0*/  ISETP.LT.OR P2, PT, R4, R221, P2 ;  /* 0x000000dd0400720c */ /* 0x000fe40001741670 */
[----:B------:R-:W-:Y:S02]  /*125d0*/  ISETP.LT.OR P0, PT, R2, R222, P0 ;  /* 0x000000de0200720c */ /* 0x000fe40000701670 */
[----:B------:R-:W-:Y:S02]  /*125e0*/  ISETP.LT.OR P1, PT, R0, R223, P1 ;  /* 0x000000df0000720c */ /* 0x000fe40000f21670 */
[----:B------:R-:W-:-:S02]  /*125f0*/  ISETP.GE.AND P6, PT, R2, R227, PT ;  /* 0x000000e30200720c */ /* 0x000fc40003fc6270 */
[----:B------:R-:W-:Y:S01]  /*12600*/  ISETP.LT.OR P4, PT, R3, R220, P4 ;  /* 0x000000dc0300720c */ /* 0x000fe20002781670 */
[----:B------:R-:W-:Y:S01]  /*12610*/  IMAD R3, R252, -0x326172a9, RZ ;  /* 0xcd9e8d57fc037824 */ /* 0x000fe200078e02ff */
[----:B------:R-:W-:Y:S02]  /*12620*/  FSEL R244, R177, -INF , !P2 ;  /* 0xff800000b1f47808 */ /* 0x000fe40005000000 */
[----:B------:R-:W-:Y:S02]  /*12630*/  FSEL R238, R14, -INF , !P0 ;  /* 0xff8000000eee7808 */ /* 0x000fe40004000000 */
[----:B------:R-:W-:Y:S02]  /*12640*/  FSEL R199, R13, -INF , !P1 ;  /* 0xff8000000dc77808 */ /* 0x000fe40004800000 */
[----:B------:R-:W-:Y:S02]  /*12650*/  ISETP.LT.OR P6, PT, R2, R223, P6 ;  /* 0x000000df0200720c */ /* 0x000fe400037c1670 */
[----:B------:R-:W-:-:S02]  /*12660*/  ISETP.GE.AND P2, PT, R4, R224, PT ;  /* 0x000000e00400720c */ /* 0x000fc40003f46270 */
[C---:B------:R-:W-:Y:S02]  /*12670*/  ISETP.GE.AND P0, PT, R2.reuse, R225, PT ;  /* 0x000000e10200720c */ /* 0x040fe40003f06270 */
[----:B------:R-:W-:Y:S02]  /*12680*/  ISETP.GE.AND P1, PT, R2, R224, PT ;  /* 0x000000e00200720c */ /* 0x000fe40003f26270 */
[----:B------:R-:W-:Y:S02]  /*12690*/  FSEL R200, R12, -INF , !P6 ;  /* 0xff8000000cc87808 */ /* 0x000fe40007000000 */
[-C--:B------:R-:W-:Y:S02]  /*126a0*/  ISETP.LT.OR P2, PT, R4, R220.reuse, P2 ;  /* 0x000000dc0400720c */ /* 0x080fe40001741670 */
[C---:B------:R-:W-:Y:S02]  /*126b0*/  ISETP.LT.OR P0, PT, R2.reuse, R221, P0 ;  /* 0x000000dd0200720c */ /* 0x040fe40000701670 */
[----:B------:R-:W-:-:S02]  /*126c0*/  ISETP.LT.OR P1, PT, R2, R220, P1 ;  /* 0x000000dc0200720c */ /* 0x000fc40000f21670 */
[----:B------:R-:W-:Y:S02]  /*126d0*/  ISETP.GE.AND P6, PT, R0, R226, PT ;  /* 0x000000e20000720c */ /* 0x000fe40003fc6270 */
[----:B------:R-:W-:Y:S02]  /*126e0*/  LOP3.LUT R2, R7, UR16, R3, 0x96, !PT ;  /* 0x0000001007027c12 */ /* 0x000fe4000f8e9603 */
[----:B------:R-:W-:Y:S02]  /*126f0*/  LOP3.LUT R4, R31, UR14, R6, 0x96, !PT ;  /* 0x0000000e1f047c12 */ /* 0x000fe4000f8e9606 */
[----:B------:R-:W-:Y:S01]  /*12700*/  LOP3.LUT R5, R7, UR16, R8, 0x96, !PT ;  /* 0x0000001007057c12 */ /* 0x000fe2000f8e9608 */
[----:B------:R-:W-:Y:S01]  /*12710*/  IMAD.WIDE.U32 R2, R2, -0x2daee0ad, RZ ;  /* 0xd2511f5302027825 */ /* 0x000fe200078e00ff */
[----:B------:R-:W-:Y:S02]  /*12720*/  ISETP.LT.OR P6, PT, R0, R222, P6 ;  /* 0x000000de0000720c */ /* 0x000fe400037c1670 */
[----:B------:R-:W-:Y:S01]  /*12730*/  FSEL R140, R140, -INF , !P0 ;  /* 0xff8000008c8c7808 */ /* 0x000fe20004000000 */
[----:B------:R-:W-:Y:S01]  /*12740*/  IMAD.WIDE.U32 R12, R4, -0x2daee0ad, RZ ;  /* 0xd2511f53040c7825 */ /* 0x000fe200078e00ff */
[----:B------:R-:W-:-:S02]  /*12750*/  FSEL R235, R15, -INF , !P6 ;  /* 0xff8000000feb7808 */ /* 0x000fc40007000000 */
[C---:B------:R-:W-:Y:S01]  /*12760*/  ISETP.GE.AND P6, PT, R0.reuse, R225, PT ;  /* 0x000000e10000720c */ /* 0x040fe20003fc6270 */
[----:B------:R-:W-:Y:S01]  /*12770*/  IMAD.WIDE.U32 R8, R5, -0x2daee0ad, RZ ;  /* 0xd2511f5305087825 */ /* 0x000fe200078e00ff */
[C---:B------:R-:W-:Y:S02]  /*12780*/  ISETP.GE.AND P0, PT, R0.reuse, R224, PT ;  /* 0x000000e00000720c */ /* 0x040fe40003f06270 */
[----:B------:R-:W-:Y:S01]  /*12790*/  LOP3.LUT R3, R3, UR13, R188, 0x96, !PT ;  /* 0x0000000d03037c12 */ /* 0x000fe2000f8e96bc */
[----:B------:R-:W-:Y:S01]  /*127a0*/  IMAD.WIDE.U32 R4, R11, -0x326172a9, RZ ;  /* 0xcd9e8d570b047825 */ /* 0x000fe200078e00ff */
[----:B------:R-:W-:Y:S02]  /*127b0*/  LOP3.LUT R14, R13, UR11, R2, 0x96, !PT ;  /* 0x0000000b0d0e7c12 */ /* 0x000fe4000f8e9602 */
[C---:B------:R-:W-:Y:S01]  /*127c0*/  ISETP.LT.OR P6, PT, R0.reuse, R221, P6 ;  /* 0x000000dd0000720c */ /* 0x040fe200037c1670 */
[----:B------:R-:W-:Y:S01]  /*127d0*/  IMAD.WIDE.U32 R2, R3, -0x326172a9, RZ ;  /* 0xcd9e8d5703027825 */ /* 0x000fe200078e00ff */
[----:B------:R-:W-:-:S02]  /*127e0*/  ISETP.LT.OR P0, PT, R0, R220, P0 ;  /* 0x000000dc0000720c */ /* 0x000fc40000701670 */
[----:B------:R-:W-:Y:S01]  /*127f0*/  LOP3.LUT R10, R9, UR13, R10, 0x96, !PT ;  /* 0x0000000d090a7c12 */ /* 0x000fe2000f8e960a */
[----:B------:R-:W-:Y:S01]  /*12800*/  IMAD.WIDE.U32 R14, R14, -0x326172a9, RZ ;  /* 0xcd9e8d570e0e7825 */ /* 0x000fe200078e00ff */
[----:B------:R-:W-:Y:S02]  /*12810*/  FMNMX.FTZ R0, R231, R16, !PT ;  /* 0x00000010e7007209 */ /* 0x000fe40007810000 */
[----:B------:R-:W-:Y:S01]  /*12820*/  LOP3.LUT R6, R5, UR14, R6, 0x96, !PT ;  /* 0x0000000e05067c12 */ /* 0x000fe2000f8e9606 */
[----:B------:R-:W-:Y:S01]  /*12830*/  IMAD.WIDE.U32 R10, R10, -0x326172a9, RZ ;  /* 0xcd9e8d570a0a7825 */ /* 0x000fe200078e00ff */
[----:B------:R-:W-:Y:S02]  /*12840*/  FMNMX.FTZ R0, R17, R0, !PT ;  /* 0x0000000011007209 */ /* 0x000fe40007810000 */
[----:B------:R-:W-:Y:S02]  /*12850*/  LOP3.LUT R5, R3, UR12, R30, 0x96, !PT ;  /* 0x0000000c03057c12 */ /* 0x000fe4000f8e961e */
[----:B------:R-:W-:Y:S01]  /*12860*/  LOP3.LUT R7, R15, UR10, R2, 0x96, !PT ;  /* 0x0000000a0f077c12 */ /* 0x000fe2000f8e9602 */
[----:B------:R-:W-:Y:S01]  /*12870*/  IMAD.WIDE.U32 R2, R6, -0x2daee0ad, RZ ;  /* 0xd2511f5306027825 */ /* 0x000fe200078e00ff */
[----:B------:R-:W-:-:S02]  /*12880*/  FMNMX.FTZ R0, R18, R0, !PT ;  /* 0x0000000012007209 */ /* 0x000fc40007810000 */
[----:B------:R-:W-:Y:S01]  /*12890*/  LOP3.LUT R9, R11, UR12, R4, 0x96, !PT ;  /* 0x0000000c0b097c12 */ /* 0x000fe2000f8e9604 */
[----:B------:R-:W-:Y:S01]  /*128a0*/  IMAD.WIDE.U32 R4, R5, -0x2daee0ad, RZ ;  /* 0xd2511f5305047825 */ /* 0x000fe200078e00ff */
[----:B------:R-:W-:Y:S02]  /*128b0*/  FMNMX.FTZ R0, R20, R0, !PT ;  /* 0x0000000014007209 */ /* 0x000fe40007810000 */
[----:B------:R-:W-:Y:S01]  /*128c0*/  LOP3.LUT R6, R3, UR11, R8, 0x96, !PT ;  /* 0x0000000b03067c12 */ /* 0x000fe2000f8e9608 */
[----:B------:R-:W-:Y:S01]  /*128d0*/  IMAD.WIDE.U32 R186, R7, -0x2daee0ad, RZ ;  /* 0xd2511f5307ba7825 */ /* 0x000fe200078e00ff */
[----:B------:R-:W-:Y:S02]  /*128e0*/  FMNMX.FTZ R0, R234, R0, !PT ;  /* 0x00000000ea007209 */ /* 0x000fe40007810000 */
[----:B------:R-:W-:Y:S01]  /*128f0*/  FMNMX.FTZ R3, R230, R19, !PT ;  /* 0x00000013e6037209 */ /* 0x000fe20007810000 */
[----:B------:R-:W-:Y:S01]  /*12900*/  IMAD.WIDE.U32 R8, R9, -0x2daee0ad, RZ ;  /* 0xd2511f5309087825 */ /* 0x000fe200078e00ff */
[----:B------:R-:W-:-:S02]  /*12910*/  LOP3.LUT R5, R5, UR9, R12, 0x96, !PT ;  /* 0x0000000905057c12 */ /* 0x000fc4000f8e960c */
[----:B------:R-:W-:Y:S01]  /*12920*/  LOP3.LUT R11, R187, UR7, R4, 0x96, !PT ;  /* 0x00000007bb0b7c12 */ /* 0x000fe2000f8e9604 */
[----:B------:R-:W-:Y:S01]  /*12930*/  IMAD.WIDE.U32 R6, R6, -0x326172a9, RZ ;  /* 0xcd9e8d5706067825 */ /* 0x000fe200078e00ff */
[----:B------:R-:W-:Y:S02]  /*12940*/  LOP3.LUT R13, R9, UR9, R2, 0x96, !PT ;  /* 0x00000009090d7c12 */ /* 0x000fe4000f8e9602 */
[----:B------:R-:W-:Y:S01]  /*12950*/  FMNMX.FTZ R0, R233, R0, !PT ;  /* 0x00000000e9007209 */ /* 0x000fe20007810000 */
[----:B------:R-:W-:Y:S01]  /*12960*/  IMAD.WIDE.U32 R4, R5, -0x326172a9, RZ ;  /* 0xcd9e8d5705047825 */ /* 0x000fe200078e00ff */
        /* <DEDUP_REMOVED lines=8> */
[----:B------:R-:W-:Y:S01]  /*129f0*/  LOP3.LUT R246, R5, UR8, R14, 0x96, !PT ;  /* 0x0000000805f67c12 */ /* 0x000fe2000f8e960e */
[----:B------:R-:W1:Y:S01]  /*12a00*/  SHFL.BFLY PT, R12, R136, 0x2, 0x1f ;  /* 0x0c401f00880c7f89 */ /* 0x000e6200000e0000 */
[----:B------:R-:W-:Y:S01]  /*12a10*/  LOP3.LUT R0, R3, UR18, R4, 0x96, !PT ;  /* 0x0000001203007c12 */ /* 0x000fe2000f8e9604 */
[----:B------:R-:W-:Y:S01]  /*12a20*/  IMAD.WIDE.U32 R4, R13, -0x326172a9, RZ ;  /* 0xcd9e8d570d047825 */ /* 0x000fe200078e00ff */
[----:B------:R-:W-:-:S02]  /*12a30*/  LOP3.LUT R9, R2, 0xffff, RZ, 0xc0, !PT ;  /* 0x0000ffff02097812 */ /* 0x000fc400078ec0ff */
[----:B------:R-:W-:Y:S02]  /*12a40*/  LOP3.LUT R11, R2, 0xff, RZ, 0xc0, !PT ;  /* 0x000000ff020b7812 */ /* 0x000fe400078ec0ff */
[--C-:B------:R-:W-:Y:S02]  /*12a50*/  SHF.R.U32.HI R3, RZ, 0x10, R2.reuse ;  /* 0x00000010ff037819 */ /* 0x100fe40000011602 */
[----:B------:R-:W-:Y:S02]  /*12a60*/  SHF.R.U32.HI R10, RZ, 0x18, R2 ;  /* 0x00000018ff0a7819 */ /* 0x000fe40000011602 */
[----:B------:R-:W-:Y:S02]  /*12a70*/  LOP3.LUT R2, R139, UR7, R8, 0x96, !PT ;  /* 0x000000078b027c12 */ /* 0x000fe4000f8e9608 */
[----:B------:R-:W-:Y:S02]  /*12a80*/  FMNMX.FTZ R7, R242, R7, !PT ;  /* 0x00000007f2077209 */ /* 0x000fe40007810000 */
[----:B------:R-:W-:-:S02]  /*12a90*/  LOP3.LUT R245, R5, UR8, R6, 0x96, !PT ;  /* 0x0000000805f57c12 */ /* 0x000fc4000f8e9606 */
[----:B------:R-:W-:Y:S01]  /*12aa0*/  LOP3.LUT R8, R3, 0xff, RZ, 0xc0, !PT ;  /* 0x000000ff03087812 */ /* 0x000fe200078ec0ff */
[----:B------:R-:W-:Y:S01]  /*12ab0*/  IMAD.WIDE.U32 R2, R2, -0x326172a9, RZ ;  /* 0xcd9e8d5702027825 */ /* 0x000fe200078e00ff */
[----:B------:R-:W-:Y:S02]  /*12ac0*/  FMNMX.FTZ R5, R241, R7, !PT ;  /* 0x00000007f1057209 */ /* 0x000fe40007810000 */
[----:B------:R-:W-:Y:S02]  /*12ad0*/  SHF.R.U32.HI R9, RZ, 0x8, R9 ;  /* 0x00000008ff097819 */ /* 0x000fe40000011609 */
[----:B------:R-:W-:Y:S02]  /*12ae0*/  FMNMX.FTZ R5, R238, R5, !PT ;  /* 0x00000005ee057209 */ /* 0x000fe40007810000 */
[----:B------:R-:W-:Y:S02]  /*12af0*/  PRMT R35, R8, 0x5410, R10 ;  /* 0x0000541008237816 */ /* 0x000fe4000000000a */
[----:B------:R-:W-:-:S02]  /*12b00*/  FMNMX.FTZ R6, R229, R23, !PT ;  /* 0x00000017e5067209 */ /* 0x000fc40007810000 */
[----:B------:R-:W-:Y:S02]  /*12b10*/  PRMT R34, R11, 0x5410, R9 ;  /* 0x000054100b227816 */ /* 0x000fe40000000009 */
[----:B------:R-:W-:Y:S02]  /*12b20*/  LOP3.LUT R4, R3, UR18, R4, 0x96, !PT ;  /* 0x0000001203047c12 */ /* 0x000fe4000f8e9604 */
[C---:B------:R-:W-:Y:S02]  /*12b30*/  LOP3.LUT R10, R2.reuse, 0xffff, RZ, 0xc0, !PT ;  /* 0x0000ffff020a7812 */ /* 0x040fe400078ec0ff */
[----:B------:R-:W-:Y:S02]  /*12b40*/  LOP3.LUT R11, R2, 0xff, RZ, 0xc0, !PT ;  /* 0x000000ff020b7812 */ /* 0x000fe400078ec0ff */
[--C-:B------:R-:W-:Y:S02]  /*12b50*/  SHF.R.U32.HI R13, RZ, 0x10, R2.reuse ;  /* 0x00000010ff0d7819 */ /* 0x100fe40000011602 */
[----:B------:R-:W-:-:S02]  /*12b60*/  SHF.R.U32.HI R14, RZ, 0x18, R2 ;  /* 0x00000018ff0e7819 */ /* 0x000fc40000011602 */
[C---:B------:R-:W-:Y:S02]  /*12b70*/  LOP3.LUT R3, R0.reuse, 0xffff, RZ, 0xc0, !PT ;  /* 0x0000ffff00037812 */ /* 0x040fe400078ec0ff */
[----:B------:R-:W-:Y:S02]  /*12b80*/  FMNMX.FTZ R2, R235, R5, !PT ;  /* 0x00000005eb027209 */ /* 0x000fe40007810000 */
[----:B------:R-:W-:Y:S02]  /*12b90*/  FMNMX.FTZ R5, R25, R6, !PT ;  /* 0x0000000619057209 */ /* 0x000fe40007810000 */
[----:B------:R-:W-:Y:S01]  /*12ba0*/  LOP3.LUT R6, R0, 0xff, RZ, 0xc0, !PT ;  /* 0x000000ff00067812 */ /* 0x000fe200078ec0ff */
[----:B------:R-:W2:Y:S01]  /*12bb0*/  SHFL.BFLY PT, R7, R2, 0x2, 0x1f ;  /* 0x0c401f0002077f89 */ /* 0x000ea200000e0000 */
[----:B------:R-:W-:Y:S02]  /*12bc0*/  SHF.R.U32.HI R3, RZ, 0x8, R3 ;  /* 0x00000008ff037819 */ /* 0x000fe40000011603 */
[----:B------:R-:W-:-:S02]  /*12bd0*/  FMNMX.FTZ R5, R26, R5, !PT ;  /* 0x000000051a057209 */ /* 0x000fc40007810000 */
[----:B------:R-:W-:Y:S02]  /*12be0*/  PRMT R33, R6, 0x5410, R3 ;  /* 0x0000541006217816 */ /* 0x000fe40000000003 */
[--C-:B------:R-:W-:Y:S02]  /*12bf0*/  SHF.R.U32.HI R3, RZ, 0x10, R0.reuse ;  /* 0x00000010ff037819 */ /* 0x100fe40000011600 */
[----:B------:R-:W-:Y:S02]  /*12c00*/  FMNMX.FTZ R6, R27, R5, !PT ;  /* 0x000000051b067209 */ /* 0x000fe40007810000 */
[----:B------:R-:W-:Y:S02]  /*12c10*/  SHF.R.U32.HI R5, RZ, 0x18, R0 ;  /* 0x00000018ff057819 */ /* 0x000fe40000011600 */
[----:B------:R-:W-:Y:S02]  /*12c20*/  LOP3.LUT R0, R3, 0xff, RZ, 0xc0, !PT ;  /* 0x000000ff03007812 */ /* 0x000fe400078ec0ff */
[----:B------:R-:W-:-:S02]  /*12c30*/  FMNMX.FTZ R3, R243, R6, !PT ;  /* 0x00000006f3037209 */ /* 0x000fc40007810000 */
[----:B------:R-:W-:Y:S02]  /*12c40*/  PRMT R32, R0, 0x5410, R5 ;  /* 0x0000541000207816 */ /* 0x000fe40000000005 */
[----:B------:R-:W-:Y:S02]  /*12c50*/  FMNMX.FTZ R0, R244, R3, !PT ;  /* 0x00000003f4007209 */ /* 0x000fe40007810000 */
[----:B------:R-:W-:Y:S02]  /*12c60*/  FSEL R132, R141, -INF , !P6 ;  /* 0xff8000008d847808 */ /* 0x000fe40007000000 */
[----:B------:R-:W-:Y:S02]  /*12c70*/  FMNMX.FTZ R0, R140, R0, !PT ;  /* 0x000000008c007209 */ /* 0x000fe40007810000 */
[----:B------:R-:W-:Y:S02]  /*12c80*/  FMNMX.FTZ R3, R228, R28, !PT ;  /* 0x0000001ce4037209 */ /* 0x000fe40007810000 */
[----:B-1----:R-:W-:-:S02]  /*12c90*/  FMNMX.FTZ R136, R136, R12, !PT ;  /* 0x0000000c88887209 */ /* 0x002fc40007810000 */
[----:B------:R-:W-:Y:S02]  /*12ca0*/  FMNMX.FTZ R5, R132, R0, !PT ;  /* 0x0000000084057209 */ /* 0x000fe40007810000 */
[----:B------:R-:W-:Y:S01]  /*12cb0*/  FSEL R6, R182, -INF , !P5 ;  /* 0xff800000b6067808 */ /* 0x000fe20006800000 */
[----:B------:R-:W1:Y:S01]  /*12cc0*/  SHFL.BFLY PT, R8, R136, 0x1, 0x1f ;  /* 0x0c201f0088087f89 */ /* 0x000e6200000e0000 */
[----:B------:R-:W-:Y:S02]  /*12cd0*/  FMNMX.FTZ R3, R29, R3, !PT ;  /* 0x000000031d037209 */ /* 0x000fe40007810000 */
[----:B--2---:R-:W-:Y:S01]  /*12ce0*/  FMNMX.FTZ R2, R2, R7, !PT ;  /* 0x0000000702027209 */ /* 0x004fe20007810000 */
[----:B------:R-:W2:Y:S01]  /*12cf0*/  SHFL.BFLY PT, R9, R5, 0x2, 0x1f ;  /* 0x0c401f0005097f89 */ /* 0x000ea200000e0000 */
[----:B------:R-:W-:Y:S02]  /*12d00*/  FSEL R7, R183, -INF , !P4 ;  /* 0xff800000b7077808 */ /* 0x000fe40006000000 */
[----:B------:R-:W-:Y:S01]  /*12d10*/  FMNMX.FTZ R0, R6, R3, !PT ;  /* 0x0000000306007209 */ /* 0x000fe20007810000 */
[----:B------:R-:W3:Y:S01]  /*12d20*/  SHFL.BFLY PT, R135, R2, 0x1, 0x1f ;  /* 0x0c201f0002877f89 */ /* 0x000ee200000e0000 */
        /* <DEDUP_REMOVED lines=8> */
[----:B-1----:R-:W-:Y:S02]  /*12db0*/  FMNMX.FTZ R136, R136, R8, !PT ;  /* 0x0000000888887209 */ /* 0x002fe40007810000 */
[----:B------:R-:W-:Y:S02]  /*12dc0*/  FMNMX.FTZ R3, R189, R3, !PT ;  /* 0x00000003bd037209 */ /* 0x000fe40007810000 */
[----:B--2---:R-:W-:Y:S01]  /*12dd0*/  FMNMX.FTZ R5, R5, R9, !PT ;  /* 0x0000000905057209 */ /* 0x004fe20007810000 */
[C---:B------:R-:W-:Y:S01]  /*12de0*/  FMUL.FTZ R8, R136.reuse, c[0x0][0x23c] ;  /* 0x00008f0088087a20 */ /* 0x040fe20000410000 */
[----:B------:R-:W-:Y:S01]  /*12df0*/  FSETP.NEU.FTZ.AND P3, PT, R136, -INF , PT ;  /* 0xff8000008800780b */ /* 0x000fe20003f7d000 */
[----:B------:R-:W1:Y:S01]  /*12e00*/  SHFL.BFLY PT, R9, R3, 0x2, 0x1f ;  /* 0x0c401f0003097f89 */ /* 0x000e6200000e0000 */
[----:B---3--:R-:W-:-:S02]  /*12e10*/  FMNMX.FTZ R135, R2, R135, !PT ;  /* 0x0000008702877209 */ /* 0x008fc40007810000 */
[----:B------:R-:W-:Y:S01]  /*12e20*/  FSEL R0, R8, RZ, P3 ;  /* 0x000000ff08007208 */ /* 0x000fe20001800000 */
[----:B------:R-:W2:Y:S01]  /*12e30*/  SHFL.BFLY PT, R134, R5, 0x1, 0x1f ;  /* 0x0c201f0005867f89 */ /* 0x000ea200000e0000 */
[C---:B------:R-:W-:Y:S01]  /*12e40*/  FSETP.NEU.FTZ.AND P2, PT, R135.reuse, -INF , PT ;  /* 0xff8000008700780b */ /* 0x040fe20003f5d000 */
[----:B------:R-:W-:Y:S02]  /*12e50*/  FMUL.FTZ R12, R135, c[0x0][0x23c] ;  /* 0x00008f00870c7a20 */ /* 0x000fe40000410000 */
[--C-:B------:R-:W-:Y:S02]  /*12e60*/  FFMA.FTZ R2, R18, c[0x0][0x23c], -R0.reuse ;  /* 0x00008f0012027a23 */ /* 0x100fe40000010800 */
[--C-:B------:R-:W-:Y:S01]  /*12e70*/  FFMA.FTZ R8, R17, c[0x0][0x23c], -R0.reuse ;  /* 0x00008f0011087a23 */ /* 0x100fe20000010800 */
[----:B------:R-:W-:Y:S01]  /*12e80*/  FSEL R12, R12, RZ, P2 ;  /* 0x000000ff0c0c7208 */ /* 0x000fe20001000000 */
[----:B------:R3:W-:Y:S01]  /*12e90*/  MUFU.EX2 R237, R2 ;  /* 0x0000000200ed7308 */ /* 0x0007e20000000800 */
[----:B------:R-:W-:-:S07]  /*12ea0*/  FFMA.FTZ R16, R16, c[0x0][0x23c], -R0 ;  /* 0x00008f0010107a23 */ /* 0x000fce0000010800 */
[----:B------:R4:W-:Y:S01]  /*12eb0*/  MUFU.EX2 R236, R8 ;  /* 0x0000000800ec7308 */ /* 0x0009e20000000800 */
[----:B-1----:R-:W-:Y:S01]  /*12ec0*/  FMNMX.FTZ R3, R9, R3, !PT ;  /* 0x0000000309037209 */ /* 0x002fe20007810000 */
[----:B------:R-:W-:Y:S01]  /*12ed0*/  HSET2.LE.AND R9, R32, R176, PT ;  /* 0x000000b020097233 */ /* 0x000fe20003803000 */
[----:B---3--:R-:W-:-:S03]  /*12ee0*/  FFMA.FTZ R2, R20, c[0x0][0x23c], -R0 ;  /* 0x00008f0014027a23 */ /* 0x008fc60000010800 */
[----:B------:R-:W1:Y:S01]  /*12ef0*/  SHFL.BFLY PT, R137, R3, 0x1, 0x1f ;  /* 0x0c201f0003897f89 */ /* 0x000e6200000e0000 */
[----:B--2---:R-:W-:Y:S01]  /*12f00*/  FMNMX.FTZ R134, R5, R134, !PT ;  /* 0x0000008605867209 */ /* 0x004fe20007810000 */
[--C-:B------:R-:W-:Y:S01]  /*12f10*/  FFMA.FTZ R5, R22, c[0x0][0x23c], -R12.reuse ;  /* 0x00008f0016057a23 */ /* 0x100fe2000001080c */
[----:B------:R2:W-:Y:S02]  /*12f20*/  MUFU.EX2 R239, R2 ;  /* 0x0000000200ef7308 */ /* 0x0005e40000000800 */
[----:B------:R-:W-:Y:S01]  /*12f30*/  FSETP.NEU.FTZ.AND P1, PT, R134, -INF , PT ;  /* 0xff8000008600780b */ /* 0x000fe20003f3d000 */
[----:B----4-:R-:W-:-:S05]  /*12f40*/  FFMA.FTZ R8, R19, c[0x0][0x23c], -R12 ;  /* 0x00008f0013087a23 */ /* 0x010fca000001080c */
[----:B------:R-:W-:Y:S01]  /*12f50*/  MUFU.EX2 R232, R8 ;  /* 0x0000000800e87308 */ /* 0x000fe20000000800 */
[----:B--2---:R-:W-:-:S07]  /*12f60*/  SHF.R.U32.HI R2, RZ, 0x8, R10 ;  /* 0x00000008ff027819 */ /* 0x004fce000001160a */
[----:B------:R2:W-:Y:S01]  /*12f70*/  MUFU.EX2 R201, R5 ;  /* 0x0000000500c97308 */ /* 0x0005e20000000800 */
[--C-:B------:R-:W-:Y:S01]  /*12f80*/  HSET2.LE.AND R10, R34, R176.reuse, PT ;  /* 0x000000b0220a7233 */ /* 0x100fe20003803000 */
[----:B------:R-:W-:Y:S01]  /*12f90*/  PRMT R31, R11, 0x5410, R2 ;  /* 0x000054100b1f7816 */ /* 0x000fe20000000002 */
[----:B------:R-:W-:Y:S01]  /*12fa0*/  FFMA.FTZ R2, R21, c[0x0][0x23c], -R12 ;  /* 0x00008f0015027a23 */ /* 0x000fe2000001080c */
[----:B-1----:R-:W-:Y:S01]  /*12fb0*/  FMNMX.FTZ R137, R3, R137, !PT ;  /* 0x0000008903897209 */ /* 0x002fe20007810000 */
[----:B------:R-:W-:Y:S01]  /*12fc0*/  HSET2.LE.AND R11, R35, R176, PT ;  /* 0x000000b0230b7233 */ /* 0x000fe20003803000 */
[----:B------:R-:W-:Y:S02]  /*12fd0*/  SHF.R.U32.HI R3, RZ, 0x10, R4 ;  /* 0x00000010ff037819 */ /* 0x000fe40000011604 */
[----:B------:R1:W-:Y:S01]  /*12fe0*/  MUFU.EX2 R203, R2 ;  /* 0x0000000200cb7308 */ /* 0x0003e20000000800 */
[----:B------:R-:W-:Y:S02]  /*12ff0*/  FSETP.NEU.FTZ.AND P0, PT, R137, -INF , PT ;  /* 0xff8000008900780b */ /* 0x000fe40003f1d000 */
[----:B--2---:R-:W-:-:S05]  /*13000*/  LOP3.LUT R5, R4, 0xff, RZ, 0xc0, !PT ;  /* 0x000000ff04057812 */ /* 0x004fca00078ec0ff */
[----:B------:R-:W-:Y:S01]  /*13010*/  MUFU.EX2 R240, R16 ;  /* 0x0000001000f07308 */ /* 0x000fe20000000800 */
[----:B-1----:R-:W-:Y:S01]  /*13020*/  LOP3.LUT R2, R13, 0xff, RZ, 0xc0, !PT ;  /* 0x000000ff0d027812 */ /* 0x002fe200078ec0ff */
[----:B------:R-:W-:-:S03]  /*13030*/  FMUL.FTZ R13, R134, c[0x0][0x23c] ;  /* 0x00008f00860d7a20 */ /* 0x000fc60000410000 */
[----:B------:R-:W-:Y:S01]  /*13040*/  PRMT R30, R2, 0x5410, R14 ;  /* 0x00005410021e7816 */ /* 0x000fe2000000000e */
[----:B------:R-:W-:Y:S01]  /*13050*/  FFMA.FTZ R2, R24, c[0x0][0x23c], -R12 ;  /* 0x00008f0018027a23 */ /* 0x000fe2000001080c */
[----:B------:R-:W-:Y:S01]  /*13060*/  FSEL R13, R13, RZ, P1 ;  /* 0x000000ff0d0d7208 */ /* 0x000fe20000800000 */
[----:B------:R-:W-:Y:S02]  /*13070*/  FMUL.FTZ R14, R137, c[0x0][0x23c] ;  /* 0x00008f00890e7a20 */ /* 0x000fe40000410000 */
[----:B------:R1:W-:Y:S03]  /*13080*/  MUFU.EX2 R202, R2 ;  /* 0x0000000200ca7308 */ /* 0x0003e60000000800 */
[----:B------:R-:W-:-:S05]  /*13090*/  FSEL R14, R14, RZ, P0 ;  /* 0x000000ff0e0e7208 */ /* 0x000fca0000000000 */
[--C-:B------:R-:W-:Y:S02]  /*130a0*/  FFMA.FTZ R6, R6, c[0x0][0x23c], -R14.reuse ;  /* 0x00008f0006067a23 */ /* 0x100fe4000001080e */
[----:B------:R-:W-:Y:S02]  /*130b0*/  FFMA.FTZ R7, R7, c[0x0][0x23c], -R14 ;  /* 0x00008f0007077a23 */ /* 0x000fe4000001080e */
[----:B------:R-:W-:Y:S01]  /*130c0*/  MUFU.EX2 R184, R6 ;  /* 0x0000000600b87308 */ /* 0x000fe20000000800 */
[----:B-1----:R-:W-:Y:S02]  /*130d0*/  LOP3.LUT R2, R4, 0xffff, RZ, 0xc0, !PT ;  /* 0x0000ffff04027812 */ /* 0x002fe400078ec0ff */
[----:B------:R-:W-:Y:S02]  /*130e0*/  SHF.R.U32.HI R4, RZ, 0x18, R4 ;  /* 0x00000018ff047819 */ /* 0x000fe40000011604 */
[----:B------:R-:W-:Y:S01]  /*130f0*/  SHF.R.U32.HI R8, RZ, 0x8, R2 ;  /* 0x00000008ff087819 */ /* 0x000fe20000011602 */
[----:B------:R-:W-:-:S02]  /*13100*/  FFMA.FTZ R2, R23, c[0x0][0x23c], -R13 ;  /* 0x00008f0017027a23 */ /* 0x000fc4000001080d */
[----:B------:R-:W-:Y:S01]  /*13110*/  MUFU.EX2 R139, R7 ;  /* 0x00000007008b7308 */ /* 0x000fe20000000800 */
[----:B------:R-:W-:Y:S01]  /*13120*/  PRMT R16, R5, 0x5410, R8 ;  /* 0x0000541005107816 */ /* 0x000fe20000000008 */
[----:B------:R-:W-:Y:S02]  /*13130*/  HSET2.LE.AND R8, R33, R176, PT ;  /* 0x000000b021087233 */ /* 0x000fe40003803000 */
[----:B------:R-:W-:Y:S04]  /*13140*/  LDSM.16.MT88.4 R32, [R210+0xb000] ;  /* 0x00b00000d220783b */ /* 0x000fe80000004200 */
[----:B------:R1:W-:Y:S02]  /*13150*/  MUFU.EX2 R198, R2 ;  /* 0x0000000200c67308 */ /* 0x0003e40000000800 */
[----:B-1----:R-:W-:-:S06]  /*13160*/  FFMA.FTZ R2, R25, c[0x0][0x23c], -R13 ;  /* 0x00008f0019027a23 */ /* 0x002fcc000001080d */
[----:B------:R1:W2:Y:S02]  /*13170*/  MUFU.EX2 R197, R2 ;  /* 0x0000000200c57308 */ /* 0x0002a40000000800 */
[----:B-1----:R-:W-:Y:S01]  /*13180*/  LOP3.LUT R2, R3, 0xff, RZ, 0xc0, !PT ;  /* 0x000000ff03027812 */ /* 0x002fe200078ec0ff */
[----:B------:R-:W-:-:S03]  /*13190*/  FFMA.FTZ R3, R26, c[0x0][0x23c], -R13 ;  /* 0x00008f001a037a23 */ /* 0x000fc6000001080d */
[----:B------:R-:W-:Y:S01]  /*131a0*/  PRMT R24, R2, 0x5410, R4 ;  /* 0x0000541002187816 */ /* 0x000fe20000000004 */
[----:B------:R-:W-:Y:S01]  /*131b0*/  FFMA.FTZ R2, R27, c[0x0][0x23c], -R13 ;  /* 0x00008f001b027a23 */ /* 0x000fe2000001080d */
[----:B------:R1:W-:Y:S01]  /*131c0*/  MUFU.EX2 R191, R3 ;  /* 0x0000000300bf7308 */ /* 0x0003e20000000800 */
[----:B------:R-:W-:-:S05]  /*131d0*/  FSEL R4, R136, RZ, P3 ;  /* 0x000000ff88047208 */ /* 0x000fca0001800000 */
[----:B------:R-:W-:Y:S01]  /*131e0*/  FADD.FTZ R5, R231, -R4 ;  /* 0x80000004e7057221 */ /* 0x000fe20000010000 */
[----:B------:R-:W-:Y:S01]  /*131f0*/  FSEL R4, R134, RZ, P1 ;  /* 0x000000ff86047208 */ /* 0x000fe20000800000 */
[----:B------:R3:W-:Y:S02]  /*13200*/  MUFU.EX2 R196, R2 ;  /* 0x0000000200c47308 */ /* 0x0007e40000000800 */
[----:B------:R-:W-:Y:S02]  /*13210*/  FMUL.FTZ R5, R5, c[0x0][0x23c] ;  /* 0x00008f0005057a20 */ /* 0x000fe40000410000 */
[----:B------:R-:W-:Y:S01]  /*13220*/  FADD.FTZ R4, R229, -R4 ;  /* 0x80000004e5047221 */ /* 0x000fe20000010000 */
[----:B-1----:R-:W-:-:S03]  /*13230*/  FSEL R3, R135, RZ, P2 ;  /* 0x000000ff87037208 */ /* 0x002fc60001000000 */
[----:B------:R-:W-:Y:S01]  /*13240*/  FMUL.FTZ R21, R4, c[0x0][0x23c] ;  /* 0x00008f0004157a20 */ /* 0x000fe20000410000 */
[----:B------:R-:W1:Y:S01]  /*13250*/  MUFU.EX2 R23, R5 ;  /* 0x0000000500177308 */ /* 0x000e620000000800 */
[----:B------:R-:W-:Y:S01]  /*13260*/  FADD.FTZ R15, R230, -R3 ;  /* 0x80000003e60f7221 */ /* 0x000fe20000010000 */
[----:B------:R-:W-:Y:S01]  /*13270*/  FSEL R3, R137, RZ, P0 ;  /* 0x000000ff89037208 */ /* 0x000fe20000000000 */
[----:B---3--:R-:W-:Y:S02]  /*13280*/  FFMA.FTZ R2, R28, c[0x0][0x23c], -R14 ;  /* 0x00008f001c027a23 */ /* 0x008fe4000001080e */
[----:B------:R-:W-:-:S03]  /*13290*/  FMUL.FTZ R15, R15, c[0x0][0x23c] ;  /* 0x00008f000f0f7a20 */ /* 0x000fc60000410000 */
[----:B------:R-:W3:Y:S01]  /*132a0*/  MUFU.EX2 R21, R21 ;  /* 0x0000001500157308 */ /* 0x000ee20000000800 */
[----:B------:R-:W-:Y:S01]  /*132b0*/  FADD.FTZ R20, R228, -R3 ;  /* 0x80000003e4147221 */ /* 0x000fe20000010000 */
[----:B--2---:R-:W-:-:S03]  /*132c0*/  F2FP.PACK_AB R3, R197, R198 ;  /* 0x000000c6c503723e */ /* 0x004fc600000000ff */
[----:B------:R-:W-:Y:S02]  /*132d0*/  FMUL.FTZ R20, R20, c[0x0][0x23c] ;  /* 0x00008f0014147a20 */ /* 0x000fe40000410000 */
[-C--:B-1----:R-:W-:Y:S01]  /*132e0*/  FMUL.FTZ R144, R144, R23.reuse ;  /* 0x0000001790907220 */ /* 0x082fe20000410000 */
[----:B------:R1:W-:Y:S01]  /*132f0*/  MUFU.EX2 R188, R2 ;  /* 0x0000000200bc7308 */ /* 0x0003e20000000800 */
[-C--:B------:R-:W-:Y:S02]  /*13300*/  FMUL.FTZ R145, R145, R23.reuse ;  /* 0x0000001791917220 */ /* 0x080fe40000410000 */
[-C--:B------:R-:W-:Y:S02]  /*13310*/  FMUL.FTZ R156, R156, R23.reuse ;  /* 0x000000179c9c7220 */ /* 0x080fe40000410000 */
[-C--:B------:R-:W-:Y:S02]  /*13320*/  FMUL.FTZ R157, R157, R23.reuse ;  /* 0x000000179d9d7220 */ /* 0x080fe40000410000 */
[----:B------:R-:W-:Y:S01]  /*13330*/  FMUL.FTZ R160, R160, R23 ;  /* 0x00000017a0a07220 */ /* 0x000fe20000410000 */
[----:B------:R-:W2:Y:S01]  /*13340*/  MUFU.EX2 R22, R15 ;  /* 0x0000000f00167308 */ /* 0x000ea20000000800 */
[----:B---3--:R-:W-:-:S02]  /*13350*/  FMUL.FTZ R148, R148, R21 ;  /* 0x0000001594947220 */ /* 0x008fc40000410000 */
[-C--:B------:R-:W-:Y:S02]  /*13360*/  FMUL.FTZ R149, R149, R21.reuse ;  /* 0x0000001595957220 */ /* 0x080fe40000410000 */
[-C--:B------:R-:W-:Y:S02]  /*13370*/  FMUL.FTZ R152, R152, R21.reuse ;  /* 0x0000001598987220 */ /* 0x080fe40000410000 */
[----:B------:R-:W-:Y:S01]  /*13380*/  FMUL.FTZ R153, R153, R21 ;  /* 0x0000001599997220 */ /* 0x000fe20000410000 */
[----:B------:R-:W3:Y:S01]  /*13390*/  MUFU.EX2 R20, R20 ;  /* 0x0000001400147308 */ /* 0x000ee20000000800 */
[----:B-1----:R-:W-:Y:S02]  /*133a0*/  FFMA.FTZ R2, R29, c[0x0][0x23c], -R14 ;  /* 0x00008f001d027a23 */ /* 0x002fe4000001080e */
[----:B------:R-:W-:Y:S02]  /*133b0*/  FMUL.FTZ R161, R161, R23 ;  /* 0x00000017a1a17220 */ /* 0x000fe40000410000 */
[----:B------:R-:W-:-:S02]  /*133c0*/  FMUL.FTZ R164, R164, R21 ;  /* 0x00000015a4a47220 */ /* 0x000fc40000410000 */
[----:B------:R-:W-:Y:S01]  /*133d0*/  FMUL.FTZ R165, R165, R21 ;  /* 0x00000015a5a57220 */ /* 0x000fe20000410000 */
[----:B------:R1:W4:Y:S01]  /*133e0*/  MUFU.EX2 R185, R2 ;  /* 0x0000000200b97308 */ /* 0x0003220000000800 */
[-C--:B--2---:R-:W-:Y:S02]  /*133f0*/  FMUL.FTZ R146, R146, R22.reuse ;  /* 0x0000001692927220 */ /* 0x084fe40000410000 */
[-C--:B------:R-:W-:Y:S02]  /*13400*/  FMUL.FTZ R147, R147, R22.reuse ;  /* 0x0000001693937220 */ /* 0x080fe40000410000 */
[-C--:B------:R-:W-:Y:S02]  /*13410*/  FMUL.FTZ R158, R158, R22.reuse ;  /* 0x000000169e9e7220 */ /* 0x080fe40000410000 */
[----:B------:R-:W-:Y:S02]  /*13420*/  FMUL.FTZ R159, R159, R22 ;  /* 0x000000169f9f7220 */ /* 0x000fe40000410000 */
[----:B---3--:R-:W-:-:S02]  /*13430*/  FMUL.FTZ R150, R150, R20 ;  /* 0x0000001496967220 */ /* 0x008fc40000410000 */
[-C--:B------:R-:W-:Y:S02]  /*13440*/  FMUL.FTZ R151, R151, R20.reuse ;  /* 0x0000001497977220 */ /* 0x080fe40000410000 */
[-C--:B------:R-:W-:Y:S02]  /*13450*/  FMUL.FTZ R154, R154, R20.reuse ;  /* 0x000000149a9a7220 */ /* 0x080fe40000410000 */
[----:B------:R-:W-:Y:S01]  /*13460*/  FMUL.FTZ R155, R155, R20 ;  /* 0x000000149b9b7220 */ /* 0x000fe20000410000 */
[----:B-1----:R-:W-:Y:S01]  /*13470*/  F2FP.PACK_AB R2, R239, R237 ;  /* 0x000000edef02723e */ /* 0x002fe200000000ff */
[-C--:B------:R-:W-:Y:S02]  /*13480*/  FMUL.FTZ R162, R162, R22.reuse ;  /* 0x00000016a2a27220 */ /* 0x080fe40000410000 */
[----:B------:R-:W-:Y:S01]  /*13490*/  FMUL.FTZ R163, R163, R22 ;  /* 0x00000016a3a37220 */ /* 0x000fe20000410000 */
[----:B------:R-:W-:Y:S01]  /*134a0*/  LOP3.LUT R10, R10, R2, RZ, 0xc0, !PT ;  /* 0x000000020a0a7212 */ /* 0x000fe200078ec0ff */
[-C--:B------:R-:W-:Y:S01]  /*134b0*/  FMUL.FTZ R166, R166, R20.reuse ;  /* 0x00000014a6a67220 */ /* 0x080fe20000410000 */
[----:B------:R-:W-:Y:S01]  /*134c0*/  F2FP.PACK_AB R2, R202, R201 ;  /* 0x000000c9ca02723e */ /* 0x000fe200000000ff */
[----:B------:R-:W-:-:S02]  /*134d0*/  FMUL.FTZ R167, R167, R20 ;  /* 0x00000014a7a77220 */ /* 0x000fc40000410000 */
[-C--:B------:R-:W-:Y:S01]  /*134e0*/  FMUL.FTZ R168, R168, R21.reuse ;  /* 0x00000015a8a87220 */ /* 0x080fe20000410000 */
[----:B------:R-:W-:Y:S01]  /*134f0*/  LOP3.LUT R11, R11, R2, RZ, 0xc0, !PT ;  /* 0x000000020b0b7212 */ /* 0x000fe200078ec0ff */
[----:B------:R-:W-:Y:S01]  /*13500*/  FMUL.FTZ R169, R169, R21 ;  /* 0x00000015a9a97220 */ /* 0x000fe20000410000 */
[----:B------:R-:W-:Y:S01]  /*13510*/  F2FP.PACK_AB R2, R236, R240 ;  /* 0x000000f0ec02723e */ /* 0x000fe200000000ff */
[-C--:B------:R-:W-:Y:S02]  /*13520*/  FMUL.FTZ R170, R170, R20.reuse ;  /* 0x00000014aaaa7220 */ /* 0x080fe40000410000 */
[----:B------:R-:W-:Y:S01]  /*13530*/  FMUL.FTZ R171, R171, R20 ;  /* 0x00000014abab7220 */ /* 0x000fe20000410000 */
[----:B------:R-:W-:Y:S01]  /*13540*/  LOP3.LUT R8, R8, R2, RZ, 0xc0, !PT ;  /* 0x0000000208087212 */ /* 0x000fe200078ec0ff */
[-C--:B------:R-:W-:Y:S01]  /*13550*/  FMUL.FTZ R172, R172, R23.reuse ;  /* 0x00000017acac7220 */ /* 0x080fe20000410000 */
[----:B------:R-:W-:Y:S01]  /*13560*/  F2FP.PACK_AB R2, R203, R232 ;  /* 0x000000e8cb02723e */ /* 0x000fe200000000ff */
[----:B------:R-:W-:-:S02]  /*13570*/  FMUL.FTZ R173, R173, R23 ;  /* 0x00000017adad7220 */ /* 0x000fc40000410000 */
[----:B------:R-:W-:Y:S01]  /*13580*/  FMUL.FTZ R174, R174, R22 ;  /* 0x00000016aeae7220 */ /* 0x000fe20000410000 */
[----:B------:R-:W-:Y:S01]  /*13590*/  LOP3.LUT R9, R9, R2, RZ, 0xc0, !PT ;  /* 0x0000000209097212 */ /* 0x000fe200078ec0ff */
[--C-:B------:R-:W-:Y:S01]  /*135a0*/  HSET2.LE.AND R2, R16, R176.reuse, PT ;  /* 0x000000b010027233 */ /* 0x100fe20003803000 */
[----:B------:R-:W-:Y:S01]  /*135b0*/  FMUL.FTZ R175, R175, R22 ;  /* 0x00000016afaf7220 */ /* 0x000fe20000410000 */
[----:B------:R-:W1:Y:S01]  /*135c0*/  LDSM.16.MT88.4 R16, [R205+0xa000] ;  /* 0x00a00000cd10783b */ /* 0x000e620000004200 */
[----:B------:R-:W-:Y:S02]  /*135d0*/  FMUL.FTZ R36, R36, R23 ;  /* 0x0000001724247220 */ /* 0x000fe40000410000 */
[----:B------:R-:W-:Y:S01]  /*135e0*/  LOP3.LUT R4, R2, R3, RZ, 0xc0, !PT ;  /* 0x0000000302047212 */ /* 0x000fe200078ec0ff */
[----:B------:R-:W-:Y:S01]  /*135f0*/  HSET2.LE.AND R2, R24, R176, PT ;  /* 0x000000b018027233 */ /* 0x000fe20003803000 */
[----:B----4-:R-:W-:Y:S01]  /*13600*/  F2FP.PACK_AB R3, R185, R188 ;  /* 0x000000bcb903723e */ /* 0x010fe200000000ff */
[----:B------:R-:W2:Y:S01]  /*13610*/  LDSM.16.MT88.4 R24, [R207+0xa000] ;  /* 0x00a00000cf18783b */ /* 0x000ea20000004200 */
[----:B------:R-:W-:-:S02]  /*13620*/  FMUL.FTZ R37, R37, R23 ;  /* 0x0000001725257220 */ /* 0x000fc40000410000 */
[----:B------:R-:W-:Y:S01]  /*13630*/  LOP3.LUT R5, R2, R3, RZ, 0xc0, !PT ;  /* 0x0000000302057212 */ /* 0x000fe200078ec0ff */
[--C-:B------:R-:W-:Y:S01]  /*13640*/  HSET2.LE.AND R2, R31, R176.reuse, PT ;  /* 0x000000b01f027233 */ /* 0x100fe20003803000 */
[----:B------:R-:W-:Y:S01]  /*13650*/  F2FP.PACK_AB R3, R196, R191 ;  /* 0x000000bfc403723e */ /* 0x000fe200000000ff */
[-C--:B------:R-:W-:Y:S02]  /*13660*/  FMUL.FTZ R38, R38, R22.reuse ;  /* 0x0000001626267220 */ /* 0x080fe40000410000 */
[----:B------:R-:W-:Y:S01]  /*13670*/  FMUL.FTZ R39, R39, R22 ;  /* 0x0000001627277220 */ /* 0x000fe20000410000 */
[----:B------:R-:W-:Y:S01]  /*13680*/  LOP3.LUT R6, R2, R3, RZ, 0xc0, !PT ;  /* 0x0000000302067212 */ /* 0x000fe200078ec0ff */
[----:B------:R-:W-:Y:S01]  /*13690*/  HSET2.LE.AND R3, R30, R176, PT ;  /* 0x000000b01e037233 */ /* 0x000fe20003803000 */
[----:B------:R-:W-:Y:S01]  /*136a0*/  F2FP.PACK_AB R2, R139, R184 ;  /* 0x000000b88b02723e */ /* 0x000fe200000000ff */
[-C--:B------:R-:W-:Y:S02]  /*136b0*/  FMUL.FTZ R48, R48, R23.reuse ;  /* 0x0000001730307220 */ /* 0x080fe40000410000 */
[----:B------:R-:W-:Y:S01]  /*136c0*/  FMUL.FTZ R49, R49, R23 ;  /* 0x0000001731317220 */ /* 0x000fe20000410000 */
[----:B------:R-:W-:Y:S01]  /*136d0*/  LOP3.LUT R7, R3, R2, RZ, 0xc0, !PT ;  /* 0x0000000203077212 */ /* 0x000fe200078ec0ff */
        /* <DEDUP_REMOVED lines=8> */
[-C--:B------:R-:W-:Y:S01]  /*13760*/  FMUL.FTZ R46, R46, R20.reuse ;  /* 0x000000142e2e7220 */ /* 0x080fe20000410000 */
[-C--:B-1----:R-:W-:Y:S01]  /*13770*/  HMMA.16816.F32 R144, R8, R16.reuse, R144 ;  /* 0x000000100890723c */ /* 0x082fe20000001890 */
[----:B------:R-:W-:Y:S02]  /*13780*/  FMUL.FTZ R47, R47, R20 ;  /* 0x000000142f2f7220 */ /* 0x000fe40000410000 */
        /* <DEDUP_REMOVED lines=9> */
[----:B------:R-:W-:Y:S02]  /*13820*/  FMUL.FTZ R99, R99, R22 ;  /* 0x0000001663637220 */ /* 0x000fe40000410000 */
[-C--:B------:R-:W-:Y:S02]  /*13830*/  FMUL.FTZ R104, R104, R21.reuse ;  /* 0x0000001568687220 */ /* 0x080fe40000410000 */
[----:B------:R-:W-:-:S02]  /*13840*/  FMUL.FTZ R105, R105, R21 ;  /* 0x0000001569697220 */ /* 0x000fc40000410000 */
[-C--:B------:R-:W-:Y:S01]  /*13850*/  FMUL.FTZ R106, R106, R20.reuse ;  /* 0x000000146a6a7220 */ /* 0x080fe20000410000 */
[C---:B------:R-:W-:Y:S01]  /*13860*/  HMMA.16816.F32 R192, R8.reuse, R18, R156 ;  /* 0x0000001208c0723c */ /* 0x040fe2000000189c */
[----:B------:R-:W1:Y:S01]  /*13870*/  LDSM.16.MT88.4 R16, [R210+0xa000] ;  /* 0x00a00000d210783b */ /* 0x000e620000004200 */
[----:B------:R-:W-:Y:S02]  /*13880*/  FMUL.FTZ R107, R107, R20 ;  /* 0x000000146b6b7220 */ /* 0x000fe40000410000 */
[-C--:B------:R-:W-:Y:S02]  /*13890*/  FMUL.FTZ R100, R100, R23.reuse ;  /* 0x0000001764647220 */ /* 0x080fe40000410000 */
[----:B------:R-:W-:Y:S02]  /*138a0*/  FMUL.FTZ R101, R101, R23 ;  /* 0x0000001765657220 */ /* 0x000fe40000410000 */
[----:B--2---:R-:W-:Y:S01]  /*138b0*/  HMMA.16816.F32 R160, R8, R24, R160 ;  /* 0x0000001808a0723c */ /* 0x004fe200000018a0 */
        /* <DEDUP_REMOVED lines=8> */
[----:B------:R-:W-:Y:S01]  /*13940*/  FMUL.FTZ R113, R113, R23 ;  /* 0x0000001771717220 */ /* 0x000fe20000410000 */
[-C--:B------:R-:W-:Y:S01]  /*13950*/  HMMA.16816.F32 R168, R4, R26.reuse, R168 ;  /* 0x0000001a04a8723c */ /* 0x080fe200000018a8 */
[-C--:B------:R-:W-:Y:S01]  /*13960*/  FMUL.FTZ R114, R114, R22.reuse ;  /* 0x0000001672727220 */ /* 0x080fe20000410000 */
[----:B------:R-:W-:Y:S01]  /*13970*/  MOV R156, R193 ;  /* 0x000000c1009c7202 */ /* 0x000fe20000000f00 */
        /* <DEDUP_REMOVED lines=13> */
[-C--:B-1----:R-:W-:Y:S01]  /*13a50*/  HMMA.16816.F32 R24, R8, R16.reuse, R36 ;  /* 0x000000100818723c */ /* 0x082fe20000001824 */
[----:B------:R-:W-:Y:S01]  /*13a60*/  LDSM.16.MT88.4 R36, [R209+0xb000] ;  /* 0x00b00000d124783b */ /* 0x000fe20000004200 */
[-C--:B------:R-:W-:Y:S02]  /*13a70*/  FMUL.FTZ R58, R58, R20.reuse ;  /* 0x000000143a3a7220 */ /* 0x080fe40000410000 */
[----:B------:R-:W-:Y:S02]  /*13a80*/  FMUL.FTZ R59, R59, R20 ;  /* 0x000000143b3b7220 */ /* 0x000fe40000410000 */
[----:B------:R-:W-:Y:S02]  /*13a90*/  FMUL.FTZ R60, R60, R21 ;  /* 0x000000153c3c7220 */ /* 0x000fe40000410000 */
[----:B------:R-:W-:Y:S01]  /*13aa0*/  IMAD.MOV.U32 R173, RZ, RZ, R29 ;  /* 0x000000ffffad7224 */ /* 0x000fe200078e001d */
[----:B------:R-:W-:Y:S01]  /*13ab0*/  MOV R158, R28 ;  /* 0x0000001c009e7202 */ /* 0x000fe20000000f00 */
[----:B------:R-:W-:Y:S01]  /*13ac0*/  IMAD.MOV.U32 R172, RZ, RZ, R30 ;  /* 0x000000ffffac7224 */ /* 0x000fe200078e001e */
[----:B------:R-:W-:Y:S01]  /*13ad0*/  HMMA.16816.F32 R40, R4, R16, R40 ;  /* 0x000000100428723c */ /* 0x000fe20000001828 */
[----:B------:R-:W-:-:S02]  /*13ae0*/  IMAD.MOV.U32 R159, RZ, RZ, R31 ;  /* 0x000000ffff9f7224 */ /* 0x000fc400078e001f */
[----:B------:R-:W1:Y:S01]  /*13af0*/  LDSM.16.MT88.4 R28, [R209+0xa000] ;  /* 0x00a00000d11c783b */ /* 0x000e620000004200 */
[-C--:B------:R-:W-:Y:S02]  /*13b00*/  FMUL.FTZ R61, R61, R21.reuse ;  /* 0x000000153d3d7220 */ /* 0x080fe40000410000 */
[----:B------:R-:W-:Y:S02]  /*13b10*/  FMUL.FTZ R72, R72, R21 ;  /* 0x0000001548487220 */ /* 0x000fe40000410000 */
[----:B------:R-:W-:Y:S01]  /*13b20*/  HMMA.16816.F32 R44, R4, R18, R44 ;  /* 0x00000012042c723c */ /* 0x000fe2000000182c */
[-C--:B------:R-:W-:Y:S02]  /*13b30*/  FMUL.FTZ R62, R62, R20.reuse ;  /* 0x000000143e3e7220 */ /* 0x080fe40000410000 */
[----:B------:R-:W-:Y:S02]  /*13b40*/  FMUL.FTZ R63, R63, R20 ;  /* 0x000000143f3f7220 */ /* 0x000fe40000410000 */
[----:B------:R-:W-:-:S02]  /*13b50*/  IMAD.MOV.U32 R141, RZ, RZ, R27 ;  /* 0x000000ffff8d7224 */ /* 0x000fc400078e001b */
[----:B------:R-:W-:Y:S01]  /*13b60*/  IMAD.MOV.U32 R15, RZ, RZ, R25 ;  /* 0x000000ffff0f7224 */ /* 0x000fe200078e0019 */
[C---:B------:R-:W-:Y:S01]  /*13b70*/  HMMA.16816.F32 R100, R8.reuse, R32, R100 ;  /* 0x000000200864723c */ /* 0x040fe20000001864 */
[----:B------:R-:W-:Y:S02]  /*13b80*/  IMAD.MOV.U32 R3, RZ, RZ, R26 ;  /* 0x000000ffff037224 */ /* 0x000fe400078e001a */
[----:B------:R-:W-:Y:S02]  /*13b90*/  IMAD.MOV.U32 R2, RZ, RZ, R24 ;  /* 0x000000ffff027224 */ /* 0x000fe400078e0018 */
[-C--:B------:R-:W-:Y:S02]  /*13ba0*/  FMUL.FTZ R73, R73, R21.reuse ;  /* 0x0000001549497220 */ /* 0x080fe40000410000 */
[-C--:B------:R-:W-:Y:S01]  /*13bb0*/  FMUL.FTZ R76, R76, R21.reuse ;  /* 0x000000154c4c7220 */ /* 0x080fe20000410000 */
[----:B------:R-:W-:Y:S01]  /*13bc0*/  HMMA.16816.F32 R24, R8, R18, R48 ;  /* 0x000000120818723c */ /* 0x000fe20000001830 */
[----:B------:R-:W2:Y:S01]  /*13bd0*/  LDSM.16.MT88.4 R16, [R205+0xb000] ;  /* 0x00b00000cd10783b */ /* 0x000ea20000004200 */
        /* <DEDUP_REMOVED lines=8> */
[-C--:B------:R-:W-:Y:S02]  /*13c60*/  FMUL.FTZ R90, R90, R20.reuse ;  /* 0x000000145a5a7220 */ /* 0x080fe40000410000 */
[----:B------:R-:W-:Y:S01]  /*13c70*/  FMUL.FTZ R91, R91, R20 ;  /* 0x000000145b5b7220 */ /* 0x000fe20000410000 */
[----:B-1----:R-:W-:Y:S01]  /*13c80*/  HMMA.16816.F32 R228, R8, R30, R64 ;  /* 0x0000001e08e4723c */ /* 0x002fe20000001840 */
[-C--:B------:R-:W-:Y:S02]  /*13c90*/  FMUL.FTZ R92, R92, R21.reuse ;  /* 0x000000155c5c7220 */ /* 0x080fe40000410000 */
[----:B------:R-:W-:Y:S02]  /*13ca0*/  FMUL.FTZ R93, R93, R21 ;  /* 0x000000155d5d7220 */ /* 0x000fe40000410000 */
[----:B------:R-:W-:Y:S02]  /*13cb0*/  IMAD.MOV.U32 R51, RZ, RZ, R25 ;  /* 0x000000ffff337224 */ /* 0x000fe400078e0019 */
[----:B------:R-:W-:Y:S01]  /*13cc0*/  IMAD.MOV.U32 R50, RZ, RZ, R26 ;  /* 0x000000ffff327224 */ /* 0x000fe200078e001a */
[----:B------:R-:W-:Y:S01]  /*13cd0*/  HMMA.16816.F32 R56, R4, R28, R56 ;  /* 0x0000001c0438723c */ /* 0x000fe20000001838 */
[----:B------:R-:W-:-:S02]  /*13ce0*/  IMAD.MOV.U32 R49, RZ, RZ, R27 ;  /* 0x000000ffff317224 */ /* 0x000fc400078e001b */
[----:B------:R-:W-:Y:S02]  /*13cf0*/  IMAD.MOV.U32 R48, RZ, RZ, R24 ;  /* 0x000000ffff307224 */ /* 0x000fe400078e0018 */
[----:B------:R-:W1:Y:S01]  /*13d00*/  LDSM.16.MT88.4 R24, [R207+0xb000] ;  /* 0x00b00000cf18783b */ /* 0x000e620000004200 */
[----:B------:R-:W-:Y:S02]  /*13d10*/  IMAD.MOV.U32 R67, RZ, RZ, R180 ;  /* 0x000000ffff437224 */ /* 0x000fe400078e00b4 */
[-C--:B------:R-:W-:Y:S01]  /*13d20*/  FMUL.FTZ R94, R94, R20.reuse ;  /* 0x000000145e5e7220 */ /* 0x080fe20000410000 */
[----:B------:R-:W-:Y:S01]  /*13d30*/  HMMA.16816.F32 R60, R4, R30, R60 ;  /* 0x0000001e043c723c */ /* 0x000fe2000000183c */
[----:B------:R-:W-:Y:S02]  /*13d40*/  FMUL.FTZ R95, R95, R20 ;  /* 0x000000145f5f7220 */ /* 0x000fe40000410000 */
[-C--:B------:R-:W-:Y:S02]  /*13d50*/  FMUL.FTZ R120, R120, R21.reuse ;  /* 0x0000001578787220 */ /* 0x080fe40000410000 */
[----:B------:R-:W-:-:S02]  /*13d60*/  FMUL.FTZ R121, R121, R21 ;  /* 0x0000001579797220 */ /* 0x000fc40000410000 */
[-C--:B------:R-:W-:Y:S01]  /*13d70*/  FMUL.FTZ R122, R122, R20.reuse ;  /* 0x000000147a7a7220 */ /* 0x080fe20000410000 */
[C---:B--2---:R-:W-:Y:S01]  /*13d80*/  HMMA.16816.F32 R72, R4.reuse, R16, R72 ;  /* 0x000000100448723c */ /* 0x044fe20000001848 */
        /* <DEDUP_REMOVED lines=11> */
[----:B------:R-:W-:Y:S01]  /*13e40*/  IMAD.MOV.U32 R142, RZ, RZ, R192 ;  /* 0x000000ffff8e7224 */ /* 0x000fe200078e00c0 */
[----:B------:R-:W-:Y:S01]  /*13e50*/  MOV R192, R249 ;  /* 0x000000f900c07202 */ /* 0x000fe20000000f00 */
[----:B------:R-:W-:-:S02]  /*13e60*/  IMAD.MOV.U32 R193, RZ, RZ, R248 ;  /* 0x000000ffffc17224 */ /* 0x000fc400078e00f8 */
[----:B------:R-:W-:Y:S01]  /*13e70*/  IMAD.MOV.U32 R157, RZ, RZ, R195 ;  /* 0x000000ffff9d7224 */ /* 0x000fe200078e00c3 */
[C---:B------:R-:W-:Y:S01]  /*13e80*/  HMMA.16816.F32 R248, R8.reuse, R28, R52 ;  /* 0x0000001c08f8723c */ /* 0x040fe20000001834 */
[----:B------:R-:W-:Y:S02]  /*13e90*/  IMAD.MOV.U32 R143, RZ, RZ, R194 ;  /* 0x000000ffff8f7224 */ /* 0x000fe400078e00c2 */
[----:B------:R-:W-:Y:S02]  /*13ea0*/  IMAD.MOV.U32 R66, RZ, RZ, R193 ;  /* 0x000000ffff427224 */ /* 0x000fe400078e00c1 */
[-C--:B------:R-:W-:Y:S02]  /*13eb0*/  FMUL.FTZ R84, R84, R23.reuse ;  /* 0x0000001754547220 */ /* 0x080fe40000410000 */
[----:B------:R-:W-:Y:S01]  /*13ec0*/  FMUL.FTZ R85, R85, R23 ;  /* 0x0000001755557220 */ /* 0x000fe20000410000 */
[----:B-1----:R-:W-:Y:S01]  /*13ed0*/  HMMA.16816.F32 R180, R8, R26, R96 ;  /* 0x0000001a08b4723c */ /* 0x002fe20000001860 */
[----:B------:R-:W-:-:S02]  /*13ee0*/  FMUL.FTZ R86, R86, R22 ;  /* 0x0000001656567220 */ /* 0x000fc40000410000 */
[----:B------:R-:W-:Y:S02]  /*13ef0*/  FMUL.FTZ R87, R87, R22 ;  /* 0x0000001657577220 */ /* 0x000fe40000410000 */
[----:B------:R-:W-:Y:S02]  /*13f00*/  FMUL.FTZ R116, R116, R23 ;  /* 0x0000001774747220 */ /* 0x000fe40000410000 */
[----:B------:R-:W-:Y:S01]  /*13f10*/  IMAD.MOV.U32 R97, RZ, RZ, R2 ;  /* 0x000000ffff617224 */ /* 0x000fe200078e0002 */
[----:B------:R-:W-:Y:S01]  /*13f20*/  HMMA.16816.F32 R52, R4, R38, R124 ;  /* 0x000000260434723c */ /* 0x000fe2000000187c */
[----:B------:R-:W-:Y:S02]  /*13f30*/  FFMA.FTZ R2, R234, c[0x0][0x23c], -R0 ;  /* 0x00008f00ea027a23 */ /* 0x000fe40000010800 */
[----:B------:R-:W-:Y:S02]  /*13f40*/  IMAD.MOV.U32 R96, RZ, RZ, R176 ;  /* 0x000000ffff607224 */ /* 0x000fe400078e00b0 */
[----:B------:R1:W-:Y:S01]  /*13f50*/  MUFU.EX2 R32, R2 ;  /* 0x0000000200207308 */ /* 0x0003e20000000800 */
[----:B------:R-:W-:Y:S01]  /*13f60*/  IMAD.MOV.U32 R99, RZ, RZ, R3 ;  /* 0x000000ffff637224 */ /* 0x000fe200078e0003 */
[----:B------:R-:W-:Y:S01]  /*13f70*/  MOV R127, R51 ;  /* 0x00000033007f7202 */ /* 0x000fe20000000f00 */
[----:B------:R-:W-:Y:S01]  /*13f80*/  HMMA.16816.F32 R176, R8, R34, R112 ;  /* 0x0000002208b0723c */ /* 0x000fe20000001870 */
[----:B------:R-:W-:Y:S01]  /*13f90*/  MOV R51, R192 ;  /* 0x000000c000337202 */ /* 0x000fe20000000f00 */
[----:B------:R-:W-:Y:S01]  /*13fa0*/  IMAD.MOV.U32 R98, RZ, RZ, R15 ;  /* 0x000000ffff627224 */ /* 0x000fe200078e000f */
[----:B------:R-:W-:Y:S01]  /*13fb0*/  LDSM.16.MT88.4 R112, [R210+0xb800] ;  /* 0x00b80000d270783b */ /* 0x000fe20000004200 */
[----:B------:R-:W-:-:S02]  /*13fc0*/  FMUL.FTZ R117, R117, R23 ;  /* 0x0000001775757220 */ /* 0x000fc40000410000 */
[-C--:B------:R-:W-:Y:S02]  /*13fd0*/  FMUL.FTZ R118, R118, R22.reuse ;  /* 0x0000001676767220 */ /* 0x080fe40000410000 */
[C---:B------:R-:W-:Y:S01]  /*13fe0*/  HMMA.16816.F32 R88, R4.reuse, R24, R88 ;  /* 0x000000180458723c */ /* 0x040fe20000001858 */
[-C--:B------:R-:W-:Y:S02]  /*13ff0*/  FMUL.FTZ R119, R119, R22.reuse ;  /* 0x0000001677777220 */ /* 0x080fe40000410000 */
[-C--:B------:R-:W-:Y:S02]  /*14000*/  FMUL.FTZ R128, R128, R23.reuse ;  /* 0x0000001780807220 */ /* 0x080fe40000410000 */
[----:B-1----:R-:W-:Y:S02]  /*14010*/  FFMA.FTZ R2, R233, c[0x0][0x23c], -R0 ;  /* 0x00008f00e9027a23 */ /* 0x002fe40000010800 */
[----:B------:R-:W-:Y:S01]  /*14020*/  FMUL.FTZ R129, R129, R23 ;  /* 0x0000001781817220 */ /* 0x000fe20000410000 */
[----:B------:R-:W-:Y:S01]  /*14030*/  HMMA.16816.F32 R92, R4, R26, R92 ;  /* 0x0000001a045c723c */ /* 0x000fe2000000185c */
[----:B------:R1:W2:Y:S01]  /*14040*/  MUFU.EX2 R33, R2 ;  /* 0x0000000200217308 */ /* 0x0002a20000000800 */
[----:B------:R-:W-:-:S02]  /*14050*/  FMUL.FTZ R130, R130, R22 ;  /* 0x0000001682827220 */ /* 0x000fc40000410000 */
[----:B------:R-:W-:Y:S02]  /*14060*/  FMUL.FTZ R131, R131, R22 ;  /* 0x0000001683837220 */ /* 0x000fe40000410000 */
[----:B------:R-:W-:Y:S02]  /*14070*/  IMAD.MOV.U32 R124, RZ, RZ, R173 ;  /* 0x000000ffff7c7224 */ /* 0x000fe400078e00ad */
[C---:B------:R-:W-:Y:S01]  /*14080*/  HMMA.16816.F32 R68, R8.reuse, R16, R68 ;  /* 0x000000100844723c */ /* 0x040fe20000001844 */
[----:B------:R-:W-:Y:S02]  /*14090*/  FFMA.FTZ R5, R235, c[0x0][0x23c], -R12 ;  /* 0x00008f00eb057a23 */ /* 0x000fe4000001080c */
[----:B------:R-:W-:Y:S02]  /*140a0*/  IMAD.MOV.U32 R125, RZ, RZ, R172 ;  /* 0x000000ffff7d7224 */ /* 0x000fe400078e00ac */
[----:B------:R3:W-:Y:S01]  /*140b0*/  MUFU.EX2 R30, R5 ;  /* 0x00000005001e7308 */ /* 0x0007e20000000800 */
[----:B------:R-:W-:Y:S01]  /*140c0*/  IMAD.MOV.U32 R126, RZ, RZ, R159 ;  /* 0x000000ffff7e7224 */ /* 0x000fe200078e009f */
[----:B------:R-:W-:Y:S01]  /*140d0*/  LDSM.16.MT88.4 R172, [R207+0xa800] ;  /* 0x00a80000cfac783b */ /* 0x000fe20000004200 */
[----:B------:R-:W-:Y:S01]  /*140e0*/  HMMA.16816.F32 R192, R8, R18, R80 ;  /* 0x0000001208c0723c */ /* 0x000fe20000001850 */
[----:B-1----:R-:W-:-:S02]  /*140f0*/  FFMA.FTZ R2, R200, c[0x0][0x23c], -R0 ;  /* 0x00008f00c8027a23 */ /* 0x002fc40000010800 */
[----:B------:R-:W-:Y:S02]  /*14100*/  FFMA.FTZ R0, R199, c[0x0][0x23c], -R0 ;  /* 0x00008f00c7007a23 */ /* 0x000fe40000010800 */
[----:B------:R1:W-:Y:S01]  /*14110*/  MUFU.EX2 R34, R2 ;  /* 0x0000000200227308 */ /* 0x0003e20000000800 */
[----:B------:R-:W-:Y:S01]  /*14120*/  IMAD.MOV.U32 R65, RZ, RZ, R158 ;  /* 0x000000ffff417224 */ /* 0x000fe200078e009e */
[----:B------:R-:W-:Y:S01]  /*14130*/  MOV R80, R141 ;  /* 0x0000008d00507202 */ /* 0x000fe20000000f00 */
[----:B------:R-:W-:Y:S01]  /*14140*/  HMMA.16816.F32 R84, R8, R24, R84 ;  /* 0x000000180854723c */ /* 0x000fe20000001854 */
[----:B------:R-:W-:Y:S02]  /*14150*/  IMAD.MOV.U32 R83, RZ, RZ, R143 ;  /* 0x000000ffff537224 */ /* 0x000fe400078e008f */
[----:B------:R-:W-:Y:S02]  /*14160*/  IMAD.MOV.U32 R81, RZ, RZ, R142 ;  /* 0x000000ffff517224 */ /* 0x000fe400078e008e */
[----:B------:R4:W5:Y:S01]  /*14170*/  MUFU.EX2 R35, R0 ;  /* 0x0000000000237308 */ /* 0x0009620000000800 */
[----:B---3--:R-:W-:-:S02]  /*14180*/  FFMA.FTZ R5, R244, c[0x0][0x23c], -R13 ;  /* 0x00008f00f4057a23 */ /* 0x008fc4000001080d */
[----:B------:R-:W-:Y:S01]  /*14190*/  HMMA.16816.F32 R116, R8, R36, R116 ;  /* 0x000000240874723c */ /* 0x000fe20000001874 */
[----:B------:R-:W-:Y:S02]  /*141a0*/  IMAD.MOV.U32 R64, RZ, RZ, R157 ;  /* 0x000000ffff407224 */ /* 0x000fe400078e009d */
[----:B------:R-:W-:Y:S02]  /*141b0*/  IMAD.MOV.U32 R82, RZ, RZ, R156 ;  /* 0x000000ffff527224 */ /* 0x000fe400078e009c */
[----:B-1----:R-:W-:Y:S01]  /*141c0*/  IMAD.WIDE.U32 R2, R246, -0x2daee0ad, RZ ;  /* 0xd2511f53f6027825 */ /* 0x002fe200078e00ff */
[----:B------:R-:W-:Y:S01]  /*141d0*/  MUFU.EX2 R26, R5 ;  /* 0x00000005001a7308 */ /* 0x000fe20000000800 */
[----:B------:R-:W1:Y:S01]  /*141e0*/  LDSM.16.MT88.4 R156, [R205+0xa800] ;  /* 0x00a80000cd9c783b */ /* 0x000e620000004200 */
[----:B------:R-:W-:Y:S01]  /*141f0*/  MOV R37, R98 ;  /* 0x0000006200257202 */ /* 0x000fe20000000f00 */
[----:B------:R-:W-:Y:S01]  /*14200*/  IMAD.MOV.U32 R36, RZ, RZ, R97 ;  /* 0x000000ffff247224 */ /* 0x000fe200078e0061 */
[----:B------:R-:W-:Y:S01]  /*14210*/  LOP3.LUT R4, R3, UR17, R186, 0x96, !PT ;  /* 0x0000001103047c12 */ /* 0x000fe2000f8e96ba */
[----:B------:R-:W-:Y:S01]  /*14220*/  IMAD.MOV.U32 R97, RZ, RZ, R82 ;  /* 0x000000ffff617224 */ /* 0x000fe200078e0052 */
[----:B------:R-:W-:Y:S01]  /*14230*/  LOP3.LUT R7, R2, 0xffff, RZ, 0xc0, !PT ;  /* 0x0000ffff02077812 */ /* 0x000fe200078ec0ff */
[----:B----4-:R-:W-:Y:S01]  /*14240*/  FFMA.FTZ R0, R242, c[0x0][0x23c], -R12 ;  /* 0x00008f00f2007a23 */ /* 0x010fe2000001080c */
[----:B------:R-:W-:Y:S01]  /*14250*/  LOP3.LUT R17, R2, 0xff, RZ, 0xc0, !PT ;  /* 0x000000ff02117812 */ /* 0x000fe200078ec0ff */
[----:B------:R-:W-:Y:S01]  /*14260*/  IMAD.MOV.U32 R98, RZ, RZ, R83 ;  /* 0x000000ffff627224 */ /* 0x000fe200078e0053 */
[--C-:B------:R-:W-:Y:S01]  /*14270*/  SHF.R.U32.HI R16, RZ, 0x10, R2.reuse ;  /* 0x00000010ff107819 */ /* 0x100fe20000011602 */
[----:B------:R3:W-:Y:S01]  /*14280*/  MUFU.EX2 R28, R0 ;  /* 0x00000000001c7308 */ /* 0x0007e20000000800 */
[----:B------:R-:W-:Y:S01]  /*14290*/  SHF.R.U32.HI R18, RZ, 0x18, R2 ;  /* 0x00000018ff127819 */ /* 0x000fe20000011602 */
[----:B------:R-:W-:Y:S01]  /*142a0*/  IMAD.WIDE.U32 R2, R245, -0x2daee0ad, RZ ;  /* 0xd2511f53f5027825 */ /* 0x000fe200078e00ff */
[----:B------:R-:W-:-:S03]  /*142b0*/  MOV R246, R50 ;  /* 0x0000003200f67202 */ /* 0x000fc60000000f00 */
[----:B------:R-:W-:Y:S01]  /*142c0*/  IMAD.MOV.U32 R82, RZ, RZ, R125 ;  /* 0x000000ffff527224 */ /* 0x000fe200078e007d */
[----:B------:R-:W-:Y:S01]  /*142d0*/  LOP3.LUT R6, R2, 0xffff, RZ, 0xc0, !PT ;  /* 0x0000ffff02067812 */ /* 0x000fe200078ec0ff */
[----:B------:R-:W-:Y:S01]  /*142e0*/  IMAD.MOV.U32 R83, RZ, RZ, R126 ;  /* 0x000000ffff537224 */ /* 0x000fe200078e007e */
[--C-:B------:R-:W-:Y:S01]  /*142f0*/  SHF.R.U32.HI R15, RZ, 0x10, R2.reuse ;  /* 0x00000010ff0f7819 */ /* 0x100fe20000011602 */
[----:B------:R-:W-:Y:S01]  /*14300*/  IMAD.MOV.U32 R242, RZ, RZ, R127 ;  /* 0x000000fffff27224 */ /* 0x000fe200078e007f */
[----:B------:R-:W-:Y:S01]  /*14310*/  SHF.R.U32.HI R19, RZ, 0x18, R2 ;  /* 0x00000018ff137819 */ /* 0x000fe20000011602 */
[----:B------:R-:W-:Y:S02]  /*14320*/  IMAD.MOV.U32 R199, RZ, RZ, R49 ;  /* 0x000000ffffc77224 */ /* 0x000fe400078e0031 */
[----:B------:R-:W-:Y:S02]  /*14330*/  IMAD.MOV.U32 R186, RZ, RZ, R48 ;  /* 0x000000ffffba7224 */ /* 0x000fe400078e0030 */
[----:B---3--:R-:W-:-:S02]  /*14340*/  FFMA.FTZ R0, R241, c[0x0][0x23c], -R12 ;  /* 0x00008f00f1007a23 */ /* 0x008fc4000001080c */
[----:B------:R-:W-:Y:S02]  /*14350*/  IMAD.MOV.U32 R200, RZ, RZ, R51 ;  /* 0x000000ffffc87224 */ /* 0x000fe400078e0033 */
[----:B------:R3:W-:Y:S01]  /*14360*/  MUFU.EX2 R29, R0 ;  /* 0x00000000001d7308 */ /* 0x0007e20000000800 */
[----:B------:R-:W-:Y:S01]  /*14370*/  IMAD.MOV.U32 R233, RZ, RZ, R66 ;  /* 0x000000ffffe97224 */ /* 0x000fe200078e0042 */
[----:B------:R-:W-:Y:S01]  /*14380*/  LDSM.16.MT88.4 R48, [R210+0xa800] ;  /* 0x00a80000d230783b */ /* 0x000fe20000004200 */
[----:B------:R-:W-:Y:S02]  /*14390*/  IMAD.MOV.U32 R234, RZ, RZ, R67 ;  /* 0x000000ffffea7224 */ /* 0x000fe400078e0043 */
[----:B---3--:R-:W-:Y:S01]  /*143a0*/  FFMA.FTZ R0, R238, c[0x0][0x23c], -R12 ;  /* 0x00008f00ee007a23 */ /* 0x008fe2000001080c */
[----:B------:R-:W-:Y:S02]  /*143b0*/  LOP3.LUT R12, R2, 0xff, RZ, 0xc0, !PT ;  /* 0x000000ff020c7812 */ /* 0x000fe400078ec0ff */
[----:B------:R-:W-:Y:S01]  /*143c0*/  SHF.R.U32.HI R2, RZ, 0x8, R7 ;  /* 0x00000008ff027819 */ /* 0x000fe20000011607 */
[----:B------:R3:W4:Y:S03]  /*143d0*/  MUFU.EX2 R31, R0 ;  /* 0x00000000001f7308 */ /* 0x0007260000000800 */
[----:B------:R-:W-:-:S02]  /*143e0*/  PRMT R17, R17, 0x5410, R2 ;  /* 0x0000541011117816 */ /* 0x000fc40000000002 */
[----:B------:R-:W-:Y:S02]  /*143f0*/  SHF.R.U32.HI R2, RZ, 0x8, R6 ;  /* 0x00000008ff027819 */ /* 0x000fe40000011606 */
[----:B------:R-:W-:Y:S02]  /*14400*/  LOP3.LUT R6, R15, 0xff, RZ, 0xc0, !PT ;  /* 0x000000ff0f067812 */ /* 0x000fe400078ec0ff */
[----:B---3--:R-:W-:Y:S01]  /*14410*/  LOP3.LUT R0, R3, UR17, R138, 0x96, !PT ;  /* 0x0000001103007c12 */ /* 0x008fe2000f8e968a */
[----:B------:R-:W-:-:S03]  /*14420*/  FFMA.FTZ R3, R243, c[0x0][0x23c], -R13 ;  /* 0x00008f00f3037a23 */ /* 0x000fc6000001080d */
[----:B------:R-:W-:Y:S01]  /*14430*/  SHF.R.U32.HI R7, RZ, 0x10, R0 ;  /* 0x00000010ff077819 */ /* 0x000fe20000011600 */
[----:B------:R3:W1:Y:S02]  /*14440*/  MUFU.EX2 R27, R3 ;  /* 0x00000003001b7308 */ /* 0x0006640000000800 */
[----:B---3--:R-:W-:Y:S02]  /*14450*/  LOP3.LUT R3, R16, 0xff, RZ, 0xc0, !PT ;  /* 0x000000ff10037812 */ /* 0x008fe400078ec0ff */
[----:B------:R-:W-:Y:S02]  /*14460*/  PRMT R16, R12, 0x5410, R2 ;  /* 0x000054100c107816 */ /* 0x000fe40000000002 */
[----:B------:R-:W-:Y:S02]  /*14470*/  LOP3.LUT R2, R4, 0xffff, RZ, 0xc0, !PT ;  /* 0x0000ffff04027812 */ /* 0x000fe400078ec0ff */
[----:B------:R-:W-:Y:S01]  /*14480*/  PRMT R18, R3, 0x5410, R18 ;  /* 0x0000541003127816 */ /* 0x000fe20000000012 */
[----:B------:R-:W-:Y:S01]  /*14490*/  FFMA.FTZ R3, R140, c[0x0][0x23c], -R13 ;  /* 0x00008f008c037a23 */ /* 0x000fe2000001080d */
[----:B------:R-:W-:Y:S01]  /*144a0*/  SHF.R.U32.HI R5, RZ, 0x8, R2 ;  /* 0x00000008ff057819 */ /* 0x000fe20000011602 */
[----:B------:R-:W-:Y:S01]  /*144b0*/  HMMA.16816.F32 R140, R8, R38, R128 ;  /* 0x00000026088c723c */ /* 0x000fe20000001880 */
[----:B------:R-:W-:Y:S01]  /*144c0*/  LOP3.LUT R2, R4, 0xff, RZ, 0xc0, !PT ;  /* 0x000000ff04027812 */ /* 0x000fe200078ec0ff */
[----:B------:R3:W-:Y:S03]  /*144d0*/  MUFU.EX2 R25, R3 ;  /* 0x0000000300197308 */ /* 0x0007e60000000800 */
[----:B------:R-:W-:-:S02]  /*144e0*/  PRMT R12, R2, 0x5410, R5 ;  /* 0x00005410020c7816 */ /* 0x000fc40000000005 */
[C---:B------:R-:W-:Y:S01]  /*144f0*/  LOP3.LUT R2, R0.reuse, 0xffff, RZ, 0xc0, !PT ;  /* 0x0000ffff00027812 */ /* 0x040fe200078ec0ff */
[----:B------:R-:W-:Y:S01]  /*14500*/  IMAD.MOV.U32 R38, RZ, RZ, R99 ;  /* 0x000000ffff267224 */ /* 0x000fe200078e0063 */
[----:B------:R-:W-:Y:S01]  /*14510*/  SHF.R.U32.HI R5, RZ, 0x10, R4 ;  /* 0x00000010ff057819 */ /* 0x000fe20000011604 */
[----:B------:R-:W-:Y:S01]  /*14520*/  IMAD.MOV.U32 R39, RZ, RZ, R80 ;  /* 0x000000ffff277224 */ /* 0x000fe200078e0050 */
[----:B------:R-:W-:Y:S01]  /*14530*/  LOP3.LUT R8, R0, 0xff, RZ, 0xc0, !PT ;  /* 0x000000ff00087812 */ /* 0x000fe200078ec0ff */
[----:B------:R-:W-:Y:S01]  /*14540*/  IMAD.MOV.U32 R80, RZ, RZ, R65 ;  /* 0x000000ffff507224 */ /* 0x000fe200078e0041 */
[----:B------:R-:W-:Y:S02]  /*14550*/  SHF.R.U32.HI R2, RZ, 0x8, R2 ;  /* 0x00000008ff027819 */ /* 0x000fe40000011602 */
[----:B------:R-:W-:Y:S02]  /*14560*/  SHF.R.U32.HI R9, RZ, 0x18, R4 ;  /* 0x00000018ff097819 */ /* 0x000fe40000011604 */
[----:B------:R-:W-:Y:S01]  /*14570*/  LOP3.LUT R4, R5, 0xff, RZ, 0xc0, !PT ;  /* 0x000000ff05047812 */ /* 0x000fe200078ec0ff */
[----:B---3--:R-:W-:Y:S01]  /*14580*/  FFMA.FTZ R3, R132, c[0x0][0x23c], -R13 ;  /* 0x00008f0084037a23 */ /* 0x008fe2000001080d */
[----:B------:R-:W-:Y:S01]  /*14590*/  PRMT R13, R6, 0x5410, R19 ;  /* 0x00005410060d7816 */ /* 0x000fe20000000013 */
[--C-:B------:R-:W-:Y:S01]  /*145a0*/  HSET2.LE.AND R5, R17, R96.reuse, PT ;  /* 0x0000006011057233 */ /* 0x100fe20003803000 */
[----:B------:R-:W-:Y:S01]  /*145b0*/  SHF.R.U32.HI R6, RZ, 0x18, R0 ;  /* 0x00000018ff067819 */ /* 0x000fe20000011600 */
[----:B------:R3:W1:Y:S01]  /*145c0*/  MUFU.EX2 R24, R3 ;  /* 0x0000000300187308 */ /* 0x0006620000000800 */
[----:B------:R-:W-:Y:S01]  /*145d0*/  LOP3.LUT R0, R7, 0xff, RZ, 0xc0, !PT ;  /* 0x000000ff07007812 */ /* 0x000fe200078ec0ff */
[----:B------:R-:W-:Y:S01]  /*145e0*/  HSET2.LE.AND R10, R13, R96, PT ;  /* 0x000000600d0a7233 */ /* 0x000fe20003803000 */
[----:B------:R-:W-:-:S02]  /*145f0*/  PRMT R7, R8, 0x5410, R2 ;  /* 0x0000541008077816 */ /* 0x000fc40000000002 */
[----:B------:R-:W-:Y:S01]  /*14600*/  PRMT R2, R0, 0x5410, R6 ;  /* 0x0000541000027816 */ /* 0x000fe20000000006 */
[--C-:B------:R-:W-:Y:S01]  /*14610*/  FFMA.FTZ R0, R190, c[0x0][0x23c], -R14.reuse ;  /* 0x00008f00be007a23 */ /* 0x100fe2000001080e */
[----:B------:R-:W-:Y:S01]  /*14620*/  PRMT R11, R4, 0x5410, R9 ;  /* 0x00005410040b7816 */ /* 0x000fe20000000009 */
[--C-:B------:R-:W-:Y:S01]  /*14630*/  FFMA.FTZ R4, R189, c[0x0][0x23c], -R14.reuse ;  /* 0x00008f00bd047a23 */ /* 0x100fe2000001080e */
[--C-:B------:R-:W-:Y:S01]  /*14640*/  HSET2.LE.AND R6, R18, R96.reuse, PT ;  /* 0x0000006012067233 */ /* 0x100fe20003803000 */
[----:B------:R-:W-:Y:S01]  /*14650*/  MOV R99, R64 ;  /* 0x0000004000637202 */ /* 0x000fe20000000f00 */
[--C-:B------:R-:W-:Y:S01]  /*14660*/  HSET2.LE.AND R8, R2, R96.reuse, PT ;  /* 0x0000006002087233 */ /* 0x100fe20003803000 */
[----:B--2---:R-:W-:Y:S01]  /*14670*/  F2FP.PACK_AB R2, R33, R32 ;  /* 0x000000202102723e */ /* 0x004fe200000000ff */
[--C-:B------:R-:W-:Y:S01]  /*14680*/  HSET2.LE.AND R7, R7, R96.reuse, PT ;  /* 0x0000006007077233 */ /* 0x100fe20003803000 */
[----:B------:R-:W-:Y:S01]  /*14690*/  LDSM.16.MT88.4 R64, [R209+0xa800] ;  /* 0x00a80000d140783b */ /* 0x000fe20000004200 */
[----:B------:R-:W-:Y:S01]  /*146a0*/  HSET2.LE.AND R9, R16, R96, PT ;  /* 0x0000006010097233 */ /* 0x000fe20003803000 */
[----:B---3--:R-:W-:-:S04]  /*146b0*/  FFMA.FTZ R3, R133, c[0x0][0x23c], -R14 ;  /* 0x00008f0085037a23 */ /* 0x008fc8000001080e */
[----:B------:R2:W-:Y:S02]  /*146c0*/  MUFU.EX2 R19, R3 ;  /* 0x0000000300137308 */ /* 0x0005e40000000800 */
[----:B--2---:R-:W-:-:S06]  /*146d0*/  FFMA.FTZ R3, R187, c[0x0][0x23c], -R14 ;  /* 0x00008f00bb037a23 */ /* 0x004fcc000001080e */
[----:B------:R2:W-:Y:S08]  /*146e0*/  MUFU.EX2 R14, R0 ;  /* 0x00000000000e7308 */ /* 0x0005f00000000800 */
[----:B------:R3:W-:Y:S01]  /*146f0*/  MUFU.EX2 R15, R3 ;  /* 0x00000003000f7308 */ /* 0x0007e20000000800 */
[----:B--2---:R-:W-:-:S05]  /*14700*/  HSET2.LE.AND R0, R12, R96, PT ;  /* 0x000000600c007233 */ /* 0x004fca0003803000 */
[----:B------:R-:W-:Y:S02]  /*14710*/  LOP3.LUT R128, R0, R2, RZ, 0xc0, !PT ;  /* 0x0000000200807212 */ /* 0x000fe400078ec0ff */
[----:B-----5:R-:W-:Y:S01]  /*14720*/  F2FP.PACK_AB R2, R35, R34 ;  /* 0x000000222302723e */ /* 0x020fe200000000ff */
[----:B---3--:R-:W-:Y:S01]  /*14730*/  HSET2.LE.AND R3, R11, R96, PT ;  /* 0x000000600b037233 */ /* 0x008fe20003803000 */
[----:B----4-:R-:W-:Y:S01]  /*14740*/  F2FP.PACK_AB R0, R30, R31 ;  /* 0x0000001f1e00723e */ /* 0x010fe200000000ff */
[----:B------:R2:W3:Y:S01]  /*14750*/  MUFU.EX2 R11, R4 ;  /* 0x00000004000b7308 */ /* 0x0004e20000000800 */
[----:B------:R-:W-:Y:S01]  /*14760*/  LOP3.LUT R130, R5, R2, RZ, 0xc0, !PT ;  /* 0x0000000205827212 */ /* 0x000fe200078ec0ff */
[----:B------:R-:W-:Y:S01]  /*14770*/  IMAD.MOV.U32 R96, RZ, RZ, R81 ;  /* 0x000000ffff607224 */ /* 0x000fe200078e0051 */
[----:B-1----:R-:W-:Y:S01]  /*14780*/  F2FP.PACK_AB R2, R26, R27 ;  /* 0x0000001b1a02723e */ /* 0x002fe200000000ff */
[----:B------:R-:W-:Y:S01]  /*14790*/  IMAD.MOV.U32 R81, RZ, RZ, R124 ;  /* 0x000000ffff517224 */ /* 0x000fe200078e007c */
[----:B------:R-:W-:-:S02]  /*147a0*/  LOP3.LUT R131, R6, R0, RZ, 0xc0, !PT ;  /* 0x0000000006837212 */ /* 0x000fc400078ec0ff */
[----:B------:R-:W-:Y:S02]  /*147b0*/  LOP3.LUT R124, R7, R2, RZ, 0xc0, !PT ;  /* 0x00000002077c7212 */ /* 0x000fe400078ec0ff */
[----:B------:R-:W-:-:S04]  /*147c0*/  F2FP.PACK_AB R0, R24, R25 ;  /* 0x000000191800723e */ /* 0x000fc800000000ff */
[----:B------:R-:W-:Y:S01]  /*147d0*/  LOP3.LUT R126, R9, R0, RZ, 0xc0, !PT ;  /* 0x00000000097e7212 */ /* 0x000fe200078ec0ff */
[----:B------:R-:W-:Y:S01]  /*147e0*/  FFMA.FTZ R9, R200, R23, R240 ;  /* 0x00000017c8097223 */ /* 0x000fe200000100f0 */
[----:B--2---:R-:W-:Y:S01]  /*147f0*/  F2FP.PACK_AB R4, R29, R28 ;  /* 0x0000001c1d04723e */ /* 0x004fe200000000ff */
[----:B------:R-:W-:Y:S01]  /*14800*/  FFMA.FTZ R0, R247, R20, R188 ;  /* 0x00000014f7007223 */ /* 0x000fe200000100bc */
[----:B---3--:R-:W-:Y:S01]  /*14810*/  F2FP.PACK_AB R2, R11, R14 ;  /* 0x0000000e0b02723e */ /* 0x008fe200000000ff */
[----:B------:R-:W-:Y:S01]  /*14820*/  FADD.FTZ R9, R236, R9 ;  /* 0x00000009ec097221 */ /* 0x000fe20000010000 */
[----:B------:R-:W-:Y:S02]  /*14830*/  LOP3.LUT R129, R3, R4, RZ, 0xc0, !PT ;  /* 0x0000000403817212 */ /* 0x000fe400078ec0ff */
[----:B------:R-:W1:Y:S01]  /*14840*/  LDSM.16.MT88.4 R4, [R209+0xb800] ;  /* 0x00b80000d104783b */ /* 0x000e620000004200 */
[----:B------:R-:W-:Y:S02]  /*14850*/  F2FP.PACK_AB R3, R15, R19 ;  /* 0x000000130f03723e */ /* 0x000fe400000000ff */
[----:B------:R-:W-:Y:S01]  /*14860*/  LOP3.LUT R127, R10, R2, RZ, 0xc0, !PT ;  /* 0x000000020a7f7212 */ /* 0x000fe200078ec0ff */
[----:B------:R-:W-:Y:S01]  /*14870*/  FFMA.FTZ R2, R234, R21, R198 ;  /* 0x00000015ea027223 */ /* 0x000fe200000100c6 */
[----:B------:R-:W-:Y:S01]  /*14880*/  LOP3.LUT R125, R8, R3, RZ, 0xc0, !PT ;  /* 0x00000003087d7212 */ /* 0x000fe200078ec0ff */
[----:B------:R-:W-:Y:S01]  /*14890*/  HMMA.16816.F32 R144, R128, R156, R144 ;  /* 0x0000009c8090723c */ /* 0x000fe20000001890 */
[----:B------:R-:W-:-:S04]  /*148a0*/  FFMA.FTZ R3, R233, R22, R232 ;  /* 0x00000016e9037223 */ /* 0x000fc800000100e8 */
[----:B------:R-:W-:Y:S02]  /*148b0*/  FADD.FTZ R8, R203, R3 ;  /* 0x00000003cb087221 */ /* 0x000fe40000010000 */
[----:B------:R-:W-:Y:S01]  /*148c0*/  FADD.FTZ R3, R237, R9 ;  /* 0x00000009ed037221 */ /* 0x000fe20000010000 */
[C---:B------:R-:W-:Y:S08]  /*148d0*/  HMMA.16816.F32 R148, R124.reuse, R156, R148 ;  /* 0x0000009c7c94723c */ /* 0x040ff00000001894 */
[----:B------:R-:W-:Y:S08]  /*148e0*/  HMMA.16816.F32 R152, R124, R158, R152 ;  /* 0x0000009e7c98723c */ /* 0x000ff00000001898 */
[-C--:B------:R-:W-:Y:S08]  /*148f0*/  HMMA.16816.F32 R160, R128, R172.reuse, R160 ;  /* 0x000000ac80a0723c */ /* 0x080ff000000018a0 */
[C---:B------:R-:W-:Y:S08]  /*14900*/  HMMA.16816.F32 R164, R124.reuse, R172, R164 ;  /* 0x000000ac7ca4723c */ /* 0x040ff000000018a4 */
[----:B------:R-:W-:Y:S08]  /*14910*/  HMMA.16816.F32 R168, R124, R174, R168 ;  /* 0x000000ae7ca8723c */ /* 0x000ff000000018a8 */
[C---:B------:R-:W-:Y:S01]  /*14920*/  HMMA.16816.F32 R156, R128.reuse, R158, R96 ;  /* 0x0000009e809c723c */ /* 0x040fe20000001860 */
[----:B------:R-:W-:Y:S07]  /*14930*/  LDSM.16.MT88.4 R96, [R207+0xb800] ;  /* 0x00b80000cf60783b */ /* 0x000fee0000004200 */
[----:B------:R-:W-:Y:S01]  /*14940*/  HMMA.16816.F32 R172, R128, R174, R80 ;  /* 0x000000ae80ac723c */ /* 0x000fe20000001850 */
[----:B------:R-:W2:Y:S07]  /*14950*/  LDSM.16.MT88.4 R80, [R205+0xb800] ;  /* 0x00b80000cd50783b */ /* 0x000eae0000004200 */
[-C--:B-1----:R-:W-:Y:S08]  /*14960*/  HMMA.16816.F32 R120, R124, R4.reuse, R120 ;  /* 0x000000047c78723c */ /* 0x082ff00000001878 */
[----:B------:R-:W-:Y:S07]  /*14970*/  HMMA.16816.F32 R116, R128, R4, R116 ;  /* 0x000000048074723c */ /* 0x000fee0000001874 */
        /* <DEDUP_REMOVED lines=26> */
[C---:B------:R-:W-:Y:S01]  /*14b20*/  HMMA.16816.F32 R76, R124.reuse, R82, R76 ;  /* 0x000000527c4c723c */ /* 0x040fe2000000184c */
[----:B------:R-:W-:Y:S02]  /*14b30*/  FADD.FTZ R4, R35, R4 ;  /* 0x0000000423047221 */ /* 0x000fe40000010000 */
[----:B------:R-:W-:Y:S02]  /*14b40*/  FADD.FTZ R3, R30, R3 ;  /* 0x000000031e037221 */ /* 0x000fe40000010000 */
[----:B------:R-:W-:Y:S01]  /*14b50*/  FADD.FTZ R2, R24, R2 ;  /* 0x0000000218027221 */ /* 0x000fe20000010000 */
[----:B------:R1:W-:Y:S01]  /*14b60*/  STL [R1+0x18], R4 ;  /* 0x0000180401007387 */ /* 0x0003e20000100800 */
[----:B------:R-:W-:Y:S01]  /*14b70*/  FADD.FTZ R0, R11, R0 ;  /* 0x000000000b007221 */ /* 0x000fe20000010000 */
[C---:B------:R-:W-:Y:S02]  /*14b80*/  HMMA.16816.F32 R88, R124.reuse, R96, R88 ;  /* 0x000000607c58723c */ /* 0x040fe40000001858 */
[----:B------:R1:W-:Y:S04]  /*14b90*/  STL [R1+0x1c], R3 ;  /* 0x00001c0301007387 */ /* 0x0003e80000100800 */
[----:B------:R1:W-:Y:S02]  /*14ba0*/  STL [R1+0x20], R2 ;  /* 0x0000200201007387 */ /* 0x0003e40000100800 */
[C---:B------:R-:W-:Y:S02]  /*14bb0*/  HMMA.16816.F32 R92, R124.reuse, R98, R92 ;  /* 0x000000627c5c723c */ /* 0x040fe4000000185c */
[----:B------:R1:W-:Y:S06]  /*14bc0*/  STL [R1+0x24], R0 ;  /* 0x0000240001007387 */ /* 0x0003ec0000100800 */
[C---:B------:R-:W-:Y:S08]  /*14bd0*/  HMMA.16816.F32 R104, R124.reuse, R112, R104 ;  /* 0x000000707c68723c */ /* 0x040ff00000001868 */
[C---:B------:R-:W-:Y:S08]  /*14be0*/  HMMA.16816.F32 R108, R124.reuse, R114, R108 ;  /* 0x000000727c6c723c */ /* 0x040ff0000000186c */
[----:B------:R-:W-:Y:S07]  /*14bf0*/  HMMA.16816.F32 R124, R124, R6, R52 ;  /* 0x000000067c7c723c */ /* 0x000fee0000001834 */
[----:B------:R-:W-:Y:S01]  /*14c00*/  MOV R52, R186 ;  /* 0x000000ba00347202 */ /* 0x000fe20000000f00 */
[----:B------:R-:W-:Y:S01]  /*14c10*/  IMAD.MOV.U32 R53, RZ, RZ, R242 ;  /* 0x000000ffff357224 */ /* 0x000fe200078e00f2 */
[----:B------:R-:W-:Y:S01]  /*14c20*/  HMMA.16816.F32 R36, R128, R48, R36 ;  /* 0x000000308024723c */ /* 0x000fe20000001824 */
[----:B------:R-:W-:-:S02]  /*14c30*/  IMAD.MOV.U32 R54, RZ, RZ, R246 ;  /* 0x000000ffff367224 */ /* 0x000fc400078e00f6 */
[----:B------:R-:W-:-:S05]  /*14c40*/  IMAD.MOV.U32 R55, RZ, RZ, R199 ;  /* 0x000000ffff377224 */ /* 0x000fca00078e00c7 */
        /* <DEDUP_REMOVED lines=10> */
.L_x_1442:
[----:B-1----:R-:W-:-:S06]  /*14cf0*/  UISETP.GT.AND UP0, UPT, UR32, UR19, UPT ;  /* 0x000000132000728c */ /* 0x002fcc000bf04270 */
[----:B------:R-:W-:-:S13]  /*14d00*/  PLOP3.LUT P0, PT, PT, PT, UP0, 0x80, 0x0 ;  /* 0x000000000000781c */ /* 0x000fda0003f0f008 */
[----:B------:R-:W-:Y:S05]  /*14d10*/  @!P0 BRA `(.L_x_1455) ;  /* 0x000037a000008947 */ /* 0x000fea0003800000 */
[----:B------:R-:W2:Y:S01]  /*14d20*/  LDL.LU.64 R6, [R1+0x70] ;  /* 0x0000700001067983 */ /* 0x000ea20000300a00 */
[----:B------:R-:W1:Y:S01]  /*14d30*/  LDC.U8 R0, c[0x0][0x2d8] ;  /* 0x0000b600ff007b82 */ /* 0x000e620000000000 */
[----:B------:R-:W-:Y:S01]  /*14d40*/  IMAD.MOV.U32 R132, RZ, RZ, R135 ;  /* 0x000000ffff847224 */ /* 0x000fe200078e0087 */
[----:B------:R-:W-:Y:S01]  /*14d50*/  MOV R3, R136 ;  /* 0x0000008800037202 */ /* 0x000fe20000000f00 */
[----:B------:R-:W2:Y:S01]  /*14d60*/  LDL.LU.64 R4, [R1+0x78] ;  /* 0x0000780001047983 */ /* 0x000ea20000300a00 */
[----:B------:R-:W-:Y:S01]  /*14d70*/  IMAD.MOV.U32 R139, RZ, RZ, R137 ;  /* 0x000000ffff8b7224 */ /* 0x000fe200078e0089 */
[----:B------:R-:W-:Y:S02]  /*14d80*/  MOV R138, R134 ;  /* 0x00000086008a7202 */ /* 0x000fe40000000f00 */
[----:B------:R-:W3:Y:S04]  /*14d90*/  LDL.64 R14, [R1+0x48] ;  /* 0x00004800010e7983 */ /* 0x000ee80000100a00 */
[----:B------:R-:W4:Y:S04]  /*14da0*/  LDL R9, [R1+0x28] ;  /* 0x0000280001097983 */ /* 0x000f280000100800 */
[----:B------:R-:W5:Y:S04]  /*14db0*/  LDL.LU R2, [R1+0x40] ;  /* 0x0000400001027983 */ /* 0x000f680000300800 */
[----:B------:R-:W3:Y:S01]  /*14dc0*/  LDL.LU R8, [R1+0x80] ;  /* 0x0000800001087983 */ /* 0x000ee20000300800 */
[C---:B------:R-:W-:Y:S01]  /*14dd0*/  IADD3 R10, R252.reuse, 0x4, RZ ;  /* 0x00000004fc0a7810 */ /* 0x040fe20007ffe0ff */
[----:B------:R-:W-:Y:S01]  /*14de0*/  IMAD.WIDE.U32 R12, R252, -0x326172a9, RZ ;  /* 0xcd9e8d57fc0c7825 */ /* 0x000fe200078e00ff */
[----:B-1----:R-:W-:-:S03]  /*14df0*/  PRMT R0, R0, 0x7054, R0 ;  /* 0x0000705400007816 */ /* 0x002fc60000000000 */
[----:B------:R-:W-:Y:S01]  /*14e00*/  IMAD.WIDE.U32 R10, R10, -0x326172a9, RZ ;  /* 0xcd9e8d570a0a7825 */ /* 0x000fe200078e00ff */
[----:B------:R3:W-:Y:S04]  /*14e10*/  STL.64 [R1+0x38], R12 ;  /* 0x0000380c01007387 */ /* 0x0007e80000100a00 */
[----:B------:R1:W-:Y:S01]  /*14e20*/  STL.64 [R1+0x30], R10 ;  /* 0x0000300a01007387 */ /* 0x0003e20000100a00 */
[----:B--2---:R-:W-:Y:S01]  /*14e30*/  IMAD.MOV.U32 R5, RZ, RZ, R7 ;  /* 0x000000ffff057224 */ /* 0x004fe200078e0007 */
[-C--:B-----5:R-:W-:Y:S02]  /*14e40*/  LOP3.LUT R0, R13, R2.reuse, RZ, 0x3c, !PT ;  /* 0x000000020d007212 */ /* 0x0a0fe400078e3cff */
[----:B------:R-:W-:Y:S01]  /*14e50*/  LOP3.LUT R2, R11, R2, RZ, 0x3c, !PT ;  /* 0x000000020b027212 */ /* 0x000fe200078e3cff */
[----:B---3--:R-:W-:Y:S01]  /*14e60*/  IMAD.WIDE.U32 R12, R8, -0x2daee0ad, RZ ;  /* 0xd2511f53080c7825 */ /* 0x008fe200078e00ff */
[----:B----4-:R-:W-:-:S03]  /*14e70*/  ISETP.GE.AND P4, PT, R9, c[0x0][0x220], PT ;  /* 0x0000880009007a0c */ /* 0x010fc60003f86270 */
[----:B-1----:R-:W-:Y:S01]  /*14e80*/  IMAD.WIDE.U32 R10, R0, -0x2daee0ad, RZ ;  /* 0xd2511f53000a7825 */ /* 0x002fe200078e00ff */
[----:B------:R1:W-:Y:S03]  /*14e90*/  STL.64 [R1], R12 ;  /* 0x0000000c01007387 */ /* 0x0003e60000100a00 */
[----:B------:R-:W-:Y:S01]  /*14ea0*/  IMAD.WIDE.U32 R8, R2, -0x2daee0ad, RZ ;  /* 0xd2511f5302087825 */ /* 0x000fe200078e00ff */
[----:B------:R1:W-:Y:S04]  /*14eb0*/  STL.64 [R1+0x10], R10 ;  /* 0x0000100a01007387 */ /* 0x0003e80000100a00 */
[----:B------:R1:W-:Y:S04]  /*14ec0*/  STL.64 [R1+0x40], R4 ;  /* 0x0000400401007387 */ /* 0x0003e80000100a00 */
[----:B------:R1:W-:Y:S01]  /*14ed0*/  STL.64 [R1+0x8], R8 ;  /* 0x0000080801007387 */ /* 0x0003e20000100a00 */
[----:B------:R-:W-:Y:S01]  /*14ee0*/  ISETP.GE.AND P5, PT, R14, c[0x0][0x220], PT ;  /* 0x000088000e007a0c */ /* 0x000fe20003fa6270 */
[----:B------:R-:W-:Y:S05]  /*14ef0*/  BRA `(.L_x_1456) ;  /* 0x000002e000007947 */ /* 0x000fea0003800000 */
.L_x_1458:
        /* <DEDUP_REMOVED lines=46> */
.L_x_1456:
        /* <DEDUP_REMOVED lines=55> */
[----:B------:R-:W-:Y:S04]  /*15550*/  LDSM.16.M88.4 R200, [R211] ;  /* 0x00000000d3c8783b */ /* 0x000fe80000000200 */
[-C--:B-1----:R-:W-:Y:S08]  /*15560*/  HMMA.16816.F32 R12, R28, R18.reuse, RZ ;  /* 0x000000121c0c723c */ /* 0x082ff000000018ff */
        /* <DEDUP_REMOVED lines=10> */
[----:B------:R-:W2:Y:S07]  /*15610*/  LDSM.16.M88.4 R180, [R213+0x8800] ;  /* 0x00880000d5b4783b */ /* 0x000eae0000000200 */
[-C--:B------:R-:W-:Y:S08]  /*15620*/  HMMA.16816.F32 R20, R176, R188.reuse, R20 ;  /* 0x000000bcb014723c */ /* 0x080ff00000001814 */
[C---:B------:R-:W-:Y:S08]  /*15630*/  HMMA.16816.F32 R24, R184.reuse, R188, R24 ;  /* 0x000000bcb818723c */ /* 0x040ff00000001818 */
[-C--:B------:R-:W-:Y:S01]  /*15640*/  HMMA.16816.F32 R28, R184, R190.reuse, R28 ;  /* 0x000000beb81c723c */ /* 0x080fe2000000181c */
[----:B------:R-:W4:Y:S07]  /*15650*/  LDSM.16.M88.4 R184, [R212] ;  /* 0x00000000d4b8783b */ /* 0x000f2e0000000200 */
[----:B------:R-:W-:Y:S01]  /*15660*/  HMMA.16816.F32 R32, R176, R190, R32 ;  /* 0x000000beb020723c */ /* 0x000fe20000001820 */
[----:B------:R-:W5:Y:S05]  /*15670*/  LDSM.16.M88.4 R176, [R212+0x2000] ;  /* 0x00200000d4b0783b */ /* 0x000f6a0000000200 */
[----:B------:R-:W4:Y:S02]  /*15680*/  LDSM.16.M88.4 R188, [R211+0x800] ;  /* 0x00080000d3bc783b */ /* 0x000f240000000200 */
[-C--:B---3--:R-:W-:Y:S08]  /*15690*/  HMMA.16816.F32 R4, R192, R196.reuse, R4 ;  /* 0x000000c4c004723c */ /* 0x088ff00000001804 */
[C---:B-1----:R-:W-:Y:S08]  /*156a0*/  HMMA.16816.F32 R8, R140.reuse, R196, R8 ;  /* 0x000000c48c08723c */ /* 0x042ff00000001808 */
[-C--:B------:R-:W-:Y:S08]  /*156b0*/  HMMA.16816.F32 R12, R140, R198.reuse, R12 ;  /* 0x000000c68c0c723c */ /* 0x080ff0000000180c */
[C---:B------:R-:W-:Y:S01]  /*156c0*/  HMMA.16816.F32 R16, R192.reuse, R198, R16 ;  /* 0x000000c6c010723c */ /* 0x040fe20000001810 */
[----:B------:R-:W-:Y:S07]  /*156d0*/  LDSM.16.M88.4 R196, [R204+0x9800] ;  /* 0x00980000ccc4783b */ /* 0x000fee0000000200 */
[-C--:B--2---:R-:W-:Y:S08]  /*156e0*/  HMMA.16816.F32 R20, R192, R180.reuse, R20 ;  /* 0x000000b4c014723c */ /* 0x084ff00000001814 */
[C---:B------:R-:W-:Y:S08]  /*156f0*/  HMMA.16816.F32 R24, R140.reuse, R180, R24 ;  /* 0x000000b48c18723c */ /* 0x040ff00000001818 */
[-C--:B------:R-:W-:Y:S01]  /*15700*/  HMMA.16816.F32 R28, R140, R182.reuse, R28 ;  /* 0x000000b68c1c723c */ /* 0x080fe2000000181c */
[----:B------:R-:W-:Y:S07]  /*15710*/  LDSM.16.M88.4 R140, [R206+0x4000] ;  /* 0x00400000ce8c783b */ /* 0x000fee0000000200 */
[----:B------:R-:W-:Y:S01]  /*15720*/  HMMA.16816.F32 R32, R192, R182, R32 ;  /* 0x000000b6c020723c */ /* 0x000fe20000001820 */
[----:B------:R-:W1:Y:S05]  /*15730*/  LDSM.16.M88.4 R180, [R204+0x9000] ;  /* 0x00900000ccb4783b */ /* 0x000e6a0000000200 */
[----:B------:R-:W2:Y:S02]  /*15740*/  LDSM.16.M88.4 R192, [R206+0x6000] ;  /* 0x00600000cec0783b */ /* 0x000ea40000000200 */
        /* <DEDUP_REMOVED lines=8> */
[----:B------:R-:W3:Y:S07]  /*157d0*/  LDSM.16.M88.4 R176, [R208+0x4000] ;  /* 0x00400000d0b0783b */ /* 0x000eee0000000200 */
[----:B------:R-:W-:Y:S01]  /*157e0*/  HMMA.16816.F32 R32, R184, R190, R32 ;  /* 0x000000beb820723c */ /* 0x000fe20000001820 */
[----:B------:R-:W4:Y:S05]  /*157f0*/  LDSM.16.M88.4 R184, [R208+0x6000] ;  /* 0x00600000d0b8783b */ /* 0x000f2a0000000200 */
[----:B------:R-:W-:Y:S02]  /*15800*/  LDSM.16.M88.4 R188, [R214+0x4000] ;  /* 0x00400000d6bc783b */ /* 0x000fe40000000200 */
[-C--:B-1----:R-:W-:Y:S08]  /*15810*/  HMMA.16816.F32 R4, R140, R180.reuse, R4 ;  /* 0x000000b48c04723c */ /* 0x082ff00000001804 */
[C---:B--2---:R-:W-:Y:S08]  /*15820*/  HMMA.16816.F32 R8, R192.reuse, R180, R8 ;  /* 0x000000b4c008723c */ /* 0x044ff00000001808 */
[-C--:B------:R-:W-:Y:S08]  /*15830*/  HMMA.16816.F32 R12, R192, R182.reuse, R12 ;  /* 0x000000b6c00c723c */ /* 0x080ff0000000180c */
[C---:B------:R-:W-:Y:S01]  /*15840*/  HMMA.16816.F32 R16, R140.reuse, R182, R16 ;  /* 0x000000b68c10723c */ /* 0x040fe20000001810 */
[----:B------:R-:W1:Y:S07]  /*15850*/  LDSM.16.M88.4 R180, [R216] ;  /* 0x00000000d8b4783b */ /* 0x000e6e0000000200 */
[-C--:B------:R-:W-:Y:S08]  /*15860*/  HMMA.16816.F32 R20, R140, R196.reuse, R20 ;  /* 0x000000c48c14723c */ /* 0x080ff00000001814 */
[C---:B------:R-:W-:Y:S08]  /*15870*/  HMMA.16816.F32 R24, R192.reuse, R196, R24 ;  /* 0x000000c4c018723c */ /* 0x040ff00000001818 */
[-C--:B------:R-:W-:Y:S01]  /*15880*/  HMMA.16816.F32 R28, R192, R198.reuse, R28 ;  /* 0x000000c6c01c723c */ /* 0x080fe2000000181c */
[----:B------:R-:W2:Y:S07]  /*15890*/  LDSM.16.M88.4 R192, [R213+0x9000] ;  /* 0x00900000d5c0783b */ /* 0x000eae0000000200 */
[----:B------:R-:W-:Y:S01]  /*158a0*/  HMMA.16816.F32 R32, R140, R198, R32 ;  /* 0x000000c68c20723c */ /* 0x000fe20000001820 */
[----:B------:R-:W5:Y:S05]  /*158b0*/  LDSM.16.M88.4 R140, [R214+0x6000] ;  /* 0x00600000d68c783b */ /* 0x000f6a0000000200 */
[----:B------:R-:W2:Y:S02]  /*158c0*/  LDSM.16.M88.4 R196, [R213+0x9800] ;  /* 0x00980000d5c4783b */ /* 0x000ea40000000200 */
[-C--:B---3--:R-:W-:Y:S08]  /*158d0*/  HMMA.16816.F32 R4, R176, R200.reuse, R4 ;  /* 0x000000c8b004723c */ /* 0x088ff00000001804 */
[C---:B----4-:R-:W-:Y:S08]  /*158e0*/  HMMA.16816.F32 R8, R184.reuse, R200, R8 ;  /* 0x000000c8b808723c */ /* 0x050ff00000001808 */
[-C--:B------:R-:W-:Y:S08]  /*158f0*/  HMMA.16816.F32 R12, R184, R202.reuse, R12 ;  /* 0x000000cab80c723c */ /* 0x080ff0000000180c */
[C---:B------:R-:W-:Y:S01]  /*15900*/  HMMA.16816.F32 R16, R176.reuse, R202, R16 ;  /* 0x000000cab010723c */ /* 0x040fe20000001810 */
[----:B------:R-:W-:Y:S07]  /*15910*/  LDSM.16.M88.4 R200, [R211+0x1800] ;  /* 0x00180000d3c8783b */ /* 0x000fee0000000200 */
[-C--:B-1----:R-:W-:Y:S08]  /*15920*/  HMMA.16816.F32 R20, R176, R180.reuse, R20 ;  /* 0x000000b4b014723c */ /* 0x082ff00000001814 */
[C---:B------:R-:W-:Y:S08]  /*15930*/  HMMA.16816.F32 R24, R184.reuse, R180, R24 ;  /* 0x000000b4b818723c */ /* 0x040ff00000001818 */
[-C--:B------:R-:W-:Y:S01]  /*15940*/  HMMA.16816.F32 R28, R184, R182.reuse, R28 ;  /* 0x000000b6b81c723c */ /* 0x080fe2000000181c */
[----:B------:R-:W-:Y:S07]  /*15950*/  LDSM.16.M88.4 R184, [R212+0x6000] ;  /* 0x00600000d4b8783b */ /* 0x000fee0000000200 */
[----:B------:R-:W-:Y:S01]  /*15960*/  HMMA.16816.F32 R32, R176, R182, R32 ;  /* 0x000000b6b020723c */ /* 0x000fe20000001820 */
[----:B------:R-:W-:Y:S05]  /*15970*/  LDSM.16.M88.4 R176, [R212+0x4000] ;  /* 0x00400000d4b0783b */ /* 0x000fea0000000200 */
[----:B------:R-:W1:Y:S02]  /*15980*/  LDSM.16.M88.4 R180, [R211+0x1000] ;  /* 0x00100000d3b4783b */ /* 0x000e640000000200 */
[-C--:B--2---:R-:W-:Y:S01]  /*15990*/  HMMA.16816.F32 R4, R188, R192.reuse, R4 ;  /* 0x000000c0bc04723c */ /* 0x084fe20000001804 */
[----:B------:R-:W-:Y:S04]  /*159a0*/  DEPBAR.LE SB0, 0x0 ;  /* 0x000080000000791a */ /* 0x000fe80000000000 */
[----:B------:R-:W-:Y:S03]  /*159b0*/  BAR.SYNC.DEFER_BLOCKING 0x0 ;  /* 0x0000000000007b1d */ /* 0x000fe60000010000 */
[C---:B-----5:R-:W-:Y:S08]  /*159c0*/  HMMA.16816.F32 R8, R140.reuse, R192, R8 ;  /* 0x000000c08c08723c */ /* 0x060ff00000001808 */
[-C--:B------:R-:W-:Y:S08]  /*159d0*/  HMMA.16816.F32 R12, R140, R194.reuse, R12 ;  /* 0x000000c28c0c723c */ /* 0x080ff0000000180c */
[C---:B------:R-:W-:Y:S08]  /*159e0*/  HMMA.16816.F32 R16, R188.reuse, R194, R16 ;  /* 0x000000c2bc10723c */ /* 0x040ff00000001810 */
[-C--:B------:R-:W-:Y:S08]  /*159f0*/  HMMA.16816.F32 R20, R188, R196.reuse, R20 ;  /* 0x000000c4bc14723c */ /* 0x080ff00000001814 */
[C---:B------:R-:W-:Y:S08]  /*15a00*/  HMMA.16816.F32 R24, R140.reuse, R196, R24 ;  /* 0x000000c48c18723c */ /* 0x040ff00000001818 */
[-C--:B------:R-:W-:Y:S08]  /*15a10*/  HMMA.16816.F32 R28, R140, R198.reuse, R28 ;  /* 0x000000c68c1c723c */ /* 0x080ff0000000181c */
[----:B------:R-:W-:Y:S08]  /*15a20*/  HMMA.16816.F32 R32, R188, R198, R32 ;  /* 0x000000c6bc20723c */ /* 0x000ff00000001820 */
[-C--:B-1----:R-:W-:Y:S08]  /*15a30*/  HMMA.16816.F32 R4, R176, R180.reuse, R4 ;  /* 0x000000b4b004723c */ /* 0x082ff00000001804 */
        /* <DEDUP_REMOVED lines=8> */
.L_x_1457:
[----:B------:R-:W2:Y:S01]  /*15ac0*/  LDL.64 R184, [R1] ;  /* 0x0000000001b87983 */ /* 0x000ea20000100a00 */
[----:B------:R-:W-:Y:S01]  /*15ad0*/  IMAD.U32 R0, RZ, RZ, UR27 ;  /* 0x0000001bff007e24 */ /* 0x000fe2000f8e00ff */
[----:B------:R-:W-:Y:S02]  /*15ae0*/  UISETP.GT.AND UP0, UPT, UR27, UR19, UPT ;  /* 0x000000131b00728c */ /* 0x000fe4000bf04270 */
[----:B------:R-:W-:Y:S02]  /*15af0*/  UMOV UR32, UR27 ;  /* 0x0000001b00207c82 */ /* 0x000fe40008000000 */
[----:B------:R-:W2:Y:S06]  /*15b00*/  LDL.64 R180, [R1+0x10] ;  /* 0x0000100001b47983 */ /* 0x000eac0000100a00 */
[----:B------:R-:W3:Y:S06]  /*15b10*/  LDL.64 R178, [R1+0x8] ;  /* 0x0000080001b27983 */ /* 0x000eec0000100a00 */
[----:B------:R-:W4:Y:S06]  /*15b20*/  LDL.64 R186, [R1+0x38] ;  /* 0x0000380001ba7983 */ /* 0x000f2c0000100a00 */
[----:B------:R-:W5:Y:S06]  /*15b30*/  LDL.64 R182, [R1+0x30] ;  /* 0x0000300001b67983 */ /* 0x000f6c0000100a00 */
[----:B------:R-:W1:Y:S02]  /*15b40*/  S2R R2, SR_TID.X ;  /* 0x0000000000027919 */ /* 0x000e640000002100 */
[----:B-1----:R-:W-:Y:S05]  /*15b50*/  IMAD.SHL.U32 R2, R2, 0x2, RZ ;  /* 0x0000000202027824 */ /* 0x002fea00078e00ff */
[----:B------:R-:W-:Y:S05]  /*15b60*/  LOP3.LUT R2, R2, 0x6, RZ, 0xc0, !PT ;  /* 0x0000000602027812 */ /* 0x000fea00078ec0ff */
[----:B------:R-:W-:Y:S05]  /*15b70*/  IMAD R0, R0, 0x20, R2 ;  /* 0x0000002000007824 */ /* 0x000fea00078e0202 */
[C---:B------:R-:W-:Y:S02]  /*15b80*/  IADD3 R135, R0.reuse, 0x1, RZ ;  /* 0x0000000100877810 */ /* 0x040fe40007ffe0ff */
[CC--:B------:R-:W-:Y:S02]  /*15b90*/  ISETP.GE.AND P3, PT, R0.reuse, R223.reuse, PT ;  /* 0x000000df0000720c */ /* 0x0c0fe40003f66270 */
[CC--:B------:R-:W-:Y:S02]  /*15ba0*/  ISETP.GE.AND P0, PT, R135.reuse, R222.reuse, PT ;  /* 0x000000de8700720c */ /* 0x0c0fe40003f06270 */
[C---:B------:R-:W-:Y:S02]  /*15bb0*/  ISETP.GE.AND P1, PT, R0.reuse, R222, PT ;  /* 0x000000de0000720c */ /* 0x040fe40003f26270 */
[C---:B------:R-:W-:Y:S02]  /*15bc0*/  IADD3 R134, R0.reuse, 0x8, RZ ;  /* 0x0000000800867810 */ /* 0x040fe40007ffe0ff */
[C---:B------:R-:W-:Y:S02]  /*15bd0*/  IADD3 R133, R0.reuse, 0x9, RZ ;  /* 0x0000000900857810 */ /* 0x040fe40007ffe0ff */
[C---:B------:R-:W-:Y:S02]  /*15be0*/  ISETP.GE.AND P2, PT, R135.reuse, R223, PT ;  /* 0x000000df8700720c */ /* 0x040fe40003f46270 */
[CC--:B------:R-:W-:Y:S02]  /*15bf0*/  ISETP.GE.OR P3, PT, R0.reuse, R227.reuse, !P3 ;  /* 0x000000e30000720c */ /* 0x0c0fe40005f66670 */
[CC--:B------:R-:W-:Y:S02]  /*15c00*/  ISETP.GE.OR P0, PT, R135.reuse, R226.reuse, !P0 ;  /* 0x000000e28700720c */ /* 0x0c0fe40004706670 */
[----:B------:R-:W-:Y:S02]  /*15c10*/  ISETP.GE.OR P1, PT, R0, R226, !P1 ;  /* 0x000000e20000720c */ /* 0x000fe40004f26670 */
[----:B------:R-:W-:Y:S02]  /*15c20*/  ISETP.GE.OR P2, PT, R135, R227, !P2 ;  /* 0x000000e38700720c */ /* 0x000fe40005746670 */
[----:B------:R-:W-:Y:S02]  /*15c30*/  FSEL R137, R4, -INF , !P3 ;  /* 0xff80000004897808 */ /* 0x000fe40005800000 */
[----:B------:R-:W-:Y:S02]  /*15c40*/  FSEL R177, R7, -INF , !P0 ;  /* 0xff80000007b17808 */ /* 0x000fe40004000000 */
[-C--:B------:R-:W-:Y:S02]  /*15c50*/  ISETP.GE.AND P3, PT, R134, R223.reuse, PT ;  /* 0x000000df8600720c */ /* 0x080fe40003f66270 */
[-C--:B------:R-:W-:Y:S02]  /*15c60*/  ISETP.GE.AND P0, PT, R133, R222.reuse, PT ;  /* 0x000000de8500720c */ /* 0x080fe40003f06270 */
[----:B------:R-:W-:Y:S02]  /*15c70*/  FSEL R143, R6, -INF , !P1 ;  /* 0xff800000068f7808 */ /* 0x000fe40004800000 */
[----:B------:R-:W-:Y:S02]  /*15c80*/  FSEL R176, R5, -INF , !P2 ;  /* 0xff80000005b07808 */ /* 0x000fe40005000000 */
[C---:B------:R-:W-:Y:S02]  /*15c90*/  ISETP.GE.AND P2, PT, R133.reuse, R223, PT ;  /* 0x000000df8500720c */ /* 0x040fe40003f46270 */
[C---:B------:R-:W-:Y:S02]  /*15ca0*/  ISETP.GE.AND P1, PT, R134.reuse, R222, PT ;  /* 0x000000de8600720c */ /* 0x040fe40003f26270 */
[----:B------:R-:W-:Y:S02]  /*15cb0*/  ISETP.GE.OR P3, PT, R134, R227, !P3 ;  /* 0x000000e38600720c */ /* 0x000fe40005f66670 */
[-C--:B------:R-:W-:Y:S02]  /*15cc0*/  ISETP.GE.OR P0, PT, R133, R226.reuse, !P0 ;  /* 0x000000e28500720c */ /* 0x080fe40004706670 */
[----:B------:R-:W-:Y:S02]  /*15cd0*/  IADD3 R5, R0, 0x10, RZ ;  /* 0x0000001000057810 */ /* 0x000fe40007ffe0ff */
[----:B------:R-:W-:Y:S02]  /*15ce0*/  FMNMX.FTZ R136, R137, R3, !PT ;  /* 0x0000000389887209 */ /* 0x000fe40007810000 */
[----:B------:R-:W-:Y:S02]  /*15cf0*/  ISETP.GE.OR P2, PT, R133, R227, !P2 ;  /* 0x000000e38500720c */ /* 0x000fe40005746670 */
[----:B------:R-:W-:Y:S02]  /*15d00*/  FSEL R16, R16, -INF , !P3 ;  /* 0xff80000010107808 */ /* 0x000fe40005800000 */
[----:B------:R-:W-:Y:S02]  /*15d10*/  IADD3 R4, R0, 0x11, RZ ;  /* 0x0000001100047810 */ /* 0x000fe40007ffe0ff */
[----:B------:R-:W-:Y:S02]  /*15d20*/  ISETP.GE.OR P1, PT, R134, R226, !P1 ;  /* 0x000000e28600720c */ /* 0x000fe40004f26670 */
[----:B------:R-:W-:Y:S02]  /*15d30*/  FSEL R6, R19, -INF , !P0 ;  /* 0xff80000013067808 */ /* 0x000fe40004000000 */
[----:B------:R-:W-:Y:S02]  /*15d40*/  FMNMX.FTZ R136, R176, R136, !PT ;  /* 0x00000088b0887209 */ /* 0x000fe40007810000 */
[-C--:B------:R-:W-:Y:S02]  /*15d50*/  ISETP.GE.AND P0, PT, R5, R223.reuse, PT ;  /* 0x000000df0500720c */ /* 0x080fe40003f06270 */
[----:B------:R-:W-:Y:S02]  /*15d60*/  IADD3 R2, R0, 0x18, RZ ;  /* 0x0000001800027810 */ /* 0x000fe40007ffe0ff */
[----:B------:R-:W-:Y:S02]  /*15d70*/  FSEL R7, R18, -INF , !P1 ;  /* 0xff80000012077808 */ /* 0x000fe40004800000 */
[----:B------:R-:W-:Y:S02]  /*15d80*/  ISETP.GE.AND P6, PT, R4, R223, PT ;  /* 0x000000df0400720c */ /* 0x000fe40003fc6270 */
[----:B------:R-:W-:Y:S02]  /*15d90*/  FSEL R17, R17, -INF , !P2 ;  /* 0xff80000011117808 */ /* 0x000fe40005000000 */
[C---:B------:R-:W-:Y:S02]  /*15da0*/  ISETP.GE.AND P2, PT, R0.reuse, R221, PT ;  /* 0x000000dd0000720c */ /* 0x040fe40003f46270 */
[----:B------:R-:W-:Y:S02]  /*15db0*/  ISETP.GE.AND P1, PT, R0, R220, PT ;  /* 0x000000dc0000720c */ /* 0x000fe40003f26270 */
[----:B------:R-:W-:Y:S02]  /*15dc0*/  ISETP.GE.OR P0, PT, R5, R227, !P0 ;  /* 0x000000e30500720c */ /* 0x000fe40004706670 */
[----:B------:R-:W-:Y:S02]  /*15dd0*/  FMNMX.FTZ R136, R16, R136, !PT ;  /* 0x0000008810887209 */ /* 0x000fe40007810000 */
[----:B------:R-:W-:Y:S02]  /*15de0*/  ISETP.GE.AND P3, PT, R2, R223, PT ;  /* 0x000000df0200720c */ /* 0x000fe40003f66270 */
[----:B------:R-:W-:Y:S02]  /*15df0*/  ISETP.GE.OR P6, PT, R4, R227, !P6 ;  /* 0x000000e30400720c */ /* 0x000fe400077c6670 */
[C---:B------:R-:W-:Y:S02]  /*15e00*/  ISETP.GE.OR P2, PT, R0.reuse, R225, !P2 ;  /* 0x000000e10000720c */ /* 0x040fe40005746670 */
[C---:B------:R-:W-:Y:S02]  /*15e10*/  ISETP.GE.OR P1, PT, R0.reuse, R224, !P1 ;  /* 0x000000e00000720c */ /* 0x040fe40004f26670 */
[----:B------:R-:W-:Y:S02]  /*15e20*/  IADD3 R0, R0, 0x19, RZ ;  /* 0x0000001900007810 */ /* 0x000fe40007ffe0ff */
[----:B------:R-:W-:Y:S02]  /*15e30*/  FSEL R198, R20, -INF , !P0 ;  /* 0xff80000014c67808 */ /* 0x000fe40004000000 */
[----:B------:R-:W-:Y:S02]  /*15e40*/  FMNMX.FTZ R136, R17, R136, !PT ;  /* 0x0000008811887209 */ /* 0x000fe40007810000 */
[----:B------:R-:W-:Y:S02]  /*15e50*/  FMNMX.FTZ R18, R143, R132, !PT ;  /* 0x000000848f127209 */ /* 0x000fe40007810000 */
[----:B------:R-:W-:Y:S02]  /*15e60*/  ISETP.GE.OR P3, PT, R2, R227, !P3 ;  /* 0x000000e30200720c */ /* 0x000fe40005f66670 */
[----:B------:R-:W-:Y:S02]  /*15e70*/  FSEL R197, R21, -INF , !P6 ;  /* 0xff80000015c57808 */ /* 0x000fe40007000000 */
[----:B------:R-:W-:Y:S02]  /*15e80*/  ISETP.GE.AND P0, PT, R0, R223, PT ;  /* 0x000000df0000720c */ /* 0x000fe40003f06270 */
[----:B------:R-:W-:Y:S02]  /*15e90*/  FMNMX.FTZ R136, R198, R136, !PT ;  /* 0x00000088c6887209 */ /* 0x000fe40007810000 */
[----:B------:R-:W-:Y:S02]  /*15ea0*/  ISETP.GE.AND P6, PT, R5, R222, PT ;  /* 0x000000de0500720c */ /* 0x000fe40003fc6270 */
[----:B------:R-:W-:Y:S02]  /*15eb0*/  FMNMX.FTZ R18, R177, R18, !PT ;  /* 0x00000012b1127209 */ /* 0x000fe40007810000 */
[----:B------:R-:W-:Y:S02]  /*15ec0*/  FSEL R192, R32, -INF , !P3 ;  /* 0xff80000020c07808 */ /* 0x000fe40005800000 */
[----:B------:R-:W-:Y:S02]  /*15ed0*/  ISETP.GE.OR P0, PT, R0, R227, !P0 ;  /* 0x000000e30000720c */ /* 0x000fe40004706670 */
[----:B------:R-:W-:Y:S02]  /*15ee0*/  FMNMX.FTZ R136, R197, R136, !PT ;  /* 0x00000088c5887209 */ /* 0x000fe40007810000 */
[----:B------:R-:W-:Y:S02]  /*15ef0*/  ISETP.GE.AND P3, PT, R4, R222, PT ;  /* 0x000000de0400720c */ /* 0x000fe40003f66270 */
[----:B------:R-:W-:Y:S02]  /*15f00*/  ISETP.GE.OR P6, PT, R5, R226, !P6 ;  /* 0x000000e20500720c */ /* 0x000fe400077c6670 */
[----:B------:R-:W-:Y:S02]  /*15f10*/  FMNMX.FTZ R18, R7, R18, !PT ;  /* 0x0000001207127209 */ /* 0x000fe40007810000 */
[----:B------:R-:W-:Y:S02]  /*15f20*/  FSEL R194, R33, -INF , !P0 ;  /* 0xff80000021c27808 */ /* 0x000fe40004000000 */
[----:B------:R-:W-:Y:S02]  /*15f30*/  FMNMX.FTZ R136, R192, R136, !PT ;  /* 0x00000088c0887209 */ /* 0x000fe40007810000 */
[----:B------:R-:W-:Y:S02]  /*15f40*/  ISETP.GE.AND P0, PT, R2, R222, PT ;  /* 0x000000de0200720c */ /* 0x000fe40003f06270 */
[----:B------:R-:W-:Y:S02]  /*15f50*/  ISETP.GE.OR P3, PT, R4, R226, !P3 ;  /* 0x000000e20400720c */ /* 0x000fe40005f66670 */
[----:B------:R-:W-:Y:S02]  /*15f60*/  FSEL R196, R22, -INF , !P6 ;  /* 0xff80000016c47808 */ /* 0x000fe40007000000 */
[----:B------:R-:W-:Y:S02]  /*15f70*/  FMNMX.FTZ R18, R6, R18, !PT ;  /* 0x0000001206127209 */ /* 0x000fe40007810000 */
[----:B------:R-:W-:Y:S02]  /*15f80*/  FMNMX.FTZ R136, R194, R136, !PT ;  /* 0x00000088c2887209 */ /* 0x000fe40007810000 */
[----:B------:R-:W-:Y:S02]  /*15f90*/  FSEL R231, R23, -INF , !P3 ;  /* 0xff80000017e77808 */ /* 0x000fe40005800000 */
[----:B------:R-:W-:Y:S01]  /*15fa0*/  ISETP.GE.OR P0, PT, R2, R226, !P0 ;  /* 0x000000e20200720c */ /* 0x000fe20004706670 */
[----:B------:R-:W1:Y:S01]  /*15fb0*/  SHFL.BFLY PT, R20, R136, 0x2, 0x1f ;  /* 0x0c401f0088147f89 */ /* 0x000e6200000e0000 */
[----:B------:R-:W-:Y:S02]  /*15fc0*/  FMNMX.FTZ R18, R196, R18, !PT ;  /* 0x00000012c4127209 */ /* 0x000fe40007810000 */
[----:B------:R-:W-:Y:S02]  /*15fd0*/  ISETP.GE.AND P3, PT, R0, R222, PT ;  /* 0x000000de0000720c */ /* 0x000fe40003f66270 */
[----:B------:R-:W-:Y:S02]  /*15fe0*/  FMNMX.FTZ R18, R231, R18, !PT ;  /* 0x00000012e7127209 */ /* 0x000fe40007810000 */
[----:B------:R-:W-:Y:S02]  /*15ff0*/  FSEL R193, R34, -INF , !P0 ;  /* 0xff80000022c17808 */ /* 0x000fe40004000000 */
[----:B------:R-:W-:Y:S02]  /*16000*/  ISETP.GE.OR P3, PT, R0, R226, !P3 ;  /* 0x000000e20000720c */ /* 0x000fe40005f66670 */
[----:B------:R-:W-:Y:S02]  /*16010*/  ISETP.GE.AND P6, PT, R135, R221, PT ;  /* 0x000000dd8700720c */ /* 0x000fe40003fc6270 */
[----:B------:R-:W-:Y:S02]  /*16020*/  FSEL R195, R35, -INF , !P3 ;  /* 0xff80000023c37808 */ /* 0x000fe40005800000 */
[----:B------:R-:W-:Y:S02]  /*16030*/  ISETP.GE.AND P0, PT, R135, R220, PT ;  /* 0x000000dc8700720c */ /* 0x000fe40003f06270 */
[----:B------:R-:W-:Y:S02]  /*16040*/  FMNMX.FTZ R18, R193, R18, !PT ;  /* 0x00000012c1127209 */ /* 0x000fe40007810000 */
[C---:B------:R-:W-:Y:S02]  /*16050*/  ISETP.GE.OR P6, PT, R135.reuse, R225, !P6 ;  /* 0x000000e18700720c */ /* 0x040fe400077c6670 */
[----:B------:R-:W-:Y:S02]  /*16060*/  ISETP.GE.OR P0, PT, R135, R224, !P0 ;  /* 0x000000e08700720c */ /* 0x000fe40004706670 */
[----:B------:R-:W-:Y:S02]  /*16070*/  FMNMX.FTZ R135, R195, R18, !PT ;  /* 0x00000012c3877209 */ /* 0x000fe40007810000 */
[----:B------:R-:W-:Y:S02]  /*16080*/  FSEL R8, R8, -INF , !P2 ;  /* 0xff80000008087808 */ /* 0x000fe40005000000 */
[----:B------:R-:W-:Y:S01]  /*16090*/  ISETP.GE.AND P2, PT, R134, R220, PT ;  /* 0x000000dc8600720c */ /* 0x000fe20003f46270 */
[----:B------:R-:W1:Y:S01]  /*160a0*/  SHFL.BFLY PT, R23, R135, 0x2, 0x1f ;  /* 0x0c401f0087177f89 */ /* 0x000e6200000e0000 */
[----:B------:R-:W-:Y:S02]  /*160b0*/  FSEL R18, R10, -INF , !P1 ;  /* 0xff8000000a127808 */ /* 0x000fe40004800000 */
[C---:B------:R-:W-:Y:S02]  /*160c0*/  ISETP.GE.AND P1, PT, R133.reuse, R221, PT ;  /* 0x000000dd8500720c */ /* 0x040fe40003f26270 */
[C---:B------:R-:W-:Y:S02]  /*160d0*/  ISETP.GE.OR P2, PT, R134.reuse, R224, !P2 ;  /* 0x000000e08600720c */ /* 0x040fe40005746670 */
[----:B------:R-:W-:Y:S02]  /*160e0*/  ISETP.GE.OR P1, PT, R133, R225, !P1 ;  /* 0x000000e18500720c */ /* 0x000fe40004f26670 */
[----:B------:R-:W-:Y:S02]  /*160f0*/  ISETP.GE.AND P3, PT, R134, R221, PT ;  /* 0x000000dd8600720c */ /* 0x000fe40003f66270 */
[----:B------:R-:W-:Y:S02]  /*16100*/  FSEL R21, R13, -INF , !P1 ;  /* 0xff8000000d157808 */ /* 0x000fe40004800000 */
[----:B------:R-:W-:Y:S02]  /*16110*/  FSEL R22, R14, -INF , !P2 ;  /* 0xff8000000e167808 */ /* 0x000fe40005000000 */
[----:B------:R-:W-:Y:S02]  /*16120*/  FSEL R9, R9, -INF , !P6 ;  /* 0xff80000009097808 */ /* 0x000fe40007000000 */
[----:B------:R-:W-:Y:S02]  /*16130*/  ISETP.GE.OR P3, PT, R134, R225, !P3 ;  /* 0x000000e18600720c */ /* 0x000fe40005f66670 */
[----:B------:R-:W-:Y:S02]  /*16140*/  FMNMX.FTZ R10, R8, R138, !PT ;  /* 0x0000008a080a7209 */ /* 0x000fe40007810000 */
[CC--:B------:R-:W-:Y:S02]  /*16150*/  ISETP.GE.AND P1, PT, R4.reuse, R221.reuse, PT ;  /* 0x000000dd0400720c */ /* 0x0c0fe40003f26270 */
[-C--:B------:R-:W-:Y:S02]  /*16160*/  ISETP.GE.AND P2, PT, R4, R220.reuse, PT ;  /* 0x000000dc0400720c */ /* 0x080fe40003f46270 */
[----:B------:R-:W-:Y:S02]  /*16170*/  ISETP.GE.AND P6, PT, R133, R220, PT ;  /* 0x000000dc8500720c */ /* 0x000fe40003fc6270 */
[----:B------:R-:W-:Y:S02]  /*16180*/  FSEL R19, R11, -INF , !P0 ;  /* 0xff8000000b137808 */ /* 0x000fe40004000000 */
[----:B-1----:R-:W-:Y:S02]  /*16190*/  FMNMX.FTZ R136, R136, R20, !PT ;  /* 0x0000001488887209 */ /* 0x002fe40007810000 */
[----:B------:R-:W-:Y:S02]  /*161a0*/  FSEL R20, R12, -INF , !P3 ;  /* 0xff8000000c147808 */ /* 0x000fe40005800000 */
[----:B------:R-:W-:Y:S01]  /*161b0*/  ISETP.GE.AND P0, PT, R5, R221, PT ;  /* 0x000000dd0500720c */ /* 0x000fe20003f06270 */
[----:B------:R-:W-:Y:S01]  /*161c0*/  SHFL.BFLY PT, R11, R136, 0x1, 0x1f ;  /* 0x0c201f00880b7f89 */ /* 0x000fe200000e0000 */
[CC--:B------:R-:W-:Y:S02]  /*161d0*/  ISETP.GE.OR P1, PT, R4.reuse, R225.reuse, !P1 ;  /* 0x000000e10400720c */ /* 0x0c0fe40004f26670 */
[----:B------:R-:W-:Y:S02]  /*161e0*/  ISETP.GE.OR P2, PT, R4, R224, !P2 ;  /* 0x000000e00400720c */ /* 0x000fe40005746670 */
[----:B------:R-:W-:Y:S02]  /*161f0*/  FMNMX.FTZ R4, R9, R10, !PT ;  /* 0x0000000a09047209 */ /* 0x000fe40007810000 */
[----:B------:R-:W-:Y:S02]  /*16200*/  ISETP.GE.OR P0, PT, R5, R225, !P0 ;  /* 0x000000e10500720c */ /* 0x000fe40004706670 */
[----:B------:R-:W-:Y:S02]  /*16210*/  FMNMX.FTZ R4, R20, R4, !PT ;  /* 0x0000000414047209 */ /* 0x000fe40007810000 */
[----:B------:R-:W-:Y:S02]  /*16220*/  ISETP.GE.OR P6, PT, R133, R224, !P6 ;  /* 0x000000e08500720c */ /* 0x000fe400077c6670 */
[----:B------:R-:W-:Y:S02]  /*16230*/  FSEL R230, R24, -INF , !P0 ;  /* 0xff80000018e67808 */ /* 0x000fe40004000000 */
[----:B------:R-:W-:Y:S02]  /*16240*/  FMNMX.FTZ R4, R21, R4, !PT ;  /* 0x0000000415047209 */ /* 0x000fe40007810000 */
[C---:B------:R-:W-:Y:S02]  /*16250*/  ISETP.GE.AND P0, PT, R2.reuse, R220, PT ;  /* 0x000000dc0200720c */ /* 0x040fe40003f06270 */
[----:B------:R-:W-:Y:S02]  /*16260*/  FSEL R15, R15, -INF , !P6 ;  /* 0xff8000000f0f7808 */ /* 0x000fe40007000000 */
[C---:B------:R-:W-:Y:S02]  /*16270*/  ISETP.GE.AND P6, PT, R2.reuse, R221, PT ;  /* 0x000000dd0200720c */ /* 0x040fe40003fc6270 */
[C---:B------:R-:W-:Y:S02]  /*16280*/  ISETP.GE.OR P0, PT, R2.reuse, R224, !P0 ;  /* 0x000000e00200720c */ /* 0x040fe40004706670 */
[----:B------:R-:W-:Y:S02]  /*16290*/  ISETP.GE.OR P6, PT, R2, R225, !P6 ;  /* 0x000000e10200720c */ /* 0x000fe400077c6670 */
[----:B------:R-:W-:Y:S02]  /*162a0*/  FMNMX.FTZ R2, R230, R4, !PT ;  /* 0x00000004e6027209 */ /* 0x000fe40007810000 */
[----:B------:R-:W-:Y:S02]  /*162b0*/  FSEL R233, R25, -INF , !P1 ;  /* 0xff80000019e97808 */ /* 0x000fe40004800000 */
[C---:B------:R-:W-:Y:S02]  /*162c0*/  ISETP.GE.AND P1, PT, R0.reuse, R221, PT ;  /* 0x000000dd0000720c */ /* 0x040fe40003f26270 */
[----:B------:R-:W-:Y:S02]  /*162d0*/  ISETP.GE.AND P3, PT, R5, R220, PT ;  /* 0x000000dc0500720c */ /* 0x000fe40003f66270 */
[----:B------:R-:W-:Y:S02]  /*162e0*/  FMNMX.FTZ R135, R135, R23, !PT ;  /* 0x0000001787877209 */ /* 0x000fe40007810000 */
[----:B------:R-:W-:Y:S02]  /*162f0*/  ISETP.GE.OR P1, PT, R0, R225, !P1 ;  /* 0x000000e10000720c */ /* 0x000fe40004f26670 */
[----:B------:R-:W-:Y:S02]  /*16300*/  FSEL R236, R28, -INF , !P6 ;  /* 0xff8000001cec7808 */ /* 0x000fe40007000000 */
[----:B------:R-:W-:Y:S02]  /*16310*/  FMNMX.FTZ R134, R233, R2, !PT ;  /* 0x00000002e9867209 */ /* 0x000fe40007810000 */
[----:B------:R-:W-:Y:S02]  /*16320*/  ISETP.GE.OR P3, PT, R5, R224, !P3 ;  /* 0x000000e00500720c */ /* 0x000fe40005f66670 */
[----:B------:R-:W-:Y:S01]  /*16330*/  FSEL R237, R29, -INF , !P1 ;  /* 0xff8000001ded7808 */ /* 0x000fe20004800000 */
[----:B------:R-:W1:Y:S01]  /*16340*/  SHFL.BFLY PT, R5, R135, 0x1, 0x1f ;  /* 0x0c201f0087057f89 */ /* 0x000e6200000e0000 */
[----:B------:R-:W-:Y:S02]  /*16350*/  FMNMX.FTZ R134, R236, R134, !PT ;  /* 0x00000086ec867209 */ /* 0x000fe40007810000 */
[----:B------:R-:W-:Y:S02]  /*16360*/  FMNMX.FTZ R4, R18, R139, !PT ;  /* 0x0000008b12047209 */ /* 0x000fe40007810000 */
[----:B------:R-:W-:Y:S02]  /*16370*/  FMNMX.FTZ R134, R237, R134, !PT ;  /* 0x00000086ed867209 */ /* 0x000fe40007810000 */
[----:B------:R-:W-:Y:S02]  /*16380*/  FMNMX.FTZ R2, R19, R4, !PT ;  /* 0x0000000413027209 */ /* 0x000fe40007810000 */
[----:B------:R-:W-:Y:S01]  /*16390*/  FSEL R232, R26, -INF , !P3 ;  /* 0xff8000001ae87808 */ /* 0x000fe20005800000 */
[----:B------:R-:W2:Y:S01]  /*163a0*/  SHFL.BFLY PT, R4, R134, 0x2, 0x1f ;  /* 0x0c401f0086047f89 */ /* 0x000ea200000e0000 */
[----:B------:R-:W-:Y:S01]  /*163b0*/  FMNMX.FTZ R2, R22, R2, !PT ;  /* 0x0000000216027209 */ /* 0x000fe20007810000 */
[----:B------:R-:W2:Y:S01]  /*163c0*/  LDC.U8 R26, c[0x0][0x2d8] ;  /* 0x0000b600ff1a7b82 */ /* 0x000ea20000000000 */
[----:B------:R-:W-:Y:S02]  /*163d0*/  FSEL R234, R27, -INF , !P2 ;  /* 0xff8000001bea7808 */ /* 0x000fe40005000000 */
[----:B------:R-:W-:Y:S02]  /*163e0*/  FMNMX.FTZ R2, R15, R2, !PT ;  /* 0x000000020f027209 */ /* 0x000fe40007810000 */
[----:B------:R-:W-:Y:S02]  /*163f0*/  ISETP.GE.AND P1, PT, R0, R220, PT ;  /* 0x000000dc0000720c */ /* 0x000fe40003f26270 */
[----:B------:R-:W-:Y:S01]  /*16400*/  FMNMX.FTZ R2, R232, R2, !PT ;  /* 0x00000002e8027209 */ /* 0x000fe20007810000 */
[----:B------:R-:W3:Y:S01]  /*16410*/  LDC.U8 R27, c[0x0][0x2d8] ;  /* 0x0000b600ff1b7b82 */ /* 0x000ee20000000000 */
[----:B------:R-:W-:Y:S02]  /*16420*/  ISETP.GE.OR P1, PT, R0, R224, !P1 ;  /* 0x000000e00000720c */ /* 0x000fe40004f26670 */
        /* <DEDUP_REMOVED lines=8> */
[----:B--2---:R-:W-:Y:S01]  /*164b0*/  FMNMX.FTZ R134, R134, R4, !PT ;  /* 0x0000000486867209 */ /* 0x004fe20007810000 */
[----:B------:R-:W-:Y:S01]  /*164c0*/  IMAD.U32 R4, RZ, RZ, UR31 ;  /* 0x0000001fff047e24 */ /* 0x000fe2000f8e00ff */
[----:B------:R-:W-:Y:S01]  /*164d0*/  FSEL R142, R142, RZ, P2 ;  /* 0x000000ff8e8e7208 */ /* 0x000fe20001000000 */
[----:B------:R-:W1:Y:S01]  /*164e0*/  SHFL.BFLY PT, R2, R0, 0x2, 0x1f ;  /* 0x0c401f0000027f89 */ /* 0x000e6200000e0000 */
[----:B------:R-:W-:Y:S02]  /*164f0*/  FMNMX.FTZ R136, R136, R11, !PT ;  /* 0x0000000b88887209 */ /* 0x000fe40007810000 */
[----:B------:R-:W-:Y:S01]  /*16500*/  LOP3.LUT R10, R181, UR15, R184, 0x96, !PT ;  /* 0x0000000fb50a7c12 */ /* 0x000fe2000f8e96b8 */
[----:B------:R-:W-:Y:S01]  /*16510*/  FFMA.FTZ R6, R6, c[0x0][0x23c], -R142 ;  /* 0x00008f0006067a23 */ /* 0x000fe2000001088e */
[C---:B------:R-:W-:Y:S01]  /*16520*/  FSETP.NEU.FTZ.AND P3, PT, R136.reuse, -INF , PT ;  /* 0xff8000008800780b */ /* 0x040fe20003f7d000 */
[----:B------:R-:W-:Y:S01]  /*16530*/  FMUL.FTZ R141, R136, c[0x0][0x23c] ;  /* 0x00008f00888d7a20 */ /* 0x000fe20000410000 */
[----:B------:R-:W-:Y:S01]  /*16540*/  LOP3.LUT R4, R185, UR27, R4, 0x96, !PT ;  /* 0x0000001bb9047c12 */ /* 0x000fe2000f8e9604 */
[----:B------:R-:W2:Y:S01]  /*16550*/  SHFL.BFLY PT, R5, R134, 0x1, 0x1f ;  /* 0x0c201f0086057f89 */ /* 0x000ea200000e0000 */
[----:B------:R4:W-:Y:S01]  /*16560*/  MUFU.EX2 R250, R6 ;  /* 0x0000000600fa7308 */ /* 0x0009e20000000800 */
[--C-:B------:R-:W-:Y:S01]  /*16570*/  FFMA.FTZ R7, R7, c[0x0][0x23c], -R142.reuse ;  /* 0x00008f0007077a23 */ /* 0x100fe2000001088e */
[----:B------:R-:W-:Y:S01]  /*16580*/  FSEL R141, R141, RZ, P3 ;  /* 0x000000ff8d8d7208 */ /* 0x000fe20001800000 */
[----:B------:R-:W-:Y:S01]  /*16590*/  IMAD.WIDE.U32 R10, R10, -0x326172a9, RZ ;  /* 0xcd9e8d570a0a7825 */ /* 0x000fe200078e00ff */
[----:B---3--:R-:W-:Y:S03]  /*165a0*/  PRMT R26, R26, 0x7054, R27 ;  /* 0x000070541a1a7816 */ /* 0x008fe6000000001b */
[--C-:B------:R-:W-:Y:S02]  /*165b0*/  FFMA.FTZ R137, R137, c[0x0][0x23c], -R141.reuse ;  /* 0x00008f0089897a23 */ /* 0x100fe4000001088d */
[--C-:B------:R-:W-:Y:S01]  /*165c0*/  FFMA.FTZ R16, R16, c[0x0][0x23c], -R141.reuse ;  /* 0x00008f0010107a23 */ /* 0x100fe2000001088d */
[----:B------:R3:W3:Y:S01]  /*165d0*/  MUFU.EX2 R249, R7 ;  /* 0x0000000700f97308 */ /* 0x0006e20000000800 */
[--C-:B------:R-:W-:Y:S02]  /*165e0*/  FFMA.FTZ R17, R17, c[0x0][0x23c], -R141.reuse ;  /* 0x00008f0011117a23 */ /* 0x100fe4000001088d */
[--C-:B------:R-:W-:Y:S01]  /*165f0*/  FFMA.FTZ R143, R143, c[0x0][0x23c], -R142.reuse ;  /* 0x00008f008f8f7a23 */ /* 0x100fe2000001088e */
[----:B-1----:R-:W-:Y:S01]  /*16600*/  FMNMX.FTZ R0, R0, R2, !PT ;  /* 0x0000000200007209 */ /* 0x002fe20007810000 */
[----:B------:R-:W-:Y:S02]  /*16610*/  FFMA.FTZ R177, R177, c[0x0][0x23c], -R142 ;  /* 0x00008f00b1b17a23 */ /* 0x000fe4000001088e */
[----:B------:R-:W-:Y:S02]  /*16620*/  FFMA.FTZ R176, R176, c[0x0][0x23c], -R141 ;  /* 0x00008f00b0b07a23 */ /* 0x000fe4000001088d */
[----:B------:R-:W1:Y:S01]  /*16630*/  SHFL.BFLY PT, R2, R0, 0x1, 0x1f ;  /* 0x0c201f0000027f89 */ /* 0x000e6200000e0000 */
[----:B------:R1:W-:Y:S01]  /*16640*/  MUFU.EX2 R248, R137 ;  /* 0x0000008900f87308 */ /* 0x0003e20000000800 */
[----:B--2---:R-:W-:Y:S02]  /*16650*/  FMNMX.FTZ R134, R134, R5, !PT ;  /* 0x0000000586867209 */ /* 0x004fe40007810000 */
[----:B----4-:R-:W-:Y:S02]  /*16660*/  LOP3.LUT R6, R179, UR15, R184, 0x96, !PT ;  /* 0x0000000fb3067c12 */ /* 0x010fe4000f8e96b8 */
[C---:B------:R-:W-:Y:S01]  /*16670*/  FSETP.NEU.FTZ.AND P1, PT, R134.reuse, -INF , PT ;  /* 0xff8000008600780b */ /* 0x040fe20003f3d000 */
[----:B------:R-:W-:Y:S04]  /*16680*/  FMUL.FTZ R184, R134, c[0x0][0x23c] ;  /* 0x00008f0086b87a20 */ /* 0x000fe80000410000 */
[----:B------:R-:W-:Y:S01]  /*16690*/  MUFU.EX2 R251, R16 ;  /* 0x0000001000fb7308 */ /* 0x000fe20000000800 */
[----:B------:R-:W-:Y:S01]  /*166a0*/  FSEL R184, R184, RZ, P1 ;  /* 0x000000ffb8b87208 */ /* 0x000fe20000800000 */
[----:B---3--:R-:W-:Y:S01]  /*166b0*/  IMAD.WIDE.U32 R6, R6, -0x326172a9, RZ ;  /* 0xcd9e8d5706067825 */ /* 0x008fe200078e00ff */
[----:B------:R-:W-:Y:S03]  /*166c0*/  F2FP.PACK_AB R179, R250, R249 ;  /* 0x000000f9fab3723e */ /* 0x000fe600000000ff */
[--C-:B------:R-:W-:Y:S02]  /*166d0*/  FFMA.FTZ R8, R8, c[0x0][0x23c], -R184.reuse ;  /* 0x00008f0008087a23 */ /* 0x100fe400000108b8 */
[--C-:B------:R-:W-:Y:S02]  /*166e0*/  FFMA.FTZ R20, R20, c[0x0][0x23c], -R184.reuse ;  /* 0x00008f0014147a23 */ /* 0x100fe400000108b8 */
[----:B------:R2:W3:Y:S01]  /*166f0*/  MUFU.EX2 R252, R17 ;  /* 0x0000001100fc7308 */ /* 0x0004e20000000800 */
[----:B-1----:R-:W-:Y:S01]  /*16700*/  FMNMX.FTZ R137, R0, R2, !PT ;  /* 0x0000000200897209 */ /* 0x002fe20007810000 */
[----:B------:R-:W-:Y:S03]  /*16710*/  FFMA.FTZ R2, R9, c[0x0][0x23c], -R184 ;  /* 0x00008f0009027a23 */ /* 0x000fe600000108b8 */
[C---:B------:R-:W-:Y:S01]  /*16720*/  FSETP.NEU.FTZ.AND P0, PT, R137.reuse, -INF , PT ;  /* 0xff8000008900780b */ /* 0x040fe20003f1d000 */
[----:B------:R-:W-:Y:S04]  /*16730*/  FMUL.FTZ R185, R137, c[0x0][0x23c] ;  /* 0x00008f0089b97a20 */ /* 0x000fe80000410000 */
[----:B------:R1:W-:Y:S01]  /*16740*/  MUFU.EX2 R244, R8 ;  /* 0x0000000800f47308 */ /* 0x0003e20000000800 */
[----:B------:R-:W-:Y:S05]  /*16750*/  FSEL R185, R185, RZ, P0 ;  /* 0x000000ffb9b97208 */ /* 0x000fea0000000000 */
[--C-:B------:R-:W-:Y:S04]  /*16760*/  FFMA.FTZ R18, R18, c[0x0][0x23c], -R185.reuse ;  /* 0x00008f0012127a23 */ /* 0x100fe800000108b9 */
[----:B------:R4:W-:Y:S01]  /*16770*/  MUFU.EX2 R243, R2 ;  /* 0x0000000200f37308 */ /* 0x0009e20000000800 */
[----:B------:R-:W-:Y:S02]  /*16780*/  FFMA.FTZ R19, R19, c[0x0][0x23c], -R185 ;  /* 0x00008f0013137a23 */ /* 0x000fe400000108b9 */
[----:B--2---:R-:W-:Y:S05]  /*16790*/  IMAD.WIDE.U32 R16, R4, -0x326172a9, RZ ;  /* 0xcd9e8d5704107825 */ /* 0x004fea00078e00ff */
[----:B------:R-:W-:Y:S02]  /*167a0*/  LOP3.LUT R4, R17, UR16, R186, 0x96, !PT ;  /* 0x0000001011047c12 */ /* 0x000fe4000f8e96ba */
[----:B------:R-:W-:Y:S01]  /*167b0*/  MUFU.EX2 R246, R143 ;  /* 0x0000008f00f67308 */ /* 0x000fe20000000800 */
[----:B------:R-:W-:Y:S02]  /*167c0*/  LOP3.LUT R12, R11, UR14, R16, 0x96, !PT ;  /* 0x0000000e0b0c7c12 */ /* 0x000fe4000f8e9610 */
[----:B-----5:R-:W-:Y:S02]  /*167d0*/  LOP3.LUT R5, R17, UR16, R182, 0x96, !PT ;  /* 0x0000001011057c12 */ /* 0x020fe4000f8e96b6 */
[----:B------:R-:W-:Y:S01]  /*167e0*/  LOP3.LUT R7, R7, UR14, R16, 0x96, !PT ;  /* 0x0000000e07077c12 */ /* 0x000fe2000f8e9610 */
[----:B------:R-:W-:Y:S04]  /*167f0*/  IMAD.WIDE.U32 R12, R12, -0x2daee0ad, RZ ;  /* 0xd2511f530c0c7825 */ /* 0x000fe800078e00ff */
[----:B------:R-:W-:Y:S01]  /*16800*/  IMAD.WIDE.U32 R16, R4, -0x2daee0ad, RZ ;  /* 0xd2511f5304107825 */ /* 0x000fe200078e00ff */
[----:B------:R-:W-:Y:S03]  /*16810*/  MUFU.EX2 R239, R20 ;  /* 0x0000001400ef7308 */ /* 0x000fe60000000800 */
[----:B------:R-:W-:Y:S01]  /*16820*/  IMAD.WIDE.U32 R24, R5, -0x2daee0ad, RZ ;  /* 0xd2511f5305187825 */ /* 0x000fe200078e00ff */
[----:B------:R-:W-:Y:S02]  /*16830*/  LOP3.LUT R0, R17, UR13, R180, 0x96, !PT ;  /* 0x0000000d11007c12 */ /* 0x000fe4000f8e96b4 */
[----:B-1----:R-:W-:Y:S01]  /*16840*/  LOP3.LUT R8, R13, UR11, R16, 0x96, !PT ;  /* 0x0000000b0d087c12 */ /* 0x002fe2000f8e9610 */
[----:B------:R-:W-:Y:S01]  /*16850*/  IMAD.WIDE.U32 R4, R7, -0x2daee0ad, RZ ;  /* 0xd2511f5307047825 */ /* 0x000fe200078e00ff */
[----:B------:R-:W-:Y:S02]  /*16860*/  LOP3.LUT R7, R25, UR13, R178, 0x96, !PT ;  /* 0x0000000d19077c12 */ /* 0x000fe4000f8e96b2 */
[----:B------:R-:W1:Y:S01]  /*16870*/  MUFU.EX2 R245, R177 ;  /* 0x000000b100f57308 */ /* 0x000e620000000800 */
[----:B------:R-:W-:Y:S01]  /*16880*/  IMAD.WIDE.U32 R16, R0, -0x326172a9, RZ ;  /* 0xcd9e8d5700107825 */ /* 0x000fe200078e00ff */
[----:B------:R-:W-:Y:S02]  /*16890*/  LOP3.LUT R0, R5, UR11, R24, 0x96, !PT ;  /* 0x0000000b05007c12 */ /* 0x000fe4000f8e9618 */
[----:B---3--:R-:W-:Y:S01]  /*168a0*/  F2FP.PACK_AB R178, R252, R251 ;  /* 0x000000fbfcb2723e */ /* 0x008fe200000000ff */
[----:B------:R-:W-:Y:S01]  /*168b0*/  IMAD.WIDE.U32 R8, R8, -0x326172a9, RZ ;  /* 0xcd9e8d5708087825 */ /* 0x000fe200078e00ff */
[----:B------:R-:W-:Y:S03]  /*168c0*/  LOP3.LUT R10, R17, UR12, R10, 0x96, !PT ;  /* 0x0000000c110a7c12 */ /* 0x000fe6000f8e960a */
[----:B------:R-:W-:Y:S01]  /*168d0*/  IMAD.WIDE.U32 R186, R0, -0x326172a9, RZ ;  /* 0xcd9e8d5700ba7825 */ /* 0x000fe200078e00ff */
[----:B----4-:R-:W-:Y:S01]  /*168e0*/  LOP3.LUT R2, R9, UR10, R16, 0x96, !PT ;  /* 0x0000000a09027c12 */ /* 0x010fe2000f8e9610 */
[----:B------:R-:W2:Y:S02]  /*168f0*/  MUFU.EX2 R247, R176 ;  /* 0x000000b000f77308 */ /* 0x000ea40000000800 */
[----:B------:R-:W-:Y:S04]  /*16900*/  IMAD.WIDE.U32 R16, R7, -0x326172a9, RZ ;  /* 0xcd9e8d5707107825 */ /* 0x000fe800078e00ff */
[----:B------:R-:W-:Y:S01]  /*16910*/  IMAD.WIDE.U32 R188, R2, -0x2daee0ad, RZ ;  /* 0xd2511f5302bc7825 */ /* 0x000fe200078e00ff */
[----:B------:R-:W-:Y:S02]  /*16920*/  LOP3.LUT R0, R187, UR10, R16, 0x96, !PT ;  /* 0x0000000abb007c12 */ /* 0x000fe4000f8e9610 */
[----:B------:R-:W-:Y:S01]  /*16930*/  LOP3.LUT R13, R17, UR12, R6, 0x96, !PT ;  /* 0x0000000c110d7c12 */ /* 0x000fe2000f8e9606 */
[----:B------:R-:W-:Y:S01]  /*16940*/  IMAD.WIDE.U32 R10, R10, -0x2daee0ad, RZ ;  /* 0xd2511f530a0a7825 */ /* 0x000fe200078e00ff */
[----:B------:R-:W-:Y:S01]  /*16950*/  MUFU.EX2 R242, R18 ;  /* 0x0000001200f27308 */ /* 0x000fe20000000800 */
[----:B-1----:R-:W-:Y:S02]  /*16960*/  F2FP.PACK_AB R177, R245, R246 ;  /* 0x000000f6f5b1723e */ /* 0x002fe400000000ff */
[----:B------:R-:W-:Y:S01]  /*16970*/  IMAD.WIDE.U32 R190, R0, -0x2daee0ad, RZ ;  /* 0xd2511f5300be7825 */ /* 0x000fe200078e00ff */
[----:B------:R-:W-:Y:S02]  /*16980*/  LOP3.LUT R6, R189, UR7, R10, 0x96, !PT ;  /* 0x00000007bd067c12 */ /* 0x000fe4000f8e960a */
[----:B------:R-:W-:Y:S01]  /*16990*/  LOP3.LUT R11, R11, UR9, R12, 0x96, !PT ;  /* 0x000000090b0b7c12 */ /* 0x000fe2000f8e960c */
[----:B------:R-:W-:Y:S03]  /*169a0*/  IMAD.WIDE.U32 R12, R13, -0x2daee0ad, RZ ;  /* 0xd2511f530d0c7825 */ /* 0x000fe600078e00ff */
[----:B------:R-:W-:Y:S01]  /*169b0*/  MUFU.EX2 R241, R19 ;  /* 0x0000001300f17308 */ /* 0x000fe20000000800 */
[----:B------:R-:W-:Y:S01]  /*169c0*/  IMAD.WIDE.U32 R6, R6, -0x326172a9, RZ ;  /* 0xcd9e8d5706067825 */ /* 0x000fe200078e00ff */
[----:B------:R-:W-:Y:S02]  /*169d0*/  LOP3.LUT R5, R191, UR7, R12, 0x96, !PT ;  /* 0x00000007bf057c12 */ /* 0x000fe4000f8e960c */
[----:B------:R-:W-:Y:S01]  /*169e0*/  LOP3.LUT R12, R13, UR9, R4, 0x96, !PT ;  /* 0x000000090d0c7c12 */ /* 0x000fe2000f8e9604 */
[----:B------:R-:W-:Y:S01]  /*169f0*/  IMAD.WIDE.U32 R10, R11, -0x326172a9, RZ ;  /* 0xcd9e8d570b0a7825 */ /* 0x000fe200078e00ff */
[----:B------:R-:W-:Y:S02]  /*16a00*/  LOP3.LUT R14, R6, 0xff, RZ, 0xc0, !PT ;  /* 0x000000ff060e7812 */ /* 0x000fe400078ec0ff */
[----:B------:R-:W-:Y:S01]  /*16a10*/  SHF.R.U32.HI R13, RZ, 0x18, R6 ;  /* 0x00000018ff0d7819 */ /* 0x000fe20000011606 */
[----:B------:R-:W-:Y:S01]  /*16a20*/  IMAD.WIDE.U32 R4, R5, -0x326172a9, RZ ;  /* 0xcd9e8d5705047825 */ /* 0x000fe200078e00ff */
[----:B------:R-:W-:Y:S02]  /*16a30*/  LOP3.LUT R143, R11, UR8, R8, 0x96, !PT ;  /* 0x000000080b8f7c12 */ /* 0x000fe4000f8e9608 */
[----:B------:R-:W-:Y:S01]  /*16a40*/  SHF.R.U32.HI R8, RZ, 0x10, R6 ;  /* 0x00000010ff087819 */ /* 0x000fe20000011606 */
[----:B------:R-:W-:Y:S01]  /*16a50*/  IMAD.WIDE.U32 R228, R12, -0x326172a9, RZ ;  /* 0xcd9e8d570ce47825 */ /* 0x000fe200078e00ff */
[----:B------:R-:W-:Y:S02]  /*16a60*/  LOP3.LUT R2, R7, UR18, R10, 0x96, !PT ;  /* 0x0000001207027c12 */ /* 0x000fe4000f8e960a */
[----:B------:R-:W-:Y:S01]  /*16a70*/  LOP3.LUT R7, R6, 0xffff, RZ, 0xc0, !PT ;  /* 0x0000ffff06077812 */ /* 0x000fe200078ec0ff */
[----:B------:R-:W-:Y:S01]  /*16a80*/  FFMA.FTZ R6, R21, c[0x0][0x23c], -R184 ;  /* 0x00008f0015067a23 */ /* 0x000fe200000108b8 */
[C---:B------:R-:W-:Y:S02]  /*16a90*/  LOP3.LUT R0, R4.reuse, 0xffff, RZ, 0xc0, !PT ;  /* 0x0000ffff04007812 */ /* 0x040fe400078ec0ff */
[----:B------:R-:W-:Y:S01]  /*16aa0*/  LOP3.LUT R11, R4, 0xff, RZ, 0xc0, !PT ;  /* 0x000000ff040b7812 */ /* 0x000fe200078ec0ff */
[----:B------:R1:W-:Y:S01]  /*16ab0*/  MUFU.EX2 R238, R6 ;  /* 0x0000000600ee7308 */ /* 0x0003e20000000800 */
[----:B------:R-:W-:Y:S02]  /*16ac0*/  SHF.R.U32.HI R9, RZ, 0x8, R7 ;  /* 0x00000008ff097819 */ /* 0x000fe40000011607 */
[----:B------:R-:W-:Y:S02]  /*16ad0*/  SHF.R.U32.HI R12, RZ, 0x18, R4 ;  /* 0x00000018ff0c7819 */ /* 0x000fe40000011604 */
[----:B------:R-:W-:Y:S02]  /*16ae0*/  PRMT R14, R14, 0x5410, R9 ;  /* 0x000054100e0e7816 */ /* 0x000fe40000000009 */
[----:B------:R-:W-:Y:S02]  /*16af0*/  SHF.R.U32.HI R9, RZ, 0x18, R2 ;  /* 0x00000018ff097819 */ /* 0x000fe40000011602 */
[----:B------:R-:W-:Y:S02]  /*16b00*/  SHF.R.U32.HI R10, RZ, 0x10, R4 ;  /* 0x00000010ff0a7819 */ /* 0x000fe40000011604 */
[----:B------:R-:W-:Y:S02]  /*16b10*/  LOP3.LUT R4, R5, UR18, R228, 0x96, !PT ;  /* 0x0000001205047c12 */ /* 0x000fe4000f8e96e4 */
[----:B------:R-:W-:Y:S02]  /*16b20*/  LOP3.LUT R5, R2, 0xffff, RZ, 0xc0, !PT ;  /* 0x0000ffff02057812 */ /* 0x000fe400078ec0ff */
[----:B------:R-:W-:Y:S01]  /*16b30*/  LOP3.LUT R7, R8, 0xff, RZ, 0xc0, !PT ;  /* 0x000000ff08077812 */ /* 0x000fe200078ec0ff */
[----:B------:R-:W-:Y:S01]  /*16b40*/  FFMA.FTZ R8, R15, c[0x0][0x23c], -R185 ;  /* 0x00008f000f087a23 */ /* 0x000fe200000108b9 */
[----:B------:R-:W-:Y:S02]  /*16b50*/  LOP3.LUT R10, R10, 0xff, RZ, 0xc0, !PT ;  /* 0x000000ff0a0a7812 */ /* 0x000fe400078ec0ff */
[----:B------:R-:W-:Y:S01]  /*16b60*/  PRMT R13, R7, 0x5410, R13 ;  /* 0x00005410070d7816 */ /* 0x000fe2000000000d */
[----:B------:R3:W-:Y:S01]  /*16b70*/  MUFU.EX2 R228, R8 ;  /* 0x0000000800e47308 */ /* 0x0007e20000000800 */
[----:B------:R-:W-:Y:S02]  /*16b80*/  SHF.R.U32.HI R7, RZ, 0x8, R5 ;  /* 0x00000008ff077819 */ /* 0x000fe40000011605 */
[----:B--2---:R-:W-:Y:S02]  /*16b90*/  F2FP.PACK_AB R176, R247, R248 ;  /* 0x000000f8f7b0723e */ /* 0x004fe400000000ff */
[----:B-1----:R-:W-:Y:S01]  /*16ba0*/  SHF.R.U32.HI R6, RZ, 0x8, R0 ;  /* 0x00000008ff067819 */ /* 0x002fe20000011600 */
[----:B------:R-:W-:Y:S01]  /*16bb0*/  FFMA.FTZ R0, R22, c[0x0][0x23c], -R185 ;  /* 0x00008f0016007a23 */ /* 0x000fe200000108b9 */
[----:B------:R-:W-:Y:S01]  /*16bc0*/  PRMT R10, R10, 0x5410, R12 ;  /* 0x000054100a0a7816 */ /* 0x000fe2000000000c */
[----:B------:R-:W1:Y:S01]  /*16bd0*/  LDSM.16.MT88.4 R20, [R205+0xa000] ;  /* 0x00a00000cd14783b */ /* 0x000e620000004200 */
[----:B------:R-:W-:Y:S01]  /*16be0*/  PRMT R182, R11, 0x5410, R6 ;  /* 0x000054100bb67816 */ /* 0x000fe20000000006 */
[----:B------:R2:W4:Y:S01]  /*16bf0*/  MUFU.EX2 R235, R0 ;  /* 0x0000000000eb7308 */ /* 0x0005220000000800 */
[----:B------:R-:W-:Y:S01]  /*16c00*/  LOP3.LUT R11, R2, 0xff, RZ, 0xc0, !PT ;  /* 0x000000ff020b7812 */ /* 0x000fe200078ec0ff */
[--C-:B------:R-:W-:Y:S01]  /*16c10*/  HSET2.LE.AND R183, R10, R26.reuse, PT ;  /* 0x0000001a0ab77233 */ /* 0x100fe20003803000 */
[----:B------:R-:W-:Y:S01]  /*16c20*/  SHF.R.U32.HI R6, RZ, 0x10, R2 ;  /* 0x00000010ff067819 */ /* 0x000fe20000011602 */
[--C-:B------:R-:W-:Y:S01]  /*16c30*/  HSET2.LE.AND R182, R182, R26.reuse, PT ;  /* 0x0000001ab6b67233 */ /* 0x100fe20003803000 */
[----:B------:R-:W-:Y:S02]  /*16c40*/  PRMT R11, R11, 0x5410, R7 ;  /* 0x000054100b0b7816 */ /* 0x000fe40000000007 */
[----:B------:R-:W-:Y:S02]  /*16c50*/  LOP3.LUT R5, R6, 0xff, RZ, 0xc0, !PT ;  /* 0x000000ff06057812 */ /* 0x000fe400078ec0ff */
[--C-:B------:R-:W-:Y:S02]  /*16c60*/  SHF.R.U32.HI R7, RZ, 0x18, R4.reuse ;  /* 0x00000018ff077819 */ /* 0x100fe40000011604 */
[----:B------:R-:W-:Y:S02]  /*16c70*/  PRMT R9, R5, 0x5410, R9 ;  /* 0x0000541005097816 */ /* 0x000fe40000000009 */
[----:B------:R-:W-:Y:S02]  /*16c80*/  SHF.R.U32.HI R5, RZ, 0x10, R4 ;  /* 0x00000010ff057819 */ /* 0x000fe40000011604 */
[----:B---3--:R-:W-:Y:S02]  /*16c90*/  LOP3.LUT R8, R4, 0xff, RZ, 0xc0, !PT ;  /* 0x000000ff04087812 */ /* 0x008fe400078ec0ff */
[----:B--2---:R-:W-:Y:S05]  /*16ca0*/  FSEL R0, R136, RZ, P3 ;  /* 0x000000ff88007208 */ /* 0x004fea0001800000 */
[----:B------:R-:W-:Y:S01]  /*16cb0*/  FADD.FTZ R2, -R0, R3 ;  /* 0x0000000300027221 */ /* 0x000fe20000010100 */
[----:B------:R-:W-:Y:S02]  /*16cc0*/  FSEL R0, R135, RZ, P2 ;  /* 0x000000ff87007208 */ /* 0x000fe40001000000 */
[----:B------:R-:W-:Y:S01]  /*16cd0*/  LOP3.LUT R3, R4, 0xffff, RZ, 0xc0, !PT ;  /* 0x0000ffff04037812 */ /* 0x000fe200078ec0ff */
[----:B------:R-:W-:Y:S01]  /*16ce0*/  FMUL.FTZ R2, R2, c[0x0][0x23c] ;  /* 0x00008f0002027a20 */ /* 0x000fe20000410000 */
[----:B------:R-:W-:Y:S01]  /*16cf0*/  LOP3.LUT R4, R5, 0xff, RZ, 0xc0, !PT ;  /* 0x000000ff05047812 */ /* 0x000fe200078ec0ff */
[----:B------:R-:W-:Y:S01]  /*16d00*/  FADD.FTZ R0, -R0, R132 ;  /* 0x0000008400007221 */ /* 0x000fe20000010100 */
[----:B------:R-:W-:Y:S01]  /*16d10*/  SHF.R.U32.HI R6, RZ, 0x8, R3 ;  /* 0x00000008ff067819 */ /* 0x000fe20000011603 */
[----:B------:R2:W3:Y:S01]  /*16d20*/  MUFU.EX2 R133, R2 ;  /* 0x0000000200857308 */ /* 0x0004e20000000800 */
[----:B------:R-:W-:Y:S02]  /*16d30*/  FSEL R3, R134, RZ, P1 ;  /* 0x000000ff86037208 */ /* 0x000fe40000800000 */
[----:B------:R-:W-:Y:S01]  /*16d40*/  PRMT R7, R4, 0x5410, R7 ;  /* 0x0000541004077816 */ /* 0x000fe20000000007 */
[--C-:B------:R-:W-:Y:S01]  /*16d50*/  HSET2.LE.AND R4, R13, R26.reuse, PT ;  /* 0x0000001a0d047233 */ /* 0x100fe20003803000 */
[----:B------:R-:W-:Y:S02]  /*16d60*/  PRMT R6, R8, 0x5410, R6 ;  /* 0x0000541008067816 */ /* 0x000fe40000000006 */
[----:B----4-:R-:W-:Y:S01]  /*16d70*/  F2FP.PACK_AB R8, R228, R235 ;  /* 0x000000ebe408723e */ /* 0x010fe200000000ff */
[--C-:B------:R-:W-:Y:S01]  /*16d80*/  HSET2.LE.AND R181, R7, R26.reuse, PT ;  /* 0x0000001a07b57233 */ /* 0x100fe20003803000 */
[----:B------:R-:W-:Y:S01]  /*16d90*/  LOP3.LUT R179, R4, R179, RZ, 0xc0, !PT ;  /* 0x000000b304b37212 */ /* 0x000fe200078ec0ff */
[--C-:B------:R-:W-:Y:S01]  /*16da0*/  HSET2.LE.AND R4, R9, R26.reuse, PT ;  /* 0x0000001a09047233 */ /* 0x100fe20003803000 */
[----:B------:R-:W-:Y:S01]  /*16db0*/  LOP3.LUT R183, R183, R8, RZ, 0xc0, !PT ;  /* 0x00000008b7b77212 */ /* 0x000fe200078ec0ff */
[--C-:B------:R-:W-:Y:S03]  /*16dc0*/  HSET2.LE.AND R180, R6, R26.reuse, PT ;  /* 0x0000001a06b47233 */ /* 0x100fe60003803000 */
[----:B------:R-:W-:Y:S02]  /*16dd0*/  LOP3.LUT R177, R4, R177, RZ, 0xc0, !PT ;  /* 0x000000b104b17212 */ /* 0x000fe400078ec0ff */
[----:B------:R-:W-:Y:S04]  /*16de0*/  F2FP.PACK_AB R4, R241, R242 ;  /* 0x000000f2f104723e */ /* 0x000fe800000000ff */
[----:B------:R-:W-:Y:S01]  /*16df0*/  LOP3.LUT R181, R181, R4, RZ, 0xc0, !PT ;  /* 0x00000004b5b57212 */ /* 0x000fe200078ec0ff */
[----:B--2---:R-:W-:Y:S01]  /*16e00*/  FMUL.FTZ R2, R0, c[0x0][0x23c] ;  /* 0x00008f0000027a20 */ /* 0x004fe20000410000 */
[----:B------:R-:W-:Y:S01]  /*16e10*/  FSEL R0, R137, RZ, P0 ;  /* 0x000000ff89007208 */ /* 0x000fe20000000000 */
[C---:B---3--:R-:W-:Y:S01]  /*16e20*/  FMUL.FTZ R4, R133.reuse, R144 ;  /* 0x0000009085047220 */ /* 0x048fe20000410000 */
[----:B------:R-:W-:Y:S01]  /*16e30*/  PLOP3.LUT P0, PT, PT, PT, UP0, 0x80, 0x0 ;  /* 0x000000000000781c */ /* 0x000fe20003f0f008 */
[----:B------:R2:W3:Y:S01]  /*16e40*/  MUFU.EX2 R132, R2 ;  /* 0x0000000200847308 */ /* 0x0004e20000000800 */
[C---:B------:R-:W-:Y:S02]  /*16e50*/  FMUL.FTZ R5, R133.reuse, R145 ;  /* 0x0000009185057220 */ /* 0x040fe40000410000 */
[----:B------:R-:W-:Y:S02]  /*16e60*/  FADD.FTZ R0, -R0, R139 ;  /* 0x0000008b00007221 */ /* 0x000fe40000010100 */
[C---:B------:R-:W-:Y:S02]  /*16e70*/  FMUL.FTZ R16, R133.reuse, R156 ;  /* 0x0000009c85107220 */ /* 0x040fe40000410000 */
[----:B------:R-:W-:Y:S02]  /*16e80*/  FMUL.FTZ R0, R0, c[0x0][0x23c] ;  /* 0x00008f0000007a20 */ /* 0x000fe40000410000 */
[C---:B------:R-:W-:Y:S02]  /*16e90*/  FMUL.FTZ R17, R133.reuse, R157 ;  /* 0x0000009d85117220 */ /* 0x040fe40000410000 */
[C---:B------:R-:W-:Y:S02]  /*16ea0*/  FMUL.FTZ R32, R133.reuse, R172 ;  /* 0x000000ac85207220 */ /* 0x040fe40000410000 */
[----:B------:R-:W4:Y:S01]  /*16eb0*/  MUFU.EX2 R0, R0 ;  /* 0x0000000000007308 */ /* 0x000f220000000800 */
[C---:B------:R-:W-:Y:S02]  /*16ec0*/  FMUL.FTZ R33, R133.reuse, R173 ;  /* 0x000000ad85217220 */ /* 0x040fe40000410000 */
[C---:B------:R-:W-:Y:S02]  /*16ed0*/  FMUL.FTZ R36, R133.reuse, R36 ;  /* 0x0000002485247220 */ /* 0x040fe40000410000 */
[C---:B------:R-:W-:Y:S02]  /*16ee0*/  FMUL.FTZ R37, R133.reuse, R37 ;  /* 0x0000002585257220 */ /* 0x040fe40000410000 */
[C---:B------:R-:W-:Y:S02]  /*16ef0*/  FMUL.FTZ R48, R133.reuse, R48 ;  /* 0x0000003085307220 */ /* 0x040fe40000410000 */
[----:B------:R-:W-:Y:S02]  /*16f00*/  FMUL.FTZ R49, R133, R49 ;  /* 0x0000003185317220 */ /* 0x000fe40000410000 */
[----:B--2---:R-:W-:Y:S01]  /*16f10*/  FADD.FTZ R2, -R3, R138 ;  /* 0x0000008a03027221 */ /* 0x004fe20000010100 */
[--C-:B------:R-:W-:Y:S01]  /*16f20*/  HSET2.LE.AND R3, R14, R26.reuse, PT ;  /* 0x0000001a0e037233 */ /* 0x100fe20003803000 */
[----:B---3--:R-:W-:Y:S02]  /*16f30*/  FMUL.FTZ R6, R132, R146 ;  /* 0x0000009284067220 */ /* 0x008fe40000410000 */
[----:B------:R-:W-:Y:S02]  /*16f40*/  FMUL.FTZ R2, R2, c[0x0][0x23c] ;  /* 0x00008f0002027a20 */ /* 0x000fe40000410000 */
[----:B------:R-:W-:Y:S01]  /*16f50*/  LOP3.LUT R178, R3, R178, RZ, 0xc0, !PT ;  /* 0x000000b203b27212 */ /* 0x000fe200078ec0ff */
[----:B------:R-:W-:Y:S01]  /*16f60*/  HSET2.LE.AND R3, R11, R26, PT ;  /* 0x0000001a0b037233 */ /* 0x000fe20003803000 */
[----:B------:R-:W-:Y:S02]  /*16f70*/  FMUL.FTZ R7, R132, R147 ;  /* 0x0000009384077220 */ /* 0x000fe40000410000 */
[----:B------:R-:W2:Y:S01]  /*16f80*/  MUFU.EX2 R2, R2 ;  /* 0x0000000200027308 */ /* 0x000ea20000000800 */
[----:B------:R-:W3:Y:S01]  /*16f90*/  LDSM.16.MT88.4 R144, [R207+0xa000] ;  /* 0x00a00000cf90783b */ /* 0x000ee20000004200 */
[----:B------:R-:W-:Y:S01]  /*16fa0*/  LOP3.LUT R176, R3, R176, RZ, 0xc0, !PT ;  /* 0x000000b003b07212 */ /* 0x000fe200078ec0ff */
[C---:B----4-:R-:W-:Y:S01]  /*16fb0*/  FMUL.FTZ R10, R0.reuse, R150 ;  /* 0x00000096000a7220 */ /* 0x050fe20000410000 */
[----:B------:R-:W-:Y:S01]  /*16fc0*/  F2FP.PACK_AB R3, R243, R244 ;  /* 0x000000f4f303723e */ /* 0x000fe200000000ff */
[----:B------:R-:W-:Y:S02]  /*16fd0*/  FMUL.FTZ R11, R0, R151 ;  /* 0x00000097000b7220 */ /* 0x000fe40000410000 */
[----:B------:R-:W-:Y:S01]  /*16fe0*/  FMUL.FTZ R18, R132, R158 ;  /* 0x0000009e84127220 */ /* 0x000fe20000410000 */
[----:B------:R-:W-:Y:S01]  /*16ff0*/  LOP3.LUT R180, R180, R3, RZ, 0xc0, !PT ;  /* 0x00000003b4b47212 */ /* 0x000fe200078ec0ff */
[-C--:B-1----:R-:W-:Y:S01]  /*17000*/  HMMA.16816.F32 R4, R176, R20.reuse, R4 ;  /* 0x00000014b004723c */ /* 0x082fe20000001804 */
[----:B------:R-:W-:Y:S01]  /*17010*/  F2FP.PACK_AB R3, R238, R239 ;  /* 0x000000efee03723e */ /* 0x000fe200000000ff */
[C---:B------:R-:W-:Y:S02]  /*17020*/  FMUL.FTZ R14, R0.reuse, R154 ;  /* 0x0000009a000e7220 */ /* 0x040fe40000410000 */
[----:B------:R-:W-:Y:S01]  /*17030*/  FMUL.FTZ R15, R0, R155 ;  /* 0x0000009b000f7220 */ /* 0x000fe20000410000 */
[----:B------:R-:W-:Y:S01]  /*17040*/  LOP3.LUT R182, R182, R3, RZ, 0xc0, !PT ;  /* 0x00000003b6b67212 */ /* 0x000fe200078ec0ff */
[--C-:B------:R-:W-:Y:S02]  /*17050*/  FFMA.FTZ R3, R192, c[0x0][0x23c], -R141.reuse ;  /* 0x00008f00c0037a23 */ /* 0x100fe4000001088d */
[C---:B------:R-:W-:Y:S02]  /*17060*/  FMUL.FTZ R19, R132.reuse, R159 ;  /* 0x0000009f84137220 */ /* 0x040fe40000410000 */
[----:B------:R1:W-:Y:S01]  /*17070*/  MUFU.EX2 R203, R3 ;  /* 0x0000000300cb7308 */ /* 0x0003e20000000800 */
[----:B------:R-:W-:Y:S01]  /*17080*/  LDSM.16.MT88.4 R156, [R205+0xa800] ;  /* 0x00a80000cd9c783b */ /* 0x000fe20000004200 */
[C---:B------:R-:W-:Y:S02]  /*17090*/  FMUL.FTZ R34, R132.reuse, R174 ;  /* 0x000000ae84227220 */ /* 0x040fe40000410000 */
[----:B------:R-:W-:Y:S02]  /*170a0*/  FMUL.FTZ R35, R132, R175 ;  /* 0x000000af84237220 */ /* 0x000fe40000410000 */
[C---:B--2---:R-:W-:Y:S02]  /*170b0*/  FMUL.FTZ R8, R2.reuse, R148 ;  /* 0x0000009402087220 */ /* 0x044fe40000410000 */
[C---:B------:R-:W-:Y:S01]  /*170c0*/  FMUL.FTZ R9, R2.reuse, R149 ;  /* 0x0000009502097220 */ /* 0x040fe20000410000 */
[----:B------:R-:W-:Y:S01]  /*170d0*/  LDSM.16.MT88.4 R172, [R207+0xa800] ;  /* 0x00a80000cfac783b */ /* 0x000fe20000004200 */
[C---:B------:R-:W-:Y:S02]  /*170e0*/  FMUL.FTZ R12, R2.reuse, R152 ;  /* 0x00000098020c7220 */ /* 0x040fe40000410000 */
[C---:B------:R-:W-:Y:S02]  /*170f0*/  FMUL.FTZ R13, R2.reuse, R153 ;  /* 0x00000099020d7220 */ /* 0x040fe40000410000 */
[C---:B------:R-:W-:Y:S01]  /*17100*/  FMUL.FTZ R24, R2.reuse, R164 ;  /* 0x000000a402187220 */ /* 0x040fe20000410000 */
[C---:B------:R-:W-:Y:S01]  /*17110*/  HMMA.16816.F32 R8, R180.reuse, R20, R8 ;  /* 0x00000014b408723c */ /* 0x040fe20000001808 */
[----:B------:R-:W-:Y:S01]  /*17120*/  FMUL.FTZ R25, R2, R165 ;  /* 0x000000a502197220 */ /* 0x000fe20000410000 */
[----:B------:R-:W2:Y:S01]  /*17130*/  LDSM.16.MT88.4 R148, [R210+0xa000] ;  /* 0x00a00000d294783b */ /* 0x000ea20000004200 */
[----:B------:R-:W-:Y:S02]  /*17140*/  FMUL.FTZ R27, R0, R167 ;  /* 0x000000a7001b7220 */ /* 0x000fe40000410000 */
[C---:B------:R-:W-:Y:S02]  /*17150*/  FMUL.FTZ R28, R2.reuse, R168 ;  /* 0x000000a8021c7220 */ /* 0x040fe40000410000 */
[C---:B------:R-:W-:Y:S01]  /*17160*/  FMUL.FTZ R20, R133.reuse, R160 ;  /* 0x000000a085147220 */ /* 0x040fe20000410000 */
[-C--:B------:R-:W-:Y:S01]  /*17170*/  HMMA.16816.F32 R12, R180, R22.reuse, R12 ;  /* 0x00000016b40c723c */ /* 0x080fe2000000180c */
[----:B------:R-:W-:Y:S03]  /*17180*/  FMUL.FTZ R21, R133, R161 ;  /* 0x000000a185157220 */ /* 0x000fe60000410000 */
[----:B------:R-:W-:Y:S02]  /*17190*/  FMUL.FTZ R29, R2, R169 ;  /* 0x000000a9021d7220 */ /* 0x000fe40000410000 */
[----:B------:R-:W-:Y:S02]  /*171a0*/  FMUL.FTZ R30, R0, R170 ;  /* 0x000000aa001e7220 */ /* 0x000fe40000410000 */
[C---:B------:R-:W-:Y:S01]  /*171b0*/  HMMA.16816.F32 R16, R176.reuse, R22, R16 ;  /* 0x00000016b010723c */ /* 0x040fe20000001810 */
[--C-:B-1----:R-:W-:Y:S03]  /*171c0*/  FFMA.FTZ R3, R194, c[0x0][0x23c], -R141.reuse ;  /* 0x00008f00c2037a23 */ /* 0x102fe6000001088d */
[----:B------:R-:W-:Y:S01]  /*171d0*/  IMAD.MOV.U32 R160, RZ, RZ, R26 ;  /* 0x000000ffffa07224 */ /* 0x000fe200078e001a */
[----:B------:R1:W4:Y:S01]  /*171e0*/  MUFU.EX2 R202, R3 ;  /* 0x0000000300ca7308 */ /* 0x0003220000000800 */
[----:B------:R-:W-:Y:S02]  /*171f0*/  FMUL.FTZ R26, R0, R166 ;  /* 0x000000a6001a7220 */ /* 0x000fe40000410000 */
[C---:B------:R-:W-:Y:S04]  /*17200*/  FMUL.FTZ R22, R132.reuse, R162 ;  /* 0x000000a284167220 */ /* 0x040fe80000410000 */
[----:B------:R-:W-:Y:S02]  /*17210*/  FMUL.FTZ R23, R132, R163 ;  /* 0x000000a384177220 */ /* 0x000fe40000410000 */
[----:B------:R-:W-:Y:S02]  /*17220*/  FMUL.FTZ R31, R0, R171 ;  /* 0x000000ab001f7220 */ /* 0x000fe40000410000 */
[C---:B------:R-:W-:Y:S02]  /*17230*/  FMUL.FTZ R38, R132.reuse, R38 ;  /* 0x0000002684267220 */ /* 0x040fe40000410000 */
[----:B------:R-:W-:Y:S01]  /*17240*/  FMUL.FTZ R39, R132, R39 ;  /* 0x0000002784277220 */ /* 0x000fe20000410000 */
[-C--:B---3--:R-:W-:Y:S01]  /*17250*/  HMMA.16816.F32 R20, R176, R144.reuse, R20 ;  /* 0x00000090b014723c */ /* 0x088fe20000001814 */
[C---:B------:R-:W-:Y:S02]  /*17260*/  FMUL.FTZ R40, R2.reuse, R40 ;  /* 0x0000002802287220 */ /* 0x040fe40000410000 */
[----:B------:R-:W-:Y:S02]  /*17270*/  FMUL.FTZ R41, R2, R41 ;  /* 0x0000002902297220 */ /* 0x000fe40000410000 */
[C---:B------:R-:W-:Y:S02]  /*17280*/  FMUL.FTZ R42, R0.reuse, R42 ;  /* 0x0000002a002a7220 */ /* 0x040fe40000410000 */
[----:B------:R-:W-:Y:S01]  /*17290*/  FMUL.FTZ R43, R0, R43 ;  /* 0x0000002b002b7220 */ /* 0x000fe20000410000 */
[C---:B------:R-:W-:Y:S01]  /*172a0*/  HMMA.16816.F32 R24, R180.reuse, R144, R24 ;  /* 0x00000090b418723c */ /* 0x040fe20000001818 */
[C---:B------:R-:W-:Y:S03]  /*172b0*/  FMUL.FTZ R44, R2.reuse, R44 ;  /* 0x0000002c022c7220 */ /* 0x040fe60000410000 */
[----:B------:R-:W-:Y:S02]  /*172c0*/  FMUL.FTZ R45, R2, R45 ;  /* 0x0000002d022d7220 */ /* 0x000fe40000410000 */
[C---:B------:R-:W-:Y:S02]  /*172d0*/  FMUL.FTZ R46, R0.reuse, R46 ;  /* 0x0000002e002e7220 */ /* 0x040fe40000410000 */
[-C--:B------:R-:W-:Y:S01]  /*172e0*/  HMMA.16816.F32 R28, R180, R146.reuse, R28 ;  /* 0x00000092b41c723c */ /* 0x080fe2000000181c */
[--C-:B-1----:R-:W-:Y:S03]  /*172f0*/  FFMA.FTZ R3, R193, c[0x0][0x23c], -R142.reuse ;  /* 0x00008f00c1037a23 */ /* 0x102fe6000001088e */
[----:B------:R-:W-:Y:S01]  /*17300*/  FMUL.FTZ R47, R0, R47 ;  /* 0x0000002f002f7220 */ /* 0x000fe20000410000 */
[----:B------:R1:W-:Y:S01]  /*17310*/  MUFU.EX2 R201, R3 ;  /* 0x0000000300c97308 */ /* 0x0003e20000000800 */
[C---:B------:R-:W-:Y:S02]  /*17320*/  FMUL.FTZ R50, R132.reuse, R50 ;  /* 0x0000003284327220 */ /* 0x040fe40000410000 */
[C---:B------:R-:W-:Y:S01]  /*17330*/  HMMA.16816.F32 R32, R176.reuse, R146, R32 ;  /* 0x00000092b020723c */ /* 0x040fe20000001820 */
[----:B------:R-:W3:Y:S03]  /*17340*/  LDSM.16.MT88.4 R144, [R209+0xa000] ;  /* 0x00a00000d190783b */ /* 0x000ee60000004200 */
[C---:B------:R-:W-:Y:S02]  /*17350*/  FMUL.FTZ R51, R132.reuse, R51 ;  /* 0x0000003384337220 */ /* 0x040fe40000410000 */
[C---:B------:R-:W-:Y:S02]  /*17360*/  FMUL.FTZ R52, R133.reuse, R52 ;  /* 0x0000003485347220 */ /* 0x040fe40000410000 */
[-C--:B--2---:R-:W-:Y:S01]  /*17370*/  HMMA.16816.F32 R36, R176, R148.reuse, R36 ;  /* 0x00000094b024723c */ /* 0x084fe20000001824 */
[----:B------:R-:W-:Y:S03]  /*17380*/  FMUL.FTZ R53, R133, R53 ;  /* 0x0000003585357220 */ /* 0x000fe60000410000 */
[C---:B------:R-:W-:Y:S02]  /*17390*/  FMUL.FTZ R54, R132.reuse, R54 ;  /* 0x0000003684367220 */ /* 0x040fe40000410000 */
[----:B------:R-:W-:Y:S02]  /*173a0*/  FMUL.FTZ R55, R132, R55 ;  /* 0x0000003784377220 */ /* 0x000fe40000410000 */
[C---:B------:R-:W-:Y:S01]  /*173b0*/  HMMA.16816.F32 R40, R180.reuse, R148, R40 ;  /* 0x00000094b428723c */ /* 0x040fe20000001828 */
[C---:B------:R-:W-:Y:S03]  /*173c0*/  FMUL.FTZ R56, R2.reuse, R56 ;  /* 0x0000003802387220 */ /* 0x040fe60000410000 */
[----:B------:R-:W-:Y:S02]  /*173d0*/  FMUL.FTZ R57, R2, R57 ;  /* 0x0000003902397220 */ /* 0x000fe40000410000 */
[----:B-1----:R-:W-:Y:S02]  /*173e0*/  FFMA.FTZ R3, R195, c[0x0][0x23c], -R142 ;  /* 0x00008f00c3037a23 */ /* 0x002fe4000001088e */
[-C--:B------:R-:W-:Y:S01]  /*173f0*/  HMMA.16816.F32 R44, R180, R150.reuse, R44 ;  /* 0x00000096b42c723c */ /* 0x080fe2000000182c */
[C---:B------:R-:W-:Y:S01]  /*17400*/  FMUL.FTZ R58, R0.reuse, R58 ;  /* 0x0000003a003a7220 */ /* 0x040fe20000410000 */
[----:B------:R1:W2:Y:S02]  /*17410*/  MUFU.EX2 R200, R3 ;  /* 0x0000000300c87308 */ /* 0x0002a40000000800 */
[----:B------:R-:W-:Y:S02]  /*17420*/  FMUL.FTZ R59, R0, R59 ;  /* 0x0000003b003b7220 */ /* 0x000fe40000410000 */
[C---:B------:R-:W-:Y:S02]  /*17430*/  FMUL.FTZ R60, R2.reuse, R60 ;  /* 0x0000003c023c7220 */ /* 0x040fe40000410000 */
[C---:B------:R-:W-:Y:S01]  /*17440*/  HMMA.16816.F32 R48, R176.reuse, R150, R48 ;  /* 0x00000096b030723c */ /* 0x040fe20000001830 */
[----:B------:R-:W5:Y:S03]  /*17450*/  LDSM.16.MT88.4 R148, [R205+0xb000] ;  /* 0x00b00000cd94783b */ /* 0x000f660000004200 */
[----:B------:R-:W-:Y:S02]  /*17460*/  FMUL.FTZ R61, R2, R61 ;  /* 0x0000003d023d7220 */ /* 0x000fe40000410000 */
[C---:B------:R-:W-:Y:S02]  /*17470*/  FMUL.FTZ R62, R0.reuse, R62 ;  /* 0x0000003e003e7220 */ /* 0x040fe40000410000 */
[----:B------:R-:W-:Y:S01]  /*17480*/  FMUL.FTZ R63, R0, R63 ;  /* 0x0000003f003f7220 */ /* 0x000fe20000410000 */
[-C--:B---3--:R-:W-:Y:S03]  /*17490*/  HMMA.16816.F32 R52, R176, R144.reuse, R52 ;  /* 0x00000090b034723c */ /* 0x088fe60000001834 */
[C---:B------:R-:W-:Y:S02]  /*174a0*/  FMUL.FTZ R64, R133.reuse, R64 ;  /* 0x0000004085407220 */ /* 0x040fe40000410000 */
[----:B------:R-:W-:Y:S02]  /*174b0*/  FMUL.FTZ R65, R133, R65 ;  /* 0x0000004185417220 */ /* 0x000fe40000410000 */
[----:B------:R-:W-:Y:S01]  /*174c0*/  FMUL.FTZ R66, R132, R66 ;  /* 0x0000004284427220 */ /* 0x000fe20000410000 */
[C---:B------:R-:W-:Y:S01]  /*174d0*/  HMMA.16816.F32 R56, R180.reuse, R144, R56 ;  /* 0x00000090b438723c */ /* 0x040fe20000001838 */
[--C-:B-1----:R-:W-:Y:S03]  /*174e0*/  FFMA.FTZ R3, R198, c[0x0][0x23c], -R141.reuse ;  /* 0x00008f00c6037a23 */ /* 0x102fe6000001088d */
[----:B------:R-:W-:Y:S01]  /*174f0*/  FFMA.FTZ R141, R197, c[0x0][0x23c], -R141 ;  /* 0x00008f00c58d7a23 */ /* 0x000fe2000001088d */
[----:B------:R-:W-:Y:S01]  /*17500*/  MUFU.EX2 R198, R3 ;  /* 0x0000000300c67308 */ /* 0x000fe20000000800 */
[C---:B------:R-:W-:Y:S02]  /*17510*/  FMUL.FTZ R67, R132.reuse, R67 ;  /* 0x0000004384437220 */ /* 0x040fe40000410000 */
[-C--:B------:R-:W-:Y:S01]  /*17520*/  HMMA.16816.F32 R60, R180, R146.reuse, R60 ;  /* 0x00000092b43c723c */ /* 0x080fe2000000183c */
[C---:B------:R-:W-:Y:S03]  /*17530*/  FMUL.FTZ R68, R133.reuse, R68 ;  /* 0x0000004485447220 */ /* 0x040fe60000410000 */
[----:B------:R-:W-:Y:S02]  /*17540*/  FMUL.FTZ R69, R133, R69 ;  /* 0x0000004585457220 */ /* 0x000fe40000410000 */
[C---:B------:R-:W-:Y:S01]  /*17550*/  FMUL.FTZ R70, R132.reuse, R70 ;  /* 0x0000004684467220 */ /* 0x040fe20000410000 */
[----:B------:R1:W-:Y:S01]  /*17560*/  MUFU.EX2 R199, R141 ;  /* 0x0000008d00c77308 */ /* 0x0003e20000000800 */
[C---:B------:R-:W-:Y:S01]  /*17570*/  HMMA.16816.F32 R64, R176.reuse, R146, R64 ;  /* 0x00000092b040723c */ /* 0x040fe20000001840 */
[----:B------:R-:W3:Y:S03]  /*17580*/  LDSM.16.MT88.4 R144, [R207+0xb000] ;  /* 0x00b00000cf90783b */ /* 0x000ee60000004200 */
[----:B------:R-:W-:Y:S02]  /*17590*/  FMUL.FTZ R71, R132, R71 ;  /* 0x0000004784477220 */ /* 0x000fe40000410000 */
[----:B------:R-:W-:Y:S01]  /*175a0*/  IMAD.WIDE.U32 R138, R143, -0x2daee0ad, RZ ;  /* 0xd2511f538f8a7825 */ /* 0x000fe200078e00ff */
[----:B------:R-:W-:Y:S04]  /*175b0*/  LOP3.LUT R143, R229, UR8, R186, 0x96, !PT ;  /* 0x00000008e58f7c12 */ /* 0x000fe8000f8e96ba */
[-C--:B-----5:R-:W-:Y:S01]  /*175c0*/  HMMA.16816.F32 R68, R176, R148.reuse, R68 ;  /* 0x00000094b044723c */ /* 0x0a0fe20000001844 */
[----:B------:R-:W-:Y:S01]  /*175d0*/  FMUL.FTZ R72, R2, R72 ;  /* 0x0000004802487220 */ /* 0x000fe20000410000 */
[----:B------:R-:W-:Y:S01]  /*175e0*/  LOP3.LUT R152, R138, 0xffff, RZ, 0xc0, !PT ;  /* 0x0000ffff8a987812 */ /* 0x000fe200078ec0ff */
[----:B------:R-:W-:Y:S01]  /*175f0*/  FMUL.FTZ R73, R2, R73 ;  /* 0x0000004902497220 */ /* 0x000fe20000410000 */
[--C-:B------:R-:W-:Y:S01]  /*17600*/  SHF.R.U32.HI R154, RZ, 0x10, R138.reuse ;  /* 0x00000010ff9a7819 */ /* 0x100fe2000001168a */
[----:B------:R-:W-:Y:S01]  /*17610*/  FMUL.FTZ R74, R0, R74 ;  /* 0x0000004a004a7220 */ /* 0x000fe20000410000 */
[----:B------:R-:W-:Y:S01]  /*17620*/  LOP3.LUT R155, R138, 0xff, RZ, 0xc0, !PT ;  /* 0x000000ff8a9b7812 */ /* 0x000fe200078ec0ff */
[----:B------:R-:W-:Y:S01]  /*17630*/  FMUL.FTZ R75, R0, R75 ;  /* 0x0000004b004b7220 */ /* 0x000fe20000410000 */
[----:B------:R-:W-:Y:S01]  /*17640*/  SHF.R.U32.HI R153, RZ, 0x18, R138 ;  /* 0x00000018ff997819 */ /* 0x000fe2000001168a */
[----:B------:R-:W-:Y:S03]  /*17650*/  FMUL.FTZ R76, R2, R76 ;  /* 0x0000004c024c7220 */ /* 0x000fe60000410000 */
[----:B-1----:R-:W-:Y:S01]  /*17660*/  LOP3.LUT R141, R139, UR17, R188, 0x96, !PT ;  /* 0x000000118b8d7c12 */ /* 0x002fe2000f8e96bc */
[----:B------:R-:W-:Y:S01]  /*17670*/  FFMA.FTZ R139, R230, c[0x0][0x23c], -R184 ;  /* 0x00008f00e68b7a23 */ /* 0x000fe200000108b8 */
[C---:B------:R-:W-:Y:S01]  /*17680*/  HMMA.16816.F32 R72, R180.reuse, R148, R72 ;  /* 0x00000094b448723c */ /* 0x040fe20000001848 */
[----:B------:R-:W-:Y:S02]  /*17690*/  FMUL.FTZ R77, R2, R77 ;  /* 0x0000004d024d7220 */ /* 0x000fe40000410000 */
[C---:B------:R-:W-:Y:S01]  /*176a0*/  FMUL.FTZ R78, R0.reuse, R78 ;  /* 0x0000004e004e7220 */ /* 0x040fe20000410000 */
[----:B------:R1:W-:Y:S01]  /*176b0*/  MUFU.EX2 R195, R139 ;  /* 0x0000008b00c37308 */ /* 0x0003e20000000800 */
[----:B------:R-:W-:Y:S02]  /*176c0*/  FMUL.FTZ R79, R0, R79 ;  /* 0x0000004f004f7220 */ /* 0x000fe40000410000 */
[----:B------:R-:W-:Y:S02]  /*176d0*/  FFMA.FTZ R3, R196, c[0x0][0x23c], -R142 ;  /* 0x00008f00c4037a23 */ /* 0x000fe4000001088e */
[C---:B------:R-:W-:Y:S03]  /*176e0*/  FMUL.FTZ R80, R133.reuse, R80 ;  /* 0x0000005085507220 */ /* 0x040fe60000410000 */
[-C--:B------:R-:W-:Y:S01]  /*176f0*/  HMMA.16816.F32 R76, R180, R150.reuse, R76 ;  /* 0x00000096b44c723c */ /* 0x080fe2000000184c */
[C---:B------:R-:W-:Y:S01]  /*17700*/  FMUL.FTZ R81, R133.reuse, R81 ;  /* 0x0000005185517220 */ /* 0x040fe20000410000 */
[----:B------:R5:W-:Y:S01]  /*17710*/  MUFU.EX2 R197, R3 ;  /* 0x0000000300c57308 */ /* 0x000be20000000800 */
[C---:B------:R-:W-:Y:S02]  /*17720*/  FMUL.FTZ R82, R132.reuse, R82 ;  /* 0x0000005284527220 */ /* 0x040fe40000410000 */
[C---:B------:R-:W-:Y:S02]  /*17730*/  FMUL.FTZ R83, R132.reuse, R83 ;  /* 0x0000005384537220 */ /* 0x040fe40000410000 */
[C---:B------:R-:W-:Y:S02]  /*17740*/  FMUL.FTZ R84, R133.reuse, R84 ;  /* 0x0000005485547220 */ /* 0x040fe40000410000 */
[----:B------:R-:W-:Y:S03]  /*17750*/  FMUL.FTZ R85, R133, R85 ;  /* 0x0000005585557220 */ /* 0x000fe60000410000 */
[C---:B------:R-:W-:Y:S01]  /*17760*/  HMMA.16816.F32 R80, R176.reuse, R150, R80 ;  /* 0x00000096b050723c */ /* 0x040fe20000001850 */
[----:B------:R-:W2:Y:S01]  /*17770*/  LDSM.16.MT88.4 R148, [R210+0xb000] ;  /* 0x00b00000d294783b */ /* 0x000ea20000004200 */
[C---:B------:R-:W-:Y:S02]  /*17780*/  FMUL.FTZ R86, R132.reuse, R86 ;  /* 0x0000005684567220 */ /* 0x040fe40000410000 */
[----:B------:R-:W-:Y:S02]  /*17790*/  FMUL.FTZ R87, R132, R87 ;  /* 0x0000005784577220 */ /* 0x000fe40000410000 */
[----:B------:R-:W-:Y:S02]  /*177a0*/  FFMA.FTZ R138, R233, c[0x0][0x23c], -R184 ;  /* 0x00008f00e98a7a23 */ /* 0x000fe400000108b8 */
[----:B-1----:R-:W-:Y:S02]  /*177b0*/  FFMA.FTZ R139, R232, c[0x0][0x23c], -R185 ;  /* 0x00008f00e88b7a23 */ /* 0x002fe400000108b9 */
[----:B------:R1:W-:Y:S01]  /*177c0*/  MUFU.EX2 R194, R138 ;  /* 0x0000008a00c27308 */ /* 0x0003e20000000800 */
[-C--:B---3--:R-:W-:Y:S01]  /*177d0*/  HMMA.16816.F32 R84, R176, R144.reuse, R84 ;  /* 0x00000090b054723c */ /* 0x088fe20000001854 */
[C---:B------:R-:W-:Y:S01]  /*177e0*/  FMUL.FTZ R88, R2.reuse, R88 ;  /* 0x0000005802587220 */ /* 0x040fe20000410000 */
[----:B------:R-:W3:Y:S01]  /*177f0*/  LDL.LU R232, [R1+0x18] ;  /* 0x0000180001e87983 */ /* 0x000ee20000300800 */
[----:B------:R-:W-:Y:S02]  /*17800*/  FMUL.FTZ R89, R2, R89 ;  /* 0x0000005902597220 */ /* 0x000fe40000410000 */
[C---:B------:R-:W-:Y:S02]  /*17810*/  FMUL.FTZ R90, R0.reuse, R90 ;  /* 0x0000005a005a7220 */ /* 0x040fe40000410000 */
[----:B------:R-:W-:Y:S02]  /*17820*/  FMUL.FTZ R91, R0, R91 ;  /* 0x0000005b005b7220 */ /* 0x000fe40000410000 */
[----:B-----5:R-:W-:Y:S01]  /*17830*/  FFMA.FTZ R3, R231, c[0x0][0x23c], -R142 ;  /* 0x00008f00e7037a23 */ /* 0x020fe2000001088e */
[----:B------:R5:W-:Y:S01]  /*17840*/  MUFU.EX2 R193, R139 ;  /* 0x0000008b00c17308 */ /* 0x000be20000000800 */
[----:B------:R-:W3:Y:S01]  /*17850*/  LDL.LU R231, [R1+0x1c] ;  /* 0x00001c0001e77983 */ /* 0x000ee20000300800 */
[C---:B------:R-:W-:Y:S02]  /*17860*/  FMUL.FTZ R92, R2.reuse, R92 ;  /* 0x0000005c025c7220 */ /* 0x040fe40000410000 */
[C---:B------:R-:W-:Y:S01]  /*17870*/  HMMA.16816.F32 R88, R180.reuse, R144, R88 ;  /* 0x00000090b458723c */ /* 0x040fe20000001858 */
[----:B------:R-:W-:Y:S01]  /*17880*/  FMUL.FTZ R93, R2, R93 ;  /* 0x0000005d025d7220 */ /* 0x000fe20000410000 */
[----:B------:R-:W3:Y:S01]  /*17890*/  LDL.LU R230, [R1+0x20] ;  /* 0x0000200001e67983 */ /* 0x000ee20000300800 */
[C---:B------:R-:W-:Y:S02]  /*178a0*/  FMUL.FTZ R94, R0.reuse, R94 ;  /* 0x0000005e005e7220 */ /* 0x040fe40000410000 */
[----:B------:R-:W-:Y:S01]  /*178b0*/  FMUL.FTZ R95, R0, R95 ;  /* 0x0000005f005f7220 */ /* 0x000fe20000410000 */
[----:B------:R-:W3:Y:S01]  /*178c0*/  LDL.LU R229, [R1+0x24] ;  /* 0x0000240001e57983 */ /* 0x000ee20000300800 */
[C---:B------:R-:W-:Y:S01]  /*178d0*/  FMUL.FTZ R96, R133.reuse, R96 ;  /* 0x0000006085607220 */ /* 0x040fe20000410000 */
[----:B------:R-:W2:Y:S01]  /*178e0*/  MUFU.EX2 R196, R3 ;  /* 0x0000000300c47308 */ /* 0x000ea20000000800 */
[----:B------:R-:W-:Y:S03]  /*178f0*/  FMUL.FTZ R97, R133, R97 ;  /* 0x0000006185617220 */ /* 0x000fe60000410000 */
[-C--:B------:R-:W-:Y:S01]  /*17900*/  HMMA.16816.F32 R92, R180, R146.reuse, R92 ;  /* 0x00000092b45c723c */ /* 0x080fe2000000185c */
[----:B------:R-:W-:Y:S01]  /*17910*/  FMUL.FTZ R98, R132, R98 ;  /* 0x0000006284627220 */ /* 0x000fe20000410000 */
[----:B-1----:R-:W-:Y:S01]  /*17920*/  LOP3.LUT R138, R154, 0xff, RZ, 0xc0, !PT ;  /* 0x000000ff9a8a7812 */ /* 0x002fe200078ec0ff */
[----:B------:R-:W-:Y:S02]  /*17930*/  FMUL.FTZ R99, R132, R99 ;  /* 0x0000006384637220 */ /* 0x000fe40000410000 */
[----:B------:R-:W-:Y:S01]  /*17940*/  FMUL.FTZ R104, R2, R104 ;  /* 0x0000006802687220 */ /* 0x000fe20000410000 */
[----:B------:R-:W-:Y:S01]  /*17950*/  PRMT R153, R138, 0x5410, R153 ;  /* 0x000054108a997816 */ /* 0x000fe20000000099 */
[----:B------:R-:W-:Y:S01]  /*17960*/  FFMA.FTZ R138, R234, c[0x0][0x23c], -R185 ;  /* 0x00008f00ea8a7a23 */ /* 0x000fe200000108b9 */
[----:B-----5:R-:W-:Y:S01]  /*17970*/  LOP3.LUT R139, R141, 0xffff, RZ, 0xc0, !PT ;  /* 0x0000ffff8d8b7812 */ /* 0x020fe200078ec0ff */
[----:B------:R-:W-:Y:S01]  /*17980*/  FMUL.FTZ R105, R2, R105 ;  /* 0x0000006902697220 */ /* 0x000fe20000410000 */
[C---:B------:R-:W-:Y:S01]  /*17990*/  HMMA.16816.F32 R96, R176.reuse, R146, R96 ;  /* 0x00000092b060723c */ /* 0x040fe20000001860 */
[----:B------:R-:W1:Y:S01]  /*179a0*/  LDSM.16.MT88.4 R144, [R209+0xb000] ;  /* 0x00b00000d190783b */ /* 0x000e620000004200 */
[C---:B------:R-:W-:Y:S01]  /*179b0*/  FMUL.FTZ R100, R133.reuse, R100 ;  /* 0x0000006485647220 */ /* 0x040fe20000410000 */
[----:B------:R5:W1:Y:S01]  /*179c0*/  MUFU.EX2 R192, R138 ;  /* 0x0000008a00c07308 */ /* 0x000a620000000800 */
[----:B------:R-:W-:Y:S01]  /*179d0*/  FMUL.FTZ R101, R133, R101 ;  /* 0x0000006585657220 */ /* 0x000fe20000410000 */
[----:B------:R-:W-:Y:S01]  /*179e0*/  SHF.R.U32.HI R139, RZ, 0x8, R139 ;  /* 0x00000008ff8b7819 */ /* 0x000fe2000001168b */
[C---:B------:R-:W-:Y:S02]  /*179f0*/  FMUL.FTZ R102, R132.reuse, R102 ;  /* 0x0000006684667220 */ /* 0x040fe40000410000 */
[----:B------:R-:W-:Y:S04]  /*17a00*/  FMUL.FTZ R103, R132, R103 ;  /* 0x0000006784677220 */ /* 0x000fe80000410000 */
[C---:B------:R-:W-:Y:S02]  /*17a10*/  FMUL.FTZ R106, R0.reuse, R106 ;  /* 0x0000006a006a7220 */ /* 0x040fe40000410000 */
[----:B------:R-:W-:Y:S01]  /*17a20*/  FMUL.FTZ R107, R0, R107 ;  /* 0x0000006b006b7220 */ /* 0x000fe20000410000 */
[-C--:B--2---:R-:W-:Y:S01]  /*17a30*/  HMMA.16816.F32 R100, R176, R148.reuse, R100 ;  /* 0x00000094b064723c */ /* 0x084fe20000001864 */
[C---:B------:R-:W-:Y:S02]  /*17a40*/  FMUL.FTZ R108, R2.reuse, R108 ;  /* 0x0000006c026c7220 */ /* 0x040fe40000410000 */
[----:B------:R-:W-:Y:S02]  /*17a50*/  FMUL.FTZ R109, R2, R109 ;  /* 0x0000006d026d7220 */ /* 0x000fe40000410000 */
[C---:B------:R-:W-:Y:S02]  /*17a60*/  FMUL.FTZ R110, R0.reuse, R110 ;  /* 0x0000006e006e7220 */ /* 0x040fe40000410000 */
[----:B------:R-:W-:Y:S01]  /*17a70*/  FMUL.FTZ R111, R0, R111 ;  /* 0x0000006f006f7220 */ /* 0x000fe20000410000 */
[C---:B------:R-:W-:Y:S01]  /*17a80*/  HMMA.16816.F32 R104, R180.reuse, R148, R104 ;  /* 0x00000094b468723c */ /* 0x040fe20000001868 */
[----:B------:R-:W-:Y:S03]  /*17a90*/  FMUL.FTZ R120, R2, R120 ;  /* 0x0000007802787220 */ /* 0x000fe60000410000 */
[--C-:B-----5:R-:W-:Y:S02]  /*17aa0*/  FFMA.FTZ R138, R236, c[0x0][0x23c], -R184.reuse ;  /* 0x00008f00ec8a7a23 */ /* 0x120fe400000108b8 */
[----:B------:R-:W-:Y:S02]  /*17ab0*/  FFMA.FTZ R184, R237, c[0x0][0x23c], -R184 ;  /* 0x00008f00edb87a23 */ /* 0x000fe400000108b8 */
[-C--:B------:R-:W-:Y:S01]  /*17ac0*/  HMMA.16816.F32 R108, R180, R150.reuse, R108 ;  /* 0x00000096b46c723c */ /* 0x080fe2000000186c */
[C---:B------:R-:W-:Y:S01]  /*17ad0*/  FMUL.FTZ R112, R133.reuse, R112 ;  /* 0x0000007085707220 */ /* 0x040fe20000410000 */
[----:B------:R2:W-:Y:S02]  /*17ae0*/  MUFU.EX2 R191, R138 ;  /* 0x0000008a00bf7308 */ /* 0x0005e40000000800 */
[----:B------:R-:W-:Y:S02]  /*17af0*/  FMUL.FTZ R113, R133, R113 ;  /* 0x0000007185717220 */ /* 0x000fe40000410000 */
[C---:B------:R-:W-:Y:S02]  /*17b00*/  FMUL.FTZ R114, R132.reuse, R114 ;  /* 0x0000007284727220 */ /* 0x040fe40000410000 */
[----:B------:R-:W-:Y:S04]  /*17b10*/  FMUL.FTZ R115, R132, R115 ;  /* 0x0000007384737220 */ /* 0x000fe80000410000 */
[----:B------:R-:W-:Y:S03]  /*17b20*/  IMAD.WIDE.U32 R142, R143, -0x2daee0ad, RZ ;  /* 0xd2511f538f8e7825 */ /* 0x000fe600078e00ff */
[C---:B------:R-:W-:Y:S01]  /*17b30*/  HMMA.16816.F32 R112, R176.reuse, R150, R112 ;  /* 0x00000096b070723c */ /* 0x040fe20000001870 */
[----:B------:R-:W-:Y:S01]  /*17b40*/  FMUL.FTZ R116, R133, R116 ;  /* 0x0000007485747220 */ /* 0x000fe20000410000 */
[----:B------:R-:W-:Y:S01]  /*17b50*/  LOP3.LUT R3, R143, UR17, R190, 0x96, !PT ;  /* 0x000000118f037c12 */ /* 0x000fe2000f8e96be */
[----:B------:R-:W-:Y:S01]  /*17b60*/  FMUL.FTZ R117, R133, R117 ;  /* 0x0000007585757220 */ /* 0x000fe20000410000 */
[----:B------:R-:W-:Y:S01]  /*17b70*/  LOP3.LUT R154, R142, 0xff, RZ, 0xc0, !PT ;  /* 0x000000ff8e9a7812 */ /* 0x000fe200078ec0ff */
[----:B------:R-:W-:Y:S01]  /*17b80*/  FMUL.FTZ R118, R132, R118 ;  /* 0x0000007684767220 */ /* 0x000fe20000410000 */
[----:B------:R-:W-:Y:S01]  /*17b90*/  LOP3.LUT R148, R142, 0xffff, RZ, 0xc0, !PT ;  /* 0x0000ffff8e947812 */ /* 0x000fe200078ec0ff */
[----:B------:R-:W-:Y:S01]  /*17ba0*/  FMUL.FTZ R119, R132, R119 ;  /* 0x0000007784777220 */ /* 0x000fe20000410000 */
[----:B------:R-:W-:Y:S01]  /*17bb0*/  SHF.R.U32.HI R143, RZ, 0x8, R152 ;  /* 0x00000008ff8f7819 */ /* 0x000fe20000011698 */
[----:B------:R-:W5:Y:S03]  /*17bc0*/  MUFU.EX2 R190, R184 ;  /* 0x000000b800be7308 */ /* 0x000f660000000800 */
[--C-:B------:R-:W-:Y:S01]  /*17bd0*/  SHF.R.U32.HI R152, RZ, 0x18, R142.reuse ;  /* 0x00000018ff987819 */ /* 0x100fe2000001168e */
[----:B------:R-:W-:Y:S01]  /*17be0*/  FMUL.FTZ R121, R2, R121 ;  /* 0x0000007902797220 */ /* 0x000fe20000410000 */
[-C--:B-1----:R-:W-:Y:S01]  /*17bf0*/  HMMA.16816.F32 R116, R176, R144.reuse, R116 ;  /* 0x00000090b074723c */ /* 0x082fe20000001874 */
[----:B------:R-:W-:Y:S01]  /*17c00*/  SHF.R.U32.HI R149, RZ, 0x10, R142 ;  /* 0x00000010ff957819 */ /* 0x000fe2000001168e */
[C---:B------:R-:W-:Y:S01]  /*17c10*/  FMUL.FTZ R122, R0.reuse, R122 ;  /* 0x0000007a007a7220 */ /* 0x040fe20000410000 */
[----:B------:R-:W-:Y:S01]  /*17c20*/  SHF.R.U32.HI R142, RZ, 0x10, R141 ;  /* 0x00000010ff8e7819 */ /* 0x000fe2000001168d */
[----:B------:R-:W-:Y:S01]  /*17c30*/  FMUL.FTZ R123, R0, R123 ;  /* 0x0000007b007b7220 */ /* 0x000fe20000410000 */
[----:B------:R-:W-:Y:S01]  /*17c40*/  PRMT R155, R155, 0x5410, R143 ;  /* 0x000054109b9b7816 */ /* 0x000fe2000000008f */
[C---:B------:R-:W-:Y:S01]  /*17c50*/  FMUL.FTZ R124, R2.reuse, R124 ;  /* 0x0000007c027c7220 */ /* 0x040fe20000410000 */
[----:B------:R-:W-:Y:S01]  /*17c60*/  SHF.R.U32.HI R148, RZ, 0x8, R148 ;  /* 0x00000008ff947819 */ /* 0x000fe20000011694 */
[----:B------:R-:W-:Y:S01]  /*17c70*/  FMUL.FTZ R125, R2, R125 ;  /* 0x0000007d027d7220 */ /* 0x000fe20000410000 */
[----:B------:R-:W-:Y:S02]  /*17c80*/  LOP3.LUT R143, R141, 0xff, RZ, 0xc0, !PT ;  /* 0x000000ff8d8f7812 */ /* 0x000fe400078ec0ff */
[C---:B------:R-:W-:Y:S01]  /*17c90*/  HMMA.16816.F32 R120, R180.reuse, R144, R120 ;  /* 0x00000090b478723c */ /* 0x040fe20000001878 */
[----:B------:R-:W-:Y:S01]  /*17ca0*/  SHF.R.U32.HI R141, RZ, 0x18, R141 ;  /* 0x00000018ff8d7819 */ /* 0x000fe2000001168d */
[----:B------:R-:W-:Y:S01]  /*17cb0*/  FMUL.FTZ R126, R0, R126 ;  /* 0x0000007e007e7220 */ /* 0x000fe20000410000 */
[----:B------:R-:W-:Y:S01]  /*17cc0*/  LOP3.LUT R142, R142, 0xff, RZ, 0xc0, !PT ;  /* 0x000000ff8e8e7812 */ /* 0x000fe200078ec0ff */
[----:B------:R-:W-:Y:S01]  /*17cd0*/  FMUL.FTZ R127, R0, R127 ;  /* 0x0000007f007f7220 */ /* 0x000fe20000410000 */
[----:B------:R-:W-:Y:S01]  /*17ce0*/  PRMT R154, R154, 0x5410, R148 ;  /* 0x000054109a9a7816 */ /* 0x000fe20000000094 */
[----:B------:R-:W-:Y:S01]  /*17cf0*/  FMUL.FTZ R128, R133, R128 ;  /* 0x0000008085807220 */ /* 0x000fe20000410000 */
[----:B------:R-:W-:Y:S01]  /*17d00*/  PRMT R148, R142, 0x5410, R141 ;  /* 0x000054108e947816 */ /* 0x000fe2000000008d */
[--C-:B------:R-:W-:Y:S01]  /*17d10*/  FFMA.FTZ R141, R240, c[0x0][0x23c], -R185.reuse ;  /* 0x00008f00f08d7a23 */ /* 0x100fe200000108b9 */
[----:B------:R-:W-:Y:S02]  /*17d20*/  LOP3.LUT R149, R149, 0xff, RZ, 0xc0, !PT ;  /* 0x000000ff95957812 */ /* 0x000fe400078ec0ff */
[-C--:B------:R-:W-:Y:S01]  /*17d30*/  HMMA.16816.F32 R124, R180, R146.reuse, R124 ;  /* 0x00000092b47c723c */ /* 0x080fe2000000187c */
[----:B------:R1:W-:Y:S01]  /*17d40*/  MUFU.EX2 R189, R141 ;  /* 0x0000008d00bd7308 */ /* 0x0003e20000000800 */
[----:B------:R-:W-:Y:S01]  /*17d50*/  FFMA.FTZ R185, R140, c[0x0][0x23c], -R185 ;  /* 0x00008f008cb97a23 */ /* 0x000fe200000108b9 */
[----:B------:R-:W-:Y:S01]  /*17d60*/  PRMT R152, R149, 0x5410, R152 ;  /* 0x0000541095987816 */ /* 0x000fe20000000098 */
[----:B------:R-:W-:Y:S01]  /*17d70*/  FMUL.FTZ R129, R133, R129 ;  /* 0x0000008185817220 */ /* 0x000fe20000410000 */
[----:B------:R-:W-:Y:S01]  /*17d80*/  PRMT R149, R143, 0x5410, R139 ;  /* 0x000054108f957816 */ /* 0x000fe2000000008b */
[C---:B------:R-:W-:Y:S01]  /*17d90*/  FMUL.FTZ R130, R132.reuse, R130 ;  /* 0x0000008284827220 */ /* 0x040fe20000410000 */
[C---:B--2---:R-:W-:Y:S01]  /*17da0*/  LOP3.LUT R138, R3.reuse, 0xffff, RZ, 0xc0, !PT ;  /* 0x0000ffff038a7812 */ /* 0x044fe200078ec0ff */
[----:B------:R-:W-:Y:S01]  /*17db0*/  FMUL.FTZ R131, R132, R131 ;  /* 0x0000008384837220 */ /* 0x000fe20000410000 */
[--C-:B------:R-:W-:Y:S01]  /*17dc0*/  SHF.R.U32.HI R139, RZ, 0x10, R3.reuse ;  /* 0x00000010ff8b7819 */ /* 0x100fe20000011603 */
[----:B------:R-:W2:Y:S01]  /*17dd0*/  LDSM.16.MT88.4 R180, [R210+0xa800] ;  /* 0x00a80000d2b4783b */ /* 0x000ea20000004200 */
[----:B------:R5:W2:Y:S01]  /*17de0*/  MUFU.EX2 R188, R185 ;  /* 0x000000b900bc7308 */ /* 0x000aa20000000800 */
[--C-:B------:R-:W-:Y:S01]  /*17df0*/  HSET2.LE.AND R142, R155, R160.reuse, PT ;  /* 0x000000a09b8e7233 */ /* 0x100fe20003803000 */
[----:B------:R-:W-:Y:S01]  /*17e00*/  LOP3.LUT R144, R3, 0xff, RZ, 0xc0, !PT ;  /* 0x000000ff03907812 */ /* 0x000fe200078ec0ff */
[--C-:B------:R-:W-:Y:S01]  /*17e10*/  HSET2.LE.AND R140, R149, R160.reuse, PT ;  /* 0x000000a0958c7233 */ /* 0x100fe20003803000 */
[----:B------:R-:W-:Y:S01]  /*17e20*/  HMMA.16816.F32 R128, R176, R146, R128 ;  /* 0x00000092b080723c */ /* 0x000fe20000001880 */
[----:B------:R-:W-:Y:S02]  /*17e30*/  SHF.R.U32.HI R143, RZ, 0x18, R3 ;  /* 0x00000018ff8f7819 */ /* 0x000fe40000011603 */
[----:B------:R-:W-:Y:S02]  /*17e40*/  LOP3.LUT R139, R139, 0xff, RZ, 0xc0, !PT ;  /* 0x000000ff8b8b7812 */ /* 0x000fe400078ec0ff */
[----:B------:R-:W-:Y:S02]  /*17e50*/  SHF.R.U32.HI R138, RZ, 0x8, R138 ;  /* 0x00000008ff8a7819 */ /* 0x000fe4000001168a */
[----:B----4-:R-:W-:Y:S01]  /*17e60*/  F2FP.PACK_AB R3, R202, R203 ;  /* 0x000000cbca03723e */ /* 0x010fe200000000ff */
[--C-:B------:R-:W-:Y:S01]  /*17e70*/  HSET2.LE.AND R178, R154, R160.reuse, PT ;  /* 0x000000a09ab27233 */ /* 0x100fe20003803000 */
[----:B------:R-:W-:Y:S03]  /*17e80*/  PRMT R138, R144, 0x5410, R138 ;  /* 0x00005410908a7816 */ /* 0x000fe6000000008a */
[----:B------:R-:W-:Y:S01]  /*17e90*/  PRMT R144, R139, 0x5410, R143 ;  /* 0x000054108b907816 */ /* 0x000fe2000000008f */
[--C-:B------:R-:W-:Y:S01]  /*17ea0*/  HSET2.LE.AND R143, R153, R160.reuse, PT ;  /* 0x000000a0998f7233 */ /* 0x100fe20003803000 */
[----:B------:R-:W-:Y:S01]  /*17eb0*/  LOP3.LUT R142, R142, R3, RZ, 0xc0, !PT ;  /* 0x000000038e8e7212 */ /* 0x000fe200078ec0ff */
[--C-:B-1----:R-:W-:Y:S01]  /*17ec0*/  HSET2.LE.AND R141, R148, R160.reuse, PT ;  /* 0x000000a0948d7233 */ /* 0x102fe20003803000 */
[----:B------:R-:W-:Y:S01]  /*17ed0*/  F2FP.PACK_AB R3, R200, R201 ;  /* 0x000000c9c803723e */ /* 0x000fe200000000ff */
[--C-:B------:R-:W-:Y:S01]  /*17ee0*/  HSET2.LE.AND R176, R138, R160.reuse, PT ;  /* 0x000000a08ab07233 */ /* 0x100fe20003803000 */
[----:B------:R-:W-:Y:S01]  /*17ef0*/  F2FP.PACK_AB R138, R196, R197 ;  /* 0x000000c5c48a723e */ /* 0x000fe200000000ff */
[--C-:B------:R-:W-:Y:S01]  /*17f00*/  HSET2.LE.AND R177, R144, R160.reuse, PT ;  /* 0x000000a090b17233 */ /* 0x100fe20003803000 */
[----:B------:R-:W-:Y:S01]  /*17f10*/  LOP3.LUT R143, R143, R3, RZ, 0xc0, !PT ;  /* 0x000000038f8f7212 */ /* 0x000fe200078ec0ff */
[----:B------:R-:W-:Y:S01]  /*17f20*/  HSET2.LE.AND R179, R152, R160, PT ;  /* 0x000000a098b37233 */ /* 0x000fe20003803000 */
[----:B------:R-:W-:Y:S01]  /*17f30*/  F2FP.PACK_AB R3, R199, R198 ;  /* 0x000000c6c703723e */ /* 0x000fe200000000ff */
[----:B-----5:R-:W1:Y:S01]  /*17f40*/  LDSM.16.MT88.4 R184, [R209+0xa800] ;  /* 0x00a80000d1b8783b */ /* 0x020e620000004200 */
[----:B------:R-:W-:Y:S02]  /*17f50*/  LOP3.LUT R141, R141, R138, RZ, 0xc0, !PT ;  /* 0x0000008a8d8d7212 */ /* 0x000fe400078ec0ff */
[----:B------:R-:W-:Y:S02]  /*17f60*/  LOP3.LUT R140, R140, R3, RZ, 0xc0, !PT ;  /* 0x000000038c8c7212 */ /* 0x000fe400078ec0ff */
[----:B------:R-:W-:Y:S02]  /*17f70*/  F2FP.PACK_AB R139, R194, R195 ;  /* 0x000000c3c28b723e */ /* 0x000fe400000000ff */
[----:B------:R-:W-:Y:S02]  /*17f80*/  F2FP.PACK_AB R3, R192, R193 ;  /* 0x000000c1c003723e */ /* 0x000fe400000000ff */
[----:B------:R-:W-:Y:S01]  /*17f90*/  LOP3.LUT R176, R176, R139, RZ, 0xc0, !PT ;  /* 0x0000008bb0b07212 */ /* 0x000fe200078ec0ff */
[-C--:B------:R-:W-:Y:S01]  /*17fa0*/  HMMA.16816.F32 R144, R140, R156.reuse, R4 ;  /* 0x0000009c8c90723c */ /* 0x080fe20000001804 */
[----:B------:R-:W-:Y:S01]  /*17fb0*/  F2FP.PACK_AB R138, R190, R191 ;  /* 0x000000bfbe8a723e */ /* 0x000fe200000000ff */
[----:B------:R-:W4:Y:S01]  /*17fc0*/  LDSM.16.MT88.4 R4, [R205+0xb800] ;  /* 0x00b80000cd04783b */ /* 0x000f220000004200 */
[----:B--2---:R-:W-:Y:S02]  /*17fd0*/  F2FP.PACK_AB R139, R188, R189 ;  /* 0x000000bdbc8b723e */ /* 0x004fe400000000ff */
[----:B------:R-:W-:Y:S02]  /*17fe0*/  LOP3.LUT R177, R177, R3, RZ, 0xc0, !PT ;  /* 0x00000003b1b17212 */ /* 0x000fe400078ec0ff */
[----:B------:R-:W-:Y:S01]  /*17ff0*/  LOP3.LUT R178, R178, R138, RZ, 0xc0, !PT ;  /* 0x0000008ab2b27212 */ /* 0x000fe200078ec0ff */
[----:B------:R-:W-:Y:S01]  /*18000*/  IMAD.MOV.U32 R138, RZ, RZ, R134 ;  /* 0x000000ffff8a7224 */ /* 0x000fe200078e0086 */
[----:B------:R-:W-:Y:S03]  /*18010*/  LOP3.LUT R179, R179, R139, RZ, 0xc0, !PT ;  /* 0x0000008bb3b37212 */ /* 0x000fe600078ec0ff */
[----:B------:R-:W-:Y:S04]  /*18020*/  IMAD.MOV.U32 R139, RZ, RZ, R137 ;  /* 0x000000ffff8b7224 */ /* 0x000fe800078e0089 */
[C---:B------:R-:W-:Y:S01]  /*18030*/  HMMA.16816.F32 R148, R176.reuse, R156, R8 ;  /* 0x0000009cb094723c */ /* 0x040fe20000001808 */
[----:B------:R-:W2:Y:S07]  /*18040*/  LDSM.16.MT88.4 R8, [R207+0xb800] ;  /* 0x00b80000cf08783b */ /* 0x000eae0000004200 */
[-C--:B------:R-:W-:Y:S01]  /*18050*/  HMMA.16816.F32 R152, R176, R158.reuse, R12 ;  /* 0x0000009eb098723c */ /* 0x080fe2000000180c */
[----:B------:R-:W5:Y:S07]  /*18060*/  LDSM.16.MT88.4 R12, [R210+0xb800] ;  /* 0x00b80000d20c783b */ /* 0x000f6e0000004200 */
[C---:B------:R-:W-:Y:S01]  /*18070*/  HMMA.16816.F32 R156, R140.reuse, R158, R16 ;  /* 0x0000009e8c9c723c */ /* 0x040fe20000001810 */
[----:B------:R-:W1:Y:S07]  /*18080*/  LDSM.16.MT88.4 R16, [R209+0xb800] ;  /* 0x00b80000d110783b */ /* 0x000e6e0000004200 */
        /* <DEDUP_REMOVED lines=12> */
[-C--:B----4-:R-:W-:Y:S01]  /*18150*/  HMMA.16816.F32 R68, R140, R4.reuse, R68 ;  /* 0x000000048c44723c */ /* 0x090fe20000001844 */
[----:B---3--:R-:W-:Y:S04]  /*18160*/  FFMA.FTZ R3, R133, R232, R248 ;  /* 0x000000e885037223 */ /* 0x008fe800000100f8 */
[----:B------:R-:W-:Y:S03]  /*18170*/  FADD.FTZ R3, R247, R3 ;  /* 0x00000003f7037221 */ /* 0x000fe60000010000 */
[C---:B------:R-:W-:Y:S01]  /*18180*/  HMMA.16816.F32 R72, R176.reuse, R4, R72 ;  /* 0x00000004b048723c */ /* 0x040fe20000001848 */
[----:B------:R-:W-:Y:S03]  /*18190*/  FADD.FTZ R3, R251, R3 ;  /* 0x00000003fb037221 */ /* 0x000fe60000010000 */
[----:B------:R-:W-:Y:S02]  /*181a0*/  FFMA.FTZ R132, R132, R231, R246 ;  /* 0x000000e784847223 */ /* 0x000fe400000100f6 */
[----:B------:R-:W-:Y:S02]  /*181b0*/  FADD.FTZ R3, R252, R3 ;  /* 0x00000003fc037221 */ /* 0x000fe40000010000 */
[-C--:B------:R-:W-:Y:S01]  /*181c0*/  HMMA.16816.F32 R76, R176, R6.reuse, R76 ;  /* 0x00000006b04c723c */ /* 0x080fe2000000184c */
[----:B------:R-:W-:Y:S03]  /*181d0*/  FFMA.FTZ R2, R2, R230, R244 ;  /* 0x000000e602027223 */ /* 0x000fe600000100f4 */
[----:B------:R-:W-:Y:S02]  /*181e0*/  FADD.FTZ R3, R198, R3 ;  /* 0x00000003c6037221 */ /* 0x000fe40000010000 */
[----:B------:R-:W-:Y:S02]  /*181f0*/  FADD.FTZ R5, R243, R2 ;  /* 0x00000002f3057221 */ /* 0x000fe40000010000 */
[C---:B------:R-:W-:Y:S01]  /*18200*/  HMMA.16816.F32 R80, R140.reuse, R6, R80 ;  /* 0x000000068c50723c */ /* 0x040fe20000001850 */
[----:B------:R-:W-:Y:S03]  /*18210*/  FFMA.FTZ R0, R0, R229, R242 ;  /* 0x000000e500007223 */ /* 0x000fe600000100f2 */
[----:B------:R-:W-:Y:S02]  /*18220*/  FADD.FTZ R132, R245, R132 ;  /* 0x00000084f5847221 */ /* 0x000fe40000010000 */
[----:B------:R-:W-:Y:S02]  /*18230*/  FADD.FTZ R4, R241, R0 ;  /* 0x00000000f1047221 */ /* 0x000fe40000010000 */
        /* <DEDUP_REMOVED lines=16> */
[-C--:B-----5:R-:W-:Y:S01]  /*18340*/  HMMA.16816.F32 R100, R140, R12.reuse, R100 ;  /* 0x0000000c8c64723c */ /* 0x0a0fe20000001864 */
        /* <DEDUP_REMOVED lines=10> */
[----:B------:R-:W-:Y:S02]  /*183f0*/  FADD.FTZ R2, R191, R2 ;  /* 0x00000002bf027221 */ /* 0x000fe40000010000 */
[----:B------:R-:W-:Y:S01]  /*18400*/  IMAD.MOV.U32 R132, RZ, RZ, R135 ;  /* 0x000000ffff847224 */ /* 0x000fe200078e0087 */
[----:B------:R1:W-:Y:S01]  /*18410*/  STL [R1+0x1c], R3 ;  /* 0x00001c0301007387 */ /* 0x0003e20000100800 */
[C---:B------:R-:W-:Y:S01]  /*18420*/  HMMA.16816.F32 R112, R140.reuse, R14, R112 ;  /* 0x0000000e8c70723c */ /* 0x040fe20000001870 */
[----:B------:R-:W-:Y:S05]  /*18430*/  FADD.FTZ R2, R190, R2 ;  /* 0x00000002be027221 */ /* 0x000fea0000010000 */
[----:B------:R2:W-:Y:S02]  /*18440*/  STL [R1+0x20], R2 ;  /* 0x0000200201007387 */ /* 0x0005e40000100800 */
[-C--:B------:R-:W-:Y:S02]  /*18450*/  HMMA.16816.F32 R116, R140, R16.reuse, R116 ;  /* 0x000000108c74723c */ /* 0x080fe40000001874 */
[----:B------:R2:W-:Y:S06]  /*18460*/  STL [R1+0x24], R0 ;  /* 0x0000240001007387 */ /* 0x0005ec0000100800 */
[C---:B------:R-:W-:Y:S08]  /*18470*/  HMMA.16816.F32 R120, R176.reuse, R16, R120 ;  /* 0x00000010b078723c */ /* 0x040ff00000001878 */
[-C--:B------:R-:W-:Y:S01]  /*18480*/  HMMA.16816.F32 R124, R176, R18.reuse, R124 ;  /* 0x00000012b07c723c */ /* 0x080fe2000000187c */
[----:B-1----:R-:W-:Y:S07]  /*18490*/  IMAD.MOV.U32 R3, RZ, RZ, R136 ;  /* 0x000000ffff037224 */ /* 0x002fee00078e0088 */
[----:B------:R-:W-:Y:S01]  /*184a0*/  HMMA.16816.F32 R128, R140, R18, R128 ;  /* 0x000000128c80723c */ /* 0x000fe20000001880 */
[----:B--2---:R-:W-:-:S07]  /*184b0*/  @P0 BRA `(.L_x_1456) ;  /* 0xffffcd2000000947 */ /* 0x004fce000383ffff */
.L_x_1455:
[----:B------:R-:W2:Y:S04]  /*184c0*/  LDL.LU R7, [R1+0x18] ;  /* 0x0000180001077983 */ /* 0x000ea80000300800 */
[----:B------:R-:W1:Y:S01]  /*184d0*/  S2R R178, SR_TID.X ;  /* 0x0000000000b27919 */ /* 0x000e620000002100 */
[----:B------:R-:W3:Y:S01]  /*184e0*/  S2UR UR7, SR_CTAID.Y ;  /* 0x00000000000779c3 */ /* 0x000ee20000002600 */
[----:B------:R-:W-:-:S02]  /*184f0*/  UISETP.NE.AND UP4, UPT, UR26, -0x1, UPT ;  /* 0xffffffff1a00788c */ /* 0x000fc4000bf85270 */
[----:B------:R-:W4:Y:S01]  /*18500*/  LDL.LU R5, [R1+0x1c] ;  /* 0x00001c0001057983 */ /* 0x000f220000300800 */
[----:B------:R-:W-:-:S03]  /*18510*/  ULDC.64 UR4, c[0x0][0x1e8] ;  /* 0x00007a0000047ab9 */ /* 0x000fc60000000a00 */
[----:B------:R-:W5:Y:S04]  /*18520*/  LDL.LU R6, [R1+0x20] ;  /* 0x0000200001067983 */ /* 0x000f680000300800 */
[----:B------:R-:W5:Y:S01]  /*18530*/  LDL.LU R4, [R1+0x24] ;  /* 0x0000240001047983 */ /* 0x000f620000300800 */
[----:B------:R-:W-:Y:S01]  /*18540*/  ULDC.U8 UR11, c[0x0][0x329] ;  /* 0x0000ca40000b7ab9 */ /* 0x000fe20000000000 */
[----:B------:R-:W-:Y:S01]  /*18550*/  BSSY B0, `(.L_x_1459) ;  /* 0x00001b1000007945 */ /* 0x000fe20003800000 */
[----:B------:R-:W-:Y:S02]  /*18560*/  UISETP.NE.AND UP3, UPT, UR11, URZ, UPT ;  /* 0x0000003f0b00728c */ /* 0x000fe4000bf65270 */
[----:B------:R-:W-:Y:S02]  /*18570*/  ULDC.U8 UR10, c[0x0][0x328] ;  /* 0x0000ca00000a7ab9 */ /* 0x000fe40000000000 */
[----:B------:R-:W-:-:S02]  /*18580*/  @UP4 UIMAD.WIDE.U32 UR14, UR26, UR4, URZ ;  /* 0x000000041a0e42a5 */ /* 0x000fc4000f8e003f */
[----:B------:R-:W-:Y:S02]  /*18590*/  UISETP.NE.AND UP2, UPT, UR10, URZ, UPT ;  /* 0x0000003f0a00728c */ /* 0x000fe4000bf45270 */
[----:B------:R-:W-:Y:S01]  /*185a0*/  @UP4 UIMAD UR8, UR26, UR5, UR15 ;  /* 0x000000051a0842a4 */ /* 0x000fe2000f8e020f */
[----:B-1----:R-:W-:Y:S01]  /*185b0*/  SHF.R.S32.HI R177, RZ, 0x1f, R178 ;  /* 0x0000001fffb17819 */ /* 0x002fe200000114b2 */
[----:B---3--:R-:W-:Y:S02]  /*185c0*/  @!UP4 USHF.R.S32.HI UR12, URZ, 0x1f, UR7 ;  /* 0x0000001f3f0cc899 */ /* 0x008fe40008011407 */
[----:B------:R-:W-:Y:S01]  /*185d0*/  @!UP3 UISETP.NE.AND UP1, UPT, UR10, URZ, UPT ;  /* 0x0000003f0a00b28c */ /* 0x000fe2000bf25270 */
[----:B------:R-:W1:Y:S01]  /*185e0*/  S2UR UR10, SR_CTAID.X ;  /* 0x00000000000a79c3 */ /* 0x000e620000002500 */
[----:B------:R-:W-:Y:S02]  /*185f0*/  ULDC.64 UR4, c[0x0][0x1e0] ;  /* 0x0000780000047ab9 */ /* 0x000fe40000000a00 */
[----:B------:R-:W-:-:S02]  /*18600*/  UISETP.EQ.AND UP2, UPT, UR11, URZ, UP2 ;  /* 0x0000003f0b00728c */ /* 0x000fc40009742270 */
[----:B------:R-:W-:Y:S02]  /*18610*/  @!UP4 UIMAD UR12, UR12, UR4, URZ ;  /* 0x000000040c0cc2a4 */ /* 0x000fe4000f8e023f */
[----:B------:R-:W-:Y:S01]  /*18620*/  ULDC UR9, c[0x0][0x214] ;  /* 0x0000850000097ab9 */ /* 0x000fe20000000800 */
[----:B------:R-:W3:Y:S01]  /*18630*/  S2UR UR11, SR_CTAID.Z ;  /* 0x00000000000b79c3 */ /* 0x000ee20000002700 */
[----:B------:R-:W-:Y:S02]  /*18640*/  @!UP4 UIMAD UR12, UR7, UR5, UR12 ;  /* 0x00000005070cc2a4 */ /* 0x000fe4000f8e020c */
[----:B------:R-:W-:Y:S02]  /*18650*/  @UP3 ULDC UR15, c[0x0][0x210] ;  /* 0x00008400000f3ab9 */ /* 0x000fe40000000800 */
[----:B------:R-:W-:Y:S02]  /*18660*/  ULDC UR5, c[0x0][0x234] ;  /* 0x00008d0000057ab9 */ /* 0x000fe40000000800 */
[----:B------:R-:W-:-:S02]  /*18670*/  @UP3 UIMAD UR15, UR15, UR9, URZ ;  /* 0x000000090f0f32a4 */ /* 0x000fc4000f8e023f */
[----:B------:R-:W-:Y:S02]  /*18680*/  UISETP.NE.OR UP0, UPT, UR26, -0x1, !UP2 ;  /* 0xffffffff1a00788c */ /* 0x000fe4000d705670 */
[----:B------:R-:W-:Y:S02]  /*18690*/  @!UP3 USEL UR15, UR9, UR5, !UP1 ;  /* 0x00000005090fb287 */ /* 0x000fe4000c800000 */
[----:B------:R-:W-:Y:S02]  /*186a0*/  @!UP4 UIMAD.WIDE.U32 UR18, UR7, UR4, URZ ;  /* 0x000000040712c2a5 */ /* 0x000fe4000f8e003f */
[----:B------:R-:W-:Y:S02]  /*186b0*/  @UP3 UMOV UR13, 0x1 ;  /* 0x00000001000d3882 */ /* 0x000fe40000000000 */
[----:B------:R-:W-:Y:S02]  /*186c0*/  ULDC UR4, c[0x0][0x1c0] ;  /* 0x0000700000047ab9 */ /* 0x000fe40000000800 */
[----:B------:R-:W-:-:S02]  /*186d0*/  @!UP3 UIMAD UR13, UR15, UR4, URZ ;  /* 0x000000040f0db2a4 */ /* 0x000fc4000f8e023f */
[----:B------:R-:W-:Y:S02]  /*186e0*/  @UP3 ULDC UR16, c[0x0][0x210] ;  /* 0x0000840000103ab9 */ /* 0x000fe40000000800 */
[----:B------:R-:W-:Y:S02]  /*186f0*/  UIMAD UR4, UR7, UR13, URZ ;  /* 0x0000000d070472a4 */ /* 0x000fe4000f8e023f */
[----:B------:R-:W-:Y:S02]  /*18700*/  @!UP3 UMOV UR16, 0x1 ;  /* 0x000000010010b882 */ /* 0x000fe40000000000 */
[----:B------:R-:W-:Y:S02]  /*18710*/  @!UP0 UIMAD UR26, UR7, UR9, URZ ;  /* 0x00000009071a82a4 */ /* 0x000fe4000f8e023f */
[----:B-1----:R-:W-:Y:S02]  /*18720*/  UIMAD UR10, UR10, UR16, URZ ;  /* 0x000000100a0a72a4 */ /* 0x002fe4000f8e023f */
[----:B------:R-:W-:-:S02]  /*18730*/  USEL UR4, UR4, URZ, !UP2 ;  /* 0x0000003f04047287 */ /* 0x000fc4000d000000 */
[----:B------:R-:W-:Y:S02]  /*18740*/  USHF.L.U32 UR10, UR10, 0x7, URZ ;  /* 0x000000070a0a7899 */ /* 0x000fe4000800063f */
[----:B---3--:R-:W-:Y:S02]  /*18750*/  UIMAD UR15, UR11, UR15, UR4 ;  /* 0x0000000f0b0f72a4 */ /* 0x008fe4000f8e0204 */
[----:B------:R-:W-:Y:S02]  /*18760*/  @!UP2 UMOV UR20, URZ ;  /* 0x0000003f0014ac82 */ /* 0x000fe40008000000 */
[----:B------:R-:W-:Y:S02]  /*18770*/  @UP2 UMOV UR20, UR26 ;  /* 0x0000001a00142c82 */ /* 0x000fe40008000000 */
[----:B------:R-:W-:Y:S02]  /*18780*/  @!UP2 UMOV UR21, URZ ;  /* 0x0000003f0015ac82 */ /* 0x000fe40008000000 */
[----:B------:R-:W-:-:S02]  /*18790*/  USHF.R.S32.HI UR4, URZ, 0x1f, UR10 ;  /* 0x0000001f3f047899 */ /* 0x000fc4000801140a */
[----:B------:R-:W-:Y:S02]  /*187a0*/  @UP2 USHF.R.S32.HI UR21, URZ, 0x1f, UR26 ;  /* 0x0000001f3f152899 */ /* 0x000fe4000801141a */
[----:B------:R-:W-:Y:S02]  /*187b0*/  USHF.R.S32.HI UR5, URZ, 0x1f, UR15 ;  /* 0x0000001f3f057899 */ /* 0x000fe4000801140f */
[----:B------:R-:W-:Y:S02]  /*187c0*/  UIADD3 UR10, UP1, UP0, UR10, UR20, UR15 ;  /* 0x000000140a0a7290 */ /* 0x000fe4000f83e00f */
[----:B------:R-:W-:Y:S02]  /*187d0*/  @!UP4 UIADD3 UR8, UR19, UR12, URZ ;  /* 0x0000000c1308c290 */ /* 0x000fe4000fffe03f */
[----:B------:R-:W-:Y:S02]  /*187e0*/  UIADD3.X UR4, UR4, UR21, UR5, UP1, UP0 ;  /* 0x0000001504047290 */ /* 0x000fe40008fe0405 */
[----:B------:R-:W-:Y:S01]  /*187f0*/  @!UP4 UMOV UR14, UR18 ;  /* 0x00000012000ecc82 */ /* 0x000fe20008000000 */
[----:B--2---:R-:W1:Y:S04]  /*18800*/  SHFL.BFLY PT, R2, R7, 0x2, 0x1f ;  /* 0x0c401f0007027f89 */ /* 0x004e6800000e0000 */
[----:B----4-:R-:W2:Y:S04]  /*18810*/  SHFL.BFLY PT, R0, R5, 0x2, 0x1f ;  /* 0x0c401f0005007f89 */ /* 0x010ea800000e0000 */
[----:B-----5:R-:W-:Y:S01]  /*18820*/  SHFL.BFLY PT, R3, R4, 0x2, 0x1f ;  /* 0x0c401f0004037f89 */ /* 0x020fe200000e0000 */
[----:B-1----:R-:W-:-:S05]  /*18830*/  FADD.FTZ R2, R2, R7 ;  /* 0x0000000702027221 */ /* 0x002fca0000010000 */
[----:B------:R-:W1:Y:S01]  /*18840*/  SHFL.BFLY PT, R133, R2, 0x1, 0x1f ;  /* 0x0c201f0002857f89 */ /* 0x000e6200000e0000 */
[----:B--2---:R-:W-:-:S03]  /*18850*/  FADD.FTZ R0, R0, R5 ;  /* 0x0000000500007221 */ /* 0x004fc60000010000 */
[----:B------:R-:W2:Y:S04]  /*18860*/  SHFL.BFLY PT, R5, R6, 0x2, 0x1f ;  /* 0x0c401f0006057f89 */ /* 0x000ea800000e0000 */
[----:B------:R-:W3:Y:S01]  /*18870*/  SHFL.BFLY PT, R132, R0, 0x1, 0x1f ;  /* 0x0c201f0000847f89 */ /* 0x000ee200000e0000 */
[----:B-1----:R-:W-:Y:S02]  /*18880*/  FADD.FTZ R133, R2, R133 ;  /* 0x0000008502857221 */ /* 0x002fe40000010000 */
[----:B------:R-:W-:Y:S01]  /*18890*/  FADD.FTZ R2, R3, R4 ;  /* 0x0000000403027221 */ /* 0x000fe20000010000 */
[----:B------:R-:W-:Y:S01]  /*188a0*/  MOV R4, 0x3f800000 ;  /* 0x3f80000000047802 */ /* 0x000fe20000000f00 */
[----:B--2---:R-:W-:Y:S01]  /*188b0*/  FADD.FTZ R5, R5, R6 ;  /* 0x0000000605057221 */ /* 0x004fe20000010000 */
[----:B------:R-:W-:-:S02]  /*188c0*/  FSETP.NE.FTZ.AND P6, PT, R133, RZ, PT ;  /* 0x000000ff8500720b */ /* 0x000fc40003fd5000 */
[----:B------:R-:W1:Y:S01]  /*188d0*/  SHFL.BFLY PT, R9, R2, 0x1, 0x1f ;  /* 0x0c201f0002097f89 */ /* 0x000e6200000e0000 */
[CC--:B------:R-:W-:Y:S01]  /*188e0*/  LEA.HI R6, R177.reuse, R178.reuse, RZ, 0x2 ;  /* 0x000000b2b1067211 */ /* 0x0c0fe200078f10ff */
[----:B---3--:R-:W-:Y:S01]  /*188f0*/  FADD.FTZ R132, R0, R132 ;  /* 0x0000008400847221 */ /* 0x008fe20000010000 */
[----:B------:R-:W-:Y:S01]  /*18900*/  MOV R0, 0x3f800000 ;  /* 0x3f80000000007802 */ /* 0x000fe20000000f00 */
[----:B------:R-:W2:Y:S01]  /*18910*/  SHFL.BFLY PT, R8, R5, 0x1, 0x1f ;  /* 0x0c201f0005087f89 */ /* 0x000ea200000e0000 */
[--C-:B------:R-:W-:Y:S02]  /*18920*/  SHF.R.S32.HI R3, RZ, 0x2, R6.reuse ;  /* 0x00000002ff037819 */ /* 0x100fe40000011406 */
[----:B------:R-:W-:Y:S02]  /*18930*/  SHF.R.S32.HI R7, RZ, 0x1f, R6 ;  /* 0x0000001fff077819 */ /* 0x000fe40000011406 */
[----:B------:R-:W-:Y:S02]  /*18940*/  LEA.HI R177, R177, R178, RZ, 0x5 ;  /* 0x000000b2b1b17211 */ /* 0x000fe400078f28ff */
[----:B------:R-:W-:Y:S01]  /*18950*/  LOP3.LUT R6, R6, 0x3ffffffc, RZ, 0xc0, !PT ;  /* 0x3ffffffc06067812 */ /* 0x000fe200078ec0ff */
[----:B------:R-:W3:Y:S01]  /*18960*/  @P6 MUFU.RCP R0, R133 ;  /* 0x0000008500006308 */ /* 0x000ee20000001000 */
[----:B------:R-:W-:-:S02]  /*18970*/  FSETP.NE.FTZ.AND P5, PT, R132, RZ, PT ;  /* 0x000000ff8400720b */ /* 0x000fc40003fb5000 */
[----:B------:R-:W-:-:S04]  /*18980*/  LEA.HI R7, R7, R3, RZ, 0x3 ;  /* 0x0000000307077211 */ /* 0x000fc800078f18ff */
[----:B------:R-:W-:-:S04]  /*18990*/  LOP3.LUT R25, R7, 0xfffffff8, RZ, 0xc0, !PT ;  /* 0xfffffff807197812 */ /* 0x000fc800078ec0ff */
[----:B------:R-:W-:Y:S01]  /*189a0*/  IADD3 R25, R3, -R25, RZ ;  /* 0x8000001903197210 */ /* 0x000fe20007ffe0ff */
[----:B-1----:R-:W-:Y:S01]  /*189b0*/  FADD.FTZ R138, R2, R9 ;  /* 0x00000009028a7221 */ /* 0x002fe20000010000 */
[----:B------:R-:W-:Y:S01]  /*189c0*/  MOV R2, 0x3f800000 ;  /* 0x3f80000000027802 */ /* 0x000fe20000000f00 */
[----:B------:R-:W-:Y:S01]  /*189d0*/  @P5 MUFU.RCP R4, R132 ;  /* 0x0000008400045308 */ /* 0x000fe20000001000 */
[----:B--2---:R-:W-:Y:S01]  /*189e0*/  FADD.FTZ R139, R5, R8 ;  /* 0x00000008058b7221 */ /* 0x004fe20000010000 */
[----:B------:R-:W-:Y:S01]  /*189f0*/  SHF.R.S32.HI R8, RZ, 0x5, R177 ;  /* 0x00000005ff087819 */ /* 0x000fe200000114b1 */
[----:B---3--:R-:W-:Y:S01]  /*18a00*/  FMUL.FTZ R0, R0, c[0x0][0x2dc] ;  /* 0x0000b70000007a20 */ /* 0x008fe20000410000 */
[----:B------:R-:W-:Y:S02]  /*18a10*/  IADD3 R5, -R6, R178, RZ ;  /* 0x000000b206057210 */ /* 0x000fe40007ffe1ff */
[----:B------:R-:W-:Y:S01]  /*18a20*/  FSETP.NE.FTZ.AND P4, PT, R139, RZ, PT ;  /* 0x000000ff8b00720b */ /* 0x000fe20003f95000 */
[----:B------:R-:W-:Y:S01]  /*18a30*/  FMUL.FTZ R144, R0, R144 ;  /* 0x0000009000907220 */ /* 0x000fe20000410000 */
[----:B------:R-:W-:Y:S01]  /*18a40*/  FSETP.NE.FTZ.AND P3, PT, R138, RZ, PT ;  /* 0x000000ff8a00720b */ /* 0x000fe20003f75000 */
[----:B------:R-:W-:Y:S01]  /*18a50*/  FMUL.FTZ R156, R0, R156 ;  /* 0x0000009c009c7220 */ /* 0x000fe20000410000 */
[----:B------:R-:W-:Y:S01]  /*18a60*/  LEA R176, R8, R5, 0x9 ;  /* 0x0000000508b07211 */ /* 0x000fe200078e48ff */
[C---:B------:R-:W-:Y:S01]  /*18a70*/  FMUL.FTZ R5, R0.reuse, R145 ;  /* 0x0000009100057220 */ /* 0x040fe20000410000 */
[----:B------:R-:W-:Y:S01]  /*18a80*/  R2P PR, R25, 0x6 ;  /* 0x0000000619007804 */ /* 0x000fe20000000000 */
[----:B------:R-:W-:-:S02]  /*18a90*/  FMUL.FTZ R157, R0, R157 ;  /* 0x0000009d009d7220 */ /* 0x000fc40000410000 */
[C---:B------:R-:W-:Y:S01]  /*18aa0*/  FMUL.FTZ R160, R0.reuse, R160 ;  /* 0x000000a000a07220 */ /* 0x040fe20000410000 */
[----:B------:R-:W-:Y:S01]  /*18ab0*/  F2FP.PACK_AB R5, R5, R144 ;  /* 0x000000900505723e */ /* 0x000fe200000000ff */
[C---:B------:R-:W-:Y:S02]  /*18ac0*/  FMUL.FTZ R11, R0.reuse, R161 ;  /* 0x000000a1000b7220 */ /* 0x040fe40000410000 */
[C---:B------:R-:W-:Y:S01]  /*18ad0*/  FMUL.FTZ R172, R0.reuse, R172 ;  /* 0x000000ac00ac7220 */ /* 0x040fe20000410000 */
[----:B------:R-:W1:Y:S01]  /*18ae0*/  @P4 MUFU.RCP R2, R139 ;  /* 0x0000008b00024308 */ /* 0x000e620000001000 */
        /* <DEDUP_REMOVED lines=29> */
[----:B------:R-:W-:Y:S01]  /*18cc0*/  FMUL.FTZ R129, R0, R129 ;  /* 0x0000008100817220 */ /* 0x000fe20000410000 */
[----:B------:R-:W-:Y:S01]  /*18cd0*/  MOV R0, 0x3f800000 ;  /* 0x3f80000000007802 */ /* 0x000fe20000000f00 */
[----:B-1----:R-:W-:Y:S02]  /*18ce0*/  FMUL.FTZ R2, R2, c[0x0][0x2dc] ;  /* 0x0000b70002027a20 */ /* 0x002fe40000410000 */
[----:B------:R-:W-:Y:S02]  /*18cf0*/  FMUL.FTZ R3, R4, c[0x0][0x2dc] ;  /* 0x0000b70004037a20 */ /* 0x000fe40000410000 */
[C---:B------:R-:W-:Y:S01]  /*18d00*/  FMUL.FTZ R19, R2.reuse, R41 ;  /* 0x0000002902137220 */ /* 0x040fe20000410000 */
[----:B------:R-:W1:Y:S01]  /*18d10*/  @P3 MUFU.RCP R0, R138 ;  /* 0x0000008a00003308 */ /* 0x000e620000001000 */
[----:B------:R-:W-:-:S02]  /*18d20*/  FMUL.FTZ R65, R2, R45 ;  /* 0x0000002d02417220 */ /* 0x000fc40000410000 */
[C---:B------:R-:W-:Y:S02]  /*18d30*/  FMUL.FTZ R148, R2.reuse, R148 ;  /* 0x0000009402947220 */ /* 0x040fe40000410000 */
[C---:B------:R-:W-:Y:S02]  /*18d40*/  FMUL.FTZ R8, R2.reuse, R149 ;  /* 0x0000009502087220 */ /* 0x040fe40000410000 */
[C---:B------:R-:W-:Y:S02]  /*18d50*/  FMUL.FTZ R152, R2.reuse, R152 ;  /* 0x0000009802987220 */ /* 0x040fe40000410000 */
[----:B------:R-:W-:Y:S01]  /*18d60*/  FMUL.FTZ R9, R2, R153 ;  /* 0x0000009902097220 */ /* 0x000fe20000410000 */
[----:B------:R-:W-:Y:S01]  /*18d70*/  F2FP.PACK_AB R8, R8, R148 ;  /* 0x000000940808723e */ /* 0x000fe200000000ff */
[C---:B------:R-:W-:Y:S02]  /*18d80*/  FMUL.FTZ R164, R2.reuse, R164 ;  /* 0x000000a402a47220 */ /* 0x040fe40000410000 */
[C---:B------:R-:W-:Y:S01]  /*18d90*/  FMUL.FTZ R15, R2.reuse, R165 ;  /* 0x000000a5020f7220 */ /* 0x040fe20000410000 */
[----:B------:R-:W-:Y:S01]  /*18da0*/  F2FP.PACK_AB R9, R9, R152 ;  /* 0x000000980909723e */ /* 0x000fe200000000ff */
[----:B------:R-:W-:-:S02]  /*18db0*/  FMUL.FTZ R168, R2, R168 ;  /* 0x000000a802a87220 */ /* 0x000fc40000410000 */
[----:B-1----:R-:W-:Y:S01]  /*18dc0*/  FMUL.FTZ R0, R0, c[0x0][0x2dc] ;  /* 0x0000b70000007a20 */ /* 0x002fe20000410000 */
[----:B------:R-:W-:Y:S01]  /*18dd0*/  F2FP.PACK_AB R15, R15, R164 ;  /* 0x000000a40f0f723e */ /* 0x000fe200000000ff */
[C---:B------:R-:W-:Y:S02]  /*18de0*/  FMUL.FTZ R23, R2.reuse, R169 ;  /* 0x000000a902177220 */ /* 0x040fe40000410000 */
[C---:B------:R-:W-:Y:S02]  /*18df0*/  FMUL.FTZ R17, R2.reuse, R40 ;  /* 0x0000002802117220 */ /* 0x040fe40000410000 */
        /* <DEDUP_REMOVED lines=36> */
[C---:B------:R-:W-:Y:S01]  /*19040*/  FMUL.FTZ R56, R0.reuse, R63 ;  /* 0x0000003f00387220 */ /* 0x040fe20000410000 */
[----:B------:R-:W-:Y:S01]  /*19050*/  F2FP.PACK_AB R63, R141, R142 ;  /* 0x0000008e8d3f723e */ /* 0x000fe200000000ff */
[C---:B------:R-:W-:Y:S02]  /*19060*/  FMUL.FTZ R150, R0.reuse, R150 ;  /* 0x0000009600967220 */ /* 0x040fe40000410000 */
[----:B------:R-:W-:Y:S01]  /*19070*/  FMUL.FTZ R7, R0, R151 ;  /* 0x0000009700077220 */ /* 0x000fe20000410000 */
[----:B------:R-:W-:Y:S01]  /*19080*/  F2FP.PACK_AB R56, R56, R2 ;  /* 0x000000023838723e */ /* 0x000fe200000000ff */
[C---:B------:R-:W-:Y:S01]  /*19090*/  FMUL.FTZ R154, R0.reuse, R154 ;  /* 0x0000009a009a7220 */ /* 0x040fe20000410000 */
[----:B------:R-:W-:Y:S01]  /*190a0*/  LOP3.LUT R2, R25, 0x1, RZ, 0xc0, !PT ;  /* 0x0000000119027812 */ /* 0x000fe200078ec0ff */
[C---:B------:R-:W-:Y:S01]  /*190b0*/  FMUL.FTZ R12, R0.reuse, R155 ;  /* 0x0000009b000c7220 */ /* 0x040fe20000410000 */
[----:B------:R-:W-:Y:S01]  /*190c0*/  F2FP.PACK_AB R7, R7, R150 ;  /* 0x000000960707723e */ /* 0x000fe200000000ff */
[----:B------:R-:W-:Y:S01]  /*190d0*/  FMUL.FTZ R166, R0, R166 ;  /* 0x000000a600a67220 */ /* 0x000fe20000410000 */
[----:B------:R-:W-:Y:S01]  /*190e0*/  ISETP.NE.U32.AND P0, PT, R2, 0x1, PT ;  /* 0x000000010200780c */ /* 0x000fe20003f05070 */
        /* <DEDUP_REMOVED lines=40> */
[----:B------:R-:W-:Y:S01]  /*19370*/  SHF.L.U32 R0, R25, 0x6, RZ ;  /* 0x0000000619007819 */ /* 0x000fe200000006ff */
[C---:B------:R-:W-:Y:S01]  /*19380*/  FMUL.FTZ R146, R3.reuse, R146 ;  /* 0x0000009203927220 */ /* 0x040fe20000410000 */
[----:B------:R-:W-:Y:S01]  /*19390*/  F2FP.PACK_AB R28, R28, R122 ;  /* 0x0000007a1c1c723e */ /* 0x000fe200000000ff */
[C---:B------:R-:W-:Y:S01]  /*193a0*/  FMUL.FTZ R4, R3.reuse, R147 ;  /* 0x0000009303047220 */ /* 0x040fe20000410000 */
[----:B------:R-:W-:Y:S01]  /*193b0*/  LOP3.LUT R0, R0, 0x1c0, RZ, 0xc0, !PT ;  /* 0x000001c000007812 */ /* 0x000fe200078ec0ff */
[----:B------:R-:W-:Y:S01]  /*193c0*/  FMUL.FTZ R67, R3, R67 ;  /* 0x0000004303437220 */ /* 0x000fe20000410000 */
[----:B------:R-:W-:Y:S01]  /*193d0*/  F2FP.PACK_AB R25, R125, R124 ;  /* 0x0000007c7d19723e */ /* 0x000fe200000000ff */
[C---:B------:R-:W-:Y:S01]  /*193e0*/  FMUL.FTZ R158, R3.reuse, R158 ;  /* 0x0000009e039e7220 */ /* 0x040fe20000410000 */
[----:B------:R-:W-:Y:S01]  /*193f0*/  LEA.HI R0, R0, R0, RZ, 0x1d ;  /* 0x0000000000007211 */ /* 0x000fe200078fe8ff */
[C---:B------:R-:W-:Y:S01]  /*19400*/  FMUL.FTZ R6, R3.reuse, R159 ;  /* 0x0000009f03067220 */ /* 0x040fe20000410000 */
[----:B------:R-:W-:Y:S01]  /*19410*/  F2FP.PACK_AB R4, R4, R146 ;  /* 0x000000920404723e */ /* 0x000fe200000000ff */
[C---:B------:R-:W-:Y:S01]  /*19420*/  FMUL.FTZ R162, R3.reuse, R162 ;  /* 0x000000a203a27220 */ /* 0x040fe20000410000 */
[----:B------:R-:W-:Y:S01]  /*19430*/  LEA R0, R176, R0, 0x1 ;  /* 0x00000000b0007211 */ /* 0x000fe200078e08ff */
[----:B------:R-:W-:Y:S01]  /*19440*/  FMUL.FTZ R10, R3, R163 ;  /* 0x000000a3030a7220 */ /* 0x000fe20000410000 */
[----:B------:R-:W-:Y:S01]  /*19450*/  F2FP.PACK_AB R58, R67, R31 ;  /* 0x0000001f433a723e */ /* 0x000fe200000000ff */
[C---:B------:R-:W-:Y:S01]  /*19460*/  FMUL.FTZ R174, R3.reuse, R174 ;  /* 0x000000ae03ae7220 */ /* 0x040fe20000410000 */
[----:B------:R-:W-:Y:S01]  /*19470*/  SHF.L.U32 R0, R0, 0x1, RZ ;  /* 0x0000000100007819 */ /* 0x000fe200000006ff */
[C---:B------:R-:W-:Y:S01]  /*19480*/  FMUL.FTZ R13, R3.reuse, R175 ;  /* 0x000000af030d7220 */ /* 0x040fe20000410000 */
[----:B------:R-:W-:Y:S01]  /*19490*/  MOV R67, 0x20 ;  /* 0x0000002000437802 */ /* 0x000fe20000000f00 */
[C---:B------:R-:W-:Y:S01]  /*194a0*/  FMUL.FTZ R38, R3.reuse, R38 ;  /* 0x0000002603267220 */ /* 0x040fe20000410000 */
[C---:B------:R-:W-:Y:S01]  /*194b0*/  IADD3 R2, R0.reuse, -0x10, RZ ;  /* 0xfffffff000027810 */ /* 0x040fe20007ffe0ff */
[C---:B------:R-:W-:Y:S01]  /*194c0*/  FMUL.FTZ R20, R3.reuse, R39 ;  /* 0x0000002703147220 */ /* 0x040fe20000410000 */
[----:B------:R-:W-:Y:S01]  /*194d0*/  @P0 IADD3 R2, R0, 0x10, RZ ;  /* 0x0000001000020810 */ /* 0x000fe20007ffe0ff */
[C---:B------:R-:W-:Y:S01]  /*194e0*/  FMUL.FTZ R50, R3.reuse, R50 ;  /* 0x0000003203327220 */ /* 0x040fe20000410000 */
[----:B------:R1:W-:Y:S01]  /*194f0*/  STS [R0], R5 ;  /* 0x0000000500007388 */ /* 0x0003e20000000800 */
[C---:B------:R-:W-:Y:S01]  /*19500*/  FMUL.FTZ R51, R3.reuse, R51 ;  /* 0x0000003303337220 */ /* 0x040fe20000410000 */
[----:B------:R-:W-:Y:S01]  /*19510*/  F2FP.PACK_AB R6, R6, R158 ;  /* 0x0000009e0606723e */ /* 0x000fe200000000ff */
[C---:B------:R-:W-:Y:S01]  /*19520*/  FMUL.FTZ R54, R3.reuse, R54 ;  /* 0x0000003603367220 */ /* 0x040fe20000410000 */
[----:B------:R-:W-:Y:S01]  /*19530*/  STS [R0+0x400], R4 ;  /* 0x0004000400007388 */ /* 0x000fe20000000800 */
[C---:B------:R-:W-:Y:S01]  /*19540*/  FMUL.FTZ R55, R3.reuse, R55 ;  /* 0x0000003703377220 */ /* 0x040fe20000410000 */
[----:B------:R-:W-:Y:S01]  /*19550*/  F2FP.PACK_AB R10, R10, R162 ;  /* 0x000000a20a0a723e */ /* 0x000fe200000000ff */
[----:B------:R-:W-:Y:S01]  /*19560*/  FMUL.FTZ R70, R3, R70 ;  /* 0x0000004603467220 */ /* 0x000fe20000410000 */
[----:B------:R-:W-:Y:S01]  /*19570*/  F2FP.PACK_AB R13, R13, R174 ;  /* 0x000000ae0d0d723e */ /* 0x000fe200000000ff */
[C---:B------:R-:W-:Y:S01]  /*19580*/  FMUL.FTZ R71, R3.reuse, R71 ;  /* 0x0000004703477220 */ /* 0x040fe20000410000 */
[----:B------:R-:W-:Y:S01]  /*19590*/  STS [R2+0x400], R6 ;  /* 0x0004000602007388 */ /* 0x000fe20000000800 */
        /* <DEDUP_REMOVED lines=29> */
[----:B------:R-:W-:Y:S01]  /*19770*/  F2FP.PACK_AB R31, R117, R116 ;  /* 0x00000074751f723e */ /* 0x000fe200000000ff */
[----:B------:R1:W-:Y:S01]  /*19780*/  STS [R2], R3 ;  /* 0x0000000302007388 */ /* 0x0003e20000000800 */
[----:B------:R-:W-:Y:S02]  /*19790*/  F2FP.PACK_AB R30, R119, R118 ;  /* 0x00000076771e723e */ /* 0x000fe400000000ff */
[----:B------:R-:W-:Y:S01]  /*197a0*/  F2FP.PACK_AB R26, R131, R130 ;  /* 0x00000082831a723e */ /* 0x000fe200000000ff */
[----:B------:R-:W-:Y:S01]  /*197b0*/  STS [R0+0x2000], R8 ;  /* 0x0020000800007388 */ /* 0x000fe20000000800 */
[----:B------:R-:W-:-:S03]  /*197c0*/  F2FP.PACK_AB R66, R66, R126 ;  /* 0x0000007e4242723e */ /* 0x000fc600000000ff */
[----:B------:R2:W-:Y:S04]  /*197d0*/  STS [R0+0x2400], R7 ;  /* 0x0024000700007388 */ /* 0x0005e80000000800 */
[----:B------:R3:W-:Y:S04]  /*197e0*/  STS [R2+0x2000], R9 ;  /* 0x0020000902007388 */ /* 0x0007e80000000800 */
[----:B------:R4:W-:Y:S01]  /*197f0*/  STS [R2+0x2400], R12 ;  /* 0x0024000c02007388 */ /* 0x0009e20000000800 */
[----:B-1----:R-:W-:-:S04]  /*19800*/  SEL R3, R67, 0xffffffe0, !P1 ;  /* 0xffffffe043037807 */ /* 0x002fc80004800000 */
[C---:B------:R-:W-:Y:S02]  /*19810*/  IADD3 R4, R0.reuse, R3, RZ ;  /* 0x0000000300047210 */ /* 0x040fe40007ffe0ff */
[-C--:B------:R-:W-:Y:S02]  /*19820*/  IADD3 R3, R3, R2.reuse, RZ ;  /* 0x0000000203037210 */ /* 0x080fe40007ffe0ff */
[-C--:B--2---:R-:W-:Y:S01]  /*19830*/  IADD3 R7, R0, R5.reuse, RZ ;  /* 0x0000000500077210 */ /* 0x084fe20007ffe0ff */
[----:B------:R-:W-:Y:S01]  /*19840*/  STS [R4], R11 ;  /* 0x0000000b04007388 */ /* 0x000fe20000000800 */
[----:B------:R-:W-:Y:S02]  /*19850*/  IADD3 R8, R5, R2, RZ ;  /* 0x0000000205087210 */ /* 0x000fe40007ffe0ff */
[-C--:B------:R-:W-:Y:S01]  /*19860*/  IADD3 R6, R4, R5.reuse, RZ ;  /* 0x0000000504067210 */ /* 0x080fe20007ffe0ff */
[----:B------:R-:W-:Y:S01]  /*19870*/  STS [R4+0x400], R10 ;  /* 0x0004000a04007388 */ /* 0x000fe20000000800 */
[----:B------:R-:W-:-:S02]  /*19880*/  IADD3 R5, R3, R5, RZ ;  /* 0x0000000503057210 */ /* 0x000fc40007ffe0ff */
[----:B---3--:R-:W-:Y:S01]  /*19890*/  MOV R9, 0x7f800000 ;  /* 0x7f80000000097802 */ /* 0x008fe20000000f00 */
[----:B------:R1:W-:Y:S01]  /*198a0*/  STS [R3], R14 ;  /* 0x0000000e03007388 */ /* 0x0003e20000000800 */
[----:B----4-:R-:W-:-:S03]  /*198b0*/  MOV R12, 0x7f800000 ;  /* 0x7f800000000c7802 */ /* 0x010fc60000000f00 */
        /* <DEDUP_REMOVED lines=122> */
.L_x_1460:
[----:B---34-:R-:W-:Y:S05]  /*1a060*/  BSYNC B0 ;  /* 0x0000000000007941 */ /* 0x018fea0003800000 */
.L_x_1459:
        /* <DEDUP_REMOVED lines=31> */
.L_x_1462:
[----:B---3--:R-:W-:Y:S05]  /*1a260*/  BSYNC B0 ;  /* 0x0000000000007941 */ /* 0x008fea0003800000 */
.L_x_1461:
        /* <DEDUP_REMOVED lines=18> */
.L_x_1464:
[----:B------:R-:W-:Y:S05]  /*1a390*/  BSYNC B0 ;  /* 0x0000000000007941 */ /* 0x000fea0003800000 */
.L_x_1463:
        /* <DEDUP_REMOVED lines=18> */
.L_x_1466:
[----:B------:R-:W-:Y:S05]  /*1a4c0*/  BSYNC B0 ;  /* 0x0000000000007941 */ /* 0x000fea0003800000 */
.L_x_1465:
        /* <DEDUP_REMOVED lines=18> */
.L_x_1468:
[----:B------:R-:W-:Y:S05]  /*1a5f0*/  BSYNC B0 ;  /* 0x0000000000007941 */ /* 0x000fea0003800000 */
.L_x_1467:
        /* <DEDUP_REMOVED lines=18> */
.L_x_1470:
[----:B------:R-:W-:Y:S05]  /*1a720*/  BSYNC B0 ;  /* 0x0000000000007941 */ /* 0x000fea0003800000 */
.L_x_1469:
        /* <DEDUP_REMOVED lines=18> */
.L_x_1472:
[----:B------:R-:W-:Y:S05]  /*1a850*/  BSYNC B0 ;  /* 0x0000000000007941 */ /* 0x000fea0003800000 */
.L_x_1471:
        /* <DEDUP_REMOVED lines=18> */
.L_x_1474:
[----:B------:R-:W-:Y:S05]  /*1a980*/  BSYNC B0 ;  /* 0x0000000000007941 */ /* 0x000fea0003800000 */
.L_x_1473:
        /* <DEDUP_REMOVED lines=19> */
.L_x_1475:
        /* <DEDUP_REMOVED lines=12> */
.L_x_2396:


//--------------------- .text._ZN5flash16flash_fwd_kernelI23Flash_fwd_kernel_traitsILi128ELi128ELi32ELi4ELb0ELb0EN7cutlass6half_tE19Flash_kernel_traitsILi128ELi128ELi32ELi4ES3_EELb1ELb0ELb0ELb0ELb1ELb1ELb0ELb0EEEvNS_16Flash_fwd_paramsE --------------------------
	.section	.text._ZN5flash16flash_fwd_kernelI23Flash_fwd_kernel_traitsILi128ELi128ELi32ELi4ELb0ELb0EN7cutlass6half_tE19Flash_kernel_traitsILi128ELi128ELi32ELi4ES3_EELb1ELb0ELb0ELb0ELb1ELb1ELb0ELb0EEEvNS_16Flash_fwd_paramsE,"ax",@progbits
	.sectioninfo	@"SHI_REGISTERS=255"
	.align	128
        .global         _ZN5flash16flash_fwd_kernelI23Flash_fwd_kernel_traitsILi128ELi128ELi32ELi4ELb0ELb0EN7cutlass6half_tE19Flash_kernel_traitsILi128ELi128ELi32ELi4ES3_EELb1ELb0ELb0ELb0ELb1ELb1ELb0ELb0EEEvNS_16Flash_fwd_paramsE
        .type           _ZN5flash16flash_fwd_kernelI23Flash_fwd_kernel_traitsILi128ELi128ELi32ELi4ELb0ELb0EN7cutlass6half_tE19Flash_kernel_traitsILi128ELi128ELi32ELi4ES3_EELb1ELb0ELb0ELb0ELb1ELb1ELb0ELb0EEEvNS_16Flash_fwd_paramsE,@function
        .size           _ZN5flash16flash_fwd_kernelI23Flash_fwd_kernel_traitsILi128ELi128ELi32ELi4ELb0ELb0EN7cutlass6half_tE19Flash_kernel_traitsILi128ELi128ELi32ELi4ES3_EELb1ELb0ELb0ELb0ELb1ELb1ELb0ELb0EEEvNS_16Flash_fwd_paramsE,(.L_x_2397 - _ZN5flash16flash_fwd_kernelI23Flash_fwd_kernel_traitsILi128ELi128ELi32ELi4ELb0ELb0EN7cutlass6half_tE19Flash_kernel_traitsILi128ELi128ELi32ELi4ES3_EELb1ELb0ELb0ELb0ELb1ELb1ELb0ELb0EEEvNS_16Flash_fwd_paramsE)
        .other          _ZN5flash16flash_fwd_kernelI23Flash_fwd_kernel_traitsILi128ELi128ELi32ELi4ELb0ELb0EN7cutlass6half_tE19Flash_kernel_traitsILi128ELi128ELi32ELi4ES3_EELb1ELb0ELb0ELb0ELb1ELb1ELb0ELb0EEEvNS_16Flash_fwd_paramsE,@"STO_CUDA_ENTRY STV_DEFAULT"
_ZN5flash16flash_fwd_kernelI23Flash_fwd_kernel_traitsILi128ELi128ELi32ELi4ELb0ELb0EN7cutlass6half_tE19Flash_kernel_traitsILi128ELi128ELi32ELi4ES3_EELb1ELb0ELb0ELb0ELb1ELb1ELb0ELb0EEEvNS_16Flash_fwd_paramsE:
.text._ZN5flash16flash_fwd_kernelI23Flash_fwd_kernel_traitsILi128ELi128ELi32ELi4ELb0ELb0EN7cutlass6half_tE19Flash_kernel_traitsILi128ELi128ELi32ELi4ES3_EELb1ELb0ELb0ELb0ELb1ELb1ELb0ELb0EEEvNS_16Flash_fwd_paramsE:
        /* <DEDUP_REMOVED lines=9> */
[----:B------:R-:W-:-:S06]  /*0090*/  IMAD.MOV.U32 R11, RZ, RZ, c[0x0][0x2fc] ;  /* 0x0000bf00ff0b7624 */ /* 0x000fcc00078e00ff */
[----:B------:R1:W2:Y:S02]  /*00a0*/  @P2 LDG.E.64 R4, [R2.64] ;  /* 0x0000001402042981 */ /* 0x0002a4000c1e1b00 */
[----:B-1----:R-:W-:Y:S02]  /*00b0*/  @P2 IMAD.MOV.U32 R2, RZ, RZ, R10 ;  /* 0x000000ffff022224 */ /* 0x002fe400078e000a */
[----:B------:R-:W-:-:S06]  /*00c0*/  @P2 IMAD.MOV.U32 R3, RZ, RZ, R11 ;  /* 0x000000ffff032224 */ /* 0x000fcc00078e000b */
[----:B------:R-:W3:Y:S01]  /*00d0*/  @P2 LDG.E.64 R2, [R2.64] ;  /* 0x0000001402022981 */ /* 0x000ee2000c1e1b00 */
[----:B------:R-:W-:Y:S01]  /*00e0*/  ISETP.NE.U32.AND P4, PT, RZ, c[0x0][0x258], PT ;  /* 0x00009600ff007a0c */ /* 0x000fe20003f85070 */
[----:B------:R-:W-:Y:S01]  /*00f0*/  IMAD.MOV.U32 R12, RZ, RZ, RZ ;  /* 0x000000ffff0c7224 */ /* 0x000fe200078e00ff */
[----:B------:R-:W-:Y:S01]  /*0100*/  ISETP.NE.U32.AND P1, PT, RZ, c[0x0][0x250], PT ;  /* 0x00009400ff007a0c */ /* 0x000fe20003f25070 */
[----:B------:R-:W1:Y:S01]  /*0110*/  S2R R86, SR_CTAID.X ;  /* 0x0000000000567919 */ /* 0x000e620000002500 */
[----:B------:R-:W-:Y:S02]  /*0120*/  ISETP.NE.AND.EX P4, PT, RZ, c[0x0][0x25c], PT, P4 ;  /* 0x00009700ff007a0c */ /* 0x000fe40003f85340 */
[----:B------:R-:W-:Y:S01]  /*0130*/  ISETP.NE.AND.EX P1, PT, RZ, c[0x0][0x254], PT, P1 ;  /* 0x00009500ff007a0c */ /* 0x000fe20003f25310 */
[----:B------:R-:W4:Y:S04]  /*0140*/  S2R R21, SR_CTAID.Y ;  /* 0x0000000000157919 */ /* 0x000f280000002600 */
[----:B------:R-:W1:Y:S04]  /*0150*/  S2R R23, SR_CTAID.Z ;  /* 0x0000000000177919 */ /* 0x000e680000002700 */
[----:B------:R-:W5:Y:S02]  /*0160*/  S2R R16, SR_TID.X ;  /* 0x0000000000107919 */ /* 0x000f640000002100 */
[----:B------:R-:W-:-:S02]  /*0170*/  @P4 IMAD.MOV.U32 R6, RZ, RZ, 0x4 ;  /* 0x00000004ff064424 */ /* 0x000fc400078e00ff */
[----:B------:R-:W-:Y:S02]  /*0180*/  @P1 IMAD.MOV.U32 R8, RZ, RZ, 0x4 ;  /* 0x00000004ff081424 */ /* 0x000fe400078e00ff */
[----:B----4-:R-:W-:Y:S01]  /*0190*/  @P4 IMAD.WIDE R6, R21, R6, c[0x0][0x258] ;  /* 0x0000960015064625 */ /* 0x010fe200078e0206 */
[----:B-1----:R-:W-:-:S03]  /*01a0*/  LOP3.LUT R0, R23, R86, R21, 0xfe, !PT ;  /* 0x0000005617007212 */ /* 0x002fc600078efe15 */
[----:B------:R-:W-:Y:S01]  /*01b0*/  @P1 IMAD.WIDE R8, R21, R8, c[0x0][0x250] ;  /* 0x0000940015081625 */ /* 0x000fe200078e0208 */
[----:B-----5:R-:W-:-:S13]  /*01c0*/  LOP3.LUT P3, RZ, R0, R16, RZ, 0xfc, !PT ;  /* 0x0000001000ff7212 */ /* 0x020fda000786fcff */
[----:B------:R-:W-:Y:S02]  /*01d0*/  @!P3 IMAD.MOV.U32 R14, RZ, RZ, c[0x0][0x308] ;  /* 0x0000c200ff0eb624 */ /* 0x000fe400078e00ff */
[----:B------:R-:W-:Y:S01]  /*01e0*/  @!P3 IMAD.MOV.U32 R15, RZ, RZ, c[0x0][0x30c] ;  /* 0x0000c300ff0fb624 */ /* 0x000fe200078e00ff */
[----:B--2---:R-:W1:Y:S08]  /*01f0*/  @P2 R2UR UR22, R4 ;  /* 0x00000000041623c2 */ /* 0x004e7000000e0000 */
[----:B------:R-:W2:Y:S01]  /*0200*/  @P2 R2UR UR23, R5 ;  /* 0x00000000051723c2 */ /* 0x000ea200000e0000 */
[----:B-1----:R-:W-:Y:S01]  /*0210*/  MOV R4, UR22 ;  /* 0x0000001600047c02 */ /* 0x002fe20008000f00 */
[----:B--2---:R-:W-:Y:S01]  /*0220*/  IMAD.U32 R5, RZ, RZ, UR23 ;  /* 0x00000017ff057e24 */ /* 0x004fe2000f8e00ff */
[----:B---3--:R-:W-:-:S04]  /*0230*/  @P2 IADD3 R10, P0, R2, c[0x0][0x300], RZ ;  /* 0x0000c000020a2a10 */ /* 0x008fc80007f1e0ff */
[----:B------:R1:W-:Y:S01]  /*0240*/  @!P3 STG.E.64 [R14.64], R4 ;  /* 0x000000040e00b986 */ /* 0x0003e2000c101b14 */
[----:B------:R-:W-:Y:S02]  /*0250*/  @P2 IMAD.X R11, RZ, RZ, R3, P0 ;  /* 0x000000ffff0b2224 */ /* 0x000fe400000e0603 */
[----:B------:R-:W-:Y:S02]  /*0260*/  @!P3 IMAD.MOV.U32 R2, RZ, RZ, R10 ;  /* 0x000000ffff02b224 */ /* 0x000fe400078e000a */
[----:B------:R-:W-:-:S05]  /*0270*/  @!P3 IMAD.MOV.U32 R3, RZ, RZ, R11 ;  /* 0x000000ffff03b224 */ /* 0x000fca00078e000b */
[----:B------:R2:W-:Y:S04]  /*0280*/  @!P3 STG.E.64 [R14.64+0x8], R2 ;  /* 0x000008020e00b986 */ /* 0x0005e8000c101b14 */
[----:B------:R-:W3:Y:S04]  /*0290*/  @P1 LDG.E R12, [R8.64] ;  /* 0x00000014080c1981 */ /* 0x000ee8000c1e1900 */
[----:B------:R-:W3:Y:S01]  /*02a0*/  @P4 LDG.E R6, [R6.64] ;  /* 0x0000001406064981 */ /* 0x000ee2000c1e1900 */
[----:B------:R-:W-:Y:S01]  /*02b0*/  IMAD R0, R21, c[0x0][0x1c0], R23 ;  /* 0x0000700015007a24 */ /* 0x000fe200078e0217 */
[----:B------:R-:W-:-:S03]  /*02c0*/  @!P4 ISETP.NE.U32.AND P3, PT, RZ, c[0x0][0x268], PT ;  /* 0x00009a00ff00ca0c */ /* 0x000fc60003f65070 */
[----:B------:R-:W-:Y:S01]  /*02d0*/  IMAD.SHL.U32 R0, R0, 0x20, RZ ;  /* 0x0000002000007824 */ /* 0x000fe200078e00ff */
[----:B------:R-:W-:Y:S02]  /*02e0*/  @!P4 ISETP.NE.AND.EX P3, PT, RZ, c[0x0][0x26c], PT, P3 ;  /* 0x00009b00ff00ca0c */ /* 0x000fe40003f65330 */
[----:B-1----:R-:W-:Y:S02]  /*02f0*/  SHF.R.S32.HI R5, RZ, 0x1f, R16 ;  /* 0x0000001fff057819 */ /* 0x002fe40000011410 */
[----:B------:R-:W-:Y:S02]  /*0300*/  @!P4 SEL R4, RZ, c[0x0][0x21c], !P3 ;  /* 0x00008700ff04ca07 */ /* 0x000fe40005800000 */
[----:B------:R-:W-:Y:S02]  /*0310*/  LEA.HI R20, R5, R16, RZ, 0x5 ;  /* 0x0000001005147211 */ /* 0x000fe400078f28ff */
[----:B--2---:R-:W-:Y:S02]  /*0320*/  SHF.L.U32 R3, R86, 0x7, RZ ;  /* 0x0000000756037819 */ /* 0x004fe400000006ff */
[----:B------:R-:W-:-:S02]  /*0330*/  LOP3.LUT R2, R20, 0xffffffe0, RZ, 0xc0, !PT ;  /* 0xffffffe014027812 */ /* 0x000fc400078ec0ff */
[----:B------:R-:W-:Y:S02]  /*0340*/  ISETP.GE.AND P2, PT, R3, c[0x0][0x214], PT ;  /* 0x0000850003007a0c */ /* 0x000fe40003f46270 */
[----:B------:R-:W-:Y:S01]  /*0350*/  SHF.R.S32.HI R3, RZ, 0x1f, R0 ;  /* 0x0000001fff037819 */ /* 0x000fe20000011400 */
[----:B------:R-:W-:-:S05]  /*0360*/  IMAD.IADD R2, R16, 0x1, -R2 ;  /* 0x0000000110027824 */ /* 0x000fca00078e0a02 */
[--C-:B------:R-:W-:Y:S02]  /*0370*/  IADD3 R225, P1, P0, R0, R10, R2.reuse ;  /* 0x0000000a00e17210 */ /* 0x100fe4000783e002 */
[----:B------:R-:W-:-:S04]  /*0380*/  SHF.R.S32.HI R0, RZ, 0x1f, R2 ;  /* 0x0000001fff007819 */ /* 0x000fc80000011402 */
[----:B------:R-:W-:Y:S01]  /*0390*/  IADD3.X R85, R3, R11, R0, P1, P0 ;  /* 0x0000000b03557210 */ /* 0x000fe20000fe0400 */
[--C-:B---3--:R-:W-:Y:S01]  /*03a0*/  @P4 IMAD.IADD R81, R6, 0x1, -R12.reuse ;  /* 0x0000000106514824 */ /* 0x108fe200078e0a0c */
[----:B------:R-:W-:Y:S01]  /*03b0*/  @!P4 IADD3 R81, R4, c[0x0][0x218], -R12 ;  /* 0x000086000451ca10 */ /* 0x000fe20007ffe80c */
[----:B------:R-:W-:Y:S06]  /*03c0*/  @P2 EXIT ;  /* 0x000000000000294d */ /* 0x000fec0003800000 */
[----:B------:R-:W-:Y:S01]  /*03d0*/  IABS R0, c[0x0][0x1c8] ;  /* 0x0000720000007a13 */ /* 0x000fe20000000000 */
[----:B------:R-:W-:Y:S01]  /*03e0*/  ULDC.64 UR4, c[0x0][0x190] ;  /* 0x0000640000047ab9 */ /* 0x000fe20000000a00 */
[CC--:B------:R-:W-:Y:S01]  /*03f0*/  LEA.HI R17, R5.reuse, R16.reuse, RZ, 0x3 ;  /* 0x0000001005117211 */ /* 0x0c0fe200078f18ff */
[----:B------:R-:W-:Y:S01]  /*0400*/  USHF.L.U32 UR8, UR4, 0x5, URZ ;  /* 0x0000000504087899 */ /* 0x000fe2000800063f */
[----:B------:R-:W-:Y:S01]  /*0410*/  LEA.HI R3, R5, R16, RZ, 0x4 ;  /* 0x0000001005037211 */ /* 0x000fe200078f20ff */
[----:B------:R-:W-:Y:S01]  /*0420*/  IMAD.MOV.U32 R22, RZ, RZ, R0 ;  /* 0x000000ffff167224 */ /* 0x000fe200078e0000 */
[----:B------:R-:W-:Y:S01]  /*0430*/  LOP3.LUT R0, R23, c[0x0][0x1c8], RZ, 0x3c, !PT ;  /* 0x0000720017007a12 */ /* 0x000fe200078e3cff */
[----:B------:R-:W-:Y:S01]  /*0440*/  UMOV UR18, 0x5 ;  /* 0x0000000500127882 */ /* 0x000fe20000000000 */
[----:B------:R-:W-:Y:S01]  /*0450*/  SHF.R.S32.HI R4, RZ, 0x3, R17 ;  /* 0x00000003ff047819 */ /* 0x000fe20000011411 */
[----:B------:R-:W1:Y:S01]  /*0460*/  I2F.RP R11, R22 ;  /* 0x00000016000b7306 */ /* 0x000e620000209400 */
[----:B------:R-:W-:Y:S01]  /*0470*/  ISETP.GE.AND P1, PT, R0, RZ, PT ;  /* 0x000000ff0000720c */ /* 0x000fe20003f26270 */
[----:B------:R-:W-:Y:S01]  /*0480*/  USHF.L.U64.HI UR5, UR4, UR18, UR5 ;  /* 0x0000001204057299 */ /* 0x000fe20008010205 */
[----:B------:R-:W-:Y:S01]  /*0490*/  LOP3.LUT R0, R17, 0xfffffff8, RZ, 0xc0, !PT ;  /* 0xfffffff811007812 */ /* 0x000fe200078ec0ff */
[----:B------:R-:W-:Y:S01]  /*04a0*/  ULDC.64 UR6, c[0x0][0x198] ;  /* 0x0000660000067ab9 */ /* 0x000fe20000000a00 */
[----:B------:R-:W-:Y:S01]  /*04b0*/  SHF.R.S32.HI R6, RZ, 0x4, R3 ;  /* 0x00000004ff067819 */ /* 0x000fe20000011403 */
[----:B------:R-:W-:Y:S01]  /*04c0*/  USHF.L.U64.HI UR16, UR6, UR18, UR7 ;  /* 0x0000001206107299 */ /* 0x000fe20008010207 */
[C---:B------:R-:W-:Y:S01]  /*04d0*/  LOP3.LUT R9, R3.reuse, 0xfffffff0, RZ, 0xc0, !PT ;  /* 0xfffffff003097812 */ /* 0x040fe200078ec0ff */
[----:B------:R-:W-:Y:S01]  /*04e0*/  IMAD.IADD R25, R16, 0x1, -R0 ;  /* 0x0000000110197824 */ /* 0x000fe200078e0a00 */
[----:B------:R-:W-:Y:S01]  /*04f0*/  LEA.HI R3, R3, R6, RZ, 0x1 ;  /* 0x0000000603037211 */ /* 0x000fe200078f08ff */
[----:B------:R-:W-:Y:S01]  /*0500*/  IMAD.SHL.U32 R0, R4, 0x40, RZ ;  /* 0x0000004004007824 */ /* 0x000fe200078e00ff */
[----:B------:R-:W-:Y:S01]  /*0510*/  LEA.HI R13, R5, R16, RZ, 0x6 ;  /* 0x00000010050d7211 */ /* 0x000fe200078f30ff */
[----:B------:R-:W-:Y:S01]  /*0520*/  IMAD.SHL.U32 R2, R25, 0x8, RZ ;  /* 0x0000000819027824 */ /* 0x000fe200078e00ff */
[----:B------:R-:W-:Y:S01]  /*0530*/  IADD3 R5, R81, 0x1f, RZ ;  /* 0x0000001f51057810 */ /* 0x000fe20007ffe0ff */
[----:B------:R-:W-:Y:S01]  /*0540*/  USHF.L.U32 UR17, UR6, 0x5, URZ ;  /* 0x0000000506117899 */ /* 0x000fe2000800063f */
[----:B------:R-:W-:Y:S01]  /*0550*/  LOP3.LUT R7, R0, 0x1c0, RZ, 0xc0, !PT ;  /* 0x000001c000077812 */ /* 0x000fe200078ec0ff */
[----:B-1----:R-:W1:Y:S01]  /*0560*/  MUFU.RCP R11, R11 ;  /* 0x0000000b000b7308 */ /* 0x002e620000001000 */
[----:B------:R-:W-:Y:S01]  /*0570*/  LOP3.LUT R0, R3, 0xfffffffe, RZ, 0xc0, !PT ;  /* 0xfffffffe03007812 */ /* 0x000fe200078ec0ff */
[----:B------:R-:W-:Y:S01]  /*0580*/  IMAD.IADD R3, R16, 0x1, -R9 ;  /* 0x0000000110037824 */ /* 0x000fe200078e0a09 */
[----:B------:R-:W-:Y:S01]  /*0590*/  SHF.R.U32.HI R10, RZ, 0x3, R7 ;  /* 0x00000003ff0a7819 */ /* 0x000fe20000011607 */
[----:B------:R-:W2:Y:S01]  /*05a0*/  LDC.U8 R251, c[0x0][0x2d8] ;  /* 0x0000b600fffb7b82 */ /* 0x000ea20000000000 */
[----:B------:R-:W-:Y:S01]  /*05b0*/  LOP3.LUT R7, R7, 0x38, R2, 0xf8, !PT ;  /* 0x0000003807077812 */ /* 0x000fe200078ef802 */
[----:B------:R-:W-:Y:S01]  /*05c0*/  IMAD.IADD R19, R6, 0x1, -R0 ;  /* 0x0000000106137824 */ /* 0x000fe200078e0a00 */
[----:B------:R-:W-:-:S02]  /*05d0*/  SHF.R.S32.HI R8, RZ, 0x1f, R5 ;  /* 0x0000001fff087819 */ /* 0x000fc40000011405 */
[----:B------:R-:W-:Y:S01]  /*05e0*/  LOP3.LUT R9, R7, R10, RZ, 0x3c, !PT ;  /* 0x0000000a07097212 */ /* 0x000fe200078e3cff */
[----:B------:R-:W-:Y:S01]  /*05f0*/  IMAD.SHL.U32 R10, R13, 0x8, RZ ;  /* 0x000000080d0a7824 */ /* 0x000fe200078e00ff */
[----:B------:R-:W-:Y:S02]  /*0600*/  SHF.R.S32.HI R0, RZ, 0x1f, R3 ;  /* 0x0000001fff007819 */ /* 0x000fe40000011403 */
[----:B------:R-:W-:Y:S02]  /*0610*/  LEA.HI R220, R8, R5, RZ, 0x5 ;  /* 0x0000000508dc7211 */ /* 0x000fe400078f28ff */
[----:B------:R-:W-:Y:S02]  /*0620*/  LEA.HI R18, R0, R3, RZ, 0x3 ;  /* 0x0000000300127211 */ /* 0x000fe400078f18ff */
[----:B-1----:R-:W-:Y:S02]  /*0630*/  IADD3 R6, R11, 0xffffffe, RZ ;  /* 0x0ffffffe0b067810 */ /* 0x002fe40007ffe0ff */
[----:B------:R-:W-:-:S02]  /*0640*/  SHF.R.S32.HI R5, RZ, 0x1f, R4 ;  /* 0x0000001fff057819 */ /* 0x000fc40000011404 */
[----:B------:R1:W3:Y:S01]  /*0650*/  F2I.FTZ.U32.TRUNC.NTZ R7, R6 ;  /* 0x0000000600077305 */ /* 0x0002e2000021f000 */
[----:B------:R-:W-:Y:S02]  /*0660*/  IADD3 R0, P0, R4, R12, RZ ;  /* 0x0000000c04007210 */ /* 0x000fe40007f1e0ff */
[----:B------:R-:W-:Y:S02]  /*0670*/  LOP3.LUT R8, R18, 0xfffffff8, RZ, 0xc0, !PT ;  /* 0xfffffff812087812 */ /* 0x000fe400078ec0ff */
[----:B------:R-:W-:Y:S01]  /*0680*/  LOP3.LUT R219, R9, 0x7ffffe00, R10, 0xf8, !PT ;  /* 0x7ffffe0009db7812 */ /* 0x000fe200078ef80a */
[----:B------:R-:W-:Y:S01]  /*0690*/  IMAD.SHL.U32 R10, R25, 0x40, RZ ;  /* 0x00000040190a7824 */ /* 0x000fe200078e00ff */
[----:B------:R-:W-:Y:S01]  /*06a0*/  SHF.R.S32.HI R24, RZ, 0x1f, R21 ;  /* 0x0000001fff187819 */ /* 0x000fe20000011415 */
[----:B------:R-:W-:Y:S01]  /*06b0*/  IMAD.IADD R26, R3, 0x1, -R8 ;  /* 0x00000001031a7824 */ /* 0x000fe200078e0a08 */
[----:B------:R-:W-:Y:S01]  /*06c0*/  SHF.R.S32.HI R3, RZ, 0x1f, R2 ;  /* 0x0000001fff037819 */ /* 0x000fe20000011402 */
[----:B------:R-:W-:Y:S01]  /*06d0*/  IMAD.SHL.U32 R219, R219, 0x2, RZ ;  /* 0x00000002dbdb7824 */ /* 0x000fe200078e00ff */
[----:B------:R-:W-:Y:S01]  /*06e0*/  LEA.HI.SX32 R80, R220, 0xffffffff, 0x1b ;  /* 0xffffffffdc507811 */ /* 0x000fe200078fdaff */
[----:B------:R-:W-:Y:S01]  /*06f0*/  IMAD R14, R24, c[0x0][0x178], RZ ;  /* 0x00005e00180e7a24 */ /* 0x000fe200078e02ff */
[----:B------:R-:W-:-:S02]  /*0700*/  SHF.R.S32.HI R84, RZ, 0x5, R20 ;  /* 0x00000005ff547819 */ /* 0x000fc40000011414 */
[----:B-1----:R-:W-:Y:S01]  /*0710*/  LEA.HI.X.SX32 R6, R12, R5, 0x1, P0 ;  /* 0x000000050c067211 */ /* 0x002fe200000f0eff */
[----:B---3--:R-:W-:Y:S02]  /*0720*/  IMAD.MOV R12, RZ, RZ, -R7 ;  /* 0x000000ffff0c7224 */ /* 0x008fe400078e0a07 */
[----:B------:R-:W-:Y:S02]  /*0730*/  IMAD R14, R21, c[0x0][0x17c], R14 ;  /* 0x00005f00150e7a24 */ /* 0x000fe400078e020e */
[C---:B------:R-:W-:Y:S02]  /*0740*/  IMAD R9, R6.reuse, c[0x0][0x198], RZ ;  /* 0x0000660006097a24 */ /* 0x040fe400078e02ff */
[----:B------:R-:W-:Y:S01]  /*0750*/  IMAD R8, R6, c[0x0][0x1a0], RZ ;  /* 0x0000680006087a24 */ /* 0x000fe200078e02ff */
[----:B------:R-:W-:Y:S01]  /*0760*/  LOP3.LUT R6, R10, 0x1c0, RZ, 0xc0, !PT ;  /* 0x000001c00a067812 */ /* 0x000fe200078ec0ff */
[C---:B------:R-:W-:Y:S02]  /*0770*/  IMAD R15, R0.reuse, c[0x0][0x19c], R9 ;  /* 0x00006700000f7a24 */ /* 0x040fe400078e0209 */
[----:B------:R-:W-:Y:S01]  /*0780*/  IMAD R16, R0, c[0x0][0x1a4], R8 ;  /* 0x0000690000107a24 */ /* 0x000fe200078e0208 */
[----:B------:R-:W-:Y:S01]  /*0790*/  LOP3.LUT R13, R6, 0x8, R17, 0xf8, !PT ;  /* 0x00000008060d7812 */ /* 0x000fe200078ef811 */
[----:B------:R-:W-:Y:S01]  /*07a0*/  IMAD.WIDE.U32 R8, R0, c[0x0][0x198], R2 ;  /* 0x0000660000087a25 */ /* 0x000fe200078e0002 */
[----:B------:R-:W-:-:S03]  /*07b0*/  SHF.R.U32.HI R6, RZ, 0x3, R6 ;  /* 0x00000003ff067819 */ /* 0x000fc60000011606 */
[----:B------:R-:W-:Y:S01]  /*07c0*/  IMAD.WIDE.U32 R10, R0, c[0x0][0x1a0], R2 ;  /* 0x00006800000a7a25 */ /* 0x000fe200078e0002 */
[----:B------:R-:W-:Y:S02]  /*07d0*/  LOP3.LUT R17, R13, R6, RZ, 0x3c, !PT ;  /* 0x000000060d117212 */ /* 0x000fe400078e3cff */
[----:B------:R-:W-:Y:S01]  /*07e0*/  IABS R13, R23 ;  /* 0x00000017000d7213 */ /* 0x000fe20000000000 */
[----:B------:R-:W-:Y:S01]  /*07f0*/  IMAD.MOV.U32 R0, RZ, RZ, R12 ;  /* 0x000000ffff007224 */ /* 0x000fe200078e000c */
[----:B------:R-:W-:Y:S01]  /*0800*/  SHF.R.S32.HI R12, RZ, 0x1f, R23 ;  /* 0x0000001fff0c7819 */ /* 0x000fe20000011417 */
[----:B------:R-:W-:Y:S02]  /*0810*/  IMAD.MOV.U32 R6, RZ, RZ, RZ ;  /* 0x000000ffff067224 */ /* 0x000fe400078e00ff */
[----:B------:R-:W-:Y:S02]  /*0820*/  IMAD R0, R0, R22, RZ ;  /* 0x0000001600007224 */ /* 0x000fe400078e02ff */
[----:B------:R-:W-:-:S02]  /*0830*/  IMAD R12, R12, c[0x0][0x1a8], RZ ;  /* 0x00006a000c0c7a24 */ /* 0x000fc400078e02ff */
[----:B------:R-:W-:-:S04]  /*0840*/  IMAD.HI.U32 R0, R7, R0, R6 ;  /* 0x0000000007007227 */ /* 0x000fc800078e0006 */
[----:B------:R-:W-:Y:S02]  /*0850*/  IMAD R6, R23, c[0x0][0x1ac], R12 ;  /* 0x00006b0017067a24 */ /* 0x000fe400078e020c */
[----:B------:R-:W-:-:S04]  /*0860*/  IMAD.HI.U32 R12, R0, R13, RZ ;  /* 0x0000000d000c7227 */ /* 0x000fc800078e00ff */
[----:B------:R-:W-:Y:S02]  /*0870*/  IMAD.MOV R0, RZ, RZ, -R12 ;  /* 0x000000ffff007224 */ /* 0x000fe400078e0a0c */
[----:B------:R-:W-:-:S04]  /*0880*/  IMAD.WIDE.U32 R2, R21, c[0x0][0x178], R2 ;  /* 0x00005e0015027a25 */ /* 0x000fc800078e0002 */
[----:B------:R-:W-:Y:S02]  /*0890*/  IMAD R0, R22, R0, R13 ;  /* 0x0000000016007224 */ /* 0x000fe400078e020d */
[----:B------:R-:W-:Y:S02]  /*08a0*/  IMAD.IADD R3, R3, 0x1, R14 ;  /* 0x0000000103037824 */ /* 0x000fe400078e020e */
[----:B------:R-:W-:Y:S01]  /*08b0*/  IMAD.WIDE R4, R86, 0x80, R4 ;  /* 0x0000008056047825 */ /* 0x000fe200078e0204 */
[----:B------:R-:W-:-:S03]  /*08c0*/  ISETP.GT.U32.AND P2, PT, R22, R0, PT ;  /* 0x000000001600720c */ /* 0x000fc60003f44070 */
[----:B------:R-:W-:-:S04]  /*08d0*/  IMAD.WIDE.U32 R2, R23, c[0x0][0x1a8], R2 ;  /* 0x00006a0017027a25 */ /* 0x000fc800078e0002 */
[----:B------:R-:W-:Y:S02]  /*08e0*/  IMAD.IADD R3, R3, 0x1, R6 ;  /* 0x0000000103037824 */ /* 0x000fe400078e0206 */
[----:B------:R-:W-:Y:S02]  /*08f0*/  IMAD R5, R5, c[0x0][0x190], RZ ;  /* 0x0000640005057a24 */ /* 0x000fe400078e02ff */
[----:B------:R-:W-:Y:S02]  /*0900*/  IMAD.WIDE.U32 R2, R4, c[0x0][0x190], R2 ;  /* 0x0000640004027a25 */ /* 0x000fe400078e0002 */
[----:B------:R-:W-:Y:S02]  /*0910*/  @!P2 IADD3 R12, R12, 0x1, RZ ;  /* 0x000000010c0ca810 */ /* 0x000fe40007ffe0ff */
[----:B------:R-:W-:Y:S01]  /*0920*/  @!P2 IMAD.IADD R0, R0, 0x1, -R22 ;  /* 0x000000010000a824 */ /* 0x000fe200078e0a16 */
[----:B------:R-:W-:Y:S01]  /*0930*/  ISETP.NE.AND P2, PT, RZ, c[0x0][0x1c8], PT ;  /* 0x00007200ff007a0c */ /* 0x000fe20003f45270 */
[----:B------:R-:W-:Y:S01]  /*0940*/  IMAD R5, R4, c[0x0][0x194], R5 ;  /* 0x0000650004057a24 */ /* 0x000fe200078e0205 */
[----:B------:R-:W-:Y:S01]  /*0950*/  LEA R4, P0, R2, c[0x0][0x160], 0x1 ;  /* 0x0000580002047a11 */ /* 0x000fe200078008ff */
[----:B------:R-:W-:Y:S01]  /*0960*/  IMAD.MOV.U32 R6, RZ, RZ, R10 ;  /* 0x000000ffff067224 */ /* 0x000fe200078e000a */
[----:B------:R-:W-:Y:S01]  /*0970*/  ISETP.GE.U32.AND P3, PT, R0, R22, PT ;  /* 0x000000160000720c */ /* 0x000fe20003f66070 */
[----:B------:R-:W-:-:S02]  /*0980*/  IMAD.IADD R5, R3, 0x1, R5 ;  /* 0x0000000103057824 */ /* 0x000fc400078e0205 */
[----:B------:R-:W-:Y:S02]  /*0990*/  IMAD.IADD R9, R9, 0x1, R15 ;  /* 0x0000000109097824 */ /* 0x000fe400078e020f */
[----:B------:R-:W-:Y:S01]  /*09a0*/  IMAD R10, R24, c[0x0][0x180], RZ ;  /* 0x00006000180a7a24 */ /* 0x000fe200078e02ff */
[----:B------:R-:W-:Y:S01]  /*09b0*/  LEA.HI.X R5, R2, c[0x0][0x164], R5, 0x1, P0 ;  /* 0x0000590002057a11 */ /* 0x000fe200000f0c05 */
[----:B------:R-:W-:Y:S01]  /*09c0*/  IMAD.IADD R7, R11, 0x1, R16 ;  /* 0x000000010b077824 */ /* 0x000fe200078e0210 */
[----:B------:R-:W-:Y:S01]  /*09d0*/  IADD3 R2, P0, R4, UR8, RZ ;  /* 0x0000000804027c10 */ /* 0x000fe2000ff1e0ff */
[----:B------:R-:W-:Y:S02]  /*09e0*/  IMAD R13, R24, c[0x0][0x188], RZ ;  /* 0x00006200180d7a24 */ /* 0x000fe400078e02ff */
[----:B------:R1:W-:Y:S01]  /*09f0*/  LDGSTS.E.BYPASS.LTC128B.128 [R219], [R4.64] ;  /* 0x0000000004db7fae */ /* 0x0003e2000b901d54 */
[----:B------:R-:W-:Y:S01]  /*0a00*/  IADD3.X R3, R5, UR5, RZ, P0, !PT ;  /* 0x0000000505037c10 */ /* 0x000fe200087fe4ff */
[C---:B------:R-:W-:Y:S01]  /*0a10*/  IMAD R10, R21.reuse, c[0x0][0x184], R10 ;  /* 0x00006100150a7a24 */ /* 0x040fe200078e020a */
[----:B------:R-:W-:Y:S01]  /*0a20*/  @P3 IADD3 R12, R12, 0x1, RZ ;  /* 0x000000010c0c3810 */ /* 0x000fe20007ffe0ff */
[----:B------:R1:W-:Y:S01]  /*0a30*/  LDGSTS.E.BYPASS.LTC128B.128 [R219+0x4000], [R4.64+0x80] ;  /* 0x0400008004db7fae */ /* 0x0003e2000b901d54 */
[----:B------:R-:W-:-:S03]  /*0a40*/  IMAD.WIDE.U32 R8, R21, c[0x0][0x180], R8 ;  /* 0x0000600015087a25 */ /* 0x000fc600078e0008 */
[----:B------:R3:W-:Y:S01]  /*0a50*/  LDGSTS.E.BYPASS.LTC128B.128 [R219+0x800], [R2.64] ;  /* 0x0080000002db7fae */ /* 0x0007e2000b901d54 */
[----:B------:R-:W-:Y:S02]  /*0a60*/  IMAD.MOV.U32 R0, RZ, RZ, R12 ;  /* 0x000000ffff007224 */ /* 0x000fe400078e000c */
[C---:B------:R-:W-:Y:S01]  /*0a70*/  IMAD R13, R21.reuse, c[0x0][0x18c], R13 ;  /* 0x00006300150d7a24 */ /* 0x040fe200078e020d */
[----:B------:R3:W-:Y:S01]  /*0a80*/  LDGSTS.E.BYPASS.LTC128B.128 [R219+0x4800], [R2.64+0x80] ;  /* 0x0480008002db7fae */ /* 0x0007e2000b901d54 */
[----:B------:R-:W-:Y:S01]  /*0a90*/  @!P1 IMAD.MOV R0, RZ, RZ, -R0 ;  /* 0x000000ffff009224 */ /* 0x000fe200078e0a00 */
[----:B------:R-:W-:Y:S01]  /*0aa0*/  @!P2 LOP3.LUT R0, RZ, c[0x0][0x1c8], RZ, 0x33, !PT ;  /* 0x00007200ff00aa12 */ /* 0x000fe200078e33ff */
[----:B------:R-:W-:-:S04]  /*0ab0*/  IMAD.WIDE.U32 R6, R21, c[0x0][0x188], R6 ;  /* 0x0000620015067a25 */ /* 0x000fc800078e0006 */
[----:B------:R-:W-:Y:S02]  /*0ac0*/  IMAD.IADD R11, R9, 0x1, R10 ;  /* 0x00000001090b7824 */ /* 0x000fe400078e020a */
[----:B------:R-:W-:Y:S02]  /*0ad0*/  IMAD.IADD R9, R7, 0x1, R13 ;  /* 0x0000000107097824 */ /* 0x000fe400078e020d */
[----:B------:R-:W-:Y:S02]  /*0ae0*/  IMAD.MOV.U32 R10, RZ, RZ, R8 ;  /* 0x000000ffff0a7224 */ /* 0x000fe400078e0008 */
[----:B------:R-:W-:Y:S02]  /*0af0*/  IMAD.MOV.U32 R8, RZ, RZ, R6 ;  /* 0x000000ffff087224 */ /* 0x000fe400078e0006 */
[----:B------:R-:W-:Y:S01]  /*0b00*/  IMAD.WIDE.U32 R12, R80, c[0x0][0x1a0], RZ ;  /* 0x00006800500c7a25 */ /* 0x000fe200078e00ff */
[----:B-1----:R-:W-:-:S03]  /*0b10*/  SHF.R.S32.HI R4, RZ, 0x1f, R80 ;  /* 0x0000001fff047819 */ /* 0x002fc60000011450 */
[----:B------:R-:W-:Y:S02]  /*0b20*/  IMAD R5, R80, UR16, RZ ;  /* 0x0000001050057c24 */ /* 0x000fe4000f8e02ff */
[----:B------:R-:W-:-:S04]  /*0b30*/  IMAD.WIDE.U32 R28, R0, c[0x0][0x1b0], R10 ;  /* 0x00006c00001c7a25 */ /* 0x000fc800078e000a */
[----:B------:R-:W-:Y:S01]  /*0b40*/  IMAD R14, R4, UR17, R5 ;  /* 0x00000011040e7c24 */ /* 0x000fe2000f8e0205 */
[----:B---3--:R-:W-:Y:S01]  /*0b50*/  IADD3 R2, P0, R2, UR8, RZ ;  /* 0x0000000802027c10 */ /* 0x008fe2000ff1e0ff */
[----:B------:R-:W-:Y:S01]  /*0b60*/  IMAD R5, R4, c[0x0][0x1a0], RZ ;  /* 0x0000680004057a24 */ /* 0x000fe200078e02ff */
[----:B------:R-:W-:Y:S01]  /*0b70*/  SHF.R.S32.HI R4, RZ, 0x1f, R0 ;  /* 0x0000001fff047819 */ /* 0x000fe20000011400 */
[----:B------:R-:W-:Y:S01]  /*0b80*/  IMAD.WIDE.U32 R30, R0, c[0x0][0x1b8], R8 ;  /* 0x00006e00001e7a25 */ /* 0x000fe200078e0008 */
[----:B------:R-:W-:Y:S01]  /*0b90*/  IADD3.X R3, R3, UR5, RZ, P0, !PT ;  /* 0x0000000503037c10 */ /* 0x000fe200087fe4ff */
[----:B------:R-:W-:Y:S02]  /*0ba0*/  STL.64 [R1+0x20], R28 ;  /* 0x0000201c01007387 */ /* 0x000fe40000100a00 */
[----:B------:R-:W-:Y:S02]  /*0bb0*/  IMAD R7, R80, c[0x0][0x1a4], R5 ;  /* 0x0000690050077a24 */ /* 0x000fe400078e0205 */
[----:B------:R1:W-:Y:S01]  /*0bc0*/  LDGSTS.E.BYPASS.LTC128B.128 [R219+0x1000], [R2.64] ;  /* 0x0100000002db7fae */ /* 0x0003e2000b901d54 */
[----:B------:R-:W-:-:S02]  /*0bd0*/  IMAD R5, R4, c[0x0][0x1b0], RZ ;  /* 0x00006c0004057a24 */ /* 0x000fc400078e02ff */
[----:B------:R-:W-:Y:S01]  /*0be0*/  IMAD R4, R4, c[0x0][0x1b8], RZ ;  /* 0x00006e0004047a24 */ /* 0x000fe200078e02ff */
[----:B------:R1:W-:Y:S01]  /*0bf0*/  LDGSTS.E.BYPASS.LTC128B.128 [R219+0x5000], [R2.64+0x80] ;  /* 0x0500008002db7fae */ /* 0x0003e2000b901d54 */
[C---:B------:R-:W-:Y:S02]  /*0c00*/  IMAD R5, R0.reuse, c[0x0][0x1b4], R5 ;  /* 0x00006d0000057a24 */ /* 0x040fe400078e0205 */
[----:B------:R-:W-:Y:S01]  /*0c10*/  IMAD R0, R0, c[0x0][0x1bc], R4 ;  /* 0x00006f0000007a24 */ /* 0x000fe200078e0204 */
[----:B------:R-:W-:Y:S01]  /*0c20*/  STL.64 [R1+0x18], R30 ;  /* 0x0000181e01007387 */ /* 0x000fe20000100a00 */
[----:B------:R-:W-:Y:S02]  /*0c30*/  IMAD.IADD R8, R13, 0x1, R7 ;  /* 0x000000010d087824 */ /* 0x000fe400078e0207 */
[----:B------:R-:W-:Y:S02]  /*0c40*/  IMAD.IADD R252, R31, 0x1, R0 ;  /* 0x000000011ffc7824 */ /* 0x000fe400078e0200 */
[----:B------:R-:W-:-:S02]  /*0c50*/  IMAD.IADD R89, R29, 0x1, R5 ;  /* 0x000000011d597824 */ /* 0x000fc400078e0205 */
[----:B------:R-:W-:-:S05]  /*0c60*/  IMAD.MOV.U32 R88, RZ, RZ, R28 ;  /* 0x000000ffff587224 */ /* 0x000fca00078e001c */
[----:B------:R-:W-:Y:S01]  /*0c70*/  STL.64 [R1+0x10], R88 ;  /* 0x0000105801007387 */ /* 0x000fe20000100a00 */
[----:B-1----:R-:W-:-:S04]  /*0c80*/  IADD3 R2, P0, R2, UR8, RZ ;  /* 0x0000000802027c10 */ /* 0x002fc8000ff1e0ff */
[----:B------:R-:W-:Y:S02]  /*0c90*/  IADD3.X R3, R3, UR5, RZ, P0, !PT ;  /* 0x0000000503037c10 */ /* 0x000fe400087fe4ff */
[----:B------:R-:W-:-:S03]  /*0ca0*/  IADD3 R6, P0, R2, UR8, RZ ;  /* 0x0000000802067c10 */ /* 0x000fc6000ff1e0ff */
[----:B------:R1:W-:Y:S01]  /*0cb0*/  LDGSTS.E.BYPASS.LTC128B.128 [R219+0x1800], [R2.64] ;  /* 0x0180000002db7fae */ /* 0x0003e2000b901d54 */
[----:B------:R-:W-:Y:S02]  /*0cc0*/  IADD3.X R7, R3, UR5, RZ, P0, !PT ;  /* 0x0000000503077c10 */ /* 0x000fe400087fe4ff */
[----:B------:R-:W-:Y:S01]  /*0cd0*/  LEA R13, P0, R12, R30, 0x5 ;  /* 0x0000001e0c0d7211 */ /* 0x000fe200078028ff */
[----:B------:R1:W-:Y:S01]  /*0ce0*/  LDGSTS.E.BYPASS.LTC128B.128 [R219+0x5800], [R2.64+0x80] ;  /* 0x0580008002db7fae */ /* 0x0003e2000b901d54 */
[----:B------:R-:W-:Y:S02]  /*0cf0*/  IADD3 R4, P1, R6, UR8, RZ ;  /* 0x0000000806047c10 */ /* 0x000fe4000ff3e0ff */
[----:B------:R-:W-:Y:S01]  /*0d00*/  LEA.HI.X R12, R12, R252, R8, 0x5, P0 ;  /* 0x000000fc0c0c7211 */ /* 0x000fe200000f2c08 */
[----:B------:R-:W-:Y:S01]  /*0d10*/  IMAD.WIDE.U32 R8, R80, UR17, R88 ;  /* 0x0000001150087c25 */ /* 0x000fe2000f8e0058 */
[----:B------:R-:W-:Y:S01]  /*0d20*/  IADD3.X R5, R7, UR5, RZ, P1, !PT ;  /* 0x0000000507057c10 */ /* 0x000fe20008ffe4ff */
[----:B------:R3:W-:Y:S02]  /*0d30*/  LDGSTS.E.BYPASS.LTC128B.128 [R219+0x2000], [R6.64] ;  /* 0x0200000006db7fae */ /* 0x0007e4000b901d54 */
[----:B------:R-:W-:-:S02]  /*0d40*/  IMAD.IADD R0, R9, 0x1, R14 ;  /* 0x0000000109007824 */ /* 0x000fc400078e020e */
[----:B------:R3:W-:Y:S04]  /*0d50*/  LDGSTS.E.BYPASS.LTC128B.128 [R219+0x6000], [R6.64+0x80] ;  /* 0x0600008006db7fae */ /* 0x0007e8000b901d54 */
[----:B------:R4:W-:Y:S04]  /*0d60*/  LDGSTS.E.BYPASS.LTC128B.128 [R219+0x2800], [R4.64] ;  /* 0x0280000004db7fae */ /* 0x0009e8000b901d54 */
[----:B------:R4:W-:Y:S01]  /*0d70*/  LDGSTS.E.BYPASS.LTC128B.128 [R219+0x6800], [R4.64+0x80] ;  /* 0x0680008004db7fae */ /* 0x0009e2000b901d54 */
[----:B-1----:R-:W-:-:S04]  /*0d80*/  IADD3 R2, P0, R4, UR8, RZ ;  /* 0x0000000804027c10 */ /* 0x002fc8000ff1e0ff */
[----:B------:R-:W-:Y:S02]  /*0d90*/  IADD3.X R3, R5, UR5, RZ, P0, !PT ;  /* 0x0000000505037c10 */ /* 0x000fe400087fe4ff */
[----:B------:R-:W-:-:S03]  /*0da0*/  IADD3 R10, P1, R2, UR8, RZ ;  /* 0x00000008020a7c10 */ /* 0x000fc6000ff3e0ff */
[----:B------:R1:W-:Y:S01]  /*0db0*/  LDGSTS.E.BYPASS.LTC128B.128 [R219+0x3000], [R2.64] ;  /* 0x0300000002db7fae */ /* 0x0003e2000b901d54 */
[C---:B---3--:R-:W-:Y:S02]  /*0dc0*/  LEA R6, P0, R8.reuse, c[0x0][0x168], 0x1 ;  /* 0x00005a0008067a11 */ /* 0x048fe400078008ff */
[----:B------:R-:W-:Y:S01]  /*0dd0*/  IADD3.X R11, R3, UR5, RZ, P1, !PT ;  /* 0x00000005030b7c10 */ /* 0x000fe20008ffe4ff */
[----:B------:R1:W-:Y:S01]  /*0de0*/  LDGSTS.E.BYPASS.LTC128B.128 [R219+0x7000], [R2.64+0x80] ;  /* 0x0700008002db7fae */ /* 0x0003e2000b901d54 */
[----:B------:R-:W-:Y:S01]  /*0df0*/  LEA.HI.X R7, R8, c[0x0][0x16c], R0, 0x1, P0 ;  /* 0x00005b0008077a11 */ /* 0x000fe200000f0c00 */
[C---:B------:R-:W-:Y:S01]  /*0e00*/  IMAD.SHL.U32 R0, R26.reuse, 0x40, RZ ;  /* 0x000000401a007824 */ /* 0x040fe200078e00ff */
[----:B------:R-:W-:Y:S01]  /*0e10*/  ULDC.64 UR4, c[0x0][0x1a0] ;  /* 0x0000680000047ab9 */ /* 0x000fe20000000a00 */
[----:B------:R3:W-:Y:S01]  /*0e20*/  LDGSTS.E.BYPASS.LTC128B.128 [R219+0x3800], [R10.64] ;  /* 0x038000000adb7fae */ /* 0x0007e2000b901d54 */
[----:B------:R-:W-:Y:S01]  /*0e30*/  USHF.L.U32 UR19, UR4, 0x5, URZ ;  /* 0x0000000504137899 */ /* 0x000fe2000800063f */
[----:B------:R-:W-:Y:S01]  /*0e40*/  LOP3.LUT P1, RZ, R26, 0x2, RZ, 0xc0, !PT ;  /* 0x000000021aff7812 */ /* 0x000fe2000782c0ff */
[----:B------:R-:W-:Y:S01]  /*0e50*/  USHF.L.U64.HI UR18, UR4, UR18, UR5 ;  /* 0x0000001204127299 */ /* 0x000fe20008010205 */
[----:B------:R3:W-:Y:S01]  /*0e60*/  LDGSTS.E.BYPASS.LTC128B.128 [R219+0x7800], [R10.64+0x80] ;  /* 0x078000800adb7fae */ /* 0x0007e2000b901d54 */
[----:B------:R-:W-:-:S03]  /*0e70*/  LOP3.LUT R0, R0, 0x1c0, RZ, 0xc0, !PT ;  /* 0x000001c000007812 */ /* 0x000fc600078ec0ff */
[----:B------:R5:W-:Y:S04]  /*0e80*/  LDGSTS.E.BYPASS.LTC128B.128 [R219+0x8000], [R6.64] ;  /* 0x0800000006db7fae */ /* 0x000be8000b901d54 */
[----:B------:R5:W-:Y:S01]  /*0e90*/  LDGSTS.E.BYPASS.LTC128B.128 [R219+0x9000], [R6.64+0x80] ;  /* 0x0900008006db7fae */ /* 0x000be2000b901d54 */
[----:B-1----:R-:W-:-:S04]  /*0ea0*/  IADD3 R2, P0, R6, UR17, RZ ;  /* 0x0000001106027c10 */ /* 0x002fc8000ff1e0ff */
[----:B------:R-:W-:Y:S02]  /*0eb0*/  IADD3.X R3, R7, UR16, RZ, P0, !PT ;  /* 0x0000001007037c10 */ /* 0x000fe400087fe4ff */
[----:B----4-:R-:W-:-:S03]  /*0ec0*/  LEA R4, P0, R13, c[0x0][0x170], 0x1 ;  /* 0x00005c000d047a11 */ /* 0x010fc600078008ff */
[----:B------:R1:W-:Y:S01]  /*0ed0*/  LDGSTS.E.BYPASS.LTC128B.128 [R219+0x8800], [R2.64] ;  /* 0x0880000002db7fae */ /* 0x0003e2000b901d54 */
[----:B------:R-:W-:-:S03]  /*0ee0*/  LEA.HI.X R5, R13, c[0x0][0x174], R12, 0x1, P0 ;  /* 0x00005d000d057a11 */ /* 0x000fc600000f0c0c */
[----:B------:R1:W-:Y:S01]  /*0ef0*/  LDGSTS.E.BYPASS.LTC128B.128 [R219+0x9800], [R2.64+0x80] ;  /* 0x0980008002db7fae */ /* 0x0003e2000b901d54 */
[----:B-----5:R-:W-:-:S03]  /*0f00*/  IADD3 R6, P0, R4, UR19, RZ ;  /* 0x0000001304067c10 */ /* 0x020fc6000ff1e0ff */
[----:B------:R-:W0:Y:S01]  /*0f10*/  LDGDEPBAR ;  /* 0x00000000000079af */ /* 0x000e220000000000 */
[----:B------:R-:W-:Y:S02]  /*0f20*/  IADD3.X R7, R5, UR18, RZ, P0, !PT ;  /* 0x0000001205077c10 */ /* 0x000fe400087fe4ff */
[----:B------:R-:W-:Y:S01]  /*0f30*/  LOP3.LUT P0, RZ, R25, 0x2, RZ, 0xc0, !PT ;  /* 0x0000000219ff7812 */ /* 0x000fe2000780c0ff */
[----:B-1----:R-:W-:Y:S01]  /*0f40*/  IMAD.SHL.U32 R2, R19, 0x8, RZ ;  /* 0x0000000813027824 */ /* 0x002fe200078e00ff */
[----:B------:R-:W-:-:S04]  /*0f50*/  DEPBAR.LE SB0, 0x0 ;  /* 0x000080000000791a */ /* 0x000fc80000000000 */
[----:B------:R-:W-:Y:S01]  /*0f60*/  BAR.SYNC.DEFER_BLOCKING 0x0 ;  /* 0x0000000000007b1d */ /* 0x000fe20000010000 */
[----:B------:R-:W-:Y:S01]  /*0f70*/  IMAD.SHL.U32 R3, R18, 0x40, RZ ;  /* 0x0000004012037824 */ /* 0x000fe200078e00ff */
[----:B------:R-:W-:Y:S02]  /*0f80*/  LOP3.LUT R2, R0, 0x8, R2, 0xf8, !PT ;  /* 0x0000000800027812 */ /* 0x000fe400078ef802 */
[----:B------:R-:W-:Y:S02]  /*0f90*/  SHF.R.U32.HI R0, RZ, 0x3, R0 ;  /* 0x00000003ff007819 */ /* 0x000fe40000011600 */
[----:B------:R-:W-:Y:S01]  /*0fa0*/  LOP3.LUT R83, R3, 0xfffffe00, RZ, 0xc0, !PT ;  /* 0xfffffe0003537812 */ /* 0x000fe200078ec0ff */
[----:B------:R-:W-:Y:S01]  /*0fb0*/  IMAD.MOV.U32 R3, RZ, RZ, 0x20 ;  /* 0x00000020ff037424 */ /* 0x000fe200078e00ff */
[----:B------:R-:W-:Y:S01]  /*0fc0*/  LOP3.LUT R82, R2, R0, RZ, 0x3c, !PT ;  /* 0x0000000002527212 */ /* 0x000fe200078e3cff */
[----:B------:R-:W-:Y:S02]  /*0fd0*/  IMAD R0, R19, 0x200, R17 ;  /* 0x0000020013007824 */ /* 0x000fe400078e0211 */
[----:B------:R-:W-:Y:S01]  /*0fe0*/  IMAD R2, R84, 0x400, R83 ;  /* 0x0000040054027824 */ /* 0x000fe200078e0253 */
[----:B------:R-:W-:Y:S01]  /*0ff0*/  SEL R3, R3, 0xffffffe0, !P1 ;  /* 0xffffffe003037807 */ /* 0x000fe20004800000 */
[C---:B------:R-:W-:Y:S01]  /*1000*/  IMAD.SHL.U32 R24, R0.reuse, 0x2, RZ ;  /* 0x0000000200187824 */ /* 0x040fe200078e00ff */
[----:B------:R-:W-:Y:S01]  /*1010*/  LEA R214, R0, 0x8000, 0x1 ;  /* 0x0000800000d67811 */ /* 0x000fe200078e08ff */
[----:B------:R-:W-:Y:S01]  /*1020*/  IMAD.IADD R2, R2, 0x1, R82 ;  /* 0x0000000102027824 */ /* 0x000fe200078e0252 */
[----:B------:R-:W-:Y:S01]  /*1030*/  LOP3.LUT P1, RZ, R26, 0x4, RZ, 0xc0, !PT ;  /* 0x000000041aff7812 */ /* 0x000fe2000782c0ff */
[----:B------:R-:W-:Y:S01]  /*1040*/  IMAD.MOV.U32 R0, RZ, RZ, 0x40 ;  /* 0x00000040ff007424 */ /* 0x000fe200078e00ff */
[----:B------:R-:W-:Y:S01]  /*1050*/  IADD3 R215, R214, 0x20, RZ ;  /* 0x00000020d6d77810 */ /* 0x000fe20007ffe0ff */
[----:B------:R-:W-:Y:S01]  /*1060*/  IMAD.SHL.U32 R205, R2, 0x2, RZ ;  /* 0x0000000202cd7824 */ /* 0x000fe200078e00ff */
[----:B------:R-:W-:-:S02]  /*1070*/  @P0 IADD3 R215, R214, -0x20, RZ ;  /* 0xffffffe0d6d70810 */ /* 0x000fc40007ffe0ff */
[----:B------:R-:W-:Y:S01]  /*1080*/  LOP3.LUT P0, RZ, R25, 0x4, RZ, 0xc0, !PT ;  /* 0x0000000419ff7812 */ /* 0x000fe2000780c0ff */
[----:B------:R-:W-:Y:S01]  /*1090*/  IMAD.IADD R207, R205, 0x1, R3 ;  /* 0x00000001cdcf7824 */ /* 0x000fe200078e0203 */
[----:B------:R-:W-:Y:S01]  /*10a0*/  @!PT LDS RZ, [RZ] ;  /* 0x00000000fffff984 */ /* 0x000fe20000000800 */
[----:B------:R-:W-:Y:S01]  /*10b0*/  @!PT LDS RZ, [RZ] ;  /* 0x00000000fffff984 */ /* 0x000fe20000000800 */
[----:B------:R-:W-:Y:S01]  /*10c0*/  @!PT LDS RZ, [RZ] ;  /* 0x00000000fffff984 */ /* 0x000fe20000000800 */
[----:B------:R1:W-:Y:S01]  /*10d0*/  LDGSTS.E.BYPASS.LTC128B.128 [R219+0xa000], [R4.64] ;  /* 0x0a00000004db7fae */ /* 0x0003e2000b901d54 */
[C---:B------:R-:W-:Y:S02]  /*10e0*/  SEL R2, R0.reuse, 0xffffffc0, !P1 ;  /* 0xffffffc000027807 */ /* 0x040fe40004800000 */
[----:B------:R-:W-:Y:S01]  /*10f0*/  SEL R0, R0, 0xffffffc0, !P0 ;  /* 0xffffffc000007807 */ /* 0x000fe20004000000 */
[----:B------:R1:W-:Y:S01]  /*1100*/  LDGSTS.E.BYPASS.LTC128B.128 [R219+0xb000], [R4.64+0x80] ;  /* 0x0b00008004db7fae */ /* 0x0003e2000b901d54 */
[----:B------:R-:W-:Y:S01]  /*1110*/  ISETP.GE.AND P0, PT, R81, 0x21, PT ;  /* 0x000000215100780c */ /* 0x000fe20003f06270 */
[----:B------:R-:W-:Y:S01]  /*1120*/  IMAD.IADD R213, R205, 0x1, R2 ;  /* 0x00000001cdd57824 */ /* 0x000fe200078e0202 */
[C---:B------:R-:W-:Y:S01]  /*1130*/  IADD3 R218, R215.reuse, 0x800, RZ ;  /* 0x00000800d7da7810 */ /* 0x040fe20007ffe0ff */
[----:B------:R1:W-:Y:S01]  /*1140*/  LDGSTS.E.BYPASS.LTC128B.128 [R219+0xa800], [R6.64] ;  /* 0x0a80000006db7fae */ /* 0x0003e2000b901d54 */
[----:B------:R-:W-:Y:S01]  /*1150*/  IMAD.IADD R212, R214, 0x1, R0 ;  /* 0x00000001d6d47824 */ /* 0x000fe200078e0200 */
[----:B------:R-:W-:Y:S01]  /*1160*/  IADD3 R217, R215, 0x1000, RZ ;  /* 0x00001000d7d97810 */ /* 0x000fe20007ffe0ff */
[----:B------:R-:W-:Y:S01]  /*1170*/  IMAD.IADD R211, R207, 0x1, R2 ;  /* 0x00000001cfd37824 */ /* 0x000fe200078e0202 */
[----:B------:R1:W-:Y:S01]  /*1180*/  LDGSTS.E.BYPASS.LTC128B.128 [R219+0xb800], [R6.64+0x80] ;  /* 0x0b80008006db7fae */ /* 0x0003e2000b901d54 */
[----:B------:R-:W-:Y:S01]  /*1190*/  IMAD.IADD R210, R0, 0x1, R215 ;  /* 0x0000000100d27824 */ /* 0x000fe200078e02d7 */
[----:B------:R-:W-:-:S02]  /*11a0*/  LOP3.LUT R0, R82, R83, RZ, 0xfc, !PT ;  /* 0x0000005352007212 */ /* 0x000fc400078efcff */
[----:B---3--:R-:W-:Y:S01]  /*11b0*/  LDSM.16.M88.4 R8, [R205] ;  /* 0x00000000cd08783b */ /* 0x008fe20000000200 */
[----:B------:R-:W-:-:S03]  /*11c0*/  IADD3 R216, R215, 0x1800, RZ ;  /* 0x00001800d7d87810 */ /* 0x000fc60007ffe0ff */
[----:B------:R-:W3:Y:S04]  /*11d0*/  LDSM.16.M88.4 R12, [R24+0x8000] ;  /* 0x00800000180c783b */ /* 0x000ee80000000200 */
[----:B------:R-:W4:Y:S04]  /*11e0*/  LDSM.16.M88.4 R20, [R24+0x8800] ;  /* 0x008800001814783b */ /* 0x000f280000000200 */
[----:B------:R-:W-:Y:S04]  /*11f0*/  LDSM.16.M88.4 R28, [R215] ;  /* 0x00000000d71c783b */ /* 0x000fe80000000200 */
[----:B------:R-:W-:Y:S04]  /*1200*/  LDSM.16.M88.4 R32, [R215+0x800] ;  /* 0x00080000d720783b */ /* 0x000fe80000000200 */
[----:B------:R-:W-:Y:S04]  /*1210*/  LDSM.16.M88.4 R16, [R207] ;  /* 0x00000000cf10783b */ /* 0x000fe80000000200 */
[----:B-1----:R-:W1:Y:S04]  /*1220*/  LDSM.16.M88.4 R4, [R205+0x2000] ;  /* 0x00200000cd04783b */ /* 0x002e680000000200 */
[----:B------:R-:W-:Y:S04]  /*1230*/  LDSM.16.M88.4 R40, [R212] ;  /* 0x00000000d428783b */ /* 0x000fe80000000200 */
[----:B------:R-:W-:Y:S04]  /*1240*/  LDSM.16.M88.4 R36, [R212+0x800] ;  /* 0x00080000d424783b */ /* 0x000fe80000000200 */
[----:B------:R-:W0:Y:S01]  /*1250*/  LDGDEPBAR ;  /* 0x00000000000079af */ /* 0x000e220000000000 */
[C---:B---3--:R-:W-:Y:S08]  /*1260*/  HMMA.16816.F32 R64, R8.reuse, R12, RZ ;  /* 0x0000000c0840723c */ /* 0x048ff000000018ff */
[C---:B------:R-:W-:Y:S08]  /*1270*/  HMMA.16816.F32 R68, R8.reuse, R14, RZ ;  /* 0x0000000e0844723c */ /* 0x040ff000000018ff */
[----:B----4-:R-:W-:Y:S08]  /*1280*/  HMMA.16816.F32 R44, R8, R20, RZ ;  /* 0x00000014082c723c */ /* 0x010ff000000018ff */
[C---:B-1----:R-:W-:Y:S08]  /*1290*/  HMMA.16816.F32 R60, R4.reuse, R12, RZ ;  /* 0x0000000c043c723c */ /* 0x042ff000000018ff */
[C---:B------:R-:W-:Y:S01]  /*12a0*/  HMMA.16816.F32 R56, R4.reuse, R14, RZ ;  /* 0x0000000e0438723c */ /* 0x040fe200000018ff */
[----:B------:R-:W1:Y:S07]  /*12b0*/  LDSM.16.M88.4 R12, [R207+0x2000] ;  /* 0x00200000cf0c783b */ /* 0x000e6e0000000200 */
[C---:B------:R-:W-:Y:S08]  /*12c0*/  HMMA.16816.F32 R52, R4.reuse, R20, RZ ;  /* 0x000000140434723c */ /* 0x040ff000000018ff */
[-C--:B------:R-:W-:Y:S01]  /*12d0*/  HMMA.16816.F32 R48, R4, R22.reuse, RZ ;  /* 0x000000160430723c */ /* 0x080fe200000018ff */
[----:B------:R-:W3:Y:S07]  /*12e0*/  LDSM.16.M88.4 R4, [R213+0x2000] ;  /* 0x00200000d504783b */ /* 0x000eee0000000200 */
        /* <DEDUP_REMOVED lines=12> */
[----:B------:R-:W5:Y:S04]  /*13b0*/  LDSM.16.M88.4 R16, [R211] ;  /* 0x00000000d310783b */ /* 0x000f680000000200 */
[----:B------:R-:W1:Y:S03]  /*13c0*/  LDSM.16.M88.4 R20, [R210+0x800] ;  /* 0x00080000d214783b */ /* 0x000e660000000200 */
[C---:B---3--:R-:W-:Y:S08]  /*13d0*/  HMMA.16816.F32 R64, R4.reuse, R42, R60 ;  /* 0x0000002a0440723c */ /* 0x048ff0000000183c */
[C---:B------:R-:W-:Y:S08]  /*13e0*/  HMMA.16816.F32 R68, R4.reuse, R40, R76 ;  /* 0x000000280444723c */ /* 0x040ff0000000184c */
[----:B------:R-:W-:Y:S08]  /*13f0*/  HMMA.16816.F32 R60, R4, R38, R56 ;  /* 0x00000026043c723c */ /* 0x000ff00000001838 */
[----:B----4-:R-:W-:Y:S08]  /*1400*/  HMMA.16816.F32 R56, R8, R40, R52 ;  /* 0x000000280838723c */ /* 0x010ff00000001834 */
[----:B------:R-:W-:Y:S01]  /*1410*/  HMMA.16816.F32 R72, R4, R36, R72 ;  /* 0x000000240448723c */ /* 0x000fe20000001848 */
[----:B------:R-:W-:Y:S07]  /*1420*/  LDSM.16.M88.4 R4, [R205+0x6000] ;  /* 0x00600000cd04783b */ /* 0x000fee0000000200 */
[C---:B------:R-:W-:Y:S01]  /*1430*/  HMMA.16816.F32 R52, R8.reuse, R42, R44 ;  /* 0x0000002a0834723c */ /* 0x040fe2000000182c */
[----:B------:R-:W3:Y:S07]  /*1440*/  LDSM.16.M88.4 R40, [R24+0x9000] ;  /* 0x009000001828783b */ /* 0x000eee0000000200 */
[C---:B------:R-:W-:Y:S08]  /*1450*/  HMMA.16816.F32 R44, R8.reuse, R36, R48 ;  /* 0x00000024082c723c */ /* 0x040ff00000001830 */
[----:B------:R-:W-:Y:S01]  /*1460*/  HMMA.16816.F32 R32, R8, R38, R32 ;  /* 0x000000260820723c */ /* 0x000fe20000001820 */
[----:B------:R-:W4:Y:S04]  /*1470*/  LDSM.16.M88.4 R8, [R205+0x4000] ;  /* 0x00400000cd08783b */ /* 0x000f280000000200 */
[----:B------:R-:W2:Y:S03]  /*1480*/  LDSM.16.M88.4 R36, [R24+0x9800] ;  /* 0x009800001824783b */ /* 0x000ea60000000200 */
[C---:B-1----:R-:W-:Y:S01]  /*1490*/  HMMA.16816.F32 R68, R12.reuse, R28, R68 ;  /* 0x0000001c0c44723c */ /* 0x042fe20000001844 */
[----:B------:R-:W-:Y:S07]  /*14a0*/  LDSM.16.M88.4 R24, [R207+0x4000] ;  /* 0x00400000cf18783b */ /* 0x000fee0000000200 */
[----:B------:R-:W-:Y:S08]  /*14b0*/  HMMA.16816.F32 R64, R12, R30, R64 ;  /* 0x0000001e0c40723c */ /* 0x000ff00000001840 */
[----:B-----5:R-:W-:Y:S08]  /*14c0*/  HMMA.16816.F32 R56, R16, R28, R56 ;  /* 0x0000001c1038723c */ /* 0x020ff00000001838 */
[C---:B------:R-:W-:Y:S08]  /*14d0*/  HMMA.16816.F32 R76, R12.reuse, R20, R72 ;  /* 0x000000140c4c723c */ /* 0x040ff00000001848 */
[----:B------:R-:W-:Y:S08]  /*14e0*/  HMMA.16816.F32 R60, R12, R22, R60 ;  /* 0x000000160c3c723c */ /* 0x000ff0000000183c */
[C---:B------:R-:W-:Y:S01]  /*14f0*/  HMMA.16816.F32 R48, R16.reuse, R30, R52 ;  /* 0x0000001e1030723c */ /* 0x040fe20000001834 */
[----:B------:R-:W-:Y:S07]  /*1500*/  LDSM.16.M88.4 R28, [R215+0x1800] ;  /* 0x00180000d71c783b */ /* 0x000fee0000000200 */
[C---:B------:R-:W-:Y:S08]  /*1510*/  HMMA.16816.F32 R12, R16.reuse, R20, R44 ;  /* 0x00000014100c723c */ /* 0x040ff0000000182c */
[----:B------:R-:W-:Y:S01]  /*1520*/  HMMA.16816.F32 R16, R16, R22, R32 ;  /* 0x000000161010723c */ /* 0x000fe20000001820 */
[----:B------:R-:W-:Y:S04]  /*1530*/  LDSM.16.M88.4 R20, [R207+0x6000] ;  /* 0x00600000cf14783b */ /* 0x000fe80000000200 */
[----:B------:R-:W1:Y:S03]  /*1540*/  LDSM.16.M88.4 R32, [R215+0x1000] ;  /* 0x00100000d720783b */ /* 0x000e660000000200 */
[C---:B---3--:R-:W-:Y:S08]  /*1550*/  HMMA.16816.F32 R68, R4.reuse, R40, R68 ;  /* 0x000000280444723c */ /* 0x048ff00000001844 */
[----:B------:R-:W-:Y:S08]  /*1560*/  HMMA.16816.F32 R64, R4, R42, R64 ;  /* 0x0000002a0440723c */ /* 0x000ff00000001840 */
[----:B----4-:R-:W-:Y:S08]  /*1570*/  HMMA.16816.F32 R52, R8, R40, R56 ;  /* 0x000000280834723c */ /* 0x010ff00000001838 */
[C---:B--2---:R-:W-:Y:S08]  /*1580*/  HMMA.16816.F32 R76, R4.reuse, R36, R76 ;  /* 0x00000024044c723c */ /* 0x044ff0000000184c */
[----:B------:R-:W-:Y:S08]  /*1590*/  HMMA.16816.F32 R60, R4, R38, R60 ;  /* 0x00000026043c723c */ /* 0x000ff0000000183c */
[C---:B------:R-:W-:Y:S01]  /*15a0*/  HMMA.16816.F32 R44, R8.reuse, R42, R48 ;  /* 0x0000002a082c723c */ /* 0x040fe20000001830 */
[----:B------:R-:W-:Y:S07]  /*15b0*/  LDSM.16.M88.4 R40, [R212+0x1000] ;  /* 0x00100000d428783b */ /* 0x000fee0000000200 */
[C---:B------:R-:W-:Y:S01]  /*15c0*/  HMMA.16816.F32 R4, R8.reuse, R36, R12 ;  /* 0x000000240804723c */ /* 0x040fe2000000180c */
[----:B------:R-:W2:Y:S07]  /*15d0*/  LDSM.16.M88.4 R12, [R213+0x6000] ;  /* 0x00600000d50c783b */ /* 0x000eae0000000200 */
[----:B------:R-:W-:Y:S01]  /*15e0*/  HMMA.16816.F32 R8, R8, R38, R16 ;  /* 0x000000260808723c */ /* 0x000fe20000001810 */
[----:B------:R-:W3:Y:S04]  /*15f0*/  LDSM.16.M88.4 R16, [R213+0x4000] ;  /* 0x00400000d510783b */ /* 0x000ee80000000200 */
[----:B------:R-:W4:Y:S03]  /*1600*/  LDSM.16.M88.4 R36, [R212+0x1800] ;  /* 0x00180000d424783b */ /* 0x000f260000000200 */
[C---:B-1----:R-:W-:Y:S08]  /*1610*/  HMMA.16816.F32 R56, R20.reuse, R32, R68 ;  /* 0x000000201438723c */ /* 0x042ff00000001844 */
[----:B------:R-:W-:Y:S08]  /*1620*/  HMMA.16816.F32 R48, R20, R34, R64 ;  /* 0x000000221430723c */ /* 0x000ff00000001840 */
[----:B------:R-:W-:Y:S08]  /*1630*/  HMMA.16816.F32 R68, R24, R32, R52 ;  /* 0x000000201844723c */ /* 0x000ff00000001834 */
[C---:B------:R-:W-:Y:S08]  /*1640*/  HMMA.16816.F32 R76, R20.reuse, R28, R76 ;  /* 0x0000001c144c723c */ /* 0x040ff0000000184c */
[----:B------:R-:W-:Y:S01]  /*1650*/  HMMA.16816.F32 R72, R20, R30, R60 ;  /* 0x0000001e1448723c */ /* 0x000fe2000000183c */
[----:B------:R-:W-:Y:S07]  /*1660*/  LDSM.16.M88.4 R20, [R210+0x1800] ;  /* 0x00180000d214783b */ /* 0x000fee0000000200 */
[C---:B------:R-:W-:Y:S08]  /*1670*/  HMMA.16816.F32 R64, R24.reuse, R34, R44 ;  /* 0x000000221840723c */ /* 0x040ff0000000182c */
[C---:B------:R-:W-:Y:S01]  /*1680*/  HMMA.16816.F32 R60, R24.reuse, R28, R4 ;  /* 0x0000001c183c723c */ /* 0x040fe20000001804 */
[----:B------:R-:W-:Y:S07]  /*1690*/  LDSM.16.M88.4 R4, [R211+0x6000] ;  /* 0x00600000d304783b */ /* 0x000fee0000000200 */
[----:B------:R-:W-:Y:S01]  /*16a0*/  HMMA.16816.F32 R44, R24, R30, R8 ;  /* 0x0000001e182c723c */ /* 0x000fe20000001808 */
[----:B------:R-:W1:Y:S04]  /*16b0*/  LDSM.16.M88.4 R24, [R210+0x1000] ;  /* 0x00100000d218783b */ /* 0x000e680000000200 */
[----:B------:R-:W5:Y:S01]  /*16c0*/  LDSM.16.M88.4 R8, [R211+0x4000] ;  /* 0x00400000d308783b */ /* 0x000f620000000200 */
[----:B------:R-:W-:-:S04]  /*16d0*/  DEPBAR.LE SB0, 0x0 ;  /* 0x000080000000791a */ /* 0x000fc80000000000 */
[C---:B--2---:R-:W-:Y:S08]  /*16e0*/  HMMA.16816.F32 R56, R12.reuse, R40, R56 ;  /* 0x000000280c38723c */ /* 0x044ff00000001838 */
[----:B------:R-:W-:Y:S08]  /*16f0*/  HMMA.16816.F32 R52, R12, R42, R48 ;  /* 0x0000002a0c34723c */ /* 0x000ff00000001830 */
[----:B---3--:R-:W-:Y:S08]  /*1700*/  HMMA.16816.F32 R28, R16, R40, R68 ;  /* 0x00000028101c723c */ /* 0x008ff00000001844 */
[C---:B----4-:R-:W-:Y:S08]  /*1710*/  HMMA.16816.F32 R48, R12.reuse, R36, R76 ;  /* 0x000000240c30723c */ /* 0x050ff0000000184c */
[----:B------:R-:W-:Y:S08]  /*1720*/  HMMA.16816.F32 R32, R12, R38, R72 ;  /* 0x000000260c20723c */ /* 0x000ff00000001848 */
[C---:B------:R-:W-:Y:S08]  /*1730*/  HMMA.16816.F32 R40, R16.reuse, R42, R64 ;  /* 0x0000002a1028723c */ /* 0x040ff00000001840 */
[C---:B------:R-:W-:Y:S08]  /*1740*/  HMMA.16816.F32 R12, R16.reuse, R36, R60 ;  /* 0x00000024100c723c */ /* 0x040ff0000000183c */
[----:B------:R-:W-:Y:S08]  /*1750*/  HMMA.16816.F32 R16, R16, R38, R44 ;  /* 0x000000261010723c */ /* 0x000ff0000000182c */
[C---:B-1----:R-:W-:Y:S08]  /*1760*/  HMMA.16816.F32 R56, R4.reuse, R24, R56 ;  /* 0x000000180438723c */ /* 0x042ff00000001838 */
[----:B------:R-:W-:Y:S08]  /*1770*/  HMMA.16816.F32 R76, R4, R26, R52 ;  /* 0x0000001a044c723c */ /* 0x000ff00000001834 */
[C---:B-----5:R-:W-:Y:S08]  /*1780*/  HMMA.16816.F32 R28, R8.reuse, R24, R28 ;  /* 0x00000018081c723c */ /* 0x060ff0000000181c */
[----:B------:R-:W-:Y:S08]  /*1790*/  HMMA.16816.F32 R40, R8, R26, R40 ;  /* 0x0000001a0828723c */ /* 0x000ff00000001828 */
[C---:B------:R-:W-:Y:S08]  /*17a0*/  HMMA.16816.F32 R124, R4.reuse, R20, R48 ;  /* 0x00000014047c723c */ /* 0x040ff00000001830 */
[----:B------:R-:W-:Y:S08]  /*17b0*/  HMMA.16816.F32 R160, R4, R22, R32 ;  /* 0x0000001604a0723c */ /* 0x000ff00000001820 */
[C---:B------:R-:W-:Y:S08]  /*17c0*/  HMMA.16816.F32 R24, R8.reuse, R20, R12 ;  /* 0x000000140818723c */ /* 0x040ff0000000180c */
[----:B------:R-:W-:Y:S01]  /*17d0*/  HMMA.16816.F32 R20, R8, R22, R16 ;  /* 0x000000160814723c */ /* 0x000fe20000001810 */
[----:B------:R-:W-:Y:S06]  /*17e0*/  BAR.SYNC.DEFER_BLOCKING 0x0 ;  /* 0x0000000000007b1d */ /* 0x000fec0000010000 */
[----:B------:R-:W-:Y:S05]  /*17f0*/  @!P0 BRA `(.L_x_1476) ;  /* 0x0000018000008947 */ /* 0x000fea0003800000 */
[----:B------:R-:W-:Y:S01]  /*1800*/  LEA.HI.SX32 R6, R220, 0xfffffffe, 0x1b ;  /* 0xfffffffedc067811 */ /* 0x000fe200078fdaff */
[----:B------:R-:W-:-:S02]  /*1810*/  USHF.L.U32 UR7, UR6, 0x4, URZ ;  /* 0x0000000406077899 */ /* 0x000fc4000800063f */
[----:B------:R-:W-:Y:S01]  /*1820*/  UMOV UR5, 0x4 ;  /* 0x0000000400057882 */ /* 0x000fe20000000000 */
[----:B------:R-:W-:Y:S01]  /*1830*/  SHF.R.S32.HI R5, RZ, 0x1f, R6 ;  /* 0x0000001fff057819 */ /* 0x000fe20000011406 */
[C---:B------:R-:W-:Y:S01]  /*1840*/  IMAD R4, R6.reuse, UR16, RZ ;  /* 0x0000001006047c24 */ /* 0x040fe2000f8e02ff */
[----:B------:R-:W-:Y:S01]  /*1850*/  ULDC UR4, c[0x0][0x19c] ;  /* 0x0000670000047ab9 */ /* 0x000fe20000000800 */
[----:B------:R-:W-:Y:S01]  /*1860*/  IMAD.WIDE.U32 R6, R6, UR17, R88 ;  /* 0x0000001106067c25 */ /* 0x000fe2000f8e0058 */
[----:B------:R-:W-:-:S03]  /*1870*/  USHF.L.U64.HI UR4, UR6, UR5, UR4 ;  /* 0x0000000506047299 */ /* 0x000fc60008010204 */
[----:B------:R-:W-:Y:S01]  /*1880*/  IMAD R5, R5, UR17, R4 ;  /* 0x0000001105057c24 */ /* 0x000fe2000f8e0204 */
[C---:B------:R-:W-:Y:S01]  /*1890*/  LEA R4, P2, R6.reuse, c[0x0][0x168], 0x1 ;  /* 0x00005a0006047a11 */ /* 0x040fe200078408ff */
[----:B------:R-:W-:Y:S02]  /*18a0*/  IMAD.U32 R9, RZ, RZ, UR7 ;  /* 0x00000007ff097e24 */ /* 0x000fe4000f8e00ff */
[----:B------:R-:W-:Y:S02]  /*18b0*/  IMAD.IADD R5, R7, 0x1, R5 ;  /* 0x0000000107057824 */ /* 0x000fe400078e0205 */
[----:B------:R-:W-:Y:S01]  /*18c0*/  IMAD.U32 R7, RZ, RZ, UR4 ;  /* 0x00000004ff077e24 */ /* 0x000fe2000f8e00ff */
[----:B------:R-:W-:Y:S02]  /*18d0*/  LEA R8, P1, R9, R4, 0x1 ;  /* 0x0000000409087211 */ /* 0x000fe400078208ff */
        /* <DEDUP_REMOVED lines=10> */
.L_x_1476:
[----:B-1----:R-:W-:Y:S01]  /*1980*/  FMNMX.FTZ R4, R28, R29, !PT ;  /* 0x0000001d1c047209 */ /* 0x002fe20007810000 */
[----:B------:R-:W-:Y:S01]  /*1990*/  IMAD R35, R86, 0x8, R84 ;  /* 0x0000000856237824 */ /* 0x000fe200078e0254 */
[----:B------:R-:W-:Y:S01]  /*19a0*/  FMNMX.FTZ R5, R30, R31, !PT ;  /* 0x0000001f1e057209 */ /* 0x000fe20007810000 */
[----:B------:R-:W-:Y:S01]  /*19b0*/  IMAD.WIDE.U32 R32, R225, -0x2daee0ad, RZ ;  /* 0xd2511f53e1207825 */ /* 0x000fe200078e00ff */
        /* <DEDUP_REMOVED lines=23> */
[----:B------:R-:W-:Y:S01]  /*1b30*/  IMAD.SHL.U32 R204, R0, 0x2, RZ ;  /* 0x0000000200cc7824 */ /* 0x000fe200078e00ff */
[----:B------:R-:W-:Y:S01]  /*1b40*/  LOP3.LUT R34, R85, UR22, RZ, 0x3c, !PT ;  /* 0x0000001655227c12 */ /* 0x000fe2000f8e3cff */
[----:B------:R-:W1:Y:S01]  /*1b50*/  SHFL.BFLY PT, R6, R4, 0x2, 0x1f ;  /* 0x0c401f0004067f89 */ /* 0x000e6200000e0000 */
[----:B------:R-:W-:Y:S01]  /*1b60*/  LOP3.LUT R9, R33, UR23, R80, 0x96, !PT ;  /* 0x0000001721097c12 */ /* 0x000fe2000f8e9650 */
[--C-:B------:R-:W-:Y:S01]  /*1b70*/  IMAD.IADD R206, R3, 0x1, R204.reuse ;  /* 0x0000000103ce7824 */ /* 0x100fe200078e02cc */
[----:B------:R-:W-:Y:S01]  /*1b80*/  LOP3.LUT R10, R13, R34, RZ, 0x3c, !PT ;  /* 0x000000220d0a7212 */ /* 0x000fe200078e3cff */
[----:B------:R-:W-:Y:S01]  /*1b90*/  IMAD.IADD R209, R2, 0x1, R204 ;  /* 0x0000000102d17824 */ /* 0x000fe200078e02cc */
[----:B------:R-:W-:Y:S01]  /*1ba0*/  UIADD3 UR5, UR22, 0x1715609d, URZ ;  /* 0x1715609d16057890 */ /* 0x000fe2000fffe03f */
[----:B------:R-:W-:Y:S01]  /*1bb0*/  IMAD.WIDE.U32 R18, R9, -0x326172a9, RZ ;  /* 0xcd9e8d5709127825 */ /* 0x000fe200078e00ff */
[----:B------:R-:W-:Y:S01]  /*1bc0*/  UIADD3 UR14, UR23, 0x646e171e, URZ ;  /* 0x646e171e170e7890 */ /* 0x000fe2000fffe03f */
[----:B------:R-:W-:Y:S01]  /*1bd0*/  LDSM.16.MT88.4 R44, [R206+0xa000] ;  /* 0x00a00000ce2c783b */ /* 0x000fe20000004200 */
[----:B------:R-:W-:Y:S01]  /*1be0*/  IADD3 R33, R35, 0x4, RZ ;  /* 0x0000000423217810 */ /* 0x000fe20007ffe0ff */
[----:B------:R-:W-:-:S02]  /*1bf0*/  IMAD.WIDE.U32 R10, R10, -0x2daee0ad, RZ ;  /* 0xd2511f530a0a7825 */ /* 0x000fc400078e00ff */
[----:B------:R-:W-:Y:S02]  /*1c00*/  LDSM.16.MT88.4 R72, [R209+0xa000] ;  /* 0x00a00000d148783b */ /* 0x000fe40000004200 */
[----:B------:R-:W-:Y:S02]  /*1c10*/  IMAD R139, R251, 0x10000, R251 ;  /* 0x00010000fb8b7824 */ /* 0x000fe400078e02fb */
[----:B------:R-:W-:Y:S01]  /*1c20*/  IMAD.IADD R208, R2, 0x1, R206 ;  /* 0x0000000102d07824 */ /* 0x000fe200078e02ce */
        /* <DEDUP_REMOVED lines=12> */
[----:B--2---:R-:W-:Y:S01]  /*1cf0*/  FMNMX.FTZ R8, R6, R5, !PT ;  /* 0x0000000506087209 */ /* 0x004fe20007810000 */
[C---:B------:R-:W-:Y:S01]  /*1d00*/  FMUL.FTZ R4, R136.reuse, c[0x0][0x23c] ;  /* 0x00008f0088047a20 */ /* 0x040fe20000410000 */
[----:B------:R-:W-:Y:S01]  /*1d10*/  LOP3.LUT R5, R11, UR12, R32, 0x96, !PT ;  /* 0x0000000c0b057c12 */ /* 0x000fe2000f8e9620 */
[----:B------:R-:W-:Y:S01]  /*1d20*/  LDSM.16.MT88.4 R180, [R204+0xb800] ;  /* 0x00b80000ccb4783b */ /* 0x000fe20000004200 */
[----:B------:R-:W-:Y:S02]  /*1d30*/  FSETP.NEU.FTZ.AND P1, PT, R136, -INF , PT ;  /* 0xff8000008800780b */ /* 0x000fe40003f3d000 */
[----:B------:R-:W-:Y:S01]  /*1d40*/  LOP3.LUT R6, R19, UR13, R12, 0x96, !PT ;  /* 0x0000000d13067c12 */ /* 0x000fe2000f8e960c */
[----:B------:R-:W1:Y:S01]  /*1d50*/  SHFL.BFLY PT, R14, R8, 0x1, 0x1f ;  /* 0x0c201f00080e7f89 */ /* 0x000e6200000e0000 */
[----:B------:R-:W-:Y:S01]  /*1d60*/  FSEL R9, R4, RZ, P1 ;  /* 0x000000ff04097208 */ /* 0x000fe20000800000 */
[----:B------:R-:W-:-:S02]  /*1d70*/  IMAD.WIDE.U32 R4, R5, -0x326172a9, RZ ;  /* 0xcd9e8d5705047825 */ /* 0x000fc400078e00ff */
[----:B------:R-:W-:Y:S02]  /*1d80*/  LDSM.16.MT88.4 R172, [R209+0xb800] ;  /* 0x00b80000d1ac783b */ /* 0x000fe40000004200 */
[----:B------:R-:W-:Y:S01]  /*1d90*/  IMAD.WIDE.U32 R12, R6, -0x2daee0ad, RZ ;  /* 0xd2511f53060c7825 */ /* 0x000fe200078e00ff */
[----:B------:R-:W-:Y:S01]  /*1da0*/  LOP3.LUT R5, R5, UR11, R18, 0x96, !PT ;  /* 0x0000000b05057c12 */ /* 0x000fe2000f8e9612 */
[----:B------:R-:W-:Y:S02]  /*1db0*/  LDSM.16.MT88.4 R176, [R208+0xb800] ;  /* 0x00b80000d0b0783b */ /* 0x000fe40000004200 */
[--C-:B------:R-:W-:Y:S01]  /*1dc0*/  FFMA.FTZ R7, R28, c[0x0][0x23c], -R9.reuse ;  /* 0x00008f001c077a23 */ /* 0x100fe20000010809 */
[----:B------:R-:W-:Y:S01]  /*1dd0*/  LOP3.LUT R6, R13, UR10, R10, 0x96, !PT ;  /* 0x0000000a0d067c12 */ /* 0x000fe2000f8e960a */
[----:B------:R-:W-:Y:S02]  /*1de0*/  IMAD.WIDE.U32 R10, R5, -0x2daee0ad, RZ ;  /* 0xd2511f53050a7825 */ /* 0x000fe400078e00ff */
[----:B------:R2:W-:Y:S02]  /*1df0*/  MUFU.EX2 R243, R7 ;  /* 0x0000000700f37308 */ /* 0x0005e40000000800 */
[----:B------:R-:W-:-:S06]  /*1e00*/  FFMA.FTZ R5, R29, c[0x0][0x23c], -R9 ;  /* 0x00008f001d057a23 */ /* 0x000fcc0000010809 */
[----:B------:R3:W-:Y:S01]  /*1e10*/  MUFU.EX2 R242, R5 ;  /* 0x0000000500f27308 */ /* 0x0007e20000000800 */
[----:B-1----:R-:W-:-:S04]  /*1e20*/  FMNMX.FTZ R135, R8, R14, !PT ;  /* 0x0000000e08877209 */ /* 0x002fc80007810000 */
[----:B------:R-:W-:Y:S01]  /*1e30*/  FSETP.NEU.FTZ.AND P1, PT, R135, -INF , PT ;  /* 0xff8000008700780b */ /* 0x000fe20003f3d000 */
[----:B--2---:R-:W-:-:S05]  /*1e40*/  IMAD.WIDE.U32 R6, R6, -0x326172a9, RZ ;  /* 0xcd9e8d5706067825 */ /* 0x004fca00078e00ff */
[----:B------:R-:W-:Y:S01]  /*1e50*/  LOP3.LUT R7, R7, UR9, R4, 0x96, !PT ;  /* 0x0000000907077c12 */ /* 0x000fe2000f8e9604 */
[----:B------:R-:W-:Y:S01]  /*1e60*/  FFMA.FTZ R4, R40, c[0x0][0x23c], -R9 ;  /* 0x00008f0028047a23 */ /* 0x000fe20000010809 */
[----:B---3--:R-:W-:-:S03]  /*1e70*/  LOP3.LUT R5, R11, UR8, R12, 0x96, !PT ;  /* 0x000000080b057c12 */ /* 0x008fc6000f8e960c */
[----:B------:R1:W-:Y:S02]  /*1e80*/  MUFU.EX2 R241, R4 ;  /* 0x0000000400f17308 */ /* 0x0003e40000000800 */
[----:B------:R-:W-:-:S04]  /*1e90*/  IMAD.WIDE.U32 R16, R5, -0x326172a9, RZ ;  /* 0xcd9e8d5705107825 */ /* 0x000fc800078e00ff */
[----:B------:R-:W-:Y:S01]  /*1ea0*/  FFMA.FTZ R5, R41, c[0x0][0x23c], -R9 ;  /* 0x00008f0029057a23 */ /* 0x000fe20000010809 */
[----:B------:R-:W-:-:S03]  /*1eb0*/  LOP3.LUT R6, R17, UR7, R6, 0x96, !PT ;  /* 0x0000000711067c12 */ /* 0x000fc6000f8e9606 */
[----:B------:R2:W3:Y:S02]  /*1ec0*/  MUFU.EX2 R240, R5 ;  /* 0x0000000500f07308 */ /* 0x0004e40000000800 */
[----:B------:R-:W-:-:S04]  /*1ed0*/  IMAD.WIDE.U32 R14, R6, -0x2daee0ad, RZ ;  /* 0xd2511f53060e7825 */ /* 0x000fc800078e00ff */
[----:B-1----:R-:W-:-:S05]  /*1ee0*/  FMUL.FTZ R4, R135, c[0x0][0x23c] ;  /* 0x00008f0087047a20 */ /* 0x002fca0000410000 */
[----:B------:R-:W-:Y:S01]  /*1ef0*/  FSEL R8, R4, RZ, P1 ;  /* 0x000000ff04087208 */ /* 0x000fe20000800000 */
[----:B--2---:R-:W-:-:S04]  /*1f00*/  IMAD.WIDE.U32 R4, R7, -0x2daee0ad, RZ ;  /* 0xd2511f5307047825 */ /* 0x004fc800078e00ff */
[----:B------:R-:W-:Y:S01]  /*1f10*/  FFMA.FTZ R6, R30, c[0x0][0x23c], -R8 ;  /* 0x00008f001e067a23 */ /* 0x000fe20000010808 */
[----:B------:R-:W-:Y:S01]  /*1f20*/  LOP3.LUT R5, R5, UR6, R10, 0x96, !PT ;  /* 0x0000000605057c12 */ /* 0x000fe2000f8e960a */
[----:B------:R-:W-:Y:S01]  /*1f30*/  FFMA.FTZ R7, R42, c[0x0][0x23c], -R8 ;  /* 0x00008f002a077a23 */ /* 0x000fe20000010808 */
[----:B------:R-:W-:Y:S01]  /*1f40*/  LOP3.LUT R4, R15, UR4, R4, 0x96, !PT ;  /* 0x000000040f047c12 */ /* 0x000fe2000f8e9604 */
[----:B------:R1:W-:Y:S01]  /*1f50*/  MUFU.EX2 R239, R6 ;  /* 0x0000000600ef7308 */ /* 0x0003e20000000800 */
[--C-:B------:R-:W-:Y:S02]  /*1f60*/  FFMA.FTZ R11, R43, c[0x0][0x23c], -R8.reuse ;  /* 0x00008f002b0b7a23 */ /* 0x100fe40000010808 */
[----:B------:R-:W-:Y:S01]  /*1f70*/  IMAD.WIDE.U32 R12, R5, -0x326172a9, RZ ;  /* 0xcd9e8d57050c7825 */ /* 0x000fe200078e00ff */
[----:B------:R-:W2:Y:S03]  /*1f80*/  LDSM.16.MT88.4 R40, [R204+0xa000] ;  /* 0x00a00000cc28783b */ /* 0x000ea60000004200 */
[----:B------:R-:W-:Y:S01]  /*1f90*/  IMAD.WIDE.U32 R4, R4, -0x326172a9, RZ ;  /* 0xcd9e8d5704047825 */ /* 0x000fe200078e00ff */
[----:B------:R4:W-:Y:S03]  /*1fa0*/  MUFU.EX2 R238, R7 ;  /* 0x0000000700ee7308 */ /* 0x0009e60000000800 */
[----:B------:R-:W-:Y:S01]  /*1fb0*/  FFMA.FTZ R15, R27, c[0x0][0x23c], -R8 ;  /* 0x00008f001b0f7a23 */ /* 0x000fe20000010808 */
[----:B------:R-:W-:-:S02]  /*1fc0*/  LOP3.LUT R0, R5, UR15, R12, 0x96, !PT ;  /* 0x0000000f05007c12 */ /* 0x000fc4000f8e960c */
[----:B------:R-:W-:Y:S01]  /*1fd0*/  LOP3.LUT R5, R4, 0xffff, RZ, 0xc0, !PT ;  /* 0x0000ffff04057812 */ /* 0x000fe200078ec0ff */
[----:B-1----:R-:W-:Y:S01]  /*1fe0*/  FFMA.FTZ R6, R31, c[0x0][0x23c], -R8 ;  /* 0x00008f001f067a23 */ /* 0x002fe20000010808 */
[----:B------:R-:W1:Y:S02]  /*1ff0*/  MUFU.EX2 R237, R11 ;  /* 0x0000000b00ed7308 */ /* 0x000e640000000800 */
[----:B------:R-:W-:Y:S01]  /*2000*/  SHF.R.U32.HI R5, RZ, 0x8, R5 ;  /* 0x00000008ff057819 */ /* 0x000fe20000011605 */
[----:B------:R-:W5:Y:S01]  /*2010*/  LDSM.16.MT88.4 R28, [R208+0xa000] ;  /* 0x00a00000d01c783b */ /* 0x000f620000004200 */
[--C-:B------:R-:W-:Y:S02]  /*2020*/  SHF.R.U32.HI R10, RZ, 0x10, R4.reuse ;  /* 0x00000010ff0a7819 */ /* 0x100fe40000011604 */
[----:B------:R-:W-:Y:S02]  /*2030*/  LOP3.LUT R2, R0, 0xffff, RZ, 0xc0, !PT ;  /* 0x0000ffff00027812 */ /* 0x000fe400078ec0ff */
[----:B------:R-:W-:Y:S01]  /*2040*/  SHF.R.U32.HI R12, RZ, 0x18, R4 ;  /* 0x00000018ff0c7819 */ /* 0x000fe20000011604 */
[----:B------:R1:W1:Y:S01]  /*2050*/  MUFU.EX2 R236, R6 ;  /* 0x0000000600ec7308 */ /* 0x0002620000000800 */
[----:B------:R-:W-:-:S02]  /*2060*/  SHF.R.U32.HI R3, RZ, 0x10, R0 ;  /* 0x00000010ff037819 */ /* 0x000fc40000011600 */
[----:B----4-:R-:W-:Y:S02]  /*2070*/  SHF.R.U32.HI R7, RZ, 0x18, R0 ;  /* 0x00000018ff077819 */ /* 0x010fe40000011600 */
[----:B------:R-:W-:-:S03]  /*2080*/  LOP3.LUT R3, R3, 0xff, RZ, 0xc0, !PT ;  /* 0x000000ff03037812 */ /* 0x000fc600078ec0ff */
[----:B------:R-:W-:Y:S01]  /*2090*/  MUFU.EX2 R226, R15 ;  /* 0x0000000f00e27308 */ /* 0x000fe20000000800 */
[----:B------:R-:W-:Y:S02]  /*20a0*/  PRMT R7, R3, 0x5410, R7 ;  /* 0x0000541003077816 */ /* 0x000fe40000000007 */
[----:B-1----:R-:W-:Y:S02]  /*20b0*/  LOP3.LUT R6, R4, 0xff, RZ, 0xc0, !PT ;  /* 0x000000ff04067812 */ /* 0x002fe400078ec0ff */
[----:B------:R-:W-:Y:S02]  /*20c0*/  SHF.R.U32.HI R4, RZ, 0x8, R2 ;  /* 0x00000008ff047819 */ /* 0x000fe40000011602 */
[----:B------:R-:W-:Y:S02]  /*20d0*/  PRMT R5, R6, 0x5410, R5 ;  /* 0x0000541006057816 */ /* 0x000fe40000000005 */
[----:B------:R-:W-:Y:S02]  /*20e0*/  LOP3.LUT R6, R10, 0xff, RZ, 0xc0, !PT ;  /* 0x000000ff0a067812 */ /* 0x000fe400078ec0ff */
[----:B------:R-:W-:Y:S01]  /*20f0*/  LOP3.LUT R10, R0, 0xff, RZ, 0xc0, !PT ;  /* 0x000000ff000a7812 */ /* 0x000fe200078ec0ff */
[----:B------:R-:W-:Y:S01]  /*2100*/  HSET2.LE.AND R0, R5, R139, PT ;  /* 0x0000008b05007233 */ /* 0x000fe20003803000 */
[----:B---3--:R-:W-:-:S02]  /*2110*/  F2FP.PACK_AB R2, R240, R241 ;  /* 0x000000f1f002723e */ /* 0x008fc400000000ff */
[----:B------:R-:W-:Y:S02]  /*2120*/  PRMT R5, R6, 0x5410, R12 ;  /* 0x0000541006057816 */ /* 0x000fe4000000000c */
[----:B------:R-:W-:Y:S02]  /*2130*/  LOP3.LUT R6, R0, R2, RZ, 0xc0, !PT ;  /* 0x0000000200067212 */ /* 0x000fe400078ec0ff */
[----:B------:R-:W-:Y:S01]  /*2140*/  F2FP.PACK_AB R2, R237, R238 ;  /* 0x000000eeed02723e */ /* 0x000fe200000000ff */
[--C-:B------:R-:W-:Y:S01]  /*2150*/  HSET2.LE.AND R0, R5, R139.reuse, PT ;  /* 0x0000008b05007233 */ /* 0x100fe20003803000 */
[----:B------:R-:W-:Y:S01]  /*2160*/  PRMT R10, R10, 0x5410, R4 ;  /* 0x000054100a0a7816 */ /* 0x000fe20000000004 */
[--C-:B------:R-:W-:Y:S01]  /*2170*/  HSET2.LE.AND R5, R7, R139.reuse, PT ;  /* 0x0000008b07057233 */ /* 0x100fe20003803000 */
[----:B------:R-:W-:Y:S02]  /*2180*/  F2FP.PACK_AB R4, R242, R243 ;  /* 0x000000f3f204723e */ /* 0x000fe400000000ff */
[----:B------:R-:W-:Y:S01]  /*2190*/  LOP3.LUT R7, R0, R2, RZ, 0xc0, !PT ;  /* 0x0000000200077212 */ /* 0x000fe200078ec0ff */
[----:B------:R-:W-:Y:S01]  /*21a0*/  FFMA.FTZ R2, R24, c[0x0][0x23c], -R9 ;  /* 0x00008f0018027a23 */ /* 0x000fe20000010809 */
[----:B------:R-:W-:Y:S01]  /*21b0*/  FMNMX.FTZ R0, R56, R57, !PT ;  /* 0x0000003938007209 */ /* 0x000fe20007810000 */
[----:B------:R-:W-:Y:S01]  /*21c0*/  HSET2.LE.AND R3, R10, R139, PT ;  /* 0x0000008b0a037233 */ /* 0x000fe20003803000 */
[----:B------:R-:W-:Y:S01]  /*21d0*/  F2FP.PACK_AB R10, R236, R239 ;  /* 0x000000efec0a723e */ /* 0x000fe200000000ff */
[----:B------:R1:W-:Y:S01]  /*21e0*/  MUFU.EX2 R230, R2 ;  /* 0x0000000200e67308 */ /* 0x0003e20000000800 */
[----:B------:R-:W-:-:S02]  /*21f0*/  FMNMX.FTZ R0, R76, R0, !PT ;  /* 0x000000004c007209 */ /* 0x000fc40007810000 */
[----:B------:R-:W-:Y:S02]  /*2200*/  LOP3.LUT R4, R3, R4, RZ, 0xc0, !PT ;  /* 0x0000000403047212 */ /* 0x000fe400078ec0ff */
[----:B------:R-:W-:Y:S02]  /*2210*/  FMNMX.FTZ R0, R77, R0, !PT ;  /* 0x000000004d007209 */ /* 0x000fe40007810000 */
[----:B------:R-:W-:Y:S01]  /*2220*/  LOP3.LUT R5, R5, R10, RZ, 0xc0, !PT ;  /* 0x0000000a05057212 */ /* 0x000fe200078ec0ff */
[----:B------:R-:W-:Y:S01]  /*2230*/  FFMA.FTZ R10, R20, c[0x0][0x23c], -R9 ;  /* 0x00008f00140a7a23 */ /* 0x000fe20000010809 */
[----:B------:R-:W-:-:S03]  /*2240*/  FMNMX.FTZ R0, R124, R0, !PT ;  /* 0x000000007c007209 */ /* 0x000fc60007810000 */
[----:B------:R-:W-:Y:S01]  /*2250*/  MUFU.EX2 R229, R10 ;  /* 0x0000000a00e57308 */ /* 0x000fe20000000800 */
[----:B------:R-:W-:Y:S01]  /*2260*/  FMNMX.FTZ R0, R125, R0, !PT ;  /* 0x000000007d007209 */ /* 0x000fe20007810000 */
[C---:B--2---:R-:W-:Y:S01]  /*2270*/  HMMA.16816.F32 R140, R4.reuse, R40, RZ ;  /* 0x00000028048c723c */ /* 0x044fe200000018ff */
[--C-:B-1----:R-:W-:Y:S02]  /*2280*/  FFMA.FTZ R2, R25, c[0x0][0x23c], -R9.reuse ;  /* 0x00008f0019027a23 */ /* 0x102fe40000010809 */
[----:B------:R-:W-:Y:S01]  /*2290*/  FMNMX.FTZ R0, R160, R0, !PT ;  /* 0x00000000a0007209 */ /* 0x000fe20007810000 */
[----:B------:R-:W-:Y:S02]  /*22a0*/  FFMA.FTZ R9, R21, c[0x0][0x23c], -R9 ;  /* 0x00008f0015097a23 */ /* 0x000fe40000010809 */
[----:B------:R1:W-:Y:S01]  /*22b0*/  MUFU.EX2 R235, R2 ;  /* 0x0000000200eb7308 */ /* 0x0003e20000000800 */
[----:B------:R-:W-:Y:S01]  /*22c0*/  FMNMX.FTZ R0, R161, R0, !PT ;  /* 0x00000000a1007209 */ /* 0x000fe20007810000 */
[C---:B------:R-:W-:Y:S04]  /*22d0*/  HMMA.16816.F32 R36, R4.reuse, R44, RZ ;  /* 0x0000002c0424723c */ /* 0x040fe800000018ff */
[----:B------:R-:W2:Y:S02]  /*22e0*/  SHFL.BFLY PT, R11, R0, 0x2, 0x1f ;  /* 0x0c401f00000b7f89 */ /* 0x000ea400000e0000 */
[----:B------:R3:W4:Y:S02]  /*22f0*/  MUFU.EX2 R234, R9 ;  /* 0x0000000900ea7308 */ /* 0x0007240000000800 */
[----:B------:R-:W-:Y:S01]  /*2300*/  HMMA.16816.F32 R52, R4, R72, RZ ;  /* 0x000000480434723c */ /* 0x000fe200000018ff */
[----:B-1----:R-:W-:Y:S01]  /*2310*/  LOP3.LUT R2, R13, UR5, R16, 0x96, !PT ;  /* 0x000000050d027c12 */ /* 0x002fe2000f8e9610 */
[----:B------:R-:W-:-:S06]  /*2320*/  FFMA.FTZ R13, R26, c[0x0][0x23c], -R8 ;  /* 0x00008f001a0d7a23 */ /* 0x000fcc0000010808 */
[C---:B-----5:R-:W-:Y:S01]  /*2330*/  HMMA.16816.F32 R68, R4.reuse, R28, RZ ;  /* 0x0000001c0444723c */ /* 0x060fe200000018ff */
[----:B------:R-:W-:Y:S01]  /*2340*/  LDSM.16.MT88.4 R24, [R206+0xb800] ;  /* 0x00b80000ce18783b */ /* 0x000fe20000004200 */
[----:B------:R-:W-:Y:S01]  /*2350*/  IMAD.WIDE.U32 R2, R2, -0x2daee0ad, RZ ;  /* 0xd2511f5302027825 */ /* 0x000fe200078e00ff */
[----:B------:R-:W-:Y:S04]  /*2360*/  MUFU.EX2 R227, R13 ;  /* 0x0000000d00e37308 */ /* 0x000fe80000000800 */
[----:B------:R-:W-:Y:S01]  /*2370*/  LOP3.LUT R12, R2, 0xff, RZ, 0xc0, !PT ;  /* 0x000000ff020c7812 */ /* 0x000fe200078ec0ff */
[----:B------:R-:W-:Y:S01]  /*2380*/  HMMA.16816.F32 R84, R4, R60, RZ ;  /* 0x0000003c0454723c */ /* 0x000fe200000018ff */
[----:B---3--:R-:W-:Y:S02]  /*2390*/  SHF.R.U32.HI R9, RZ, 0x10, R2 ;  /* 0x00000010ff097819 */ /* 0x008fe40000011602 */
[----:B--2---:R-:W-:-:S02]  /*23a0*/  FMNMX.FTZ R16, R11, R0, !PT ;  /* 0x000000000b107209 */ /* 0x004fc40007810000 */
[----:B------:R-:W-:Y:S02]  /*23b0*/  LOP3.LUT R0, R3, UR14, R14, 0x96, !PT ;  /* 0x0000000e03007c12 */ /* 0x000fe4000f8e960e */
[----:B------:R-:W-:Y:S01]  /*23c0*/  LOP3.LUT R3, R2, 0xffff, RZ, 0xc0, !PT ;  /* 0x0000ffff02037812 */ /* 0x000fe200078ec0ff */
[C---:B------:R-:W-:Y:S01]  /*23d0*/  HMMA.16816.F32 R100, R4.reuse, R104, RZ ;  /* 0x000000680464723c */ /* 0x040fe200000018ff */
[----:B------:R-:W-:Y:S01]  /*23e0*/  SHF.R.U32.HI R11, RZ, 0x18, R2 ;  /* 0x00000018ff0b7819 */ /* 0x000fe20000011602 */
[--C-:B------:R-:W-:Y:S01]  /*23f0*/  FFMA.FTZ R2, R22, c[0x0][0x23c], -R8.reuse ;  /* 0x00008f0016027a23 */ /* 0x100fe20000010808 */
[----:B------:R-:W-:Y:S01]  /*2400*/  SHF.R.U32.HI R10, RZ, 0x8, R3 ;  /* 0x00000008ff0a7819 */ /* 0x000fe20000011603 */
[----:B------:R-:W-:Y:S01]  /*2410*/  FFMA.FTZ R3, R23, c[0x0][0x23c], -R8 ;  /* 0x00008f0017037a23 */ /* 0x000fe20000010808 */
[----:B------:R-:W-:Y:S01]  /*2420*/  LOP3.LUT R9, R9, 0xff, RZ, 0xc0, !PT ;  /* 0x000000ff09097812 */ /* 0x000fe200078ec0ff */
[----:B------:R1:W-:Y:S01]  /*2430*/  MUFU.EX2 R228, R2 ;  /* 0x0000000200e47308 */ /* 0x0003e20000000800 */
[----:B------:R-:W-:Y:S01]  /*2440*/  PRMT R14, R12, 0x5410, R10 ;  /* 0x000054100c0e7816 */ /* 0x000fe2000000000a */
[----:B------:R-:W-:Y:S01]  /*2450*/  HMMA.16816.F32 R112, R4, R116, RZ ;  /* 0x000000740470723c */ /* 0x000fe200000018ff */
[----:B------:R-:W-:-:S02]  /*2460*/  PRMT R12, R9, 0x5410, R11 ;  /* 0x00005410090c7816 */ /* 0x000fc4000000000b */
[----:B------:R-:W-:Y:S02]  /*2470*/  LOP3.LUT R11, R0, 0xff, RZ, 0xc0, !PT ;  /* 0x000000ff000b7812 */ /* 0x000fe400078ec0ff */
[----:B------:R-:W-:Y:S01]  /*2480*/  SHF.R.U32.HI R8, RZ, 0x10, R0 ;  /* 0x00000010ff087819 */ /* 0x000fe20000011600 */
[----:B------:R2:W3:Y:S02]  /*2490*/  MUFU.EX2 R233, R3 ;  /* 0x0000000300e97308 */ /* 0x0004e40000000800 */
[----:B------:R-:W-:Y:S01]  /*24a0*/  HMMA.16816.F32 R168, R4, R200, RZ ;  /* 0x000000c804a8723c */ /* 0x000fe200000018ff */
[----:B-1----:R-:W-:-:S07]  /*24b0*/  FMNMX.FTZ R2, R58, R59, !PT ;  /* 0x0000003b3a027209 */ /* 0x002fce0007810000 */
[----:B------:R-:W-:Y:S01]  /*24c0*/  HMMA.16816.F32 R152, R4, R42, RZ ;  /* 0x0000002a0498723c */ /* 0x000fe200000018ff */
[----:B------:R-:W-:-:S04]  /*24d0*/  FMNMX.FTZ R2, R78, R2, !PT ;  /* 0x000000024e027209 */ /* 0x000fc80007810000 */
[----:B------:R-:W-:Y:S02]  /*24e0*/  FMNMX.FTZ R10, R79, R2, !PT ;  /* 0x000000024f0a7209 */ /* 0x000fe40007810000 */
[----:B------:R-:W-:Y:S01]  /*24f0*/  LOP3.LUT R2, R0, 0xffff, RZ, 0xc0, !PT ;  /* 0x0000ffff00027812 */ /* 0x000fe200078ec0ff */
[C---:B------:R-:W-:Y:S01]  /*2500*/  HMMA.16816.F32 R48, R4.reuse, R46, RZ ;  /* 0x0000002e0430723c */ /* 0x040fe200000018ff */
[----:B--2---:R-:W-:Y:S02]  /*2510*/  SHF.R.U32.HI R3, RZ, 0x18, R0 ;  /* 0x00000018ff037819 */ /* 0x004fe40000011600 */
[----:B------:R-:W-:Y:S02]  /*2520*/  SHF.R.U32.HI R9, RZ, 0x8, R2 ;  /* 0x00000008ff097819 */ /* 0x000fe40000011602 */
[----:B------:R-:W-:Y:S02]  /*2530*/  FMNMX.FTZ R0, R126, R10, !PT ;  /* 0x0000000a7e007209 */ /* 0x000fe40007810000 */
[----:B------:R-:W-:Y:S01]  /*2540*/  PRMT R11, R11, 0x5410, R9 ;  /* 0x000054100b0b7816 */ /* 0x000fe20000000009 */
[----:B------:R-:W-:Y:S01]  /*2550*/  HMMA.16816.F32 R64, R4, R74, RZ ;  /* 0x0000004a0440723c */ /* 0x000fe200000018ff */
[----:B------:R-:W-:Y:S01]  /*2560*/  FMNMX.FTZ R9, R127, R0, !PT ;  /* 0x000000007f097209 */ /* 0x000fe20007810000 */
[----:B------:R-:W-:Y:S01]  /*2570*/  HSET2.LE.AND R0, R14, R139, PT ;  /* 0x0000008b0e007233 */ /* 0x000fe20003803000 */
[----:B------:R-:W-:-:S02]  /*2580*/  LOP3.LUT R2, R8, 0xff, RZ, 0xc0, !PT ;  /* 0x000000ff08027812 */ /* 0x000fc400078ec0ff */
[----:B------:R-:W-:Y:S02]  /*2590*/  FMNMX.FTZ R9, R162, R9, !PT ;  /* 0x00000009a2097209 */ /* 0x000fe40007810000 */
[----:B------:R-:W-:Y:S01]  /*25a0*/  PRMT R10, R2, 0x5410, R3 ;  /* 0x00005410020a7816 */ /* 0x000fe20000000003 */
[--C-:B------:R-:W-:Y:S01]  /*25b0*/  HSET2.LE.AND R3, R12, R139.reuse, PT ;  /* 0x0000008b0c037233 */ /* 0x100fe20003803000 */
[----:B----4-:R-:W-:Y:S01]  /*25c0*/  F2FP.PACK_AB R2, R234, R229 ;  /* 0x000000e5ea02723e */ /* 0x010fe200000000ff */
[C---:B------:R-:W-:Y:S01]  /*25d0*/  HMMA.16816.F32 R80, R4.reuse, R30, RZ ;  /* 0x0000001e0450723c */ /* 0x040fe200000018ff */
[----:B---3--:R-:W-:Y:S02]  /*25e0*/  F2FP.PACK_AB R8, R233, R228 ;  /* 0x000000e4e908723e */ /* 0x008fe400000000ff */
        /* <DEDUP_REMOVED lines=75> */
[----:B------:R-:W-:Y:S02]  /*2aa0*/  LOP3.LUT R5, R5, UR15, R10, 0x96, !PT ;  /* 0x0000000f05057c12 */ /* 0x000fe4000f8e960a */
[----:B------:R-:W-:Y:S01]  /*2ab0*/  SHF.R.U32.HI R6, RZ, 0x8, R6 ;  /* 0x00000008ff067819 */ /* 0x000fe20000011606 */
[----:B------:R1:W-:Y:S01]  /*2ac0*/  MUFU.EX2 R133, R7 ;  /* 0x0000000700857308 */ /* 0x0003e20000000800 */
[--C-:B------:R-:W-:Y:S01]  /*2ad0*/  SHF.R.U32.HI R9, RZ, 0x10, R4.reuse ;  /* 0x00000010ff097819 */ /* 0x100fe20000011604 */
[----:B------:R-:W-:Y:S01]  /*2ae0*/  HMMA.16816.F32 R120, R128, R174, R120 ;  /* 0x000000ae8078723c */ /* 0x000fe20000001878 */
[----:B------:R-:W-:-:S02]  /*2af0*/  SHF.R.U32.HI R15, RZ, 0x18, R4 ;  /* 0x00000018ff0f7819 */ /* 0x000fc40000011604 */
[----:B------:R-:W-:Y:S02]  /*2b00*/  LOP3.LUT R4, R5, 0xffff, RZ, 0xc0, !PT ;  /* 0x0000ffff05047812 */ /* 0x000fe400078ec0ff */
[----:B------:R-:W-:Y:S02]  /*2b10*/  PRMT R10, R8, 0x5410, R6 ;  /* 0x00005410080a7816 */ /* 0x000fe40000000006 */
        /* <DEDUP_REMOVED lines=17> */
[----:B------:R-:W-:Y:S02]  /*2c30*/  LOP3.LUT R6, R6, R4, RZ, 0xc0, !PT ;  /* 0x0000000406067212 */ /* 0x000fe400078ec0ff */
[----:B---3--:R-:W-:Y:S01]  /*2c40*/  F2FP.PACK_AB R4, R132, R133 ;  /* 0x000000858404723e */ /* 0x008fe200000000ff */
[----:B------:R-:W-:Y:S01]  /*2c50*/  HSET2.LE.AND R5, R10, R139, PT ;  /* 0x0000008b0a057233 */ /* 0x000fe20003803000 */
[----:B------:R-:W-:-:S02]  /*2c60*/  F2FP.PACK_AB R10, R137, R138 ;  /* 0x0000008a890a723e */ /* 0x000fc400000000ff */
[----:B------:R-:W-:Y:S02]  /*2c70*/  LOP3.LUT R7, R7, R4, RZ, 0xc0, !PT ;  /* 0x0000000407077212 */ /* 0x000fe400078ec0ff */
[----:B------:R-:W-:Y:S01]  /*2c80*/  LOP3.LUT R4, R5, R8, RZ, 0xc0, !PT ;  /* 0x0000000805047212 */ /* 0x000fe200078ec0ff */
[--C-:B------:R-:W-:Y:S01]  /*2c90*/  FFMA.FTZ R8, R124, c[0x0][0x23c], -R3.reuse ;  /* 0x00008f007c087a23 */ /* 0x100fe20000010803 */
[----:B------:R-:W-:Y:S01]  /*2ca0*/  LOP3.LUT R5, R9, R10, RZ, 0xc0, !PT ;  /* 0x0000000a09057212 */ /* 0x000fe200078ec0ff */
[----:B------:R-:W-:Y:S02]  /*2cb0*/  FFMA.FTZ R10, R162, c[0x0][0x23c], -R0 ;  /* 0x00008f00a20a7a23 */ /* 0x000fe40000010800 */
[----:B------:R1:W-:Y:S04]  /*2cc0*/  MUFU.EX2 R32, R8 ;  /* 0x0000000800207308 */ /* 0x0003e80000000800 */
[C---:B------:R-:W-:Y:S04]  /*2cd0*/  HMMA.16816.F32 R144, R4.reuse, R40, RZ ;  /* 0x000000280490723c */ /* 0x040fe800000018ff */
[----:B------:R2:W-:Y:S04]  /*2ce0*/  MUFU.EX2 R15, R10 ;  /* 0x0000000a000f7308 */ /* 0x0005e80000000800 */
[----:B------:R-:W-:Y:S01]  /*2cf0*/  HMMA.16816.F32 R148, R4, R42, RZ ;  /* 0x0000002a0494723c */ /* 0x000fe200000018ff */
[----:B-1----:R-:W-:-:S04]  /*2d00*/  FFMA.FTZ R8, R125, c[0x0][0x23c], -R3 ;  /* 0x00008f007d087a23 */ /* 0x002fc80000010803 */
[----:B------:R1:W-:Y:S03]  /*2d10*/  MUFU.EX2 R23, R8 ;  /* 0x0000000800177308 */ /* 0x0003e60000000800 */
[----:B------:R-:W-:Y:S01]  /*2d20*/  HMMA.16816.F32 R40, R4, R44, RZ ;  /* 0x0000002c0428723c */ /* 0x000fe200000018ff */
[----:B--2---:R-:W-:-:S04]  /*2d30*/  FFMA.FTZ R10, R163, c[0x0][0x23c], -R0 ;  /* 0x00008f00a30a7a23 */ /* 0x004fc80000010800 */
[----:B------:R-:W-:Y:S03]  /*2d40*/  MUFU.EX2 R231, R10 ;  /* 0x0000000a00e77308 */ /* 0x000fe60000000800 */
[----:B------:R-:W-:Y:S01]  /*2d50*/  HMMA.16816.F32 R56, R4, R72, RZ ;  /* 0x000000480438723c */ /* 0x000fe200000018ff */
[----:B-1----:R-:W-:-:S07]  /*2d60*/  FFMA.FTZ R8, R160, c[0x0][0x23c], -R3 ;  /* 0x00008f00a0087a23 */ /* 0x002fce0000010803 */
[C---:B------:R-:W-:Y:S01]  /*2d70*/  HMMA.16816.F32 R16, R4.reuse, R74, RZ ;  /* 0x0000004a0410723c */ /* 0x040fe200000018ff */
[----:B------:R-:W-:Y:S01]  /*2d80*/  FFMA.FTZ R3, R161, c[0x0][0x23c], -R3 ;  /* 0x00008f00a1037a23 */ /* 0x000fe20000010803 */
[----:B------:R1:W-:Y:S06]  /*2d90*/  MUFU.EX2 R22, R8 ;  /* 0x0000000800167308 */ /* 0x0003ec0000000800 */
[C---:B------:R-:W-:Y:S02]  /*2da0*/  HMMA.16816.F32 R156, R4.reuse, R104, RZ ;  /* 0x00000068049c723c */ /* 0x040fe400000018ff */
[----:B------:R2:W3:Y:S06]  /*2db0*/  MUFU.EX2 R232, R3 ;  /* 0x0000000300e87308 */ /* 0x0004ec0000000800 */
[----:B------:R-:W-:Y:S01]  /*2dc0*/  HMMA.16816.F32 R160, R4, R116, RZ ;  /* 0x0000007404a0723c */ /* 0x000fe200000018ff */
[----:B-1----:R-:W-:-:S04]  /*2dd0*/  FFMA.FTZ R8, R127, c[0x0][0x23c], -R0 ;  /* 0x00008f007f087a23 */ /* 0x002fc80000010800 */
[----:B------:R-:W-:Y:S03]  /*2de0*/  MUFU.EX2 R20, R8 ;  /* 0x0000000800147308 */ /* 0x000fe60000000800 */
[----:B------:R-:W-:Y:S01]  /*2df0*/  HMMA.16816.F32 R44, R4, R46, RZ ;  /* 0x0000002e042c723c */ /* 0x000fe200000018ff */
[----:B--2---:R-:W-:-:S04]  /*2e00*/  FFMA.FTZ R3, R126, c[0x0][0x23c], -R0 ;  /* 0x00008f007e037a23 */ /* 0x004fc80000010800 */
[----:B------:R1:W2:Y:S03]  /*2e10*/  MUFU.EX2 R21, R3 ;  /* 0x0000000300157308 */ /* 0x0002a60000000800 */
[C---:B------:R-:W-:Y:S08]  /*2e20*/  HMMA.16816.F32 R72, R4.reuse, R28, RZ ;  /* 0x0000001c0448723c */ /* 0x040ff000000018ff */
[----:B------:R-:W-:Y:S01]  /*2e30*/  HMMA.16816.F32 R76, R4, R30, RZ ;  /* 0x0000001e044c723c */ /* 0x000fe200000018ff */
[----:B-1----:R-:W-:-:S07]  /*2e40*/  LOP3.LUT R3, R11, UR5, R14, 0x96, !PT ;  /* 0x000000050b037c12 */ /* 0x002fce000f8e960e */
[----:B------:R-:W-:Y:S01]  /*2e50*/  HMMA.16816.F32 R88, R4, R60, RZ ;  /* 0x0000003c0458723c */ /* 0x000fe200000018ff */
[----:B------:R-:W-:-:S07]  /*2e60*/  IMAD.WIDE.U32 R8, R3, -0x2daee0ad, RZ ;  /* 0xd2511f5303087825 */ /* 0x000fce00078e00ff */
[C---:B------:R-:W-:Y:S01]  /*2e70*/  HMMA.16816.F32 R92, R4.reuse, R62, RZ ;  /* 0x0000003e045c723c */ /* 0x040fe200000018ff */
[C---:B------:R-:W-:Y:S02]  /*2e80*/  LOP3.LUT R3, R8.reuse, 0xffff, RZ, 0xc0, !PT ;  /* 0x0000ffff08037812 */ /* 0x040fe400078ec0ff */
[----:B------:R-:W-:Y:S02]  /*2e90*/  LOP3.LUT R0, R9, UR14, R12, 0x96, !PT ;  /* 0x0000000e09007c12 */ /* 0x000fe4000f8e960c */
[----:B------:R-:W-:Y:S02]  /*2ea0*/  LOP3.LUT R14, R8, 0xff, RZ, 0xc0, !PT ;  /* 0x000000ff080e7812 */ /* 0x000fe400078ec0ff */
[--C-:B------:R-:W-:Y:S01]  /*2eb0*/  SHF.R.U32.HI R9, RZ, 0x10, R8.reuse ;  /* 0x00000010ff097819 */ /* 0x100fe20000011608 */
[----:B------:R-:W-:Y:S01]  /*2ec0*/  HMMA.16816.F32 R104, R4, R106, RZ ;  /* 0x0000006a0468723c */ /* 0x000fe200000018ff */
[----:B------:R-:W-:Y:S02]  /*2ed0*/  SHF.R.U32.HI R13, RZ, 0x18, R8 ;  /* 0x00000018ff0d7819 */ /* 0x000fe40000011608 */
[----:B------:R-:W-:-:S02]  /*2ee0*/  SHF.R.U32.HI R10, RZ, 0x8, R3 ;  /* 0x00000008ff0a7819 */ /* 0x000fc40000011603 */
[C---:B------:R-:W-:Y:S02]  /*2ef0*/  LOP3.LUT R3, R0.reuse, 0xffff, RZ, 0xc0, !PT ;  /* 0x0000ffff00037812 */ /* 0x040fe400078ec0ff */
[--C-:B------:R-:W-:Y:S01]  /*2f00*/  SHF.R.U32.HI R8, RZ, 0x10, R0.reuse ;  /* 0x00000010ff087819 */ /* 0x100fe20000011600 */
[C---:B------:R-:W-:Y:S01]  /*2f10*/  HMMA.16816.F32 R164, R4.reuse, R200, RZ ;  /* 0x000000c804a4723c */ /* 0x040fe200000018ff */
[----:B------:R-:W-:Y:S02]  /*2f20*/  LOP3.LUT R12, R0, 0xff, RZ, 0xc0, !PT ;  /* 0x000000ff000c7812 */ /* 0x000fe400078ec0ff */
[----:B------:R-:W-:Y:S02]  /*2f30*/  SHF.R.U32.HI R11, RZ, 0x18, R0 ;  /* 0x00000018ff0b7819 */ /* 0x000fe40000011600 */
[----:B------:R-:W-:Y:S02]  /*2f40*/  LOP3.LUT R9, R9, 0xff, RZ, 0xc0, !PT ;  /* 0x000000ff09097812 */ /* 0x000fe400078ec0ff */
[----:B------:R-:W-:Y:S01]  /*2f50*/  SHF.R.U32.HI R3, RZ, 0x8, R3 ;  /* 0x00000008ff037819 */ /* 0x000fe20000011603 */
[----:B------:R-:W-:Y:S01]  /*2f60*/  HMMA.16816.F32 R116, R4, R118, RZ ;  /* 0x000000760474723c */ /* 0x000fe200000018ff */
[----:B------:R-:W-:-:S02]  /*2f70*/  LOP3.LUT R0, R8, 0xff, RZ, 0xc0, !PT ;  /* 0x000000ff08007812 */ /* 0x000fc400078ec0ff */
[----:B------:R-:W-:Y:S02]  /*2f80*/  PRMT R8, R14, 0x5410, R10 ;  /* 0x000054100e087816 */ /* 0x000fe4000000000a */
[----:B------:R-:W-:Y:S02]  /*2f90*/  PRMT R9, R9, 0x5410, R13 ;  /* 0x0000541009097816 */ /* 0x000fe4000000000d */
[----:B------:R-:W-:Y:S02]  /*2fa0*/  PRMT R10, R12, 0x5410, R3 ;  /* 0x000054100c0a7816 */ /* 0x000fe40000000003 */
[----:B------:R-:W-:Y:S01]  /*2fb0*/  PRMT R11, R0, 0x5410, R11 ;  /* 0x00005410000b7816 */ /* 0x000fe2000000000b */
[--C-:B------:R-:W-:Y:S01]  /*2fc0*/  HSET2.LE.AND R0, R8, R139.reuse, PT ;  /* 0x0000008b08007233 */ /* 0x100fe20003803000 */
[----:B---3--:R-:W-:Y:S01]  /*2fd0*/  F2FP.PACK_AB R3, R232, R22 ;  /* 0x00000016e803723e */ /* 0x008fe200000000ff */
[--C-:B------:R-:W-:Y:S01]  /*2fe0*/  HSET2.LE.AND R8, R9, R139.reuse, PT ;  /* 0x0000008b09087233 */ /* 0x100fe20003803000 */
[----:B------:R-:W-:Y:S01]  /*2ff0*/  F2FP.PACK_AB R9, R231, R15 ;  /* 0x0000000fe709723e */ /* 0x000fe200000000ff */
[--C-:B------:R-:W-:Y:S01]  /*3000*/  HSET2.LE.AND R10, R10, R139.reuse, PT ;  /* 0x0000008b0a0a7233 */ /* 0x100fe20003803000 */
[----:B------:R-:W-:Y:S01]  /*3010*/  LOP3.LUT R126, R0, R3, RZ, 0xc0, !PT ;  /* 0x00000003007e7212 */ /* 0x000fe200078ec0ff */
[----:B------:R-:W-:Y:S01]  /*3020*/  HSET2.LE.AND R12, R11, R139, PT ;  /* 0x0000008b0b0c7233 */ /* 0x000fe20003803000 */
[----:B------:R-:W-:Y:S01]  /*3030*/  F2FP.PACK_AB R11, R23, R32 ;  /* 0x00000020170b723e */ /* 0x000fe200000000ff */
[----:B------:R-:W-:Y:S01]  /*3040*/  FADD.FTZ R3, R243, R242 ;  /* 0x000000f2f3037221 */ /* 0x000fe20000010000 */
[----:B--2---:R-:W-:-:S02]  /*3050*/  F2FP.PACK_AB R0, R20, R21 ;  /* 0x000000151400723e */ /* 0x004fc400000000ff */
[----:B------:R-:W-:Y:S01]  /*3060*/  LOP3.LUT R127, R8, R9, RZ, 0xc0, !PT ;  /* 0x00000009087f7212 */ /* 0x000fe200078ec0ff */
[----:B------:R-:W-:Y:S01]  /*3070*/  FADD.FTZ R3, R241, R3 ;  /* 0x00000003f1037221 */ /* 0x000fe20000010000 */
[----:B------:R-:W-:Y:S02]  /*3080*/  LOP3.LUT R124, R10, R11, RZ, 0xc0, !PT ;  /* 0x0000000b0a7c7212 */ /* 0x000fe400078ec0ff */
[----:B------:R-:W-:Y:S01]  /*3090*/  HMMA.16816.F32 R8, R4, R202, RZ ;  /* 0x000000ca0408723c */ /* 0x000fe200000018ff */
[----:B------:R-:W-:Y:S01]  /*30a0*/  LOP3.LUT R125, R12, R0, RZ, 0xc0, !PT ;  /* 0x000000000c7d7212 */ /* 0x000fe200078ec0ff */
        /* <DEDUP_REMOVED lines=44> */
[----:B------:R-:W-:-:S02]  /*3370*/  LEA.HI.SX32 R220, R220, 0xfffffffe, 0x1b ;  /* 0xfffffffedcdc7811 */ /* 0x000fc400078fdaff */
[----:B------:R-:W-:Y:S01]  /*3380*/  MOV R3, R135 ;  /* 0x0000008700037202 */ /* 0x000fe20000000f00 */
[----:B------:R-:W-:Y:S01]  /*3390*/  IMAD.WIDE.U32 R4, R33, -0x326172a9, RZ ;  /* 0xcd9e8d5721047825 */ /* 0x000fe200078e00ff */
[----:B------:R1:W-:Y:S01]  /*33a0*/  STL.64 [R1+0x8], R6 ;  /* 0x0000080601007387 */ /* 0x0003e20000100a00 */
[----:B------:R-:W-:Y:S02]  /*33b0*/  LOP3.LUT R240, R7, R34, RZ, 0x3c, !PT ;  /* 0x0000002207f07212 */ /* 0x000fe400078e3cff */
[----:B------:R-:W-:Y:S01]  /*33c0*/  MOV R0, R136 ;  /* 0x0000008800007202 */ /* 0x000fe20000000f00 */
[----:B------:R1:W-:Y:S01]  /*33d0*/  STL.64 [R1], R4 ;  /* 0x0000000401007387 */ /* 0x0003e20000100a00 */
[----:B------:R-:W-:Y:S01]  /*33e0*/  LOP3.LUT R238, R5, R34, RZ, 0x3c, !PT ;  /* 0x0000002205ee7212 */ /* 0x000fe200078e3cff */
[----:B------:R-:W-:Y:S01]  /*33f0*/  IMAD.WIDE.U32 R222, R225, -0x2daee0ad, RZ ;  /* 0xd2511f53e1de7825 */ /* 0x000fe200078e00ff */
[----:B------:R-:W-:Y:S02]  /*3400*/  MOV R138, R2 ;  /* 0x00000002008a7202 */ /* 0x000fe40000000f00 */
[----:B------:R-:W-:Y:S01]  /*3410*/  MOV R137, R134 ;  /* 0x0000008600897202 */ /* 0x000fe20000000f00 */
[----:B------:R-:W-:Y:S01]  /*3420*/  IMAD.WIDE.U32 R240, R240, -0x2daee0ad, RZ ;  /* 0xd2511f53f0f07825 */ /* 0x000fe200078e00ff */
[----:B------:R-:W-:-:S03]  /*3430*/  PRMT R251, R251, 0x7054, R251 ;  /* 0x00007054fbfb7816 */ /* 0x000fc600000000fb */
[----:B------:R-:W-:Y:S01]  /*3440*/  IMAD.WIDE.U32 R238, R238, -0x2daee0ad, RZ ;  /* 0xd2511f53eeee7825 */ /* 0x000fe200078e00ff */
[----:B------:R-:W-:Y:S05]  /*3450*/  BRA `(.L_x_1478) ;  /* 0x0000017000007947 */ /* 0x000fea0003800000 */
.L_x_1480:
        /* <DEDUP_REMOVED lines=23> */
.L_x_1478:
[----:B------:R-:W2:Y:S01]  /*35d0*/  LDL.64 R8, [R1+0x18] ;  /* 0x0000180001087983 */ /* 0x000ea20000100a00 */
[----:B------:R-:W-:Y:S01]  /*35e0*/  SHF.R.S32.HI R2, RZ, 0x1f, R220 ;  /* 0x0000001fff027819 */ /* 0x000fe200000114dc */
[----:B------:R-:W-:Y:S04]  /*35f0*/  DEPBAR.LE SB0, 0x0 ;  /* 0x000080000000791a */ /* 0x000fe80000000000 */
[----:B------:R-:W-:Y:S01]  /*3600*/  BAR.SYNC.DEFER_BLOCKING 0x0 ;  /* 0x0000000000007b1d */ /* 0x000fe20000010000 */
[----:B------:R-:W-:Y:S02]  /*3610*/  IMAD R2, R2, c[0x0][0x1a0], RZ ;  /* 0x0000680002027a24 */ /* 0x000fe400078e02ff */
[C---:B-1----:R-:W-:Y:S04]  /*3620*/  IMAD.WIDE.U32 R6, R220.reuse, c[0x0][0x1a0], RZ ;  /* 0x00006800dc067a25 */ /* 0x042fe800078e00ff */
[----:B------:R-:W-:Y:S04]  /*3630*/  IMAD R4, R220, c[0x0][0x1a4], R2 ;  /* 0x00006900dc047a24 */ /* 0x000fe800078e0202 */
[----:B------:R-:W-:Y:S01]  /*3640*/  IMAD.IADD R7, R7, 0x1, R4 ;  /* 0x0000000107077824 */ /* 0x000fe200078e0204 */
[----:B--2---:R-:W-:Y:S04]  /*3650*/  LEA R2, P0, R6, R8, 0x5 ;  /* 0x0000000806027211 */ /* 0x004fe800078028ff */
        /* <DEDUP_REMOVED lines=14> */
[----:B------:R-:W1:Y:S05]  /*3740*/  LDSM.16.M88.4 R16, [R214] ;  /* 0x00000000d610783b */ /* 0x000e6a0000000200 */
        /* <DEDUP_REMOVED lines=9> */
[----:B------:R-:W1:Y:S01]  /*37e0*/  LDSM.16.M88.4 R192, [R212] ;  /* 0x00000000d4c0783b */ /* 0x000e620000000200 */
        /* <DEDUP_REMOVED lines=88> */
.L_x_1479:
[----:B------:R-:W2:Y:S01]  /*3d70*/  LDL.64 R172, [R1+0x8] ;  /* 0x0000080001ac7983 */ /* 0x000ea20000100a00 */
[----:B------:R-:W-:Y:S04]  /*3d80*/  FMNMX.FTZ R2, R4, R0, !PT ;  /* 0x0000000004027209 */ /* 0x000fe80007810000 */
[----:B------:R-:W-:Y:S01]  /*3d90*/  FMNMX.FTZ R2, R5, R2, !PT ;  /* 0x0000000205027209 */ /* 0x000fe20007810000 */
[----:B------:R-:W3:Y:S03]  /*3da0*/  LDL.64 R176, [R1] ;  /* 0x0000000001b07983 */ /* 0x000ee60000100a00 */
        /* <DEDUP_REMOVED lines=21> */
[----:B------:R-:W-:Y:S03]  /*3f00*/  FMNMX.FTZ R2, R28, R2, !PT ;  /* 0x000000021c027209 */ /* 0x000fe60007810000 */
[----:B------:R-:W4:Y:S01]  /*3f10*/  SHFL.BFLY PT, R134, R132, 0x2, 0x1f ;  /* 0x0c401f0084867f89 */ /* 0x000f2200000e0000 */
[----:B------:R-:W-:Y:S07]  /*3f20*/  FMNMX.FTZ R2, R29, R2, !PT ;  /* 0x000000021d027209 */ /* 0x000fee0007810000 */
[----:B------:R-:W5:Y:S01]  /*3f30*/  SHFL.BFLY PT, R133, R2, 0x2, 0x1f ;  /* 0x0c401f0002857f89 */ /* 0x000f6200000e0000 */
[----:B-1----:R-:W-:Y:S07]  /*3f40*/  FMNMX.FTZ R136, R136, R135, !PT ;  /* 0x0000008788887209 */ /* 0x002fee0007810000 */
[----:B------:R-:W1:Y:S01]  /*3f50*/  SHFL.BFLY PT, R135, R136, 0x1, 0x1f ;  /* 0x0c201f0088877f89 */ /* 0x000e6200000e0000 */
[----:B----4-:R-:W-:Y:S07]  /*3f60*/  FMNMX.FTZ R132, R132, R134, !PT ;  /* 0x0000008684847209 */ /* 0x010fee0007810000 */
[----:B------:R-:W4:Y:S01]  /*3f70*/  SHFL.BFLY PT, R134, R132, 0x1, 0x1f ;  /* 0x0c201f0084867f89 */ /* 0x000f2200000e0000 */
[----:B-----5:R-:W-:Y:S07]  /*3f80*/  FMNMX.FTZ R2, R2, R133, !PT ;  /* 0x0000008502027209 */ /* 0x020fee0007810000 */
[----:B------:R-:W5:Y:S01]  /*3f90*/  SHFL.BFLY PT, R139, R2, 0x1, 0x1f ;  /* 0x0c201f00028b7f89 */ /* 0x000f6200000e0000 */
[----:B-1----:R-:W-:Y:S04]  /*3fa0*/  FMNMX.FTZ R136, R136, R135, !PT ;  /* 0x0000008788887209 */ /* 0x002fe80007810000 */
[C---:B------:R-:W-:Y:S01]  /*3fb0*/  FSETP.NEU.FTZ.AND P1, PT, R136.reuse, -INF , PT ;  /* 0xff8000008800780b */ /* 0x040fe20003f3d000 */
[----:B------:R-:W-:Y:S04]  /*3fc0*/  FADD.FTZ R0, -R136, R0 ;  /* 0x0000000088007221 */ /* 0x000fe80000010100 */
[----:B------:R-:W-:Y:S04]  /*3fd0*/  FMUL.FTZ R0, R0, c[0x0][0x23c] ;  /* 0x00008f0000007a20 */ /* 0x000fe80000410000 */
[----:B------:R1:W1:Y:S01]  /*3fe0*/  MUFU.EX2 R133, R0 ;  /* 0x0000000000857308 */ /* 0x0002620000000800 */
[----:B----4-:R-:W-:Y:S02]  /*3ff0*/  FMNMX.FTZ R135, R132, R134, !PT ;  /* 0x0000008684877209 */ /* 0x010fe40007810000 */
[----:B------:R-:W-:Y:S02]  /*4000*/  FMNMX.FTZ R132, R10, R138, !PT ;  /* 0x0000008a0a847209 */ /* 0x000fe40007810000 */
[----:B-----5:R-:W-:Y:S01]  /*4010*/  FMNMX.FTZ R134, R2, R139, !PT ;  /* 0x0000008b02867209 */ /* 0x020fe20007810000 */
[----:B------:R-:W-:Y:S01]  /*4020*/  FMUL.FTZ R139, R135, c[0x0][0x23c] ;  /* 0x00008f00878b7a20 */ /* 0x000fe20000410000 */
[----:B------:R-:W-:Y:S03]  /*4030*/  FMNMX.FTZ R2, R11, R132, !PT ;  /* 0x000000840b027209 */ /* 0x000fe60007810000 */
[----:B------:R-:W-:Y:S01]  /*4040*/  FMUL.FTZ R184, R134, c[0x0][0x23c] ;  /* 0x00008f0086b87a20 */ /* 0x000fe20000410000 */
[----:B------:R-:W-:Y:S04]  /*4050*/  FMNMX.FTZ R2, R14, R2, !PT ;  /* 0x000000020e027209 */ /* 0x000fe80007810000 */
[----:B------:R-:W-:Y:S04]  /*4060*/  FMNMX.FTZ R2, R15, R2, !PT ;  /* 0x000000020f027209 */ /* 0x000fe80007810000 */
[----:B------:R-:W-:Y:S01]  /*4070*/  FMNMX.FTZ R2, R26, R2, !PT ;  /* 0x000000021a027209 */ /* 0x000fe20007810000 */
[----:B-1----:R-:W-:Y:S02]  /*4080*/  FADD.FTZ R0, -R135, R3 ;  /* 0x0000000387007221 */ /* 0x002fe40000010100 */
[C---:B------:R-:W-:Y:S02]  /*4090*/  FMUL.FTZ R36, R133.reuse, R36 ;  /* 0x0000002485247220 */ /* 0x040fe40000410000 */
[----:B------:R-:W-:Y:S02]  /*40a0*/  FMUL.FTZ R0, R0, c[0x0][0x23c] ;  /* 0x00008f0000007a20 */ /* 0x000fe40000410000 */
[C---:B------:R-:W-:Y:S02]  /*40b0*/  FMUL.FTZ R37, R133.reuse, R37 ;  /* 0x0000002585257220 */ /* 0x040fe40000410000 */
[----:B------:R1:W4:Y:S01]  /*40c0*/  MUFU.EX2 R132, R0 ;  /* 0x0000000000847308 */ /* 0x0003220000000800 */
        /* <DEDUP_REMOVED lines=15> */
[C---:B----4-:R-:W-:Y:S01]  /*41c0*/  FMUL.FTZ R38, R132.reuse, R38 ;  /* 0x0000002684267220 */ /* 0x050fe20000410000 */
[----:B------:R-:W-:Y:S01]  /*41d0*/  FSEL R137, R137, RZ, P1 ;  /* 0x000000ff89897208 */ /* 0x000fe20000800000 */
[----:B------:R1:W4:Y:S01]  /*41e0*/  MUFU.EX2 R3, R0 ;  /* 0x0000000000037308 */ /* 0x0003220000000800 */
[----:B------:R-:W-:Y:S01]  /*41f0*/  FSETP.NEU.FTZ.AND P1, PT, R135, -INF , PT ;  /* 0xff8000008700780b */ /* 0x000fe20003f3d000 */
[----:B------:R-:W-:Y:S02]  /*4200*/  FMUL.FTZ R39, R132, R39 ;  /* 0x0000002784277220 */ /* 0x000fe40000410000 */
[--C-:B------:R-:W-:Y:S01]  /*4210*/  FFMA.FTZ R16, R16, c[0x0][0x23c], -R137.reuse ;  /* 0x00008f0010107a23 */ /* 0x100fe20000010889 */
[----:B------:R-:W-:Y:S01]  /*4220*/  FSEL R139, R139, RZ, P1 ;  /* 0x000000ff8b8b7208 */ /* 0x000fe20000800000 */
[--C-:B------:R-:W-:Y:S01]  /*4230*/  FFMA.FTZ R17, R17, c[0x0][0x23c], -R137.reuse ;  /* 0x00008f0011117a23 */ /* 0x100fe20000010889 */
[----:B------:R-:W-:Y:S01]  /*4240*/  FSETP.NEU.FTZ.AND P1, PT, R134, -INF , PT ;  /* 0xff8000008600780b */ /* 0x000fe20003f3d000 */
[----:B------:R-:W-:Y:S02]  /*4250*/  FFMA.FTZ R4, R4, c[0x0][0x23c], -R137 ;  /* 0x00008f0004047a23 */ /* 0x000fe40000010889 */
[----:B------:R5:W-:Y:S01]  /*4260*/  MUFU.EX2 R249, R16 ;  /* 0x0000001000f97308 */ /* 0x000be20000000800 */
[--C-:B------:R-:W-:Y:S01]  /*4270*/  FFMA.FTZ R18, R18, c[0x0][0x23c], -R139.reuse ;  /* 0x00008f0012127a23 */ /* 0x100fe2000001088b */
[----:B------:R-:W-:Y:S01]  /*4280*/  FSEL R184, R184, RZ, P1 ;  /* 0x000000ffb8b87208 */ /* 0x000fe20000800000 */
[--C-:B------:R-:W-:Y:S02]  /*4290*/  FFMA.FTZ R19, R19, c[0x0][0x23c], -R139.reuse ;  /* 0x00008f0013137a23 */ /* 0x100fe4000001088b */
[----:B------:R-:W-:Y:S02]  /*42a0*/  FFMA.FTZ R6, R6, c[0x0][0x23c], -R139 ;  /* 0x00008f0006067a23 */ /* 0x000fe4000001088b */
[--C-:B------:R-:W-:Y:S02]  /*42b0*/  FFMA.FTZ R8, R8, c[0x0][0x23c], -R184.reuse ;  /* 0x00008f0008087a23 */ /* 0x100fe400000108b8 */
[--C-:B------:R-:W-:Y:S01]  /*42c0*/  FFMA.FTZ R9, R9, c[0x0][0x23c], -R184.reuse ;  /* 0x00008f0009097a23 */ /* 0x100fe200000108b8 */
[----:B------:R5:W-:Y:S01]  /*42d0*/  MUFU.EX2 R250, R17 ;  /* 0x0000001100fa7308 */ /* 0x000be20000000800 */
[--C-:B------:R-:W-:Y:S02]  /*42e0*/  FFMA.FTZ R12, R12, c[0x0][0x23c], -R184.reuse ;  /* 0x00008f000c0c7a23 */ /* 0x100fe400000108b8 */
[----:B------:R-:W-:Y:S01]  /*42f0*/  FFMA.FTZ R13, R13, c[0x0][0x23c], -R184 ;  /* 0x00008f000d0d7a23 */ /* 0x000fe200000108b8 */
[----:B-1----:R-:W-:Y:S01]  /*4300*/  FMNMX.FTZ R0, R27, R2, !PT ;  /* 0x000000021b007209 */ /* 0x002fe20007810000 */
[C---:B----4-:R-:W-:Y:S02]  /*4310*/  FMUL.FTZ R40, R3.reuse, R40 ;  /* 0x0000002803287220 */ /* 0x050fe40000410000 */
[C---:B------:R-:W-:Y:S01]  /*4320*/  FMUL.FTZ R41, R3.reuse, R41 ;  /* 0x0000002903297220 */ /* 0x040fe20000410000 */
[----:B------:R-:W-:Y:S01]  /*4330*/  FMNMX.FTZ R0, R30, R0, !PT ;  /* 0x000000001e007209 */ /* 0x000fe20007810000 */
[C---:B------:R-:W-:Y:S01]  /*4340*/  FMUL.FTZ R44, R3.reuse, R44 ;  /* 0x0000002c032c7220 */ /* 0x040fe20000410000 */
[----:B------:R1:W-:Y:S01]  /*4350*/  MUFU.EX2 R246, R4 ;  /* 0x0000000400f67308 */ /* 0x0003e20000000800 */
[----:B------:R-:W-:Y:S01]  /*4360*/  FMUL.FTZ R45, R3, R45 ;  /* 0x0000002d032d7220 */ /* 0x000fe20000410000 */
[----:B------:R-:W-:Y:S01]  /*4370*/  FMNMX.FTZ R0, R31, R0, !PT ;  /* 0x000000001f007209 */ /* 0x000fe20007810000 */
[C---:B------:R-:W-:Y:S02]  /*4380*/  FMUL.FTZ R50, R132.reuse, R50 ;  /* 0x0000003284327220 */ /* 0x040fe40000410000 */
[--C-:B-----5:R-:W-:Y:S02]  /*4390*/  FFMA.FTZ R16, R5, c[0x0][0x23c], -R137.reuse ;  /* 0x00008f0005107a23 */ /* 0x120fe40000010889 */
[----:B------:R-:W4:Y:S01]  /*43a0*/  SHFL.BFLY PT, R2, R0, 0x2, 0x1f ;  /* 0x0c401f0000027f89 */ /* 0x000f2200000e0000 */
[C---:B------:R-:W-:Y:S02]  /*43b0*/  FMUL.FTZ R51, R132.reuse, R51 ;  /* 0x0000003384337220 */ /* 0x040fe40000410000 */
[----:B------:R5:W-:Y:S01]  /*43c0*/  MUFU.EX2 R245, R16 ;  /* 0x0000001000f57308 */ /* 0x000be20000000800 */
[C---:B------:R-:W-:Y:S02]  /*43d0*/  FMUL.FTZ R54, R132.reuse, R54 ;  /* 0x0000003684367220 */ /* 0x040fe40000410000 */
[C---:B------:R-:W-:Y:S01]  /*43e0*/  FMUL.FTZ R55, R132.reuse, R55 ;  /* 0x0000003784377220 */ /* 0x040fe20000410000 */
[----:B------:R-:W-:Y:S01]  /*43f0*/  LOP3.LUT R17, R239, UR12, R222, 0x96, !PT ;  /* 0x0000000cef117c12 */ /* 0x000fe2000f8e96de */
[C---:B------:R-:W-:Y:S02]  /*4400*/  FMUL.FTZ R56, R3.reuse, R56 ;  /* 0x0000003803387220 */ /* 0x040fe40000410000 */
[C---:B------:R-:W-:Y:S02]  /*4410*/  FMUL.FTZ R57, R3.reuse, R57 ;  /* 0x0000003903397220 */ /* 0x040fe40000410000 */
[C---:B------:R-:W-:Y:S01]  /*4420*/  FMUL.FTZ R60, R3.reuse, R60 ;  /* 0x0000003c033c7220 */ /* 0x040fe20000410000 */
[----:B------:R5:W-:Y:S01]  /*4430*/  MUFU.EX2 R247, R18 ;  /* 0x0000001200f77308 */ /* 0x000be20000000800 */
[----:B------:R-:W-:Y:S02]  /*4440*/  FMUL.FTZ R61, R3, R61 ;  /* 0x0000003d033d7220 */ /* 0x000fe40000410000 */
[C---:B------:R-:W-:Y:S01]  /*4450*/  FMUL.FTZ R66, R132.reuse, R66 ;  /* 0x0000004284427220 */ /* 0x040fe20000410000 */
[----:B-1----:R-:W-:Y:S01]  /*4460*/  LOP3.LUT R4, R223, UR23, R220, 0x96, !PT ;  /* 0x00000017df047c12 */ /* 0x002fe2000f8e96dc */
[C---:B------:R-:W-:Y:S02]  /*4470*/  FMUL.FTZ R67, R132.reuse, R67 ;  /* 0x0000004384437220 */ /* 0x040fe40000410000 */
[----:B------:R-:W-:Y:S02]  /*4480*/  FMUL.FTZ R70, R132, R70 ;  /* 0x0000004684467220 */ /* 0x000fe40000410000 */
[----:B------:R-:W-:Y:S01]  /*4490*/  IMAD.WIDE.U32 R4, R4, -0x326172a9, RZ ;  /* 0xcd9e8d5704047825 */ /* 0x000fe200078e00ff */
[----:B------:R1:W-:Y:S01]  /*44a0*/  MUFU.EX2 R248, R19 ;  /* 0x0000001300f87308 */ /* 0x0003e20000000800 */
[----:B----4-:R-:W-:Y:S02]  /*44b0*/  FMNMX.FTZ R0, R0, R2, !PT ;  /* 0x0000000200007209 */ /* 0x010fe40007810000 */
[C---:B------:R-:W-:Y:S02]  /*44c0*/  FMUL.FTZ R71, R132.reuse, R71 ;  /* 0x0000004784477220 */ /* 0x040fe40000410000 */
[----:B-----5:R-:W-:Y:S01]  /*44d0*/  IMAD.WIDE.U32 R16, R17, -0x326172a9, RZ ;  /* 0xcd9e8d5711107825 */ /* 0x020fe200078e00ff */
[----:B------:R-:W4:Y:S03]  /*44e0*/  SHFL.BFLY PT, R2, R0, 0x1, 0x1f ;  /* 0x0c201f0000027f89 */ /* 0x000f2600000e0000 */
[C---:B------:R-:W-:Y:S01]  /*44f0*/  FMUL.FTZ R72, R3.reuse, R72 ;  /* 0x0000004803487220 */ /* 0x040fe20000410000 */
[----:B------:R-:W-:Y:S01]  /*4500*/  MUFU.EX2 R244, R6 ;  /* 0x0000000600f47308 */ /* 0x000fe20000000800 */
[C---:B------:R-:W-:Y:S02]  /*4510*/  FMUL.FTZ R73, R3.reuse, R73 ;  /* 0x0000004903497220 */ /* 0x040fe40000410000 */
[----:B------:R-:W-:Y:S01]  /*4520*/  FMUL.FTZ R76, R3, R76 ;  /* 0x0000004c034c7220 */ /* 0x000fe20000410000 */
[----:B------:R-:W-:Y:S01]  /*4530*/  LOP3.LUT R18, R241, UR12, R222, 0x96, !PT ;  /* 0x0000000cf1127c12 */ /* 0x000fe2000f8e96de */
[C---:B------:R-:W-:Y:S02]  /*4540*/  FMUL.FTZ R77, R3.reuse, R77 ;  /* 0x0000004d034d7220 */ /* 0x040fe40000410000 */
[C---:B------:R-:W-:Y:S02]  /*4550*/  FMUL.FTZ R82, R132.reuse, R82 ;  /* 0x0000005284527220 */ /* 0x040fe40000410000 */
[C---:B------:R-:W-:Y:S01]  /*4560*/  FMUL.FTZ R83, R132.reuse, R83 ;  /* 0x0000005384537220 */ /* 0x040fe20000410000 */
[----:B------:R-:W-:Y:S01]  /*4570*/  MUFU.EX2 R242, R8 ;  /* 0x0000000800f27308 */ /* 0x000fe20000000800 */
[C---:B------:R-:W-:Y:S02]  /*4580*/  FMUL.FTZ R86, R132.reuse, R86 ;  /* 0x0000005684567220 */ /* 0x040fe40000410000 */
[----:B------:R-:W-:Y:S02]  /*4590*/  FMUL.FTZ R87, R132, R87 ;  /* 0x0000005784577220 */ /* 0x000fe40000410000 */
[----:B-1----:R-:W-:Y:S04]  /*45a0*/  IMAD.WIDE.U32 R18, R18, -0x326172a9, RZ ;  /* 0xcd9e8d5712127825 */ /* 0x002fe800078e00ff */
[----:B------:R-:W-:Y:S01]  /*45b0*/  FMUL.FTZ R88, R3, R88 ;  /* 0x0000005803587220 */ /* 0x000fe20000410000 */
[--C-:B------:R-:W-:Y:S01]  /*45c0*/  LOP3.LUT R174, R19, UR11, R4.reuse, 0x96, !PT ;  /* 0x0000000b13ae7c12 */ /* 0x100fe2000f8e9604 */
[----:B------:R-:W-:Y:S01]  /*45d0*/  MUFU.EX2 R237, R9 ;  /* 0x0000000900ed7308 */ /* 0x000fe20000000800 */
[----:B----4-:R-:W-:Y:S01]  /*45e0*/  FMNMX.FTZ R2, R0, R2, !PT ;  /* 0x0000000200027209 */ /* 0x010fe20007810000 */
[----:B------:R-:W-:Y:S02]  /*45f0*/  FMUL.FTZ R89, R3, R89 ;  /* 0x0000005903597220 */ /* 0x000fe40000410000 */
[----:B------:R-:W-:Y:S01]  /*4600*/  IMAD.WIDE.U32 R174, R174, -0x2daee0ad, RZ ;  /* 0xd2511f53aeae7825 */ /* 0x000fe200078e00ff */
[C---:B------:R-:W-:Y:S03]  /*4610*/  FSETP.NEU.FTZ.AND P1, PT, R2.reuse, -INF , PT ;  /* 0xff8000000200780b */ /* 0x040fe60003f3d000 */
[----:B------:R-:W-:Y:S02]  /*4620*/  FMUL.FTZ R185, R2, c[0x0][0x23c] ;  /* 0x00008f0002b97a20 */ /* 0x000fe40000410000 */
[----:B------:R-:W-:Y:S01]  /*4630*/  MUFU.EX2 R230, R12 ;  /* 0x0000000c00e67308 */ /* 0x000fe20000000800 */
[----:B------:R-:W-:Y:S02]  /*4640*/  FFMA.FTZ R21, R21, c[0x0][0x23c], -R137 ;  /* 0x00008f0015157a23 */ /* 0x000fe40000010889 */
[----:B------:R-:W-:Y:S01]  /*4650*/  FSEL R185, R185, RZ, P1 ;  /* 0x000000ffb9b97208 */ /* 0x000fe20000800000 */
[--C-:B------:R-:W-:Y:S02]  /*4660*/  FFMA.FTZ R22, R22, c[0x0][0x23c], -R139.reuse ;  /* 0x00008f0016167a23 */ /* 0x100fe4000001088b */
[----:B------:R-:W-:Y:S02]  /*4670*/  FFMA.FTZ R23, R23, c[0x0][0x23c], -R139 ;  /* 0x00008f0017177a23 */ /* 0x000fe4000001088b */
[--C-:B------:R-:W-:Y:S02]  /*4680*/  FFMA.FTZ R10, R10, c[0x0][0x23c], -R185.reuse ;  /* 0x00008f000a0a7a23 */ /* 0x100fe400000108b9 */
[--C-:B------:R-:W-:Y:S01]  /*4690*/  FFMA.FTZ R11, R11, c[0x0][0x23c], -R185.reuse ;  /* 0x00008f000b0b7a23 */ /* 0x100fe200000108b9 */
[----:B------:R-:W1:Y:S01]  /*46a0*/  MUFU.EX2 R229, R13 ;  /* 0x0000000d00e57308 */ /* 0x000e620000000800 */
[--C-:B------:R-:W-:Y:S02]  /*46b0*/  FFMA.FTZ R14, R14, c[0x0][0x23c], -R185.reuse ;  /* 0x00008f000e0e7a23 */ /* 0x100fe400000108b9 */
[----:B------:R-:W-:Y:S02]  /*46c0*/  FFMA.FTZ R15, R15, c[0x0][0x23c], -R185 ;  /* 0x00008f000f0f7a23 */ /* 0x000fe400000108b9 */
[C---:B------:R-:W-:Y:S02]  /*46d0*/  FMUL.FTZ R92, R3.reuse, R92 ;  /* 0x0000005c035c7220 */ /* 0x040fe40000410000 */
[----:B------:R-:W-:Y:S02]  /*46e0*/  FMUL.FTZ R93, R3, R93 ;  /* 0x0000005d035d7220 */ /* 0x000fe40000410000 */
[C---:B------:R-:W-:Y:S01]  /*46f0*/  FMUL.FTZ R96, R133.reuse, R96 ;  /* 0x0000006085607220 */ /* 0x040fe20000410000 */
[----:B------:R-:W-:Y:S01]  /*4700*/  MUFU.EX2 R236, R10 ;  /* 0x0000000a00ec7308 */ /* 0x000fe20000000800 */
[C---:B------:R-:W-:Y:S02]  /*4710*/  FMUL.FTZ R97, R133.reuse, R97 ;  /* 0x0000006185617220 */ /* 0x040fe40000410000 */
[C---:B------:R-:W-:Y:S02]  /*4720*/  FMUL.FTZ R98, R132.reuse, R98 ;  /* 0x0000006284627220 */ /* 0x040fe40000410000 */
[----:B------:R-:W-:Y:S02]  /*4730*/  FMUL.FTZ R99, R132, R99 ;  /* 0x0000006384637220 */ /* 0x000fe40000410000 */
[----:B------:R-:W-:Y:S01]  /*4740*/  FMUL.FTZ R100, R133, R100 ;  /* 0x0000006485647220 */ /* 0x000fe20000410000 */
[----:B--2---:R-:W-:Y:S01]  /*4750*/  LOP3.LUT R173, R17, UR11, R4, 0x96, !PT ;  /* 0x0000000b11ad7c12 */ /* 0x004fe2000f8e9604 */
[--C-:B------:R-:W-:Y:S01]  /*4760*/  FFMA.FTZ R17, R7, c[0x0][0x23c], -R139.reuse ;  /* 0x00008f0007117a23 */ /* 0x100fe2000001088b */
[----:B------:R-:W-:Y:S01]  /*4770*/  LOP3.LUT R172, R5, UR13, R172, 0x96, !PT ;  /* 0x0000000d05ac7c12 */ /* 0x000fe2000f8e96ac */
[----:B------:R-:W-:Y:S01]  /*4780*/  MUFU.EX2 R235, R11 ;  /* 0x0000000b00eb7308 */ /* 0x000fe20000000800 */
[----:B------:R-:W-:Y:S01]  /*4790*/  FMUL.FTZ R101, R133, R101 ;  /* 0x0000006585657220 */ /* 0x000fe20000410000 */
[----:B---3--:R-:W-:Y:S02]  /*47a0*/  LOP3.LUT R19, R5, UR13, R176, 0x96, !PT ;  /* 0x0000000d05137c12 */ /* 0x008fe4000f8e96b0 */
[----:B------:R-:W-:Y:S01]  /*47b0*/  IMAD.WIDE.U32 R4, R172, -0x2daee0ad, RZ ;  /* 0xd2511f53ac047825 */ /* 0x000fe200078e00ff */
[----:B------:R-:W2:Y:S01]  /*47c0*/  LDSM.16.MT88.4 R176, [R204+0xa000] ;  /* 0x00a00000ccb0783b */ /* 0x000ea20000004200 */
[----:B-1----:R-:W-:Y:S02]  /*47d0*/  F2FP.PACK_AB R182, R229, R230 ;  /* 0x000000e6e5b6723e */ /* 0x002fe400000000ff */
[----:B------:R-:W-:Y:S01]  /*47e0*/  IMAD.WIDE.U32 R6, R19, -0x2daee0ad, RZ ;  /* 0xd2511f5313067825 */ /* 0x000fe200078e00ff */
[----:B------:R-:W-:Y:S01]  /*47f0*/  LOP3.LUT R5, R5, UR10, R240, 0x96, !PT ;  /* 0x0000000a05057c12 */ /* 0x000fe2000f8e96f0 */
[----:B------:R1:W3:Y:S01]  /*4800*/  MUFU.EX2 R243, R17 ;  /* 0x0000001100f37308 */ /* 0x0002e20000000800 */
[----:B------:R-:W-:Y:S01]  /*4810*/  LOP3.LUT R19, R175, UR8, R4, 0x96, !PT ;  /* 0x00000008af137c12 */ /* 0x000fe2000f8e9604 */
[----:B------:R-:W-:Y:S01]  /*4820*/  IMAD.WIDE.U32 R172, R173, -0x2daee0ad, RZ ;  /* 0xd2511f53adac7825 */ /* 0x000fe200078e00ff */
[----:B------:R-:W-:Y:S03]  /*4830*/  LOP3.LUT R4, R7, UR10, R238, 0x96, !PT ;  /* 0x0000000a07047c12 */ /* 0x000fe6000f8e96ee */
[----:B------:R-:W-:Y:S04]  /*4840*/  IMAD.WIDE.U32 R192, R19, -0x326172a9, RZ ;  /* 0xcd9e8d5713c07825 */ /* 0x000fe800078e00ff */
[----:B------:R-:W-:Y:S01]  /*4850*/  MUFU.EX2 R228, R14 ;  /* 0x0000000e00e47308 */ /* 0x000fe20000000800 */
[----:B------:R-:W-:Y:S02]  /*4860*/  FMUL.FTZ R13, R3, R149 ;  /* 0x00000095030d7220 */ /* 0x000fe40000410000 */
[C---:B------:R-:W-:Y:S02]  /*4870*/  FMUL.FTZ R19, R132.reuse, R155 ;  /* 0x0000009b84137220 */ /* 0x040fe40000410000 */
[C---:B------:R-:W-:Y:S02]  /*4880*/  FMUL.FTZ R102, R132.reuse, R102 ;  /* 0x0000006684667220 */ /* 0x040fe40000410000 */
[----:B------:R-:W-:Y:S02]  /*4890*/  FMUL.FTZ R103, R132, R103 ;  /* 0x0000006784677220 */ /* 0x000fe40000410000 */
[--C-:B------:R-:W-:Y:S01]  /*48a0*/  FFMA.FTZ R34, R34, c[0x0][0x23c], -R139.reuse ;  /* 0x00008f0022227a23 */ /* 0x100fe2000001088b */
[----:B------:R-:W4:Y:S01]  /*48b0*/  MUFU.EX2 R227, R15 ;  /* 0x0000000f00e37308 */ /* 0x000f220000000800 */
[----:B------:R-:W-:Y:S02]  /*48c0*/  FFMA.FTZ R35, R35, c[0x0][0x23c], -R139 ;  /* 0x00008f0023237a23 */ /* 0x000fe4000001088b */
[----:B------:R-:W-:Y:S01]  /*48d0*/  FMUL.FTZ R104, R3, R104 ;  /* 0x0000006803687220 */ /* 0x000fe20000410000 */
[----:B-1----:R-:W-:Y:S01]  /*48e0*/  LOP3.LUT R17, R173, UR8, R6, 0x96, !PT ;  /* 0x00000008ad117c12 */ /* 0x002fe2000f8e9606 */
[----:B------:R-:W-:Y:S01]  /*48f0*/  IMAD.WIDE.U32 R6, R5, -0x326172a9, RZ ;  /* 0xcd9e8d5705067825 */ /* 0x000fe200078e00ff */
[----:B---3--:R-:W-:Y:S03]  /*4900*/  F2FP.PACK_AB R173, R243, R244 ;  /* 0x000000f4f3ad723e */ /* 0x008fe600000000ff */
[----:B------:R-:W-:Y:S01]  /*4910*/  IMAD.WIDE.U32 R190, R17, -0x326172a9, RZ ;  /* 0xcd9e8d5711be7825 */ /* 0x000fe200078e00ff */
[----:B------:R-:W-:Y:S01]  /*4920*/  LOP3.LUT R8, R193, UR7, R6, 0x96, !PT ;  /* 0x00000007c1087c12 */ /* 0x000fe2000f8e9606 */
[----:B------:R1:W-:Y:S01]  /*4930*/  MUFU.EX2 R225, R21 ;  /* 0x0000001500e17308 */ /* 0x0003e20000000800 */
[----:B------:R-:W-:Y:S01]  /*4940*/  LOP3.LUT R7, R7, UR9, R18, 0x96, !PT ;  /* 0x0000000907077c12 */ /* 0x000fe2000f8e9612 */
[----:B------:R-:W-:Y:S04]  /*4950*/  IMAD.WIDE.U32 R4, R4, -0x326172a9, RZ ;  /* 0xcd9e8d5704047825 */ /* 0x000fe800078e00ff */
[----:B------:R-:W-:Y:S01]  /*4960*/  IMAD.WIDE.U32 R194, R8, -0x2daee0ad, RZ ;  /* 0xd2511f5308c27825 */ /* 0x000fe200078e00ff */
[----:B------:R-:W-:Y:S02]  /*4970*/  LOP3.LUT R0, R191, UR7, R4, 0x96, !PT ;  /* 0x00000007bf007c12 */ /* 0x000fe4000f8e9604 */
[----:B------:R-:W-:Y:S01]  /*4980*/  LOP3.LUT R5, R5, UR9, R16, 0x96, !PT ;  /* 0x0000000905057c12 */ /* 0x000fe2000f8e9610 */
[----:B------:R-:W-:Y:S01]  /*4990*/  IMAD.WIDE.U32 R6, R7, -0x2daee0ad, RZ ;  /* 0xd2511f5307067825 */ /* 0x000fe200078e00ff */
[----:B------:R-:W-:Y:S01]  /*49a0*/  MUFU.EX2 R221, R22 ;  /* 0x0000001600dd7308 */ /* 0x000fe20000000800 */
[----:B----4-:R-:W-:Y:S02]  /*49b0*/  F2FP.PACK_AB R183, R227, R228 ;  /* 0x000000e4e3b7723e */ /* 0x010fe400000000ff */
        /* <DEDUP_REMOVED lines=8> */
[----:B------:R-:W-:Y:S04]  /*4a40*/  IMAD.WIDE.U32 R6, R6, -0x326172a9, RZ ;  /* 0xcd9e8d5706067825 */ /* 0x000fe800078e00ff */
[----:B------:R-:W-:Y:S01]  /*4a50*/  IMAD.WIDE.U32 R186, R172, -0x326172a9, RZ ;  /* 0xcd9e8d57acba7825 */ /* 0x000fe200078e00ff */
[----:B------:R-:W-:Y:S01]  /*4a60*/  LOP3.LUT R9, R6, 0xffff, RZ, 0xc0, !PT ;  /* 0x0000ffff06097812 */ /* 0x000fe200078ec0ff */
[----:B------:R-:W-:Y:S01]  /*4a70*/  MUFU.EX2 R201, R34 ;  /* 0x0000002200c97308 */ /* 0x000fe20000000800 */
[--C-:B------:R-:W-:Y:S01]  /*4a80*/  SHF.R.U32.HI R8, RZ, 0x10, R6.reuse ;  /* 0x00000010ff087819 */ /* 0x100fe20000011606 */
[----:B------:R-:W-:Y:S01]  /*4a90*/  IMAD.WIDE.U32 R4, R4, -0x326172a9, RZ ;  /* 0xcd9e8d5704047825 */ /* 0x000fe200078e00ff */
[----:B------:R-:W-:Y:S02]  /*4aa0*/  LOP3.LUT R17, R6, 0xff, RZ, 0xc0, !PT ;  /* 0x000000ff06117812 */ /* 0x000fe400078ec0ff */
[----:B------:R-:W-:Y:S01]  /*4ab0*/  SHF.R.U32.HI R16, RZ, 0x18, R6 ;  /* 0x00000018ff107819 */ /* 0x000fe20000011606 */
[----:B-1----:R-:W-:Y:S01]  /*4ac0*/  FMUL.FTZ R21, R3, R157 ;  /* 0x0000009d03157220 */ /* 0x002fe20000410000 */
[----:B------:R-:W-:Y:S01]  /*4ad0*/  LOP3.LUT R6, R7, UR15, R188, 0x96, !PT ;  /* 0x0000000f07067c12 */ /* 0x000fe2000f8e96bc */
[----:B------:R-:W-:Y:S01]  /*4ae0*/  FMUL.FTZ R105, R3, R105 ;  /* 0x0000006903697220 */ /* 0x000fe20000410000 */
[----:B------:R-:W-:Y:S01]  /*4af0*/  LOP3.LUT R0, R5, UR15, R186, 0x96, !PT ;  /* 0x0000000f05007c12 */ /* 0x000fe2000f8e96ba */
[----:B------:R-:W-:Y:S01]  /*4b00*/  MUFU.EX2 R200, R35 ;  /* 0x0000002300c87308 */ /* 0x000fe20000000800 */
[C---:B------:R-:W-:Y:S01]  /*4b10*/  LOP3.LUT R7, R4.reuse, 0xffff, RZ, 0xc0, !PT ;  /* 0x0000ffff04077812 */ /* 0x040fe200078ec0ff */
[C---:B------:R-:W-:Y:S01]  /*4b20*/  FMUL.FTZ R108, R133.reuse, R108 ;  /* 0x0000006c856c7220 */ /* 0x040fe20000410000 */
[--C-:B------:R-:W-:Y:S01]  /*4b30*/  SHF.R.U32.HI R12, RZ, 0x18, R4.reuse ;  /* 0x00000018ff0c7819 */ /* 0x100fe20000011604 */
[C---:B------:R-:W-:Y:S01]  /*4b40*/  FMUL.FTZ R109, R133.reuse, R109 ;  /* 0x0000006d856d7220 */ /* 0x040fe20000410000 */
[----:B------:R-:W-:Y:S01]  /*4b50*/  LOP3.LUT R11, R4, 0xff, RZ, 0xc0, !PT ;  /* 0x000000ff040b7812 */ /* 0x000fe200078ec0ff */
[C---:B------:R-:W-:Y:S01]  /*4b60*/  FMUL.FTZ R110, R132.reuse, R110 ;  /* 0x0000006e846e7220 */ /* 0x040fe20000410000 */
[----:B------:R-:W-:Y:S01]  /*4b70*/  SHF.R.U32.HI R10, RZ, 0x10, R4 ;  /* 0x00000010ff0a7819 */ /* 0x000fe20000011604 */
[----:B------:R-:W-:Y:S01]  /*4b80*/  FMUL.FTZ R111, R132, R111 ;  /* 0x0000006f846f7220 */ /* 0x000fe20000410000 */
[----:B------:R-:W-:Y:S01]  /*4b90*/  LOP3.LUT R4, R0, 0xffff, RZ, 0xc0, !PT ;  /* 0x0000ffff00047812 */ /* 0x000fe200078ec0ff */
[C---:B------:R-:W-:Y:S01]  /*4ba0*/  FMUL.FTZ R112, R133.reuse, R112 ;  /* 0x0000007085707220 */ /* 0x040fe20000410000 */
[----:B------:R-:W-:Y:S01]  /*4bb0*/  LOP3.LUT R8, R8, 0xff, RZ, 0xc0, !PT ;  /* 0x000000ff08087812 */ /* 0x000fe200078ec0ff */
[----:B------:R-:W-:Y:S01]  /*4bc0*/  FMUL.FTZ R113, R133, R113 ;  /* 0x0000007185717220 */ /* 0x000fe20000410000 */
[----:B------:R-:W-:Y:S01]  /*4bd0*/  SHF.R.U32.HI R5, RZ, 0x8, R7 ;  /* 0x00000008ff057819 */ /* 0x000fe20000011607 */
[----:B------:R-:W-:Y:S01]  /*4be0*/  FMUL.FTZ R114, R132, R114 ;  /* 0x0000007284727220 */ /* 0x000fe20000410000 */
[----:B------:R-:W-:Y:S01]  /*4bf0*/  PRMT R16, R8, 0x5410, R16 ;  /* 0x0000541008107816 */ /* 0x000fe20000000010 */
[----:B------:R-:W-:Y:S01]  /*4c00*/  FMUL.FTZ R115, R132, R115 ;  /* 0x0000007384737220 */ /* 0x000fe20000410000 */
[----:B------:R-:W-:Y:S01]  /*4c10*/  PRMT R18, R11, 0x5410, R5 ;  /* 0x000054100b127816 */ /* 0x000fe20000000005 */
[--C-:B------:R-:W-:Y:S01]  /*4c20*/  FFMA.FTZ R24, R24, c[0x0][0x23c], -R184.reuse ;  /* 0x00008f0018187a23 */ /* 0x100fe200000108b8 */
[----:B------:R-:W-:Y:S01]  /*4c30*/  LOP3.LUT R8, R0, 0xff, RZ, 0xc0, !PT ;  /* 0x000000ff00087812 */ /* 0x000fe200078ec0ff */
[--C-:B------:R-:W-:Y:S01]  /*4c40*/  HSET2.LE.AND R175, R16, R251.reuse, PT ;  /* 0x000000fb10af7233 */ /* 0x100fe20003803000 */
[----:B------:R-:W-:Y:S01]  /*4c50*/  SHF.R.U32.HI R9, RZ, 0x8, R9 ;  /* 0x00000008ff097819 */ /* 0x000fe20000011609 */
[----:B------:R-:W-:Y:S01]  /*4c60*/  FMUL.FTZ R16, R133, R152 ;  /* 0x0000009885107220 */ /* 0x000fe20000410000 */
[----:B------:R-:W-:Y:S01]  /*4c70*/  LOP3.LUT R5, R6, 0xffff, RZ, 0xc0, !PT ;  /* 0x0000ffff06057812 */ /* 0x000fe200078ec0ff */
[----:B------:R-:W-:Y:S01]  /*4c80*/  FFMA.FTZ R25, R25, c[0x0][0x23c], -R184 ;  /* 0x00008f0019197a23 */ /* 0x000fe200000108b8 */
[----:B------:R-:W-:Y:S01]  /*4c90*/  SHF.R.U32.HI R7, RZ, 0x10, R6 ;  /* 0x00000010ff077819 */ /* 0x000fe20000011606 */
[--C-:B------:R-:W-:Y:S01]  /*4ca0*/  FFMA.FTZ R26, R26, c[0x0][0x23c], -R185.reuse ;  /* 0x00008f001a1a7a23 */ /* 0x100fe200000108b9 */
[----:B------:R-:W-:Y:S01]  /*4cb0*/  SHF.R.U32.HI R4, RZ, 0x8, R4 ;  /* 0x00000008ff047819 */ /* 0x000fe20000011604 */
[----:B------:R-:W-:Y:S01]  /*4cc0*/  FFMA.FTZ R27, R27, c[0x0][0x23c], -R185 ;  /* 0x00008f001b1b7a23 */ /* 0x000fe200000108b9 */
[----:B------:R-:W-:Y:S01]  /*4cd0*/  PRMT R17, R17, 0x5410, R9 ;  /* 0x0000541011117816 */ /* 0x000fe20000000009 */
[----:B------:R1:W-:Y:S01]  /*4ce0*/  MUFU.EX2 R198, R25 ;  /* 0x0000001900c67308 */ /* 0x0003e20000000800 */
[----:B------:R-:W-:Y:S01]  /*4cf0*/  LOP3.LUT R11, R10, 0xff, RZ, 0xc0, !PT ;  /* 0x000000ff0a0b7812 */ /* 0x000fe200078ec0ff */
[C---:B------:R-:W-:Y:S01]  /*4d00*/  FMUL.FTZ R120, R133.reuse, R120 ;  /* 0x0000007885787220 */ /* 0x040fe20000410000 */
[----:B------:R-:W-:Y:S01]  /*4d10*/  LOP3.LUT R10, R6, 0xff, RZ, 0xc0, !PT ;  /* 0x000000ff060a7812 */ /* 0x000fe200078ec0ff */
[--C-:B------:R-:W-:Y:S01]  /*4d20*/  HSET2.LE.AND R174, R17, R251.reuse, PT ;  /* 0x000000fb11ae7233 */ /* 0x100fe20003803000 */
[----:B------:R-:W-:Y:S01]  /*4d30*/  PRMT R8, R8, 0x5410, R4 ;  /* 0x0000541008087816 */ /* 0x000fe20000000004 */
[C---:B------:R-:W-:Y:S01]  /*4d40*/  FMUL.FTZ R17, R133.reuse, R153 ;  /* 0x0000009985117220 */ /* 0x040fe20000410000 */
[----:B------:R-:W-:Y:S01]  /*4d50*/  SHF.R.U32.HI R4, RZ, 0x10, R0 ;  /* 0x00000010ff047819 */ /* 0x000fe20000011600 */
[----:B------:R-:W-:Y:S01]  /*4d60*/  FMUL.FTZ R121, R133, R121 ;  /* 0x0000007985797220 */ /* 0x000fe20000410000 */
[----:B------:R-:W-:Y:S01]  /*4d70*/  SHF.R.U32.HI R9, RZ, 0x18, R6 ;  /* 0x00000018ff097819 */ /* 0x000fe20000011606 */
[--C-:B------:R-:W-:Y:S01]  /*4d80*/  HSET2.LE.AND R180, R8, R251.reuse, PT ;  /* 0x000000fb08b47233 */ /* 0x100fe20003803000 */
[----:B------:R-:W-:Y:S01]  /*4d90*/  SHF.R.U32.HI R6, RZ, 0x8, R5 ;  /* 0x00000008ff067819 */ /* 0x000fe20000011605 */
[--C-:B------:R-:W-:Y:S01]  /*4da0*/  HSET2.LE.AND R8, R18, R251.reuse, PT ;  /* 0x000000fb12087233 */ /* 0x100fe20003803000 */
[----:B------:R-:W-:Y:S01]  /*4db0*/  LOP3.LUT R5, R7, 0xff, RZ, 0xc0, !PT ;  /* 0x000000ff07057812 */ /* 0x000fe200078ec0ff */
[----:B------:R-:W-:Y:S01]  /*4dc0*/  FMUL.FTZ R18, R132, R154 ;  /* 0x0000009a84127220 */ /* 0x000fe20000410000 */
[----:B------:R-:W-:Y:S01]  /*4dd0*/  SHF.R.U32.HI R7, RZ, 0x18, R0 ;  /* 0x00000018ff077819 */ /* 0x000fe20000011600 */
[----:B------:R-:W-:Y:S01]  /*4de0*/  FADD.FTZ R0, -R2, R138 ;  /* 0x0000008a02007221 */ /* 0x000fe20000010100 */
[----:B------:R-:W-:Y:S01]  /*4df0*/  PRMT R10, R10, 0x5410, R6 ;  /* 0x000054100a0a7816 */ /* 0x000fe20000000006 */
[----:B------:R3:W-:Y:S01]  /*4e00*/  MUFU.EX2 R197, R26 ;  /* 0x0000001a00c57308 */ /* 0x0007e20000000800 */
[----:B------:R-:W-:Y:S01]  /*4e10*/  LOP3.LUT R6, R4, 0xff, RZ, 0xc0, !PT ;  /* 0x000000ff04067812 */ /* 0x000fe200078ec0ff */
[----:B------:R-:W-:Y:S01]  /*4e20*/  FMUL.FTZ R0, R0, c[0x0][0x23c] ;  /* 0x00008f0000007a20 */ /* 0x000fe20000410000 */
[----:B------:R-:W-:Y:S01]  /*4e30*/  PRMT R9, R5, 0x5410, R9 ;  /* 0x0000541005097816 */ /* 0x000fe20000000009 */
[----:B------:R-:W-:Y:S01]  /*4e40*/  FMUL.FTZ R122, R132, R122 ;  /* 0x0000007a847a7220 */ /* 0x000fe20000410000 */
[----:B------:R-:W-:Y:S01]  /*4e50*/  PRMT R6, R6, 0x5410, R7 ;  /* 0x0000541006067816 */ /* 0x000fe20000000007 */
[----:B-1----:R-:W-:Y:S01]  /*4e60*/  FMUL.FTZ R25, R133, R169 ;  /* 0x000000a985197220 */ /* 0x002fe20000410000 */
[----:B------:R-:W-:Y:S01]  /*4e70*/  F2FP.PACK_AB R4, R250, R249 ;  /* 0x000000f9fa04723e */ /* 0x000fe200000000ff */
[----:B------:R-:W-:Y:S01]  /*4e80*/  FMUL.FTZ R123, R132, R123 ;  /* 0x0000007b847b7220 */ /* 0x000fe20000410000 */
[----:B------:R-:W-:Y:S01]  /*4e90*/  F2FP.PACK_AB R5, R248, R247 ;  /* 0x000000f7f805723e */ /* 0x000fe200000000ff */
[----:B------:R-:W1:Y:S01]  /*4ea0*/  MUFU.EX2 R0, R0 ;  /* 0x0000000000007308 */ /* 0x000e620000000800 */
[----:B------:R-:W-:Y:S01]  /*4eb0*/  LOP3.LUT R174, R174, R4, RZ, 0xc0, !PT ;  /* 0x00000004aeae7212 */ /* 0x000fe200078ec0ff */
[--C-:B------:R-:W-:Y:S01]  /*4ec0*/  HSET2.LE.AND R4, R10, R251.reuse, PT ;  /* 0x000000fb0a047233 */ /* 0x100fe20003803000 */
[----:B------:R-:W-:Y:S01]  /*4ed0*/  LOP3.LUT R175, R175, R5, RZ, 0xc0, !PT ;  /* 0x00000005afaf7212 */ /* 0x000fe200078ec0ff */
[--C-:B------:R-:W-:Y:S01]  /*4ee0*/  HSET2.LE.AND R5, R9, R251.reuse, PT ;  /* 0x000000fb09057233 */ /* 0x100fe20003803000 */
[----:B------:R-:W-:Y:S01]  /*4ef0*/  F2FP.PACK_AB R172, R245, R246 ;  /* 0x000000f6f5ac723e */ /* 0x000fe200000000ff */
[--C-:B------:R-:W-:Y:S01]  /*4f00*/  HSET2.LE.AND R181, R6, R251.reuse, PT ;  /* 0x000000fb06b57233 */ /* 0x100fe20003803000 */
[----:B------:R-:W-:Y:S01]  /*4f10*/  F2FP.PACK_AB R6, R237, R242 ;  /* 0x000000f2ed06723e */ /* 0x000fe200000000ff */
[----:B------:R-:W-:Y:S01]  /*4f20*/  FMUL.FTZ R128, R133, R128 ;  /* 0x0000008085807220 */ /* 0x000fe20000410000 */
[----:B------:R-:W-:Y:S01]  /*4f30*/  F2FP.PACK_AB R7, R235, R236 ;  /* 0x000000eceb07723e */ /* 0x000fe200000000ff */
[C---:B------:R-:W-:Y:S01]  /*4f40*/  FMUL.FTZ R129, R133.reuse, R129 ;  /* 0x0000008185817220 */ /* 0x040fe20000410000 */
[----:B------:R-:W-:Y:S01]  /*4f50*/  LOP3.LUT R172, R4, R172, RZ, 0xc0, !PT ;  /* 0x000000ac04ac7212 */ /* 0x000fe200078ec0ff */
[----:B------:R-:W-:Y:S01]  /*4f60*/  FMUL.FTZ R4, R133, R140 ;  /* 0x0000008c85047220 */ /* 0x000fe20000410000 */
[----:B------:R-:W-:Y:S01]  /*4f70*/  LOP3.LUT R173, R5, R173, RZ, 0xc0, !PT ;  /* 0x000000ad05ad7212 */ /* 0x000fe200078ec0ff */
[----:B------:R-:W-:Y:S01]  /*4f80*/  FMUL.FTZ R5, R133, R141 ;  /* 0x0000008d85057220 */ /* 0x000fe20000410000 */
[----:B------:R-:W-:Y:S01]  /*4f90*/  LOP3.LUT R180, R180, R6, RZ, 0xc0, !PT ;  /* 0x00000006b4b47212 */ /* 0x000fe200078ec0ff */
[C---:B------:R-:W-:Y:S01]  /*4fa0*/  FMUL.FTZ R6, R132.reuse, R142 ;  /* 0x0000008e84067220 */ /* 0x040fe20000410000 */
[----:B------:R-:W-:Y:S01]  /*4fb0*/  LOP3.LUT R181, R181, R7, RZ, 0xc0, !PT ;  /* 0x00000007b5b57212 */ /* 0x000fe200078ec0ff */
[C---:B------:R-:W-:Y:S01]  /*4fc0*/  FMUL.FTZ R7, R132.reuse, R143 ;  /* 0x0000008f84077220 */ /* 0x040fe20000410000 */
[----:B------:R-:W-:Y:S01]  /*4fd0*/  PRMT R11, R11, 0x5410, R12 ;  /* 0x000054100b0b7816 */ /* 0x000fe2000000000c */
[----:B------:R-:W4:Y:S01]  /*4fe0*/  LDSM.16.MT88.4 R140, [R206+0xa000] ;  /* 0x00a00000ce8c783b */ /* 0x000f220000004200 */
[----:B------:R-:W-:Y:S01]  /*4ff0*/  LOP3.LUT R138, R189, UR5, R192, 0x96, !PT ;  /* 0x00000005bd8a7c12 */ /* 0x000fe2000f8e96c0 */
[----:B---3--:R-:W-:Y:S01]  /*5000*/  FMUL.FTZ R26, R132, R170 ;  /* 0x000000aa841a7220 */ /* 0x008fe20000410000 */
[----:B------:R-:W-:Y:S01]  /*5010*/  LOP3.LUT R149, R187, UR5, R190, 0x96, !PT ;  /* 0x00000005bb957c12 */ /* 0x000fe2000f8e96be */
[--C-:B------:R-:W-:Y:S01]  /*5020*/  HSET2.LE.AND R9, R11, R251.reuse, PT ;  /* 0x000000fb0b097233 */ /* 0x100fe20003803000 */
[-C--:B--2---:R-:W-:Y:S01]  /*5030*/  HMMA.16816.F32 R4, R172, R176.reuse, R4 ;  /* 0x000000b0ac04723c */ /* 0x084fe20000001804 */
[----:B-1----:R-:W-:Y:S01]  /*5040*/  FMUL.FTZ R10, R0, R146 ;  /* 0x00000092000a7220 */ /* 0x002fe20000410000 */
[----:B------:R-:W-:Y:S01]  /*5050*/  LOP3.LUT R182, R8, R182, RZ, 0xc0, !PT ;  /* 0x000000b608b67212 */ /* 0x000fe200078ec0ff */
[----:B------:R-:W-:Y:S01]  /*5060*/  FMUL.FTZ R8, R3, R144 ;  /* 0x0000009003087220 */ /* 0x000fe20000410000 */
[----:B------:R-:W-:Y:S01]  /*5070*/  LOP3.LUT R183, R9, R183, RZ, 0xc0, !PT ;  /* 0x000000b709b77212 */ /* 0x000fe200078ec0ff */
[C---:B------:R-:W-:Y:S01]  /*5080*/  FMUL.FTZ R9, R3.reuse, R145 ;  /* 0x0000009103097220 */ /* 0x040fe20000410000 */
[----:B------:R-:W-:Y:S01]  /*5090*/  LDSM.16.MT88.4 R188, [R208+0xb800] ;  /* 0x00b80000d0bc783b */ /* 0x000fe20000004200 */
[C---:B------:R-:W-:Y:S01]  /*50a0*/  FMUL.FTZ R11, R0.reuse, R147 ;  /* 0x00000093000b7220 */ /* 0x040fe20000410000 */
[----:B------:R-:W-:Y:S01]  /*50b0*/  MUFU.EX2 R199, R24 ;  /* 0x0000001800c77308 */ /* 0x000fe20000000800 */
[C---:B------:R-:W-:Y:S03]  /*50c0*/  FMUL.FTZ R22, R0.reuse, R158 ;  /* 0x0000009e00167220 */ /* 0x040fe60000410000 */
[C---:B------:R-:W-:Y:S02]  /*50d0*/  FMUL.FTZ R23, R0.reuse, R159 ;  /* 0x0000009f00177220 */ /* 0x040fe40000410000 */
[C---:B------:R-:W-:Y:S01]  /*50e0*/  HMMA.16816.F32 R8, R180.reuse, R176, R8 ;  /* 0x000000b0b408723c */ /* 0x040fe20000001808 */
[----:B------:R-:W-:Y:S01]  /*50f0*/  FMUL.FTZ R12, R3, R148 ;  /* 0x00000094030c7220 */ /* 0x000fe20000410000 */
[----:B------:R-:W1:Y:S01]  /*5100*/  LDSM.16.MT88.4 R144, [R209+0xa000] ;  /* 0x00a00000d190783b */ /* 0x000e620000004200 */
[C---:B------:R-:W-:Y:S02]  /*5110*/  FMUL.FTZ R14, R0.reuse, R150 ;  /* 0x00000096000e7220 */ /* 0x040fe40000410000 */
[C---:B------:R-:W-:Y:S02]  /*5120*/  FMUL.FTZ R15, R0.reuse, R151 ;  /* 0x00000097000f7220 */ /* 0x040fe40000410000 */
[C---:B------:R-:W-:Y:S02]  /*5130*/  FMUL.FTZ R34, R0.reuse, R162 ;  /* 0x000000a200227220 */ /* 0x040fe40000410000 */
[C---:B------:R-:W-:Y:S03]  /*5140*/  FMUL.FTZ R35, R0.reuse, R163 ;  /* 0x000000a300237220 */ /* 0x040fe60000410000 */
[-C--:B------:R-:W-:Y:S01]  /*5150*/  HMMA.16816.F32 R12, R180, R178.reuse, R12 ;  /* 0x000000b2b40c723c */ /* 0x080fe2000000180c */
[C---:B------:R-:W-:Y:S02]  /*5160*/  FMUL.FTZ R42, R0.reuse, R42 ;  /* 0x0000002a002a7220 */ /* 0x040fe40000410000 */
[C---:B------:R-:W-:Y:S02]  /*5170*/  FMUL.FTZ R43, R0.reuse, R43 ;  /* 0x0000002b002b7220 */ /* 0x040fe40000410000 */
[C---:B------:R-:W-:Y:S02]  /*5180*/  FMUL.FTZ R46, R0.reuse, R46 ;  /* 0x0000002e002e7220 */ /* 0x040fe40000410000 */
[C---:B------:R-:W-:Y:S01]  /*5190*/  FMUL.FTZ R47, R0.reuse, R47 ;  /* 0x0000002f002f7220 */ /* 0x040fe20000410000 */
[C---:B------:R-:W-:Y:S01]  /*51a0*/  HMMA.16816.F32 R16, R172.reuse, R178, R16 ;  /* 0x000000b2ac10723c */ /* 0x040fe20000001810 */
[C---:B------:R-:W-:Y:S03]  /*51b0*/  FMUL.FTZ R58, R0.reuse, R58 ;  /* 0x0000003a003a7220 */ /* 0x040fe60000410000 */
[C---:B------:R-:W-:Y:S02]  /*51c0*/  FMUL.FTZ R59, R0.reuse, R59 ;  /* 0x0000003b003b7220 */ /* 0x040fe40000410000 */
[----:B------:R-:W-:Y:S01]  /*51d0*/  FMUL.FTZ R62, R0, R62 ;  /* 0x0000003e003e7220 */ /* 0x000fe20000410000 */
[----:B------:R-:W-:Y:S01]  /*51e0*/  F2FP.PACK_AB R179, R200, R201 ;  /* 0x000000c9c8b3723e */ /* 0x000fe200000000ff */
        /* <DEDUP_REMOVED lines=13> */
[----:B------:R-:W2:Y:S03]  /*52c0*/  LDSM.16.MT88.4 R140, [R208+0xa000] ;  /* 0x00a00000d08c783b */ /* 0x000ea60000004200 */
[C---:B------:R-:W-:Y:S02]  /*52d0*/  FMUL.FTZ R106, R0.reuse, R106 ;  /* 0x0000006a006a7220 */ /* 0x040fe40000410000 */
[----:B------:R-:W-:Y:S02]  /*52e0*/  FMUL.FTZ R107, R0, R107 ;  /* 0x0000006b006b7220 */ /* 0x000fe40000410000 */
[-C--:B-1----:R-:W-:Y:S01]  /*52f0*/  HMMA.16816.F32 R52, R172, R144.reuse, R52 ;  /* 0x00000090ac34723c */ /* 0x082fe20000001834 */
[--C-:B------:R-:W-:Y:S03]  /*5300*/  FFMA.FTZ R150, R28, c[0x0][0x23c], -R184.reuse ;  /* 0x00008f001c967a23 */ /* 0x100fe600000108b8 */
[----:B------:R-:W-:Y:S01]  /*5310*/  FFMA.FTZ R184, R29, c[0x0][0x23c], -R184 ;  /* 0x00008f001db87a23 */ /* 0x000fe200000108b8 */
[----:B------:R-:W-:Y:S01]  /*5320*/  MUFU.EX2 R195, R150 ;  /* 0x0000009600c37308 */ /* 0x000fe20000000800 */
[----:B------:R-:W-:Y:S02]  /*5330*/  FMUL.FTZ R29, R3, R165 ;  /* 0x000000a5031d7220 */ /* 0x000fe40000410000 */
[C---:B------:R-:W-:Y:S01]  /*5340*/  HMMA.16816.F32 R56, R180.reuse, R144, R56 ;  /* 0x00000090b438723c */ /* 0x040fe20000001838 */
[C---:B------:R-:W-:Y:S03]  /*5350*/  FMUL.FTZ R130, R132.reuse, R130 ;  /* 0x0000008284827220 */ /* 0x040fe60000410000 */
[----:B------:R-:W-:Y:S02]  /*5360*/  FMUL.FTZ R131, R132, R131 ;  /* 0x0000008384837220 */ /* 0x000fe40000410000 */
[--C-:B------:R-:W-:Y:S02]  /*5370*/  FFMA.FTZ R20, R20, c[0x0][0x23c], -R137.reuse ;  /* 0x00008f0014147a23 */ /* 0x100fe40000010889 */
[-C--:B------:R-:W-:Y:S01]  /*5380*/  HMMA.16816.F32 R60, R180, R146.reuse, R60 ;  /* 0x00000092b43c723c */ /* 0x080fe2000000183c */
[--C-:B------:R-:W-:Y:S01]  /*5390*/  FFMA.FTZ R32, R32, c[0x0][0x23c], -R137.reuse ;  /* 0x00008f0020207a23 */ /* 0x100fe20000010889 */
[----:B------:R1:W-:Y:S02]  /*53a0*/  MUFU.EX2 R226, R20 ;  /* 0x0000001400e27308 */ /* 0x0003e40000000800 */
[----:B------:R-:W-:Y:S02]  /*53b0*/  FFMA.FTZ R137, R33, c[0x0][0x23c], -R137 ;  /* 0x00008f0021897a23 */ /* 0x000fe40000010889 */
[C---:B------:R-:W-:Y:S02]  /*53c0*/  FMUL.FTZ R116, R3.reuse, R116 ;  /* 0x0000007403747220 */ /* 0x040fe40000410000 */
[C---:B------:R-:W-:Y:S01]  /*53d0*/  HMMA.16816.F32 R64, R172.reuse, R146, R64 ;  /* 0x00000092ac40723c */ /* 0x040fe20000001840 */
[----:B------:R-:W3:Y:S03]  /*53e0*/  LDSM.16.MT88.4 R144, [R204+0xb000] ;  /* 0x00b00000cc90783b */ /* 0x000ee60000004200 */
[----:B------:R4:W-:Y:S01]  /*53f0*/  MUFU.EX2 R203, R32 ;  /* 0x0000002000cb7308 */ /* 0x0009e20000000800 */
[C---:B------:R-:W-:Y:S02]  /*5400*/  FMUL.FTZ R117, R3.reuse, R117 ;  /* 0x0000007503757220 */ /* 0x040fe40000410000 */
[C---:B------:R-:W-:Y:S01]  /*5410*/  FMUL.FTZ R118, R0.reuse, R118 ;  /* 0x0000007600767220 */ /* 0x040fe20000410000 */
[-C--:B--2---:R-:W-:Y:S01]  /*5420*/  HMMA.16816.F32 R68, R172, R140.reuse, R68 ;  /* 0x0000008cac44723c */ /* 0x084fe20000001844 */
[C---:B------:R-:W-:Y:S03]  /*5430*/  FMUL.FTZ R119, R0.reuse, R119 ;  /* 0x0000007700777220 */ /* 0x040fe60000410000 */
[C---:B------:R-:W-:Y:S02]  /*5440*/  FMUL.FTZ R124, R3.reuse, R124 ;  /* 0x0000007c037c7220 */ /* 0x040fe40000410000 */
[----:B------:R2:W-:Y:S01]  /*5450*/  MUFU.EX2 R202, R137 ;  /* 0x0000008900ca7308 */ /* 0x0005e20000000800 */
[C---:B------:R-:W-:Y:S01]  /*5460*/  FMUL.FTZ R125, R3.reuse, R125 ;  /* 0x0000007d037d7220 */ /* 0x040fe20000410000 */
[C---:B------:R-:W-:Y:S01]  /*5470*/  HMMA.16816.F32 R72, R180.reuse, R140, R72 ;  /* 0x0000008cb448723c */ /* 0x040fe20000001848 */
[----:B-1----:R-:W-:Y:S03]  /*5480*/  FMUL.FTZ R20, R3, R156 ;  /* 0x0000009c03147220 */ /* 0x002fe60000410000 */
[C---:B------:R-:W-:Y:S02]  /*5490*/  FMUL.FTZ R126, R0.reuse, R126 ;  /* 0x0000007e007e7220 */ /* 0x040fe40000410000 */
[----:B------:R-:W-:Y:S02]  /*54a0*/  FMUL.FTZ R127, R0, R127 ;  /* 0x0000007f007f7220 */ /* 0x000fe40000410000 */
[-C--:B------:R-:W-:Y:S01]  /*54b0*/  HMMA.16816.F32 R76, R180, R142.reuse, R76 ;  /* 0x0000008eb44c723c */ /* 0x080fe2000000184c */
[----:B----4-:R-:W-:Y:S07]  /*54c0*/  IMAD.WIDE.U32 R32, R138, -0x2daee0ad, RZ ;  /* 0xd2511f538a207825 */ /* 0x010fee00078e00ff */
[C---:B------:R-:W-:Y:S01]  /*54d0*/  HMMA.16816.F32 R80, R172.reuse, R142, R80 ;  /* 0x0000008eac50723c */ /* 0x040fe20000001850 */
[----:B------:R-:W1:Y:S03]  /*54e0*/  LDSM.16.MT88.4 R140, [R206+0xb000] ;  /* 0x00b00000ce8c783b */ /* 0x000e660000004200 */
[----:B------:R-:W-:Y:S01]  /*54f0*/  LOP3.LUT R154, R32, 0xff, RZ, 0xc0, !PT ;  /* 0x000000ff209a7812 */ /* 0x000fe200078ec0ff */
[----:B------:R-:W-:Y:S01]  /*5500*/  IMAD.WIDE.U32 R138, R149, -0x2daee0ad, RZ ;  /* 0xd2511f53958a7825 */ /* 0x000fe200078e00ff */
[--C-:B------:R-:W-:Y:S02]  /*5510*/  SHF.R.U32.HI R155, RZ, 0x10, R32.reuse ;  /* 0x00000010ff9b7819 */ /* 0x100fe40000011620 */
[-C--:B---3--:R-:W-:Y:S01]  /*5520*/  HMMA.16816.F32 R84, R172, R144.reuse, R84 ;  /* 0x00000090ac54723c */ /* 0x088fe20000001854 */
[----:B------:R-:W-:Y:S03]  /*5530*/  SHF.R.U32.HI R156, RZ, 0x18, R32 ;  /* 0x00000018ff9c7819 */ /* 0x000fe60000011620 */
[----:B------:R-:W-:Y:S02]  /*5540*/  LOP3.LUT R153, R138, 0xff, RZ, 0xc0, !PT ;  /* 0x000000ff8a997812 */ /* 0x000fe400078ec0ff */
[----:B------:R-:W-:Y:S02]  /*5550*/  SHF.R.U32.HI R152, RZ, 0x18, R138 ;  /* 0x00000018ff987819 */ /* 0x000fe4000001168a */
[C---:B------:R-:W-:Y:S01]  /*5560*/  HMMA.16816.F32 R88, R180.reuse, R144, R88 ;  /* 0x00000090b458723c */ /* 0x040fe20000001858 */
[----:B------:R-:W-:Y:S02]  /*5570*/  LOP3.LUT R148, R33, UR14, R194, 0x96, !PT ;  /* 0x0000000e21947c12 */ /* 0x000fe4000f8e96c2 */
[----:B------:R-:W-:Y:S01]  /*5580*/  MUFU.EX2 R194, R184 ;  /* 0x000000b800c27308 */ /* 0x000fe20000000800 */
[----:B------:R-:W-:Y:S01]  /*5590*/  LOP3.LUT R151, R32, 0xffff, RZ, 0xc0, !PT ;  /* 0x0000ffff20977812 */ /* 0x000fe200078ec0ff */
[C---:B------:R-:W-:Y:S01]  /*55a0*/  FMUL.FTZ R32, R3.reuse, R160 ;  /* 0x000000a003207220 */ /* 0x040fe20000410000 */
[----:B------:R-:W-:Y:S01]  /*55b0*/  LOP3.LUT R28, R148, 0xffff, RZ, 0xc0, !PT ;  /* 0x0000ffff941c7812 */ /* 0x000fe200078ec0ff */
[----:B------:R-:W-:Y:S01]  /*55c0*/  FMUL.FTZ R33, R3, R161 ;  /* 0x000000a103217220 */ /* 0x000fe20000410000 */
[-C--:B------:R-:W-:Y:S01]  /*55d0*/  HMMA.16816.F32 R92, R180, R146.reuse, R92 ;  /* 0x00000092b45c723c */ /* 0x080fe2000000185c */
[----:B------:R-:W-:Y:S03]  /*55e0*/  LDSM.16.MT88.4 R160, [R209+0xa800] ;  /* 0x00a80000d1a0783b */ /* 0x000fe60000004200 */
[----:B------:R-:W-:Y:S01]  /*55f0*/  SHF.R.U32.HI R24, RZ, 0x8, R151 ;  /* 0x00000008ff187819 */ /* 0x000fe20000011697 */
[--C-:B------:R-:W-:Y:S01]  /*5600*/  FFMA.FTZ R151, R30, c[0x0][0x23c], -R185.reuse ;  /* 0x00008f001e977a23 */ /* 0x100fe200000108b9 */
[----:B--2---:R-:W-:Y:S01]  /*5610*/  LOP3.LUT R137, R139, UR14, R196, 0x96, !PT ;  /* 0x0000000e8b897c12 */ /* 0x004fe2000f8e96c4 */
[----:B------:R-:W-:Y:S01]  /*5620*/  FFMA.FTZ R185, R31, c[0x0][0x23c], -R185 ;  /* 0x00008f001fb97a23 */ /* 0x000fe200000108b9 */
[C---:B------:R-:W-:Y:S01]  /*5630*/  HMMA.16816.F32 R96, R172.reuse, R146, R96 ;  /* 0x00000092ac60723c */ /* 0x040fe20000001860 */
[----:B------:R-:W2:Y:S01]  /*5640*/  LDSM.16.MT88.4 R144, [R209+0xb000] ;  /* 0x00b00000d190783b */ /* 0x000ea20000004200 */
[----:B------:R3:W4:Y:S02]  /*5650*/  MUFU.EX2 R196, R27 ;  /* 0x0000001b00c47308 */ /* 0x0007240000000800 */
[----:B------:R-:W-:Y:S01]  /*5660*/  PRMT R178, R154, 0x5410, R24 ;  /* 0x000054109ab27816 */ /* 0x000fe20000000018 */
[C---:B------:R-:W-:Y:S01]  /*5670*/  FMUL.FTZ R24, R133.reuse, R168 ;  /* 0x000000a885187220 */ /* 0x040fe20000410000 */
[----:B------:R-:W-:Y:S01]  /*5680*/  LOP3.LUT R139, R138, 0xffff, RZ, 0xc0, !PT ;  /* 0x0000ffff8a8b7812 */ /* 0x000fe200078ec0ff */
[C---:B------:R-:W-:Y:S01]  /*5690*/  FMUL.FTZ R30, R0.reuse, R166 ;  /* 0x000000a6001e7220 */ /* 0x040fe20000410000 */
[----:B------:R-:W-:Y:S01]  /*56a0*/  SHF.R.U32.HI R149, RZ, 0x10, R138 ;  /* 0x00000010ff957819 */ /* 0x000fe2000001168a */
[-C--:B-1----:R-:W-:Y:S03]  /*56b0*/  HMMA.16816.F32 R100, R172, R140.reuse, R100 ;  /* 0x0000008cac64723c */ /* 0x082fe60000001864 */
[----:B------:R-:W-:Y:S01]  /*56c0*/  FMUL.FTZ R31, R0, R167 ;  /* 0x000000a7001f7220 */ /* 0x000fe20000410000 */
[----:B------:R1:W-:Y:S01]  /*56d0*/  MUFU.EX2 R192, R185 ;  /* 0x000000b900c07308 */ /* 0x0003e20000000800 */
[----:B------:R-:W-:Y:S01]  /*56e0*/  SHF.R.U32.HI R138, RZ, 0x10, R148 ;  /* 0x00000010ff8a7819 */ /* 0x000fe20000011694 */
[----:B------:R-:W-:Y:S01]  /*56f0*/  FFMA.FTZ R133, R133, R234, R246 ;  /* 0x000000ea85857223 */ /* 0x000fe200000100f6 */
[----:B------:R-:W-:Y:S01]  /*5700*/  LOP3.LUT R176, R148, 0xff, RZ, 0xc0, !PT ;  /* 0x000000ff94b07812 */ /* 0x000fe200078ec0ff */
[C---:B------:R-:W-:Y:S01]  /*5710*/  HMMA.16816.F32 R20, R180.reuse, R140, R20 ;  /* 0x0000008cb414723c */ /* 0x040fe20000001814 */
[----:B------:R-:W-:Y:S03]  /*5720*/  SHF.R.U32.HI R148, RZ, 0x18, R148 ;  /* 0x00000018ff947819 */ /* 0x000fe60000011694 */
[----:B------:R-:W-:Y:S01]  /*5730*/  LOP3.LUT R138, R138, 0xff, RZ, 0xc0, !PT ;  /* 0x000000ff8a8a7812 */ /* 0x000fe200078ec0ff */
[----:B------:R-:W-:Y:S01]  /*5740*/  FFMA.FTZ R0, R0, R231, R236 ;  /* 0x000000e700007223 */ /* 0x000fe200000100ec */
[----:B------:R-:W5:Y:S02]  /*5750*/  MUFU.EX2 R193, R151 ;  /* 0x0000009700c17308 */ /* 0x000f640000000800 */
[-C--:B------:R-:W-:Y:S01]  /*5760*/  HMMA.16816.F32 R104, R180, R142.reuse, R104 ;  /* 0x0000008eb468723c */ /* 0x080fe20000001868 */
[C---:B---3--:R-:W-:Y:S02]  /*5770*/  FMUL.FTZ R27, R132.reuse, R171 ;  /* 0x000000ab841b7220 */ /* 0x048fe40000410000 */
[----:B------:R-:W-:Y:S01]  /*5780*/  LDSM.16.MT88.4 R168, [R204+0xb800] ;  /* 0x00b80000cca8783b */ /* 0x000fe20000004200 */
[----:B------:R-:W-:Y:S01]  /*5790*/  FFMA.FTZ R132, R132, R233, R244 ;  /* 0x000000e984847223 */ /* 0x000fe200000100f4 */
[----:B------:R-:W-:Y:S01]  /*57a0*/  PRMT R148, R138, 0x5410, R148 ;  /* 0x000054108a947816 */ /* 0x000fe20000000094 */
[----:B------:R-:W-:Y:S01]  /*57b0*/  FADD.FTZ R0, R235, R0 ;  /* 0x00000000eb007221 */ /* 0x000fe20000010000 */
[----:B------:R-:W-:Y:S01]  /*57c0*/  LOP3.LUT R138, R137, 0xffff, RZ, 0xc0, !PT ;  /* 0x0000ffff898a7812 */ /* 0x000fe200078ec0ff */
[C---:B------:R-:W-:Y:S01]  /*57d0*/  HMMA.16816.F32 R108, R172.reuse, R142, R108 ;  /* 0x0000008eac6c723c */ /* 0x040fe2000000186c */
[----:B------:R-:W-:Y:S02]  /*57e0*/  FADD.FTZ R132, R243, R132 ;  /* 0x00000084f3847221 */ /* 0x000fe40000010000 */
[----:B------:R-:W3:Y:S01]  /*57f0*/  LDSM.16.MT88.4 R140, [R208+0xb000] ;  /* 0x00b00000d08c783b */ /* 0x000ee20000004200 */
[--C-:B------:R-:W-:Y:S01]  /*5800*/  HSET2.LE.AND R177, R148, R251.reuse, PT ;  /* 0x000000fb94b17233 */ /* 0x100fe20003803000 */
[----:B------:R-:W-:Y:S03]  /*5810*/  FADD.FTZ R0, R228, R0 ;  /* 0x00000000e4007221 */ /* 0x000fe60000010000 */
[-C--:B--2---:R-:W-:Y:S01]  /*5820*/  HMMA.16816.F32 R112, R172, R144.reuse, R112 ;  /* 0x00000090ac70723c */ /* 0x084fe20000001870 */
[----:B------:R-:W-:Y:S02]  /*5830*/  FADD.FTZ R0, R227, R0 ;  /* 0x00000000e3007221 */ /* 0x000fe40000010000 */
[----:B-1----:R-:W-:Y:S02]  /*5840*/  LDSM.16.MT88.4 R184, [R206+0xb800] ;  /* 0x00b80000ceb8783b */ /* 0x002fe40000004200 */
[----:B------:R-:W-:Y:S03]  /*5850*/  FADD.FTZ R0, R197, R0 ;  /* 0x00000000c5007221 */ /* 0x000fe60000010000 */
[C---:B------:R-:W-:Y:S01]  /*5860*/  HMMA.16816.F32 R32, R180.reuse, R144, R32 ;  /* 0x00000090b420723c */ /* 0x040fe20000001820 */
[----:B----4-:R-:W-:Y:S06]  /*5870*/  FADD.FTZ R0, R196, R0 ;  /* 0x00000000c4007221 */ /* 0x010fec0000010000 */
[----:B------:R-:W-:Y:S01]  /*5880*/  SHF.R.U32.HI R145, RZ, 0x8, R139 ;  /* 0x00000008ff917819 */ /* 0x000fe2000001168b */
[-C--:B------:R-:W-:Y:S01]  /*5890*/  HMMA.16816.F32 R116, R180, R146.reuse, R116 ;  /* 0x00000092b474723c */ /* 0x080fe20000001874 */
[----:B------:R-:W-:Y:S03]  /*58a0*/  LOP3.LUT R144, R149, 0xff, RZ, 0xc0, !PT ;  /* 0x000000ff95907812 */ /* 0x000fe600078ec0ff */
[----:B------:R-:W-:Y:S02]  /*58b0*/  PRMT R145, R153, 0x5410, R145 ;  /* 0x0000541099917816 */ /* 0x000fe40000000091 */
[----:B------:R-:W-:Y:S01]  /*58c0*/  SHF.R.U32.HI R139, RZ, 0x8, R28 ;  /* 0x00000008ff8b7819 */ /* 0x000fe2000001161c */
[C---:B------:R-:W-:Y:S01]  /*58d0*/  FMUL.FTZ R28, R3.reuse, R164 ;  /* 0x000000a4031c7220 */ /* 0x040fe20000410000 */
[C---:B------:R-:W-:Y:S01]  /*58e0*/  HMMA.16816.F32 R120, R172.reuse, R146, R120 ;  /* 0x00000092ac78723c */ /* 0x040fe20000001878 */
[----:B------:R-:W-:Y:S03]  /*58f0*/  LDSM.16.MT88.4 R164, [R208+0xa800] ;  /* 0x00a80000d0a4783b */ /* 0x000fe60000004200 */
[----:B------:R-:W-:Y:S01]  /*5900*/  PRMT R176, R176, 0x5410, R139 ;  /* 0x00005410b0b07816 */ /* 0x000fe2000000008b */
[----:B------:R-:W-:Y:S01]  /*5910*/  FFMA.FTZ R3, R3, R232, R242 ;  /* 0x000000e803037223 */ /* 0x000fe200000100f2 */
[--C-:B------:R-:W-:Y:S02]  /*5920*/  SHF.R.U32.HI R139, RZ, 0x10, R137.reuse ;  /* 0x00000010ff8b7819 */ /* 0x100fe40000011689 */
[----:B------:R-:W-:Y:S01]  /*5930*/  LOP3.LUT R146, R155, 0xff, RZ, 0xc0, !PT ;  /* 0x000000ff9b927812 */ /* 0x000fe200078ec0ff */
[--C-:B------:R-:W-:Y:S01]  /*5940*/  HSET2.LE.AND R176, R176, R251.reuse, PT ;  /* 0x000000fbb0b07233 */ /* 0x100fe20003803000 */
[-C--:B---3--:R-:W-:Y:S02]  /*5950*/  HMMA.16816.F32 R24, R172, R140.reuse, R24 ;  /* 0x0000008cac18723c */ /* 0x088fe40000001818 */
[----:B------:R-:W-:Y:S02]  /*5960*/  PRMT R147, R144, 0x5410, R152 ;  /* 0x0000541090937816 */ /* 0x000fe40000000098 */
[----:B------:R-:W1:Y:S01]  /*5970*/  LDSM.16.MT88.4 R152, [R204+0xa800] ;  /* 0x00a80000cc98783b */ /* 0x000e620000004200 */
[----:B------:R-:W-:Y:S02]  /*5980*/  PRMT R146, R146, 0x5410, R156 ;  /* 0x0000541092927816 */ /* 0x000fe4000000009c */
[----:B------:R-:W-:Y:S01]  /*5990*/  LOP3.LUT R144, R137, 0xff, RZ, 0xc0, !PT ;  /* 0x000000ff89907812 */ /* 0x000fe200078ec0ff */
[C---:B------:R-:W-:Y:S01]  /*59a0*/  HMMA.16816.F32 R28, R180.reuse, R140, R28 ;  /* 0x0000008cb41c723c */ /* 0x040fe2000000181c */
[----:B------:R-:W-:Y:S03]  /*59b0*/  LOP3.LUT R139, R139, 0xff, RZ, 0xc0, !PT ;  /* 0x000000ff8b8b7812 */ /* 0x000fe600078ec0ff */
[----:B------:R-:W2:Y:S03]  /*59c0*/  LDSM.16.MT88.4 R156, [R206+0xa800] ;  /* 0x00a80000ce9c783b */ /* 0x000ea60000004200 */
[----:B------:R-:W-:Y:S01]  /*59d0*/  SHF.R.U32.HI R140, RZ, 0x8, R138 ;  /* 0x00000008ff8c7819 */ /* 0x000fe2000001168a */
[-C--:B------:R-:W-:Y:S01]  /*59e0*/  HMMA.16816.F32 R124, R180, R142.reuse, R124 ;  /* 0x0000008eb47c723c */ /* 0x080fe2000000187c */
[----:B------:R-:W-:Y:S03]  /*59f0*/  SHF.R.U32.HI R141, RZ, 0x18, R137 ;  /* 0x00000018ff8d7819 */ /* 0x000fe60000011689 */
[----:B------:R-:W-:Y:S02]  /*5a00*/  F2FP.PACK_AB R137, R225, R226 ;  /* 0x000000e2e189723e */ /* 0x000fe400000000ff */
[----:B------:R-:W-:Y:S01]  /*5a10*/  F2FP.PACK_AB R138, R224, R221 ;  /* 0x000000dde08a723e */ /* 0x000fe200000000ff */
[--C-:B------:R-:W-:Y:S01]  /*5a20*/  HSET2.LE.AND R182, R145, R251.reuse, PT ;  /* 0x000000fb91b67233 */ /* 0x100fe20003803000 */
[----:B------:R-:W-:Y:S01]  /*5a30*/  HMMA.16816.F32 R128, R172, R142, R128 ;  /* 0x0000008eac80723c */ /* 0x000fe20000001880 */
[----:B------:R-:W-:Y:S01]  /*5a40*/  PRMT R140, R144, 0x5410, R140 ;  /* 0x00005410908c7816 */ /* 0x000fe2000000008c */
[----:B------:R-:W3:Y:S02]  /*5a50*/  LDSM.16.MT88.4 R172, [R209+0xb800] ;  /* 0x00b80000d1ac783b */ /* 0x000ee40000004200 */
[----:B------:R-:W-:Y:S01]  /*5a60*/  LOP3.LUT R176, R176, R137, RZ, 0xc0, !PT ;  /* 0x00000089b0b07212 */ /* 0x000fe200078ec0ff */
[--C-:B------:R-:W-:Y:S01]  /*5a70*/  HSET2.LE.AND R137, R178, R251.reuse, PT ;  /* 0x000000fbb2897233 */ /* 0x100fe20003803000 */
[----:B------:R-:W-:Y:S01]  /*5a80*/  LOP3.LUT R177, R177, R138, RZ, 0xc0, !PT ;  /* 0x0000008ab1b17212 */ /* 0x000fe200078ec0ff */
[--C-:B------:R-:W-:Y:S01]  /*5a90*/  HSET2.LE.AND R138, R146, R251.reuse, PT ;  /* 0x000000fb928a7233 */ /* 0x100fe20003803000 */
[----:B------:R-:W-:Y:S01]  /*5aa0*/  F2FP.PACK_AB R178, R202, R203 ;  /* 0x000000cbcab2723e */ /* 0x000fe200000000ff */
[--C-:B------:R-:W-:Y:S03]  /*5ab0*/  HSET2.LE.AND R180, R140, R251.reuse, PT ;  /* 0x000000fb8cb47233 */ /* 0x100fe60003803000 */
[----:B------:R-:W-:Y:S01]  /*5ac0*/  PRMT R141, R139, 0x5410, R141 ;  /* 0x000054108b8d7816 */ /* 0x000fe2000000008d */
[--C-:B------:R-:W-:Y:S01]  /*5ad0*/  HSET2.LE.AND R183, R147, R251.reuse, PT ;  /* 0x000000fb93b77233 */ /* 0x100fe20003803000 */
[----:B------:R-:W-:Y:S02]  /*5ae0*/  F2FP.PACK_AB R139, R198, R199 ;  /* 0x000000c7c68b723e */ /* 0x000fe400000000ff */
[----:B------:R-:W-:Y:S01]  /*5af0*/  LOP3.LUT R178, R137, R178, RZ, 0xc0, !PT ;  /* 0x000000b289b27212 */ /* 0x000fe200078ec0ff */
[----:B------:R-:W-:Y:S01]  /*5b00*/  HSET2.LE.AND R181, R141, R251, PT ;  /* 0x000000fb8db57233 */ /* 0x000fe20003803000 */
[----:B------:R-:W-:Y:S02]  /*5b10*/  LOP3.LUT R179, R138, R179, RZ, 0xc0, !PT ;  /* 0x000000b38ab37212 */ /* 0x000fe400078ec0ff */
[----:B------:R-:W-:Y:S02]  /*5b20*/  LOP3.LUT R180, R180, R139, RZ, 0xc0, !PT ;  /* 0x0000008bb4b47212 */ /* 0x000fe400078ec0ff */
[----:B------:R-:W-:Y:S02]  /*5b30*/  F2FP.PACK_AB R137, R196, R197 ;  /* 0x000000c5c489723e */ /* 0x000fe400000000ff */
[----:B------:R-:W-:Y:S01]  /*5b40*/  F2FP.PACK_AB R138, R194, R195 ;  /* 0x000000c3c28a723e */ /* 0x000fe200000000ff */
[-C--:B-1----:R-:W-:Y:S01]  /*5b50*/  HMMA.16816.F32 R140, R176, R152.reuse, R4 ;  /* 0x00000098b08c723c */ /* 0x082fe20000001804 */
[----:B-----5:R-:W-:Y:S02]  /*5b60*/  F2FP.PACK_AB R139, R192, R193 ;  /* 0x000000c1c08b723e */ /* 0x020fe400000000ff */
[----:B------:R-:W-:Y:S02]  /*5b70*/  LOP3.LUT R181, R181, R137, RZ, 0xc0, !PT ;  /* 0x00000089b5b57212 */ /* 0x000fe400078ec0ff */
[----:B------:R-:W-:Y:S02]  /*5b80*/  LOP3.LUT R182, R182, R138, RZ, 0xc0, !PT ;  /* 0x0000008ab6b67212 */ /* 0x000fe400078ec0ff */
[----:B------:R-:W-:Y:S01]  /*5b90*/  LOP3.LUT R183, R183, R139, RZ, 0xc0, !PT ;  /* 0x0000008bb7b77212 */ /* 0x000fe200078ec0ff */
[----:B------:R-:W-:Y:S01]  /*5ba0*/  FADD.FTZ R4, R245, R133 ;  /* 0x00000085f5047221 */ /* 0x000fe20000010000 */
[----:B------:R-:W-:Y:S03]  /*5bb0*/  MOV R138, R2 ;  /* 0x00000002008a7202 */ /* 0x000fe60000000f00 */
[----:B------:R-:W-:Y:S01]  /*5bc0*/  FADD.FTZ R5, R237, R3 ;  /* 0x00000003ed057221 */ /* 0x000fe20000010000 */
[----:B------:R-:W-:Y:S01]  /*5bd0*/  MOV R137, R134 ;  /* 0x0000008600897202 */ /* 0x000fe20000000f00 */
[C---:B------:R-:W-:Y:S01]  /*5be0*/  HMMA.16816.F32 R144, R180.reuse, R152, R8 ;  /* 0x00000098b490723c */ /* 0x040fe20000001808 */
[----:B------:R-:W-:Y:S02]  /*5bf0*/  FADD.FTZ R4, R249, R4 ;  /* 0x00000004f9047221 */ /* 0x000fe40000010000 */
        /* <DEDUP_REMOVED lines=18> */
[----:B------:R-:W-:Y:S01]  /*5d20*/  FADD.FTZ R3, R193, R0 ;  /* 0x00000000c1037221 */ /* 0x000fe20000010000 */
[----:B------:R-:W-:Y:S01]  /*5d30*/  IADD3 R0, R220, -0x1, RZ ;  /* 0xffffffffdc007810 */ /* 0x000fe20007ffe0ff */
[-C--:B------:R-:W-:Y:S01]  /*5d40*/  HMMA.16816.F32 R44, R180, R158.reuse, R44 ;  /* 0x0000009eb42c723c */ /* 0x080fe2000000182c */
[----:B------:R-:W-:Y:S03]  /*5d50*/  FADD.FTZ R234, R202, R5 ;  /* 0x00000005caea7221 */ /* 0x000fe60000010000 */
[----:B------:R-:W-:Y:S01]  /*5d60*/  FADD.FTZ R233, R200, R6 ;  /* 0x00000006c8e97221 */ /* 0x000fe20000010000 */
[----:B------:R-:W-:Y:S01]  /*5d70*/  MOV R220, R0 ;  /* 0x0000000000dc7202 */ /* 0x000fe20000000f00 */
[----:B------:R-:W-:Y:S01]  /*5d80*/  FADD.FTZ R232, R194, R4 ;  /* 0x00000004c2e87221 */ /* 0x000fe20000010000 */
[----:B------:R-:W-:Y:S01]  /*5d90*/  MOV R0, R136 ;  /* 0x0000008800007202 */ /* 0x000fe20000000f00 */
[C---:B------:R-:W-:Y:S01]  /*5da0*/  HMMA.16816.F32 R48, R176.reuse, R158, R48 ;  /* 0x0000009eb030723c */ /* 0x040fe20000001830 */
[----:B------:R-:W-:Y:S03]  /*5db0*/  FADD.FTZ R231, R192, R3 ;  /* 0x00000003c0e77221 */ /* 0x000fe60000010000 */
[----:B------:R-:W-:Y:S04]  /*5dc0*/  MOV R3, R135 ;  /* 0x0000008700037202 */ /* 0x000fe80000000f00 */
        /* <DEDUP_REMOVED lines=25> */
.L_x_1477:
[----:B------:R-:W1:Y:S01]  /*5f60*/  SHFL.BFLY PT, R0, R234, 0x2, 0x1f ;  /* 0x0c401f00ea007f89 */ /* 0x000e6200000e0000 */
[----:B------:R-:W-:Y:S01]  /*5f70*/  ULDC.U8 UR4, c[0x0][0x329] ;  /* 0x0000ca4000047ab9 */ /* 0x000fe20000000000 */
[----:B------:R-:W-:Y:S01]  /*5f80*/  BSSY B0, `(.L_x_1481) ;  /* 0x00001ae000007945 */ /* 0x000fe20003800000 */
[----:B------:R-:W-:Y:S01]  /*5f90*/  ISETP.NE.AND P0, PT, RZ, UR4, PT ;  /* 0x00000004ff007c0c */ /* 0x000fe2000bf05270 */
[----:B------:R-:W2:Y:S01]  /*5fa0*/  SHFL.BFLY PT, R3, R233, 0x2, 0x1f ;  /* 0x0c401f00e9037f89 */ /* 0x000ea200000e0000 */
[----:B------:R-:W-:-:S02]  /*5fb0*/  ULDC.U8 UR5, c[0x0][0x328] ;  /* 0x0000ca0000057ab9 */ /* 0x000fc40000000000 */
[----:B------:R-:W-:Y:S01]  /*5fc0*/  ISETP.NE.AND P3, PT, RZ, UR5, PT ;  /* 0x00000005ff007c0c */ /* 0x000fe2000bf65270 */
[----:B------:R-:W3:Y:S04]  /*5fd0*/  SHFL.BFLY PT, R4, R232, 0x2, 0x1f ;  /* 0x0c401f00e8047f89 */ /* 0x000ee800000e0000 */
[----:B------:R-:W4:Y:S04]  /*5fe0*/  SHFL.BFLY PT, R5, R231, 0x2, 0x1f ;  /* 0x0c401f00e7057f89 */ /* 0x000f2800000e0000 */
[----:B------:R-:W5:Y:S01]  /*5ff0*/  S2R R138, SR_TID.X ;  /* 0x00000000008a7919 */ /* 0x000f620000002100 */
[----:B------:R-:W-:-:S05]  /*6000*/  @P0 MOV R133, c[0x0][0x210] ;  /* 0x0000840000850a02 */ /* 0x000fca0000000f00 */
[----:B------:R-:W-:Y:S02]  /*6010*/  @P0 IMAD R133, R133, c[0x0][0x214], RZ ;  /* 0x0000850085850a24 */ /* 0x000fe400078e02ff */
[----:B-1----:R-:W-:Y:S02]  /*6020*/  FADD.FTZ R234, R0, R234 ;  /* 0x000000ea00ea7221 */ /* 0x002fe40000010000 */
[----:B--2---:R-:W-:-:S03]  /*6030*/  FADD.FTZ R233, R3, R233 ;  /* 0x000000e903e97221 */ /* 0x004fc60000010000 */
[----:B------:R-:W1:Y:S01]  /*6040*/  SHFL.BFLY PT, R6, R234, 0x1, 0x1f ;  /* 0x0c201f00ea067f89 */ /* 0x000e6200000e0000 */
[----:B---3--:R-:W-:-:S03]  /*6050*/  FADD.FTZ R232, R4, R232 ;  /* 0x000000e804e87221 */ /* 0x008fc60000010000 */
[----:B------:R-:W2:Y:S01]  /*6060*/  SHFL.BFLY PT, R0, R233, 0x1, 0x1f ;  /* 0x0c201f00e9007f89 */ /* 0x000ea200000e0000 */
[----:B----4-:R-:W-:-:S03]  /*6070*/  FADD.FTZ R231, R5, R231 ;  /* 0x000000e705e77221 */ /* 0x010fc60000010000 */
[----:B------:R-:W3:Y:S01]  /*6080*/  SHFL.BFLY PT, R5, R232, 0x1, 0x1f ;  /* 0x0c201f00e8057f89 */ /* 0x000ee200000e0000 */
[----:B-----5:R-:W-:-:S03]  /*6090*/  SHF.R.S32.HI R139, RZ, 0x1f, R138 ;  /* 0x0000001fff8b7819 */ /* 0x020fc6000001148a */
[----:B------:R-:W4:Y:S01]  /*60a0*/  SHFL.BFLY PT, R4, R231, 0x1, 0x1f ;  /* 0x0c201f00e7047f89 */ /* 0x000f2200000e0000 */
[----:B------:R-:W-:-:S04]  /*60b0*/  LEA.HI R132, R139, R138, RZ, 0x5 ;  /* 0x0000008a8b847211 */ /* 0x000fc800078f28ff */
[----:B------:R-:W-:Y:S01]  /*60c0*/  SHF.R.S32.HI R132, RZ, 0x5, R132 ;  /* 0x00000005ff847819 */ /* 0x000fe20000011484 */
[----:B-1----:R-:W-:Y:S01]  /*60d0*/  FADD.FTZ R234, R234, R6 ;  /* 0x00000006eaea7221 */ /* 0x002fe20000010000 */
[----:B------:R-:W-:Y:S01]  /*60e0*/  LEA.HI R6, R139, R138, RZ, 0x2 ;  /* 0x0000008a8b067211 */ /* 0x000fe200078f10ff */
[----:B--2---:R-:W-:-:S03]  /*60f0*/  FADD.FTZ R233, R233, R0 ;  /* 0x00000000e9e97221 */ /* 0x004fc60000010000 */
[--C-:B------:R-:W-:Y:S02]  /*6100*/  SHF.R.S32.HI R7, RZ, 0x2, R6.reuse ;  /* 0x00000002ff077819 */ /* 0x100fe40000011406 */
[----:B------:R-:W-:Y:S02]  /*6110*/  SHF.R.S32.HI R3, RZ, 0x1f, R6 ;  /* 0x0000001fff037819 */ /* 0x000fe40000011406 */
[----:B------:R-:W-:Y:S01]  /*6120*/  FSETP.NE.FTZ.AND P6, PT, R234, RZ, PT ;  /* 0x000000ffea00720b */ /* 0x000fe20003fd5000 */
[----:B---3--:R-:W-:Y:S01]  /*6130*/  FADD.FTZ R232, R232, R5 ;  /* 0x00000005e8e87221 */ /* 0x008fe20000010000 */
[----:B------:R-:W-:Y:S02]  /*6140*/  LEA.HI R3, R3, R7, RZ, 0x3 ;  /* 0x0000000703037211 */ /* 0x000fe400078f18ff */
[----:B------:R-:W-:Y:S01]  /*6150*/  MOV R0, 0x3f800000 ;  /* 0x3f80000000007802 */ /* 0x000fe20000000f00 */
[----:B----4-:R-:W-:Y:S01]  /*6160*/  FADD.FTZ R231, R231, R4 ;  /* 0x00000004e7e77221 */ /* 0x010fe20000010000 */
[----:B------:R-:W-:-:S02]  /*6170*/  LOP3.LUT R3, R3, 0xfffffff8, RZ, 0xc0, !PT ;  /* 0xfffffff803037812 */ /* 0x000fc400078ec0ff */
[----:B------:R-:W-:Y:S02]  /*6180*/  LOP3.LUT R5, R6, 0x3ffffffc, RZ, 0xc0, !PT ;  /* 0x3ffffffc06057812 */ /* 0x000fe400078ec0ff */
[----:B------:R-:W-:Y:S02]  /*6190*/  IADD3 R3, R7, -R3, RZ ;  /* 0x8000000307037210 */ /* 0x000fe40007ffe0ff */
[----:B------:R-:W-:Y:S01]  /*61a0*/  IADD3 R5, -R5, R138, RZ ;  /* 0x0000008a05057210 */ /* 0x000fe20007ffe1ff */
[----:B------:R-:W1:Y:S01]  /*61b0*/  @P6 MUFU.RCP R0, R234 ;  /* 0x000000ea00006308 */ /* 0x000e620000001000 */
[C---:B------:R-:W-:Y:S02]  /*61c0*/  SHF.L.U32 R22, R3.reuse, 0x6, RZ ;  /* 0x0000000603167819 */ /* 0x040fe400000006ff */
[----:B------:R-:W-:Y:S02]  /*61d0*/  LOP3.LUT R6, R3, 0x1, RZ, 0xc0, !PT ;  /* 0x0000000103067812 */ /* 0x000fe400078ec0ff */
[----:B------:R-:W-:-:S02]  /*61e0*/  LOP3.LUT R22, R22, 0x1c0, RZ, 0xc0, !PT ;  /* 0x000001c016167812 */ /* 0x000fc400078ec0ff */
[----:B------:R-:W-:Y:S02]  /*61f0*/  LEA R5, R132, R5, 0x9 ;  /* 0x0000000584057211 */ /* 0x000fe400078e48ff */
[----:B------:R-:W-:Y:S02]  /*6200*/  LEA.HI R22, R22, R22, RZ, 0x1d ;  /* 0x0000001616167211 */ /* 0x000fe400078fe8ff */
[----:B------:R-:W-:Y:S02]  /*6210*/  ISETP.NE.U32.AND P4, PT, R6, 0x1, PT ;  /* 0x000000010600780c */ /* 0x000fe40003f85070 */
[----:B------:R-:W-:Y:S02]  /*6220*/  LEA R22, R5, R22, 0x1 ;  /* 0x0000001605167211 */ /* 0x000fe400078e08ff */
[----:B------:R-:W-:Y:S01]  /*6230*/  FSETP.NE.FTZ.AND P5, PT, R233, RZ, PT ;  /* 0x000000ffe900720b */ /* 0x000fe20003fb5000 */
[----:B-1----:R-:W-:Y:S01]  /*6240*/  FMUL.FTZ R0, R0, c[0x0][0x2dc] ;  /* 0x0000b70000007a20 */ /* 0x002fe20000410000 */
[----:B------:R-:W-:-:S02]  /*6250*/  SHF.L.U32 R22, R22, 0x1, RZ ;  /* 0x0000000116167819 */ /* 0x000fc400000006ff */
[----:B------:R-:W-:Y:S01]  /*6260*/  R2P PR, R3, 0x6 ;  /* 0x0000000603007804 */ /* 0x000fe20000000000 */
[----:B------:R-:W-:Y:S01]  /*6270*/  FMUL.FTZ R137, R0, R68 ;  /* 0x0000004400897220 */ /* 0x000fe20000410000 */
[----:B------:R-:W-:Y:S01]  /*6280*/  IADD3 R24, R22, -0x10, RZ ;  /* 0xfffffff016187810 */ /* 0x000fe20007ffe0ff */
[C---:B------:R-:W-:Y:S01]  /*6290*/  FMUL.FTZ R10, R0.reuse, R37 ;  /* 0x00000025000a7220 */ /* 0x040fe20000410000 */
[----:B------:R-:W-:Y:S01]  /*62a0*/  MOV R68, 0x20 ;  /* 0x0000002000447802 */ /* 0x000fe20000000f00 */
[----:B------:R-:W-:Y:S01]  /*62b0*/  FMUL.FTZ R140, R0, R140 ;  /* 0x0000008c008c7220 */ /* 0x000fe20000410000 */
[----:B------:R-:W-:Y:S01]  /*62c0*/  @P4 IADD3 R24, R22, 0x10, RZ ;  /* 0x0000001016184810 */ /* 0x000fe20007ffe0ff */
[----:B------:R-:W-:Y:S01]  /*62d0*/  FMUL.FTZ R152, R0, R152 ;  /* 0x0000009800987220 */ /* 0x000fe20000410000 */
[----:B------:R-:W-:Y:S01]  /*62e0*/  FSETP.NE.FTZ.AND P4, PT, R232, RZ, PT ;  /* 0x000000ffe800720b */ /* 0x000fe20003f95000 */
[----:B------:R-:W-:Y:S01]  /*62f0*/  FMUL.FTZ R153, R0, R153 ;  /* 0x0000009900997220 */ /* 0x000fe20000410000 */
[----:B------:R-:W-:Y:S01]  /*6300*/  SEL R68, R68, 0xffffffe0, !P1 ;  /* 0xffffffe044447807 */ /* 0x000fe20004800000 */
[C---:B------:R-:W-:Y:S01]  /*6310*/  FMUL.FTZ R13, R0.reuse, R36 ;  /* 0x00000024000d7220 */ /* 0x040fe20000410000 */
[----:B------:R-:W-:Y:S01]  /*6320*/  FSETP.NE.FTZ.AND P1, PT, R231, RZ, PT ;  /* 0x000000ffe700720b */ /* 0x000fe20003f35000 */
[C---:B------:R-:W-:Y:S01]  /*6330*/  FMUL.FTZ R20, R0.reuse, R48 ;  /* 0x0000003000147220 */ /* 0x040fe20000410000 */
[----:B------:R-:W-:Y:S01]  /*6340*/  @!P0 MOV R7, c[0x0][0x214] ;  /* 0x0000850000078a02 */ /* 0x000fe20000000f00 */
[C---:B------:R-:W-:Y:S01]  /*6350*/  FMUL.FTZ R49, R0.reuse, R49 ;  /* 0x0000003100317220 */ /* 0x040fe20000410000 */
[----:B------:R-:W-:Y:S01]  /*6360*/  MOV R4, 0x3f800000 ;  /* 0x3f80000000047802 */ /* 0x000fe20000000f00 */
[C---:B------:R-:W-:Y:S01]  /*6370*/  FMUL.FTZ R33, R0.reuse, R52 ;  /* 0x0000003400217220 */ /* 0x040fe20000410000 */
[----:B------:R-:W-:Y:S01]  /*6380*/  MOV R3, 0x3f800000 ;  /* 0x3f80000000037802 */ /* 0x000fe20000000f00 */
[C---:B------:R-:W-:Y:S01]  /*6390*/  FMUL.FTZ R53, R0.reuse, R53 ;  /* 0x0000003500357220 */ /* 0x040fe20000410000 */
[----:B------:R-:W-:Y:S01]  /*63a0*/  @!P0 SEL R133, R7, c[0x0][0x234], !P3 ;  /* 0x00008d0007858a07 */ /* 0x000fe20005800000 */
[C---:B------:R-:W-:Y:S01]  /*63b0*/  FMUL.FTZ R7, R0.reuse, R141 ;  /* 0x0000008d00077220 */ /* 0x040fe20000410000 */
[----:B------:R-:W1:Y:S01]  /*63c0*/  @P5 MUFU.RCP R4, R233 ;  /* 0x000000e900045308 */ /* 0x000e620000001000 */
[----:B------:R-:W-:Y:S01]  /*63d0*/  FMUL.FTZ R37, R0, R64 ;  /* 0x0000004000257220 */ /* 0x000fe20000410000 */
[----:B------:R-:W-:Y:S01]  /*63e0*/  F2FP.PACK_AB R10, R10, R13 ;  /* 0x0000000d0a0a723e */ /* 0x000fe200000000ff */
[C---:B------:R-:W-:Y:S01]  /*63f0*/  FMUL.FTZ R65, R0.reuse, R65 ;  /* 0x0000004100417220 */ /* 0x040fe20000410000 */
[----:B------:R-:W-:Y:S01]  /*6400*/  F2FP.PACK_AB R7, R7, R140 ;  /* 0x0000008c0707723e */ /* 0x000fe200000000ff */
[C---:B------:R-:W-:Y:S01]  /*6410*/  FMUL.FTZ R69, R0.reuse, R69 ;  /* 0x0000004500457220 */ /* 0x040fe20000410000 */
[----:B------:R-:W-:Y:S01]  /*6420*/  F2FP.PACK_AB R13, R49, R20 ;  /* 0x00000014310d723e */ /* 0x000fe200000000ff */
[C---:B------:R-:W-:Y:S01]  /*6430*/  FMUL.FTZ R80, R0.reuse, R80 ;  /* 0x0000005000507220 */ /* 0x040fe20000410000 */
[----:B------:R-:W2:Y:S01]  /*6440*/  @P4 MUFU.RCP R3, R232 ;  /* 0x000000e800034308 */ /* 0x000ea20000001000 */
[C---:B------:R-:W-:Y:S01]  /*6450*/  FMUL.FTZ R81, R0.reuse, R81 ;  /* 0x0000005100517220 */ /* 0x040fe20000410000 */
[----:B------:R3:W-:Y:S01]  /*6460*/  STS [R22], R7 ;  /* 0x0000000716007388 */ /* 0x0007e20000000800 */
[C---:B------:R-:W-:Y:S01]  /*6470*/  FMUL.FTZ R84, R0.reuse, R84 ;  /* 0x0000005400547220 */ /* 0x040fe20000410000 */
[----:B------:R-:W-:Y:S01]  /*6480*/  F2FP.PACK_AB R20, R53, R33 ;  /* 0x000000213514723e */ /* 0x000fe200000000ff */
[C---:B------:R-:W-:Y:S01]  /*6490*/  FMUL.FTZ R85, R0.reuse, R85 ;  /* 0x0000005500557220 */ /* 0x040fe20000410000 */
[----:B------:R-:W-:Y:S01]  /*64a0*/  ISETP.NE.OR P3, PT, RZ, UR4, !P3 ;  /* 0x00000004ff007c0c */ /* 0x000fe2000df65670 */
        /* <DEDUP_REMOVED lines=12> */
[----:B------:R-:W-:Y:S01]  /*6570*/  FMUL.FTZ R168, R0, R168 ;  /* 0x000000a800a87220 */ /* 0x000fe20000410000 */
[----:B---3--:R-:W-:Y:S01]  /*6580*/  IADD3 R7, R68, R24, RZ ;  /* 0x0000001844077210 */ /* 0x008fe20007ffe0ff */
[C---:B------:R-:W-:Y:S02]  /*6590*/  FMUL.FTZ R169, R0.reuse, R169 ;  /* 0x000000a900a97220 */ /* 0x040fe40000410000 */
[----:B------:R-:W-:-:S02]  /*65a0*/  FMUL.FTZ R128, R0, R128 ;  /* 0x0000008000807220 */ /* 0x000fc40000410000 */
[----:B------:R-:W-:Y:S01]  /*65b0*/  FMUL.FTZ R129, R0, R129 ;  /* 0x0000008100817220 */ /* 0x000fe20000410000 */
[----:B------:R-:W-:Y:S01]  /*65c0*/  MOV R0, 0x3f800000 ;  /* 0x3f80000000007802 */ /* 0x000fe20000000f00 */
[----:B-1----:R-:W-:Y:S01]  /*65d0*/  FMUL.FTZ R4, R4, c[0x0][0x2dc] ;  /* 0x0000b70004047a20 */ /* 0x002fe20000410000 */
[----:B------:R-:W-:Y:S01]  /*65e0*/  F2FP.PACK_AB R33, R169, R168 ;  /* 0x000000a8a921723e */ /* 0x000fe200000000ff */
[----:B--2---:R-:W-:Y:S02]  /*65f0*/  FMUL.FTZ R3, R3, c[0x0][0x2dc] ;  /* 0x0000b70003037a20 */ /* 0x004fe40000410000 */
[C---:B------:R-:W-:Y:S01]  /*6600*/  FMUL.FTZ R142, R4.reuse, R142 ;  /* 0x0000008e048e7220 */ /* 0x040fe20000410000 */
[----:B------:R-:W1:Y:S01]  /*6610*/  @P1 MUFU.RCP R0, R231 ;  /* 0x000000e700001308 */ /* 0x000e620000001000 */
[C---:B------:R-:W-:Y:S02]  /*6620*/  FMUL.FTZ R6, R4.reuse, R143 ;  /* 0x0000008f04067220 */ /* 0x040fe40000410000 */
[----:B------:R-:W-:-:S02]  /*6630*/  FMUL.FTZ R154, R4, R154 ;  /* 0x0000009a049a7220 */ /* 0x000fc40000410000 */
[----:B------:R-:W-:Y:S01]  /*6640*/  FMUL.FTZ R155, R4, R155 ;  /* 0x0000009b049b7220 */ /* 0x000fe20000410000 */
[----:B------:R-:W-:Y:S01]  /*6650*/  F2FP.PACK_AB R6, R6, R142 ;  /* 0x0000008e0606723e */ /* 0x000fe200000000ff */
[C---:B------:R-:W-:Y:S02]  /*6660*/  FMUL.FTZ R144, R3.reuse, R144 ;  /* 0x0000009003907220 */ /* 0x040fe40000410000 */
[----:B------:R-:W-:Y:S02]  /*6670*/  FMUL.FTZ R5, R3, R145 ;  /* 0x0000009103057220 */ /* 0x000fe40000410000 */
[C---:B------:R-:W-:Y:S01]  /*6680*/  FMUL.FTZ R12, R4.reuse, R38 ;  /* 0x00000026040c7220 */ /* 0x040fe20000410000 */
[----:B------:R-:W-:Y:S01]  /*6690*/  STS [R22+0x400], R6 ;  /* 0x0004000616007388 */ /* 0x000fe20000000800 */
[C---:B------:R-:W-:Y:S01]  /*66a0*/  FMUL.FTZ R9, R4.reuse, R39 ;  /* 0x0000002704097220 */ /* 0x040fe20000410000 */
[----:B------:R-:W-:Y:S01]  /*66b0*/  F2FP.PACK_AB R5, R5, R144 ;  /* 0x000000900505723e */ /* 0x000fe200000000ff */
[----:B------:R-:W-:-:S02]  /*66c0*/  FMUL.FTZ R17, R4, R50 ;  /* 0x0000003204117220 */ /* 0x000fc40000410000 */
[----:B-1----:R-:W-:Y:S01]  /*66d0*/  FMUL.FTZ R0, R0, c[0x0][0x2dc] ;  /* 0x0000b70000007a20 */ /* 0x002fe20000410000 */
[----:B------:R-:W-:Y:S01]  /*66e0*/  F2FP.PACK_AB R9, R9, R12 ;  /* 0x0000000c0909723e */ /* 0x000fe200000000ff */
[C---:B------:R-:W-:Y:S02]  /*66f0*/  FMUL.FTZ R16, R4.reuse, R51 ;  /* 0x0000003304107220 */ /* 0x040fe40000410000 */
        /* <DEDUP_REMOVED lines=87> */
[C---:B------:R-:W-:Y:S01]  /*6c70*/  FMUL.FTZ R4, R0.reuse, R147 ;  /* 0x0000009300047220 */ /* 0x040fe20000410000 */
[----:B------:R-:W-:Y:S01]  /*6c80*/  F2FP.PACK_AB R27, R27, R124 ;  /* 0x0000007c1b1b723e */ /* 0x000fe200000000ff */
[C---:B------:R-:W-:Y:S01]  /*6c90*/  FMUL.FTZ R150, R0.reuse, R150 ;  /* 0x0000009600967220 */ /* 0x040fe20000410000 */
[----:B------:R-:W-:Y:S01]  /*6ca0*/  STS [R24], R3 ;  /* 0x0000000318007388 */ /* 0x000fe20000000800 */
[----:B------:R-:W-:Y:S01]  /*6cb0*/  FMUL.FTZ R11, R0, R151 ;  /* 0x00000097000b7220 */ /* 0x000fe20000410000 */
        /* <DEDUP_REMOVED lines=46> */
[----:B------:R-:W-:Y:S02]  /*6fa0*/  F2FP.PACK_AB R0, R155, R154 ;  /* 0x0000009a9b00723e */ /* 0x000fe400000000ff */
[----:B------:R-:W-:-:S02]  /*6fb0*/  F2FP.PACK_AB R30, R30, R166 ;  /* 0x000000a61e1e723e */ /* 0x000fc400000000ff */
        /* <DEDUP_REMOVED lines=86> */
[----:B------:R-:W5:Y:S04]  /*7520*/  S2R R17, SR_CTAID.X ;  /* 0x0000000000117919 */ /* 0x000f680000002500 */
[----:B------:R-:W5:Y:S01]  /*7530*/  S2R R19, SR_CTAID.Z ;  /* 0x0000000000137919 */ /* 0x000f620000002700 */
        /* <DEDUP_REMOVED lines=12> */
[----:B-----5:R-:W-:Y:S01]  /*7600*/  IMAD R3, R17, R7, RZ ;  /* 0x0000000711037224 */ /* 0x020fe200078e02ff */
        /* <DEDUP_REMOVED lines=69> */
.L_x_1482:
[----:B--234-:R-:W-:Y:S05]  /*7a60*/  BSYNC B0 ;  /* 0x0000000000007941 */ /* 0x01cfea0003800000 */
.L_x_1481:
        /* <DEDUP_REMOVED lines=59> */
.L_x_1483:
        /* <DEDUP_REMOVED lines=14> */
.L_x_2397:


//--------------------- .text._ZN5flash16flash_fwd_kernelI23Flash_fwd_kernel_traitsILi128ELi128ELi32ELi4ELb0ELb0EN7cutlass6half_tE19Flash_kernel_traitsILi128ELi128ELi32ELi4ES3_EELb0ELb0ELb0ELb0ELb1ELb1ELb1ELb0EEEvNS_16Flash_fwd_paramsE --------------------------
	.section	.text._ZN5flash16flash_fwd_kernelI23Flash_fwd_kernel_traitsILi128ELi128ELi32ELi4ELb0ELb0EN7cutlass6half_tE19Flash_kernel_traitsILi128ELi128ELi32ELi4ES3_EELb0ELb0ELb0ELb0ELb1ELb1ELb1ELb0EEEvNS_16Flash_fwd_paramsE,"ax",@progbits
	.sectioninfo	@"SHI_REGISTERS=255"
	.align	128
        .global         _ZN5flash16flash_fwd_kernelI23Flash_fwd_kernel_traitsILi128ELi128ELi32ELi4ELb0ELb0EN7cutlass6half_tE19Flash_kernel_traitsILi128ELi128ELi32ELi4ES3_EELb0ELb0ELb0ELb0ELb1ELb1ELb1ELb0EEEvNS_16Flash_fwd_paramsE
        .type           _ZN5flash16flash_fwd_kernelI23Flash_fwd_kernel_traitsILi128ELi128ELi32ELi4ELb0ELb0EN7cutlass6half_tE19Flash_kernel_traitsILi128ELi128ELi32ELi4ES3_EELb0ELb0ELb0ELb0ELb1ELb1ELb1ELb0EEEvNS_16Flash_fwd_paramsE,@function
        .size           _ZN5flash16flash_fwd_kernelI23Flash_fwd_kernel_traitsILi128ELi128ELi32ELi4ELb0ELb0EN7cutlass6half_tE19Flash_kernel_traitsILi128ELi128ELi32ELi4ES3_EELb0ELb0ELb0ELb0ELb1ELb1ELb1ELb0EEEvNS_16Flash_fwd_paramsE,(.L_x_2398 - _ZN5flash16flash_fwd_kernelI23Flash_fwd_kernel_traitsILi128ELi128ELi32ELi4ELb0ELb0EN7cutlass6half_tE19Flash_kernel_traitsILi128ELi128ELi32ELi4ES3_EELb0ELb0ELb0ELb0ELb1ELb1ELb1ELb0EEEvNS_16Flash_fwd_paramsE)
        .other          _ZN5flash16flash_fwd_kernelI23Flash_fwd_kernel_traitsILi128ELi128ELi32ELi4ELb0ELb0EN7cutlass6half_tE19Flash_kernel_traitsILi128ELi128ELi32ELi4ES3_EELb0ELb0ELb0ELb0ELb1ELb1ELb1ELb0EEEvNS_16Flash_fwd_paramsE,@"STO_CUDA_ENTRY STV_DEFAULT"
_ZN5flash16flash_fwd_kernelI23Flash_fwd_kernel_traitsILi128ELi128ELi32ELi4ELb0ELb0EN7cutlass6half_tE19Flash_kernel_traitsILi128ELi128ELi32ELi4ES3_EELb0ELb0ELb0ELb0ELb1ELb1ELb1ELb0EEEvNS_16Flash_fwd_paramsE:
.text._ZN5flash16flash_fwd_kernelI23Flash_fwd_kernel_traitsILi128ELi128ELi32ELi4ELb0ELb0EN7cutlass6half_tE19Flash_kernel_traitsILi128ELi128ELi32ELi4ES3_EELb0ELb0ELb0ELb0ELb1ELb1ELb1ELb0EEEvNS_16Flash_fwd_paramsE:
        /* <DEDUP_REMOVED lines=38> */
[----:B------:R-:W-:Y:S02]  /*0260*/  LEA.HI R12, R21, R116, RZ, 0x3 ;  /* 0x00000074150c7211 */ /* 0x000fe400078f18ff */
[----:B------:R-:W-:Y:S02]  /*0270*/  ISETP.GE.AND P0, PT, R2, RZ, PT ;  /* 0x000000ff0200720c */ /* 0x000fe40003f06270 */
[----:B------:R-:W-:Y:S02]  /*0280*/  SHF.R.S32.HI R2, RZ, 0x3, R12 ;  /* 0x00000003ff027819 */ /* 0x000fe4000001140c */
[----:B------:R-:W-:-:S02]  /*0290*/  LOP3.LUT R4, R12, 0xfffffff8, RZ, 0xc0, !PT ;  /* 0xfffffff80c047812 */ /* 0x000fc400078ec0ff */
[----:B------:R-:W-:Y:S02]  /*02a0*/  LEA.HI R11, R21, R116, RZ, 0x4 ;  /* 0x00000074150b7211 */ /* 0x000fe400078f20ff */
[----:B---3--:R-:W-:Y:S01]  /*02b0*/  IADD3 R0, R0, 0xffffffe, RZ ;  /* 0x0ffffffe00007810 */ /* 0x008fe20007ffe0ff */
[----:B------:R-:W-:Y:S01]  /*02c0*/  IMAD.IADD R40, R116, 0x1, -R4 ;  /* 0x0000000174287824 */ /* 0x000fe200078e0a04 */
[--C-:B------:R-:W-:Y:S02]  /*02d0*/  SHF.R.S32.HI R3, RZ, 0x1f, R2.reuse ;  /* 0x0000001fff037819 */ /* 0x100fe40000011402 */
[----:B------:R1:W2:Y:S01]  /*02e0*/  F2I.FTZ.U32.TRUNC.NTZ R5, R0 ;  /* 0x0000000000057305 */ /* 0x0002a2000021f000 */
[----:B------:R-:W-:Y:S02]  /*02f0*/  SHF.R.S32.HI R9, RZ, 0x4, R11 ;  /* 0x00000004ff097819 */ /* 0x000fe4000001140b */
[----:B------:R-:W-:Y:S01]  /*0300*/  SHF.L.U32 R4, R2, 0x6, RZ ;  /* 0x0000000602047819 */ /* 0x000fe200000006ff */
[----:B------:R-:W-:Y:S01]  /*0310*/  IMAD.WIDE R16, R16, 0x80, R2 ;  /* 0x0000008010107825 */ /* 0x000fe200078e0202 */
[----:B------:R-:W-:-:S02]  /*0320*/  LEA.HI R7, R11, R9, RZ, 0x1 ;  /* 0x000000090b077211 */ /* 0x000fc400078f08ff */
[C---:B------:R-:W-:Y:S02]  /*0330*/  LEA.HI R10, R21.reuse, R116, RZ, 0x6 ;  /* 0x00000074150a7211 */ /* 0x040fe400078f30ff */
[----:B------:R-:W-:Y:S02]  /*0340*/  IABS R22, R20 ;  /* 0x0000001400167213 */ /* 0x000fe40000000000 */
[----:B------:R-:W-:Y:S02]  /*0350*/  SHF.R.S32.HI R13, RZ, 0x1f, R20 ;  /* 0x0000001fff0d7819 */ /* 0x000fe40000011414 */
[----:B------:R-:W-:Y:S02]  /*0360*/  LEA.HI R115, R21, R116, RZ, 0x5 ;  /* 0x0000007415737211 */ /* 0x000fe400078f28ff */
[----:B-1----:R-:W-:Y:S01]  /*0370*/  IADD3 R0, P1, R2, R6, RZ ;  /* 0x0000000602007210 */ /* 0x002fe20007f3e0ff */
[----:B------:R-:W-:Y:S02]  /*0380*/  IMAD.SHL.U32 R2, R40, 0x8, RZ ;  /* 0x0000000828027824 */ /* 0x000fe400078e00ff */
[----:B------:R-:W-:Y:S01]  /*0390*/  IMAD R13, R13, c[0x0][0x1a8], RZ ;  /* 0x00006a000d0d7a24 */ /* 0x000fe200078e02ff */
[----:B------:R-:W-:Y:S01]  /*03a0*/  LEA.HI.X.SX32 R8, R6, R3, 0x1, P1 ;  /* 0x0000000306087211 */ /* 0x000fe200008f0eff */
[----:B--2---:R-:W-:Y:S01]  /*03b0*/  IMAD.MOV R3, RZ, RZ, -R5 ;  /* 0x000000ffff037224 */ /* 0x004fe200078e0a05 */
[----:B------:R-:W-:Y:S01]  /*03c0*/  LOP3.LUT R6, R4, 0x1c0, RZ, 0xc0, !PT ;  /* 0x000001c004067812 */ /* 0x000fe200078ec0ff */
[----:B------:R-:W-:Y:S01]  /*03d0*/  IMAD R13, R20, c[0x0][0x1ac], R13 ;  /* 0x00006b00140d7a24 */ /* 0x000fe200078e020d */
[----:B------:R-:W-:-:S02]  /*03e0*/  LOP3.LUT R4, R7, 0xfffffffe, RZ, 0xc0, !PT ;  /* 0xfffffffe07047812 */ /* 0x000fc400078ec0ff */
[----:B------:R-:W-:Y:S02]  /*03f0*/  SHF.R.U32.HI R7, RZ, 0x3, R6 ;  /* 0x00000003ff077819 */ /* 0x000fe40000011606 */
[----:B------:R-:W-:Y:S02]  /*0400*/  LOP3.LUT R6, R6, 0x38, R2, 0xf8, !PT ;  /* 0x0000003806067812 */ /* 0x000fe400078ef802 */
[----:B------:R-:W-:Y:S01]  /*0410*/  IADD3 R19, R9, -R4, RZ ;  /* 0x8000000409137210 */ /* 0x000fe20007ffe0ff */
[----:B------:R-:W-:Y:S01]  /*0420*/  IMAD.SHL.U32 R4, R10, 0x8, RZ ;  /* 0x000000080a047824 */ /* 0x000fe200078e00ff */
[----:B------:R-:W-:Y:S01]  /*0430*/  LOP3.LUT R6, R6, R7, RZ, 0x3c, !PT ;  /* 0x0000000706067212 */ /* 0x000fe200078e3cff */
[----:B------:R-:W-:Y:S01]  /*0440*/  IMAD.MOV.U32 R9, RZ, RZ, R3 ;  /* 0x000000ffff097224 */ /* 0x000fe200078e0003 */
[----:B------:R-:W-:Y:S01]  /*0450*/  LOP3.LUT R3, R11, 0xfffffff0, RZ, 0xc0, !PT ;  /* 0xfffffff00b037812 */ /* 0x000fe200078ec0ff */
[----:B------:R-:W-:Y:S01]  /*0460*/  IMAD.SHL.U32 R11, R40, 0x40, RZ ;  /* 0x00000040280b7824 */ /* 0x000fe200078e00ff */
[----:B------:R-:W-:Y:S01]  /*0470*/  LOP3.LUT R227, R6, 0x7ffffe00, R4, 0xf8, !PT ;  /* 0x7ffffe0006e37812 */ /* 0x000fe200078ef804 */
[----:B------:R-:W-:Y:S01]  /*0480*/  IMAD R7, R9, R23, RZ ;  /* 0x0000001709077224 */ /* 0x000fe200078e02ff */
[----:B------:R-:W-:Y:S01]  /*0490*/  IADD3 R6, -R3, R116, RZ ;  /* 0x0000007403067210 */ /* 0x000fe20007ffe1ff */
[----:B------:R-:W-:Y:S01]  /*04a0*/  IMAD.MOV.U32 R4, RZ, RZ, RZ ;  /* 0x000000ffff047224 */ /* 0x000fe200078e00ff */
[----:B------:R-:W-:Y:S01]  /*04b0*/  SHF.R.S32.HI R3, RZ, 0x1f, R2 ;  /* 0x0000001fff037819 */ /* 0x000fe20000011402 */
[----:B------:R-:W-:Y:S01]  /*04c0*/  IMAD.SHL.U32 R227, R227, 0x2, RZ ;  /* 0x00000002e3e37824 */ /* 0x000fe200078e00ff */
[----:B------:R-:W-:Y:S01]  /*04d0*/  SHF.R.S32.HI R9, RZ, 0x1f, R6 ;  /* 0x0000001fff097819 */ /* 0x000fe20000011406 */
[----:B------:R-:W-:-:S03]  /*04e0*/  IMAD.HI.U32 R10, R5, R7, R4 ;  /* 0x00000007050a7227 */ /* 0x000fc600078e0004 */
[----:B------:R-:W-:Y:S01]  /*04f0*/  LEA.HI R18, R9, R6, RZ, 0x3 ;  /* 0x0000000609127211 */ /* 0x000fe200078f18ff */
[C---:B------:R-:W-:Y:S02]  /*0500*/  IMAD R5, R8.reuse, c[0x0][0x198], RZ ;  /* 0x0000660008057a24 */ /* 0x040fe400078e02ff */
[----:B------:R-:W-:Y:S02]  /*0510*/  IMAD R4, R8, c[0x0][0x1a0], RZ ;  /* 0x0000680008047a24 */ /* 0x000fe400078e02ff */
[C---:B------:R-:W-:Y:S02]  /*0520*/  IMAD R14, R0.reuse, c[0x0][0x19c], R5 ;  /* 0x00006700000e7a24 */ /* 0x040fe400078e0205 */
[C---:B------:R-:W-:Y:S02]  /*0530*/  IMAD R15, R0.reuse, c[0x0][0x1a4], R4 ;  /* 0x00006900000f7a24 */ /* 0x040fe400078e0204 */
[----:B------:R-:W-:-:S04]  /*0540*/  IMAD.WIDE.U32 R4, R0, c[0x0][0x198], R2 ;  /* 0x0000660000047a25 */ /* 0x000fc800078e0002 */
[----:B------:R-:W-:Y:S01]  /*0550*/  IMAD.WIDE.U32 R8, R0, c[0x0][0x1a0], R2 ;  /* 0x0000680000087a25 */ /* 0x000fe200078e0002 */
[----:B------:R-:W-:Y:S02]  /*0560*/  LOP3.LUT R0, R18, 0xfffffff8, RZ, 0xc0, !PT ;  /* 0xfffffff812007812 */ /* 0x000fe400078ec0ff */
[----:B------:R-:W-:Y:S01]  /*0570*/  IADD3 R5, R5, R14, RZ ;  /* 0x0000000e05057210 */ /* 0x000fe20007ffe0ff */
[----:B------:R-:W-:Y:S01]  /*0580*/  IMAD.HI.U32 R10, R10, R22, RZ ;  /* 0x000000160a0a7227 */ /* 0x000fe200078e00ff */
[----:B------:R-:W-:-:S03]  /*0590*/  LEA.HI.SX32 R14, R228, 0xffffffff, 0x1b ;  /* 0xffffffffe40e7811 */ /* 0x000fc600078fdaff */
[----:B------:R-:W-:Y:S01]  /*05a0*/  IMAD.IADD R41, R6, 0x1, -R0 ;  /* 0x0000000106297824 */ /* 0x000fe200078e0a00 */
[----:B------:R-:W-:Y:S01]  /*05b0*/  LOP3.LUT R0, R11, 0x1c0, RZ, 0xc0, !PT ;  /* 0x000001c00b007812 */ /* 0x000fe200078ec0ff */
[----:B------:R-:W-:Y:S02]  /*05c0*/  IMAD R7, R24, c[0x0][0x178], RZ ;  /* 0x00005e0018077a24 */ /* 0x000fe400078e02ff */
[C---:B------:R-:W-:Y:S01]  /*05d0*/  IMAD.WIDE.U32 R2, R25.reuse, c[0x0][0x178], R2 ;  /* 0x00005e0019027a25 */ /* 0x040fe200078e0002 */
[----:B------:R-:W-:Y:S02]  /*05e0*/  LOP3.LUT R12, R0, 0x8, R12, 0xf8, !PT ;  /* 0x00000008000c7812 */ /* 0x000fe400078ef80c */
[----:B------:R-:W-:Y:S01]  /*05f0*/  SHF.R.U32.HI R11, RZ, 0x3, R0 ;  /* 0x00000003ff0b7819 */ /* 0x000fe20000011600 */
[----:B------:R-:W-:Y:S02]  /*0600*/  IMAD.MOV R0, RZ, RZ, -R10 ;  /* 0x000000ffff007224 */ /* 0x000fe400078e0a0a */
[----:B------:R-:W-:-:S02]  /*0610*/  IMAD R7, R25, c[0x0][0x17c], R7 ;  /* 0x00005f0019077a24 */ /* 0x000fc400078e0207 */
[----:B------:R-:W-:-:S03]  /*0620*/  IMAD R0, R23, R0, R22 ;  /* 0x0000000017007224 */ /* 0x000fc600078e0216 */
[----:B------:R-:W-:Y:S02]  /*0630*/  IADD3 R3, R3, R7, RZ ;  /* 0x0000000703037210 */ /* 0x000fe40007ffe0ff */
[----:B------:R-:W-:-:S03]  /*0640*/  ISETP.GT.U32.AND P1, PT, R23, R0, PT ;  /* 0x000000001700720c */ /* 0x000fc60003f24070 */
[----:B------:R-:W-:Y:S01]  /*0650*/  IMAD.WIDE.U32 R6, R20, c[0x0][0x1a8], R2 ;  /* 0x00006a0014067a25 */ /* 0x000fe200078e0002 */
[----:B------:R-:W-:Y:S02]  /*0660*/  MOV R2, R8 ;  /* 0x0000000800027202 */ /* 0x000fe40000000f00 */
[----:B------:R-:W-:Y:S01]  /*0670*/  LOP3.LUT R20, R12, R11, RZ, 0x3c, !PT ;  /* 0x0000000b0c147212 */ /* 0x000fe200078e3cff */
[----:B------:R-:W-:Y:S02]  /*0680*/  IMAD.IADD R7, R7, 0x1, R13 ;  /* 0x0000000107077824 */ /* 0x000fe400078e020d */
[----:B------:R-:W-:Y:S02]  /*0690*/  IMAD R8, R17, c[0x0][0x190], RZ ;  /* 0x0000640011087a24 */ /* 0x000fe400078e02ff */
[----:B------:R-:W-:Y:S02]  /*06a0*/  IMAD.IADD R3, R9, 0x1, R15 ;  /* 0x0000000109037824 */ /* 0x000fe400078e020f */
[-C--:B------:R-:W-:Y:S01]  /*06b0*/  @!P1 IADD3 R0, R0, -R23.reuse, RZ ;  /* 0x8000001700009210 */ /* 0x080fe20007ffe0ff */
[----:B------:R-:W-:Y:S01]  /*06c0*/  IMAD R11, R16, c[0x0][0x194], R8 ;  /* 0x00006500100b7a24 */ /* 0x000fe200078e0208 */
[----:B------:R-:W-:Y:S01]  /*06d0*/  @!P1 IADD3 R10, R10, 0x1, RZ ;  /* 0x000000010a0a9810 */ /* 0x000fe20007ffe0ff */
[----:B------:R-:W-:Y:S01]  /*06e0*/  IMAD.WIDE.U32 R6, R16, c[0x0][0x190], R6 ;  /* 0x0000640010067a25 */ /* 0x000fe200078e0006 */
[----:B------:R-:W-:-:S03]  /*06f0*/  ISETP.GE.U32.AND P3, PT, R0, R23, PT ;  /* 0x000000170000720c */ /* 0x000fc60003f66070 */
[----:B------:R-:W-:-:S04]  /*0700*/  IMAD.WIDE.U32 R8, R25, c[0x0][0x180], R4 ;  /* 0x0000600019087a25 */ /* 0x000fc800078e0004 */
[----:B------:R-:W-:Y:S01]  /*0710*/  IMAD.WIDE.U32 R4, R25, c[0x0][0x188], R2 ;  /* 0x0000620019047a25 */ /* 0x000fe200078e0002 */
[----:B------:R-:W-:-:S03]  /*0720*/  LEA R2, P2, R6, c[0x0][0x160], 0x1 ;  /* 0x0000580006027a11 */ /* 0x000fc600078408ff */
[----:B------:R-:W-:Y:S02]  /*0730*/  IMAD.IADD R11, R7, 0x1, R11 ;  /* 0x00000001070b7824 */ /* 0x000fe400078e020b */
[----:B------:R-:W-:Y:S01]  /*0740*/  IMAD.MOV.U32 R17, RZ, RZ, 0x5 ;  /* 0x00000005ff117424 */ /* 0x000fe200078e00ff */
[----:B------:R-:W-:Y:S01]  /*0750*/  @P3 IADD3 R10, R10, 0x1, RZ ;  /* 0x000000010a0a3810 */ /* 0x000fe20007ffe0ff */
[----:B------:R-:W-:Y:S01]  /*0760*/  IMAD R12, R24, c[0x0][0x188], RZ ;  /* 0x00006200180c7a24 */ /* 0x000fe200078e02ff */
[----:B------:R-:W-:Y:S01]  /*0770*/  LEA.HI.X R3, R6, c[0x0][0x164], R11, 0x1, P2 ;  /* 0x0000590006037a11 */ /* 0x000fe200010f0c0b */
[----:B------:R-:W-:Y:S01]  /*0780*/  IMAD.MOV.U32 R16, RZ, RZ, c[0x0][0x190] ;  /* 0x00006400ff107624 */ /* 0x000fe200078e00ff */
[----:B------:R-:W-:Y:S01]  /*0790*/  ISETP.NE.AND P2, PT, RZ, c[0x0][0x1c8], PT ;  /* 0x00007200ff007a0c */ /* 0x000fe20003f45270 */
[----:B------:R-:W-:Y:S01]  /*07a0*/  IMAD R12, R25, c[0x0][0x18c], R12 ;  /* 0x00006300190c7a24 */ /* 0x000fe200078e020c */
[-C--:B------:R-:W-:Y:S01]  /*07b0*/  SHF.L.U64.HI R119, R117, R17.reuse, c[0x0][0x19c] ;  /* 0x0000670075777619 */ /* 0x080fe20000010211 */
[----:B------:R-:W-:Y:S01]  /*07c0*/  IMAD.MOV.U32 R0, RZ, RZ, R10 ;  /* 0x000000ffff007224 */ /* 0x000fe200078e000a */
[C---:B------:R-:W-:Y:S01]  /*07d0*/  SHF.L.U32 R22, R16.reuse, 0x5, RZ ;  /* 0x0000000510167819 */ /* 0x040fe200000006ff */
[----:B------:R1:W-:Y:S01]  /*07e0*/  LDGSTS.E.BYPASS.LTC128B.128 [R227], [R2.64] ;  /* 0x0000000002e37fae */ /* 0x0003e2000b901d48 */
[----:B------:R-:W-:Y:S01]  /*07f0*/  MOV R6, R4 ;  /* 0x0000000400067202 */ /* 0x000fe20000000f00 */
[----:B------:R-:W-:Y:S01]  /*0800*/  IMAD.IADD R7, R5, 0x1, R12 ;  /* 0x0000000105077824 */ /* 0x000fe200078e020c */
[----:B------:R-:W-:Y:S01]  /*0810*/  SHF.R.S32.HI R4, RZ, 0x1f, R14 ;  /* 0x0000001fff047819 */ /* 0x000fe2000001140e */
[----:B------:R1:W-:Y:S01]  /*0820*/  LDGSTS.E.BYPASS.LTC128B.128 [R227+0x4000], [R2.64+0x80] ;  /* 0x0400008002e37fae */ /* 0x0003e2000b901d48 */
[----:B------:R-:W-:Y:S01]  /*0830*/  SHF.L.U64.HI R16, R16, R17, c[0x0][0x194] ;  /* 0x0000650010107619 */ /* 0x000fe20000010211 */
[----:B------:R-:W-:-:S02]  /*0840*/  IMAD R5, R119, R14, RZ ;  /* 0x0000000e77057224 */ /* 0x000fc400078e02ff */
[----:B------:R-:W-:Y:S01]  /*0850*/  @!P0 IMAD.MOV R0, RZ, RZ, -R0 ;  /* 0x000000ffff008224 */ /* 0x000fe200078e0a00 */
[----:B------:R-:W-:Y:S01]  /*0860*/  @!P2 LOP3.LUT R0, RZ, c[0x0][0x1c8], RZ, 0x33, !PT ;  /* 0x00007200ff00aa12 */ /* 0x000fe200078e33ff */
[----:B------:R-:W-:Y:S02]  /*0870*/  IMAD R13, R24, c[0x0][0x180], RZ ;  /* 0x00006000180d7a24 */ /* 0x000fe400078e02ff */
[C---:B------:R-:W-:Y:S01]  /*0880*/  IMAD R15, R4.reuse, R118, R5 ;  /* 0x00000076040f7224 */ /* 0x040fe200078e0205 */
[----:B------:R-:W-:Y:S01]  /*0890*/  SHF.R.S32.HI R10, RZ, 0x1f, R0 ;  /* 0x0000001fff0a7819 */ /* 0x000fe20000011400 */
[----:B------:R-:W-:Y:S02]  /*08a0*/  IMAD R5, R4, c[0x0][0x1a0], RZ ;  /* 0x0000680004057a24 */ /* 0x000fe400078e02ff */
[----:B------:R-:W-:Y:S02]  /*08b0*/  IMAD R13, R25, c[0x0][0x184], R13 ;  /* 0x00006100190d7a24 */ /* 0x000fe400078e020d */
[----:B------:R-:W-:-:S02]  /*08c0*/  IMAD R11, R14, c[0x0][0x1a4], R5 ;  /* 0x000069000e0b7a24 */ /* 0x000fc400078e0205 */
[----:B------:R-:W-:Y:S02]  /*08d0*/  IMAD.IADD R9, R9, 0x1, R13 ;  /* 0x0000000109097824 */ /* 0x000fe400078e020d */
[----:B------:R-:W-:-:S04]  /*08e0*/  IMAD.WIDE.U32 R28, R0, c[0x0][0x1b8], R6 ;  /* 0x00006e00001c7a25 */ /* 0x000fc800078e0006 */
[----:B------:R-:W-:-:S04]  /*08f0*/  IMAD.WIDE.U32 R26, R0, c[0x0][0x1b0], R8 ;  /* 0x00006c00001a7a25 */ /* 0x000fc800078e0008 */
[----:B------:R-:W-:Y:S01]  /*0900*/  IMAD.WIDE.U32 R12, R14, c[0x0][0x1a0], RZ ;  /* 0x000068000e0c7a25 */ /* 0x000fe200078e00ff */
[----:B-1----:R-:W-:Y:S01]  /*0910*/  IADD3 R2, P1, R22, R2, RZ ;  /* 0x0000000216027210 */ /* 0x002fe20007f3e0ff */
[----:B------:R-:W-:Y:S01]  /*0920*/  STL.64 [R1+0x18], R26 ;  /* 0x0000181a01007387 */ /* 0x000fe20000100a00 */
[----:B------:R-:W-:Y:S01]  /*0930*/  MOV R120, R26 ;  /* 0x0000001a00787202 */ /* 0x000fe20000000f00 */
[----:B------:R-:W-:Y:S01]  /*0940*/  IMAD.IADD R6, R13, 0x1, R11 ;  /* 0x000000010d067824 */ /* 0x000fe200078e020b */
[----:B------:R-:W-:Y:S01]  /*0950*/  IADD3.X R3, R16, R3, RZ, P1, !PT ;  /* 0x0000000310037210 */ /* 0x000fe20000ffe4ff */
[----:B------:R-:W-:Y:S01]  /*0960*/  STL.64 [R1+0x10], R28 ;  /* 0x0000101c01007387 */ /* 0x000fe20000100a00 */
[----:B------:R-:W-:-:S03]  /*0970*/  IADD3 R4, P0, R2, R22, RZ ;  /* 0x0000001602047210 */ /* 0x000fc60007f1e0ff */
[----:B------:R1:W-:Y:S01]  /*0980*/  LDGSTS.E.BYPASS.LTC128B.128 [R227+0x800], [R2.64] ;  /* 0x0080000002e37fae */ /* 0x0003e2000b901d48 */
[----:B------:R-:W-:-:S03]  /*0990*/  IADD3.X R5, R3, R16, RZ, P0, !PT ;  /* 0x0000001003057210 */ /* 0x000fc600007fe4ff */
        /* <DEDUP_REMOVED lines=9> */
[--C-:B------:R-:W-:Y:S01]  /*0a30*/  IMAD.X R3, R5, 0x1, R16.reuse, P0 ;  /* 0x0000000105037824 */ /* 0x100fe200000e0610 */
[----:B------:R-:W-:Y:S01]  /*0a40*/  LEA R13, P0, R12, R28, 0x5 ;  /* 0x0000001c0c0d7211 */ /* 0x000fe200078028ff */
[----:B------:R-:W-:Y:S01]  /*0a50*/  IMAD.IADD R121, R27, 0x1, R7 ;  /* 0x000000011b797824 */ /* 0x000fe200078e0207 */
[----:B------:R-:W-:Y:S01]  /*0a60*/  IADD3 R0, R29, R0, RZ ;  /* 0x000000001d007210 */ /* 0x000fe20007ffe0ff */
[----:B------:R-:W-:Y:S01]  /*0a70*/  IMAD.X R9, R3, 0x1, R16, P1 ;  /* 0x0000000103097824 */ /* 0x000fe200008e0610 */
[----:B------:R1:W-:Y:S01]  /*0a80*/  LDGSTS.E.BYPASS.LTC128B.128 [R227+0x1800], [R2.64] ;  /* 0x0180000002e37fae */ /* 0x0003e2000b901d48 */
[----:B------:R-:W-:Y:S01]  /*0a90*/  IMAD.WIDE.U32 R10, R14, R118, R120 ;  /* 0x000000760e0a7225 */ /* 0x000fe200078e0078 */
[----:B------:R-:W-:-:S02]  /*0aa0*/  LEA.HI.X R12, R12, R0, R6, 0x5, P0 ;  /* 0x000000000c0c7211 */ /* 0x000fc400000f2c06 */
[-C--:B------:R-:W-:Y:S01]  /*0ab0*/  IADD3 R6, P0, R8, R22.reuse, RZ ;  /* 0x0000001608067210 */ /* 0x080fe20007f1e0ff */
[----:B------:R3:W-:Y:S03]  /*0ac0*/  STL [R1+0x4], R0 ;  /* 0x0000040001007387 */ /* 0x0007e60000100800 */
[----:B--2---:R-:W-:Y:S01]  /*0ad0*/  IADD3 R4, P1, R6, R22, RZ ;  /* 0x0000001606047210 */ /* 0x004fe20007f3e0ff */
[----:B------:R1:W-:Y:S01]  /*0ae0*/  LDGSTS.E.BYPASS.LTC128B.128 [R227+0x5800], [R2.64+0x80] ;  /* 0x0580008002e37fae */ /* 0x0003e2000b901d48 */
[----:B------:R-:W-:-:S03]  /*0af0*/  IMAD.X R7, R9, 0x1, R16, P0 ;  /* 0x0000000109077824 */ /* 0x000fc600000e0610 */
[----:B------:R2:W-:Y:S02]  /*0b00*/  LDGSTS.E.BYPASS.LTC128B.128 [R227+0x2000], [R8.64] ;  /* 0x0200000008e37fae */ /* 0x0005e4000b901d48 */
[----:B------:R-:W-:Y:S02]  /*0b10*/  IADD3.X R5, R7, R16, RZ, P1, !PT ;  /* 0x0000001007057210 */ /* 0x000fe40000ffe4ff */
[----:B------:R2:W-:Y:S01]  /*0b20*/  LDGSTS.E.BYPASS.LTC128B.128 [R227+0x6000], [R8.64+0x80] ;  /* 0x0600008008e37fae */ /* 0x0005e2000b901d48 */
[----:B------:R-:W-:-:S03]  /*0b30*/  LOP3.LUT P1, RZ, R41, 0x2, RZ, 0xc0, !PT ;  /* 0x0000000229ff7812 */ /* 0x000fc6000782c0ff */
[----:B------:R4:W-:Y:S04]  /*0b40*/  LDGSTS.E.BYPASS.LTC128B.128 [R227+0x2800], [R6.64] ;  /* 0x0280000006e37fae */ /* 0x0009e8000b901d48 */
[----:B------:R4:W-:Y:S04]  /*0b50*/  LDGSTS.E.BYPASS.LTC128B.128 [R227+0x6800], [R6.64+0x80] ;  /* 0x0680008006e37fae */ /* 0x0009e8000b901d48 */
[----:B------:R5:W-:Y:S01]  /*0b60*/  LDGSTS.E.BYPASS.LTC128B.128 [R227+0x3000], [R4.64] ;  /* 0x0300000004e37fae */ /* 0x000be2000b901d48 */
[----:B---3--:R-:W-:-:S03]  /*0b70*/  IMAD.IADD R0, R11, 0x1, R15 ;  /* 0x000000010b007824 */ /* 0x008fc600078e020f */
[----:B------:R5:W-:Y:S01]  /*0b80*/  LDGSTS.E.BYPASS.LTC128B.128 [R227+0x7000], [R4.64+0x80] ;  /* 0x0700008004e37fae */ /* 0x000be2000b901d48 */
[----:B-1----:R-:W-:-:S03]  /*0b90*/  LEA R2, P0, R10, c[0x0][0x168], 0x1 ;  /* 0x00005a000a027a11 */ /* 0x002fc600078008ff */
[----:B------:R-:W-:Y:S01]  /*0ba0*/  STL.64 [R1+0x8], R120 ;  /* 0x0000087801007387 */ /* 0x000fe20000100a00 */
[----:B------:R-:W-:Y:S02]  /*0bb0*/  LEA.HI.X R3, R10, c[0x0][0x16c], R0, 0x1, P0 ;  /* 0x00005b000a037a11 */ /* 0x000fe400000f0c00 */
[----:B------:R-:W-:Y:S02]  /*0bc0*/  SHF.L.U32 R0, R41, 0x6, RZ ;  /* 0x0000000629007819 */ /* 0x000fe400000006ff */
[----:B--2---:R-:W-:Y:S02]  /*0bd0*/  IADD3 R8, P0, R4, R22, RZ ;  /* 0x0000001604087210 */ /* 0x004fe40007f1e0ff */
[----:B------:R-:W-:-:S03]  /*0be0*/  LOP3.LUT R0, R0, 0x1c0, RZ, 0xc0, !PT ;  /* 0x000001c000007812 */ /* 0x000fc600078ec0ff */
[----:B------:R-:W-:Y:S01]  /*0bf0*/  IMAD.X R9, R5, 0x1, R16, P0 ;  /* 0x0000000105097824 */ /* 0x000fe200000e0610 */
[----:B----4-:R-:W-:-:S04]  /*0c00*/  MOV R7, c[0x0][0x1a0] ;  /* 0x0000680000077a02 */ /* 0x010fc80000000f00 */
[----:B------:R1:W-:Y:S01]  /*0c10*/  LDGSTS.E.BYPASS.LTC128B.128 [R227+0x3800], [R8.64] ;  /* 0x0380000008e37fae */ /* 0x0003e2000b901d48 */
[----:B------:R-:W-:Y:S02]  /*0c20*/  SHF.R.S32.HI R6, RZ, 0x5, R115 ;  /* 0x00000005ff067819 */ /* 0x000fe40000011473 */
[C---:B------:R-:W-:Y:S01]  /*0c30*/  SHF.L.U32 R23, R7.reuse, 0x5, RZ ;  /* 0x0000000507177819 */ /* 0x040fe200000006ff */
[----:B------:R1:W-:Y:S01]  /*0c40*/  LDGSTS.E.BYPASS.LTC128B.128 [R227+0x7800], [R8.64+0x80] ;  /* 0x0780008008e37fae */ /* 0x0003e2000b901d48 */
[----:B------:R-:W-:Y:S02]  /*0c50*/  SHF.L.U64.HI R17, R7, R17, c[0x0][0x1a4] ;  /* 0x0000690007117619 */ /* 0x000fe40000010211 */
[----:B-----5:R-:W-:Y:S01]  /*0c60*/  IADD3 R4, P0, R2, R118, RZ ;  /* 0x0000007602047210 */ /* 0x020fe20007f1e0ff */
[----:B------:R2:W-:Y:S04]  /*0c70*/  LDGSTS.E.BYPASS.LTC128B.128 [R227+0x8000], [R2.64] ;  /* 0x0800000002e37fae */ /* 0x0005e8000b901d48 */
[----:B------:R-:W-:Y:S01]  /*0c80*/  IMAD.X R5, R3, 0x1, R119, P0 ;  /* 0x0000000103057824 */ /* 0x000fe200000e0677 */
        /* <DEDUP_REMOVED lines=17> */
[----:B------:R-:W-:-:S02]  /*0da0*/  LEA R0, R19, R20, 0x9 ;  /* 0x0000001413007211 */ /* 0x000fc400078e48ff */
[----:B------:R-:W-:Y:S01]  /*0db0*/  IADD3.X R7, R17, R5, RZ, P0, !PT ;  /* 0x0000000511077210 */ /* 0x000fe200007fe4ff */
[----:B------:R-:W-:Y:S01]  /*0dc0*/  IMAD.SHL.U32 R213, R2, 0x2, RZ ;  /* 0x0000000202d57824 */ /* 0x000fe200078e00ff */
[----:B------:R-:W-:Y:S01]  /*0dd0*/  SHF.L.U32 R3, R0, 0x1, RZ ;  /* 0x0000000100037819 */ /* 0x000fe200000006ff */
[----:B------:R-:W-:Y:S01]  /*0de0*/  IMAD.MOV.U32 R2, RZ, RZ, 0x40 ;  /* 0x00000040ff027424 */ /* 0x000fe200078e00ff */
[----:B------:R-:W-:Y:S02]  /*0df0*/  LOP3.LUT P0, RZ, R40, 0x2, RZ, 0xc0, !PT ;  /* 0x0000000228ff7812 */ /* 0x000fe4000780c0ff */
[----:B------:R-:W-:-:S04]  /*0e00*/  LEA R222, R0, 0x8000, 0x1 ;  /* 0x0000800000de7811 */ /* 0x000fc800078e08ff */
[C---:B------:R-:W-:Y:S01]  /*0e10*/  IADD3 R223, R222.reuse, 0x20, RZ ;  /* 0x00000020dedf7810 */ /* 0x040fe20007ffe0ff */
[----:B------:R-:W-:Y:S01]  /*0e20*/  @!PT LDS RZ, [RZ] ;  /* 0x00000000fffff984 */ /* 0x000fe20000000800 */
[----:B------:R-:W-:Y:S01]  /*0e30*/  @!PT LDS RZ, [RZ] ;  /* 0x00000000fffff984 */ /* 0x000fe20000000800 */
[----:B------:R-:W-:Y:S01]  /*0e40*/  @!PT LDS RZ, [RZ] ;  /* 0x00000000fffff984 */ /* 0x000fe20000000800 */
[----:B------:R2:W-:Y:S04]  /*0e50*/  LDGSTS.E.BYPASS.LTC128B.128 [R227+0xa000], [R4.64] ;  /* 0x0a00000004e37fae */ /* 0x0005e8000b901d48 */
[----:B------:R2:W-:Y:S02]  /*0e60*/  LDGSTS.E.BYPASS.LTC128B.128 [R227+0xb000], [R4.64+0x80] ;  /* 0x0b00008004e37fae */ /* 0x0005e4000b901d48 */
[----:B------:R-:W-:Y:S02]  /*0e70*/  @P0 IADD3 R223, R222, -0x20, RZ ;  /* 0xffffffe0dedf0810 */ /* 0x000fe40007ffe0ff */
[----:B------:R-:W-:Y:S01]  /*0e80*/  LOP3.LUT P0, RZ, R40, 0x4, RZ, 0xc0, !PT ;  /* 0x0000000428ff7812 */ /* 0x000fe2000780c0ff */
[----:B------:R3:W-:Y:S01]  /*0e90*/  LDGSTS.E.BYPASS.LTC128B.128 [R227+0xa800], [R6.64] ;  /* 0x0a80000006e37fae */ /* 0x0007e2000b901d48 */
[----:B------:R-:W-:-:S02]  /*0ea0*/  IADD3 R226, R223, 0x800, RZ ;  /* 0x00000800dfe27810 */ /* 0x000fc40007ffe0ff */
[C---:B------:R-:W-:Y:S01]  /*0eb0*/  IADD3 R225, R223.reuse, 0x1000, RZ ;  /* 0x00001000dfe17810 */ /* 0x040fe20007ffe0ff */
[----:B------:R3:W-:Y:S01]  /*0ec0*/  LDGSTS.E.BYPASS.LTC128B.128 [R227+0xb800], [R6.64+0x80] ;  /* 0x0b80008006e37fae */ /* 0x0007e2000b901d48 */
[----:B------:R-:W-:-:S03]  /*0ed0*/  IADD3 R224, R223, 0x1800, RZ ;  /* 0x00001800dfe07810 */ /* 0x000fc60007ffe0ff */
        /* <DEDUP_REMOVED lines=9> */
[C---:B------:R-:W-:Y:S01]  /*0f70*/  IADD3 R215, R213.reuse, R4, RZ ;  /* 0x00000004d5d77210 */ /* 0x040fe20007ffe0ff */
[----:B------:R-:W0:Y:S01]  /*0f80*/  LDGDEPBAR ;  /* 0x00000000000079af */ /* 0x000e220000000000 */
[C---:B------:R-:W-:Y:S02]  /*0f90*/  SEL R0, R2.reuse, 0xffffffc0, !P1 ;  /* 0xffffffc002007807 */ /* 0x040fe40004800000 */
[----:B------:R-:W-:Y:S01]  /*0fa0*/  SEL R2, R2, 0xffffffc0, !P0 ;  /* 0xffffffc002027807 */ /* 0x000fe20004000000 */
[----:B------:R-:W2:Y:S01]  /*0fb0*/  LDSM.16.M88.4 R24, [R215] ;  /* 0x00000000d718783b */ /* 0x000ea20000000200 */
[----:B------:R-:W-:-:S02]  /*0fc0*/  IADD3 R221, R213, R0, RZ ;  /* 0x00000000d5dd7210 */ /* 0x000fc40007ffe0ff */
[----:B------:R-:W-:Y:S01]  /*0fd0*/  IADD3 R219, R215, R0, RZ ;  /* 0x00000000d7db7210 */ /* 0x000fe20007ffe0ff */
[----:B------:R-:W2:Y:S01]  /*0fe0*/  LDSM.16.M88.4 R20, [R215+0x2000] ;  /* 0x00200000d714783b */ /* 0x000ea20000000200 */
[----:B------:R-:W-:Y:S01]  /*0ff0*/  IMAD.IADD R220, R222, 0x1, R2 ;  /* 0x00000001dedc7824 */ /* 0x000fe200078e0202 */
[----:B------:R-:W-:Y:S01]  /*1000*/  ISETP.GE.AND P0, PT, R112, 0x21, PT ;  /* 0x000000217000780c */ /* 0x000fe20003f06270 */
[----:B------:R-:W-:-:S03]  /*1010*/  IMAD.IADD R218, R2, 0x1, R223 ;  /* 0x0000000102da7824 */ /* 0x000fc600078e02df */
[----:B------:R-:W-:Y:S01]  /*1020*/  LDSM.16.M88.4 R48, [R220] ;  /* 0x00000000dc30783b */ /* 0x000fe20000000200 */
[-C--:B----4-:R-:W-:Y:S08]  /*1030*/  HMMA.16816.F32 R44, R16, R12.reuse, RZ ;  /* 0x0000000c102c723c */ /* 0x090ff000000018ff */
[C---:B-1----:R-:W-:Y:S08]  /*1040*/  HMMA.16816.F32 R36, R8.reuse, R12, RZ ;  /* 0x0000000c0824723c */ /* 0x042ff000000018ff */
[-C--:B------:R-:W-:Y:S08]  /*1050*/  HMMA.16816.F32 R52, R8, R14.reuse, RZ ;  /* 0x0000000e0834723c */ /* 0x080ff000000018ff */
[----:B------:R-:W-:Y:S01]  /*1060*/  HMMA.16816.F32 R76, R16, R14, RZ ;  /* 0x0000000e104c723c */ /* 0x000fe200000018ff */
[----:B------:R-:W1:Y:S07]  /*1070*/  LDSM.16.M88.4 R12, [R221] ;  /* 0x00000000dd0c783b */ /* 0x000e6e0000000200 */
[C---:B-----5:R-:W-:Y:S08]  /*1080*/  HMMA.16816.F32 R60, R8.reuse, R28, RZ ;  /* 0x0000001c083c723c */ /* 0x060ff000000018ff */
[----:B------:R-:W-:Y:S01]  /*1090*/  HMMA.16816.F32 R40, R8, R30, RZ ;  /* 0x0000001e0828723c */ /* 0x000fe200000018ff */
[----:B------:R-:W4:Y:S07]  /*10a0*/  LDSM.16.M88.4 R8, [R221+0x2000] ;  /* 0x00200000dd08783b */ /* 0x000f2e0000000200 */
[-C--:B--2---:R-:W-:Y:S01]  /*10b0*/  HMMA.16816.F32 R64, R24, R32.reuse, R44 ;  /* 0x000000201840723c */ /* 0x084fe2000000182c */
[----:B------:R-:W-:Y:S07]  /*10c0*/  LDSM.16.M88.4 R44, [R219] ;  /* 0x00000000db2c783b */ /* 0x000fee0000000200 */
[C---:B------:R-:W-:Y:S08]  /*10d0*/  HMMA.16816.F32 R36, R20.reuse, R32, R36 ;  /* 0x000000201424723c */ /* 0x040ff00000001824 */
[C---:B------:R-:W-:Y:S01]  /*10e0*/  HMMA.16816.F32 R92, R20.reuse, R34, R52 ;  /* 0x00000022145c723c */ /* 0x040fe20000001834 */
[----:B------:R-:W2:Y:S07]  /*10f0*/  LDSM.16.M88.4 R52, [R218] ;  /* 0x00000000da34783b */ /* 0x000eae0000000200 */
[----:B------:R-:W-:Y:S01]  /*1100*/  HMMA.16816.F32 R84, R20, R58, R40 ;  /* 0x0000003a1454723c */ /* 0x000fe20000001828 */
[----:B------:R-:W5:Y:S07]  /*1110*/  LDSM.16.M88.4 R40, [R219+0x2000] ;  /* 0x00200000db28783b */ /* 0x000f6e0000000200 */
[C---:B------:R-:W-:Y:S08]  /*1120*/  HMMA.16816.F32 R68, R16.reuse, R28, RZ ;  /* 0x0000001c1044723c */ /* 0x040ff000000018ff */
[----:B------:R-:W-:Y:S01]  /*1130*/  HMMA.16816.F32 R80, R16, R30, RZ ;  /* 0x0000001e1050723c */ /* 0x000fe200000018ff */
[----:B------:R-:W3:Y:S07]  /*1140*/  LDSM.16.M88.4 R16, [R220+0x800] ;  /* 0x00080000dc10783b */ /* 0x000eee0000000200 */
[----:B------:R-:W-:Y:S08]  /*1150*/  HMMA.16816.F32 R88, R20, R56, R60 ;  /* 0x000000381458723c */ /* 0x000ff0000000183c */
[-C--:B-1----:R-:W-:Y:S01]  /*1160*/  HMMA.16816.F32 R20, R12, R48.reuse, R64 ;  /* 0x000000300c14723c */ /* 0x082fe20000001840 */
[----:B------:R-:W-:Y:S07]  /*1170*/  LDSM.16.M88.4 R64, [R3+0x9000] ;  /* 0x009000000340783b */ /* 0x000fee0000000200 */
[----:B----4-:R-:W-:Y:S01]  /*1180*/  HMMA.16816.F32 R28, R8, R48, R36 ;  /* 0x00000030081c723c */ /* 0x010fe20000001824 */
[----:B------:R-:W1:Y:S07]  /*1190*/  LDSM.16.M88.4 R36, [R213+0x4000] ;  /* 0x00400000d524783b */ /* 0x000e6e0000000200 */
[----:B------:R-:W-:Y:S01]  /*11a0*/  HMMA.16816.F32 R60, R24, R34, R76 ;  /* 0x00000022183c723c */ /* 0x000fe2000000184c */
[----:B------:R-:W-:Y:S07]  /*11b0*/  LDSM.16.M88.4 R32, [R213+0x6000] ;  /* 0x00600000d520783b */ /* 0x000fee0000000200 */
[----:B--2---:R-:W-:Y:S08]  /*11c0*/  HMMA.16816.F32 R20, R44, R52, R20 ;  /* 0x000000342c14723c */ /* 0x004ff00000001814 */
[C---:B------:R-:W-:Y:S01]  /*11d0*/  HMMA.16816.F32 R72, R24.reuse, R56, R68 ;  /* 0x000000381848723c */ /* 0x040fe20000001844 */
[----:B------:R-:W-:Y:S07]  /*11e0*/  LDSM.16.M88.4 R68, [R223+0x1000] ;  /* 0x00100000df44783b */ /* 0x000fee0000000200 */
[----:B------:R-:W-:Y:S01]  /*11f0*/  HMMA.16816.F32 R24, R24, R58, R80 ;  /* 0x0000003a1818723c */ /* 0x000fe20000001850 */
[----:B------:R-:W-:Y:S07]  /*1200*/  LDSM.16.M88.4 R56, [R218+0x1000] ;  /* 0x00100000da38783b */ /* 0x000fee0000000200 */
[----:B-----5:R-:W-:Y:S01]  /*1210*/  HMMA.16816.F32 R80, R40, R52, R28 ;  /* 0x000000342850723c */ /* 0x020fe2000000181c */
[----:B------:R-:W2:Y:S07]  /*1220*/  LDSM.16.M88.4 R28, [R215+0x4000] ;  /* 0x00400000d71c783b */ /* 0x000eae0000000200 */
[C---:B---3--:R-:W-:Y:S08]  /*1230*/  HMMA.16816.F32 R104, R8.reuse, R16, R88 ;  /* 0x000000100868723c */ /* 0x048ff00000001858 */
[-C--:B------:R-:W-:Y:S08]  /*1240*/  HMMA.16816.F32 R88, R8, R50.reuse, R92 ;  /* 0x000000320858723c */ /* 0x080ff0000000185c */
[----:B------:R-:W-:Y:S01]  /*1250*/  HMMA.16816.F32 R48, R12, R50, R60 ;  /* 0x000000320c30723c */ /* 0x000fe2000000183c */
[----:B------:R-:W-:Y:S07]  /*1260*/  LDSM.16.M88.4 R60, [R220+0x1000] ;  /* 0x00100000dc3c783b */ /* 0x000fee0000000200 */
[----:B------:R-:W-:Y:S08]  /*1270*/  HMMA.16816.F32 R108, R8, R18, R84 ;  /* 0x00000012086c723c */ /* 0x000ff00000001854 */
[----:B-1----:R-:W-:Y:S01]  /*1280*/  HMMA.16816.F32 R8, R36, R64, R20 ;  /* 0x000000402408723c */ /* 0x002fe20000001814 */
[----:B------:R-:W1:Y:S07]  /*1290*/  LDSM.16.M88.4 R20, [R221+0x4000] ;  /* 0x00400000dd14783b */ /* 0x000e6e0000000200 */
[----:B------:R-:W-:Y:S01]  /*12a0*/  HMMA.16816.F32 R76, R44, R54, R48 ;  /* 0x000000362c4c723c */ /* 0x000fe20000001830 */
[----:B------:R-:W3:Y:S07]  /*12b0*/  LDSM.16.M88.4 R48, [R218+0x800] ;  /* 0x00080000da30783b */ /* 0x000eee0000000200 */
[----:B------:R-:W-:Y:S08]  /*12c0*/  HMMA.16816.F32 R100, R12, R16, R72 ;  /* 0x000000100c64723c */ /* 0x000ff00000001848 */
[----:B--2---:R-:W-:Y:S01]  /*12d0*/  HMMA.16816.F32 R72, R28, R68, R8 ;  /* 0x000000441c48723c */ /* 0x004fe20000001808 */
[----:B------:R-:W-:Y:S07]  /*12e0*/  LDSM.16.M88.4 R8, [R219+0x6000] ;  /* 0x00600000db08783b */ /* 0x000fee0000000200 */
[----:B------:R-:W-:Y:S01]  /*12f0*/  HMMA.16816.F32 R88, R40, R54, R88 ;  /* 0x000000362858723c */ /* 0x000fe20000001858 */
[----:B------:R-:W-:Y:S07]  /*1300*/  LDSM.16.M88.4 R52, [R3+0x9800] ;  /* 0x009800000334783b */ /* 0x000fee0000000200 */
[----:B------:R-:W-:Y:S01]  /*1310*/  HMMA.16816.F32 R96, R12, R18, R24 ;  /* 0x000000120c60723c */ /* 0x000fe20000001818 */
[----:B------:R-:W2:Y:S04]  /*1320*/  LDSM.16.M88.4 R24, [R215+0x6000] ;  /* 0x00600000d718783b */ /* 0x000ea80000000200 */
[----:B------:R-:W4:Y:S03]  /*1330*/  LDSM.16.M88.4 R16, [R221+0x6000] ;  /* 0x00600000dd10783b */ /* 0x000f260000000200 */
[----:B------:R-:W-:Y:S01]  /*1340*/  HMMA.16816.F32 R80, R32, R64, R80 ;  /* 0x000000402050723c */ /* 0x000fe20000001850 */
[----:B------:R-:W5:Y:S07]  /*1350*/  LDSM.16.M88.4 R12, [R219+0x4000] ;  /* 0x00400000db0c783b */ /* 0x000f6e0000000200 */
[----:B------:R-:W-:Y:S08]  /*1360*/  HMMA.16816.F32 R84, R36, R66, R76 ;  /* 0x000000422454723c */ /* 0x000ff0000000184c */
[----:B-1----:R-:W-:Y:S08]  /*1370*/  HMMA.16816.F32 R76, R20, R60, R72 ;  /* 0x0000003c144c723c */ /* 0x002ff00000001848 */
[----:B------:R-:W-:Y:S01]  /*1380*/  HMMA.16816.F32 R72, R32, R66, R88 ;  /* 0x000000422048723c */ /* 0x000fe20000001858 */
[----:B------:R-:W1:Y:S07]  /*1390*/  LDSM.16.M88.4 R64, [R223+0x1800] ;  /* 0x00180000df40783b */ /* 0x000e6e0000000200 */
[----:B---3--:R-:W-:Y:S08]  /*13a0*/  HMMA.16816.F32 R100, R44, R48, R100 ;  /* 0x000000302c64723c */ /* 0x008ff00000001864 */
[----:B--2---:R-:W-:Y:S08]  /*13b0*/  HMMA.16816.F32 R80, R24, R68, R80 ;  /* 0x000000441850723c */ /* 0x004ff00000001850 */
[-C--:B------:R-:W-:Y:S08]  /*13c0*/  HMMA.16816.F32 R84, R28, R70.reuse, R84 ;  /* 0x000000461c54723c */ /* 0x080ff00000001854 */
[----:B------:R-:W-:Y:S08]  /*13d0*/  HMMA.16816.F32 R68, R24, R70, R72 ;  /* 0x000000461844723c */ /* 0x000ff00000001848 */
[----:B------:R-:W-:Y:S08]  /*13e0*/  HMMA.16816.F32 R96, R44, R50, R96 ;  /* 0x000000322c60723c */ /* 0x000ff00000001860 */
[C---:B------:R-:W-:Y:S08]  /*13f0*/  HMMA.16816.F32 R104, R40.reuse, R48, R104 ;  /* 0x000000302868723c */ /* 0x040ff00000001868 */
[----:B------:R-:W-:Y:S01]  /*1400*/  HMMA.16816.F32 R108, R40, R50, R108 ;  /* 0x00000032286c723c */ /* 0x000fe2000000186c */
[----:B------:R-:W2:Y:S07]  /*1410*/  LDSM.16.M88.4 R40, [R220+0x1800] ;  /* 0x00180000dc28783b */ /* 0x000eae0000000200 */
[----:B------:R-:W-:Y:S08]  /*1420*/  HMMA.16816.F32 R44, R36, R52, R100 ;  /* 0x00000034242c723c */ /* 0x000ff00000001864 */
[----:B----4-:R-:W-:Y:S08]  /*1430*/  HMMA.16816.F32 R80, R16, R60, R80 ;  /* 0x0000003c1050723c */ /* 0x010ff00000001850 */
[-C--:B------:R-:W-:Y:S08]  /*1440*/  HMMA.16816.F32 R48, R20, R62.reuse, R84 ;  /* 0x0000003e1430723c */ /* 0x080ff00000001854 */
[----:B------:R-:W-:Y:S08]  /*1450*/  HMMA.16816.F32 R72, R16, R62, R68 ;  /* 0x0000003e1048723c */ /* 0x000ff00000001844 */
[----:B-----5:R-:W-:Y:S08]  /*1460*/  HMMA.16816.F32 R92, R12, R56, R76 ;  /* 0x000000380c5c723c */ /* 0x020ff0000000184c */
[----:B------:R-:W-:Y:S01]  /*1470*/  HMMA.16816.F32 R60, R36, R54, R96 ;  /* 0x00000036243c723c */ /* 0x000fe20000001860 */
[----:B------:R-:W3:Y:S01]  /*1480*/  LDSM.16.M88.4 R36, [R218+0x1800] ;  /* 0x00180000da24783b */ /* 0x000ee20000000200 */
[----:B------:R-:W-:-:S06]  /*1490*/  DEPBAR.LE SB0, 0x0 ;  /* 0x000080000000791a */ /* 0x000fcc0000000000 */
[C---:B------:R-:W-:Y:S08]  /*14a0*/  HMMA.16816.F32 R76, R32.reuse, R52, R104 ;  /* 0x00000034204c723c */ /* 0x040ff00000001868 */
[----:B------:R-:W-:Y:S01]  /*14b0*/  HMMA.16816.F32 R32, R32, R54, R108 ;  /* 0x000000362020723c */ /* 0x000fe2000000186c */
[----:B------:R-:W-:-:S04]  /*14c0*/  FMUL.FTZ R2, R92, c[0x0][0x2ec] ;  /* 0x0000bb005c027a20 */ /* 0x000fc80000410000 */
[----:B------:R4:W2:Y:S03]  /*14d0*/  MUFU.TANH R87, R2 ;  /* 0x0000000200577308 */ /* 0x0008a60000002400 */
[----:B-1----:R-:W-:Y:S08]  /*14e0*/  HMMA.16816.F32 R44, R28, R64, R44 ;  /* 0x000000401c2c723c */ /* 0x002ff0000000182c */
[----:B------:R-:W-:Y:S01]  /*14f0*/  HMMA.16816.F32 R88, R8, R56, R80 ;  /* 0x000000380858723c */ /* 0x000fe20000001850 */
[----:B----4-:R-:W-:-:S07]  /*1500*/  FMUL.FTZ R2, R93, c[0x0][0x2ec] ;  /* 0x0000bb005d027a20 */ /* 0x010fce0000410000 */
[----:B------:R-:W-:Y:S01]  /*1510*/  HMMA.16816.F32 R28, R28, R66, R60 ;  /* 0x000000421c1c723c */ /* 0x000fe2000000183c */
[----:B------:R1:W4:Y:S07]  /*1520*/  MUFU.TANH R86, R2 ;  /* 0x0000000200567308 */ /* 0x00032e0000002400 */
[C---:B------:R-:W-:Y:S08]  /*1530*/  HMMA.16816.F32 R68, R24.reuse, R64, R76 ;  /* 0x000000401844723c */ /* 0x040ff0000000184c */
[----:B------:R-:W-:Y:S01]  /*1540*/  HMMA.16816.F32 R32, R24, R66, R32 ;  /* 0x000000421820723c */ /* 0x000fe20000001820 */
[----:B-1----:R-:W-:-:S04]  /*1550*/  FMUL.FTZ R2, R94, c[0x0][0x2ec] ;  /* 0x0000bb005e027a20 */ /* 0x002fc80000410000 */
[----:B------:R1:W1:Y:S03]  /*1560*/  MUFU.TANH R93, R2 ;  /* 0x00000002005d7308 */ /* 0x0002660000002400 */
[----:B------:R-:W-:Y:S08]  /*1570*/  HMMA.16816.F32 R80, R12, R58, R48 ;  /* 0x0000003a0c50723c */ /* 0x000ff00000001830 */
[----:B--2---:R-:W-:Y:S01]  /*1580*/  HMMA.16816.F32 R48, R20, R40, R44 ;  /* 0x000000281430723c */ /* 0x004fe2000000182c */
[----:B-1----:R-:W-:-:S07]  /*1590*/  FMUL.FTZ R2, R95, c[0x0][0x2ec] ;  /* 0x0000bb005f027a20 */ /* 0x002fce0000410000 */
[----:B------:R-:W-:Y:S01]  /*15a0*/  HMMA.16816.F32 R72, R8, R58, R72 ;  /* 0x0000003a0848723c */ /* 0x000fe20000001848 */
[----:B------:R1:W2:Y:S07]  /*15b0*/  MUFU.TANH R92, R2 ;  /* 0x00000002005c7308 */ /* 0x0002ae0000002400 */
[----:B------:R-:W-:Y:S01]  /*15c0*/  HMMA.16816.F32 R20, R20, R42, R28 ;  /* 0x0000002a1414723c */ /* 0x000fe2000000181c */
[----:B------:R-:W-:Y:S02]  /*15d0*/  FMUL.FTZ R81, R81, c[0x0][0x2ec] ;  /* 0x0000bb0051517a20 */ /* 0x000fe40000410000 */
[----:B------:R-:W-:-:S02]  /*15e0*/  FMUL.FTZ R82, R82, c[0x0][0x2ec] ;  /* 0x0000bb0052527a20 */ /* 0x000fc40000410000 */
[----:B------:R-:W-:Y:S02]  /*15f0*/  FMUL.FTZ R83, R83, c[0x0][0x2ec] ;  /* 0x0000bb0053537a20 */ /* 0x000fe40000410000 */
[----:B------:R-:W2:Y:S01]  /*1600*/  MUFU.TANH R81, R81 ;  /* 0x0000005100517308 */ /* 0x000ea20000002400 */
[----:B------:R-:W-:Y:S01]  /*1610*/  HMMA.16816.F32 R44, R16, R40, R68 ;  /* 0x00000028102c723c */ /* 0x000fe20000001844 */
[----:B-1----:R-:W-:-:S06]  /*1620*/  FMUL.FTZ R2, R88, c[0x0][0x2ec] ;  /* 0x0000bb0058027a20 */ /* 0x002fcc0000410000 */
[----:B------:R1:W1:Y:S01]  /*1630*/  MUFU.TANH R84, R2 ;  /* 0x0000000200547308 */ /* 0x0002620000002400 */
[----:B------:R-:W-:Y:S01]  /*1640*/  HMMA.16816.F32 R16, R16, R42, R32 ;  /* 0x0000002a1010723c */ /* 0x000fe20000001820 */
[----:B------:R-:W-:Y:S02]  /*1650*/  FMUL.FTZ R72, R72, c[0x0][0x2ec] ;  /* 0x0000bb0048487a20 */ /* 0x000fe40000410000 */
[----:B------:R-:W-:-:S04]  /*1660*/  FMUL.FTZ R73, R73, c[0x0][0x2ec] ;  /* 0x0000bb0049497a20 */ /* 0x000fc80000410000 */
[----:B------:R-:W2:Y:S01]  /*1670*/  MUFU.TANH R82, R82 ;  /* 0x0000005200527308 */ /* 0x000ea20000002400 */
[----:B---3--:R-:W-:Y:S01]  /*1680*/  HMMA.16816.F32 R48, R12, R36, R48 ;  /* 0x000000240c30723c */ /* 0x008fe20000001830 */
[----:B-1----:R-:W-:-:S07]  /*1690*/  FMUL.FTZ R2, R89, c[0x0][0x2ec] ;  /* 0x0000bb0059027a20 */ /* 0x002fce0000410000 */
[----:B------:R-:W-:Y:S01]  /*16a0*/  HMMA.16816.F32 R12, R12, R38, R20 ;  /* 0x000000260c0c723c */ /* 0x000fe20000001814 */
[----:B------:R-:W1:Y:S07]  /*16b0*/  MUFU.TANH R65, R83 ;  /* 0x0000005300417308 */ /* 0x000e6e0000002400 */
[C---:B------:R-:W-:Y:S01]  /*16c0*/  HMMA.16816.F32 R24, R8.reuse, R36, R44 ;  /* 0x000000240818723c */ /* 0x040fe2000000182c */
[----:B------:R3:W1:Y:S07]  /*16d0*/  MUFU.TANH R56, R2 ;  /* 0x0000000200387308 */ /* 0x00066e0000002400 */
[----:B------:R-:W-:Y:S01]  /*16e0*/  HMMA.16816.F32 R8, R8, R38, R16 ;  /* 0x000000260808723c */ /* 0x000fe20000001810 */
[----:B------:R-:W-:Y:S01]  /*16f0*/  FMUL.FTZ R48, R48, c[0x0][0x2ec] ;  /* 0x0000bb0030307a20 */ /* 0x000fe20000410000 */
[----:B------:R-:W1:Y:S01]  /*1700*/  MUFU.TANH R72, R72 ;  /* 0x0000004800487308 */ /* 0x000e620000002400 */
[----:B------:R-:W-:-:S02]  /*1710*/  FMUL.FTZ R49, R49, c[0x0][0x2ec] ;  /* 0x0000bb0031317a20 */ /* 0x000fc40000410000 */
[----:B------:R-:W-:-:S03]  /*1720*/  FMUL.FTZ R50, R50, c[0x0][0x2ec] ;  /* 0x0000bb0032327a20 */ /* 0x000fc60000410000 */
[----:B------:R-:W-:Y:S02]  /*1730*/  FMUL.FTZ R14, R14, c[0x0][0x2ec] ;  /* 0x0000bb000e0e7a20 */ /* 0x000fe40000410000 */
[----:B---3--:R-:W-:Y:S01]  /*1740*/  FMUL.FTZ R2, R90, c[0x0][0x2ec] ;  /* 0x0000bb005a027a20 */ /* 0x008fe20000410000 */
[----:B------:R-:W3:Y:S01]  /*1750*/  MUFU.TANH R70, R48 ;  /* 0x0000003000467308 */ /* 0x000ee20000002400 */
[----:B------:R-:W-:Y:S02]  /*1760*/  FMUL.FTZ R15, R15, c[0x0][0x2ec] ;  /* 0x0000bb000f0f7a20 */ /* 0x000fe40000410000 */
[----:B------:R-:W-:Y:S02]  /*1770*/  FMUL.FTZ R12, R12, c[0x0][0x2ec] ;  /* 0x0000bb000c0c7a20 */ /* 0x000fe40000410000 */
[----:B------:R-:W-:Y:S02]  /*1780*/  FMUL.FTZ R24, R24, c[0x0][0x2ec] ;  /* 0x0000bb0018187a20 */ /* 0x000fe40000410000 */
[----:B------:R-:W-:Y:S01]  /*1790*/  FMUL.FTZ R25, R25, c[0x0][0x2ec] ;  /* 0x0000bb0019197a20 */ /* 0x000fe20000410000 */
[----:B------:R5:W1:Y:S01]  /*17a0*/  MUFU.TANH R64, R2 ;  /* 0x0000000200407308 */ /* 0x000a620000002400 */
        /* <DEDUP_REMOVED lines=8> */
[----:B-----5:R-:W-:Y:S01]  /*1830*/  FMUL.FTZ R2, R91, c[0x0][0x2ec] ;  /* 0x0000bb005b027a20 */ /* 0x020fe20000410000 */
        /* <DEDUP_REMOVED lines=18> */
[----:B------:R1:W1:Y:S01]  /*1960*/  MUFU.TANH R51, R27 ;  /* 0x0000001b00337308 */ /* 0x0002620000002400 */
[----:B-----5:R-:W-:-:S07]  /*1970*/  LOP3.LUT R2, R115, 0xffffffe0, RZ, 0xc0, !PT ;  /* 0xffffffe073027812 */ /* 0x020fce00078ec0ff */
[----:B------:R1:W1:Y:S01]  /*1980*/  MUFU.TANH R15, R8 ;  /* 0x00000008000f7308 */ /* 0x0002620000002400 */
[----:B------:R-:W-:Y:S02]  /*1990*/  IADD3 R3, -R2, R116, RZ ;  /* 0x0000007402037210 */ /* 0x000fe40007ffe1ff */
[----:B------:R-:W-:-:S03]  /*19a0*/  LOP3.LUT R2, R113, R114, RZ, 0xfc, !PT ;  /* 0x0000007271027212 */ /* 0x000fc600078efcff */
[----:B------:R1:W-:Y:S02]  /*19b0*/  STL [R1+0x20], R3 ;  /* 0x0000200301007387 */ /* 0x0003e40000100800 */
[----:B------:R1:W1:Y:S08]  /*19c0*/  MUFU.TANH R14, R9 ;  /* 0x00000009000e7308 */ /* 0x0002700000002400 */
[----:B------:R1:W1:Y:S08]  /*19d0*/  MUFU.TANH R52, R10 ;  /* 0x0000000a00347308 */ /* 0x0002700000002400 */
[----:B------:R1:W1:Y:S01]  /*19e0*/  MUFU.TANH R53, R11 ;  /* 0x0000000b00357308 */ /* 0x0002620000002400 */
[----:B------:R-:W-:Y:S06]  /*19f0*/  BAR.SYNC.DEFER_BLOCKING 0x0 ;  /* 0x0000000000007b1d */ /* 0x000fec0000010000 */
[----:B------:R-:W-:Y:S05]  /*1a00*/  @!P0 BRA `(.L_x_1484) ;  /* 0x0000015000008947 */ /* 0x000fea0003800000 */
[----:B-1234-:R-:W-:Y:S01]  /*1a10*/  LEA.HI.SX32 R8, R228, 0xfffffffe, 0x1b ;  /* 0xfffffffee4087811 */ /* 0x01efe200078fdaff */
        /* <DEDUP_REMOVED lines=20> */
.L_x_1484:
[----:B-1234-:R-:W-:Y:S02]  /*1b60*/  FMNMX.FTZ R3, R84, R56, !PT ;  /* 0x0000003854037209 */ /* 0x01efe40007810000 */
        /* <DEDUP_REMOVED lines=14> */
[----:B------:R-:W1:Y:S01]  /*1c50*/  SHFL.BFLY PT, R6, R3, 0x2, 0x1f ;  /* 0x0c401f0003067f89 */ /* 0x000e6200000e0000 */
[----:B------:R-:W-:-:S04]  /*1c60*/  SHF.L.U32 R212, R2, 0x1, RZ ;  /* 0x0000000102d47819 */ /* 0x000fc800000006ff */
[-C--:B------:R-:W-:Y:S01]  /*1c70*/  IADD3 R214, R4, R212.reuse, RZ ;  /* 0x000000d404d67210 */ /* 0x080fe20007ffe0ff */
[----:B------:R-:W-:Y:S01]  /*1c80*/  LDSM.16.MT88.4 R36, [R212+0xa000] ;  /* 0x00a00000d424783b */ /* 0x000fe20000004200 */
[C---:B------:R-:W-:Y:S02]  /*1c90*/  IADD3 R217, R0.reuse, R212, RZ ;  /* 0x000000d400d97210 */ /* 0x040fe40007ffe0ff */
[----:B------:R-:W-:Y:S01]  /*1ca0*/  IADD3 R216, R0, R214, RZ ;  /* 0x000000d600d87210 */ /* 0x000fe20007ffe0ff */
        /* <DEDUP_REMOVED lines=15> */
[----:B------:R-:W-:Y:S02]  /*1da0*/  FMNMX.FTZ R3, R76, R7, !PT ;  /* 0x000000074c037209 */ /* 0x000fe40007810000 */
[C---:B------:R-:W-:Y:S01]  /*1db0*/  FSETP.NEU.FTZ.AND P1, PT, R134.reuse, -INF , PT ;  /* 0xff8000008600780b */ /* 0x040fe20003f3d000 */
[----:B------:R-:W-:Y:S01]  /*1dc0*/  FMUL.FTZ R13, R134, c[0x0][0x23c] ;  /* 0x00008f00860d7a20 */ /* 0x000fe20000410000 */
[----:B------:R-:W-:Y:S01]  /*1dd0*/  FMNMX.FTZ R3, R81, R3, !PT ;  /* 0x0000000351037209 */ /* 0x000fe20007810000 */
[----:B------:R-:W-:Y:S03]  /*1de0*/  LDSM.16.MT88.4 R172, [R214+0xa800] ;  /* 0x00a80000d6ac783b */ /* 0x000fe60000004200 */
[----:B------:R-:W-:Y:S02]  /*1df0*/  FSEL R13, R13, RZ, P1 ;  /* 0x000000ff0d0d7208 */ /* 0x000fe40000800000 */
[----:B------:R-:W-:-:S03]  /*1e00*/  FMNMX.FTZ R6, R70, R3, !PT ;  /* 0x0000000346067209 */ /* 0x000fc60007810000 */
[--C-:B------:R-:W-:Y:S01]  /*1e10*/  FFMA.FTZ R3, R84, c[0x0][0x23c], -R13.reuse ;  /* 0x00008f0054037a23 */ /* 0x100fe2000001080d */
[----:B------:R-:W-:Y:S01]  /*1e20*/  FMNMX.FTZ R6, R71, R6, !PT ;  /* 0x0000000647067209 */ /* 0x000fe20007810000 */
[----:B------:R-:W-:Y:S02]  /*1e30*/  FFMA.FTZ R8, R56, c[0x0][0x23c], -R13 ;  /* 0x00008f0038087a23 */ /* 0x000fe4000001080d */
[----:B------:R2:W-:Y:S01]  /*1e40*/  MUFU.EX2 R244, R3 ;  /* 0x0000000300f47308 */ /* 0x0005e20000000800 */
[----:B------:R-:W-:-:S04]  /*1e50*/  FMNMX.FTZ R6, R54, R6, !PT ;  /* 0x0000000636067209 */ /* 0x000fc80007810000 */
[----:B------:R-:W-:-:S03]  /*1e60*/  FMNMX.FTZ R6, R55, R6, !PT ;  /* 0x0000000637067209 */ /* 0x000fc60007810000 */
[----:B------:R3:W-:Y:S01]  /*1e70*/  MUFU.EX2 R242, R8 ;  /* 0x0000000800f27308 */ /* 0x0007e20000000800 */
[----:B--2---:R-:W-:-:S04]  /*1e80*/  FMNMX.FTZ R3, R93, R92, !PT ;  /* 0x0000005c5d037209 */ /* 0x004fc80007810000 */
[----:B------:R-:W-:Y:S02]  /*1e90*/  FMNMX.FTZ R7, R82, R3, !PT ;  /* 0x0000000352077209 */ /* 0x000fe40007810000 */
[----:B-1----:R-:W-:Y:S02]  /*1ea0*/  FMNMX.FTZ R3, R5, R9, !PT ;  /* 0x0000000905037209 */ /* 0x002fe40007810000 */
[----:B------:R-:W-:Y:S01]  /*1eb0*/  FMNMX.FTZ R5, R65, R7, !PT ;  /* 0x0000000741057209 */ /* 0x000fe20007810000 */
[----:B---3--:R-:W1:Y:S01]  /*1ec0*/  SHFL.BFLY PT, R8, R6, 0x2, 0x1f ;  /* 0x0c401f0006087f89 */ /* 0x008e6200000e0000 */
[----:B------:R-:W-:Y:S01]  /*1ed0*/  FFMA.FTZ R7, R72, c[0x0][0x23c], -R13 ;  /* 0x00008f0048077a23 */ /* 0x000fe2000001080d */
[C---:B------:R-:W-:Y:S01]  /*1ee0*/  FSETP.NEU.FTZ.AND P1, PT, R3.reuse, -INF , PT ;  /* 0xff8000000300780b */ /* 0x040fe20003f3d000 */
[----:B------:R-:W-:Y:S01]  /*1ef0*/  FMUL.FTZ R12, R3, c[0x0][0x23c] ;  /* 0x00008f00030c7a20 */ /* 0x000fe20000410000 */
[----:B------:R-:W-:Y:S01]  /*1f00*/  FMNMX.FTZ R5, R100, R5, !PT ;  /* 0x0000000564057209 */ /* 0x000fe20007810000 */
[----:B------:R2:W-:Y:S03]  /*1f10*/  MUFU.EX2 R241, R7 ;  /* 0x0000000700f17308 */ /* 0x0005e60000000800 */
[----:B------:R-:W-:-:S02]  /*1f20*/  FMNMX.FTZ R5, R85, R5, !PT ;  /* 0x0000000555057209 */ /* 0x000fc40007810000 */
[----:B------:R-:W-:Y:S02]  /*1f30*/  FSEL R12, R12, RZ, P1 ;  /* 0x000000ff0c0c7208 */ /* 0x000fe40000800000 */
[----:B------:R-:W-:-:S03]  /*1f40*/  FMNMX.FTZ R5, R68, R5, !PT ;  /* 0x0000000544057209 */ /* 0x000fc60007810000 */
[--C-:B------:R-:W-:Y:S01]  /*1f50*/  FFMA.FTZ R4, R57, c[0x0][0x23c], -R12.reuse ;  /* 0x00008f0039047a23 */ /* 0x100fe2000001080c */
[----:B------:R-:W-:Y:S01]  /*1f60*/  FMNMX.FTZ R5, R69, R5, !PT ;  /* 0x0000000545057209 */ /* 0x000fe20007810000 */
[----:B------:R-:W-:Y:S02]  /*1f70*/  FFMA.FTZ R0, R40, c[0x0][0x23c], -R12 ;  /* 0x00008f0028007a23 */ /* 0x000fe4000001080c */
[----:B------:R3:W-:Y:S01]  /*1f80*/  MUFU.EX2 R237, R4 ;  /* 0x0000000400ed7308 */ /* 0x0007e20000000800 */
[----:B--2---:R-:W-:Y:S01]  /*1f90*/  FFMA.FTZ R7, R73, c[0x0][0x23c], -R13 ;  /* 0x00008f0049077a23 */ /* 0x004fe2000001080d */
[----:B-1----:R-:W-:-:S06]  /*1fa0*/  FMNMX.FTZ R2, R6, R8, !PT ;  /* 0x0000000806027209 */ /* 0x002fcc0007810000 */
[----:B------:R1:W2:Y:S01]  /*1fb0*/  MUFU.EX2 R243, R7 ;  /* 0x0000000700f37308 */ /* 0x0002a20000000800 */
[----:B------:R-:W4:Y:S01]  /*1fc0*/  SHFL.BFLY PT, R136, R2, 0x1, 0x1f ;  /* 0x0c201f0002887f89 */ /* 0x000f2200000e0000 */
[----:B---3--:R-:W-:-:S06]  /*1fd0*/  FFMA.FTZ R4, R41, c[0x0][0x23c], -R12 ;  /* 0x00008f0029047a23 */ /* 0x008fcc000001080c */
[----:B------:R3:W-:Y:S01]  /*1fe0*/  MUFU.EX2 R240, R0 ;  /* 0x0000000000f07308 */ /* 0x0007e20000000800 */
[----:B------:R-:W-:Y:S01]  /*1ff0*/  LDSM.16.MT88.4 R40, [R217+0xb000] ;  /* 0x00b00000d928783b */ /* 0x000fe20000004200 */
[----:B-1----:R-:W-:-:S06]  /*2000*/  FFMA.FTZ R7, R64, c[0x0][0x23c], -R12 ;  /* 0x00008f0040077a23 */ /* 0x002fcc000001080c */
[----:B------:R1:W-:Y:S01]  /*2010*/  MUFU.EX2 R238, R4 ;  /* 0x0000000400ee7308 */ /* 0x0003e20000000800 */
[----:B--2---:R-:W-:-:S07]  /*2020*/  F2FP.PACK_AB R6, R243, R241 ;  /* 0x000000f1f306723e */ /* 0x004fce00000000ff */
[----:B------:R2:W5:Y:S01]  /*2030*/  MUFU.EX2 R239, R7 ;  /* 0x0000000700ef7308 */ /* 0x0005620000000800 */
[----:B----4-:R-:W-:-:S04]  /*2040*/  FMNMX.FTZ R136, R2, R136, !PT ;  /* 0x0000008802887209 */ /* 0x010fc80007810000 */
[C---:B------:R-:W-:Y:S01]  /*2050*/  FSETP.NEU.FTZ.AND P1, PT, R136.reuse, -INF , PT ;  /* 0xff8000008800780b */ /* 0x040fe20003f3d000 */
[----:B---3--:R-:W-:Y:S01]  /*2060*/  FMUL.FTZ R0, R136, c[0x0][0x23c] ;  /* 0x00008f0088007a20 */ /* 0x008fe20000410000 */
[----:B-1----:R-:W-:-:S04]  /*2070*/  F2FP.PACK_AB R4, R242, R244 ;  /* 0x000000f4f204723e */ /* 0x002fc800000000ff */
[----:B------:R-:W-:Y:S01]  /*2080*/  FSEL R0, R0, RZ, P1 ;  /* 0x000000ff00007208 */ /* 0x000fe20000800000 */
[----:B--2---:R-:W1:Y:S04]  /*2090*/  SHFL.BFLY PT, R7, R5, 0x2, 0x1f ;  /* 0x0c401f0005077f89 */ /* 0x004e6800000e0000 */
[----:B------:R-:W-:-:S04]  /*20a0*/  FFMA.FTZ R2, R87, c[0x0][0x23c], -R0 ;  /* 0x00008f0057027a23 */ /* 0x000fc80000010800 */
[----:B------:R2:W-:Y:S02]  /*20b0*/  MUFU.EX2 R234, R2 ;  /* 0x0000000200ea7308 */ /* 0x0005e40000000800 */
[----:B--2---:R-:W-:Y:S01]  /*20c0*/  FFMA.FTZ R2, R86, c[0x0][0x23c], -R0 ;  /* 0x00008f0056027a23 */ /* 0x004fe20000010800 */
[----:B-1----:R-:W-:-:S05]  /*20d0*/  FMNMX.FTZ R8, R7, R5, !PT ;  /* 0x0000000507087209 */ /* 0x002fca0007810000 */
[----:B------:R1:W-:Y:S01]  /*20e0*/  MUFU.EX2 R232, R2 ;  /* 0x0000000200e87308 */ /* 0x0003e20000000800 */
[----:B-----5:R-:W-:Y:S02]  /*20f0*/  F2FP.PACK_AB R5, R237, R239 ;  /* 0x000000efed05723e */ /* 0x020fe400000000ff */
[----:B------:R-:W-:Y:S01]  /*2100*/  F2FP.PACK_AB R7, R240, R238 ;  /* 0x000000eef007723e */ /* 0x000fe200000000ff */
[----:B------:R-:W2:Y:S06]  /*2110*/  SHFL.BFLY PT, R9, R8, 0x1, 0x1f ;  /* 0x0c201f0008097f89 */ /* 0x000eac00000e0000 */
[C---:B------:R-:W-:Y:S08]  /*2120*/  HMMA.16816.F32 R144, R4.reuse, R36, RZ ;  /* 0x000000240490723c */ /* 0x040ff000000018ff */
[C---:B------:R-:W-:Y:S08]  /*2130*/  HMMA.16816.F32 R164, R4.reuse, R28, RZ ;  /* 0x0000001c04a4723c */ /* 0x040ff000000018ff */
[----:B------:R-:W-:Y:S01]  /*2140*/  HMMA.16816.F32 R56, R4, R24, RZ ;  /* 0x000000180438723c */ /* 0x000fe200000018ff */
[----:B--2---:R-:W-:Y:S01]  /*2150*/  FMNMX.FTZ R135, R8, R9, !PT ;  /* 0x0000000908877209 */ /* 0x004fe20007810000 */
[----:B------:R-:W-:-:S03]  /*2160*/  FFMA.FTZ R8, R76, c[0x0][0x23c], -R0 ;  /* 0x00008f004c087a23 */ /* 0x000fc60000010800 */
[C---:B------:R-:W-:Y:S01]  /*2170*/  FSETP.NEU.FTZ.AND P1, PT, R135.reuse, -INF , PT ;  /* 0xff8000008700780b */ /* 0x040fe20003f3d000 */
[----:B-1----:R-:W-:Y:S01]  /*2180*/  FMUL.FTZ R2, R135, c[0x0][0x23c] ;  /* 0x00008f0087027a20 */ /* 0x002fe20000410000 */
[----:B------:R1:W-:Y:S01]  /*2190*/  MUFU.EX2 R235, R8 ;  /* 0x0000000800eb7308 */ /* 0x0003e20000000800 */
[----:B------:R-:W-:Y:S03]  /*21a0*/  HMMA.16816.F32 R60, R4, R20, RZ ;  /* 0x00000014043c723c */ /* 0x000fe600000018ff */
[----:B------:R-:W-:-:S05]  /*21b0*/  FSEL R2, R2, RZ, P1 ;  /* 0x000000ff02027208 */ /* 0x000fca0000800000 */
        /* <DEDUP_REMOVED lines=15> */
[C---:B------:R-:W-:Y:S01]  /*22b0*/  HMMA.16816.F32 R108, R4.reuse, R18, RZ ;  /* 0x00000012046c723c */ /* 0x040fe200000018ff */
[--C-:B-1----:R-:W-:Y:S01]  /*22c0*/  FFMA.FTZ R8, R82, c[0x0][0x23c], -R2.reuse ;  /* 0x00008f0052087a23 */ /* 0x102fe20000010802 */
[----:B--2---:R-:W-:Y:S01]  /*22d0*/  F2FP.PACK_AB R9, R229, R231 ;  /* 0x000000e7e509723e */ /* 0x004fe200000000ff */
[----:B------:R-:W-:Y:S02]  /*22e0*/  LDSM.16.MT88.4 R80, [R212+0xb800] ;  /* 0x00b80000d450783b */ /* 0x000fe40000004200 */
[----:B------:R1:W-:Y:S03]  /*22f0*/  MUFU.EX2 R230, R8 ;  /* 0x0000000800e67308 */ /* 0x0003e60000000800 */
[C---:B------:R-:W-:Y:S08]  /*2300*/  HMMA.16816.F32 R128, R4.reuse, R34, RZ ;  /* 0x000000220480723c */ /* 0x040ff000000018ff */
[----:B------:R-:W-:Y:S01]  /*2310*/  HMMA.16816.F32 R148, R4, R42, RZ ;  /* 0x0000002a0494723c */ /* 0x000fe200000018ff */
[----:B-1----:R-:W-:-:S07]  /*2320*/  FFMA.FTZ R8, R65, c[0x0][0x23c], -R2 ;  /* 0x00008f0041087a23 */ /* 0x002fce0000010802 */
[----:B------:R-:W-:Y:S01]  /*2330*/  HMMA.16816.F32 R140, R4, R46, RZ ;  /* 0x0000002e048c723c */ /* 0x000fe200000018ff */
[----:B------:R-:W-:Y:S01]  /*2340*/  LDSM.16.MT88.4 R64, [R216+0xa800] ;  /* 0x00a80000d840783b */ /* 0x000fe20000004200 */
[----:B------:R1:W2:Y:S05]  /*2350*/  MUFU.EX2 R233, R8 ;  /* 0x0000000800e97308 */ /* 0x0002aa0000000800 */
[----:B------:R-:W-:Y:S02]  /*2360*/  FFMA.FTZ R4, R50, c[0x0][0x23c], -R13 ;  /* 0x00008f0032047a23 */ /* 0x000fe4000001080d */
[----:B------:R-:W-:Y:S02]  /*2370*/  FADD.FTZ R6, R244, R242 ;  /* 0x000000f2f4067221 */ /* 0x000fe40000010000 */
[----:B------:R3:W-:Y:S01]  /*2380*/  MUFU.EX2 R211, R4 ;  /* 0x0000000400d37308 */ /* 0x0007e20000000800 */
[----:B------:R-:W-:-:S02]  /*2390*/  FADD.FTZ R7, R239, R237 ;  /* 0x000000edef077221 */ /* 0x000fc40000010000 */
[----:B------:R-:W-:Y:S02]  /*23a0*/  FADD.FTZ R6, R241, R6 ;  /* 0x00000006f1067221 */ /* 0x000fe40000010000 */
[----:B------:R-:W-:Y:S01]  /*23b0*/  FADD.FTZ R7, R238, R7 ;  /* 0x00000007ee077221 */ /* 0x000fe20000010000 */
[----:B-1----:R-:W-:Y:S02]  /*23c0*/  F2FP.PACK_AB R8, R232, R234 ;  /* 0x000000eae808723e */ /* 0x002fe400000000ff */
[----:B--2---:R-:W-:Y:S01]  /*23d0*/  F2FP.PACK_AB R11, R233, R230 ;  /* 0x000000e6e90b723e */ /* 0x004fe200000000ff */
[----:B---3--:R-:W-:-:S06]  /*23e0*/  FFMA.FTZ R4, R48, c[0x0][0x23c], -R13 ;  /* 0x00008f0030047a23 */ /* 0x008fcc000001080d */
        /* <DEDUP_REMOVED lines=21> */
[----:B------:R-:W1:Y:S01]  /*2540*/  LDSM.16.MT88.4 R48, [R217+0xa800] ;  /* 0x00a80000d930783b */ /* 0x000e620000004200 */
[----:B------:R2:W3:Y:S06]  /*2550*/  MUFU.EX2 R207, R4 ;  /* 0x0000000400cf7308 */ /* 0x0004ec0000000800 */
[C---:B------:R-:W-:Y:S08]  /*2560*/  HMMA.16816.F32 R180, R8.reuse, R34, RZ ;  /* 0x0000002208b4723c */ /* 0x040ff000000018ff */
[----:B------:R-:W-:Y:S01]  /*2570*/  HMMA.16816.F32 R16, R8, R40, RZ ;  /* 0x000000280810723c */ /* 0x000fe200000018ff */
[----:B--2---:R-:W-:Y:S01]  /*2580*/  FFMA.FTZ R4, R52, c[0x0][0x23c], -R12 ;  /* 0x00008f0034047a23 */ /* 0x004fe2000001080c */
[----:B---3--:R-:W-:-:S03]  /*2590*/  F2FP.PACK_AB R125, R207, R208 ;  /* 0x000000d0cf7d723e */ /* 0x008fc600000000ff */
[----:B------:R2:W-:Y:S03]  /*25a0*/  MUFU.EX2 R206, R4 ;  /* 0x0000000400ce7308 */ /* 0x0005e60000000800 */
[C---:B------:R-:W-:Y:S08]  /*25b0*/  HMMA.16816.F32 R116, R8.reuse, R44, RZ ;  /* 0x0000002c0874723c */ /* 0x040ff000000018ff */
[----:B------:R-:W-:Y:S01]  /*25c0*/  HMMA.16816.F32 R32, R8, R46, RZ ;  /* 0x0000002e0820723c */ /* 0x000fe200000018ff */
[----:B--2---:R-:W-:-:S07]  /*25d0*/  FFMA.FTZ R4, R53, c[0x0][0x23c], -R12 ;  /* 0x00008f0035047a23 */ /* 0x004fce000001080c */
[----:B------:R-:W-:Y:S01]  /*25e0*/  HMMA.16816.F32 R12, R8, R42, RZ ;  /* 0x0000002a080c723c */ /* 0x000fe200000018ff */
[----:B------:R-:W2:Y:S01]  /*25f0*/  LDSM.16.MT88.4 R8, [R216+0xb800] ;  /* 0x00b80000d808783b */ /* 0x000ea20000004200 */
[----:B------:R3:W4:Y:S02]  /*2600*/  MUFU.EX2 R250, R4 ;  /* 0x0000000400fa7308 */ /* 0x0007240000000800 */
[----:B---3--:R-:W-:Y:S01]  /*2610*/  FFMA.FTZ R4, R70, c[0x0][0x23c], -R0 ;  /* 0x00008f0046047a23 */ /* 0x008fe20000010800 */
[----:B----4-:R-:W-:-:S05]  /*2620*/  F2FP.PACK_AB R127, R250, R206 ;  /* 0x000000cefa7f723e */ /* 0x010fca00000000ff */
[----:B------:R3:W-:Y:S02]  /*2630*/  MUFU.EX2 R205, R4 ;  /* 0x0000000400cd7308 */ /* 0x0007e40000000800 */
[C---:B-1----:R-:W-:Y:S08]  /*2640*/  HMMA.16816.F32 R40, R124.reuse, R48, R56 ;  /* 0x000000307c28723c */ /* 0x042ff00000001838 */
[----:B------:R-:W-:Y:S01]  /*2650*/  HMMA.16816.F32 R56, R124, R64, R60 ;  /* 0x000000407c38723c */ /* 0x000fe2000000183c */
[----:B---3--:R-:W-:-:S04]  /*2660*/  FFMA.FTZ R4, R71, c[0x0][0x23c], -R0 ;  /* 0x00008f0047047a23 */ /* 0x008fc80000010800 */
[----:B------:R1:W3:Y:S03]  /*2670*/  MUFU.EX2 R204, R4 ;  /* 0x0000000400cc7308 */ /* 0x0002e60000000800 */
[C---:B------:R-:W-:Y:S08]  /*2680*/  HMMA.16816.F32 R60, R124.reuse, R66, R92 ;  /* 0x000000427c3c723c */ /* 0x040ff0000000185c */
[----:B------:R-:W-:Y:S01]  /*2690*/  HMMA.16816.F32 R92, R124, R98, R128 ;  /* 0x000000627c5c723c */ /* 0x000fe20000001880 */
[----:B-1----:R-:W-:-:S06]  /*26a0*/  FFMA.FTZ R4, R54, c[0x0][0x23c], -R0 ;  /* 0x00008f0036047a23 */ /* 0x002fcc0000010800 */
[----:B---3--:R-:W-:Y:S01]  /*26b0*/  F2FP.PACK_AB R128, R204, R205 ;  /* 0x000000cdcc80723e */ /* 0x008fe200000000ff */
[----:B------:R-:W-:Y:S01]  /*26c0*/  FFMA.FTZ R0, R55, c[0x0][0x23c], -R0 ;  /* 0x00008f0037007a23 */ /* 0x000fe20000010800 */
[C---:B------:R-:W-:Y:S01]  /*26d0*/  HMMA.16816.F32 R44, R124.reuse, R50, R76 ;  /* 0x000000327c2c723c */ /* 0x040fe2000000184c */
[----:B------:R-:W-:Y:S07]  /*26e0*/  MUFU.EX2 R139, R4 ;  /* 0x00000004008b7308 */ /* 0x000fee0000000800 */
[C---:B------:R-:W-:Y:S01]  /*26f0*/  HMMA.16816.F32 R76, R124.reuse, R82, R108 ;  /* 0x000000527c4c723c */ /* 0x040fe2000000186c */
[----:B------:R1:W3:Y:S07]  /*2700*/  MUFU.EX2 R138, R0 ;  /* 0x00000000008a7308 */ /* 0x0002ee0000000800 */
[C---:B------:R-:W-:Y:S08]  /*2710*/  HMMA.16816.F32 R108, R124.reuse, R114, R148 ;  /* 0x000000727c6c723c */ /* 0x040ff00000001894 */
[----:B------:R-:W-:Y:S01]  /*2720*/  HMMA.16816.F32 R144, R124, R156, R144 ;  /* 0x0000009c7c90723c */ /* 0x000fe20000001890 */
[----:B-1----:R-:W-:Y:S01]  /*2730*/  FFMA.FTZ R0, R100, c[0x0][0x23c], -R2 ;  /* 0x00008f0064007a23 */ /* 0x002fe20000010802 */
[----:B---3--:R-:W-:-:S03]  /*2740*/  F2FP.PACK_AB R130, R138, R139 ;  /* 0x0000008b8a82723e */ /* 0x008fc600000000ff */
[----:B------:R1:W-:Y:S03]  /*2750*/  MUFU.EX2 R137, R0 ;  /* 0x0000000000897308 */ /* 0x0003e60000000800 */
[C---:B------:R-:W-:Y:S08]  /*2760*/  HMMA.16816.F32 R164, R124.reuse, R172, R164 ;  /* 0x000000ac7ca4723c */ /* 0x040ff000000018a4 */
[----:B------:R-:W-:Y:S01]  /*2770*/  HMMA.16816.F32 R72, R124, R80, R72 ;  /* 0x000000507c48723c */ /* 0x000fe20000001848 */
[----:B-1----:R-:W-:-:S07]  /*2780*/  FFMA.FTZ R0, R85, c[0x0][0x23c], -R2 ;  /* 0x00008f0055007a23 */ /* 0x002fce0000010802 */
[C---:B------:R-:W-:Y:S01]  /*2790*/  HMMA.16816.F32 R88, R124.reuse, R96, R88 ;  /* 0x000000607c58723c */ /* 0x040fe20000001858 */
[----:B------:R1:W3:Y:S07]  /*27a0*/  MUFU.EX2 R133, R0 ;  /* 0x0000000000857308 */ /* 0x0002ee0000000800 */
[C---:B------:R-:W-:Y:S08]  /*27b0*/  HMMA.16816.F32 R104, R124.reuse, R112, R104 ;  /* 0x000000707c68723c */ /* 0x040ff00000001868 */
[----:B------:R-:W-:Y:S01]  /*27c0*/  HMMA.16816.F32 R152, R124, R158, R152 ;  /* 0x0000009e7c98723c */ /* 0x000fe20000001898 */
[--C-:B-1----:R-:W-:Y:S01]  /*27d0*/  FFMA.FTZ R0, R68, c[0x0][0x23c], -R2.reuse ;  /* 0x00008f0044007a23 */ /* 0x102fe20000010802 */
[----:B---3--:R-:W-:Y:S01]  /*27e0*/  F2FP.PACK_AB R129, R133, R137 ;  /* 0x000000898581723e */ /* 0x008fe200000000ff */
[----:B------:R-:W-:-:S02]  /*27f0*/  FFMA.FTZ R2, R69, c[0x0][0x23c], -R2 ;  /* 0x00008f0045027a23 */ /* 0x000fc40000010802 */
[----:B------:R1:W-:Y:S03]  /*2800*/  MUFU.EX2 R132, R0 ;  /* 0x0000000000847308 */ /* 0x0003e60000000800 */
[C---:B------:R-:W-:Y:S05]  /*2810*/  HMMA.16816.F32 R168, R124.reuse, R174, R168 ;  /* 0x000000ae7ca8723c */ /* 0x040fea00000018a8 */
[----:B------:R-:W3:Y:S03]  /*2820*/  MUFU.EX2 R252, R2 ;  /* 0x0000000200fc7308 */ /* 0x000ee60000000800 */
[----:B--2---:R-:W-:Y:S01]  /*2830*/  HMMA.16816.F32 R120, R124, R8, R120 ;  /* 0x000000087c78723c */ /* 0x004fe20000001878 */
[----:B-1----:R-:W-:-:S07]  /*2840*/  FADD.FTZ R0, R234, R232 ;  /* 0x000000e8ea007221 */ /* 0x002fce0000010000 */
[----:B------:R-:W-:Y:S01]  /*2850*/  HMMA.16816.F32 R124, R124, R10, R140 ;  /* 0x0000000a7c7c723c */ /* 0x000fe2000000188c */
[----:B------:R-:W-:-:S04]  /*2860*/  FADD.FTZ R0, R235, R0 ;  /* 0x00000000eb007221 */ /* 0x000fc80000010000 */
[----:B------:R-:W-:Y:S01]  /*2870*/  FADD.FTZ R5, R236, R0 ;  /* 0x00000000ec057221 */ /* 0x000fe20000010000 */
[----:B---3--:R-:W-:Y:S01]  /*2880*/  F2FP.PACK_AB R131, R252, R132 ;  /* 0x00000084fc83723e */ /* 0x008fe200000000ff */
        /* <DEDUP_REMOVED lines=11> */
[----:B------:R-:W-:Y:S01]  /*2940*/  FADD.FTZ R4, R137, R4 ;  /* 0x0000000489047221 */ /* 0x000fe20000010000 */
[----:B------:R1:W-:Y:S01]  /*2950*/  STL [R1], R5 ;  /* 0x0000000501007387 */ /* 0x0003e20000100800 */
        /* <DEDUP_REMOVED lines=27> */
[----:B-1----:R-:W-:Y:S01]  /*2b10*/  LEA.HI.SX32 R228, R228, 0xfffffffe, 0x1b ;  /* 0xfffffffee4e47811 */ /* 0x002fe200078fdaff */
[----:B------:R-:W-:Y:S01]  /*2b20*/  IMAD.MOV.U32 R137, RZ, RZ, R135 ;  /* 0x000000ffff897224 */ /* 0x000fe200078e0087 */
[----:B------:R-:W-:Y:S01]  /*2b30*/  MOV R139, R3 ;  /* 0x00000003008b7202 */ /* 0x000fe20000000f00 */
[----:B------:R-:W-:Y:S01]  /*2b40*/  IMAD.MOV.U32 R132, RZ, RZ, R136 ;  /* 0x000000ffff847224 */ /* 0x000fe200078e0088 */
[----:B------:R-:W-:Y:S01]  /*2b50*/  MOV R138, R134 ;  /* 0x00000086008a7202 */ /* 0x000fe20000000f00 */
[----:B------:R-:W-:Y:S06]  /*2b60*/  BRA `(.L_x_1486) ;  /* 0x000001c000007947 */ /* 0x000fec0003800000 */
.L_x_1488:
        /* <DEDUP_REMOVED lines=28> */
.L_x_1486:
[----:B------:R-:W2:Y:S01]  /*2d30*/  LDL.64 R6, [R1+0x10] ;  /* 0x0000100001067983 */ /* 0x000ea20000100a00 */
[----:B------:R-:W-:Y:S01]  /*2d40*/  SHF.R.S32.HI R0, RZ, 0x1f, R228 ;  /* 0x0000001fff007819 */ /* 0x000fe200000114e4 */
[----:B------:R-:W-:Y:S04]  /*2d50*/  DEPBAR.LE SB0, 0x0 ;  /* 0x000080000000791a */ /* 0x000fe80000000000 */
[----:B------:R-:W3:Y:S01]  /*2d60*/  LDL R9, [R1+0x4] ;  /* 0x0000040001097983 */ /* 0x000ee20000100800 */
[----:B------:R-:W-:Y:S01]  /*2d70*/  IMAD R0, R0, c[0x0][0x1a0], RZ ;  /* 0x0000680000007a24 */ /* 0x000fe200078e02ff */
[----:B------:R-:W-:Y:S01]  /*2d80*/  MOV R8, c[0x0][0x1a0] ;  /* 0x0000680000087a02 */ /* 0x000fe20000000f00 */
[----:B------:R-:W-:Y:S01]  /*2d90*/  IMAD.WIDE.U32 R4, R228, c[0x0][0x1a0], RZ ;  /* 0x00006800e4047a25 */ /* 0x000fe200078e00ff */
[----:B------:R-:W-:Y:S02]  /*2da0*/  BAR.SYNC.DEFER_BLOCKING 0x0 ;  /* 0x0000000000007b1d */ /* 0x000fe40000010000 */
[----:B------:R-:W-:Y:S01]  /*2db0*/  SHF.L.U32 R8, R8, 0x5, RZ ;  /* 0x0000000508087819 */ /* 0x000fe200000006ff */
[----:B------:R-:W-:Y:S05]  /*2dc0*/  IMAD R2, R228, c[0x0][0x1a4], R0 ;  /* 0x00006900e4027a24 */ /* 0x000fea00078e0200 */
[----:B------:R-:W-:Y:S02]  /*2dd0*/  IADD3 R5, R5, R2, RZ ;  /* 0x0000000205057210 */ /* 0x000fe40007ffe0ff */
[----:B--2---:R-:W-:Y:S02]  /*2de0*/  LEA R0, P0, R4, R6, 0x5 ;  /* 0x0000000604007211 */ /* 0x004fe400078028ff */
[----:B------:R-:W-:Y:S02]  /*2df0*/  MOV R7, 0x5 ;  /* 0x0000000500077802 */ /* 0x000fe40000000f00 */
[----:B------:R-:W-:Y:S02]  /*2e00*/  LEA R2, P1, R0, c[0x0][0x170], 0x1 ;  /* 0x00005c0000027a11 */ /* 0x000fe400078208ff */
[----:B---3--:R-:W-:Y:S02]  /*2e10*/  LEA.HI.X R5, R4, R9, R5, 0x5, P0 ;  /* 0x0000000904057211 */ /* 0x008fe400000f2c05 */
[----:B------:R-:W-:Y:S02]  /*2e20*/  MOV R6, c[0x0][0x1a0] ;  /* 0x0000680000067a02 */ /* 0x000fe40000000f00 */
[----:B------:R-:W-:Y:S02]  /*2e30*/  LEA.HI.X R3, R0, c[0x0][0x174], R5, 0x1, P1 ;  /* 0x00005d0000037a11 */ /* 0x000fe400008f0c05 */
[----:B------:R-:W-:Y:S02]  /*2e40*/  IADD3 R4, P0, R2, R8, RZ ;  /* 0x0000000802047210 */ /* 0x000fe40007f1e0ff */
[----:B------:R-:W-:Y:S01]  /*2e50*/  SHF.L.U64.HI R6, R6, R7, c[0x0][0x1a4] ;  /* 0x0000690006067619 */ /* 0x000fe20000010207 */
[----:B------:R-:W-:Y:S01]  /*2e60*/  @!PT LDS RZ, [RZ] ;  /* 0x00000000fffff984 */ /* 0x000fe20000000800 */
[----:B------:R-:W-:Y:S01]  /*2e70*/  @!PT LDS RZ, [RZ] ;  /* 0x00000000fffff984 */ /* 0x000fe20000000800 */
[----:B------:R-:W-:Y:S01]  /*2e80*/  @!PT LDS RZ, [RZ] ;  /* 0x00000000fffff984 */ /* 0x000fe20000000800 */
[----:B------:R1:W-:Y:S03]  /*2e90*/  LDGSTS.E.BYPASS.LTC128B.128 [R227+0xa000], [R2.64] ;  /* 0x0a00000002e37fae */ /* 0x0003e6000b901d48 */
[----:B------:R-:W-:Y:S02]  /*2ea0*/  IADD3.X R5, R3, R6, RZ, P0, !PT ;  /* 0x0000000603057210 */ /* 0x000fe400007fe4ff */
[----:B------:R-:W-:Y:S03]  /*2eb0*/  ISETP.GT.AND P0, PT, R228, RZ, PT ;  /* 0x000000ffe400720c */ /* 0x000fe60003f04270 */
[----:B------:R1:W-:Y:S08]  /*2ec0*/  LDGSTS.E.BYPASS.LTC128B.128 [R227+0xb000], [R2.64+0x80] ;  /* 0x0b00008002e37fae */ /* 0x0003f0000b901d48 */
[----:B------:R2:W-:Y:S08]  /*2ed0*/  LDGSTS.E.BYPASS.LTC128B.128 [R227+0xa800], [R4.64] ;  /* 0x0a80000004e37fae */ /* 0x0005f0000b901d48 */
[----:B------:R2:W-:Y:S08]  /*2ee0*/  LDGSTS.E.BYPASS.LTC128B.128 [R227+0xb800], [R4.64+0x80] ;  /* 0x0b80008004e37fae */ /* 0x0005f0000b901d48 */
[----:B------:R-:W-:Y:S08]  /*2ef0*/  LDSM.16.M88.4 R32, [R213] ;  /* 0x00000000d520783b */ /* 0x000ff00000000200 */
[----:B------:R-:W2:Y:S08]  /*2f00*/  LDSM.16.M88.4 R16, [R222] ;  /* 0x00000000de10783b */ /* 0x000eb00000000200 */
        /* <DEDUP_REMOVED lines=13> */
[----:B------:R-:W4:Y:S01]  /*2fe0*/  LDSM.16.M88.4 R196, [R220] ;  /* 0x00000000dcc4783b */ /* 0x000f220000000200 */
        /* <DEDUP_REMOVED lines=148> */
.L_x_1487:
        /* <DEDUP_REMOVED lines=400> */
.L_x_1485:
[----:B-1----:R-:W2:Y:S04]  /*5230*/  LDL.LU R4, [R1] ;  /* 0x0000000001047983 */ /* 0x002ea80000300800 */
[----:B------:R-:W3:Y:S04]  /*5240*/  LDL R178, [R1+0x20] ;  /* 0x0000200001b27983 */ /* 0x000ee80000100800 */
[----:B------:R-:W1:Y:S04]  /*5250*/  SHFL.BFLY PT, R5, R251, 0x2, 0x1f ;  /* 0x0c401f00fb057f89 */ /* 0x000e6800000e0000 */
[----:B------:R-:W4:Y:S04]  /*5260*/  SHFL.BFLY PT, R2, R252, 0x2, 0x1f ;  /* 0x0c401f00fc027f89 */ /* 0x000f2800000e0000 */
[----:B------:R-:W5:Y:S01]  /*5270*/  S2R R176, SR_TID.X ;  /* 0x0000000000b07919 */ /* 0x000f620000002100 */
[----:B-1----:R-:W-:-:S02]  /*5280*/  FADD.FTZ R251, R5, R251 ;  /* 0x000000fb05fb7221 */ /* 0x002fc40000010000 */
[----:B----4-:R-:W-:-:S03]  /*5290*/  FADD.FTZ R252, R2, R252 ;  /* 0x000000fc02fc7221 */ /* 0x010fc60000010000 */
[----:B------:R-:W1:Y:S01]  /*52a0*/  SHFL.BFLY PT, R2, R251, 0x1, 0x1f ;  /* 0x0c201f00fb027f89 */ /* 0x000e6200000e0000 */
[----:B-----5:R-:W-:-:S04]  /*52b0*/  SHF.R.S32.HI R177, RZ, 0x1f, R176 ;  /* 0x0000001fffb17819 */ /* 0x020fc800000114b0 */
[----:B------:R-:W-:-:S04]  /*52c0*/  LEA.HI R18, R177, R176, RZ, 0x2 ;  /* 0x000000b0b1127211 */ /* 0x000fc800078f10ff */
[----:B------:R-:W-:Y:S01]  /*52d0*/  SHF.R.S32.HI R8, RZ, 0x2, R18 ;  /* 0x00000002ff087819 */ /* 0x000fe20000011412 */
[----:B------:R-:W4:Y:S01]  /*52e0*/  SHFL.BFLY PT, R6, R252, 0x1, 0x1f ;  /* 0x0c201f00fc067f89 */ /* 0x000f2200000e0000 */
[----:B-1----:R-:W-:Y:S01]  /*52f0*/  FADD.FTZ R251, R251, R2 ;  /* 0x00000002fbfb7221 */ /* 0x002fe20000010000 */
[----:B------:R-:W-:-:S04]  /*5300*/  SHF.R.S32.HI R2, RZ, 0x1f, R18 ;  /* 0x0000001fff027819 */ /* 0x000fc80000011412 */
[----:B------:R-:W-:-:S04]  /*5310*/  LEA.HI R2, R2, R8, RZ, 0x3 ;  /* 0x0000000802027211 */ /* 0x000fc800078f18ff */
[----:B------:R-:W-:Y:S02]  /*5320*/  LOP3.LUT R2, R2, 0xfffffff8, RZ, 0xc0, !PT ;  /* 0xfffffff802027812 */ /* 0x000fe400078ec0ff */
[----:B------:R-:W-:-:S04]  /*5330*/  LOP3.LUT R18, R18, 0x3ffffffc, RZ, 0xc0, !PT ;  /* 0x3ffffffc12127812 */ /* 0x000fc800078ec0ff */
[----:B------:R-:W-:Y:S01]  /*5340*/  IADD3 R18, -R18, R176, RZ ;  /* 0x000000b012127210 */ /* 0x000fe20007ffe1ff */
[----:B----4-:R-:W-:Y:S01]  /*5350*/  FADD.FTZ R252, R252, R6 ;  /* 0x00000006fcfc7221 */ /* 0x010fe20000010000 */
[----:B------:R-:W-:Y:S02]  /*5360*/  ULDC.U8 UR4, c[0x0][0x329] ;  /* 0x0000ca4000047ab9 */ /* 0x000fe40000000000 */
[----:B------:R-:W-:Y:S01]  /*5370*/  ULDC.U8 UR5, c[0x0][0x328] ;  /* 0x0000ca0000057ab9 */ /* 0x000fe20000000000 */
[----:B------:R-:W-:Y:S02]  /*5380*/  ISETP.NE.AND P0, PT, RZ, UR4, PT ;  /* 0x00000004ff007c0c */ /* 0x000fe4000bf05270 */
[----:B------:R-:W-:Y:S02]  /*5390*/  FSETP.NE.FTZ.AND P5, PT, R252, RZ, PT ;  /* 0x000000fffc00720b */ /* 0x000fe40003fb5000 */
[----:B------:R-:W-:Y:S02]  /*53a0*/  ISETP.NE.AND P3, PT, RZ, UR5, PT ;  /* 0x00000005ff007c0c */ /* 0x000fe4000bf65270 */
[----:B------:R-:W-:-:S07]  /*53b0*/  FSETP.NE.FTZ.AND P4, PT, R251, RZ, PT ;  /* 0x000000fffb00720b */ /* 0x000fce0003f95000 */
[----:B------:R-:W-:Y:S02]  /*53c0*/  @P0 MOV R133, c[0x0][0x210] ;  /* 0x0000840000850a02 */ /* 0x000fe40000000f00 */
[----:B------:R-:W-:-:S03]  /*53d0*/  @!P0 MOV R6, c[0x0][0x214] ;  /* 0x0000850000068a02 */ /* 0x000fc60000000f00 */
[----:B------:R-:W-:Y:S01]  /*53e0*/  @P0 IMAD R133, R133, c[0x0][0x214], RZ ;  /* 0x0000850085850a24 */ /* 0x000fe200078e02ff */
[----:B------:R-:W-:Y:S01]  /*53f0*/  @!P0 SEL R133, R6, c[0x0][0x234], !P3 ;  /* 0x00008d0006858a07 */ /* 0x000fe20005800000 */
[----:B--2---:R-:W1:Y:S02]  /*5400*/  SHFL.BFLY PT, R0, R4, 0x2, 0x1f ;  /* 0x0c401f0004007f89 */ /* 0x004e6400000e0000 */
[----:B-1----:R-:W-:-:S05]  /*5410*/  FADD.FTZ R0, R0, R4 ;  /* 0x0000000400007221 */ /* 0x002fca0000010000 */
[----:B------:R-:W1:Y:S04]  /*5420*/  SHFL.BFLY PT, R132, R0, 0x1, 0x1f ;  /* 0x0c201f0000847f89 */ /* 0x000e6800000e0000 */
[----:B------:R-:W2:Y:S01]  /*5430*/  SHFL.BFLY PT, R4, R250, 0x2, 0x1f ;  /* 0x0c401f00fa047f89 */ /* 0x000ea200000e0000 */
[----:B-1----:R-:W-:-:S05]  /*5440*/  FADD.FTZ R132, R0, R132 ;  /* 0x0000008400847221 */ /* 0x002fca0000010000 */
[----:B------:R-:W-:Y:S02]  /*5450*/  FSETP.NE.FTZ.AND P6, PT, R132, RZ, PT ;  /* 0x000000ff8400720b */ /* 0x000fe40003fd5000 */
[----:B------:R-:W-:Y:S01]  /*5460*/  MOV R0, 0x3f800000 ;  /* 0x3f80000000007802 */ /* 0x000fe20000000f00 */
[----:B--2---:R-:W-:-:S05]  /*5470*/  FADD.FTZ R250, R4, R250 ;  /* 0x000000fa04fa7221 */ /* 0x004fca0000010000 */
[----:B------:R-:W1:Y:S05]  /*5480*/  SHFL.BFLY PT, R5, R250, 0x1, 0x1f ;  /* 0x0c201f00fa057f89 */ /* 0x000e6a00000e0000 */
[----:B------:R-:W2:Y:S02]  /*5490*/  @P6 MUFU.RCP R0, R132 ;  /* 0x0000008400006308 */ /* 0x000ea40000001000 */
[C---:B--2---:R-:W-:Y:S02]  /*54a0*/  FMUL.FTZ R7, R0.reuse, R149 ;  /* 0x0000009500077220 */ /* 0x044fe40000410000 */
        /* <DEDUP_REMOVED lines=31> */
[----:B------:R-:W-:Y:S02]  /*56a0*/  IADD3 R0, R8, -R2, RZ ;  /* 0x8000000208007210 */ /* 0x000fe40007ffe0ff */
[----:B------:R-:W-:-:S02]  /*56b0*/  LEA.HI R84, R177, R176, RZ, 0x5 ;  /* 0x000000b0b1547211 */ /* 0x000fc400078f28ff */
[----:B------:R-:W-:Y:S01]  /*56c0*/  SHF.L.U32 R2, R0, 0x6, RZ ;  /* 0x0000000600027819 */ /* 0x000fe200000006ff */
[----:B-1----:R-:W-:Y:S01]  /*56d0*/  FADD.FTZ R250, R250, R5 ;  /* 0x00000005fafa7221 */ /* 0x002fe20000010000 */
[----:B------:R-:W-:Y:S02]  /*56e0*/  SHF.R.S32.HI R84, RZ, 0x5, R84 ;  /* 0x00000005ff547819 */ /* 0x000fe40000011454 */
[----:B------:R-:W-:Y:S02]  /*56f0*/  LOP3.LUT R2, R2, 0x1c0, RZ, 0xc0, !PT ;  /* 0x000001c002027812 */ /* 0x000fe400078ec0ff */
[----:B------:R-:W-:Y:S02]  /*5700*/  LOP3.LUT R5, R0, 0x1, RZ, 0xc0, !PT ;  /* 0x0000000100057812 */ /* 0x000fe400078ec0ff */
[----:B------:R-:W-:Y:S02]  /*5710*/  LEA R18, R84, R18, 0x9 ;  /* 0x0000001254127211 */ /* 0x000fe400078e48ff */
[----:B------:R-:W-:-:S02]  /*5720*/  LEA.HI R2, R2, R2, RZ, 0x1d ;  /* 0x0000000202027211 */ /* 0x000fc400078fe8ff */
[----:B------:R-:W-:Y:S02]  /*5730*/  ISETP.NE.U32.AND P1, PT, R5, 0x1, PT ;  /* 0x000000010500780c */ /* 0x000fe40003f25070 */
[----:B------:R-:W-:-:S04]  /*5740*/  LEA R18, R18, R2, 0x1 ;  /* 0x0000000212127211 */ /* 0x000fc800078e08ff */
[----:B------:R-:W-:-:S04]  /*5750*/  SHF.L.U32 R18, R18, 0x1, RZ ;  /* 0x0000000112127819 */ /* 0x000fc800000006ff */
[----:B------:R-:W-:-:S03]  /*5760*/  IADD3 R20, R18, -0x10, RZ ;  /* 0xfffffff012147810 */ /* 0x000fc60007ffe0ff */
[----:B------:R-:W-:Y:S02]  /*5770*/  @P1 IADD3 R20, R18, 0x10, RZ ;  /* 0x0000001012141810 */ /* 0x000fe40007ffe0ff */
[----:B------:R-:W-:Y:S02]  /*5780*/  R2P PR, R0, 0x6 ;  /* 0x0000000600007804 */ /* 0x000fe40000000000 */
[----:B------:R-:W-:-:S04]  /*5790*/  MOV R68, 0x20 ;  /* 0x0000002000447802 */ /* 0x000fc80000000f00 */
[----:B------:R-:W-:Y:S02]  /*57a0*/  SEL R68, R68, 0xffffffe0, !P1 ;  /* 0xffffffe044447807 */ /* 0x000fe40004800000 */
[----:B------:R-:W-:Y:S02]  /*57b0*/  FSETP.NE.FTZ.AND P1, PT, R250, RZ, PT ;  /* 0x000000fffa00720b */ /* 0x000fe40003f35000 */
[----:B------:R-:W-:Y:S02]  /*57c0*/  MOV R4, 0x3f800000 ;  /* 0x3f80000000047802 */ /* 0x000fe40000000f00 */
[----:B------:R-:W-:Y:S02]  /*57d0*/  MOV R2, 0x3f800000 ;  /* 0x3f80000000027802 */ /* 0x000fe40000000f00 */
[----:B------:R-:W-:Y:S02]  /*57e0*/  MOV R0, 0x3f800000 ;  /* 0x3f80000000007802 */ /* 0x000fe40000000f00 */
[----:B------:R-:W1:Y:S08]  /*57f0*/  @P5 MUFU.RCP R4, R252 ;  /* 0x000000fc00045308 */ /* 0x000e700000001000 */
[----:B------:R-:W2:Y:S08]  /*5800*/  @P4 MUFU.RCP R2, R251 ;  /* 0x000000fb00024308 */ /* 0x000eb00000001000 */
[----:B------:R-:W4:Y:S01]  /*5810*/  @P1 MUFU.RCP R0, R250 ;  /* 0x000000fa00001308 */ /* 0x000f220000001000 */
[----:B-1----:R-:W-:-:S02]  /*5820*/  FMUL.FTZ R150, R4, R150 ;  /* 0x0000009604967220 */ /* 0x002fc40000410000 */
[C---:B------:R-:W-:Y:S02]  /*5830*/  FMUL.FTZ R6, R4.reuse, R151 ;  /* 0x0000009704067220 */ /* 0x040fe40000410000 */
[C---:B------:R-:W-:Y:S02]  /*5840*/  FMUL.FTZ R158, R4.reuse, R158 ;  /* 0x0000009e049e7220 */ /* 0x040fe40000410000 */
[----:B------:R-:W-:Y:S02]  /*5850*/  FMUL.FTZ R159, R4, R159 ;  /* 0x0000009f049f7220 */ /* 0x000fe40000410000 */
[C---:B--2---:R-:W-:Y:S02]  /*5860*/  FMUL.FTZ R144, R2.reuse, R144 ;  /* 0x0000009002907220 */ /* 0x044fe40000410000 */
[----:B------:R-:W-:Y:S01]  /*5870*/  FMUL.FTZ R5, R2, R145 ;  /* 0x0000009102057220 */ /* 0x000fe20000410000 */
[----:B------:R-:W-:Y:S01]  /*5880*/  F2FP.PACK_AB R7, R7, R148 ;  /* 0x000000940707723e */ /* 0x000fe200000000ff */
        /* <DEDUP_REMOVED lines=28> */
[----:B------:R-:W-:Y:S02]  /*5a50*/  FMUL.FTZ R131, R4, R131 ;  /* 0x0000008304837220 */ /* 0x000fe40000410000 */
        /* <DEDUP_REMOVED lines=29> */
[----:B------:R-:W-:Y:S01]  /*5c30*/  FMUL.FTZ R67, R2, R125 ;  /* 0x0000007d02437220 */ /* 0x000fe20000410000 */
[----:B------:R-:W-:Y:S01]  /*5c40*/  F2FP.PACK_AB R2, R157, R156 ;  /* 0x0000009c9d02723e */ /* 0x000fe200000000ff */
[C---:B----4-:R-:W-:Y:S02]  /*5c50*/  FMUL.FTZ R147, R0.reuse, R147 ;  /* 0x0000009300937220 */ /* 0x050fe40000410000 */
        /* <DEDUP_REMOVED lines=30> */
[----:B------:R-:W-:Y:S01]  /*5e40*/  FMUL.FTZ R66, R0, R126 ;  /* 0x0000007e00427220 */ /* 0x000fe20000410000 */
[----:B------:R-:W-:Y:S02]  /*5e50*/  F2FP.PACK_AB R0, R159, R158 ;  /* 0x0000009e9f00723e */ /* 0x000fe400000000ff */
[----:B------:R-:W-:Y:S01]  /*5e60*/  F2FP.PACK_AB R5, R5, R144 ;  /* 0x000000900505723e */ /* 0x000fe200000000ff */
[----:B------:R1:W-:Y:S04]  /*5e70*/  STS [R18], R7 ;  /* 0x0000000712007388 */ /* 0x0003e80000000800 */
[----:B------:R-:W-:Y:S04]  /*5e80*/  STS [R18+0x400], R6 ;  /* 0x0004000612007388 */ /* 0x000fe80000000800 */
[----:B------:R-:W-:Y:S04]  /*5e90*/  STS [R20], R2 ;  /* 0x0000000214007388 */ /* 0x000fe80000000800 */
[----:B------:R2:W-:Y:S01]  /*5ea0*/  STS [R20+0x400], R0 ;  /* 0x0004000014007388 */ /* 0x0005e20000000800 */
[----:B------:R-:W-:-:S03]  /*5eb0*/  F2FP.PACK_AB R4, R147, R4 ;  /* 0x000000049304723e */ /* 0x000fc600000000ff */
[----:B------:R4:W-:Y:S01]  /*5ec0*/  STS [R18+0x2000], R5 ;  /* 0x0020000512007388 */ /* 0x0009e20000000800 */
[----:B------:R-:W-:Y:S02]  /*5ed0*/  F2FP.PACK_AB R8, R8, R152 ;  /* 0x000000980808723e */ /* 0x000fe400000000ff */
[----:B------:R-:W-:Y:S02]  /*5ee0*/  F2FP.PACK_AB R11, R155, R11 ;  /* 0x0000000b9b0b723e */ /* 0x000fe400000000ff */
[----:B------:R-:W-:Y:S02]  /*5ef0*/  F2FP.PACK_AB R10, R10, R160 ;  /* 0x000000a00a0a723e */ /* 0x000fe400000000ff */
[----:B------:R-:W-:Y:S02]  /*5f00*/  F2FP.PACK_AB R9, R9, R162 ;  /* 0x000000a20909723e */ /* 0x000fe400000000ff */
[----:B------:R-:W-:Y:S02]  /*5f10*/  F2FP.PACK_AB R13, R13, R172 ;  /* 0x000000ac0d0d723e */ /* 0x000fe400000000ff */
[----:B------:R-:W-:-:S02]  /*5f20*/  F2FP.PACK_AB R12, R12, R174 ;  /* 0x000000ae0c0c723e */ /* 0x000fc400000000ff */
[----:B-1----:R-:W-:Y:S01]  /*5f30*/  IADD3 R7, R68, R20, RZ ;  /* 0x0000001444077210 */ /* 0x002fe20007ffe0ff */
[----:B------:R1:W-:Y:S01]  /*5f40*/  STS [R18+0x2400], R4 ;  /* 0x0024000412007388 */ /* 0x0003e20000000800 */
[----:B------:R-:W-:Y:S02]  /*5f50*/  F2FP.PACK_AB R14, R14, R164 ;  /* 0x000000a40e0e723e */ /* 0x000fe400000000ff */
[----:B------:R-:W-:Y:S02]  /*5f60*/  F2FP.PACK_AB R15, R167, R15 ;  /* 0x0000000fa70f723e */ /* 0x000fe400000000ff */
[----:B--2---:R-:W-:Y:S02]  /*5f70*/  IADD3 R0, R18, R68, RZ ;  /* 0x0000004412007210 */ /* 0x004fe40007ffe0ff */
[----:B----4-:R-:W-:-:S04]  /*5f80*/  MOV R5, 0x40 ;  /* 0x0000004000057802 */ /* 0x010fc80000000f00 */
[----:B------:R-:W-:Y:S01]  /*5f90*/  SEL R5, R5, 0xffffffc0, !P2 ;  /* 0xffffffc005057807 */ /* 0x000fe20005000000 */
[----:B------:R-:W-:Y:S01]  /*5fa0*/  STS [R20+0x2000], R8 ;  /* 0x0020000814007388 */ /* 0x000fe20000000800 */
[----:B------:R-:W-:Y:S02]  /*5fb0*/  F2FP.PACK_AB R24, R24, R168 ;  /* 0x000000a81818723e */ /* 0x000fe400000000ff */
[----:B------:R-:W-:Y:S01]  /*5fc0*/  F2FP.PACK_AB R23, R171, R23 ;  /* 0x00000017ab17723e */ /* 0x000fe200000000ff */
[----:B------:R-:W-:Y:S01]  /*5fd0*/  STS [R20+0x2400], R11 ;  /* 0x0024000b14007388 */ /* 0x000fe20000000800 */
[----:B------:R-:W-:Y:S02]  /*5fe0*/  F2FP.PACK_AB R22, R22, R17 ;  /* 0x000000111616723e */ /* 0x000fe400000000ff */
[----:B------:R-:W-:Y:S01]  /*5ff0*/  F2FP.PACK_AB R21, R21, R38 ;  /* 0x000000261515723e */ /* 0x000fe200000000ff */
[----:B------:R-:W-:Y:S01]  /*6000*/  STS [R0], R10 ;  /* 0x0000000a00007388 */ /* 0x000fe20000000800 */
[----:B------:R-:W-:-:S02]  /*6010*/  F2FP.PACK_AB R19, R19, R16 ;  /* 0x000000101313723e */ /* 0x000fc400000000ff */
[----:B-1----:R-:W-:Y:S01]  /*6020*/  IADD3 R4, R18, R5, RZ ;  /* 0x0000000512047210 */ /* 0x002fe20007ffe0ff */
[----:B------:R-:W-:Y:S01]  /*6030*/  STS [R0+0x400], R9 ;  /* 0x0004000900007388 */ /* 0x000fe20000000800 */
[----:B------:R-:W-:Y:S02]  /*6040*/  F2FP.PACK_AB R17, R137, R138 ;  /* 0x0000008a8911723e */ /* 0x000fe400000000ff */
[----:B------:R-:W-:Y:S01]  /*6050*/  F2FP.PACK_AB R16, R51, R50 ;  /* 0x000000323310723e */ /* 0x000fe200000000ff */
[----:B------:R-:W-:Y:S01]  /*6060*/  STS [R7], R13 ;  /* 0x0000000d07007388 */ /* 0x000fe20000000800 */
[----:B------:R-:W-:Y:S02]  /*6070*/  IADD3 R6, R5, R20, RZ ;  /* 0x0000001405067210 */ /* 0x000fe40007ffe0ff */
[----:B------:R-:W-:Y:S01]  /*6080*/  F2FP.PACK_AB R25, R43, R25 ;  /* 0x000000192b19723e */ /* 0x000fe200000000ff */
[----:B------:R-:W-:Y:S01]  /*6090*/  STS [R7+0x400], R12 ;  /* 0x0004000c07007388 */ /* 0x000fe20000000800 */
[----:B------:R-:W-:-:S02]  /*60a0*/  F2FP.PACK_AB R65, R65, R27 ;  /* 0x0000001b4141723e */ /* 0x000fc400000000ff */
[----:B------:R-:W-:Y:S01]  /*60b0*/  F2FP.PACK_AB R64, R47, R64 ;  /* 0x000000402f40723e */ /* 0x000fe200000000ff */
[----:B------:R-:W-:Y:S01]  /*60c0*/  STS [R0+0x2000], R14 ;  /* 0x0020000e00007388 */ /* 0x000fe20000000800 */
[----:B------:R-:W-:Y:S02]  /*60d0*/  F2FP.PACK_AB R63, R139, R140 ;  /* 0x0000008c8b3f723e */ /* 0x000fe400000000ff */
[----:B------:R-:W-:Y:S01]  /*60e0*/  F2FP.PACK_AB R62, R55, R54 ;  /* 0x00000036373e723e */ /* 0x000fe200000000ff */
[----:B------:R-:W-:Y:S01]  /*60f0*/  STS [R0+0x2400], R15 ;  /* 0x0024000f00007388 */ /* 0x000fe20000000800 */
[----:B------:R-:W-:Y:S02]  /*6100*/  F2FP.PACK_AB R60, R59, R60 ;  /* 0x0000003c3b3c723e */ /* 0x000fe400000000ff */
[----:B------:R-:W-:Y:S01]  /*6110*/  IADD3 R2, R0, R5, RZ ;  /* 0x0000000500027210 */ /* 0x000fe20007ffe0ff */
[----:B------:R-:W-:Y:S01]  /*6120*/  STS [R7+0x2000], R24 ;  /* 0x0020001807007388 */ /* 0x000fe20000000800 */
[----:B------:R-:W-:-:S02]  /*6130*/  F2FP.PACK_AB R59, R141, R142 ;  /* 0x0000008e8d3b723e */ /* 0x000fc400000000ff */
[----:B------:R-:W-:Y:S01]  /*6140*/  F2FP.PACK_AB R58, R34, R35 ;  /* 0x00000023223a723e */ /* 0x000fe200000000ff */
[----:B------:R-:W-:Y:S01]  /*6150*/  STS [R7+0x2400], R23 ;  /* 0x0024001707007388 */ /* 0x000fe20000000800 */
[----:B------:R-:W-:Y:S02]  /*6160*/  IADD3 R5, R7, R5, RZ ;  /* 0x0000000507057210 */ /* 0x000fe40007ffe0ff */
[----:B------:R-:W-:Y:S01]  /*6170*/  F2FP.PACK_AB R61, R57, R29 ;  /* 0x0000001d393d723e */ /* 0x000fe200000000ff */
[----:B------:R-:W-:Y:S01]  /*6180*/  STS [R4], R22 ;  /* 0x0000001604007388 */ /* 0x000fe20000000800 */
[----:B------:R-:W-:-:S03]  /*6190*/  F2FP.PACK_AB R57, R30, R31 ;  /* 0x0000001f1e39723e */ /* 0x000fc600000000ff */
[----:B------:R-:W-:Y:S01]  /*61a0*/  STS [R4+0x400], R21 ;  /* 0x0004001504007388 */ /* 0x000fe20000000800 */
[----:B------:R-:W-:-:S03]  /*61b0*/  F2FP.PACK_AB R56, R26, R56 ;  /* 0x000000381a38723e */ /* 0x000fc600000000ff */
[----:B------:R-:W-:Y:S01]  /*61c0*/  STS [R6], R17 ;  /* 0x0000001106007388 */ /* 0x000fe20000000800 */
[----:B------:R-:W-:-:S03]  /*61d0*/  F2FP.PACK_AB R55, R69, R143 ;  /* 0x0000008f4537723e */ /* 0x000fc600000000ff */
[----:B------:R-:W-:Y:S01]  /*61e0*/  STS [R6+0x400], R16 ;  /* 0x0004001006007388 */ /* 0x000fe20000000800 */
        /* <DEDUP_REMOVED lines=35> */
[----:B------:R1:W-:Y:S01]  /*6420*/  STS [R18+0x6400], R52 ;  /* 0x0064003412007388 */ /* 0x0003e20000000800 */
        /* <DEDUP_REMOVED lines=40> */
[----:B-1----:R-:W1:Y:S04]  /*66b0*/  S2R R18, SR_CTAID.Y ;  /* 0x0000000000127919 */ /* 0x002e680000002600 */
[----:B------:R-:W5:Y:S04]  /*66c0*/  S2R R19, SR_CTAID.Z ;  /* 0x0000000000137919 */ /* 0x000f680000002700 */
[----:B------:R-:W1:Y:S01]  /*66d0*/  S2R R17, SR_CTAID.X ;  /* 0x0000000000117919 */ /* 0x000e620000002500 */
[----:B--2---:R-:W2:Y:S01]  /*66e0*/  @P6 MUFU.LG2 R2, R132 ;  /* 0x0000008400026308 */ /* 0x004ea20000000c00 */
[----:B------:R-:W-:-:S02]  /*66f0*/  ISETP.NE.OR P3, PT, RZ, UR4, !P3 ;  /* 0x00000004ff007c0c */ /* 0x000fc4000df65670 */
[----:B------:R-:W-:Y:S01]  /*6700*/  @P0 MOV R0, 0x1 ;  /* 0x0000000100000802 */ /* 0x000fe20000000f00 */
[----:B------:R1:W1:Y:S04]  /*6710*/  LDS.128 R20, [R227] ;  /* 0x00000000e3147984 */ /* 0x0002680000000c00 */
[----:B------:R1:W1:Y:S04]  /*6720*/  LDS.128 R28, [R227+0x800] ;  /* 0x00080000e31c7984 */ /* 0x0002680000000c00 */
[----:B------:R1:W1:Y:S04]  /*6730*/  LDS.128 R36, [R227+0x1000] ;  /* 0x00100000e3247984 */ /* 0x0002680000000c00 */
[----:B------:R1:W1:Y:S04]  /*6740*/  LDS.128 R44, [R227+0x1800] ;  /* 0x00180000e32c7984 */ /* 0x0002680000000c00 */
[----:B------:R1:W1:Y:S04]  /*6750*/  LDS.128 R56, [R227+0x2000] ;  /* 0x00200000e3387984 */ /* 0x0002680000000c00 */
[----:B------:R1:W1:Y:S04]  /*6760*/  LDS.128 R80, [R227+0x2800] ;  /* 0x00280000e3507984 */ /* 0x0002680000000c00 */
[----:B------:R1:W1:Y:S04]  /*6770*/  LDS.128 R76, [R227+0x3000] ;  /* 0x00300000e34c7984 */ /* 0x0002680000000c00 */
[----:B------:R1:W2:Y:S04]  /*6780*/  LDS.128 R72, [R227+0x3800] ;  /* 0x00380000e3487984 */ /* 0x0002a80000000c00 */
[----:B------:R1:W3:Y:S04]  /*6790*/  LDS.128 R24, [R227+0x4000] ;  /* 0x00400000e3187984 */ /* 0x0002e80000000c00 */
[----:B------:R1:W3:Y:S04]  /*67a0*/  LDS.128 R32, [R227+0x4800] ;  /* 0x00480000e3207984 */ /* 0x0002e80000000c00 */
[----:B------:R1:W3:Y:S04]  /*67b0*/  LDS.128 R40, [R227+0x5000] ;  /* 0x00500000e3287984 */ /* 0x0002e80000000c00 */
[----:B------:R2:W3:Y:S04]  /*67c0*/  LDS.128 R52, [R227+0x5800] ;  /* 0x00580000e3347984 */ /* 0x0004e80000000c00 */
[----:B------:R3:W3:Y:S04]  /*67d0*/  LDS.128 R68, [R227+0x6000] ;  /* 0x00600000e3447984 */ /* 0x0006e80000000c00 */
[----:B------:R3:W3:Y:S04]  /*67e0*/  LDS.128 R64, [R227+0x6800] ;  /* 0x00680000e3407984 */ /* 0x0006e80000000c00 */
[----:B------:R3:W3:Y:S04]  /*67f0*/  LDS.128 R60, [R227+0x7000] ;  /* 0x00700000e33c7984 */ /* 0x0006e80000000c00 */
[----:B------:R3:W3:Y:S01]  /*6800*/  LDS.128 R48, [R227+0x7800] ;  /* 0x00780000e3307984 */ /* 0x0006e20000000c00 */
[----:B------:R-:W-:-:S04]  /*6810*/  @!P0 IMAD R0, R133, c[0x0][0x1c0], RZ ;  /* 0x0000700085008a24 */ /* 0x000fc800078e02ff */
[C---:B-1----:R-:W-:Y:S01]  /*6820*/  IMAD R0, R18.reuse, R0, RZ ;  /* 0x0000000012007224 */ /* 0x042fe200078e02ff */
[----:B------:R-:W1:Y:S01]  /*6830*/  @P1 MUFU.LG2 R7, R250 ;  /* 0x000000fa00071308 */ /* 0x000e620000000c00 */
[----:B------:R-:W-:Y:S01]  /*6840*/  @!P3 IMAD R10, R18, c[0x0][0x214], RZ ;  /* 0x00008500120aba24 */ /* 0x000fe200078e02ff */
[----:B------:R-:W-:Y:S01]  /*6850*/  @P0 MOV R6, c[0x0][0x210] ;  /* 0x0000840000060a02 */ /* 0x000fe20000000f00 */
[----:B--2---:R-:W-:Y:S01]  /*6860*/  @P6 FMUL.FTZ R2, R2, 0.69314718246459960938 ;  /* 0x3f31721802026820 */ /* 0x004fe20000410000 */
[----:B------:R-:W-:Y:S01]  /*6870*/  SEL R0, R0, RZ, P3 ;  /* 0x000000ff00007207 */ /* 0x000fe20001800000 */
[----:B----4-:R-:W-:Y:S01]  /*6880*/  CS2R R4, SRZ ;  /* 0x0000000000047805 */ /* 0x010fe2000001ff00 */
[----:B------:R-:W-:Y:S02]  /*6890*/  @!P0 MOV R6, 0x1 ;  /* 0x0000000100068802 */ /* 0x000fe40000000f00 */
[----:B------:R-:W2:Y:S01]  /*68a0*/  @P5 MUFU.LG2 R9, R252 ;  /* 0x000000fc00095308 */ /* 0x000ea20000000c00 */
[----:B------:R-:W-:Y:S01]  /*68b0*/  MOV R16, 0x7f800000 ;  /* 0x7f80000000107802 */ /* 0x000fe20000000f00 */
[----:B------:R-:W-:Y:S01]  /*68c0*/  @P6 FFMA.FTZ R16, R136, c[0x0][0x238], R2 ;  /* 0x00008e0088106a23 */ /* 0x000fe20000010002 */
[----:B------:R-:W-:-:S05]  /*68d0*/  @!P3 SHF.R.S32.HI R5, RZ, 0x1f, R10 ;  /* 0x0000001fff05b819 */ /* 0x000fca000001140a */
[----:B------:R-:W4:Y:S01]  /*68e0*/  @P4 MUFU.LG2 R8, R251 ;  /* 0x000000fb00084308 */ /* 0x000f220000000c00 */
[----:B------:R-:W-:Y:S01]  /*68f0*/  @!P3 MOV R4, R10 ;  /* 0x0000000a0004b202 */ /* 0x000fe20000000f00 */
[----:B-----5:R-:W-:Y:S01]  /*6900*/  IMAD R2, R19, R133, R0 ;  /* 0x0000008513027224 */ /* 0x020fe200078e0200 */
[----:B---3--:R-:W-:Y:S01]  /*6910*/  LOP3.LUT P3, RZ, R178, 0x3, RZ, 0xc0, !PT ;  /* 0x00000003b2ff7812 */ /* 0x008fe2000786c0ff */
[----:B------:R-:W-:-:S05]  /*6920*/  IMAD R0, R17, R6, RZ ;  /* 0x0000000611007224 */ /* 0x000fca00078e02ff */
[----:B------:R-:W-:Y:S01]  /*6930*/  SHF.L.U32 R0, R0, 0x7, RZ ;  /* 0x0000000700007819 */ /* 0x000fe200000006ff */
[----:B-1----:R-:W-:Y:S01]  /*6940*/  @P1 FMUL.FTZ R7, R7, 0.69314718246459960938 ;  /* 0x3f31721807071820 */ /* 0x002fe20000410000 */
[----:B------:R-:W-:Y:S01]  /*6950*/  BSSY B0, `(.L_x_1489) ;  /* 0x0000037000007945 */ /* 0x000fe20003800000 */
[----:B--2---:R-:W-:Y:S01]  /*6960*/  @P5 FMUL.FTZ R9, R9, 0.69314718246459960938 ;  /* 0x3f31721809095820 */ /* 0x004fe20000410000 */
[----:B------:R-:W-:Y:S02]  /*6970*/  IADD3 R10, P2, P0, R0, R4, R2 ;  /* 0x00000004000a7210 */ /* 0x000fe4000785e002 */
[----:B------:R-:W-:Y:S01]  /*6980*/  SHF.R.S32.HI R0, RZ, 0x1f, R0 ;  /* 0x0000001fff007819 */ /* 0x000fe20000011400 */
[----:B----4-:R-:W-:Y:S01]  /*6990*/  @P4 FMUL.FTZ R8, R8, 0.69314718246459960938 ;  /* 0x3f31721808084820 */ /* 0x010fe20000410000 */
        /* <DEDUP_REMOVED lines=9> */
[----:B------:R-:W-:Y:S01]  /*6a30*/  SHF.R.S32.HI R2, RZ, 0x1f, R84 ;  /* 0x0000001fff027819 */ /* 0x000fe20000011454 */
        /* <DEDUP_REMOVED lines=40> */
.L_x_1490:
[----:B------:R-:W-:Y:S05]  /*6cc0*/  BSYNC B0 ;  /* 0x0000000000007941 */ /* 0x000fea0003800000 */
.L_x_1489:
[----:B-1----:R-:W-:Y:S01]  /*6cd0*/  LEA.HI R4, R177, R176, RZ, 0x3 ;  /* 0x000000b0b1047211 */ /* 0x002fe200078f18ff */
        /* <DEDUP_REMOVED lines=31> */
[----:B------:R1:W-:Y:S03]  /*6ed0*/  STG.E.128 [R4.64+0x80], R24 ;  /* 0x0000801804007986 */ /* 0x0003e6000c101d08 */
        /* <DEDUP_REMOVED lines=26> */
.L_x_1491:
        /* <DEDUP_REMOVED lines=16> */
.L_x_2398:


//--------------------- .text._ZN5flash16flash_fwd_kernelI23Flash_fwd_kernel_traitsILi128ELi128ELi32ELi4ELb0ELb0EN7cutlass6half_tE19Flash_kernel_traitsILi128ELi128ELi32ELi4ES3_EELb1ELb0ELb0ELb1ELb0ELb0ELb0ELb0EEEvNS_16Flash_fwd_paramsE --------------------------
	.section	.text._ZN5flash16flash_fwd_kernelI23Flash_fwd_kernel_traitsILi128ELi128ELi32ELi4ELb0ELb0EN7cutlass6half_tE19Flash_kernel_traitsILi128ELi128ELi32ELi4ES3_EELb1ELb0ELb0ELb1ELb0ELb0ELb0ELb0EEEvNS_16Flash_fwd_paramsE,"ax",@progbits
	.sectioninfo	@"SHI_REGISTERS=255"
	.align	128
        .global         _ZN5flash16flash_fwd_kernelI23Flash_fwd_kernel_traitsILi128ELi128ELi32ELi4ELb0ELb0EN7cutlass6half_tE19Flash_kernel_traitsILi128ELi128ELi32ELi4ES3_EELb1ELb0ELb0ELb1ELb0ELb0ELb0ELb0EEEvNS_16Flash_fwd_paramsE
        .type           _ZN5flash16flash_fwd_kernelI23Flash_fwd_kernel_traitsILi128ELi128ELi32ELi4ELb0ELb0EN7cutlass6half_tE19Flash_kernel_traitsILi128ELi128ELi32ELi4ES3_EELb1ELb0ELb0ELb1ELb0ELb0ELb0ELb0EEEvNS_16Flash_fwd_paramsE,@function
        .size           _ZN5flash16flash_fwd_kernelI23Flash_fwd_kernel_traitsILi128ELi128ELi32ELi4ELb0ELb0EN7cutlass6half_tE19Flash_kernel_traitsILi128ELi128ELi32ELi4ES3_EELb1ELb0ELb0ELb1ELb0ELb0ELb0ELb0EEEvNS_16Flash_fwd_paramsE,(.L_x_2399 - _ZN5flash16flash_fwd_kernelI23Flash_fwd_kernel_traitsILi128ELi128ELi32ELi4ELb0ELb0EN7cutlass6half_tE19Flash_kernel_traitsILi128ELi128ELi32ELi4ES3_EELb1ELb0ELb0ELb1ELb0ELb0ELb0ELb0EEEvNS_16Flash_fwd_paramsE)
        .other          _ZN5flash16flash_fwd_kernelI23Flash_fwd_kernel_traitsILi128ELi128ELi32ELi4ELb0ELb0EN7cutlass6half_tE19Flash_kernel_traitsILi128ELi128ELi32ELi4ES3_EELb1ELb0ELb0ELb1ELb0ELb0ELb0ELb0EEEvNS_16Flash_fwd_paramsE,@"STO_CUDA_ENTRY STV_DEFAULT"
_ZN5flash16flash_fwd_kernelI23Flash_fwd_kernel_traitsILi128ELi128ELi32ELi4ELb0ELb0EN7cutlass6half_tE19Flash_kernel_traitsILi128ELi128ELi32ELi4ES3_EELb1ELb0ELb0ELb1ELb0ELb0ELb0ELb0EEEvNS_16Flash_fwd_paramsE:
.text._ZN5flash16flash_fwd_kernelI23Flash_fwd_kernel_traitsILi128ELi128ELi32ELi4ELb0ELb0EN7cutlass6half_tE19Flash_kernel_traitsILi128ELi128ELi32ELi4ES3_EELb1ELb0ELb0ELb1ELb0ELb0ELb0ELb0EEEvNS_16Flash_fwd_paramsE:
        /* <DEDUP_REMOVED lines=22> */
[----:B------:R-:W-:Y:S01]  /*0160*/  UMOV UR15, 0x4 ;  /* 0x00000004000f7882 */ /* 0x000fe20000000000 */
[----:B------:R-:W1:Y:S01]  /*0170*/  S2UR UR14, SR_CTAID.Z ;  /* 0x00000000000e79c3 */ /* 0x000e620000002700 */
[----:B------:R-:W-:-:S02]  /*0180*/  ULDC.64 UR8, c[0x0][0x240] ;  /* 0x0000900000087ab9 */ /* 0x000fc40000000a00 */
        /* <DEDUP_REMOVED lines=68> */
.L_x_1492:
[----:B------:R-:W-:Y:S02]  /*05d0*/  ULDC UR7, c[0x0][0x218] ;  /* 0x0000860000077ab9 */ /* 0x000fe40000000800 */
.L_x_1493:
        /* <DEDUP_REMOVED lines=37> */
[----:B------:R-:W-:Y:S02]  /*0830*/  ULDC.64 UR4, c[0x0][0x198] ;  /* 0x0000660000047ab9 */ /* 0x000fe40000000a00 */
[----:B------:R-:W-:-:S02]  /*0840*/  @!UP1 UIMAD UR21, UR21, UR6, URZ ;  /* 0x00000006151592a4 */ /* 0x000fc4000f8e023f */
[----:B------:R-:W-:Y:S02]  /*0850*/  @UP0 UIMAD.WIDE.U32 UR26, UR25, UR4, URZ ;  /* 0x00000004191a02a5 */ /* 0x000fe4000f8e003f */
[----:B------:R-:W-:Y:S02]  /*0860*/  @!UP1 UIMAD.WIDE.U32 UR28, UR13, UR6, URZ ;  /* 0x000000060d1c92a5 */ /* 0x000fe4000f8e003f */
[----:B------:R-:W-:Y:S02]  /*0870*/  @!UP1 UIMAD UR4, UR13, UR7, UR21 ;  /* 0x000000070d0492a4 */ /* 0x000fe4000f8e0215 */
[----:B------:R-:W-:Y:S02]  /*0880*/  @UP1 UMOV UR6, UR24 ;  /* 0x0000001800061c82 */ /* 0x000fe40008000000 */
[----:B------:R-:W-:Y:S02]  /*0890*/  @UP0 UIMAD UR7, UR25, UR5, UR27 ;  /* 0x00000005190702a4 */ /* 0x000fe4000f8e021b */
[----:B------:R-:W-:-:S02]  /*08a0*/  USHF.R.S32.HI UR21, URZ, 0x1f, UR14 ;  /* 0x0000001f3f157899 */ /* 0x000fc4000801140e */
[----:B------:R-:W-:Y:S02]  /*08b0*/  @!UP1 UIADD3 UR20, UR29, UR4, URZ ;  /* 0x000000041d149290 */ /* 0x000fe4000fffe03f */
[----:B------:R-:W-:Y:S02]  /*08c0*/  @!UP1 UMOV UR6, UR28 ;  /* 0x0000001c00069c82 */ /* 0x000fe40008000000 */
[----:B------:R-:W-:Y:S01]  /*08d0*/  @UP0 UMOV UR24, UR26 ;  /* 0x0000001a00180c82 */ /* 0x000fe20008000000 */
[----:B------:R-:W-:Y:S05]  /*08e0*/  @P0 BRA `(.L_x_1495) ;  /* 0x000000d000000947 */ /* 0x000fea0003800000 */
[----:B-1----:R-:W-:Y:S02]  /*08f0*/  USHF.R.S32.HI UR24, URZ, 0x1f, UR22 ;  /* 0x0000001f3f187899 */ /* 0x002fe40008011416 */
[----:B------:R-:W-:Y:S02]  /*0900*/  ULDC.64 UR4, c[0x0][0x198] ;  /* 0x0000660000047ab9 */ /* 0x000fe40000000a00 */
[----:B------:R-:W-:Y:S02]  /*0910*/  UIMAD UR24, UR24, UR4, URZ ;  /* 0x00000004181872a4 */ /* 0x000fe4000f8e023f */
[----:B------:R-:W-:-:S02]  /*0920*/  UIMAD.WIDE.U32 UR26, UR22, UR4, URZ ;  /* 0x00000004161a72a5 */ /* 0x000fc4000f8e003f */
[----:B------:R-:W-:Y:S02]  /*0930*/  UIMAD UR24, UR22, UR5, UR24 ;  /* 0x00000005161872a4 */ /* 0x000fe4000f8e0218 */
[----:B------:R-:W-:Y:S02]  /*0940*/  USHF.R.S32.HI UR7, URZ, 0x1f, UR13 ;  /* 0x0000001f3f077899 */ /* 0x000fe4000801140d */
[----:B------:R-:W-:Y:S02]  /*0950*/  ULDC.64 UR4, c[0x0][0x180] ;  /* 0x0000600000047ab9 */ /* 0x000fe40000000a00 */
[----:B------:R-:W-:Y:S02]  /*0960*/  UIADD3 UR25, UR27, UR24, URZ ;  /* 0x000000181b197290 */ /* 0x000fe4000fffe03f */
[----:B------:R-:W-:Y:S02]  /*0970*/  UIMAD UR7, UR7, UR4, URZ ;  /* 0x00000004070772a4 */ /* 0x000fe4000f8e023f */
[----:B------:R-:W-:-:S02]  /*0980*/  UMOV UR24, UR26 ;  /* 0x0000001a00187c82 */ /* 0x000fc40008000000 */
[----:B------:R-:W-:Y:S02]  /*0990*/  UIMAD UR7, UR13, UR5, UR7 ;  /* 0x000000050d0772a4 */ /* 0x000fe4000f8e0207 */
[----:B------:R-:W-:-:S04]  /*09a0*/  UIMAD.WIDE.U32 UR24, UR13, UR4, UR24 ;  /* 0x000000040d1872a5 */ /* 0x000fc8000f8e0018 */
[----:B------:R-:W-:Y:S02]  /*09b0*/  UIADD3 UR7, UR25, UR7, URZ ;  /* 0x0000000719077290 */ /* 0x000fe4000fffe03f */
.L_x_1495:
        /* <DEDUP_REMOVED lines=10> */
[----:B--2---:R-:W2:Y:S02]  /*0a60*/  MUFU.RCP R2, R2 ;  /* 0x0000000200027308 */ /* 0x004ea40000001000 */
        /* <DEDUP_REMOVED lines=35> */
.L_x_1496:
[CC--:B------:R-:W-:Y:S01]  /*0ca0*/  LEA.HI R0, R5.reuse, R234.reuse, RZ, 0x3 ;  /* 0x000000ea05007211 */ /* 0x0c0fe200078f18ff */
[----:B------:R-:W1:Y:S01]  /*0cb0*/  S2R R14, SR_CTAID.Z ;  /* 0x00000000000e7919 */ /* 0x000e620000002700 */
[CC--:B------:R-:W-:Y:S01]  /*0cc0*/  LEA.HI R18, R5.reuse, R234.reuse, RZ, 0x4 ;  /* 0x000000ea05127211 */ /* 0x0c0fe200078f20ff */
[----:B------:R-:W-:Y:S01]  /*0cd0*/  IMAD.MOV.U32 R19, RZ, RZ, 0x10 ;  /* 0x00000010ff137424 */ /* 0x000fe200078e00ff */
        /* <DEDUP_REMOVED lines=27> */
[----:B------:R-:W-:Y:S01]  /*0e90*/  UIADD3 UR20, -UR10, UR12, URZ ;  /* 0x0000000c0a147290 */ /* 0x000fe2000fffe13f */
        /* <DEDUP_REMOVED lines=58> */
.L_x_1498:
[----:B------:R-:W-:Y:S05]  /*1240*/  BSYNC B0 ;  /* 0x0000000000007941 */ /* 0x000fea0003800000 */
.L_x_1497:
        /* <DEDUP_REMOVED lines=29> */
.L_x_1500:
[----:B------:R-:W-:Y:S05]  /*1420*/  BSYNC B0 ;  /* 0x0000000000007941 */ /* 0x000fea0003800000 */
.L_x_1499:
        /* <DEDUP_REMOVED lines=29> */
.L_x_1502:
[----:B------:R-:W-:Y:S05]  /*1600*/  BSYNC B0 ;  /* 0x0000000000007941 */ /* 0x000fea0003800000 */
.L_x_1501:
        /* <DEDUP_REMOVED lines=29> */
.L_x_1504:
[----:B------:R-:W-:Y:S05]  /*17e0*/  BSYNC B0 ;  /* 0x0000000000007941 */ /* 0x000fea0003800000 */
.L_x_1503:
        /* <DEDUP_REMOVED lines=29> */
.L_x_1506:
[----:B------:R-:W-:Y:S05]  /*19c0*/  BSYNC B0 ;  /* 0x0000000000007941 */ /* 0x000fea0003800000 */
.L_x_1505:
        /* <DEDUP_REMOVED lines=29> */
.L_x_1508:
[----:B------:R-:W-:Y:S05]  /*1ba0*/  BSYNC B0 ;  /* 0x0000000000007941 */ /* 0x000fea0003800000 */
.L_x_1507:
[----:B------:R-:W-:Y:S01]  /*1bb0*/  IADD3 R0, R10, 0x60, RZ ;  /* 0x000000600a007810 */ /* 0x000fe20007ffe0ff */
[----:B------:R-:W-:Y:S03]  /*1bc0*/  BSSY B0, `(.L_x_1509) ;  /* 0x000001d000007945 */ /* 0x000fe60003800000 */
[----:B------:R-:W-:Y:S01]  /*1bd0*/  ISETP.GE.AND P0, PT, R0, UR20, PT ;  /* 0x0000001400007c0c */ /* 0x000fe2000bf06270 */
[----:B------:R3:W-:-:S12]  /*1be0*/  STL [R1+0x30], R0 ;  /* 0x0000300001007387 */ /* 0x0007d80000100800 */
        /* <DEDUP_REMOVED lines=26> */
.L_x_1510:
[----:B------:R-:W-:Y:S05]  /*1d90*/  BSYNC B0 ;  /* 0x0000000000007941 */ /* 0x000fea0003800000 */
.L_x_1509:
        /* <DEDUP_REMOVED lines=34> */
.L_x_1512:
[----:B------:R-:W-:Y:S05]  /*1fc0*/  BSYNC B0 ;  /* 0x0000000000007941 */ /* 0x000fea0003800000 */
.L_x_1511:
        /* <DEDUP_REMOVED lines=32> */
.L_x_1514:
[----:B------:R-:W-:Y:S05]  /*21d0*/  BSYNC B0 ;  /* 0x0000000000007941 */ /* 0x000fea0003800000 */
.L_x_1513:
        /* <DEDUP_REMOVED lines=25> */
.L_x_1516:
[----:B------:R-:W-:Y:S05]  /*2370*/  BSYNC B0 ;  /* 0x0000000000007941 */ /* 0x000fea0003800000 */
.L_x_1515:
        /* <DEDUP_REMOVED lines=17> */
[----:B------:R-:W3:Y:S01]  /*2490*/  @P0 MUFU.RCP R3, c[0x0][0x238] ;  /* 0x00008e0000030b08 */ /* 0x000ee20000001000 */
[----:B------:R-:W-:Y:S01]  /*24a0*/  ISETP.GE.AND P1, PT, R10, UR23, PT ;  /* 0x000000170a007c0c */ /* 0x000fe2000bf26270 */
[----:B------:R-:W-:Y:S02]  /*24b0*/  ULDC.64 UR4, c[0x0][0x1a0] ;  /* 0x0000680000047ab9 */ /* 0x000fe40000000a00 */
[----:B------:R-:W-:-:S05]  /*24c0*/  IMAD.U32 R7, RZ, RZ, UR7 ;  /* 0x00000007ff077e24 */ /* 0x000fca000f8e00ff */
[----:B------:R5:W3:Y:S01]  /*24d0*/  @P0 LDG.E R0, [R6.64] ;  /* 0x0000001006000981 */ /* 0x000ae2000c1e1900 */
[----:B------:R-:W-:Y:S01]  /*24e0*/  UIMAD.WIDE.U32 UR28, UR24, UR4, URZ ;  /* 0x00000004181c72a5 */ /* 0x000fe2000f8e003f */
[----:B------:R-:W-:Y:S01]  /*24f0*/  BSSY B0, `(.L_x_1517) ;  /* 0x0000022000007945 */ /* 0x000fe20003800000 */
[----:B------:R-:W-:Y:S01]  /*2500*/  UIMAD UR4, UR27, UR4, URZ ;  /* 0x000000041b0472a4 */ /* 0x000fe2000f8e023f */
[----:B------:R-:W-:Y:S03]  /*2510*/  BAR.SYNC.DEFER_BLOCKING 0x0 ;  /* 0x0000000000007b1d */ /* 0x000fe60000010000 */
[----:B------:R-:W-:-:S04]  /*2520*/  UIMAD UR4, UR24, UR5, UR4 ;  /* 0x00000005180472a4 */ /* 0x000fc8000f8e0204 */
[----:B------:R-:W-:Y:S01]  /*2530*/  UIADD3 UR4, UR29, UR4, URZ ;  /* 0x000000041d047290 */ /* 0x000fe2000fffe03f */
[----:B-----5:R-:W-:Y:S01]  /*2540*/  MOV R6, UR28 ;  /* 0x0000001c00067c02 */ /* 0x020fe20008000f00 */
[----:B------:R-:W-:Y:S01]  /*2550*/  IMAD.U32 R7, RZ, RZ, UR29 ;  /* 0x0000001dff077e24 */ /* 0x000fe2000f8e00ff */
[----:B------:R1:W-:Y:S04]  /*2560*/  @P1 STS.128 [R223+0xa000], RZ ;  /* 0x00a000ffdf001388 */ /* 0x0003e80000000c00 */
[----:B------:R1:W-:Y:S01]  /*2570*/  @P1 STS.128 [R223+0xb000], RZ ;  /* 0x00b000ffdf001388 */ /* 0x0003e20000000c00 */
[----:B---3--:R-:W-:Y:S01]  /*2580*/  @P0 FMUL.FTZ R0, R0, R3 ;  /* 0x0000000300000220 */ /* 0x008fe20000410000 */
[----:B------:R-:W-:Y:S01]  /*2590*/  MOV R3, UR4 ;  /* 0x0000000400037c02 */ /* 0x000fe20008000f00 */
[----:B------:R-:W-:-:S02]  /*25a0*/  UMOV UR4, URZ ;  /* 0x0000003f00047c82 */ /* 0x000fc40008000000 */
[----:B------:R3:W5:Y:S02]  /*25b0*/  @P0 R2UR UR6, R0 ;  /* 0x00000000000603c2 */ /* 0x00076400000e0000 */
[----:B---3--:R-:W-:Y:S01]  /*25c0*/  LEA R0, P0, R6, R22, 0x5 ;  /* 0x0000001606007211 */ /* 0x008fe200078028ff */
[----:B-----5:R-:W-:-:S03]  /*25d0*/  @UP1 UMOV UR4, UR6 ;  /* 0x0000000600041c82 */ /* 0x020fc60008000000 */
[----:B------:R-:W-:Y:S01]  /*25e0*/  LEA.HI.X R3, R6, R21, R3, 0x5, P0 ;  /* 0x0000001506037211 */ /* 0x000fe200000f2c03 */
        /* <DEDUP_REMOVED lines=18> */
.L_x_1518:
[----:B-1----:R-:W-:Y:S05]  /*2710*/  BSYNC B0 ;  /* 0x0000000000007941 */ /* 0x002fea0003800000 */
.L_x_1517:
[----:B------:R-:W-:Y:S01]  /*2720*/  ISETP.GE.AND P0, PT, R5, UR23, PT ;  /* 0x0000001705007c0c */ /* 0x000fe2000bf06270 */
        /* <DEDUP_REMOVED lines=25> */
.L_x_1520:
[----:B------:R-:W-:Y:S05]  /*28c0*/  BSYNC B0 ;  /* 0x0000000000007941 */ /* 0x000fea0003800000 */
.L_x_1519:
[----:B---3--:R-:W-:Y:S01]  /*28d0*/  SHF.R.S32.HI R7, RZ, 0x4, R18 ;  /* 0x00000004ff077819 */ /* 0x008fe20000011412 */
        /* <DEDUP_REMOVED lines=21> */
[----:B------:R-:W-:-:S02]  /*2a30*/  IMAD.U32 R5, RZ, RZ, UR11 ;  /* 0x0000000bff057e24 */ /* 0x000fc4000f8e00ff */
[----:B------:R-:W-:Y:S02]  /*2a40*/  IMAD R0, R7, 0x200, R0 ;  /* 0x0000020007007824 */ /* 0x000fe400078e0200 */
[----:B------:R-:W-:Y:S02]  /*2a50*/  IMAD.IADD R3, R112, 0x1, R3 ;  /* 0x0000000170037824 */ /* 0x000fe400078e0203 */
[----:B------:R-:W-:Y:S02]  /*2a60*/  IMAD.SHL.U32 R208, R0, 0x2, RZ ;  /* 0x0000000200d07824 */ /* 0x000fe400078e00ff */
[----:B------:R-:W-:-:S03]  /*2a70*/  IMAD.SHL.U32 R210, R3, 0x2, RZ ;  /* 0x0000000203d27824 */ /* 0x000fc600078e00ff */
[----:B------:R-:W-:Y:S01]  /*2a80*/  LDSM.16.M88.4 R28, [R208+0x8000] ;  /* 0x00800000d01c783b */ /* 0x000fe20000000200 */
[----:B------:R-:W-:Y:S01]  /*2a90*/  IADD3 R0, R208, 0x8000, RZ ;  /* 0x00008000d0007810 */ /* 0x000fe20007ffe0ff */
[--C-:B------:R-:W-:Y:S01]  /*2aa0*/  IMAD R212, R4, 0x2, R210.reuse ;  /* 0x0000000204d47824 */ /* 0x100fe200078e02d2 */
[----:B------:R-:W-:Y:S01]  /*2ab0*/  IADD3 R219, R208, 0x8020, RZ ;  /* 0x00008020d0db7810 */ /* 0x000fe20007ffe0ff */
[----:B------:R-:W2:Y:S01]  /*2ac0*/  LDSM.16.M88.4 R16, [R210] ;  /* 0x00000000d210783b */ /* 0x000ea20000000200 */
[----:B------:R-:W-:Y:S01]  /*2ad0*/  @P1 IADD3 R219, R0, -0x20, RZ ;  /* 0xffffffe000db1810 */ /* 0x000fe20007ffe0ff */
[----:B------:R-:W-:Y:S02]  /*2ae0*/  IMAD.MOV.U32 R0, RZ, RZ, 0x40 ;  /* 0x00000040ff007424 */ /* 0x000fe400078e00ff */
[----:B------:R-:W3:Y:S01]  /*2af0*/  LDSM.16.M88.4 R8, [R210+0x2000] ;  /* 0x00200000d208783b */ /* 0x000ee20000000200 */
[C---:B------:R-:W-:Y:S01]  /*2b00*/  IMAD R218, R2.reuse, 0x2, R210 ;  /* 0x0000000202da7824 */ /* 0x040fe200078e02d2 */
[----:B------:R-:W-:Y:S01]  /*2b10*/  IADD3 R222, R219, 0x800, RZ ;  /* 0x00000800dbde7810 */ /* 0x000fe20007ffe0ff */
[----:B------:R-:W-:Y:S01]  /*2b20*/  IMAD R216, R2, 0x2, R212 ;  /* 0x0000000202d87824 */ /* 0x000fe200078e02d4 */
[----:B------:R-:W5:Y:S01]  /*2b30*/  LDSM.16.M88.4 R32, [R208+0x8800] ;  /* 0x00880000d020783b */ /* 0x000f620000000200 */
[----:B------:R-:W-:-:S02]  /*2b40*/  SEL R0, R0, 0xffffffc0, !P2 ;  /* 0xffffffc000007807 */ /* 0x000fc40005000000 */
[C---:B------:R-:W-:Y:S01]  /*2b50*/  IADD3 R221, R219.reuse, 0x1000, RZ ;  /* 0x00001000dbdd7810 */ /* 0x040fe20007ffe0ff */
[----:B------:R-:W-:Y:S01]  /*2b60*/  LDSM.16.M88.4 R36, [R219] ;  /* 0x00000000db24783b */ /* 0x000fe20000000200 */
[----:B------:R-:W-:Y:S01]  /*2b70*/  IADD3 R220, R219, 0x1800, RZ ;  /* 0x00001800dbdc7810 */ /* 0x000fe20007ffe0ff */
[----:B------:R-:W-:Y:S02]  /*2b80*/  IMAD.IADD R217, R208, 0x1, R0 ;  /* 0x00000001d0d97824 */ /* 0x000fe400078e0200 */
[----:B------:R-:W1:Y:S01]  /*2b90*/  LDSM.16.M88.4 R12, [R212+0x2000] ;  /* 0x00200000d40c783b */ /* 0x000e620000000200 */
[----:B------:R-:W-:Y:S01]  /*2ba0*/  IMAD.IADD R215, R0, 0x1, R219 ;  /* 0x0000000100d77824 */ /* 0x000fe200078e02db */
[----:B------:R-:W-:Y:S02]  /*2bb0*/  SHF.R.S32.HI R0, RZ, 0x1f, R88 ;  /* 0x0000001fff007819 */ /* 0x000fe40000011458 */
[----:B------:R-:W4:Y:S02]  /*2bc0*/  LDSM.16.M88.4 R40, [R219+0x800] ;  /* 0x00080000db28783b */ /* 0x000f240000000200 */
[----:B------:R-:W-:-:S02]  /*2bd0*/  LEA.HI R0, R0, R88, RZ, 0x2 ;  /* 0x0000005800007211 */ /* 0x000fc400078f10ff */
[----:B------:R-:W1:Y:S02]  /*2be0*/  LDSM.16.M88.4 R24, [R212] ;  /* 0x00000000d418783b */ /* 0x000e640000000200 */
[----:B------:R-:W-:Y:S01]  /*2bf0*/  SHF.R.S32.HI R89, RZ, 0x2, R0 ;  /* 0x00000002ff597819 */ /* 0x000fe20000011400 */
[----:B------:R-:W-:Y:S01]  /*2c00*/  IMAD.U32 R0, RZ, RZ, UR24 ;  /* 0x00000018ff007e24 */ /* 0x000fe2000f8e00ff */
[----:B------:R-:W-:Y:S03]  /*2c10*/  LDSM.16.M88.4 R44, [R217+0x8000] ;  /* 0x00800000d92c783b */ /* 0x000fe60000000200 */
[----:B------:R-:W-:Y:S01]  /*2c20*/  IMAD R3, R111, 0x10, R89 ;  /* 0x000000106f037824 */ /* 0x000fe200078e0259 */
[----:B------:R-:W1:Y:S04]  /*2c30*/  LDSM.16.M88.4 R20, [R218+0x2000] ;  /* 0x00200000da14783b */ /* 0x000e680000000200 */
[----:B------:R-:W1:Y:S01]  /*2c40*/  LDSM.16.M88.4 R64, [R217+0x8800] ;  /* 0x00880000d940783b */ /* 0x000e620000000200 */
[----:B------:R-:W-:Y:S01]  /*2c50*/  IADD3 R202, R3, UR10, RZ ;  /* 0x0000000a03ca7c10 */ /* 0x000fe2000fffe0ff */
[-C--:B--2---:R-:W-:Y:S02]  /*2c60*/  HMMA.16816.F32 R68, R16, R28.reuse, RZ ;  /* 0x0000001c1044723c */ /* 0x084fe400000018ff */
[----:B------:R-:W-:Y:S06]  /*2c70*/  STL [R1+0x28], R89 ;  /* 0x0000285901007387 */ /* 0x000fec0000100800 */
[C---:B---3--:R-:W-:Y:S08]  /*2c80*/  HMMA.16816.F32 R48, R8.reuse, R28, RZ ;  /* 0x0000001c0830723c */ /* 0x048ff000000018ff */
[C---:B-----5:R-:W-:Y:S08]  /*2c90*/  HMMA.16816.F32 R52, R8.reuse, R32, RZ ;  /* 0x000000200834723c */ /* 0x060ff000000018ff */
[-C--:B------:R-:W-:Y:S08]  /*2ca0*/  HMMA.16816.F32 R56, R8, R30.reuse, RZ ;  /* 0x0000001e0838723c */ /* 0x080ff000000018ff */
[C---:B------:R-:W-:Y:S08]  /*2cb0*/  HMMA.16816.F32 R28, R16.reuse, R30, RZ ;  /* 0x0000001e101c723c */ /* 0x040ff000000018ff */
[----:B------:R-:W-:Y:S08]  /*2cc0*/  HMMA.16816.F32 R60, R16, R32, RZ ;  /* 0x00000020103c723c */ /* 0x000ff000000018ff */
[-C--:B------:R-:W-:Y:S08]  /*2cd0*/  HMMA.16816.F32 R8, R8, R34.reuse, RZ ;  /* 0x000000220808723c */ /* 0x080ff000000018ff */
[----:B------:R-:W-:Y:S01]  /*2ce0*/  HMMA.16816.F32 R76, R16, R34, RZ ;  /* 0x00000022104c723c */ /* 0x000fe200000018ff */
[----:B------:R-:W2:Y:S07]  /*2cf0*/  LDSM.16.M88.4 R16, [R218] ;  /* 0x00000000da10783b */ /* 0x000eae0000000200 */
[C---:B-1----:R-:W-:Y:S08]  /*2d00*/  HMMA.16816.F32 R72, R12.reuse, R36, R48 ;  /* 0x000000240c48723c */ /* 0x042ff00000001830 */
[C---:B----4-:R-:W-:Y:S08]  /*2d10*/  HMMA.16816.F32 R52, R12.reuse, R40, R52 ;  /* 0x000000280c34723c */ /* 0x050ff00000001834 */
[----:B------:R-:W-:Y:S08]  /*2d20*/  HMMA.16816.F32 R80, R12, R38, R56 ;  /* 0x000000260c50723c */ /* 0x000ff00000001838 */
[C---:B------:R-:W-:Y:S08]  /*2d30*/  HMMA.16816.F32 R32, R24.reuse, R36, R68 ;  /* 0x000000241820723c */ /* 0x040ff00000001844 */
[C---:B------:R-:W-:Y:S01]  /*2d40*/  HMMA.16816.F32 R36, R24.reuse, R38, R28 ;  /* 0x000000261824723c */ /* 0x040fe2000000181c */
[----:B------:R-:W-:Y:S07]  /*2d50*/  LDSM.16.M88.4 R28, [R215] ;  /* 0x00000000d71c783b */ /* 0x000fee0000000200 */
[----:B------:R-:W-:Y:S08]  /*2d60*/  HMMA.16816.F32 R84, R24, R40, R60 ;  /* 0x000000281854723c */ /* 0x000ff0000000183c */
[-C--:B------:R-:W-:Y:S01]  /*2d70*/  HMMA.16816.F32 R48, R12, R42.reuse, R8 ;  /* 0x0000002a0c30723c */ /* 0x080fe20000001808 */
[----:B------:R-:W1:Y:S04]  /*2d80*/  LDSM.16.M88.4 R8, [R216+0x2000] ;  /* 0x00200000d808783b */ /* 0x000e680000000200 */
[----:B------:R-:W3:Y:S03]  /*2d90*/  LDSM.16.M88.4 R12, [R216] ;  /* 0x00000000d80c783b */ /* 0x000ee60000000200 */
[----:B------:R-:W-:Y:S01]  /*2da0*/  HMMA.16816.F32 R40, R24, R42, R76 ;  /* 0x0000002a1828723c */ /* 0x000fe2000000184c */
[----:B------:R-:W4:Y:S07]  /*2db0*/  LDSM.16.M88.4 R24, [R215+0x800] ;  /* 0x00080000d718783b */ /* 0x000f2e0000000200 */
[C---:B------:R-:W-:Y:S08]  /*2dc0*/  HMMA.16816.F32 R56, R20.reuse, R44, R72 ;  /* 0x0000002c1438723c */ /* 0x040ff00000001848 */
[C---:B------:R-:W-:Y:S08]  /*2dd0*/  HMMA.16816.F32 R76, R20.reuse, R64, R52 ;  /* 0x00000040144c723c */ /* 0x040ff00000001834 */
[----:B------:R-:W-:Y:S08]  /*2de0*/  HMMA.16816.F32 R60, R20, R46, R80 ;  /* 0x0000002e143c723c */ /* 0x000ff00000001850 */
[C---:B--2---:R-:W-:Y:S01]  /*2df0*/  HMMA.16816.F32 R68, R16.reuse, R44, R32 ;  /* 0x0000002c1044723c */ /* 0x044fe20000001820 */
[----:B------:R-:W-:Y:S07]  /*2e00*/  LDSM.16.M88.4 R32, [R208+0x9000] ;  /* 0x00900000d020783b */ /* 0x000fee0000000200 */
[C---:B------:R-:W-:Y:S08]  /*2e10*/  HMMA.16816.F32 R52, R16.reuse, R46, R36 ;  /* 0x0000002e1034723c */ /* 0x040ff00000001824 */
[----:B------:R-:W-:Y:S08]  /*2e20*/  HMMA.16816.F32 R44, R16, R64, R84 ;  /* 0x00000040102c723c */ /* 0x000ff00000001854 */
[----:B------:R-:W-:Y:S01]  /*2e30*/  HMMA.16816.F32 R72, R20, R66, R48 ;  /* 0x000000421448723c */ /* 0x000fe20000001830 */
[----:B------:R-:W2:Y:S04]  /*2e40*/  LDSM.16.M88.4 R20, [R210+0x6000] ;  /* 0x00600000d214783b */ /* 0x000ea80000000200 */
[----:B------:R-:W5:Y:S03]  /*2e50*/  LDSM.16.M88.4 R48, [R208+0x9800] ;  /* 0x00980000d030783b */ /* 0x000f660000000200 */
[C---:B-1----:R-:W-:Y:S08]  /*2e60*/  HMMA.16816.F32 R36, R8.reuse, R28, R56 ;  /* 0x0000001c0824723c */ /* 0x042ff00000001838 */
[----:B------:R-:W-:Y:S08]  /*2e70*/  HMMA.16816.F32 R56, R8, R30, R60 ;  /* 0x0000001e0838723c */ /* 0x000ff0000000183c */
[C---:B---3--:R-:W-:Y:S08]  /*2e80*/  HMMA.16816.F32 R68, R12.reuse, R28, R68 ;  /* 0x0000001c0c44723c */ /* 0x048ff00000001844 */
[C---:B------:R-:W-:Y:S08]  /*2e90*/  HMMA.16816.F32 R52, R12.reuse, R30, R52 ;  /* 0x0000001e0c34723c */ /* 0x040ff00000001834 */
[----:B----4-:R-:W-:Y:S07]  /*2ea0*/  HMMA.16816.F32 R28, R12, R24, R44 ;  /* 0x000000180c1c723c */ /* 0x010fee000000182c */
[----:B------:R-:W-:Y:S01]  /*2eb0*/  IMAD.SHL.U32 R44, R234, 0x2, RZ ;  /* 0x00000002ea2c7824 */ /* 0x000fe200078e00ff */
[----:B------:R-:W-:Y:S01]  /*2ec0*/  HMMA.16816.F32 R40, R16, R66, R40 ;  /* 0x000000421028723c */ /* 0x000fe20000001828 */
[----:B------:R-:W1:Y:S03]  /*2ed0*/  LDSM.16.M88.4 R16, [R210+0x4000] ;  /* 0x00400000d210783b */ /* 0x000e660000000200 */
[----:B------:R-:W-:-:S04]  /*2ee0*/  LOP3.LUT R44, R44, 0x6, RZ, 0xc0, !PT ;  /* 0x000000062c2c7812 */ /* 0x000fc800078ec0ff */
[----:B------:R-:W-:Y:S01]  /*2ef0*/  HMMA.16816.F32 R60, R8, R24, R76 ;  /* 0x00000018083c723c */ /* 0x000fe2000000184c */
[----:B------:R-:W-:Y:S01]  /*2f00*/  IMAD R44, R0, 0x20, R44 ;  /* 0x00000020002c7824 */ /* 0x000fe200078e022c */
[----:B------:R-:W-:-:S04]  /*2f10*/  IADD3 R0, R5, -UR12, R202 ;  /* 0x8000000c05007c10 */ /* 0x000fc8000fffe0ca */
[----:B------:R-:W-:Y:S01]  /*2f20*/  IADD3 R93, R44, 0x1, RZ ;  /* 0x000000012c5d7810 */ /* 0x000fe20007ffe0ff */
[----:B------:R-:W-:Y:S01]  /*2f30*/  IMAD.IADD R3, R0, 0x1, -R44 ;  /* 0x0000000100037824 */ /* 0x000fe200078e0a2c */
[-C--:B------:R-:W-:Y:S01]  /*2f40*/  HMMA.16816.F32 R72, R8, R26.reuse, R72 ;  /* 0x0000001a0848723c */ /* 0x080fe20000001848 */
[----:B------:R-:W-:Y:S01]  /*2f50*/  IADD3 R92, R44, 0x8, RZ ;  /* 0x000000082c5c7810 */ /* 0x000fe20007ffe0ff */
[----:B------:R-:W-:Y:S01]  /*2f60*/  LDSM.16.M88.4 R8, [R212+0x6000] ;  /* 0x00600000d408783b */ /* 0x000fe20000000200 */
[----:B------:R-:W-:Y:S01]  /*2f70*/  IMAD.IADD R6, R0, 0x1, -R93 ;  /* 0x0000000100067824 */ /* 0x000fe200078e0a5d */
[----:B------:R-:W-:Y:S02]  /*2f80*/  IABS R3, R3 ;  /* 0x0000000300037213 */ /* 0x000fe40000000000 */
[----:B------:R-:W-:Y:S02]  /*2f90*/  IADD3 R87, R44, 0x9, RZ ;  /* 0x000000092c577810 */ /* 0x000fe40007ffe0ff */
[----:B------:R-:W-:Y:S01]  /*2fa0*/  HMMA.16816.F32 R40, R12, R26, R40 ;  /* 0x0000001a0c28723c */ /* 0x000fe20000001828 */
[----:B------:R-:W-:Y:S01]  /*2fb0*/  IMAD.MOV.U32 R5, RZ, RZ, R3 ;  /* 0x000000ffff057224 */ /* 0x000fe200078e0003 */
[----:B------:R-:W-:Y:S01]  /*2fc0*/  IABS R3, R6 ;  /* 0x0000000600037213 */ /* 0x000fe20000000000 */
[----:B------:R-:W3:Y:S01]  /*2fd0*/  LDSM.16.M88.4 R12, [R219+0x1000] ;  /* 0x00100000db0c783b */ /* 0x000ee20000000200 */
[----:B------:R-:W-:Y:S01]  /*2fe0*/  IMAD.IADD R6, R0, 0x1, -R92 ;  /* 0x0000000100067824 */ /* 0x000fe200078e0a5c */
[----:B------:R4:W-:Y:S01]  /*2ff0*/  I2F R107, R5 ;  /* 0x00000005006b7306 */ /* 0x0009e20000201400 */
[C---:B------:R-:W-:Y:S01]  /*3000*/  IADD3 R46, R44.reuse, 0x10, RZ ;  /* 0x000000102c2e7810 */ /* 0x040fe20007ffe0ff */
[----:B------:R-:W3:Y:S01]  /*3010*/  LDSM.16.M88.4 R24, [R219+0x1800] ;  /* 0x00180000db18783b */ /* 0x000ee20000000200 */
[C---:B------:R-:W-:Y:S01]  /*3020*/  IADD3 R86, R44.reuse, 0x11, RZ ;  /* 0x000000112c567810 */ /* 0x040fe20007ffe0ff */
[----:B--2---:R-:W-:Y:S01]  /*3030*/  HMMA.16816.F32 R36, R20, R32, R36 ;  /* 0x000000201424723c */ /* 0x004fe20000001824 */
[----:B------:R-:W-:-:S02]  /*3040*/  IADD3 R85, R44, 0x18, RZ ;  /* 0x000000182c557810 */ /* 0x000fc40007ffe0ff */
[C---:B------:R-:W-:Y:S02]  /*3050*/  IADD3 R84, R44.reuse, 0x19, RZ ;  /* 0x000000192c547810 */ /* 0x040fe40007ffe0ff */
[----:B------:R-:W-:Y:S02]  /*3060*/  ISETP.GE.AND P1, PT, R44, UR11, PT ;  /* 0x0000000b2c007c0c */ /* 0x000fe4000bf26270 */
[----:B------:R-:W-:Y:S01]  /*3070*/  ISETP.GE.AND P0, PT, R93, UR11, PT ;  /* 0x0000000b5d007c0c */ /* 0x000fe2000bf06270 */
[C---:B------:R-:W-:Y:S01]  /*3080*/  HMMA.16816.F32 R56, R20.reuse, R34, R56 ;  /* 0x000000221438723c */ /* 0x040fe20000001838 */
[----:B------:R-:W-:Y:S01]  /*3090*/  IMAD.IADD R7, R0, 0x1, -R84 ;  /* 0x0000000100077824 */ /* 0x000fe200078e0a54 */
[----:B------:R-:W-:Y:S01]  /*30a0*/  ISETP.GE.AND P4, PT, R46, UR11, PT ;  /* 0x0000000b2e007c0c */ /* 0x000fe2000bf86270 */
[----:B----4-:R-:W-:Y:S01]  /*30b0*/  IMAD.MOV.U32 R5, RZ, RZ, R3 ;  /* 0x000000ffff057224 */ /* 0x010fe200078e0003 */
[----:B------:R-:W-:Y:S01]  /*30c0*/  IABS R3, R6 ;  /* 0x0000000600037213 */ /* 0x000fe20000000000 */
[----:B------:R-:W-:Y:S01]  /*30d0*/  IMAD.IADD R6, R0, 0x1, -R86 ;  /* 0x0000000100067824 */ /* 0x000fe200078e0a56 */
[----:B------:R-:W-:Y:S01]  /*30e0*/  IABS R7, R7 ;  /* 0x0000000700077213 */ /* 0x000fe20000000000 */
[----:B------:R2:W4:Y:S01]  /*30f0*/  I2F R110, R5 ;  /* 0x00000005006e7306 */ /* 0x0005220000201400 */
[----:B-----5:R-:W-:Y:S01]  /*3100*/  HMMA.16816.F32 R60, R20, R48, R60 ;  /* 0x00000030143c723c */ /* 0x020fe2000000183c */
[----:B------:R-:W-:-:S02]  /*3110*/  ISETP.GE.AND P6, PT, R92, UR11, PT ;  /* 0x0000000b5c007c0c */ /* 0x000fc4000bfc6270 */
[----:B------:R-:W-:Y:S02]  /*3120*/  ISETP.GE.AND P5, PT, R87, UR11, PT ;  /* 0x0000000b57007c0c */ /* 0x000fe4000bfa6270 */
[----:B------:R-:W-:Y:S02]  /*3130*/  ISETP.GE.AND P3, PT, R86, UR11, PT ;  /* 0x0000000b56007c0c */ /* 0x000fe4000bf66270 */
[----:B------:R5:W3:Y:S01]  /*3140*/  I2F R109, R3 ;  /* 0x00000003006d7306 */ /* 0x000ae20000201400 */
[----:B------:R-:W-:Y:S01]  /*3150*/  HMMA.16816.F32 R72, R20, R50, R72 ;  /* 0x000000321448723c */ /* 0x000fe20000001848 */
[----:B------:R-:W4:Y:S01]  /*3160*/  LDSM.16.M88.4 R20, [R212+0x4000] ;  /* 0x00400000d414783b */ /* 0x000f220000000200 */
[----:B------:R-:W-:Y:S01]  /*3170*/  ISETP.GE.AND P2, PT, R85, UR11, PT ;  /* 0x0000000b55007c0c */ /* 0x000fe2000bf46270 */
[----:B--2---:R-:W-:-:S05]  /*3180*/  IMAD.IADD R5, R0, 0x1, -R87 ;  /* 0x0000000100057824 */ /* 0x004fca00078e0a57 */
[----:B-1----:R-:W-:Y:S01]  /*3190*/  HMMA.16816.F32 R68, R16, R32, R68 ;  /* 0x000000201044723c */ /* 0x002fe20000001844 */
[----:B------:R-:W-:Y:S01]  /*31a0*/  I2F R103, R7 ;  /* 0x0000000700677306 */ /* 0x000fe20000201400 */
[----:B------:R-:W-:Y:S01]  /*31b0*/  IABS R5, R5 ;  /* 0x0000000500057213 */ /* 0x000fe20000000000 */
[----:B-----5:R-:W-:-:S05]  /*31c0*/  IMAD.IADD R3, R0, 0x1, -R46 ;  /* 0x0000000100037824 */ /* 0x020fca00078e0a2e */
[----:B------:R-:W-:Y:S01]  /*31d0*/  HMMA.16816.F32 R76, R16, R34, R52 ;  /* 0x00000022104c723c */ /* 0x000fe20000001834 */
[----:B------:R1:W2:Y:S01]  /*31e0*/  I2F R108, R5 ;  /* 0x00000005006c7306 */ /* 0x0002a20000201400 */
[----:B------:R-:W-:Y:S01]  /*31f0*/  LDSM.16.M88.4 R32, [R217+0x9800] ;  /* 0x00980000d920783b */ /* 0x000fe20000000200 */
[----:B------:R-:W-:-:S05]  /*3200*/  IABS R3, R3 ;  /* 0x0000000300037213 */ /* 0x000fca0000000000 */
[C---:B------:R-:W-:Y:S08]  /*3210*/  HMMA.16816.F32 R52, R16.reuse, R50, R40 ;  /* 0x000000321034723c */ /* 0x040ff00000001828 */
[----:B------:R-:W-:Y:S01]  /*3220*/  HMMA.16816.F32 R64, R16, R48, R28 ;  /* 0x000000301040723c */ /* 0x000fe2000000181c */
[----:B-1----:R-:W-:Y:S01]  /*3230*/  IMAD.MOV.U32 R5, RZ, RZ, R3 ;  /* 0x000000ffff057224 */ /* 0x002fe200078e0003 */
[----:B------:R-:W-:Y:S01]  /*3240*/  IABS R3, R6 ;  /* 0x0000000600037213 */ /* 0x000fe20000000000 */
[----:B------:R-:W-:Y:S01]  /*3250*/  IMAD.IADD R6, R0, 0x1, -R85 ;  /* 0x0000000100067824 */ /* 0x000fe200078e0a55 */
[----:B------:R-:W-:Y:S01]  /*3260*/  LDSM.16.M88.4 R28, [R217+0x9000] ;  /* 0x00900000d91c783b */ /* 0x000fe20000000200 */
[----:B------:R1:W-:Y:S03]  /*3270*/  I2F R106, R5 ;  /* 0x00000005006a7306 */ /* 0x0003e60000201400 */
[C---:B---3--:R-:W-:Y:S01]  /*3280*/  HMMA.16816.F32 R40, R8.reuse, R12, R36 ;  /* 0x0000000c0828723c */ /* 0x048fe20000001824 */
[----:B------:R-:W3:Y:S07]  /*3290*/  LDSM.16.M88.4 R16, [R218+0x6000] ;  /* 0x00600000da10783b */ /* 0x000eee0000000200 */
[----:B------:R-:W-:Y:S01]  /*32a0*/  HMMA.16816.F32 R56, R8, R14, R56 ;  /* 0x0000000e0838723c */ /* 0x000fe20000001838 */
[----:B-1----:R-:W-:Y:S01]  /*32b0*/  IMAD.MOV.U32 R5, RZ, RZ, R3 ;  /* 0x000000ffff057224 */ /* 0x002fe200078e0003 */
[----:B------:R-:W-:-:S06]  /*32c0*/  IABS R3, R6 ;  /* 0x0000000600037213 */ /* 0x000fcc0000000000 */
[C---:B------:R-:W-:Y:S01]  /*32d0*/  HMMA.16816.F32 R60, R8.reuse, R24, R60 ;  /* 0x00000018083c723c */ /* 0x040fe2000000183c */
[----:B------:R1:W-:Y:S07]  /*32e0*/  I2F R105, R5 ;  /* 0x0000000500697306 */ /* 0x0003ee0000201400 */
[----:B------:R-:W-:Y:S01]  /*32f0*/  HMMA.16816.F32 R36, R8, R26, R72 ;  /* 0x0000001a0824723c */ /* 0x000fe20000001848 */
[----:B------:R5:W-:Y:S07]  /*3300*/  I2F R104, R3 ;  /* 0x0000000300687306 */ /* 0x000bee0000201400 */
[----:B----4-:R-:W-:Y:S01]  /*3310*/  HMMA.16816.F32 R48, R20, R12, R68 ;  /* 0x0000000c1430723c */ /* 0x010fe20000001844 */
[----:B-1----:R-:W-:-:S05]  /*3320*/  IADD3 R5, R0, 0x8, RZ ;  /* 0x0000000800057810 */ /* 0x002fca0007ffe0ff */
[--C-:B------:R-:W-:Y:S02]  /*3330*/  IMAD.IADD R6, R5, 0x1, -R44.reuse ;  /* 0x0000000105067824 */ /* 0x100fe400078e0a2c */
[C---:B------:R-:W-:Y:S01]  /*3340*/  HMMA.16816.F32 R68, R20.reuse, R14, R76 ;  /* 0x0000000e1444723c */ /* 0x040fe2000000184c */
[C---:B-----5:R-:W-:Y:S01]  /*3350*/  IADD3 R3, R0.reuse, 0x40, RZ ;  /* 0x0000004000037810 */ /* 0x060fe20007ffe0ff */
[----:B------:R-:W1:Y:S01]  /*3360*/  LDSM.16.M88.4 R12, [R218+0x4000] ;  /* 0x00400000da0c783b */ /* 0x000e620000000200 */
[----:B------:R-:W-:Y:S02]  /*3370*/  IABS R6, R6 ;  /* 0x0000000600067213 */ /* 0x000fe40000000000 */
[----:B------:R-:W-:Y:S01]  /*3380*/  IADD3 R0, R0, 0x48, RZ ;  /* 0x0000004800007810 */ /* 0x000fe20007ffe0ff */
[----:B------:R-:W-:Y:S02]  /*3390*/  IMAD.IADD R8, R3, 0x1, -R44 ;  /* 0x0000000103087824 */ /* 0x000fe400078e0a2c */
[----:B------:R-:W-:Y:S01]  /*33a0*/  IMAD.MOV.U32 R7, RZ, RZ, R6 ;  /* 0x000000ffff077224 */ /* 0x000fe200078e0006 */
[C---:B------:R-:W-:Y:S02]  /*33b0*/  HMMA.16816.F32 R72, R20.reuse, R24, R64 ;  /* 0x000000181448723c */ /* 0x040fe40000001840 */
[----:B------:R-:W-:Y:S01]  /*33c0*/  IABS R6, R8 ;  /* 0x0000000800067213 */ /* 0x000fe20000000000 */
[C---:B------:R-:W-:Y:S01]  /*33d0*/  IMAD.IADD R8, R0.reuse, 0x1, -R44 ;  /* 0x0000000100087824 */ /* 0x040fe200078e0a2c */
[----:B------:R4:W-:Y:S04]  /*33e0*/  I2F R101, R7 ;  /* 0x0000000700657306 */ /* 0x0009e80000201400 */
[----:B------:R-:W-:Y:S01]  /*33f0*/  HMMA.16816.F32 R64, R20, R26, R52 ;  /* 0x0000001a1440723c */ /* 0x000fe20000001834 */
[----:B------:R-:W-:Y:S04]  /*3400*/  LDSM.16.M88.4 R24, [R215+0x1000] ;  /* 0x00100000d718783b */ /* 0x000fe80000000200 */
[----:B------:R-:W5:Y:S03]  /*3410*/  LDSM.16.M88.4 R20, [R216+0x6000] ;  /* 0x00600000d814783b */ /* 0x000f660000000200 */
[----:B---3--:R-:W-:Y:S01]  /*3420*/  HMMA.16816.F32 R52, R16, R28, R40 ;  /* 0x0000001c1034723c */ /* 0x008fe20000001828 */
[----:B----4-:R-:W-:Y:S01]  /*3430*/  IMAD.MOV.U32 R7, RZ, RZ, R6 ;  /* 0x000000ffff077224 */ /* 0x010fe200078e0006 */
[----:B------:R-:W-:Y:S01]  /*3440*/  IABS R6, R8 ;  /* 0x0000000800067213 */ /* 0x000fe20000000000 */
[----:B------:R-:W-:-:S02]  /*3450*/  IMAD.IADD R8, R0, 0x1, -R93 ;  /* 0x0000000100087824 */ /* 0x000fc400078e0a5d */
[----:B------:R3:W-:Y:S03]  /*3460*/  I2F R99, R7 ;  /* 0x0000000700637306 */ /* 0x0007e60000201400 */
[C---:B------:R-:W-:Y:S05]  /*3470*/  HMMA.16816.F32 R76, R16.reuse, R30, R56 ;  /* 0x0000001e104c723c */ /* 0x040fea0000001838 */
[----:B------:R4:W-:Y:S03]  /*3480*/  I2F R96, R6 ;  /* 0x0000000600607306 */ /* 0x0009e60000201400 */
[----:B------:R-:W-:Y:S01]  /*3490*/  HMMA.16816.F32 R80, R16, R32, R60 ;  /* 0x000000201050723c */ /* 0x000fe2000000183c */
[----:B---3--:R-:W-:-:S07]  /*34a0*/  IMAD.IADD R7, R5, 0x1, -R93 ;  /* 0x0000000105077824 */ /* 0x008fce00078e0a5d */
[----:B------:R-:W-:Y:S01]  /*34b0*/  HMMA.16816.F32 R88, R16, R34, R36 ;  /* 0x000000221058723c */ /* 0x000fe20000001824 */
[----:B------:R-:W-:Y:S01]  /*34c0*/  IABS R7, R7 ;  /* 0x0000000700077213 */ /* 0x000fe20000000000 */
[----:B----4-:R-:W-:-:S03]  /*34d0*/  IMAD.IADD R6, R3, 0x1, -R93 ;  /* 0x0000000103067824 */ /* 0x010fc600078e0a5d */
[----:B------:R3:W-:Y:S02]  /*34e0*/  I2F R102, R7 ;  /* 0x0000000700667306 */ /* 0x0007e40000201400 */
[----:B------:R-:W-:Y:S01]  /*34f0*/  IMAD.IADD R16, R0, 0x1, -R92 ;  /* 0x0000000100107824 */ /* 0x000fe200078e0a5c */
[----:B-1----:R-:W-:Y:S01]  /*3500*/  HMMA.16816.F32 R40, R12, R30, R68 ;  /* 0x0000001e0c28723c */ /* 0x002fe20000001844 */
[----:B------:R-:W-:-:S07]  /*3510*/  IABS R6, R6 ;  /* 0x0000000600067213 */ /* 0x000fce0000000000 */
[----:B------:R-:W-:Y:S01]  /*3520*/  HMMA.16816.F32 R48, R12, R28, R48 ;  /* 0x0000001c0c30723c */ /* 0x000fe20000001830 */
[----:B------:R-:W-:Y:S01]  /*3530*/  LDSM.16.M88.4 R28, [R215+0x1800] ;  /* 0x00180000d71c783b */ /* 0x000fe20000000200 */
[----:B---3--:R-:W-:Y:S01]  /*3540*/  IMAD.MOV.U32 R7, RZ, RZ, R6 ;  /* 0x000000ffff077224 */ /* 0x008fe200078e0006 */
[----:B------:R-:W-:Y:S01]  /*3550*/  IABS R6, R8 ;  /* 0x0000000800067213 */ /* 0x000fe20000000000 */
[----:B------:R-:W-:-:S04]  /*3560*/  IMAD.IADD R8, R5, 0x1, -R92 ;  /* 0x0000000105087824 */ /* 0x000fc800078e0a5c */
[----:B------:R-:W-:Y:S01]  /*3570*/  HMMA.16816.F32 R36, R12, R32, R72 ;  /* 0x000000200c24723c */ /* 0x000fe20000001848 */
[----:B------:R1:W-:Y:S07]  /*3580*/  I2F R100, R7 ;  /* 0x0000000700647306 */ /* 0x0003ee0000201400 */
[----:B-----5:R-:W-:Y:S01]  /*3590*/  HMMA.16816.F32 R60, R20, R24, R52 ;  /* 0x00000018143c723c */ /* 0x020fe20000001834 */
[----:B-1----:R-:W-:Y:S01]  /*35a0*/  IMAD.MOV.U32 R7, RZ, RZ, R6 ;  /* 0x000000ffff077224 */ /* 0x002fe200078e0006 */
[----:B------:R-:W-:Y:S01]  /*35b0*/  IABS R6, R8 ;  /* 0x0000000800067213 */ /* 0x000fe20000000000 */
[----:B------:R-:W-:-:S02]  /*35c0*/  IMAD.IADD R8, R3, 0x1, -R92 ;  /* 0x0000000103087824 */ /* 0x000fc400078e0a5c */
[----:B------:R1:W-:Y:S02]  /*35d0*/  I2F R98, R7 ;  /* 0x0000000700627306 */ /* 0x0003e40000201400 */
[----:B-1----:R-:W-:Y:S01]  /*35e0*/  IMAD.MOV.U32 R7, RZ, RZ, R6 ;  /* 0x000000ffff077224 */ /* 0x002fe200078e0006 */
[----:B------:R-:W-:Y:S02]  /*35f0*/  IABS R6, R8 ;  /* 0x0000000800067213 */ /* 0x000fe40000000000 */
[----:B------:R-:W1:Y:S03]  /*3600*/  LDSM.16.M88.4 R8, [R216+0x4000] ;  /* 0x00400000d808783b */ /* 0x000e660000000200 */
[----:B------:R3:W4:Y:S01]  /*3610*/  I2F R97, R7 ;  /* 0x0000000700617306 */ /* 0x0007220000201400 */
[----:B------:R-:W-:-:S04]  /*3620*/  DEPBAR.LE SB0, 0x0 ;  /* 0x000080000000791a */ /* 0x000fc80000000000 */
[----:B---3--:R-:W-:Y:S01]  /*3630*/  IMAD.MOV.U32 R7, RZ, RZ, R6 ;  /* 0x000000ffff077224 */ /* 0x008fe200078e0006 */
[----:B------:R-:W-:Y:S01]  /*3640*/  IABS R6, R16 ;  /* 0x0000001000067213 */ /* 0x000fe20000000000 */
[--C-:B------:R-:W-:Y:S02]  /*3650*/  IMAD.IADD R16, R5, 0x1, -R87.reuse ;  /* 0x0000000105107824 */ /* 0x100fe400078e0a57 */
[----:B------:R3:W-:Y:S02]  /*3660*/  I2F R95, R7 ;  /* 0x00000007005f7306 */ /* 0x0007e40000201400 */
[----:B---3--:R-:W-:Y:S01]  /*3670*/  IMAD.MOV.U32 R7, RZ, RZ, R6 ;  /* 0x000000ffff077224 */ /* 0x008fe200078e0006 */
[----:B------:R-:W-:Y:S01]  /*3680*/  IABS R6, R16 ;  /* 0x0000001000067213 */ /* 0x000fe20000000000 */
[----:B------:R-:W-:Y:S01]  /*3690*/  IMAD.IADD R16, R3, 0x1, -R87 ;  /* 0x0000000103107824 */ /* 0x000fe200078e0a57 */
[C---:B-1----:R-:W-:Y:S03]  /*36a0*/  HMMA.16816.F32 R48, R8.reuse, R24, R48 ;  /* 0x000000180830723c */ /* 0x042fe60000001830 */
[----:B------:R1:W-:Y:S05]  /*36b0*/  I2F R94, R7 ;  /* 0x00000007005e7306 */ /* 0x0003ea0000201400 */
[C---:B------:R-:W-:Y:S08]  /*36c0*/  HMMA.16816.F32 R56, R8.reuse, R26, R40 ;  /* 0x0000001a0838723c */ /* 0x040ff00000001828 */
[----:B------:R-:W-:Y:S01]  /*36d0*/  HMMA.16816.F32 R52, R8, R28, R36 ;  /* 0x0000001c0834723c */ /* 0x000fe20000001824 */
[----:B-1----:R-:W-:Y:S01]  /*36e0*/  IMAD.MOV.U32 R7, RZ, RZ, R6 ;  /* 0x000000ffff077224 */ /* 0x002fe200078e0006 */
[----:B------:R-:W-:-:S03]  /*36f0*/  IABS R6, R16 ;  /* 0x0000001000067213 */ /* 0x000fc60000000000 */
[----:B------:R1:W3:Y:S03]  /*3700*/  I2F R69, R7 ;  /* 0x0000000700457306 */ /* 0x0002e60000201400 */
[----:B------:R-:W-:Y:S01]  /*3710*/  HMMA.16816.F32 R16, R12, R34, R64 ;  /* 0x000000220c10723c */ /* 0x000fe20000001840 */
[----:B------:R-:W-:-:S04]  /*3720*/  FFMA.FTZ R33, R110, -UR4, R49 ;  /* 0x800000046e217c23 */ /* 0x000fc80008010031 */
[----:B------:R5:W3:Y:S01]  /*3730*/  I2F R68, R6 ;  /* 0x0000000600447306 */ /* 0x000ae20000201400 */
[----:B------:R-:W-:Y:S01]  /*3740*/  FSEL R33, R33, -INF , !P0 ;  /* 0xff80000021217808 */ /* 0x000fe20004000000 */
[----:B------:R-:W-:Y:S01]  /*3750*/  IMAD.IADD R12, R3, 0x1, -R46 ;  /* 0x00000001030c7824 */ /* 0x000fe200078e0a2e */
[----:B------:R-:W-:Y:S01]  /*3760*/  HMMA.16816.F32 R36, R20, R28, R80 ;  /* 0x0000001c1424723c */ /* 0x000fe20000001850 */
[----:B------:R-:W-:Y:S02]  /*3770*/  FFMA.FTZ R35, R109, -UR4, R56 ;  /* 0x800000046d237c23 */ /* 0x000fe40008010038 */
[----:B--2---:R-:W-:Y:S02]  /*3780*/  FFMA.FTZ R34, R108, -UR4, R57 ;  /* 0x800000046c227c23 */ /* 0x004fe40008010039 */
[----:B-1----:R-:W-:Y:S01]  /*3790*/  IMAD.IADD R7, R0, 0x1, -R87 ;  /* 0x0000000100077824 */ /* 0x002fe200078e0a57 */
[----:B------:R-:W-:Y:S01]  /*37a0*/  FSEL R35, R35, -INF , !P6 ;  /* 0xff80000023237808 */ /* 0x000fe20007000000 */
[----:B----4-:R-:W-:Y:S01]  /*37b0*/  FFMA.FTZ R24, R97, -UR4, R58 ;  /* 0x8000000461187c23 */ /* 0x010fe2000801003a */
[----:B------:R-:W-:Y:S01]  /*37c0*/  FSEL R34, R34, -INF , !P5 ;  /* 0xff80000022227808 */ /* 0x000fe20006800000 */
[----:B------:R-:W-:Y:S01]  /*37d0*/  FFMA.FTZ R32, R106, -UR4, R52 ;  /* 0x800000046a207c23 */ /* 0x000fe20008010034 */
[----:B------:R-:W-:-:S02]  /*37e0*/  IABS R7, R7 ;  /* 0x0000000700077213 */ /* 0x000fc40000000000 */
[----:B------:R-:W-:Y:S01]  /*37f0*/  FSEL R24, R24, -INF , !P6 ;  /* 0xff80000018187808 */ /* 0x000fe20007000000 */
[----:B-----5:R-:W-:Y:S01]  /*3800*/  IMAD.IADD R6, R5, 0x1, -R46 ;  /* 0x0000000105067824 */ /* 0x020fe200078e0a2e */
[----:B------:R1:W2:Y:S02]  /*3810*/  I2F R66, R7 ;  /* 0x0000000700427306 */ /* 0x0002a40000201400 */
[----:B------:R-:W-:Y:S02]  /*3820*/  HMMA.16816.F32 R40, R8, R30, R16 ;  /* 0x0000001e0828723c */ /* 0x000fe40000001810 */
[----:B------:R-:W-:-:S05]  /*3830*/  IABS R6, R6 ;  /* 0x0000000600067213 */ /* 0x000fca0000000000 */
[----:B------:R-:W-:Y:S01]  /*3840*/  FFMA.FTZ R8, R99, -UR4, R60 ;  /* 0x8000000463087c23 */ /* 0x000fe2000801003c */
[C---:B------:R-:W-:Y:S01]  /*3850*/  HMMA.16816.F32 R16, R20.reuse, R26, R76 ;  /* 0x0000001a1410723c */ /* 0x040fe2000000184c */
[----:B------:R-:W-:Y:S02]  /*3860*/  FFMA.FTZ R10, R107, -UR4, R48 ;  /* 0x800000046b0a7c23 */ /* 0x000fe40008010030 */
[----:B------:R-:W-:Y:S01]  /*3870*/  FFMA.FTZ R9, R101, -UR4, R50 ;  /* 0x8000000465097c23 */ /* 0x000fe20008010032 */
[----:B------:R-:W-:Y:S01]  /*3880*/  FSEL R107, R8, -INF , !P1 ;  /* 0xff800000086b7808 */ /* 0x000fe20004800000 */
[C---:B------:R-:W-:Y:S02]  /*3890*/  IMAD.IADD R8, R0.reuse, 0x1, -R84 ;  /* 0x0000000100087824 */ /* 0x040fe400078e0a54 */
[----:B-1----:R-:W-:Y:S01]  /*38a0*/  IMAD.MOV.U32 R7, RZ, RZ, R6 ;  /* 0x000000ffff077224 */ /* 0x002fe200078e0006 */
[----:B------:R-:W-:Y:S01]  /*38b0*/  IABS R6, R12 ;  /* 0x0000000c00067213 */ /* 0x000fe20000000000 */
[----:B------:R-:W-:Y:S01]  /*38c0*/  IMAD.IADD R12, R0, 0x1, -R46 ;  /* 0x00000001000c7824 */ /* 0x000fe200078e0a2e */
[----:B------:R-:W-:Y:S01]  /*38d0*/  HMMA.16816.F32 R28, R20, R30, R88 ;  /* 0x0000001e141c723c */ /* 0x000fe20000001858 */
[----:B------:R1:W4:Y:S01]  /*38e0*/  I2F R65, R7 ;  /* 0x0000000700417306 */ /* 0x0003220000201400 */
[----:B------:R-:W-:Y:S01]  /*38f0*/  FSEL R46, R10, -INF , !P1 ;  /* 0xff8000000a2e7808 */ /* 0x000fe20004800000 */
[----:B------:R-:W-:Y:S01]  /*3900*/  FFMA.FTZ R27, R105, -UR4, R53 ;  /* 0x80000004691b7c23 */ /* 0x000fe20008010035 */
[----:B------:R-:W-:-:S02]  /*3910*/  FSEL R48, R9, -INF , !P1 ;  /* 0xff80000009307808 */ /* 0x000fc40004800000 */
[----:B------:R-:W-:Y:S02]  /*3920*/  FFMA.FTZ R26, R104, -UR4, R40 ;  /* 0x80000004681a7c23 */ /* 0x000fe40008010028 */
[----:B------:R-:W-:Y:S01]  /*3930*/  FFMA.FTZ R23, R102, -UR4, R51 ;  /* 0x8000000466177c23 */ /* 0x000fe20008010033 */
[----:B------:R-:W-:Y:S01]  /*3940*/  FSEL R27, R27, -INF , !P3 ;  /* 0xff8000001b1b7808 */ /* 0x000fe20005800000 */
[----:B------:R-:W-:Y:S01]  /*3950*/  FFMA.FTZ R25, R103, -UR4, R41 ;  /* 0x8000000467197c23 */ /* 0x000fe20008010029 */
[----:B------:R-:W-:Y:S01]  /*3960*/  FSEL R26, R26, -INF , !P2 ;  /* 0xff8000001a1a7808 */ /* 0x000fe20005000000 */
[----:B---3--:R-:W-:Y:S01]  /*3970*/  FFMA.FTZ R22, R69, -UR4, R59 ;  /* 0x8000000445167c23 */ /* 0x008fe2000801003b */
[----:B------:R-:W-:Y:S01]  /*3980*/  FSEL R23, R23, -INF , !P0 ;  /* 0xff80000017177808 */ /* 0x000fe20004000000 */
[----:B------:R-:W-:Y:S02]  /*3990*/  FFMA.FTZ R15, R68, -UR4, R17 ;  /* 0x80000004440f7c23 */ /* 0x000fe40008010011 */
[----:B------:R-:W-:Y:S01]  /*39a0*/  FFMA.FTZ R21, R95, -UR4, R16 ;  /* 0x800000045f157c23 */ /* 0x000fe20008010010 */
[----:B------:R-:W-:Y:S01]  /*39b0*/  FSEL R22, R22, -INF , !P5 ;  /* 0xff80000016167808 */ /* 0x000fe20006800000 */
[----:B-1----:R-:W-:Y:S01]  /*39c0*/  IMAD.MOV.U32 R7, RZ, RZ, R6 ;  /* 0x000000ffff077224 */ /* 0x002fe200078e0006 */
[----:B------:R-:W-:Y:S01]  /*39d0*/  IABS R6, R12 ;  /* 0x0000000c00067213 */ /* 0x000fe20000000000 */
[----:B------:R-:W-:Y:S01]  /*39e0*/  IMAD.IADD R12, R5, 0x1, -R86 ;  /* 0x00000001050c7824 */ /* 0x000fe200078e0a56 */
[----:B------:R-:W-:Y:S01]  /*39f0*/  FSEL R72, R15, -INF , !P5 ;  /* 0xff8000000f487808 */ /* 0x000fe20006800000 */
[----:B------:R1:W3:Y:S01]  /*3a00*/  I2F R14, R7 ;  /* 0x00000007000e7306 */ /* 0x0002e20000201400 */
[----:B------:R-:W-:-:S02]  /*3a10*/  FFMA.FTZ R20, R94, -UR4, R18 ;  /* 0x800000045e147c23 */ /* 0x000fc40008010012 */
[----:B--2---:R-:W-:Y:S02]  /*3a20*/  FFMA.FTZ R10, R66, -UR4, R19 ;  /* 0x80000004420a7c23 */ /* 0x004fe40008010013 */
[----:B----4-:R-:W-:Y:S01]  /*3a30*/  FFMA.FTZ R19, R65, -UR4, R54 ;  /* 0x8000000441137c23 */ /* 0x010fe20008010036 */
[----:B------:R-:W-:Y:S02]  /*3a40*/  FSEL R74, R20, -INF , !P6 ;  /* 0xff800000144a7808 */ /* 0x000fe40007000000 */
[----:B------:R-:W-:Y:S01]  /*3a50*/  FSEL R75, R10, -INF , !P5 ;  /* 0xff8000000a4b7808 */ /* 0x000fe20006800000 */
[----:B-1----:R-:W-:Y:S01]  /*3a60*/  IMAD.MOV.U32 R7, RZ, RZ, R6 ;  /* 0x000000ffff077224 */ /* 0x002fe200078e0006 */
[----:B------:R-:W-:Y:S01]  /*3a70*/  IABS R6, R12 ;  /* 0x0000000c00067213 */ /* 0x000fe20000000000 */
[----:B---3--:R-:W-:Y:S02]  /*3a80*/  FFMA.FTZ R14, R14, -UR4, R36 ;  /* 0x800000040e0e7c23 */ /* 0x008fe40008010024 */
[----:B------:R1:W2:Y:S03]  /*3a90*/  I2F R64, R7 ;  /* 0x0000000700407306 */ /* 0x0002a60000201400 */
[----:B------:R-:W-:-:S05]  /*3aa0*/  FSEL R194, R14, -INF , !P4 ;  /* 0xff8000000ec27808 */ /* 0x000fca0006000000 */
[----:B------:R-:W3:Y:S01]  /*3ab0*/  I2F R47, R6 ;  /* 0x00000006002f7306 */ /* 0x000ee20000201400 */
[C---:B-1----:R-:W-:Y:S02]  /*3ac0*/  IMAD.IADD R7, R5.reuse, 0x1, -R85 ;  /* 0x0000000105077824 */ /* 0x042fe400078e0a55 */
[----:B------:R-:W-:Y:S02]  /*3ad0*/  IMAD.IADD R5, R5, 0x1, -R84 ;  /* 0x0000000105057824 */ /* 0x000fe400078e0a54 */
[----:B--2---:R-:W-:Y:S01]  /*3ae0*/  FFMA.FTZ R9, R64, -UR4, R38 ;  /* 0x8000000440097c23 */ /* 0x004fe20008010026 */
[----:B------:R-:W-:Y:S02]  /*3af0*/  IABS R7, R7 ;  /* 0x0000000700077213 */ /* 0x000fe40000000000 */
[----:B------:R-:W-:Y:S01]  /*3b00*/  IABS R5, R5 ;  /* 0x0000000500057213 */ /* 0x000fe20000000000 */
[----:B---3--:R-:W-:Y:S01]  /*3b10*/  FFMA.FTZ R18, R47, -UR4, R55 ;  /* 0x800000042f127c23 */ /* 0x008fe20008010037 */
[----:B------:R-:W-:Y:S01]  /*3b20*/  FSEL R195, R9, -INF , !P4 ;  /* 0xff80000009c37808 */ /* 0x000fe20006000000 */
[----:B------:R-:W-:-:S02]  /*3b30*/  IMAD.MOV.U32 R6, RZ, RZ, R7 ;  /* 0x000000ffff067224 */ /* 0x000fc400078e0007 */
[----:B------:R-:W-:Y:S02]  /*3b40*/  IMAD.IADD R7, R3, 0x1, -R86 ;  /* 0x0000000103077824 */ /* 0x000fe400078e0a56 */
[----:B------:R1:W2:Y:S02]  /*3b50*/  I2F R45, R6 ;  /* 0x00000006002d7306 */ /* 0x0002a40000201400 */
[----:B-1----:R-:W-:Y:S01]  /*3b60*/  IMAD.MOV.U32 R6, RZ, RZ, R5 ;  /* 0x000000ffff067224 */ /* 0x002fe200078e0005 */
[----:B------:R-:W-:Y:S01]  /*3b70*/  IABS R5, R7 ;  /* 0x0000000700057213 */ /* 0x000fe20000000000 */
[----:B------:R-:W-:-:S04]  /*3b80*/  FFMA.FTZ R7, R96, -UR4, R62 ;  /* 0x8000000460077c23 */ /* 0x000fc8000801003e */
[----:B------:R1:W3:Y:S01]  /*3b90*/  I2F R44, R6 ;  /* 0x00000006002c7306 */ /* 0x0002e20000201400 */
[----:B--2---:R-:W-:Y:S01]  /*3ba0*/  FFMA.FTZ R17, R45, -UR4, R42 ;  /* 0x800000042d117c23 */ /* 0x004fe2000801002a */
[----:B------:R-:W-:Y:S01]  /*3bb0*/  FSEL R124, R7, -INF , !P1 ;  /* 0xff800000077c7808 */ /* 0x000fe20004800000 */
[----:B------:R-:W-:Y:S01]  /*3bc0*/  IMAD.IADD R7, R0, 0x1, -R85 ;  /* 0x0000000100077824 */ /* 0x000fe200078e0a55 */
[----:B------:R-:W-:Y:S01]  /*3bd0*/  BAR.SYNC.DEFER_BLOCKING 0x0 ;  /* 0x0000000000007b1d */ /* 0x000fe20000010000 */
[----:B------:R-:W-:-:S04]  /*3be0*/  ISETP.GE.AND P1, PT, R84, UR11, PT ;  /* 0x0000000b54007c0c */ /* 0x000fc8000bf26270 */
[----:B------:R-:W-:Y:S01]  /*3bf0*/  FSEL R25, R25, -INF , !P1 ;  /* 0xff80000019197808 */ /* 0x000fe20004800000 */
[----:B------:R2:W4:Y:S01]  /*3c00*/  I2F R13, R5 ;  /* 0x00000005000d7306 */ /* 0x0005220000201400 */
[C---:B-1----:R-:W-:Y:S02]  /*3c10*/  IMAD.IADD R6, R3.reuse, 0x1, -R85 ;  /* 0x0000000103067824 */ /* 0x042fe400078e0a55 */
[----:B------:R-:W-:Y:S02]  /*3c20*/  IMAD.IADD R3, R3, 0x1, -R84 ;  /* 0x0000000103037824 */ /* 0x000fe400078e0a54 */
[----:B---3--:R-:W-:Y:S01]  /*3c30*/  FFMA.FTZ R16, R44, -UR4, R43 ;  /* 0x800000042c107c23 */ /* 0x008fe2000801002b */
[----:B------:R-:W-:Y:S02]  /*3c40*/  IABS R6, R6 ;  /* 0x0000000600067213 */ /* 0x000fe40000000000 */
[----:B------:R-:W-:Y:S02]  /*3c50*/  IABS R3, R3 ;  /* 0x0000000300037213 */ /* 0x000fe40000000000 */
[----:B------:R-:W-:Y:S01]  /*3c60*/  FSEL R43, R21, -INF , !P6 ;  /* 0xff800000152b7808 */ /* 0x000fe20007000000 */
[----:B--2---:R-:W-:-:S02]  /*3c70*/  IMAD.MOV.U32 R5, RZ, RZ, R6 ;  /* 0x000000ffff057224 */ /* 0x004fc400078e0006 */
[----:B------:R-:W-:Y:S01]  /*3c80*/  IMAD.IADD R6, R0, 0x1, -R86 ;  /* 0x0000000100067824 */ /* 0x000fe200078e0a56 */
[----:B------:R-:W-:Y:S01]  /*3c90*/  LOP3.LUT R0, R112, R113, RZ, 0xfc, !PT ;  /* 0x0000007170007212 */ /* 0x000fe200078efcff */
[----:B------:R1:W2:Y:S01]  /*3ca0*/  I2F R12, R5 ;  /* 0x00000005000c7306 */ /* 0x0002a20000201400 */
[----:B----4-:R-:W-:-:S05]  /*3cb0*/  FFMA.FTZ R13, R13, -UR4, R37 ;  /* 0x800000040d0d7c23 */ /* 0x010fca0008010025 */
[----:B------:R-:W-:Y:S01]  /*3cc0*/  FSEL R192, R13, -INF , !P3 ;  /* 0xff8000000dc07808 */ /* 0x000fe20005800000 */
[----:B-1----:R-:W-:Y:S01]  /*3cd0*/  IMAD.MOV.U32 R5, RZ, RZ, R3 ;  /* 0x000000ffff057224 */ /* 0x002fe200078e0003 */
[----:B------:R-:W-:Y:S01]  /*3ce0*/  IABS R3, R6 ;  /* 0x0000000600037213 */ /* 0x000fe20000000000 */
[----:B--2---:R-:W-:Y:S01]  /*3cf0*/  FFMA.FTZ R12, R12, -UR4, R28 ;  /* 0x800000040c0c7c23 */ /* 0x004fe2000801001c */
[----:B------:R-:W-:Y:S01]  /*3d00*/  FSEL R28, R16, -INF , !P1 ;  /* 0xff800000101c7808 */ /* 0x000fe20004800000 */
[----:B------:R1:W2:Y:S03]  /*3d10*/  I2F R11, R5 ;  /* 0x00000005000b7306 */ /* 0x0002a60000201400 */
[----:B------:R-:W-:Y:S01]  /*3d20*/  FSEL R138, R12, -INF , !P2 ;  /* 0xff8000000c8a7808 */ /* 0x000fe20005000000 */
[----:B-1----:R-:W-:Y:S01]  /*3d30*/  IMAD.MOV.U32 R5, RZ, RZ, R3 ;  /* 0x000000ffff057224 */ /* 0x002fe200078e0003 */
[----:B------:R-:W-:Y:S01]  /*3d40*/  IABS R3, R7 ;  /* 0x0000000700037213 */ /* 0x000fe20000000000 */
[----:B------:R-:W-:-:S02]  /*3d50*/  FFMA.FTZ R7, R98, -UR4, R63 ;  /* 0x8000000462077c23 */ /* 0x000fc4000801003f */
[----:B------:R1:W3:Y:S01]  /*3d60*/  I2F R6, R5 ;  /* 0x0000000500067306 */ /* 0x0002e20000201400 */
[----:B--2---:R-:W-:Y:S01]  /*3d70*/  FFMA.FTZ R11, R11, -UR4, R29 ;  /* 0x800000040b0b7c23 */ /* 0x004fe2000801001d */
[----:B------:R-:W-:Y:S02]  /*3d80*/  FSEL R29, R17, -INF , !P2 ;  /* 0xff800000111d7808 */ /* 0x000fe40005000000 */
[----:B------:R-:W-:Y:S02]  /*3d90*/  FSEL R73, R7, -INF , !P0 ;  /* 0xff80000007497808 */ /* 0x000fe40004000000 */
[----:B------:R-:W-:Y:S01]  /*3da0*/  FSEL R132, R11, -INF , !P1 ;  /* 0xff8000000b847808 */ /* 0x000fe20004800000 */
[----:B-1----:R-:W-:Y:S01]  /*3db0*/  IMAD.MOV.U32 R5, RZ, RZ, R3 ;  /* 0x000000ffff057224 */ /* 0x002fe200078e0003 */
[----:B------:R-:W-:Y:S01]  /*3dc0*/  IABS R3, R8 ;  /* 0x0000000800037213 */ /* 0x000fe20000000000 */
[----:B------:R-:W-:Y:S02]  /*3dd0*/  FFMA.FTZ R8, R100, -UR4, R61 ;  /* 0x8000000464087c23 */ /* 0x000fe4000801003d */
[----:B---3--:R-:W-:-:S02]  /*3de0*/  FFMA.FTZ R6, R6, -UR4, R39 ;  /* 0x8000000406067c23 */ /* 0x008fc40008010027 */
[----:B------:R-:W1:Y:S01]  /*3df0*/  I2F R5, R5 ;  /* 0x0000000500057306 */ /* 0x000e620000201400 */
[----:B------:R-:W-:Y:S02]  /*3e00*/  FSEL R42, R8, -INF , !P0 ;  /* 0xff800000082a7808 */ /* 0x000fe40004000000 */
[----:B------:R-:W-:Y:S02]  /*3e10*/  PLOP3.LUT P0, PT, PT, PT, UP0, 0x80, 0x0 ;  /* 0x000000000000781c */ /* 0x000fe40003f0f008 */
[----:B------:R-:W-:-:S03]  /*3e20*/  FSEL R193, R6, -INF , !P3 ;  /* 0xff80000006c17808 */ /* 0x000fc60005800000 */
[----:B------:R-:W2:Y:S01]  /*3e30*/  I2F R3, R3 ;  /* 0x0000000300037306 */ /* 0x000ea20000201400 */
[----:B-1----:R-:W-:Y:S01]  /*3e40*/  FFMA.FTZ R5, R5, -UR4, R30 ;  /* 0x8000000405057c23 */ /* 0x002fe2000801001e */
[----:B------:R-:W-:Y:S02]  /*3e50*/  FSEL R30, R32, -INF , !P4 ;  /* 0xff800000201e7808 */ /* 0x000fe40006000000 */
[----:B------:R-:W-:Y:S02]  /*3e60*/  FSEL R32, R19, -INF , !P4 ;  /* 0xff80000013207808 */ /* 0x000fe40006000000 */
[----:B------:R-:W-:Y:S01]  /*3e70*/  FSEL R139, R5, -INF , !P2 ;  /* 0xff800000058b7808 */ /* 0x000fe20005000000 */
[----:B--2---:R-:W-:Y:S01]  /*3e80*/  FFMA.FTZ R3, R3, -UR4, R31 ;  /* 0x8000000403037c23 */ /* 0x004fe2000801001f */
[----:B------:R-:W-:-:S04]  /*3e90*/  FSEL R31, R18, -INF , !P3 ;  /* 0xff800000121f7808 */ /* 0x000fc80005800000 */
        /* <DEDUP_REMOVED lines=42> */
.L_x_1523:
[----:B------:R-:W-:Y:S05]  /*4140*/  BSYNC B0 ;  /* 0x0000000000007941 */ /* 0x000fea0003800000 */
.L_x_1522:
[----:B------:R-:W0:Y:S02]  /*4150*/  LDGDEPBAR ;  /* 0x00000000000079af */ /* 0x000e240000000000 */
.L_x_1521:
[----:B------:R-:W-:Y:S01]  /*4160*/  FMNMX.FTZ R137, R46, R33, !PT ;  /* 0x000000212e897209 */ /* 0x000fe20007810000 */
[----:B------:R-:W-:Y:S01]  /*4170*/  IMAD R196, R196, 0x8, R111 ;  /* 0x00000008c4c47824 */ /* 0x000fe200078e026f */
[----:B------:R-:W-:Y:S01]  /*4180*/  FMNMX.FTZ R3, R48, R23, !PT ;  /* 0x0000001730037209 */ /* 0x000fe20007810000 */
[----:B------:R-:W-:Y:S01]  /*4190*/  ULEA.HI.SX32 UR5, UR8, 0xffffffff, 0x1b ;  /* 0xffffffff08057891 */ /* 0x000fe2000f8fda3f */
        /* <DEDUP_REMOVED lines=24> */
[----:B------:R-:W-:Y:S01]  /*4320*/  LOP3.LUT R133, R133, UR18, RZ, 0x3c, !PT ;  /* 0x0000001285857c12 */ /* 0x000fe2000f8e3cff */
[----:B------:R-:W3:Y:S01]  /*4330*/  SHFL.BFLY PT, R5, R137, 0x2, 0x1f ;  /* 0x0c401f0089057f89 */ /* 0x000ee200000e0000 */
[----:B------:R-:W-:Y:S01]  /*4340*/  IMAD R198, R241, 0x10000, R241 ;  /* 0x00010000f1c67824 */ /* 0x000fe200078e02f1 */
[----:B------:R-:W-:Y:S01]  /*4350*/  UIADD3 UR13, UR18, 0x1715609d, URZ ;  /* 0x1715609d120d7890 */ /* 0x000fe2000fffe03f */
[----:B-1----:R-:W-:Y:S01]  /*4360*/  LOP3.LUT R8, R15, R133, RZ, 0x3c, !PT ;  /* 0x000000850f087212 */ /* 0x002fe200078e3cff */
[----:B--2---:R-:W1:Y:S01]  /*4370*/  SHFL.BFLY PT, R7, R3, 0x2, 0x1f ;  /* 0x0c401f0003077f89 */ /* 0x004e6200000e0000 */
[--C-:B------:R-:W-:Y:S01]  /*4380*/  IMAD R211, R4, 0x2, R209.reuse ;  /* 0x0000000204d37824 */ /* 0x100fe200078e02d1 */
[----:B------:R-:W-:Y:S01]  /*4390*/  UIADD3 UR29, UR19, 0x646e171e, URZ ;  /* 0x646e171e131d7890 */ /* 0x000fe2000fffe03f */
[----:B------:R-:W-:Y:S01]  /*43a0*/  IMAD R214, R2, 0x2, R209 ;  /* 0x0000000202d67824 */ /* 0x000fe200078e02d1 */
[----:B------:R-:W-:Y:S01]  /*43b0*/  LDSM.16.MT88.4 R92, [R209+0xb000] ;  /* 0x00b00000d15c783b */ /* 0x000fe20000004200 */
[----:B------:R-:W-:Y:S01]  /*43c0*/  IMAD.WIDE.U32 R8, R8, -0x2daee0ad, RZ ;  /* 0xd2511f5308087825 */ /* 0x000fe200078e00ff */
[----:B------:R-:W-:-:S02]  /*43d0*/  IADD3 R250, R196, 0x4, RZ ;  /* 0x00000004c4fa7810 */ /* 0x000fc40007ffe0ff */
[----:B------:R-:W-:Y:S01]  /*43e0*/  LDSM.16.MT88.4 R56, [R211+0xa000] ;  /* 0x00a00000d338783b */ /* 0x000fe20000004200 */
[----:B------:R-:W-:Y:S01]  /*43f0*/  IMAD R213, R2, 0x2, R211 ;  /* 0x0000000202d57824 */ /* 0x000fe200078e02d3 */
[----:B------:R-:W-:Y:S02]  /*4400*/  LOP3.LUT R12, R9, UR27, R40, 0x96, !PT ;  /* 0x0000001b090c7c12 */ /* 0x000fe4000f8e9628 */
[----:B------:R-:W-:Y:S03]  /*4410*/  LDSM.16.MT88.4 R60, [R214+0xa000] ;  /* 0x00a00000d63c783b */ /* 0x000fe60000004200 */
[----:B------:R-:W-:Y:S01]  /*4420*/  IMAD.WIDE.U32 R12, R12, -0x326172a9, RZ ;  /* 0xcd9e8d570c0c7825 */ /* 0x000fe200078e00ff */
[----:B------:R-:W-:Y:S01]  /*4430*/  LDSM.16.MT88.4 R76, [R213+0xa000] ;  /* 0x00a00000d54c783b */ /* 0x000fe20000004200 */
[----:B---3--:R-:W-:Y:S02]  /*4440*/  FMNMX.FTZ R137, R137, R5, !PT ;  /* 0x0000000589897209 */ /* 0x008fe40007810000 */
[----:B------:R-:W-:Y:S01]  /*4450*/  IMAD.U32 R5, RZ, RZ, UR5 ;  /* 0x00000005ff057e24 */ /* 0x000fe2000f8e00ff */
[----:B------:R-:W-:Y:S01]  /*4460*/  UIADD3 UR5, UR19, -0x56f99767, URZ ;  /* 0xa906689913057890 */ /* 0x000fe2000fffe03f */
[----:B------:R-:W-:Y:S01]  /*4470*/  LDSM.16.MT88.4 R108, [R211+0xb000] ;  /* 0x00b00000d36c783b */ /* 0x000fe20000004200 */
[----:B-1----:R-:W-:-:S02]  /*4480*/  FMNMX.FTZ R3, R7, R3, !PT ;  /* 0x0000000307037209 */ /* 0x002fc40007810000 */
[----:B------:R-:W-:Y:S01]  /*4490*/  LOP3.LUT R5, R41, UR19, R5, 0x96, !PT ;  /* 0x0000001329057c12 */ /* 0x000fe2000f8e9605 */
[----:B------:R-:W1:Y:S04]  /*44a0*/  SHFL.BFLY PT, R10, R137, 0x1, 0x1f ;  /* 0x0c201f00890a7f89 */ /* 0x000e6800000e0000 */
[----:B------:R-:W-:Y:S01]  /*44b0*/  IMAD.WIDE.U32 R20, R5, -0x326172a9, RZ ;  /* 0xcd9e8d5705147825 */ /* 0x000fe200078e00ff */
[----:B------:R-:W2:Y:S04]  /*44c0*/  SHFL.BFLY PT, R136, R3, 0x1, 0x1f ;  /* 0x0c201f0003887f89 */ /* 0x000ea800000e0000 */
[----:B------:R-:W-:Y:S01]  /*44d0*/  LOP3.LUT R6, R21, UR28, R14, 0x96, !PT ;  /* 0x0000001c15067c12 */ /* 0x000fe2000f8e960e */
[----:B------:R-:W-:Y:S04]  /*44e0*/  LDSM.16.MT88.4 R116, [R214+0xb000] ;  /* 0x00b00000d674783b */ /* 0x000fe80000004200 */
[----:B------:R-:W-:Y:S01]  /*44f0*/  IMAD.WIDE.U32 R6, R6, -0x2daee0ad, RZ ;  /* 0xd2511f5306067825 */ /* 0x000fe200078e00ff */
[----:B------:R-:W-:Y:S04]  /*4500*/  LDSM.16.MT88.4 R128, [R213+0xb000] ;  /* 0x00b00000d580783b */ /* 0x000fe80000004200 */
[----:B------:R-:W-:Y:S01]  /*4510*/  LOP3.LUT R7, R7, UR25, R8, 0x96, !PT ;  /* 0x0000001907077c12 */ /* 0x000fe2000f8e9608 */
[----:B------:R-:W-:Y:S01]  /*4520*/  LDSM.16.MT88.4 R188, [R209+0xa800] ;  /* 0x00a80000d1bc783b */ /* 0x000fe20000004200 */
[----:B-1----:R-:W-:-:S03]  /*4530*/  FMNMX.FTZ R137, R137, R10, !PT ;  /* 0x0000000a89897209 */ /* 0x002fc60007810000 */
[----:B------:R-:W-:Y:S01]  /*4540*/  LDSM.16.MT88.4 R184, [R211+0xa800] ;  /* 0x00a80000d3b8783b */ /* 0x000fe20000004200 */
[----:B------:R-:W-:Y:S02]  /*4550*/  LOP3.LUT R10, R13, UR26, R20, 0x96, !PT ;  /* 0x0000001a0d0a7c12 */ /* 0x000fe4000f8e9614 */
[C---:B------:R-:W-:Y:S01]  /*4560*/  FSETP.NEU.FTZ.AND P1, PT, R137.reuse, -INF , PT ;  /* 0xff8000008900780b */ /* 0x040fe20003f3d000 */
[----:B------:R-:W-:Y:S01]  /*4570*/  FMUL.FTZ R8, R137, c[0x0][0x23c] ;  /* 0x00008f0089087a20 */ /* 0x000fe20000410000 */
[----:B--2---:R-:W-:Y:S01]  /*4580*/  FMNMX.FTZ R136, R3, R136, !PT ;  /* 0x0000008803887209 */ /* 0x004fe20007810000 */
[----:B------:R-:W-:Y:S01]  /*4590*/  IMAD.WIDE.U32 R10, R10, -0x2daee0ad, RZ ;  /* 0xd2511f530a0a7825 */ /* 0x000fe200078e00ff */
[----:B------:R-:W-:Y:S02]  /*45a0*/  LDSM.16.MT88.4 R180, [R214+0xa800] ;  /* 0x00a80000d6b4783b */ /* 0x000fe40000004200 */
[----:B------:R-:W-:Y:S01]  /*45b0*/  FSEL R8, R8, RZ, P1 ;  /* 0x000000ff08087208 */ /* 0x000fe20000800000 */
[C---:B------:R-:W-:Y:S01]  /*45c0*/  FMUL.FTZ R3, R136.reuse, c[0x0][0x23c] ;  /* 0x00008f0088037a20 */ /* 0x040fe20000410000 */
[----:B------:R-:W-:Y:S01]  /*45d0*/  LOP3.LUT R5, R11, UR23, R6, 0x96, !PT ;  /* 0x000000170b057c12 */ /* 0x000fe2000f8e9606 */
[----:B------:R-:W-:Y:S01]  /*45e0*/  IMAD.WIDE.U32 R6, R7, -0x326172a9, RZ ;  /* 0xcd9e8d5707067825 */ /* 0x000fe200078e00ff */
[----:B------:R-:W-:Y:S01]  /*45f0*/  FSETP.NEU.FTZ.AND P1, PT, R136, -INF , PT ;  /* 0xff8000008800780b */ /* 0x000fe20003f3d000 */
[----:B------:R-:W-:Y:S02]  /*4600*/  LDSM.16.MT88.4 R176, [R213+0xa800] ;  /* 0x00a80000d5b0783b */ /* 0x000fe40000004200 */
[----:B------:R-:W-:Y:S01]  /*4610*/  IMAD.WIDE.U32 R16, R5, -0x326172a9, RZ ;  /* 0xcd9e8d5705107825 */ /* 0x000fe200078e00ff */
[----:B------:R-:W-:Y:S01]  /*4620*/  LOP3.LUT R7, R7, UR24, R12, 0x96, !PT ;  /* 0x0000001807077c12 */ /* 0x000fe2000f8e960c */
[----:B------:R-:W-:Y:S01]  /*4630*/  LDSM.16.MT88.4 R172, [R209+0xb800] ;  /* 0x00b80000d1ac783b */ /* 0x000fe20000004200 */
[----:B------:R-:W-:Y:S01]  /*4640*/  FSEL R3, R3, RZ, P1 ;  /* 0x000000ff03037208 */ /* 0x000fe20000800000 */
[----:B------:R-:W-:Y:S01]  /*4650*/  FFMA.FTZ R9, R46, c[0x0][0x23c], -R8 ;  /* 0x00008f002e097a23 */ /* 0x000fe20000010808 */
[----:B------:R-:W-:Y:S01]  /*4660*/  LOP3.LUT R5, R17, UR21, R6, 0x96, !PT ;  /* 0x0000001511057c12 */ /* 0x000fe2000f8e9606 */
[----:B------:R-:W-:Y:S01]  /*4670*/  IMAD.WIDE.U32 R6, R7, -0x2daee0ad, RZ ;  /* 0xd2511f5307067825 */ /* 0x000fe200078e00ff */
[----:B------:R-:W1:Y:S01]  /*4680*/  LDSM.16.MT88.4 R44, [R209+0xa000] ;  /* 0x00a00000d12c783b */ /* 0x000e620000004200 */
[----:B------:R2:W-:Y:S02]  /*4690*/  MUFU.EX2 R233, R9 ;  /* 0x0000000900e97308 */ /* 0x0005e40000000800 */
[----:B------:R-:W-:Y:S01]  /*46a0*/  IMAD.WIDE.U32 R18, R5, -0x2daee0ad, RZ ;  /* 0xd2511f5305127825 */ /* 0x000fe200078e00ff */
[----:B------:R-:W-:-:S03]  /*46b0*/  LOP3.LUT R10, R7, UR14, R10, 0x96, !PT ;  /* 0x0000000e070a7c12 */ /* 0x000fc6000f8e960a */
[----:B------:R-:W-:Y:S01]  /*46c0*/  FFMA.FTZ R5, R35, c[0x0][0x23c], -R8 ;  /* 0x00008f0023057a23 */ /* 0x000fe20000010808 */
[----:B------:R-:W-:Y:S01]  /*46d0*/  LOP3.LUT R6, R19, UR5, R6, 0x96, !PT ;  /* 0x0000000513067c12 */ /* 0x000fe2000f8e9606 */
[----:B------:R-:W-:Y:S02]  /*46e0*/  IMAD.WIDE.U32 R14, R10, -0x326172a9, RZ ;  /* 0xcd9e8d570a0e7825 */ /* 0x000fe400078e00ff */
[----:B------:R3:W-:Y:S02]  /*46f0*/  MUFU.EX2 R232, R5 ;  /* 0x0000000500e87308 */ /* 0x0007e40000000800 */
[----:B------:R-:W-:-:S04]  /*4700*/  IMAD.WIDE.U32 R6, R6, -0x326172a9, RZ ;  /* 0xcd9e8d5706067825 */ /* 0x000fc800078e00ff */
[----:B--2---:R-:W-:Y:S01]  /*4710*/  FFMA.FTZ R9, R33, c[0x0][0x23c], -R8 ;  /* 0x00008f0021097a23 */ /* 0x004fe20000010808 */
[----:B------:R-:W-:Y:S01]  /*4720*/  LOP3.LUT R13, R6, 0xff, RZ, 0xc0, !PT ;  /* 0x000000ff060d7812 */ /* 0x000fe200078ec0ff */
[--C-:B------:R-:W-:Y:S01]  /*4730*/  FFMA.FTZ R10, R24, c[0x0][0x23c], -R3.reuse ;  /* 0x00008f00180a7a23 */ /* 0x100fe20000010803 */
[----:B------:R-:W-:Y:S01]  /*4740*/  SHF.R.U32.HI R12, RZ, 0x18, R6 ;  /* 0x00000018ff0c7819 */ /* 0x000fe20000011606 */
[----:B------:R2:W-:Y:S01]  /*4750*/  MUFU.EX2 R231, R9 ;  /* 0x0000000900e77308 */ /* 0x0005e20000000800 */
[----:B------:R-:W-:Y:S02]  /*4760*/  FFMA.FTZ R0, R48, c[0x0][0x23c], -R3 ;  /* 0x00008f0030007a23 */ /* 0x000fe40000010803 */
[----:B---3--:R-:W-:-:S05]  /*4770*/  FFMA.FTZ R5, R34, c[0x0][0x23c], -R8 ;  /* 0x00008f0022057a23 */ /* 0x008fca0000010808 */
[----:B------:R-:W-:Y:S08]  /*4780*/  MUFU.EX2 R229, R10 ;  /* 0x0000000a00e57308 */ /* 0x000ff00000000800 */
[----:B------:R3:W4:Y:S01]  /*4790*/  MUFU.EX2 R230, R5 ;  /* 0x0000000500e67308 */ /* 0x0007220000000800 */
[----:B--2---:R-:W-:-:S04]  /*47a0*/  SHF.R.U32.HI R9, RZ, 0x10, R6 ;  /* 0x00000010ff097819 */ /* 0x004fc80000011606 */
[----:B------:R-:W-:-:S03]  /*47b0*/  LOP3.LUT R9, R9, 0xff, RZ, 0xc0, !PT ;  /* 0x000000ff09097812 */ /* 0x000fc600078ec0ff */
[----:B------:R2:W-:Y:S01]  /*47c0*/  MUFU.EX2 R227, R0 ;  /* 0x0000000000e37308 */ /* 0x0005e20000000800 */
[----:B---3--:R-:W-:Y:S01]  /*47d0*/  LOP3.LUT R5, R7, UR30, R14, 0x96, !PT ;  /* 0x0000001e07057c12 */ /* 0x008fe2000f8e960e */
[----:B------:R-:W-:Y:S01]  /*47e0*/  FFMA.FTZ R14, R28, c[0x0][0x23c], -R3 ;  /* 0x00008f001c0e7a23 */ /* 0x000fe20000010803 */
[----:B------:R-:W-:Y:S02]  /*47f0*/  LOP3.LUT R7, R6, 0xffff, RZ, 0xc0, !PT ;  /* 0x0000ffff06077812 */ /* 0x000fe400078ec0ff */
[----:B------:R-:W-:-:S03]  /*4800*/  LOP3.LUT R6, R5, 0xffff, RZ, 0xc0, !PT ;  /* 0x0000ffff05067812 */ /* 0x000fc600078ec0ff */
[----:B------:R-:W-:Y:S01]  /*4810*/  MUFU.EX2 R239, R14 ;  /* 0x0000000e00ef7308 */ /* 0x000fe20000000800 */
[----:B------:R-:W-:Y:S02]  /*4820*/  SHF.R.U32.HI R7, RZ, 0x8, R7 ;  /* 0x00000008ff077819 */ /* 0x000fe40000011607 */
[----:B------:R-:W-:Y:S01]  /*4830*/  SHF.R.U32.HI R10, RZ, 0x8, R6 ;  /* 0x00000008ff0a7819 */ /* 0x000fe20000011606 */
[----:B------:R-:W-:Y:S01]  /*4840*/  FFMA.FTZ R6, R22, c[0x0][0x23c], -R3 ;  /* 0x00008f0016067a23 */ /* 0x000fe20000010803 */
[----:B------:R-:W-:Y:S01]  /*4850*/  PRMT R13, R13, 0x5410, R7 ;  /* 0x000054100d0d7816 */ /* 0x000fe20000000007 */
[----:B--2---:R-:W-:Y:S01]  /*4860*/  FFMA.FTZ R0, R23, c[0x0][0x23c], -R3 ;  /* 0x00008f0017007a23 */ /* 0x004fe20000010803 */
[----:B------:R-:W-:Y:S01]  /*4870*/  PRMT R7, R9, 0x5410, R12 ;  /* 0x0000541009077816 */ /* 0x000fe2000000000c */
[----:B------:R2:W3:Y:S01]  /*4880*/  MUFU.EX2 R228, R6 ;  /* 0x0000000600e47308 */ /* 0x0004e20000000800 */
[----:B------:R-:W-:Y:S02]  /*4890*/  SHF.R.U32.HI R4, RZ, 0x10, R5 ;  /* 0x00000010ff047819 */ /* 0x000fe40000011605 */
[----:B------:R-:W-:Y:S01]  /*48a0*/  LOP3.LUT R11, R5, 0xff, RZ, 0xc0, !PT ;  /* 0x000000ff050b7812 */ /* 0x000fe200078ec0ff */
[----:B------:R-:W-:Y:S01]  /*48b0*/  HSET2.LE.AND R7, R7, R198, PT ;  /* 0x000000c607077233 */ /* 0x000fe20003803000 */
[----:B----4-:R-:W-:-:S02]  /*48c0*/  F2FP.PACK_AB R2, R230, R232 ;  /* 0x000000e8e602723e */ /* 0x010fc400000000ff */
[----:B------:R-:W-:Y:S01]  /*48d0*/  PRMT R10, R11, 0x5410, R10 ;  /* 0x000054100b0a7816 */ /* 0x000fe2000000000a */
[----:B------:R4:W5:Y:S01]  /*48e0*/  MUFU.EX2 R226, R0 ;  /* 0x0000000000e27308 */ /* 0x0009620000000800 */
[----:B------:R-:W-:Y:S02]  /*48f0*/  FMNMX.FTZ R11, R124, R73, !PT ;  /* 0x000000497c0b7209 */ /* 0x000fe40007810000 */
[----:B--2---:R-:W-:-:S04]  /*4900*/  FMNMX.FTZ R6, R107, R42, !PT ;  /* 0x0000002a6b067209 */ /* 0x004fc80007810000 */
[----:B------:R-:W-:Y:S02]  /*4910*/  FMNMX.FTZ R9, R43, R6, !PT ;  /* 0x000000062b097209 */ /* 0x000fe40007810000 */
[----:B------:R-:W-:Y:S02]  /*4920*/  SHF.R.U32.HI R6, RZ, 0x18, R5 ;  /* 0x00000018ff067819 */ /* 0x000fe40000011605 */
[----:B------:R-:W-:Y:S01]  /*4930*/  LOP3.LUT R5, R4, 0xff, RZ, 0xc0, !PT ;  /* 0x000000ff04057812 */ /* 0x000fe200078ec0ff */
[--C-:B----4-:R-:W-:Y:S01]  /*4940*/  HSET2.LE.AND R0, R13, R198.reuse, PT ;  /* 0x000000c60d007233 */ /* 0x110fe20003803000 */
[----:B---3--:R-:W-:Y:S01]  /*4950*/  F2FP.PACK_AB R4, R228, R229 ;  /* 0x000000e5e404723e */ /* 0x008fe200000000ff */
[----:B------:R-:W-:Y:S01]  /*4960*/  FFMA.FTZ R13, R29, c[0x0][0x23c], -R3 ;  /* 0x00008f001d0d7a23 */ /* 0x000fe20000010803 */
[----:B------:R-:W-:Y:S02]  /*4970*/  PRMT R5, R5, 0x5410, R6 ;  /* 0x0000541005057816 */ /* 0x000fe40000000006 */
[----:B------:R-:W-:Y:S01]  /*4980*/  LOP3.LUT R7, R7, R4, RZ, 0xc0, !PT ;  /* 0x0000000407077212 */ /* 0x000fe200078ec0ff */
[----:B------:R-:W-:Y:S01]  /*4990*/  MUFU.EX2 R206, R13 ;  /* 0x0000000d00ce7308 */ /* 0x000fe20000000800 */
[----:B------:R-:W-:Y:S01]  /*49a0*/  FMNMX.FTZ R4, R72, R9, !PT ;  /* 0x0000000948047209 */ /* 0x000fe20007810000 */
[--C-:B------:R-:W-:Y:S01]  /*49b0*/  HSET2.LE.AND R5, R5, R198.reuse, PT ;  /* 0x000000c605057233 */ /* 0x100fe20003803000 */
[----:B------:R-:W-:Y:S01]  /*49c0*/  LOP3.LUT R6, R0, R2, RZ, 0xc0, !PT ;  /* 0x0000000200067212 */ /* 0x000fe200078ec0ff */
[----:B------:R-:W-:Y:S01]  /*49d0*/  HSET2.LE.AND R0, R10, R198, PT ;  /* 0x000000c60a007233 */ /* 0x000fe20003803000 */
[----:B------:R-:W-:-:S02]  /*49e0*/  F2FP.PACK_AB R2, R231, R233 ;  /* 0x000000e9e702723e */ /* 0x000fc400000000ff */
[----:B------:R-:W-:Y:S02]  /*49f0*/  FMNMX.FTZ R10, R194, R4, !PT ;  /* 0x00000004c20a7209 */ /* 0x000fe40007810000 */
[----:B------:R-:W-:Y:S01]  /*4a00*/  LOP3.LUT R4, R0, R2, RZ, 0xc0, !PT ;  /* 0x0000000200047212 */ /* 0x000fe200078ec0ff */
[----:B------:R-:W-:Y:S01]  /*4a10*/  FFMA.FTZ R2, R30, c[0x0][0x23c], -R8 ;  /* 0x00008f001e027a23 */ /* 0x000fe20000010808 */
[----:B------:R-:W-:Y:S02]  /*4a20*/  FMNMX.FTZ R0, R192, R10, !PT ;  /* 0x0000000ac0007209 */ /* 0x000fe40007810000 */
[----:B-----5:R-:W-:Y:S01]  /*4a30*/  F2FP.PACK_AB R9, R226, R227 ;  /* 0x000000e3e209723e */ /* 0x020fe200000000ff */
[----:B------:R2:W-:Y:S01]  /*4a40*/  MUFU.EX2 R224, R2 ;  /* 0x0000000200e07308 */ /* 0x0005e20000000800 */
[----:B------:R-:W-:Y:S02]  /*4a50*/  FMNMX.FTZ R0, R138, R0, !PT ;  /* 0x000000008a007209 */ /* 0x000fe40007810000 */
[----:B------:R-:W-:-:S02]  /*4a60*/  LOP3.LUT R5, R5, R9, RZ, 0xc0, !PT ;  /* 0x0000000905057212 */ /* 0x000fc400078ec0ff */
[----:B------:R-:W-:-:S05]  /*4a70*/  FMNMX.FTZ R0, R132, R0, !PT ;  /* 0x0000000084007209 */ /* 0x000fca0007810000 */
[----:B------:R-:W3:Y:S01]  /*4a80*/  SHFL.BFLY PT, R9, R0, 0x2, 0x1f ;  /* 0x0c401f0000097f89 */ /* 0x000ee200000e0000 */
[----:B-1----:R-:W-:Y:S01]  /*4a90*/  HMMA.16816.F32 R140, R4, R44, RZ ;  /* 0x0000002c048c723c */ /* 0x002fe200000018ff */
[----:B--2---:R-:W-:-:S07]  /*4aa0*/  FFMA.FTZ R2, R27, c[0x0][0x23c], -R8 ;  /* 0x00008f001b027a23 */ /* 0x004fce0000010808 */
[C---:B------:R-:W-:Y:S01]  /*4ab0*/  HMMA.16816.F32 R36, R4.reuse, R56, RZ ;  /* 0x000000380424723c */ /* 0x040fe200000018ff */
[----:B------:R1:W-:Y:S07]  /*4ac0*/  MUFU.EX2 R225, R2 ;  /* 0x0000000200e17308 */ /* 0x0003ee0000000800 */
[----:B------:R-:W-:Y:S01]  /*4ad0*/  HMMA.16816.F32 R52, R4, R60, RZ ;  /* 0x0000003c0434723c */ /* 0x000fe200000018ff */
[----:B---3--:R-:W-:-:S07]  /*4ae0*/  FMNMX.FTZ R17, R9, R0, !PT ;  /* 0x0000000009117209 */ /* 0x008fce0007810000 */
[C---:B------:R-:W-:Y:S01]  /*4af0*/  HMMA.16816.F32 R68, R4.reuse, R76, RZ ;  /* 0x0000004c0444723c */ /* 0x040fe200000018ff */
[----:B-1----:R-:W-:Y:S01]  /*4b00*/  FFMA.FTZ R2, R26, c[0x0][0x23c], -R8 ;  /* 0x00008f001a027a23 */ /* 0x002fe20000010808 */
[----:B------:R-:W-:Y:S01]  /*4b10*/  LOP3.LUT R0, R15, UR13, R16, 0x96, !PT ;  /* 0x0000000d0f007c12 */ /* 0x000fe2000f8e9610 */
[--C-:B------:R-:W-:Y:S02]  /*4b20*/  FFMA.FTZ R15, R32, c[0x0][0x23c], -R3.reuse ;  /* 0x00008f00200f7a23 */ /* 0x100fe40000010803 */
[----:B------:R1:W-:Y:S01]  /*4b30*/  MUFU.EX2 R207, R2 ;  /* 0x0000000200cf7308 */ /* 0x0003e20000000800 */
[----:B------:R-:W-:Y:S01]  /*4b40*/  FFMA.FTZ R16, R31, c[0x0][0x23c], -R3 ;  /* 0x00008f001f107a23 */ /* 0x000fe20000010803 */
[----:B------:R-:W-:Y:S01]  /*4b50*/  LDSM.16.MT88.4 R32, [R213+0xb800] ;  /* 0x00b80000d520783b */ /* 0x000fe20000004200 */
[C---:B------:R-:W-:Y:S03]  /*4b60*/  HMMA.16816.F32 R84, R4.reuse, R92, RZ ;  /* 0x0000005c0454723c */ /* 0x040fe600000018ff */
[----:B------:R-:W-:Y:S02]  /*4b70*/  LDSM.16.MT88.4 R28, [R214+0xb800] ;  /* 0x00b80000d61c783b */ /* 0x000fe40000004200 */
[----:B------:R-:W-:Y:S03]  /*4b80*/  MUFU.EX2 R205, R15 ;  /* 0x0000000f00cd7308 */ /* 0x000fe60000000800 */
[----:B------:R-:W-:Y:S01]  /*4b90*/  HMMA.16816.F32 R100, R4, R108, RZ ;  /* 0x0000006c0464723c */ /* 0x000fe200000018ff */
[----:B-1----:R-:W-:-:S04]  /*4ba0*/  FFMA.FTZ R2, R25, c[0x0][0x23c], -R8 ;  /* 0x00008f0019027a23 */ /* 0x002fc80000010808 */
[----:B------:R-:W-:Y:S01]  /*4bb0*/  MUFU.EX2 R204, R16 ;  /* 0x0000001000cc7308 */ /* 0x000fe20000000800 */
[----:B------:R-:W-:Y:S02]  /*4bc0*/  IMAD.WIDE.U32 R8, R0, -0x2daee0ad, RZ ;  /* 0xd2511f5300087825 */ /* 0x000fe400078e00ff */
[C---:B------:R-:W-:Y:S01]  /*4bd0*/  HMMA.16816.F32 R112, R4.reuse, R116, RZ ;  /* 0x000000740470723c */ /* 0x040fe200000018ff */
[----:B------:R-:W-:Y:S02]  /*4be0*/  LDSM.16.MT88.4 R24, [R211+0xb800] ;  /* 0x00b80000d318783b */ /* 0x000fe40000004200 */
[C---:B------:R-:W-:Y:S02]  /*4bf0*/  LOP3.LUT R0, R8.reuse, 0xffff, RZ, 0xc0, !PT ;  /* 0x0000ffff08007812 */ /* 0x040fe400078ec0ff */
[----:B------:R1:W2:Y:S01]  /*4c00*/  MUFU.EX2 R240, R2 ;  /* 0x0000000200f07308 */ /* 0x0002a20000000800 */
[----:B------:R-:W-:Y:S02]  /*4c10*/  LOP3.LUT R12, R8, 0xff, RZ, 0xc0, !PT ;  /* 0x000000ff080c7812 */ /* 0x000fe400078ec0ff */
[----:B------:R-:W-:Y:S01]  /*4c20*/  HMMA.16816.F32 R164, R4, R128, RZ ;  /* 0x0000008004a4723c */ /* 0x000fe200000018ff */
[----:B------:R-:W-:-:S02]  /*4c30*/  SHF.R.U32.HI R10, RZ, 0x8, R0 ;  /* 0x00000008ff0a7819 */ /* 0x000fc40000011600 */
[----:B------:R-:W-:Y:S02]  /*4c40*/  LOP3.LUT R0, R9, UR29, R18, 0x96, !PT ;  /* 0x0000001d09007c12 */ /* 0x000fe4000f8e9612 */
[----:B------:R-:W-:-:S03]  /*4c50*/  PRMT R13, R12, 0x5410, R10 ;  /* 0x000054100c0d7816 */ /* 0x000fc6000000000a */
[----:B------:R-:W-:Y:S01]  /*4c60*/  HMMA.16816.F32 R152, R4, R46, RZ ;  /* 0x0000002e0498723c */ /* 0x000fe200000018ff */
[--C-:B-1----:R-:W-:Y:S02]  /*4c70*/  SHF.R.U32.HI R2, RZ, 0x10, R8.reuse ;  /* 0x00000010ff027819 */ /* 0x102fe40000011608 */
[----:B------:R-:W-:-:S05]  /*4c80*/  SHF.R.U32.HI R8, RZ, 0x18, R8 ;  /* 0x00000018ff087819 */ /* 0x000fca0000011608 */
[C---:B------:R-:W-:Y:S01]  /*4c90*/  HMMA.16816.F32 R48, R4.reuse, R58, RZ ;  /* 0x0000003a0430723c */ /* 0x040fe200000018ff */
[----:B------:R-:W-:Y:S02]  /*4ca0*/  LOP3.LUT R3, R2, 0xff, RZ, 0xc0, !PT ;  /* 0x000000ff02037812 */ /* 0x000fe400078ec0ff */
[----:B------:R-:W-:Y:S02]  /*4cb0*/  FMNMX.FTZ R2, R74, R11, !PT ;  /* 0x0000000b4a027209 */ /* 0x000fe40007810000 */
[----:B------:R-:W-:Y:S02]  /*4cc0*/  PRMT R12, R3, 0x5410, R8 ;  /* 0x00005410030c7816 */ /* 0x000fe40000000008 */
[----:B------:R-:W-:Y:S01]  /*4cd0*/  FMNMX.FTZ R10, R75, R2, !PT ;  /* 0x000000024b0a7209 */ /* 0x000fe20007810000 */
[----:B------:R-:W-:Y:S01]  /*4ce0*/  HMMA.16816.F32 R64, R4, R62, RZ ;  /* 0x0000003e0440723c */ /* 0x000fe200000018ff */
[C---:B------:R-:W-:Y:S02]  /*4cf0*/  LOP3.LUT R2, R0.reuse, 0xffff, RZ, 0xc0, !PT ;  /* 0x0000ffff00027812 */ /* 0x040fe400078ec0ff */
[----:B------:R-:W-:-:S02]  /*4d00*/  LOP3.LUT R11, R0, 0xff, RZ, 0xc0, !PT ;  /* 0x000000ff000b7812 */ /* 0x000fc400078ec0ff */
[----:B------:R-:W-:Y:S02]  /*4d10*/  SHF.R.U32.HI R8, RZ, 0x10, R0 ;  /* 0x00000010ff087819 */ /* 0x000fe40000011600 */
[----:B------:R-:W-:Y:S01]  /*4d20*/  SHF.R.U32.HI R9, RZ, 0x8, R2 ;  /* 0x00000008ff097819 */ /* 0x000fe20000011602 */
[C---:B------:R-:W-:Y:S01]  /*4d30*/  HMMA.16816.F32 R80, R4.reuse, R78, RZ ;  /* 0x0000004e0450723c */ /* 0x040fe200000018ff */
[----:B------:R-:W-:Y:S02]  /*4d40*/  SHF.R.U32.HI R3, RZ, 0x18, R0 ;  /* 0x00000018ff037819 */ /* 0x000fe40000011600 */
[----:B------:R-:W-:Y:S02]  /*4d50*/  FMNMX.FTZ R0, R195, R10, !PT ;  /* 0x0000000ac3007209 */ /* 0x000fe40007810000 */
[----:B------:R-:W-:Y:S02]  /*4d60*/  PRMT R11, R11, 0x5410, R9 ;  /* 0x000054100b0b7816 */ /* 0x000fe40000000009 */
[----:B------:R-:W-:Y:S01]  /*4d70*/  LOP3.LUT R2, R8, 0xff, RZ, 0xc0, !PT ;  /* 0x000000ff08027812 */ /* 0x000fe200078ec0ff */
[----:B------:R-:W-:Y:S01]  /*4d80*/  HMMA.16816.F32 R96, R4, R94, RZ ;  /* 0x0000005e0460723c */ /* 0x000fe200000018ff */
[----:B------:R-:W-:Y:S01]  /*4d90*/  FMNMX.FTZ R9, R193, R0, !PT ;  /* 0x00000000c1097209 */ /* 0x000fe20007810000 */
[--C-:B------:R-:W-:Y:S01]  /*4da0*/  HSET2.LE.AND R0, R13, R198.reuse, PT ;  /* 0x000000c60d007233 */ /* 0x100fe20003803000 */
[----:B------:R-:W-:Y:S01]  /*4db0*/  PRMT R10, R2, 0x5410, R3 ;  /* 0x00005410020a7816 */ /* 0x000fe20000000003 */
[----:B------:R-:W-:Y:S01]  /*4dc0*/  HSET2.LE.AND R3, R12, R198, PT ;  /* 0x000000c60c037233 */ /* 0x000fe20003803000 */
[----:B------:R-:W-:-:S02]  /*4dd0*/  FMNMX.FTZ R9, R139, R9, !PT ;  /* 0x000000098b097209 */ /* 0x000fc40007810000 */
[----:B--2---:R-:W-:Y:S01]  /*4de0*/  F2FP.PACK_AB R2, R240, R207 ;  /* 0x000000cff002723e */ /* 0x004fe200000000ff */
[C---:B------:R-:W-:Y:S01]  /*4df0*/  HMMA.16816.F32 R156, R4.reuse, R110, RZ ;  /* 0x0000006e049c723c */ /* 0x040fe200000018ff */
[----:B------:R-:W-:Y:S02]  /*4e00*/  F2FP.PACK_AB R8, R239, R206 ;  /* 0x000000ceef08723e */ /* 0x000fe400000000ff */
        /* <DEDUP_REMOVED lines=16> */
[----:B------:R-:W-:Y:S01]  /*4f10*/  HMMA.16816.F32 R140, R168, R188, R140 ;  /* 0x000000bca88c723c */ /* 0x000fe2000000188c */
[----:B------:R-:W-:Y:S01]  /*4f20*/  IMAD.WIDE.U32 R6, R0, -0x2daee0ad, RZ ;  /* 0xd2511f5300067825 */ /* 0x000fe200078e00ff */
[----:B-1----:R-:W-:-:S04]  /*4f30*/  FMNMX.FTZ R135, R17, R11, !PT ;  /* 0x0000000b11877209 */ /* 0x002fc80007810000 */
[----:B------:R-:W-:Y:S02]  /*4f40*/  LOP3.LUT R4, R7, UR27, R40, 0x96, !PT ;  /* 0x0000001b07047c12 */ /* 0x000fe4000f8e9628 */
[C---:B------:R-:W-:Y:S01]  /*4f50*/  HMMA.16816.F32 R36, R168.reuse, R184, R36 ;  /* 0x000000b8a824723c */ /* 0x040fe20000001824 */
[----:B--2---:R-:W-:Y:S01]  /*4f60*/  FMNMX.FTZ R0, R10, R9, !PT ;  /* 0x000000090a007209 */ /* 0x004fe20007810000 */
[C---:B------:R-:W-:Y:S01]  /*4f70*/  FMUL.FTZ R3, R135.reuse, c[0x0][0x23c] ;  /* 0x00008f0087037a20 */ /* 0x040fe20000410000 */
[----:B------:R-:W-:Y:S01]  /*4f80*/  FSETP.NEU.FTZ.AND P1, PT, R135, -INF , PT ;  /* 0xff8000008700780b */ /* 0x000fe20003f3d000 */
[----:B------:R-:W-:Y:S02]  /*4f90*/  IMAD.WIDE.U32 R8, R4, -0x326172a9, RZ ;  /* 0xcd9e8d5704087825 */ /* 0x000fe400078e00ff */
[----:B------:R-:W1:Y:S01]  /*4fa0*/  SHFL.BFLY PT, R12, R0, 0x1, 0x1f ;  /* 0x0c201f00000c7f89 */ /* 0x000e6200000e0000 */
[----:B------:R-:W-:Y:S01]  /*4fb0*/  FSEL R3, R3, RZ, P1 ;  /* 0x000000ff03037208 */ /* 0x000fe20000800000 */
[----:B------:R-:W-:Y:S01]  /*4fc0*/  HMMA.16816.F32 R52, R168, R180, R52 ;  /* 0x000000b4a834723c */ /* 0x000fe20000001834 */
[----:B------:R-:W-:-:S03]  /*4fd0*/  LOP3.LUT R7, R9, UR26, R20, 0x96, !PT ;  /* 0x0000001a09077c12 */ /* 0x000fc6000f8e9614 */
[--C-:B------:R-:W-:Y:S02]  /*4fe0*/  FFMA.FTZ R4, R107, c[0x0][0x23c], -R3.reuse ;  /* 0x00008f006b047a23 */ /* 0x100fe40000010803 */
[----:B------:R-:W-:Y:S02]  /*4ff0*/  IMAD.WIDE.U32 R10, R7, -0x2daee0ad, RZ ;  /* 0xd2511f53070a7825 */ /* 0x000fe400078e00ff */
[----:B------:R2:W-:Y:S01]  /*5000*/  MUFU.EX2 R203, R4 ;  /* 0x0000000400cb7308 */ /* 0x0005e20000000800 */
[----:B------:R-:W-:Y:S01]  /*5010*/  HMMA.16816.F32 R68, R168, R176, R68 ;  /* 0x000000b0a844723c */ /* 0x000fe20000001844 */
[----:B------:R-:W-:-:S06]  /*5020*/  FFMA.FTZ R7, R43, c[0x0][0x23c], -R3 ;  /* 0x00008f002b077a23 */ /* 0x000fcc0000010803 */
[----:B------:R-:W-:Y:S01]  /*5030*/  MUFU.EX2 R200, R7 ;  /* 0x0000000700c87308 */ /* 0x000fe20000000800 */
[----:B------:R-:W-:Y:S01]  /*5040*/  HMMA.16816.F32 R84, R168, R172, R84 ;  /* 0x000000aca854723c */ /* 0x000fe20000001854 */
[----:B--2---:R-:W-:-:S07]  /*5050*/  IMAD.WIDE.U32 R4, R2, -0x2daee0ad, RZ ;  /* 0xd2511f5302047825 */ /* 0x004fce00078e00ff */
        /* <DEDUP_REMOVED lines=45> */
[--C-:B------:R-:W-:Y:S02]  /*5330*/  SHF.R.U32.HI R6, RZ, 0x10, R5.reuse ;  /* 0x00000010ff067819 */ /* 0x100fe40000011605 */
        /* <DEDUP_REMOVED lines=46> */
[----:B------:R-:W-:-:S04]  /*5620*/  FFMA.FTZ R4, R194, c[0x0][0x23c], -R3 ;  /* 0x00008f00c2047a23 */ /* 0x000fc80000010803 */
        /* <DEDUP_REMOVED lines=84> */
[----:B------:R-:W-:Y:S01]  /*5b70*/  LOP3.LUT R3, R234, 0x3, RZ, 0xc0, !PT ;  /* 0x00000003ea037812 */ /* 0x000fe200078ec0ff */
[----:B------:R-:W-:Y:S01]  /*5b80*/  ULEA.HI.SX32 UR8, UR8, 0xfffffffe, 0x1b ;  /* 0xfffffffe08087891 */ /* 0x000fe2000f8fda3f */
[----:B------:R-:W-:Y:S01]  /*5b90*/  ISETP.GE.AND P2, PT, R237, c[0x0][0x220], PT ;  /* 0x00008800ed007a0c */ /* 0x000fe20003f46270 */
[----:B------:R-:W-:Y:S01]  /*5ba0*/  IMAD.WIDE.U32 R250, R250, -0x326172a9, RZ ;  /* 0xcd9e8d57fafa7825 */ /* 0x000fe200078e00ff */
[----:B------:R1:W-:Y:S01]  /*5bb0*/  STL.64 [R1], R4 ;  /* 0x0000000401007387 */ /* 0x0003e20000100a00 */
[----:B------:R-:W-:-:S02]  /*5bc0*/  LOP3.LUT R244, R5, R133, RZ, 0x3c, !PT ;  /* 0x0000008505f47212 */ /* 0x000fc400078e3cff */
[----:B------:R-:W-:Y:S01]  /*5bd0*/  IMAD R0, R3, -0x2, R202 ;  /* 0xfffffffe03007824 */ /* 0x000fe200078e02ca */
[----:B------:R-:W-:Y:S01]  /*5be0*/  LOP3.LUT R242, R251, R133, RZ, 0x3c, !PT ;  /* 0x00000085fbf27212 */ /* 0x000fe200078e3cff */
[----:B------:R-:W-:Y:S01]  /*5bf0*/  IMAD.U32 R252, RZ, RZ, UR11 ;  /* 0x0000000bfffc7e24 */ /* 0x000fe2000f8e00ff */
[----:B------:R-:W-:Y:S01]  /*5c00*/  MOV R3, R136 ;  /* 0x0000008800037202 */ /* 0x000fe20000000f00 */
[----:B------:R-:W-:Y:S01]  /*5c10*/  IMAD.MOV.U32 R132, RZ, RZ, R135 ;  /* 0x000000ffff847224 */ /* 0x000fe200078e0087 */
[----:B------:R-:W-:Y:S01]  /*5c20*/  MOV R138, R2 ;  /* 0x00000002008a7202 */ /* 0x000fe20000000f00 */
[----:B------:R-:W-:Y:S01]  /*5c30*/  IMAD.WIDE.U32 R236, R236, -0x2daee0ad, RZ ;  /* 0xd2511f53ecec7825 */ /* 0x000fe200078e00ff */
[----:B------:R-:W-:Y:S01]  /*5c40*/  IADD3 R252, R252, -UR12, R0 ;  /* 0x8000000cfcfc7c10 */ /* 0x000fe2000fffe000 */
[----:B------:R-:W-:Y:S01]  /*5c50*/  ULDC.64 UR10, c[0x0][0x1a0] ;  /* 0x00006800000a7ab9 */ /* 0x000fe20000000a00 */
[----:B------:R-:W-:Y:S01]  /*5c60*/  ISETP.GE.AND P3, PT, R246, c[0x0][0x220], PT ;  /* 0x00008800f6007a0c */ /* 0x000fe20003f66270 */
[----:B------:R-:W-:Y:S01]  /*5c70*/  IMAD.MOV.U32 R0, RZ, RZ, R137 ;  /* 0x000000ffff007224 */ /* 0x000fe200078e0089 */
[----:B------:R-:W-:Y:S01]  /*5c80*/  PRMT R241, R241, 0x7054, R241 ;  /* 0x00007054f1f17816 */ /* 0x000fe200000000f1 */
[----:B------:R-:W-:-:S04]  /*5c90*/  IMAD.WIDE.U32 R244, R244, -0x2daee0ad, RZ ;  /* 0xd2511f53f4f47825 */ /* 0x000fc800078e00ff */
[----:B------:R-:W-:Y:S01]  /*5ca0*/  IMAD.WIDE.U32 R242, R242, -0x2daee0ad, RZ ;  /* 0xd2511f53f2f27825 */ /* 0x000fe200078e00ff */
[----:B------:R-:W-:Y:S05]  /*5cb0*/  BRA `(.L_x_1525) ;  /* 0x000002e000007947 */ /* 0x000fea0003800000 */
.L_x_1527:
        /* <DEDUP_REMOVED lines=46> */
.L_x_1525:
        /* <DEDUP_REMOVED lines=147> */
.L_x_1526:
[----:B------:R-:W-:Y:S01]  /*68d0*/  MOV R133, UR8 ;  /* 0x0000000800857c02 */ /* 0x000fe20008000f00 */
[----:B------:R-:W2:Y:S04]  /*68e0*/  LDL.64 R186, [R1] ;  /* 0x0000000001ba7983 */ /* 0x000ea80000100a00 */
[----:B------:R-:W-:Y:S05]  /*68f0*/  IMAD R133, R133, -0x20, R252 ;  /* 0xffffffe085857824 */ /* 0x000fea00078e02fc */
[C---:B------:R-:W-:Y:S02]  /*6900*/  IADD3 R2, R133.reuse, -0x1, RZ ;  /* 0xffffffff85027810 */ /* 0x040fe40007ffe0ff */
[C---:B-1----:R-:W-:Y:S02]  /*6910*/  IADD3 R136, R133.reuse, -0x9, RZ ;  /* 0xfffffff785887810 */ /* 0x042fe40007ffe0ff */
[----:B------:R-:W-:Y:S02]  /*6920*/  ISETP.GE.AND P0, PT, R2, RZ, PT ;  /* 0x000000ff0200720c */ /* 0x000fe40003f06270 */
[----:B------:R-:W-:Y:S02]  /*6930*/  IABS R134, R133 ;  /* 0x0000008500867213 */ /* 0x000fe40000000000 */
[C---:B------:R-:W-:Y:S02]  /*6940*/  IADD3 R135, R133.reuse, -0x11, RZ ;  /* 0xffffffef85877810 */ /* 0x040fe40007ffe0ff */
[----:B------:R-:W-:Y:S02]  /*6950*/  MOV R178, R134 ;  /* 0x0000008600b27202 */ /* 0x000fe40000000f00 */
[C---:B------:R-:W-:Y:S04]  /*6960*/  IADD3 R134, R133.reuse, -0x8, RZ ;  /* 0xfffffff885867810 */ /* 0x040fe80007ffe0ff */
[----:B------:R-:W1:Y:S01]  /*6970*/  I2F R178, R178 ;  /* 0x000000b200b27306 */ /* 0x000e620000201400 */
[C---:B------:R-:W-:Y:S02]  /*6980*/  @!P0 IADD3 R2, -R133.reuse, 0x1, RZ ;  /* 0x0000000185028810 */ /* 0x040fe40007ffe1ff */
[----:B------:R-:W-:Y:S02]  /*6990*/  ISETP.GE.AND P0, PT, R136, RZ, PT ;  /* 0x000000ff8800720c */ /* 0x000fe40003f06270 */
[----:B------:R-:W-:Y:S05]  /*69a0*/  ISETP.GE.AND P1, PT, R134, RZ, PT ;  /* 0x000000ff8600720c */ /* 0x000fea0003f26270 */
[----:B------:R-:W3:Y:S06]  /*69b0*/  I2F R177, R2 ;  /* 0x0000000200b17306 */ /* 0x000eec0000201400 */
[C---:B------:R-:W-:Y:S02]  /*69c0*/  @!P0 IADD3 R136, -R133.reuse, 0x9, RZ ;  /* 0x0000000985888810 */ /* 0x040fe40007ffe1ff */
[----:B------:R-:W-:Y:S02]  /*69d0*/  @!P1 IADD3 R134, -R133, 0x8, RZ ;  /* 0x0000000885869810 */ /* 0x000fe40007ffe1ff */
[----:B------:R-:W4:Y:S01]  /*69e0*/  I2F R175, R136 ;  /* 0x0000008800af7306 */ /* 0x000f220000201400 */
[----:B------:R-:W-:Y:S01]  /*69f0*/  ISETP.GE.AND P0, PT, R135, RZ, PT ;  /* 0x000000ff8700720c */ /* 0x000fe20003f06270 */
[C---:B-1----:R-:W-:Y:S02]  /*6a00*/  FFMA.FTZ R4, R178.reuse, -UR4, R4 ;  /* 0x80000004b2047c23 */ /* 0x042fe40008010004 */
[----:B------:R-:W-:Y:S06]  /*6a10*/  FFMA.FTZ R18, R178, -UR4, R18 ;  /* 0x80000004b2127c23 */ /* 0x000fec0008010012 */
[----:B------:R-:W1:Y:S01]  /*6a20*/  I2F R176, R134 ;  /* 0x0000008600b07306 */ /* 0x000e620000201400 */
[----:B---3--:R-:W-:Y:S01]  /*6a30*/  FFMA.FTZ R5, R177, -UR4, R5 ;  /* 0x80000004b1057c23 */ /* 0x008fe20008010005 */
[----:B------:R-:W-:Y:S01]  /*6a40*/  IADD3 R2, R133, -0x10, RZ ;  /* 0xfffffff085027810 */ /* 0x000fe20007ffe0ff */
[----:B------:R-:W-:Y:S01]  /*6a50*/  FFMA.FTZ R19, R177, -UR4, R19 ;  /* 0x80000004b1137c23 */ /* 0x000fe20008010013 */
[----:B------:R-:W-:Y:S02]  /*6a60*/  @!P0 IADD3 R135, -R133, 0x11, RZ ;  /* 0x0000001185878810 */ /* 0x000fe40007ffe1ff */
[----:B------:R-:W-:Y:S04]  /*6a70*/  ISETP.GE.AND P1, PT, R2, RZ, PT ;  /* 0x000000ff0200720c */ /* 0x000fe80003f26270 */
[----:B------:R-:W3:Y:S01]  /*6a80*/  I2F R139, R135 ;  /* 0x00000087008b7306 */ /* 0x000ee20000201400 */
[----:B----4-:R-:W-:Y:S01]  /*6a90*/  FFMA.FTZ R17, R175, -UR4, R17 ;  /* 0x80000004af117c23 */ /* 0x010fe20008010011 */
[----:B------:R-:W-:Y:S01]  /*6aa0*/  IADD3 R136, R133, -0x18, RZ ;  /* 0xffffffe885887810 */ /* 0x000fe20007ffe0ff */
[----:B------:R-:W-:Y:S06]  /*6ab0*/  FFMA.FTZ R23, R175, -UR4, R23 ;  /* 0x80000004af177c23 */ /* 0x000fec0008010017 */
[C---:B------:R-:W-:Y:S01]  /*6ac0*/  @!P1 IADD3 R2, -R133.reuse, 0x10, RZ ;  /* 0x0000001085029810 */ /* 0x040fe20007ffe1ff */
[----:B-1----:R-:W-:Y:S01]  /*6ad0*/  FFMA.FTZ R16, R176, -UR4, R16 ;  /* 0x80000004b0107c23 */ /* 0x002fe20008010010 */
[----:B------:R-:W-:Y:S01]  /*6ae0*/  ISETP.GE.AND P1, PT, R136, RZ, PT ;  /* 0x000000ff8800720c */ /* 0x000fe20003f26270 */
[----:B------:R-:W-:Y:S01]  /*6af0*/  FFMA.FTZ R22, R176, -UR4, R22 ;  /* 0x80000004b0167c23 */ /* 0x000fe20008010016 */
[----:B------:R-:W1:Y:S01]  /*6b00*/  I2F R173, R2 ;  /* 0x0000000200ad7306 */ /* 0x000e620000201400 */
[----:B------:R-:W-:Y:S04]  /*6b10*/  IADD3 R134, R133, -0x19, RZ ;  /* 0xffffffe785867810 */ /* 0x000fe80007ffe0ff */
[----:B------:R-:W-:Y:S01]  /*6b20*/  ISETP.GE.AND P0, PT, R134, RZ, PT ;  /* 0x000000ff8600720c */ /* 0x000fe20003f06270 */
[----:B---3--:R-:W-:Y:S01]  /*6b30*/  FFMA.FTZ R21, R139, -UR4, R21 ;  /* 0x800000048b157c23 */ /* 0x008fe20008010015 */
[----:B------:R-:W-:Y:S01]  /*6b40*/  IADD3 R135, R133, 0x40, RZ ;  /* 0x0000004085877810 */ /* 0x000fe20007ffe0ff */
[----:B------:R-:W-:Y:S03]  /*6b50*/  FFMA.FTZ R35, R139, -UR4, R35 ;  /* 0x800000048b237c23 */ /* 0x000fe60008010023 */
[C---:B------:R-:W-:Y:S04]  /*6b60*/  @!P1 IADD3 R136, -R133.reuse, 0x18, RZ ;  /* 0x0000001885889810 */ /* 0x040fe80007ffe1ff */
[----:B------:R-:W3:Y:S03]  /*6b70*/  I2F R137, R136 ;  /* 0x0000008800897306 */ /* 0x000ee60000201400 */
[----:B------:R-:W-:Y:S01]  /*6b80*/  @!P0 IADD3 R134, -R133, 0x19, RZ ;  /* 0x0000001985868810 */ /* 0x000fe20007ffe1ff */
[----:B-1----:R-:W-:Y:S01]  /*6b90*/  FFMA.FTZ R20, R173, -UR4, R20 ;  /* 0x80000004ad147c23 */ /* 0x002fe20008010014 */
[----:B------:R-:W-:Y:S01]  /*6ba0*/  IADD3 R2, R133, 0x8, RZ ;  /* 0x0000000885027810 */ /* 0x000fe20007ffe0ff */
[----:B------:R-:W-:Y:S04]  /*6bb0*/  FFMA.FTZ R34, R173, -UR4, R34 ;  /* 0x80000004ad227c23 */ /* 0x000fe80008010022 */
[----:B------:R-:W1:Y:S01]  /*6bc0*/  I2F R182, R134 ;  /* 0x0000008600b67306 */ /* 0x000e620000201400 */
[----:B------:R-:W-:Y:S01]  /*6bd0*/  ISETP.GE.AND P1, PT, R2, RZ, PT ;  /* 0x000000ff0200720c */ /* 0x000fe20003f26270 */
[----:B---3--:R-:W-:Y:S01]  /*6be0*/  FFMA.FTZ R32, R137, -UR4, R32 ;  /* 0x8000000489207c23 */ /* 0x008fe20008010020 */
[C---:B------:R-:W-:Y:S11]  /*6bf0*/  IADD3 R136, R133.reuse, 0x7, RZ ;  /* 0x0000000785887810 */ /* 0x040ff60007ffe0ff */
[----:B------:R-:W-:Y:S02]  /*6c00*/  @!P1 IADD3 R2, -R133, -0x8, RZ ;  /* 0xfffffff885029810 */ /* 0x000fe40007ffe1ff */
[----:B------:R-:W-:Y:S02]  /*6c10*/  ISETP.GE.AND P1, PT, R135, RZ, PT ;  /* 0x000000ff8700720c */ /* 0x000fe40003f26270 */
[----:B------:R-:W-:Y:S01]  /*6c20*/  ISETP.GE.AND P0, PT, R136, RZ, PT ;  /* 0x000000ff8800720c */ /* 0x000fe20003f06270 */
[----:B------:R-:W3:Y:S01]  /*6c30*/  I2F R184, R2 ;  /* 0x0000000200b87306 */ /* 0x000ee20000201400 */
[----:B-1----:R-:W-:Y:S01]  /*6c40*/  FFMA.FTZ R33, R182, -UR4, R33 ;  /* 0x80000004b6217c23 */ /* 0x002fe20008010021 */
[C---:B------:R-:W-:Y:S08]  /*6c50*/  IADD3 R134, R133.reuse, 0x3f, RZ ;  /* 0x0000003f85867810 */ /* 0x040ff00007ffe0ff */
[C---:B------:R-:W-:Y:S02]  /*6c60*/  @!P1 IADD3 R135, -R133.reuse, -0x40, RZ ;  /* 0xffffffc085879810 */ /* 0x040fe40007ffe1ff */
[C---:B------:R-:W-:Y:S02]  /*6c70*/  @!P0 IADD3 R136, -R133.reuse, -0x7, RZ ;  /* 0xfffffff985888810 */ /* 0x040fe40007ffe1ff */
[----:B------:R-:W-:Y:S01]  /*6c80*/  ISETP.GE.AND P0, PT, R134, RZ, PT ;  /* 0x000000ff8600720c */ /* 0x000fe20003f06270 */
[----:B------:R-:W1:Y:S01]  /*6c90*/  I2F R181, R135 ;  /* 0x0000008700b57306 */ /* 0x000e620000201400 */
[----:B---3--:R-:W-:Y:S01]  /*6ca0*/  FFMA.FTZ R6, R184, -UR4, R6 ;  /* 0x80000004b8067c23 */ /* 0x008fe20008010006 */
[C---:B------:R-:W-:Y:S08]  /*6cb0*/  IADD3 R2, R133.reuse, 0x38, RZ ;  /* 0x0000003885027810 */ /* 0x040ff00007ffe0ff */
[----:B------:R-:W3:Y:S02]  /*6cc0*/  I2F R183, R136 ;  /* 0x0000008800b77306 */ /* 0x000ee40000201400 */
[----:B------:R-:W-:Y:S02]  /*6cd0*/  @!P0 IADD3 R134, -R133, -0x3f, RZ ;  /* 0xffffffc185868810 */ /* 0x000fe40007ffe1ff */
[----:B------:R-:W-:Y:S06]  /*6ce0*/  ISETP.GE.AND P1, PT, R2, RZ, PT ;  /* 0x000000ff0200720c */ /* 0x000fec0003f26270 */
[----:B------:R-:W4:Y:S01]  /*6cf0*/  I2F R180, R134 ;  /* 0x0000008600b47306 */ /* 0x000f220000201400 */
[----:B-1----:R-:W-:Y:S01]  /*6d00*/  FFMA.FTZ R8, R181, -UR4, R8 ;  /* 0x80000004b5087c23 */ /* 0x002fe20008010008 */
[----:B------:R-:W-:Y:S01]  /*6d10*/  IADD3 R135, R133, 0x37, RZ ;  /* 0x0000003785877810 */ /* 0x000fe20007ffe0ff */
[----:B------:R-:W-:Y:S04]  /*6d20*/  FFMA.FTZ R14, R181, -UR4, R14 ;  /* 0x80000004b50e7c23 */ /* 0x000fe8000801000e */
[----:B------:R-:W-:Y:S02]  /*6d30*/  @!P1 IADD3 R2, -R133, -0x38, RZ ;  /* 0xffffffc885029810 */ /* 0x000fe40007ffe1ff */
[----:B------:R-:W-:Y:S02]  /*6d40*/  ISETP.GE.AND P0, PT, R135, RZ, PT ;  /* 0x000000ff8700720c */ /* 0x000fe40003f06270 */
[----:B------:R-:W1:Y:S01]  /*6d50*/  I2F R179, R2 ;  /* 0x0000000200b37306 */ /* 0x000e620000201400 */
[----:B------:R-:W-:Y:S01]  /*6d60*/  FMNMX.FTZ R139, R8, R132, !PT ;  /* 0x00000084088b7209 */ /* 0x000fe20007810000 */
[----:B---3--:R-:W-:Y:S09]  /*6d70*/  FFMA.FTZ R7, R183, -UR4, R7 ;  /* 0x80000004b7077c23 */ /* 0x008ff20008010007 */
[C---:B------:R-:W-:Y:S01]  /*6d80*/  @!P0 IADD3 R135, -R133.reuse, -0x37, RZ ;  /* 0xffffffc985878810 */ /* 0x040fe20007ffe1ff */
[C---:B----4-:R-:W-:Y:S01]  /*6d90*/  FFMA.FTZ R9, R180.reuse, -UR4, R9 ;  /* 0x80000004b4097c23 */ /* 0x050fe20008010009 */
[----:B------:R-:W-:Y:S01]  /*6da0*/  IADD3 R134, R133, 0x30, RZ ;  /* 0x0000003085867810 */ /* 0x000fe20007ffe0ff */
[----:B------:R-:W-:Y:S01]  /*6db0*/  FFMA.FTZ R15, R180, -UR4, R15 ;  /* 0x80000004b40f7c23 */ /* 0x000fe2000801000f */
[----:B------:R3:W4:Y:S02]  /*6dc0*/  I2F R174, R135 ;  /* 0x0000008700ae7306 */ /* 0x0007240000201400 */
[----:B------:R-:W-:Y:S02]  /*6dd0*/  ISETP.GE.AND P1, PT, R134, RZ, PT ;  /* 0x000000ff8600720c */ /* 0x000fe40003f26270 */
[----:B------:R-:W-:Y:S01]  /*6de0*/  FMNMX.FTZ R139, R9, R139, !PT ;  /* 0x0000008b098b7209 */ /* 0x000fe20007810000 */
[C---:B-1----:R-:W-:Y:S01]  /*6df0*/  FFMA.FTZ R12, R179.reuse, -UR4, R12 ;  /* 0x80000004b30c7c23 */ /* 0x042fe2000801000c */
[----:B------:R-:W-:Y:S01]  /*6e00*/  FMNMX.FTZ R2, R4, R0, !PT ;  /* 0x0000000004027209 */ /* 0x000fe20007810000 */
[----:B------:R-:W-:Y:S03]  /*6e10*/  FFMA.FTZ R26, R179, -UR4, R26 ;  /* 0x80000004b31a7c23 */ /* 0x000fe6000801001a */
[----:B------:R-:W-:Y:S02]  /*6e20*/  FMNMX.FTZ R2, R5, R2, !PT ;  /* 0x0000000205027209 */ /* 0x000fe40007810000 */
[----:B------:R-:W-:Y:S03]  /*6e30*/  FMNMX.FTZ R139, R12, R139, !PT ;  /* 0x0000008b0c8b7209 */ /* 0x000fe60007810000 */
[C---:B------:R-:W-:Y:S02]  /*6e40*/  @!P1 IADD3 R134, -R133.reuse, -0x30, RZ ;  /* 0xffffffd085869810 */ /* 0x040fe40007ffe1ff */
[----:B------:R-:W-:Y:S02]  /*6e50*/  FMNMX.FTZ R136, R16, R2, !PT ;  /* 0x0000000210887209 */ /* 0x000fe40007810000 */
[----:B------:R1:W5:Y:S01]  /*6e60*/  I2F R172, R134 ;  /* 0x0000008600ac7306 */ /* 0x0003620000201400 */
[----:B------:R-:W-:Y:S02]  /*6e70*/  IADD3 R2, R133, 0x2f, RZ ;  /* 0x0000002f85027810 */ /* 0x000fe40007ffe0ff */
[----:B---3--:R-:W-:Y:S01]  /*6e80*/  FMNMX.FTZ R135, R17, R136, !PT ;  /* 0x0000008811877209 */ /* 0x008fe20007810000 */
[----:B----4-:R-:W-:Y:S01]  /*6e90*/  FFMA.FTZ R13, R174, -UR4, R13 ;  /* 0x80000004ae0d7c23 */ /* 0x010fe2000801000d */
[----:B------:R-:W-:Y:S01]  /*6ea0*/  ISETP.GE.AND P0, PT, R2, RZ, PT ;  /* 0x000000ff0200720c */ /* 0x000fe20003f06270 */
[----:B------:R-:W-:Y:S01]  /*6eb0*/  FFMA.FTZ R27, R174, -UR4, R27 ;  /* 0x80000004ae1b7c23 */ /* 0x000fe2000801001b */
[----:B------:R-:W-:Y:S02]  /*6ec0*/  FMNMX.FTZ R135, R20, R135, !PT ;  /* 0x0000008714877209 */ /* 0x000fe40007810000 */
[----:B------:R-:W-:Y:S02]  /*6ed0*/  FMNMX.FTZ R139, R13, R139, !PT ;  /* 0x0000008b0d8b7209 */ /* 0x000fe40007810000 */
[----:B------:R-:W-:Y:S02]  /*6ee0*/  FMNMX.FTZ R137, R21, R135, !PT ;  /* 0x0000008715897209 */ /* 0x000fe40007810000 */
[----:B------:R-:W-:Y:S02]  /*6ef0*/  IADD3 R135, R133, 0x28, RZ ;  /* 0x0000002885877810 */ /* 0x000fe40007ffe0ff */
[----:B------:R-:W-:Y:S02]  /*6f00*/  FMNMX.FTZ R137, R32, R137, !PT ;  /* 0x0000008920897209 */ /* 0x000fe40007810000 */
[----:B------:R-:W-:Y:S02]  /*6f10*/  ISETP.GE.AND P1, PT, R135, RZ, PT ;  /* 0x000000ff8700720c */ /* 0x000fe40003f26270 */
[----:B------:R-:W-:Y:S02]  /*6f20*/  @!P0 IADD3 R2, -R133, -0x2f, RZ ;  /* 0xffffffd185028810 */ /* 0x000fe40007ffe1ff */
[----:B------:R-:W-:Y:S02]  /*6f30*/  FMNMX.FTZ R137, R33, R137, !PT ;  /* 0x0000008921897209 */ /* 0x000fe40007810000 */
[C---:B-1----:R-:W-:Y:S01]  /*6f40*/  IADD3 R134, R133.reuse, 0x27, RZ ;  /* 0x0000002785867810 */ /* 0x042fe20007ffe0ff */
[----:B-----5:R-:W-:Y:S01]  /*6f50*/  FFMA.FTZ R24, R172, -UR4, R24 ;  /* 0x80000004ac187c23 */ /* 0x020fe20008010018 */
[----:B------:R-:W1:Y:S01]  /*6f60*/  I2F R2, R2 ;  /* 0x0000000200027306 */ /* 0x000e620000201400 */
[----:B------:R-:W3:Y:S01]  /*6f70*/  SHFL.BFLY PT, R136, R137, 0x2, 0x1f ;  /* 0x0c401f0089887f89 */ /* 0x000ee200000e0000 */
[----:B------:R-:W-:Y:S01]  /*6f80*/  ISETP.GE.AND P0, PT, R134, RZ, PT ;  /* 0x000000ff8600720c */ /* 0x000fe20003f06270 */
[----:B------:R-:W-:Y:S01]  /*6f90*/  FFMA.FTZ R30, R172, -UR4, R30 ;  /* 0x80000004ac1e7c23 */ /* 0x000fe2000801001e */
[----:B------:R-:W-:Y:S02]  /*6fa0*/  FMNMX.FTZ R139, R24, R139, !PT ;  /* 0x0000008b188b7209 */ /* 0x000fe40007810000 */
[C---:B------:R-:W-:Y:S04]  /*6fb0*/  @!P1 IADD3 R135, -R133.reuse, -0x28, RZ ;  /* 0xffffffd885879810 */ /* 0x040fe80007ffe1ff */
[----:B------:R4:W5:Y:S05]  /*6fc0*/  I2F R178, R135 ;  /* 0x0000008700b27306 */ /* 0x00096a0000201400 */
[----:B------:R-:W-:Y:S05]  /*6fd0*/  @!P0 IADD3 R134, -R133, -0x27, RZ ;  /* 0xffffffd985868810 */ /* 0x000fea0007ffe1ff */
[----:B------:R5:W5:Y:S01]  /*6fe0*/  I2F R175, R134 ;  /* 0x0000008600af7306 */ /* 0x000b620000201400 */
[C---:B-1----:R-:W-:Y:S01]  /*6ff0*/  FFMA.FTZ R25, R2.reuse, -UR4, R25 ;  /* 0x8000000402197c23 */ /* 0x042fe20008010019 */
[----:B---3--:R-:W-:Y:S01]  /*7000*/  FMNMX.FTZ R137, R137, R136, !PT ;  /* 0x0000008889897209 */ /* 0x008fe20007810000 */
[----:B------:R-:W-:Y:S03]  /*7010*/  FFMA.FTZ R31, R2, -UR4, R31 ;  /* 0x80000004021f7c23 */ /* 0x000fe6000801001f */
[----:B------:R-:W-:Y:S01]  /*7020*/  FMNMX.FTZ R139, R25, R139, !PT ;  /* 0x0000008b198b7209 */ /* 0x000fe20007810000 */
[----:B------:R-:W1:Y:S01]  /*7030*/  SHFL.BFLY PT, R173, R137, 0x1, 0x1f ;  /* 0x0c201f0089ad7f89 */ /* 0x000e6200000e0000 */
[----:B----4-:R-:W-:Y:S01]  /*7040*/  FMNMX.FTZ R135, R6, R3, !PT ;  /* 0x0000000306877209 */ /* 0x010fe20007810000 */
[----:B-----5:R-:W-:Y:S03]  /*7050*/  FFMA.FTZ R28, R178, -UR4, R28 ;  /* 0x80000004b21c7c23 */ /* 0x020fe6000801001c */
[----:B------:R-:W-:Y:S02]  /*7060*/  FMNMX.FTZ R135, R7, R135, !PT ;  /* 0x0000008707877209 */ /* 0x000fe40007810000 */
[----:B------:R-:W-:Y:S02]  /*7070*/  FMNMX.FTZ R139, R28, R139, !PT ;  /* 0x0000008b1c8b7209 */ /* 0x000fe40007810000 */
[----:B------:R-:W-:Y:S01]  /*7080*/  FMNMX.FTZ R134, R18, R135, !PT ;  /* 0x0000008712867209 */ /* 0x000fe20007810000 */
[----:B------:R-:W-:Y:S01]  /*7090*/  FFMA.FTZ R29, R175, -UR4, R29 ;  /* 0x80000004af1d7c23 */ /* 0x000fe2000801001d */
[----:B------:R-:W-:Y:S02]  /*70a0*/  IADD3 R135, R133, 0x48, RZ ;  /* 0x0000004885877810 */ /* 0x000fe40007ffe0ff */
[----:B------:R-:W-:Y:S02]  /*70b0*/  FMNMX.FTZ R134, R19, R134, !PT ;  /* 0x0000008613867209 */ /* 0x000fe40007810000 */
[----:B------:R-:W-:Y:S02]  /*70c0*/  ISETP.GE.AND P1, PT, R135, RZ, PT ;  /* 0x000000ff8700720c */ /* 0x000fe40003f26270 */
[----:B------:R-:W-:Y:S02]  /*70d0*/  FMNMX.FTZ R134, R22, R134, !PT ;  /* 0x0000008616867209 */ /* 0x000fe40007810000 */
[----:B-1----:R-:W-:Y:S02]  /*70e0*/  FMNMX.FTZ R137, R137, R173, !PT ;  /* 0x000000ad89897209 */ /* 0x002fe40007810000 */
[----:B------:R-:W-:Y:S02]  /*70f0*/  FMNMX.FTZ R136, R23, R134, !PT ;  /* 0x0000008617887209 */ /* 0x000fe40007810000 */
[----:B------:R-:W-:Y:S01]  /*7100*/  IADD3 R134, R133, 0x47, RZ ;  /* 0x0000004785867810 */ /* 0x000fe20007ffe0ff */
[----:B------:R-:W-:Y:S01]  /*7110*/  FADD.FTZ R0, -R137, R0 ;  /* 0x0000000089007221 */ /* 0x000fe20000010100 */
[----:B------:R-:W-:Y:S02]  /*7120*/  FMNMX.FTZ R136, R34, R136, !PT ;  /* 0x0000008822887209 */ /* 0x000fe40007810000 */
[----:B------:R-:W-:Y:S01]  /*7130*/  ISETP.GE.AND P0, PT, R134, RZ, PT ;  /* 0x000000ff8600720c */ /* 0x000fe20003f06270 */
[----:B------:R-:W-:Y:S01]  /*7140*/  FMUL.FTZ R0, R0, c[0x0][0x23c] ;  /* 0x00008f0000007a20 */ /* 0x000fe20000410000 */
[----:B------:R-:W-:Y:S02]  /*7150*/  @!P1 IADD3 R135, -R133, -0x48, RZ ;  /* 0xffffffb885879810 */ /* 0x000fe40007ffe1ff */
[----:B------:R-:W-:Y:S02]  /*7160*/  FMNMX.FTZ R136, R35, R136, !PT ;  /* 0x0000008823887209 */ /* 0x000fe40007810000 */
[----:B------:R1:W3:Y:S03]  /*7170*/  I2F R176, R135 ;  /* 0x0000008700b07306 */ /* 0x0002e60000201400 */
[----:B------:R-:W4:Y:S04]  /*7180*/  SHFL.BFLY PT, R175, R136, 0x2, 0x1f ;  /* 0x0c401f0088af7f89 */ /* 0x000f2800000e0000 */
[----:B------:R-:W-:Y:S02]  /*7190*/  @!P0 IADD3 R134, -R133, -0x47, RZ ;  /* 0xffffffb985868810 */ /* 0x000fe40007ffe1ff */
[----:B------:R-:W-:Y:S02]  /*71a0*/  FSETP.NEU.FTZ.AND P0, PT, R137, -INF , PT ;  /* 0xff8000008900780b */ /* 0x000fe40003f1d000 */
[----:B------:R-:W5:Y:S10]  /*71b0*/  I2F R173, R134 ;  /* 0x0000008600ad7306 */ /* 0x000f740000201400 */
[----:B------:R2:W2:Y:S01]  /*71c0*/  MUFU.EX2 R134, R0 ;  /* 0x0000000000867308 */ /* 0x0004a20000000800 */
[----:B-1----:R-:W-:Y:S01]  /*71d0*/  FMNMX.FTZ R135, R29, R139, !PT ;  /* 0x0000008b1d877209 */ /* 0x002fe20007810000 */
[----:B------:R-:W-:Y:S01]  /*71e0*/  FMUL.FTZ R139, R137, c[0x0][0x23c] ;  /* 0x00008f00898b7a20 */ /* 0x000fe20000410000 */
[----:B----4-:R-:W-:Y:S01]  /*71f0*/  FMNMX.FTZ R136, R136, R175, !PT ;  /* 0x000000af88887209 */ /* 0x010fe20007810000 */
[----:B---3--:R-:W-:Y:S02]  /*7200*/  FFMA.FTZ R10, R176, -UR4, R10 ;  /* 0x80000004b00a7c23 */ /* 0x008fe4000801000a */
[----:B------:R-:W1:Y:S01]  /*7210*/  SHFL.BFLY PT, R133, R135, 0x2, 0x1f ;  /* 0x0c401f0087857f89 */ /* 0x000e6200000e0000 */
[----:B------:R-:W-:Y:S05]  /*7220*/  FSEL R139, R139, RZ, P0 ;  /* 0x000000ff8b8b7208 */ /* 0x000fea0000000000 */
[----:B------:R-:W-:Y:S02]  /*7230*/  FFMA.FTZ R16, R16, c[0x0][0x23c], -R139 ;  /* 0x00008f0010107a23 */ /* 0x000fe4000001088b */
[----:B------:R-:W3:Y:S01]  /*7240*/  SHFL.BFLY PT, R175, R136, 0x1, 0x1f ;  /* 0x0c201f0088af7f89 */ /* 0x000ee200000e0000 */
[----:B-----5:R-:W-:Y:S01]  /*7250*/  FFMA.FTZ R11, R173, -UR4, R11 ;  /* 0x80000004ad0b7c23 */ /* 0x020fe2000801000b */
[----:B------:R4:W-:Y:S01]  /*7260*/  MUFU.EX2 R234, R16 ;  /* 0x0000001000ea7308 */ /* 0x0009e20000000800 */
[--C-:B------:R-:W-:Y:S02]  /*7270*/  FFMA.FTZ R17, R17, c[0x0][0x23c], -R139.reuse ;  /* 0x00008f0011117a23 */ /* 0x100fe4000001088b */
[--C-:B------:R-:W-:Y:S02]  /*7280*/  FFMA.FTZ R4, R4, c[0x0][0x23c], -R139.reuse ;  /* 0x00008f0004047a23 */ /* 0x100fe4000001088b */
[----:B------:R-:W-:Y:S01]  /*7290*/  FFMA.FTZ R5, R5, c[0x0][0x23c], -R139 ;  /* 0x00008f0005057a23 */ /* 0x000fe2000001088b */
[----:B--2---:R-:W-:Y:S01]  /*72a0*/  FMNMX.FTZ R0, R10, R138, !PT ;  /* 0x0000008a0a007209 */ /* 0x004fe20007810000 */
[----:B------:R-:W-:Y:S01]  /*72b0*/  LDSM.16.MT88.4 R176, [R209+0xa000] ;  /* 0x00a00000d1b0783b */ /* 0x000fe20000004200 */
[C---:B------:R-:W-:Y:S02]  /*72c0*/  FMUL.FTZ R36, R134.reuse, R36 ;  /* 0x0000002486247220 */ /* 0x040fe40000410000 */
[----:B------:R-:W-:Y:S01]  /*72d0*/  FMNMX.FTZ R0, R11, R0, !PT ;  /* 0x000000000b007209 */ /* 0x000fe20007810000 */
[----:B------:R2:W-:Y:S01]  /*72e0*/  MUFU.EX2 R233, R17 ;  /* 0x0000001100e97308 */ /* 0x0005e20000000800 */
[C---:B------:R-:W-:Y:S01]  /*72f0*/  FMUL.FTZ R37, R134.reuse, R37 ;  /* 0x0000002586257220 */ /* 0x040fe20000410000 */
[----:B-1----:R-:W-:Y:S01]  /*7300*/  FMNMX.FTZ R135, R135, R133, !PT ;  /* 0x0000008587877209 */ /* 0x002fe20007810000 */
[----:B------:R-:W-:Y:S01]  /*7310*/  FMUL.FTZ R48, R134, R48 ;  /* 0x0000003086307220 */ /* 0x000fe20000410000 */
[----:B------:R-:W-:Y:S01]  /*7320*/  FMNMX.FTZ R0, R14, R0, !PT ;  /* 0x000000000e007209 */ /* 0x000fe20007810000 */
[C---:B------:R-:W-:Y:S02]  /*7330*/  FMUL.FTZ R49, R134.reuse, R49 ;  /* 0x0000003186317220 */ /* 0x040fe40000410000 */
[----:B------:R-:W-:Y:S01]  /*7340*/  FMUL.FTZ R52, R134, R52 ;  /* 0x0000003486347220 */ /* 0x000fe20000410000 */
[----:B------:R-:W-:Y:S02]  /*7350*/  FMNMX.FTZ R0, R15, R0, !PT ;  /* 0x000000000f007209 */ /* 0x000fe40007810000 */
[----:B------:R-:W-:Y:S01]  /*7360*/  MUFU.EX2 R232, R4 ;  /* 0x0000000400e87308 */ /* 0x000fe20000000800 */
[----:B---3--:R-:W-:Y:S01]  /*7370*/  FMNMX.FTZ R136, R136, R175, !PT ;  /* 0x000000af88887209 */ /* 0x008fe20007810000 */
[----:B------:R-:W-:Y:S01]  /*7380*/  FMUL.FTZ R53, R134, R53 ;  /* 0x0000003586357220 */ /* 0x000fe20000410000 */
[----:B----4-:R-:W1:Y:S01]  /*7390*/  SHFL.BFLY PT, R16, R135, 0x1, 0x1f ;  /* 0x0c201f0087107f89 */ /* 0x010e6200000e0000 */
[----:B------:R-:W-:Y:S01]  /*73a0*/  FMNMX.FTZ R0, R26, R0, !PT ;  /* 0x000000001a007209 */ /* 0x000fe20007810000 */
[----:B------:R-:W-:Y:S01]  /*73b0*/  FMUL.FTZ R64, R134, R64 ;  /* 0x0000004086407220 */ /* 0x000fe20000410000 */
[C---:B------:R-:W-:Y:S01]  /*73c0*/  FSETP.NEU.FTZ.AND P0, PT, R136.reuse, -INF , PT ;  /* 0xff8000008800780b */ /* 0x040fe20003f1d000 */
[C---:B------:R-:W-:Y:S01]  /*73d0*/  FADD.FTZ R3, -R136.reuse, R3 ;  /* 0x0000000388037221 */ /* 0x040fe20000010100 */
[----:B------:R-:W-:Y:S01]  /*73e0*/  FMNMX.FTZ R0, R27, R0, !PT ;  /* 0x000000001b007209 */ /* 0x000fe20007810000 */
[----:B------:R-:W-:Y:S01]  /*73f0*/  FMUL.FTZ R184, R136, c[0x0][0x23c] ;  /* 0x00008f0088b87a20 */ /* 0x000fe20000410000 */
[----:B------:R-:W-:Y:S01]  /*7400*/  MUFU.EX2 R231, R5 ;  /* 0x0000000500e77308 */ /* 0x000fe20000000800 */
[----:B------:R-:W-:Y:S01]  /*7410*/  FMUL.FTZ R3, R3, c[0x0][0x23c] ;  /* 0x00008f0003037a20 */ /* 0x000fe20000410000 */
[----:B------:R-:W-:Y:S01]  /*7420*/  FMNMX.FTZ R0, R30, R0, !PT ;  /* 0x000000001e007209 */ /* 0x000fe20007810000 */
[----:B------:R-:W-:Y:S01]  /*7430*/  FMUL.FTZ R65, R134, R65 ;  /* 0x0000004186417220 */ /* 0x000fe20000410000 */
[----:B------:R-:W-:Y:S01]  /*7440*/  FSEL R184, R184, RZ, P0 ;  /* 0x000000ffb8b87208 */ /* 0x000fe20000000000 */
[C---:B------:R-:W-:Y:S01]  /*7450*/  FMUL.FTZ R68, R134.reuse, R68 ;  /* 0x0000004486447220 */ /* 0x040fe20000410000 */
[----:B------:R-:W-:Y:S01]  /*7460*/  FMNMX.FTZ R0, R31, R0, !PT ;  /* 0x000000001f007209 */ /* 0x000fe20007810000 */
[----:B------:R-:W-:Y:S02]  /*7470*/  FMUL.FTZ R69, R134, R69 ;  /* 0x0000004586457220 */ /* 0x000fe40000410000 */
[--C-:B------:R-:W-:Y:S01]  /*7480*/  FFMA.FTZ R18, R18, c[0x0][0x23c], -R184.reuse ;  /* 0x00008f0012127a23 */ /* 0x100fe200000108b8 */
[----:B------:R3:W4:Y:S01]  /*7490*/  MUFU.EX2 R133, R3 ;  /* 0x0000000300857308 */ /* 0x0007220000000800 */
[----:B------:R-:W-:Y:S02]  /*74a0*/  FFMA.FTZ R6, R6, c[0x0][0x23c], -R184 ;  /* 0x00008f0006067a23 */ /* 0x000fe400000108b8 */
[C---:B------:R-:W-:Y:S02]  /*74b0*/  FMUL.FTZ R80, R134.reuse, R80 ;  /* 0x0000005086507220 */ /* 0x040fe40000410000 */
[C---:B------:R-:W-:Y:S01]  /*74c0*/  FMUL.FTZ R81, R134.reuse, R81 ;  /* 0x0000005186517220 */ /* 0x040fe20000410000 */
[----:B-1----:R-:W-:Y:S01]  /*74d0*/  FMNMX.FTZ R135, R135, R16, !PT ;  /* 0x0000001087877209 */ /* 0x002fe20007810000 */
[----:B------:R-:W-:Y:S01]  /*74e0*/  FMUL.FTZ R84, R134, R84 ;  /* 0x0000005486547220 */ /* 0x000fe20000410000 */
[----:B------:R-:W-:Y:S02]  /*74f0*/  LOP3.LUT R16, R243, UR27, R236, 0x96, !PT ;  /* 0x0000001bf3107c12 */ /* 0x000fe4000f8e96ec */
[----:B------:R1:W-:Y:S01]  /*7500*/  MUFU.EX2 R230, R18 ;  /* 0x0000001200e67308 */ /* 0x0003e20000000800 */
[C---:B------:R-:W-:Y:S01]  /*7510*/  FSETP.NEU.FTZ.AND P0, PT, R135.reuse, -INF , PT ;  /* 0xff8000008700780b */ /* 0x040fe20003f1d000 */
[C---:B------:R-:W-:Y:S02]  /*7520*/  FADD.FTZ R2, -R135.reuse, R132 ;  /* 0x0000008487027221 */ /* 0x040fe40000010100 */
[----:B--2---:R-:W-:Y:S04]  /*7530*/  IMAD.WIDE.U32 R16, R16, -0x326172a9, RZ ;  /* 0xcd9e8d5710107825 */ /* 0x004fe800078e00ff */
[----:B------:R-:W-:Y:S02]  /*7540*/  FMUL.FTZ R2, R2, c[0x0][0x23c] ;  /* 0x00008f0002027a20 */ /* 0x000fe40000410000 */
[----:B------:R-:W-:Y:S01]  /*7550*/  MUFU.EX2 R228, R6 ;  /* 0x0000000600e47308 */ /* 0x000fe20000000800 */
[----:B------:R-:W-:Y:S02]  /*7560*/  FMUL.FTZ R185, R135, c[0x0][0x23c] ;  /* 0x00008f0087b97a20 */ /* 0x000fe40000410000 */
[----:B------:R-:W-:Y:S01]  /*7570*/  FMUL.FTZ R85, R134, R85 ;  /* 0x0000005586557220 */ /* 0x000fe20000410000 */
[----:B---3--:R-:W2:Y:S01]  /*7580*/  SHFL.BFLY PT, R3, R0, 0x2, 0x1f ;  /* 0x0c401f0000037f89 */ /* 0x008ea200000e0000 */
[----:B----4-:R-:W-:Y:S01]  /*7590*/  FMUL.FTZ R38, R133, R38 ;  /* 0x0000002685267220 */ /* 0x010fe20000410000 */
[----:B------:R-:W-:Y:S01]  /*75a0*/  FSEL R185, R185, RZ, P0 ;  /* 0x000000ffb9b97208 */ /* 0x000fe20000000000 */
[C---:B------:R-:W-:Y:S02]  /*75b0*/  FMUL.FTZ R39, R133.reuse, R39 ;  /* 0x0000002785277220 */ /* 0x040fe40000410000 */
[----:B------:R-:W-:Y:S01]  /*75c0*/  FMUL.FTZ R50, R133, R50 ;  /* 0x0000003285327220 */ /* 0x000fe20000410000 */
[----:B------:R3:W4:Y:S01]  /*75d0*/  MUFU.EX2 R132, R2 ;  /* 0x0000000200847308 */ /* 0x0007220000000800 */
[--C-:B------:R-:W-:Y:S02]  /*75e0*/  FFMA.FTZ R8, R8, c[0x0][0x23c], -R185.reuse ;  /* 0x00008f0008087a23 */ /* 0x100fe400000108b9 */
[--C-:B------:R-:W-:Y:S01]  /*75f0*/  FFMA.FTZ R12, R12, c[0x0][0x23c], -R185.reuse ;  /* 0x00008f000c0c7a23 */ /* 0x100fe200000108b9 */
[----:B-1----:R-:W-:Y:S01]  /*7600*/  LOP3.LUT R18, R245, UR27, R236, 0x96, !PT ;  /* 0x0000001bf5127c12 */ /* 0x002fe2000f8e96ec */
[--C-:B------:R-:W-:Y:S02]  /*7610*/  FFMA.FTZ R13, R13, c[0x0][0x23c], -R185.reuse ;  /* 0x00008f000d0d7a23 */ /* 0x100fe400000108b9 */
[C---:B------:R-:W-:Y:S02]  /*7620*/  FMUL.FTZ R51, R133.reuse, R51 ;  /* 0x0000003385337220 */ /* 0x040fe40000410000 */
[C---:B------:R-:W-:Y:S01]  /*7630*/  FMUL.FTZ R54, R133.reuse, R54 ;  /* 0x0000003685367220 */ /* 0x040fe20000410000 */
[----:B------:R-:W-:Y:S01]  /*7640*/  MUFU.EX2 R226, R8 ;  /* 0x0000000800e27308 */ /* 0x000fe20000000800 */
[C---:B------:R-:W-:Y:S02]  /*7650*/  FMUL.FTZ R55, R133.reuse, R55 ;  /* 0x0000003785377220 */ /* 0x040fe40000410000 */
[C---:B------:R-:W-:Y:S02]  /*7660*/  FMUL.FTZ R66, R133.reuse, R66 ;  /* 0x0000004285427220 */ /* 0x040fe40000410000 */
[C---:B------:R-:W-:Y:S02]  /*7670*/  FMUL.FTZ R67, R133.reuse, R67 ;  /* 0x0000004385437220 */ /* 0x040fe40000410000 */
[C---:B------:R-:W-:Y:S01]  /*7680*/  FMUL.FTZ R70, R133.reuse, R70 ;  /* 0x0000004685467220 */ /* 0x040fe20000410000 */
[----:B--2---:R-:W-:Y:S01]  /*7690*/  FMNMX.FTZ R0, R0, R3, !PT ;  /* 0x0000000300007209 */ /* 0x004fe20007810000 */
[C---:B------:R-:W-:Y:S01]  /*76a0*/  FMUL.FTZ R71, R133.reuse, R71 ;  /* 0x0000004785477220 */ /* 0x040fe20000410000 */
[----:B------:R-:W-:Y:S01]  /*76b0*/  MUFU.EX2 R206, R12 ;  /* 0x0000000c00ce7308 */ /* 0x000fe20000000800 */
[C---:B------:R-:W-:Y:S02]  /*76c0*/  FMUL.FTZ R82, R133.reuse, R82 ;  /* 0x0000005285527220 */ /* 0x040fe40000410000 */
[----:B------:R-:W-:Y:S01]  /*76d0*/  FMUL.FTZ R83, R133, R83 ;  /* 0x0000005385537220 */ /* 0x000fe20000410000 */
[----:B---3--:R-:W-:Y:S01]  /*76e0*/  MOV R2, UR19 ;  /* 0x0000001300027c02 */ /* 0x008fe20008000f00 */
[C---:B----4-:R-:W-:Y:S02]  /*76f0*/  FMUL.FTZ R40, R132.reuse, R40 ;  /* 0x0000002884287220 */ /* 0x050fe40000410000 */
[C---:B------:R-:W-:Y:S01]  /*7700*/  FMUL.FTZ R41, R132.reuse, R41 ;  /* 0x0000002984297220 */ /* 0x040fe20000410000 */
[----:B------:R-:W-:Y:S01]  /*7710*/  LOP3.LUT R2, R237, UR8, R2, 0x96, !PT ;  /* 0x00000008ed027c12 */ /* 0x000fe2000f8e9602 */
[C---:B------:R-:W-:Y:S01]  /*7720*/  FMUL.FTZ R44, R132.reuse, R44 ;  /* 0x0000002c842c7220 */ /* 0x040fe20000410000 */
[----:B------:R-:W1:Y:S01]  /*7730*/  MUFU.EX2 R205, R13 ;  /* 0x0000000d00cd7308 */ /* 0x000e620000000800 */
[----:B------:R-:W-:Y:S01]  /*7740*/  FMUL.FTZ R45, R132, R45 ;  /* 0x0000002d842d7220 */ /* 0x000fe20000410000 */
[----:B------:R-:W-:Y:S01]  /*7750*/  UIADD3 UR8, UR8, -0x1, URZ ;  /* 0xffffffff08087890 */ /* 0x000fe2000fffe03f */
[----:B------:R-:W-:Y:S04]  /*7760*/  IMAD.WIDE.U32 R174, R2, -0x326172a9, RZ ;  /* 0xcd9e8d5702ae7825 */ /* 0x000fe800078e00ff */
[----:B------:R-:W-:Y:S01]  /*7770*/  FFMA.FTZ R2, R19, c[0x0][0x23c], -R184 ;  /* 0x00008f0013027a23 */ /* 0x000fe200000108b8 */
[C---:B------:R-:W-:Y:S01]  /*7780*/  LOP3.LUT R3, R175.reuse, UR28, R250, 0x96, !PT ;  /* 0x0000001caf037c12 */ /* 0x040fe2000f8e96fa */
[----:B------:R-:W-:Y:S01]  /*7790*/  IMAD.WIDE.U32 R18, R18, -0x326172a9, RZ ;  /* 0xcd9e8d5712127825 */ /* 0x000fe200078e00ff */
[----:B------:R-:W-:Y:S01]  /*77a0*/  LOP3.LUT R4, R175, UR28, R186, 0x96, !PT ;  /* 0x0000001caf047c12 */ /* 0x000fe2000f8e96ba */
[----:B------:R2:W3:Y:S01]  /*77b0*/  MUFU.EX2 R229, R2 ;  /* 0x0000000200e57308 */ /* 0x0004e20000000800 */
[--C-:B------:R-:W-:Y:S01]  /*77c0*/  LOP3.LUT R6, R17, UR26, R174.reuse, 0x96, !PT ;  /* 0x0000001a11067c12 */ /* 0x100fe2000f8e96ae */
[----:B------:R-:W-:Y:S01]  /*77d0*/  FMUL.FTZ R56, R132, R56 ;  /* 0x0000003884387220 */ /* 0x000fe20000410000 */
[----:B------:R-:W-:Y:S01]  /*77e0*/  LOP3.LUT R172, R19, UR26, R174, 0x96, !PT ;  /* 0x0000001a13ac7c12 */ /* 0x000fe2000f8e96ae */
[----:B------:R-:W-:Y:S04]  /*77f0*/  IMAD.WIDE.U32 R174, R3, -0x2daee0ad, RZ ;  /* 0xd2511f5303ae7825 */ /* 0x000fe800078e00ff */
[----:B------:R-:W-:Y:S01]  /*7800*/  FFMA.FTZ R3, R7, c[0x0][0x23c], -R184 ;  /* 0x00008f0007037a23 */ /* 0x000fe200000108b8 */
[----:B------:R-:W-:Y:S01]  /*7810*/  LOP3.LUT R17, R175, UR25, R242, 0x96, !PT ;  /* 0x00000019af117c12 */ /* 0x000fe2000f8e96f2 */
[----:B------:R-:W-:Y:S02]  /*7820*/  IMAD.WIDE.U32 R4, R4, -0x2daee0ad, RZ ;  /* 0xd2511f5304047825 */ /* 0x000fe400078e00ff */
[----:B------:R4:W5:Y:S01]  /*7830*/  MUFU.EX2 R227, R3 ;  /* 0x0000000300e37308 */ /* 0x0009620000000800 */
[----:B-1----:R-:W-:Y:S01]  /*7840*/  F2FP.PACK_AB R182, R205, R206 ;  /* 0x000000cecdb6723e */ /* 0x002fe200000000ff */
[----:B------:R-:W-:Y:S01]  /*7850*/  IMAD.WIDE.U32 R172, R172, -0x2daee0ad, RZ ;  /* 0xd2511f53acac7825 */ /* 0x000fe200078e00ff */
[----:B------:R-:W-:Y:S03]  /*7860*/  LOP3.LUT R5, R5, UR25, R244, 0x96, !PT ;  /* 0x0000001905057c12 */ /* 0x000fe6000f8e96f4 */
[----:B------:R-:W-:Y:S01]  /*7870*/  IMAD.WIDE.U32 R6, R6, -0x2daee0ad, RZ ;  /* 0xd2511f5306067825 */ /* 0x000fe200078e00ff */
[----:B------:R-:W-:Y:S03]  /*7880*/  LOP3.LUT R19, R173, UR23, R4, 0x96, !PT ;  /* 0x00000017ad137c12 */ /* 0x000fe6000f8e9604 */
[----:B------:R-:W-:Y:S01]  /*7890*/  IMAD.WIDE.U32 R4, R5, -0x326172a9, RZ ;  /* 0xcd9e8d5705047825 */ /* 0x000fe200078e00ff */
[----:B--2---:R-:W1:Y:S01]  /*78a0*/  SHFL.BFLY PT, R2, R0, 0x1, 0x1f ;  /* 0x0c201f0000027f89 */ /* 0x004e6200000e0000 */
[----:B---3--:R-:W-:Y:S02]  /*78b0*/  F2FP.PACK_AB R175, R229, R230 ;  /* 0x000000e6e5af723e */ /* 0x008fe400000000ff */
[----:B------:R-:W-:Y:S01]  /*78c0*/  IMAD.WIDE.U32 R190, R19, -0x326172a9, RZ ;  /* 0xcd9e8d5713be7825 */ /* 0x000fe200078e00ff */
[----:B------:R-:W-:Y:S03]  /*78d0*/  LOP3.LUT R5, R5, UR24, R18, 0x96, !PT ;  /* 0x0000001805057c12 */ /* 0x000fe6000f8e9612 */
[----:B------:R-:W-:Y:S04]  /*78e0*/  IMAD.WIDE.U32 R18, R17, -0x326172a9, RZ ;  /* 0xcd9e8d5711127825 */ /* 0x000fe800078e00ff */
[C---:B------:R-:W-:Y:S01]  /*78f0*/  FMUL.FTZ R13, R132.reuse, R149 ;  /* 0x00000095840d7220 */ /* 0x040fe20000410000 */
[----:B------:R-:W-:Y:S01]  /*7900*/  LOP3.LUT R8, R19, UR24, R16, 0x96, !PT ;  /* 0x0000001813087c12 */ /* 0x000fe2000f8e9610 */
[----:B------:R-:W-:Y:S01]  /*7910*/  FMUL.FTZ R19, R133, R155 ;  /* 0x0000009b85137220 */ /* 0x000fe20000410000 */
[----:B----4-:R-:W-:Y:S01]  /*7920*/  LOP3.LUT R3, R7, UR23, R174, 0x96, !PT ;  /* 0x0000001707037c12 */ /* 0x010fe2000f8e96ae */
[C---:B------:R-:W-:Y:S01]  /*7930*/  FMUL.FTZ R57, R132.reuse, R57 ;  /* 0x0000003984397220 */ /* 0x040fe20000410000 */
[----:B-----5:R-:W-:Y:S01]  /*7940*/  F2FP.PACK_AB R173, R227, R228 ;  /* 0x000000e4e3ad723e */ /* 0x020fe200000000ff */
[----:B------:R-:W-:Y:S02]  /*7950*/  FMUL.FTZ R60, R132, R60 ;  /* 0x0000003c843c7220 */ /* 0x000fe40000410000 */
[----:B------:R-:W-:Y:S01]  /*7960*/  IMAD.WIDE.U32 R194, R3, -0x326172a9, RZ ;  /* 0xcd9e8d5703c27825 */ /* 0x000fe200078e00ff */
[----:B------:R-:W-:Y:S03]  /*7970*/  LOP3.LUT R3, R191, UR21, R4, 0x96, !PT ;  /* 0x00000015bf037c12 */ /* 0x000fe6000f8e9604 */
[----:B------:R-:W-:Y:S01]  /*7980*/  IMAD.WIDE.U32 R4, R5, -0x2daee0ad, RZ ;  /* 0xd2511f5305047825 */ /* 0x000fe200078e00ff */
[----:B------:R-:W-:Y:S02]  /*7990*/  LOP3.LUT R7, R195, UR21, R18, 0x96, !PT ;  /* 0x00000015c3077c12 */ /* 0x000fe4000f8e9612 */
[----:B-1----:R-:W-:Y:S01]  /*79a0*/  FMNMX.FTZ R2, R0, R2, !PT ;  /* 0x0000000200027209 */ /* 0x002fe20007810000 */
[----:B------:R-:W-:Y:S01]  /*79b0*/  FFMA.FTZ R0, R9, c[0x0][0x23c], -R185 ;  /* 0x00008f0009007a23 */ /* 0x000fe200000108b9 */
[----:B------:R-:W-:Y:S01]  /*79c0*/  LOP3.LUT R5, R5, UR14, R172, 0x96, !PT ;  /* 0x0000000e05057c12 */ /* 0x000fe2000f8e96ac */
[----:B------:R-:W-:Y:S01]  /*79d0*/  IMAD.WIDE.U32 R198, R7, -0x2daee0ad, RZ ;  /* 0xd2511f5307c67825 */ /* 0x000fe200078e00ff */
[C---:B------:R-:W-:Y:S01]  /*79e0*/  FSETP.NEU.FTZ.AND P0, PT, R2.reuse, -INF , PT ;  /* 0xff8000000200780b */ /* 0x040fe20003f1d000 */
[----:B------:R1:W-:Y:S01]  /*79f0*/  MUFU.EX2 R225, R0 ;  /* 0x0000000000e17308 */ /* 0x0003e20000000800 */
[----:B------:R-:W-:Y:S01]  /*7a00*/  F2FP.PACK_AB R172, R231, R232 ;  /* 0x000000e8e7ac723e */ /* 0x000fe200000000ff */
[----:B------:R-:W-:Y:S02]  /*7a10*/  FMUL.FTZ R186, R2, c[0x0][0x23c] ;  /* 0x00008f0002ba7a20 */ /* 0x000fe40000410000 */
[----:B------:R-:W-:Y:S03]  /*7a20*/  IMAD.WIDE.U32 R192, R3, -0x2daee0ad, RZ ;  /* 0xd2511f5303c07825 */ /* 0x000fe600078e00ff */
[----:B------:R-:W-:Y:S01]  /*7a30*/  FSEL R186, R186, RZ, P0 ;  /* 0x000000ffbaba7208 */ /* 0x000fe20000000000 */
[----:B------:R-:W-:Y:S01]  /*7a40*/  IMAD.WIDE.U32 R8, R8, -0x2daee0ad, RZ ;  /* 0xd2511f5308087825 */ /* 0x000fe200078e00ff */
[----:B------:R-:W-:Y:S03]  /*7a50*/  LOP3.LUT R7, R193, UR5, R4, 0x96, !PT ;  /* 0x00000005c1077c12 */ /* 0x000fe6000f8e9604 */
[----:B------:R-:W-:Y:S01]  /*7a60*/  FFMA.FTZ R10, R10, c[0x0][0x23c], -R186 ;  /* 0x00008f000a0a7a23 */ /* 0x000fe200000108ba */
[----:B------:R-:W-:Y:S01]  /*7a70*/  LOP3.LUT R4, R199, UR5, R8, 0x96, !PT ;  /* 0x00000005c7047c12 */ /* 0x000fe2000f8e9608 */
[----:B------:R-:W-:Y:S01]  /*7a80*/  FFMA.FTZ R11, R11, c[0x0][0x23c], -R186 ;  /* 0x00008f000b0b7a23 */ /* 0x000fe200000108ba */
[----:B------:R-:W-:Y:S01]  /*7a90*/  LOP3.LUT R8, R9, UR14, R6, 0x96, !PT ;  /* 0x0000000e09087c12 */ /* 0x000fe2000f8e9606 */
[----:B------:R2:W-:Y:S01]  /*7aa0*/  MUFU.EX2 R224, R10 ;  /* 0x0000000a00e07308 */ /* 0x0005e20000000800 */
[----:B------:R-:W-:Y:S04]  /*7ab0*/  IMAD.WIDE.U32 R188, R5, -0x326172a9, RZ ;  /* 0xcd9e8d5705bc7825 */ /* 0x000fe800078e00ff */
[----:B------:R-:W-:Y:S04]  /*7ac0*/  IMAD.WIDE.U32 R4, R4, -0x326172a9, RZ ;  /* 0xcd9e8d5704047825 */ /* 0x000fe800078e00ff */
[----:B------:R-:W-:Y:S01]  /*7ad0*/  IMAD.WIDE.U32 R202, R8, -0x326172a9, RZ ;  /* 0xcd9e8d5708ca7825 */ /* 0x000fe200078e00ff */
[----:B------:R3:W4:Y:S01]  /*7ae0*/  MUFU.EX2 R207, R11 ;  /* 0x0000000b00cf7308 */ /* 0x0007220000000800 */
[C---:B------:R-:W-:Y:S02]  /*7af0*/  LOP3.LUT R3, R4.reuse, 0xffff, RZ, 0xc0, !PT ;  /* 0x0000ffff04037812 */ /* 0x040fe400078ec0ff */
[----:B------:R-:W-:Y:S01]  /*7b00*/  IMAD.WIDE.U32 R6, R7, -0x326172a9, RZ ;  /* 0xcd9e8d5707067825 */ /* 0x000fe200078e00ff */
[----:B------:R-:W-:Y:S02]  /*7b10*/  LOP3.LUT R8, R4, 0xff, RZ, 0xc0, !PT ;  /* 0x000000ff04087812 */ /* 0x000fe400078ec0ff */
[----:B-1----:R-:W-:Y:S01]  /*7b20*/  LOP3.LUT R0, R5, UR30, R202, 0x96, !PT ;  /* 0x0000001e05007c12 */ /* 0x002fe2000f8e96ca */
[--C-:B------:R-:W-:Y:S01]  /*7b30*/  FFMA.FTZ R14, R14, c[0x0][0x23c], -R186.reuse ;  /* 0x00008f000e0e7a23 */ /* 0x100fe200000108ba */
[----:B------:R-:W-:Y:S01]  /*7b40*/  LOP3.LUT R17, R6, 0xff, RZ, 0xc0, !PT ;  /* 0x000000ff06117812 */ /* 0x000fe200078ec0ff */
[----:B------:R-:W-:Y:S01]  /*7b50*/  FFMA.FTZ R15, R15, c[0x0][0x23c], -R186 ;  /* 0x00008f000f0f7a23 */ /* 0x000fe200000108ba */
[--C-:B------:R-:W-:Y:S01]  /*7b60*/  SHF.R.U32.HI R16, RZ, 0x18, R6.reuse ;  /* 0x00000018ff107819 */ /* 0x100fe20000011606 */
[----:B------:R-:W-:Y:S01]  /*7b70*/  MUFU.EX2 R204, R14 ;  /* 0x0000000e00cc7308 */ /* 0x000fe20000000800 */
[----:B------:R-:W-:Y:S01]  /*7b80*/  SHF.R.U32.HI R3, RZ, 0x8, R3 ;  /* 0x00000008ff037819 */ /* 0x000fe20000011603 */
[----:B------:R-:W-:Y:S01]  /*7b90*/  FMUL.FTZ R18, R133, R154 ;  /* 0x0000009a85127220 */ /* 0x000fe20000410000 */
[----:B--2---:R-:W-:Y:S01]  /*7ba0*/  SHF.R.U32.HI R10, RZ, 0x10, R6 ;  /* 0x00000010ff0a7819 */ /* 0x004fe20000011606 */
[----:B------:R-:W-:Y:S01]  /*7bb0*/  FMUL.FTZ R61, R132, R61 ;  /* 0x0000003d843d7220 */ /* 0x000fe20000410000 */
[----:B------:R-:W-:Y:S01]  /*7bc0*/  LOP3.LUT R9, R6, 0xffff, RZ, 0xc0, !PT ;  /* 0x0000ffff06097812 */ /* 0x000fe200078ec0ff */
[C---:B------:R-:W-:Y:S01]  /*7bd0*/  FMUL.FTZ R72, R132.reuse, R72 ;  /* 0x0000004884487220 */ /* 0x040fe20000410000 */
[----:B------:R-:W-:Y:S01]  /*7be0*/  LOP3.LUT R6, R7, UR30, R188, 0x96, !PT ;  /* 0x0000001e07067c12 */ /* 0x000fe2000f8e96bc */
[----:B------:R-:W-:Y:S01]  /*7bf0*/  FMUL.FTZ R73, R132, R73 ;  /* 0x0000004984497220 */ /* 0x000fe20000410000 */
[----:B------:R-:W-:Y:S01]  /*7c00*/  PRMT R12, R8, 0x5410, R3 ;  /* 0x00005410080c7816 */ /* 0x000fe20000000003 */
[----:B------:R-:W1:Y:S01]  /*7c10*/  MUFU.EX2 R202, R15 ;  /* 0x0000000f00ca7308 */ /* 0x000e620000000800 */
[--C-:B------:R-:W-:Y:S01]  /*7c20*/  SHF.R.U32.HI R7, RZ, 0x10, R4.reuse ;  /* 0x00000010ff077819 */ /* 0x100fe20000011604 */
[C---:B------:R-:W-:Y:S01]  /*7c30*/  FMUL.FTZ R76, R132.reuse, R76 ;  /* 0x0000004c844c7220 */ /* 0x040fe20000410000 */
[----:B---3--:R-:W-:Y:S01]  /*7c40*/  SHF.R.U32.HI R11, RZ, 0x18, R4 ;  /* 0x00000018ff0b7819 */ /* 0x008fe20000011604 */
[----:B------:R-:W-:Y:S01]  /*7c50*/  FMUL.FTZ R77, R132, R77 ;  /* 0x0000004d844d7220 */ /* 0x000fe20000410000 */
[----:B------:R-:W-:Y:S01]  /*7c60*/  SHF.R.U32.HI R9, RZ, 0x8, R9 ;  /* 0x00000008ff097819 */ /* 0x000fe20000011609 */
[C---:B------:R-:W-:Y:S01]  /*7c70*/  FMUL.FTZ R86, R133.reuse, R86 ;  /* 0x0000005685567220 */ /* 0x040fe20000410000 */
[----:B------:R-:W-:Y:S01]  /*7c80*/  LOP3.LUT R5, R10, 0xff, RZ, 0xc0, !PT ;  /* 0x000000ff0a057812 */ /* 0x000fe200078ec0ff */
[----:B------:R-:W-:Y:S01]  /*7c90*/  FMUL.FTZ R87, R133, R87 ;  /* 0x0000005785577220 */ /* 0x000fe20000410000 */
[----:B------:R-:W-:Y:S01]  /*7ca0*/  LOP3.LUT R4, R6, 0xffff, RZ, 0xc0, !PT ;  /* 0x0000ffff06047812 */ /* 0x000fe200078ec0ff */
[----:B------:R-:W-:Y:S01]  /*7cb0*/  FMUL.FTZ R88, R132, R88 ;  /* 0x0000005884587220 */ /* 0x000fe20000410000 */
[----:B------:R-:W-:Y:S01]  /*7cc0*/  LOP3.LUT R3, R0, 0xffff, RZ, 0xc0, !PT ;  /* 0x0000ffff00037812 */ /* 0x000fe200078ec0ff */
[----:B------:R-:W-:Y:S01]  /*7cd0*/  FMUL.FTZ R89, R132, R89 ;  /* 0x0000005984597220 */ /* 0x000fe20000410000 */
[----:B------:R-:W-:Y:S01]  /*7ce0*/  PRMT R17, R17, 0x5410, R9 ;  /* 0x0000541011117816 */ /* 0x000fe20000000009 */
[--C-:B------:R-:W-:Y:S01]  /*7cf0*/  FFMA.FTZ R32, R32, c[0x0][0x23c], -R139.reuse ;  /* 0x00008f0020207a23 */ /* 0x100fe2000001088b */
[----:B------:R-:W-:Y:S01]  /*7d00*/  PRMT R16, R5, 0x5410, R16 ;  /* 0x0000541005107816 */ /* 0x000fe20000000010 */
[----:B------:R-:W-:Y:S01]  /*7d10*/  FFMA.FTZ R33, R33, c[0x0][0x23c], -R139 ;  /* 0x00008f0021217a23 */ /* 0x000fe2000001088b */
[----:B------:R-:W-:Y:S01]  /*7d20*/  LOP3.LUT R9, R7, 0xff, RZ, 0xc0, !PT ;  /* 0x000000ff07097812 */ /* 0x000fe200078ec0ff */
[--C-:B------:R-:W-:Y:S01]  /*7d30*/  HSET2.LE.AND R174, R17, R241.reuse, PT ;  /* 0x000000f111ae7233 */ /* 0x100fe20003803000 */
[----:B------:R-:W-:Y:S01]  /*7d40*/  LOP3.LUT R10, R6, 0xff, RZ, 0xc0, !PT ;  /* 0x000000ff060a7812 */ /* 0x000fe200078ec0ff */
[----:B------:R-:W-:Y:S01]  /*7d50*/  FMUL.FTZ R17, R134, R153 ;  /* 0x0000009986117220 */ /* 0x000fe20000410000 */
[----:B------:R-:W-:Y:S01]  /*7d60*/  LOP3.LUT R7, R0, 0xff, RZ, 0xc0, !PT ;  /* 0x000000ff00077812 */ /* 0x000fe200078ec0ff */
[C---:B------:R-:W-:Y:S01]  /*7d70*/  FMUL.FTZ R92, R132.reuse, R92 ;  /* 0x0000005c845c7220 */ /* 0x040fe20000410000 */
[----:B------:R-:W-:Y:S01]  /*7d80*/  SHF.R.U32.HI R3, RZ, 0x8, R3 ;  /* 0x00000008ff037819 */ /* 0x000fe20000011603 */
[----:B------:R-:W-:Y:S01]  /*7d90*/  FMUL.FTZ R93, R132, R93 ;  /* 0x0000005d845d7220 */ /* 0x000fe20000410000 */
[--C-:B------:R-:W-:Y:S01]  /*7da0*/  SHF.R.U32.HI R5, RZ, 0x10, R6.reuse ;  /* 0x00000010ff057819 */ /* 0x100fe20000011606 */
[C---:B------:R-:W-:Y:S01]  /*7db0*/  FMUL.FTZ R96, R134.reuse, R96 ;  /* 0x0000006086607220 */ /* 0x040fe20000410000 */
[----:B------:R-:W-:Y:S01]  /*7dc0*/  SHF.R.U32.HI R8, RZ, 0x18, R6 ;  /* 0x00000018ff087819 */ /* 0x000fe20000011606 */
[----:B------:R-:W-:Y:S01]  /*7dd0*/  FMUL.FTZ R97, R134, R97 ;  /* 0x0000006186617220 */ /* 0x000fe20000410000 */
[----:B------:R-:W-:Y:S01]  /*7de0*/  SHF.R.U32.HI R6, RZ, 0x8, R4 ;  /* 0x00000008ff067819 */ /* 0x000fe20000011604 */
[----:B------:R-:W-:Y:S01]  /*7df0*/  FMUL.FTZ R98, R133, R98 ;  /* 0x0000006285627220 */ /* 0x000fe20000410000 */
[----:B------:R-:W-:Y:S01]  /*7e00*/  PRMT R7, R7, 0x5410, R3 ;  /* 0x0000541007077816 */ /* 0x000fe20000000003 */
[----:B------:R-:W-:Y:S01]  /*7e10*/  FMUL.FTZ R99, R133, R99 ;  /* 0x0000006385637220 */ /* 0x000fe20000410000 */
[----:B------:R-:W-:Y:S01]  /*7e20*/  PRMT R10, R10, 0x5410, R6 ;  /* 0x000054100a0a7816 */ /* 0x000fe20000000006 */
[----:B------:R-:W-:Y:S01]  /*7e30*/  FFMA.FTZ R34, R34, c[0x0][0x23c], -R184 ;  /* 0x00008f0022227a23 */ /* 0x000fe200000108b8 */
[--C-:B------:R-:W-:Y:S01]  /*7e40*/  SHF.R.U32.HI R3, RZ, 0x10, R0.reuse ;  /* 0x00000010ff037819 */ /* 0x100fe20000011600 */
[--C-:B------:R-:W-:Y:S01]  /*7e50*/  HSET2.LE.AND R180, R7, R241.reuse, PT ;  /* 0x000000f107b47233 */ /* 0x100fe20003803000 */
[----:B------:R-:W-:Y:S01]  /*7e60*/  SHF.R.U32.HI R6, RZ, 0x18, R0 ;  /* 0x00000018ff067819 */ /* 0x000fe20000011600 */
[----:B------:R-:W-:Y:S01]  /*7e70*/  FADD.FTZ R0, -R2, R138 ;  /* 0x0000008a02007221 */ /* 0x000fe20000010100 */
[----:B------:R-:W-:Y:S01]  /*7e80*/  LOP3.LUT R4, R5, 0xff, RZ, 0xc0, !PT ;  /* 0x000000ff05047812 */ /* 0x000fe200078ec0ff */
[----:B------:R-:W-:Y:S01]  /*7e90*/  FMUL.FTZ R7, R133, R143 ;  /* 0x0000008f85077220 */ /* 0x000fe20000410000 */
[----:B------:R-:W-:Y:S01]  /*7ea0*/  LOP3.LUT R5, R3, 0xff, RZ, 0xc0, !PT ;  /* 0x000000ff03057812 */ /* 0x000fe200078ec0ff */
[----:B------:R-:W-:Y:S01]  /*7eb0*/  FMUL.FTZ R0, R0, c[0x0][0x23c] ;  /* 0x00008f0000007a20 */ /* 0x000fe20000410000 */
[----:B------:R-:W-:Y:S01]  /*7ec0*/  PRMT R8, R4, 0x5410, R8 ;  /* 0x0000541004087816 */ /* 0x000fe20000000008 */
[--C-:B------:R-:W-:Y:S01]  /*7ed0*/  HSET2.LE.AND R4, R10, R241.reuse, PT ;  /* 0x000000f10a047233 */ /* 0x100fe20003803000 */
[----:B------:R-:W-:Y:S01]  /*7ee0*/  PRMT R5, R5, 0x5410, R6 ;  /* 0x0000541005057816 */ /* 0x000fe20000000006 */
[----:B------:R-:W-:Y:S01]  /*7ef0*/  FFMA.FTZ R35, R35, c[0x0][0x23c], -R184 ;  /* 0x00008f0023237a23 */ /* 0x000fe200000108b8 */
[----:B------:R-:W-:Y:S01]  /*7f00*/  F2FP.PACK_AB R3, R233, R234 ;  /* 0x000000eae903723e */ /* 0x000fe200000000ff */
[----:B------:R-:W2:Y:S01]  /*7f10*/  MUFU.EX2 R0, R0 ;  /* 0x0000000000007308 */ /* 0x000ea20000000800 */
[----:B------:R-:W-:Y:S01]  /*7f20*/  LOP3.LUT R172, R4, R172, RZ, 0xc0, !PT ;  /* 0x000000ac04ac7212 */ /* 0x000fe200078ec0ff */
[--C-:B------:R-:W-:Y:S01]  /*7f30*/  HSET2.LE.AND R4, R8, R241.reuse, PT ;  /* 0x000000f108047233 */ /* 0x100fe20003803000 */
[----:B----4-:R-:W-:Y:S01]  /*7f40*/  F2FP.PACK_AB R6, R207, R224 ;  /* 0x000000e0cf06723e */ /* 0x010fe200000000ff */
[--C-:B------:R-:W-:Y:S01]  /*7f50*/  HSET2.LE.AND R181, R5, R241.reuse, PT ;  /* 0x000000f105b57233 */ /* 0x100fe20003803000 */
[----:B------:R-:W-:Y:S01]  /*7f60*/  F2FP.PACK_AB R5, R225, R226 ;  /* 0x000000e2e105723e */ /* 0x000fe200000000ff */
[----:B------:R-:W-:Y:S01]  /*7f70*/  FMUL.FTZ R100, R134, R100 ;  /* 0x0000006486647220 */ /* 0x000fe20000410000 */
[----:B------:R-:W-:Y:S01]  /*7f80*/  LOP3.LUT R174, R174, R3, RZ, 0xc0, !PT ;  /* 0x00000003aeae7212 */ /* 0x000fe200078ec0ff */
[--C-:B------:R-:W-:Y:S01]  /*7f90*/  HSET2.LE.AND R3, R16, R241.reuse, PT ;  /* 0x000000f110037233 */ /* 0x100fe20003803000 */
[----:B------:R-:W-:Y:S01]  /*7fa0*/  LOP3.LUT R173, R4, R173, RZ, 0xc0, !PT ;  /* 0x000000ad04ad7212 */ /* 0x000fe200078ec0ff */
[----:B------:R-:W-:Y:S01]  /*7fb0*/  FMUL.FTZ R4, R134, R140 ;  /* 0x0000008c86047220 */ /* 0x000fe20000410000 */
[----:B------:R-:W-:Y:S01]  /*7fc0*/  LOP3.LUT R180, R180, R5, RZ, 0xc0, !PT ;  /* 0x00000005b4b47212 */ /* 0x000fe200078ec0ff */
[----:B------:R-:W-:Y:S01]  /*7fd0*/  FMUL.FTZ R5, R134, R141 ;  /* 0x0000008d86057220 */ /* 0x000fe20000410000 */
[----:B------:R-:W-:Y:S01]  /*7fe0*/  LOP3.LUT R181, R181, R6, RZ, 0xc0, !PT ;  /* 0x00000006b5b57212 */ /* 0x000fe200078ec0ff */
[----:B------:R-:W-:Y:S01]  /*7ff0*/  FMUL.FTZ R6, R133, R142 ;  /* 0x0000008e85067220 */ /* 0x000fe20000410000 */
[----:B------:R-:W-:Y:S01]  /*8000*/  PRMT R9, R9, 0x5410, R11 ;  /* 0x0000541009097816 */ /* 0x000fe2000000000b */
[----:B------:R-:W3:Y:S01]  /*8010*/  LDSM.16.MT88.4 R140, [R211+0xa000] ;  /* 0x00a00000d38c783b */ /* 0x000ee20000004200 */
[----:B------:R-:W-:Y:S01]  /*8020*/  LOP3.LUT R175, R3, R175, RZ, 0xc0, !PT ;  /* 0x000000af03af7212 */ /* 0x000fe200078ec0ff */
[--C-:B------:R-:W-:Y:S01]  /*8030*/  HSET2.LE.AND R3, R12, R241.reuse, PT ;  /* 0x000000f10c037233 */ /* 0x100fe20003803000 */
[----:B-1----:R-:W-:Y:S01]  /*8040*/  F2FP.PACK_AB R183, R202, R204 ;  /* 0x000000cccab7723e */ /* 0x002fe200000000ff */
[--C-:B------:R-:W-:Y:S01]  /*8050*/  HSET2.LE.AND R8, R9, R241.reuse, PT ;  /* 0x000000f109087233 */ /* 0x100fe20003803000 */
[----:B------:R-:W-:Y:S01]  /*8060*/  FMUL.FTZ R9, R132, R145 ;  /* 0x0000009184097220 */ /* 0x000fe20000410000 */
[----:B------:R1:W-:Y:S01]  /*8070*/  MUFU.EX2 R201, R32 ;  /* 0x0000002000c97308 */ /* 0x0003e20000000800 */
[----:B------:R-:W-:Y:S01]  /*8080*/  LOP3.LUT R182, R3, R182, RZ, 0xc0, !PT ;  /* 0x000000b603b67212 */ /* 0x000fe200078ec0ff */
[-C--:B------:R-:W-:Y:S01]  /*8090*/  HMMA.16816.F32 R4, R172, R176.reuse, R4 ;  /* 0x000000b0ac04723c */ /* 0x080fe20000001804 */
[----:B--2---:R-:W-:Y:S01]  /*80a0*/  FMUL.FTZ R10, R0, R146 ;  /* 0x00000092000a7220 */ /* 0x004fe20000410000 */
[----:B------:R-:W-:Y:S01]  /*80b0*/  LOP3.LUT R183, R8, R183, RZ, 0xc0, !PT ;  /* 0x000000b708b77212 */ /* 0x000fe200078ec0ff */
[----:B------:R-:W-:Y:S01]  /*80c0*/  FMUL.FTZ R8, R132, R144 ;  /* 0x0000009084087220 */ /* 0x000fe20000410000 */
[----:B------:R-:W-:Y:S01]  /*80d0*/  LOP3.LUT R138, R189, UR13, R190, 0x96, !PT ;  /* 0x0000000dbd8a7c12 */ /* 0x000fe2000f8e96be */
[----:B------:R-:W-:Y:S02]  /*80e0*/  FMUL.FTZ R11, R0, R147 ;  /* 0x00000093000b7220 */ /* 0x000fe40000410000 */
[----:B------:R-:W2:Y:S01]  /*80f0*/  LDSM.16.MT88.4 R144, [R214+0xa000] ;  /* 0x00a00000d690783b */ /* 0x000ea20000004200 */
[----:B------:R-:W-:Y:S01]  /*8100*/  FMUL.FTZ R12, R132, R148 ;  /* 0x00000094840c7220 */ /* 0x000fe20000410000 */
[----:B------:R4:W-:Y:S03]  /*8110*/  MUFU.EX2 R200, R33 ;  /* 0x0000002100c87308 */ /* 0x0009e60000000800 */
[C---:B------:R-:W-:Y:S01]  /*8120*/  HMMA.16816.F32 R8, R180.reuse, R176, R8 ;  /* 0x000000b0b408723c */ /* 0x040fe20000001808 */
[C---:B------:R-:W-:Y:S01]  /*8130*/  FMUL.FTZ R14, R0.reuse, R150 ;  /* 0x00000096000e7220 */ /* 0x040fe20000410000 */
[----:B------:R-:W-:Y:S01]  /*8140*/  LOP3.LUT R148, R203, UR13, R194, 0x96, !PT ;  /* 0x0000000dcb947c12 */ /* 0x000fe2000f8e96c2 */
[----:B------:R-:W-:Y:S02]  /*8150*/  FMUL.FTZ R15, R0, R151 ;  /* 0x00000097000f7220 */ /* 0x000fe40000410000 */
[----:B------:R-:W-:Y:S02]  /*8160*/  FMUL.FTZ R16, R134, R152 ;  /* 0x0000009886107220 */ /* 0x000fe40000410000 */
[C---:B------:R-:W-:Y:S01]  /*8170*/  FMUL.FTZ R42, R0.reuse, R42 ;  /* 0x0000002a002a7220 */ /* 0x040fe20000410000 */
[----:B------:R5:W-:Y:S01]  /*8180*/  MUFU.EX2 R196, R34 ;  /* 0x0000002200c47308 */ /* 0x000be20000000800 */
[----:B------:R-:W-:Y:S01]  /*8190*/  FMUL.FTZ R43, R0, R43 ;  /* 0x0000002b002b7220 */ /* 0x000fe20000410000 */
[-C--:B------:R-:W-:Y:S02]  /*81a0*/  HMMA.16816.F32 R12, R180, R178.reuse, R12 ;  /* 0x000000b2b40c723c */ /* 0x080fe4000000180c */
[----:B-1----:R-:W-:Y:S02]  /*81b0*/  FMUL.FTZ R32, R134, R156 ;  /* 0x0000009c86207220 */ /* 0x002fe40000410000 */
[C---:B------:R-:W-:Y:S02]  /*81c0*/  FMUL.FTZ R46, R0.reuse, R46 ;  /* 0x0000002e002e7220 */ /* 0x040fe40000410000 */
[C---:B------:R-:W-:Y:S02]  /*81d0*/  FMUL.FTZ R47, R0.reuse, R47 ;  /* 0x0000002f002f7220 */ /* 0x040fe40000410000 */
[C---:B------:R-:W-:Y:S01]  /*81e0*/  HMMA.16816.F32 R16, R172.reuse, R178, R16 ;  /* 0x000000b2ac10723c */ /* 0x040fe20000001810 */
[----:B------:R-:W-:Y:S01]  /*81f0*/  FMUL.FTZ R58, R0, R58 ;  /* 0x0000003a003a7220 */ /* 0x000fe20000410000 */
[----:B------:R1:W1:Y:S02]  /*8200*/  MUFU.EX2 R195, R35 ;  /* 0x0000002300c37308 */ /* 0x0002640000000800 */
[----:B----4-:R-:W-:Y:S02]  /*8210*/  FMUL.FTZ R33, R134, R157 ;  /* 0x0000009d86217220 */ /* 0x010fe40000410000 */
[C---:B------:R-:W-:Y:S02]  /*8220*/  FMUL.FTZ R59, R0.reuse, R59 ;  /* 0x0000003b003b7220 */ /* 0x040fe40000410000 */
[-C--:B---3--:R-:W-:Y:S01]  /*8230*/  HMMA.16816.F32 R36, R172, R140.reuse, R36 ;  /* 0x0000008cac24723c */ /* 0x088fe20000001824 */
[C---:B------:R-:W-:Y:S03]  /*8240*/  FMUL.FTZ R62, R0.reuse, R62 ;  /* 0x0000003e003e7220 */ /* 0x040fe60000410000 */
[C---:B------:R-:W-:Y:S02]  /*8250*/  FMUL.FTZ R63, R0.reuse, R63 ;  /* 0x0000003f003f7220 */ /* 0x040fe40000410000 */
[C---:B-----5:R-:W-:Y:S02]  /*8260*/  FMUL.FTZ R34, R133.reuse, R158 ;  /* 0x0000009e85227220 */ /* 0x060fe40000410000 */
[C---:B------:R-:W-:Y:S01]  /*8270*/  HMMA.16816.F32 R40, R180.reuse, R140, R40 ;  /* 0x0000008cb428723c */ /* 0x040fe20000001828 */
[C---:B------:R-:W-:Y:S03]  /*8280*/  FMUL.FTZ R74, R0.reuse, R74 ;  /* 0x0000004a004a7220 */ /* 0x040fe60000410000 */
[C---:B------:R-:W-:Y:S02]  /*8290*/  FMUL.FTZ R75, R0.reuse, R75 ;  /* 0x0000004b004b7220 */ /* 0x040fe40000410000 */
[C---:B------:R-:W-:Y:S02]  /*82a0*/  FMUL.FTZ R78, R0.reuse, R78 ;  /* 0x0000004e004e7220 */ /* 0x040fe40000410000 */
[-C--:B------:R-:W-:Y:S01]  /*82b0*/  HMMA.16816.F32 R44, R180, R142.reuse, R44 ;  /* 0x0000008eb42c723c */ /* 0x080fe2000000182c */
[C---:B------:R-:W-:Y:S03]  /*82c0*/  FMUL.FTZ R79, R0.reuse, R79 ;  /* 0x0000004f004f7220 */ /* 0x040fe60000410000 */
[----:B-1----:R-:W-:Y:S01]  /*82d0*/  FMUL.FTZ R35, R133, R159 ;  /* 0x0000009f85237220 */ /* 0x002fe20000410000 */
[----:B------:R-:W-:Y:S01]  /*82e0*/  F2FP.PACK_AB R179, R195, R196 ;  /* 0x000000c4c3b3723e */ /* 0x000fe200000000ff */
[----:B------:R-:W-:Y:S01]  /*82f0*/  LDSM.16.MT88.4 R156, [R211+0xa800] ;  /* 0x00a80000d39c783b */ /* 0x000fe20000004200 */
[C---:B------:R-:W-:Y:S01]  /*8300*/  FMUL.FTZ R90, R0.reuse, R90 ;  /* 0x0000005a005a7220 */ /* 0x040fe20000410000 */
[C---:B------:R-:W-:Y:S01]  /*8310*/  HMMA.16816.F32 R48, R172.reuse, R142, R48 ;  /* 0x0000008eac30723c */ /* 0x040fe20000001830 */
[C---:B------:R-:W-:Y:S03]  /*8320*/  FMUL.FTZ R91, R0.reuse, R91 ;  /* 0x0000005b005b7220 */ /* 0x040fe60000410000 */
[C---:B------:R-:W-:Y:S02]  /*8330*/  FMUL.FTZ R94, R0.reuse, R94 ;  /* 0x0000005e005e7220 */ /* 0x040fe40000410000 */
[----:B------:R-:W1:Y:S01]  /*8340*/  LDSM.16.MT88.4 R140, [R213+0xa000] ;  /* 0x00a00000d58c783b */ /* 0x000e620000004200 */
[----:B------:R-:W-:Y:S01]  /*8350*/  FMUL.FTZ R95, R0, R95 ;  /* 0x0000005f005f7220 */ /* 0x000fe20000410000 */
[-C--:B--2---:R-:W-:Y:S01]  /*8360*/  HMMA.16816.F32 R52, R172, R144.reuse, R52 ;  /* 0x00000090ac34723c */ /* 0x084fe20000001834 */
[----:B------:R-:W-:Y:S03]  /*8370*/  FMUL.FTZ R101, R134, R101 ;  /* 0x0000006586657220 */ /* 0x000fe60000410000 */
        /* <DEDUP_REMOVED lines=11> */
[----:B------:R-:W2:Y:S03]  /*8430*/  LDSM.16.MT88.4 R144, [R209+0xb000] ;  /* 0x00b00000d190783b */ /* 0x000ea60000004200 */
[C---:B------:R-:W-:Y:S02]  /*8440*/  FMUL.FTZ R110, R0.reuse, R110 ;  /* 0x0000006e006e7220 */ /* 0x040fe40000410000 */
[----:B------:R-:W-:Y:S02]  /*8450*/  FMUL.FTZ R111, R0, R111 ;  /* 0x0000006f006f7220 */ /* 0x000fe40000410000 */
[C---:B------:R-:W-:Y:S04]  /*8460*/  FMUL.FTZ R112, R134.reuse, R112 ;  /* 0x0000007086707220 */ /* 0x040fe80000410000 */
[----:B------:R-:W-:Y:S01]  /*8470*/  FMUL.FTZ R113, R134, R113 ;  /* 0x0000007186717220 */ /* 0x000fe20000410000 */
[-C--:B-1----:R-:W-:Y:S01]  /*8480*/  HMMA.16816.F32 R68, R172, R140.reuse, R68 ;  /* 0x0000008cac44723c */ /* 0x082fe20000001844 */
[C---:B------:R-:W-:Y:S02]  /*8490*/  FMUL.FTZ R114, R133.reuse, R114 ;  /* 0x0000007285727220 */ /* 0x040fe40000410000 */
[----:B------:R-:W-:Y:S02]  /*84a0*/  FMUL.FTZ R115, R133, R115 ;  /* 0x0000007385737220 */ /* 0x000fe40000410000 */
[--C-:B------:R-:W-:Y:S02]  /*84b0*/  FFMA.FTZ R25, R25, c[0x0][0x23c], -R185.reuse ;  /* 0x00008f0019197a23 */ /* 0x100fe400000108b9 */
[--C-:B------:R-:W-:Y:S01]  /*84c0*/  FFMA.FTZ R26, R26, c[0x0][0x23c], -R186.reuse ;  /* 0x00008f001a1a7a23 */ /* 0x100fe200000108ba */
[C---:B------:R-:W-:Y:S01]  /*84d0*/  HMMA.16816.F32 R72, R180.reuse, R140, R72 ;  /* 0x0000008cb448723c */ /* 0x040fe20000001848 */
[--C-:B------:R-:W-:Y:S01]  /*84e0*/  FFMA.FTZ R27, R27, c[0x0][0x23c], -R186.reuse ;  /* 0x00008f001b1b7a23 */ /* 0x100fe200000108ba */
[----:B------:R1:W-:Y:S02]  /*84f0*/  MUFU.EX2 R191, R25 ;  /* 0x0000001900bf7308 */ /* 0x0003e40000000800 */
[C---:B------:R-:W-:Y:S02]  /*8500*/  FMUL.FTZ R120, R134.reuse, R120 ;  /* 0x0000007886787220 */ /* 0x040fe40000410000 */
[----:B------:R-:W-:Y:S02]  /*8510*/  FMUL.FTZ R121, R134, R121 ;  /* 0x0000007986797220 */ /* 0x000fe40000410000 */
[-C--:B------:R-:W-:Y:S01]  /*8520*/  HMMA.16816.F32 R76, R180, R142.reuse, R76 ;  /* 0x0000008eb44c723c */ /* 0x080fe2000000184c */
[C---:B------:R-:W-:Y:S03]  /*8530*/  FMUL.FTZ R122, R133.reuse, R122 ;  /* 0x0000007a857a7220 */ /* 0x040fe60000410000 */
[----:B------:R3:W-:Y:S01]  /*8540*/  MUFU.EX2 R189, R26 ;  /* 0x0000001a00bd7308 */ /* 0x0007e20000000800 */
[----:B------:R-:W-:Y:S02]  /*8550*/  FMUL.FTZ R123, R133, R123 ;  /* 0x0000007b857b7220 */ /* 0x000fe40000410000 */
[----:B------:R-:W-:Y:S01]  /*8560*/  FFMA.FTZ R24, R24, c[0x0][0x23c], -R185 ;  /* 0x00008f0018187a23 */ /* 0x000fe200000108b9 */
[C---:B------:R-:W-:Y:S01]  /*8570*/  HMMA.16816.F32 R80, R172.reuse, R142, R80 ;  /* 0x0000008eac50723c */ /* 0x040fe20000001850 */
[----:B------:R-:W4:Y:S03]  /*8580*/  LDSM.16.MT88.4 R140, [R211+0xb000] ;  /* 0x00b00000d38c783b */ /* 0x000f260000004200 */
[C---:B------:R-:W-:Y:S02]  /*8590*/  FMUL.FTZ R116, R132.reuse, R116 ;  /* 0x0000007484747220 */ /* 0x040fe40000410000 */
[----:B------:R5:W-:Y:S01]  /*85a0*/  MUFU.EX2 R187, R27 ;  /* 0x0000001b00bb7308 */ /* 0x000be20000000800 */
[----:B------:R-:W-:Y:S01]  /*85b0*/  FMUL.FTZ R117, R132, R117 ;  /* 0x0000007584757220 */ /* 0x000fe20000410000 */
[-C--:B--2---:R-:W-:Y:S01]  /*85c0*/  HMMA.16816.F32 R84, R172, R144.reuse, R84 ;  /* 0x00000090ac54723c */ /* 0x084fe20000001854 */
[--C-:B------:R-:W-:Y:S03]  /*85d0*/  FFMA.FTZ R20, R20, c[0x0][0x23c], -R139.reuse ;  /* 0x00008f0014147a23 */ /* 0x100fe6000001088b */
[----:B------:R-:W-:Y:S02]  /*85e0*/  FFMA.FTZ R139, R21, c[0x0][0x23c], -R139 ;  /* 0x00008f00158b7a23 */ /* 0x000fe4000001088b */
[----:B-1----:R-:W-:Y:S02]  /*85f0*/  FMUL.FTZ R25, R134, R165 ;  /* 0x000000a586197220 */ /* 0x002fe40000410000 */
[C---:B------:R-:W-:Y:S01]  /*8600*/  HMMA.16816.F32 R88, R180.reuse, R144, R88 ;  /* 0x00000090b458723c */ /* 0x040fe20000001858 */
[----:B------:R1:W-:Y:S03]  /*8610*/  MUFU.EX2 R197, R139 ;  /* 0x0000008b00c57308 */ /* 0x0003e60000000800 */
[C---:B---3--:R-:W-:Y:S02]  /*8620*/  FMUL.FTZ R26, R133.reuse, R166 ;  /* 0x000000a6851a7220 */ /* 0x048fe40000410000 */
[C---:B------:R-:W-:Y:S02]  /*8630*/  FMUL.FTZ R118, R0.reuse, R118 ;  /* 0x0000007600767220 */ /* 0x040fe40000410000 */
[-C--:B------:R-:W-:Y:S01]  /*8640*/  HMMA.16816.F32 R92, R180, R146.reuse, R92 ;  /* 0x00000092b45c723c */ /* 0x080fe2000000185c */
[----:B------:R-:W-:Y:S02]  /*8650*/  FMUL.FTZ R119, R0, R119 ;  /* 0x0000007700777220 */ /* 0x000fe40000410000 */
[----:B------:R2:W-:Y:S01]  /*8660*/  MUFU.EX2 R190, R24 ;  /* 0x0000001800be7308 */ /* 0x0005e20000000800 */
[--C-:B------:R-:W-:Y:S02]  /*8670*/  FFMA.FTZ R30, R30, c[0x0][0x23c], -R186.reuse ;  /* 0x00008f001e1e7a23 */ /* 0x100fe400000108ba */
[----:B-----5:R-:W-:Y:S02]  /*8680*/  FMUL.FTZ R27, R133, R167 ;  /* 0x000000a7851b7220 */ /* 0x020fe40000410000 */
[C---:B------:R-:W-:Y:S01]  /*8690*/  HMMA.16816.F32 R96, R172.reuse, R146, R96 ;  /* 0x00000092ac60723c */ /* 0x040fe20000001860 */
[----:B------:R-:W3:Y:S03]  /*86a0*/  LDSM.16.MT88.4 R144, [R214+0xb000] ;  /* 0x00b00000d690783b */ /* 0x000ee60000004200 */
[----:B------:R-:W-:Y:S01]  /*86b0*/  IMAD.WIDE.U32 R148, R148, -0x2daee0ad, RZ ;  /* 0xd2511f5394947825 */ /* 0x000fe200078e00ff */
[----:B------:R5:W2:Y:S03]  /*86c0*/  MUFU.EX2 R199, R20 ;  /* 0x0000001400c77308 */ /* 0x000aa60000000800 */
[----:B------:R-:W-:Y:S01]  /*86d0*/  FFMA.FTZ R186, R31, c[0x0][0x23c], -R186 ;  /* 0x00008f001fba7a23 */ /* 0x000fe200000108ba */
[-C--:B----4-:R-:W-:Y:S03]  /*86e0*/  HMMA.16816.F32 R100, R172, R140.reuse, R100 ;  /* 0x0000008cac64723c */ /* 0x090fe60000001864 */
[----:B-1----:R-:W-:Y:S01]  /*86f0*/  IMAD.WIDE.U32 R138, R138, -0x2daee0ad, RZ ;  /* 0xd2511f538a8a7825 */ /* 0x002fe200078e00ff */
[----:B------:R-:W-:Y:S02]  /*8700*/  LOP3.LUT R3, R149, UR29, R198, 0x96, !PT ;  /* 0x0000001d95037c12 */ /* 0x000fe4000f8e96c6 */
[----:B------:R-:W-:Y:S01]  /*8710*/  MUFU.EX2 R186, R186 ;  /* 0x000000ba00ba7308 */ /* 0x000fe20000000800 */
[----:B------:R-:W-:Y:S01]  /*8720*/  FFMA.FTZ R22, R22, c[0x0][0x23c], -R184 ;  /* 0x00008f0016167a23 */ /* 0x000fe200000108b8 */
[C---:B------:R-:W-:Y:S01]  /*8730*/  HMMA.16816.F32 R104, R180.reuse, R140, R104 ;  /* 0x0000008cb468723c */ /* 0x040fe20000001868 */
[----:B------:R-:W-:Y:S03]  /*8740*/  LOP3.LUT R150, R139, UR29, R192, 0x96, !PT ;  /* 0x0000001d8b967c12 */ /* 0x000fe6000f8e96c0 */
[----:B------:R-:W-:Y:S01]  /*8750*/  LOP3.LUT R153, R138, 0xff, RZ, 0xc0, !PT ;  /* 0x000000ff8a997812 */ /* 0x000fe200078ec0ff */
[----:B------:R-:W-:Y:S01]  /*8760*/  FMUL.FTZ R31, R133, R171 ;  /* 0x000000ab851f7220 */ /* 0x000fe20000410000 */
[--C-:B------:R-:W-:Y:S01]  /*8770*/  SHF.R.U32.HI R152, RZ, 0x18, R138.reuse ;  /* 0x00000018ff987819 */ /* 0x100fe2000001168a */
[C---:B------:R-:W-:Y:S01]  /*8780*/  FMUL.FTZ R128, R132.reuse, R128 ;  /* 0x0000008084807220 */ /* 0x040fe20000410000 */
[-C--:B------:R-:W-:Y:S01]  /*8790*/  HMMA.16816.F32 R108, R180, R142.reuse, R108 ;  /* 0x0000008eb46c723c */ /* 0x080fe2000000186c */
[----:B------:R1:W-:Y:S03]  /*87a0*/  MUFU.EX2 R192, R22 ;  /* 0x0000001600c07308 */ /* 0x0003e60000000800 */
[----:B------:R-:W-:Y:S01]  /*87b0*/  SHF.R.U32.HI R151, RZ, 0x10, R138 ;  /* 0x00000010ff977819 */ /* 0x000fe2000001168a */
[----:B------:R-:W-:Y:S01]  /*87c0*/  FMUL.FTZ R129, R132, R129 ;  /* 0x0000008184817220 */ /* 0x000fe20000410000 */
[----:B------:R-:W-:Y:S01]  /*87d0*/  LOP3.LUT R139, R138, 0xffff, RZ, 0xc0, !PT ;  /* 0x0000ffff8a8b7812 */ /* 0x000fe200078ec0ff */
[C---:B------:R-:W-:Y:S01]  /*87e0*/  FMUL.FTZ R130, R0.reuse, R130 ;  /* 0x0000008200827220 */ /* 0x040fe20000410000 */
[C---:B------:R-:W-:Y:S01]  /*87f0*/  HMMA.16816.F32 R32, R172.reuse, R142, R32 ;  /* 0x0000008eac20723c */ /* 0x040fe20000001820 */
[----:B------:R-:W4:Y:S03]  /*8800*/  LDSM.16.MT88.4 R140, [R213+0xb000] ;  /* 0x00b00000d58c783b */ /* 0x000f260000004200 */
[----:B------:R-:W-:Y:S01]  /*8810*/  SHF.R.U32.HI R138, RZ, 0x8, R139 ;  /* 0x00000008ff8a7819 */ /* 0x000fe2000001168b */
[----:B------:R-:W-:Y:S01]  /*8820*/  FMUL.FTZ R131, R0, R131 ;  /* 0x0000008300837220 */ /* 0x000fe20000410000 */
[----:B--2---:R-:W-:Y:S01]  /*8830*/  LOP3.LUT R24, R151, 0xff, RZ, 0xc0, !PT ;  /* 0x000000ff97187812 */ /* 0x004fe200078ec0ff */
[----:B------:R-:W-:Y:S01]  /*8840*/  FFMA.FTZ R184, R23, c[0x0][0x23c], -R184 ;  /* 0x00008f0017b87a23 */ /* 0x000fe200000108b8 */
[-C--:B---3--:R-:W-:Y:S01]  /*8850*/  HMMA.16816.F32 R112, R172, R144.reuse, R112 ;  /* 0x00000090ac70723c */ /* 0x088fe20000001870 */
[C---:B-----5:R-:W-:Y:S02]  /*8860*/  FMUL.FTZ R20, R132.reuse, R160 ;  /* 0x000000a084147220 */ /* 0x060fe40000410000 */
[----:B------:R-:W2:Y:S01]  /*8870*/  MUFU.EX2 R193, R184 ;  /* 0x000000b800c17308 */ /* 0x000ea20000000800 */
[----:B------:R-:W-:Y:S01]  /*8880*/  FMUL.FTZ R21, R132, R161 ;  /* 0x000000a184157220 */ /* 0x000fe20000410000 */
[----:B------:R-:W-:Y:S01]  /*8890*/  PRMT R178, R153, 0x5410, R138 ;  /* 0x0000541099b27816 */ /* 0x000fe2000000008a */
[----:B------:R-:W-:Y:S01]  /*88a0*/  FMUL.FTZ R23, R0, R163 ;  /* 0x000000a300177220 */ /* 0x000fe20000410000 */
[----:B------:R-:W-:Y:S01]  /*88b0*/  PRMT R151, R24, 0x5410, R152 ;  /* 0x0000541018977816 */ /* 0x000fe20000000098 */
[--C-:B------:R-:W-:Y:S01]  /*88c0*/  FFMA.FTZ R28, R28, c[0x0][0x23c], -R185.reuse ;  /* 0x00008f001c1c7a23 */ /* 0x100fe200000108b9 */
[----:B------:R-:W3:Y:S03]  /*88d0*/  LDSM.16.MT88.4 R152, [R209+0xa800] ;  /* 0x00a80000d198783b */ /* 0x000ee60000004200 */
[----:B-1----:R-:W-:Y:S01]  /*88e0*/  FMUL.FTZ R22, R0, R162 ;  /* 0x000000a200167220 */ /* 0x002fe20000410000 */
[----:B------:R1:W-:Y:S01]  /*88f0*/  MUFU.EX2 R184, R30 ;  /* 0x0000001e00b87308 */ /* 0x0003e20000000800 */
[----:B------:R-:W-:Y:S01]  /*8900*/  FMUL.FTZ R24, R134, R164 ;  /* 0x000000a486187220 */ /* 0x000fe20000410000 */
[--C-:B------:R-:W-:Y:S01]  /*8910*/  HSET2.LE.AND R178, R178, R241.reuse, PT ;  /* 0x000000f1b2b27233 */ /* 0x100fe20003803000 */
[----:B------:R-:W-:Y:S01]  /*8920*/  F2FP.PACK_AB R176, R197, R199 ;  /* 0x000000c7c5b0723e */ /* 0x000fe200000000ff */
[----:B------:R-:W-:Y:S01]  /*8930*/  LDSM.16.MT88.4 R164, [R214+0xb800] ;  /* 0x00b80000d6a4783b */ /* 0x000fe20000004200 */
[----:B------:R-:W-:Y:S01]  /*8940*/  SHF.R.U32.HI R139, RZ, 0x10, R150 ;  /* 0x00000010ff8b7819 */ /* 0x000fe20000011696 */
[C---:B------:R-:W-:Y:S01]  /*8950*/  HMMA.16816.F32 R20, R180.reuse, R144, R20 ;  /* 0x00000090b414723c */ /* 0x040fe20000001814 */
[----:B------:R-:W-:Y:S01]  /*8960*/  LOP3.LUT R138, R150, 0xffff, RZ, 0xc0, !PT ;  /* 0x0000ffff968a7812 */ /* 0x000fe200078ec0ff */
[C---:B------:R-:W-:Y:S02]  /*8970*/  FMUL.FTZ R124, R132.reuse, R124 ;  /* 0x0000007c847c7220 */ /* 0x040fe40000410000 */
[----:B------:R5:W-:Y:S01]  /*8980*/  MUFU.EX2 R188, R28 ;  /* 0x0000001c00bc7308 */ /* 0x000be20000000800 */
[----:B------:R-:W-:Y:S01]  /*8990*/  SHF.R.U32.HI R138, RZ, 0x8, R138 ;  /* 0x00000008ff8a7819 */ /* 0x000fe2000001168a */
[----:B------:R-:W-:Y:S01]  /*89a0*/  FMUL.FTZ R125, R132, R125 ;  /* 0x0000007d847d7220 */ /* 0x000fe20000410000 */
[C---:B------:R-:W-:Y:S01]  /*89b0*/  LOP3.LUT R144, R148.reuse, 0xffff, RZ, 0xc0, !PT ;  /* 0x0000ffff94907812 */ /* 0x040fe200078ec0ff */
[-C--:B------:R-:W-:Y:S01]  /*89c0*/  HMMA.16816.F32 R116, R180, R146.reuse, R116 ;  /* 0x00000092b474723c */ /* 0x080fe20000001874 */
[----:B------:R-:W-:Y:S03]  /*89d0*/  LOP3.LUT R149, R148, 0xff, RZ, 0xc0, !PT ;  /* 0x000000ff94957812 */ /* 0x000fe600078ec0ff */
[--C-:B------:R-:W-:Y:S01]  /*89e0*/  SHF.R.U32.HI R145, RZ, 0x10, R148.reuse ;  /* 0x00000010ff917819 */ /* 0x100fe20000011694 */
[C---:B------:R-:W-:Y:S01]  /*89f0*/  FMUL.FTZ R126, R0.reuse, R126 ;  /* 0x0000007e007e7220 */ /* 0x040fe20000410000 */
[----:B------:R-:W-:Y:S01]  /*8a00*/  SHF.R.U32.HI R148, RZ, 0x18, R148 ;  /* 0x00000018ff947819 */ /* 0x000fe20000011694 */
[----:B------:R-:W-:Y:S01]  /*8a10*/  FMUL.FTZ R127, R0, R127 ;  /* 0x0000007f007f7220 */ /* 0x000fe20000410000 */
[C---:B------:R-:W-:Y:S01]  /*8a20*/  HMMA.16816.F32 R120, R172.reuse, R146, R120 ;  /* 0x00000092ac78723c */ /* 0x040fe20000001878 */
[----:B------:R-:W-:Y:S03]  /*8a30*/  FFMA.FTZ R185, R29, c[0x0][0x23c], -R185 ;  /* 0x00008f001db97a23 */ /* 0x000fe600000108b9 */
[----:B-1----:R-:W-:Y:S01]  /*8a40*/  FMUL.FTZ R30, R133, R170 ;  /* 0x000000aa851e7220 */ /* 0x002fe20000410000 */
[----:B------:R-:W-:Y:S01]  /*8a50*/  LOP3.LUT R145, R145, 0xff, RZ, 0xc0, !PT ;  /* 0x000000ff91917812 */ /* 0x000fe200078ec0ff */
[----:B------:R-:W-:Y:S01]  /*8a60*/  FFMA.FTZ R133, R133, R239, R228 ;  /* 0x000000ef85857223 */ /* 0x000fe200000100e4 */
[----:B------:R-:W-:Y:S01]  /*8a70*/  SHF.R.U32.HI R146, RZ, 0x8, R144 ;  /* 0x00000008ff927819 */ /* 0x000fe20000011690 */
[-C--:B----4-:R-:W-:Y:S01]  /*8a80*/  HMMA.16816.F32 R24, R172, R140.reuse, R24 ;  /* 0x0000008cac18723c */ /* 0x090fe20000001818 */
[----:B------:R-:W-:Y:S01]  /*8a90*/  LOP3.LUT R144, R150, 0xff, RZ, 0xc0, !PT ;  /* 0x000000ff96907812 */ /* 0x000fe200078ec0ff */
[----:B------:R-:W1:Y:S02]  /*8aa0*/  MUFU.EX2 R185, R185 ;  /* 0x000000b900b97308 */ /* 0x000e640000000800 */
[----:B------:R-:W-:Y:S01]  /*8ab0*/  SHF.R.U32.HI R150, RZ, 0x18, R150 ;  /* 0x00000018ff967819 */ /* 0x000fe20000011696 */
[----:B------:R-:W-:Y:S01]  /*8ac0*/  FFMA.FTZ R132, R132, R238, R226 ;  /* 0x000000ee84847223 */ /* 0x000fe200000100e2 */
[----:B-----5:R-:W-:Y:S01]  /*8ad0*/  LOP3.LUT R28, R139, 0xff, RZ, 0xc0, !PT ;  /* 0x000000ff8b1c7812 */ /* 0x020fe200078ec0ff */
[----:B------:R-:W-:Y:S01]  /*8ae0*/  FFMA.FTZ R0, R0, R235, R224 ;  /* 0x000000eb00007223 */ /* 0x000fe200000100e0 */
[C---:B------:R-:W-:Y:S01]  /*8af0*/  HMMA.16816.F32 R124, R180.reuse, R140, R124 ;  /* 0x0000008cb47c723c */ /* 0x040fe2000000187c */
[----:B------:R-:W-:Y:S03]  /*8b00*/  LOP3.LUT R139, R3, 0xff, RZ, 0xc0, !PT ;  /* 0x000000ff038b7812 */ /* 0x000fe600078ec0ff */
[----:B------:R-:W-:Y:S01]  /*8b10*/  PRMT R150, R28, 0x5410, R150 ;  /* 0x000054101c967816 */ /* 0x000fe20000000096 */
[----:B------:R-:W-:Y:S01]  /*8b20*/  FADD.FTZ R0, R207, R0 ;  /* 0x00000000cf007221 */ /* 0x000fe20000010000 */
[----:B------:R-:W-:Y:S02]  /*8b30*/  LOP3.LUT R28, R3, 0xffff, RZ, 0xc0, !PT ;  /* 0x0000ffff031c7812 */ /* 0x000fe400078ec0ff */
[-C--:B------:R-:W-:Y:S01]  /*8b40*/  HMMA.16816.F32 R128, R180, R142.reuse, R128 ;  /* 0x0000008eb480723c */ /* 0x080fe20000001880 */
[--C-:B------:R-:W-:Y:S03]  /*8b50*/  SHF.R.U32.HI R29, RZ, 0x10, R3.reuse ;  /* 0x00000010ff1d7819 */ /* 0x100fe60000011603 */
[----:B------:R-:W-:Y:S01]  /*8b60*/  SHF.R.U32.HI R28, RZ, 0x8, R28 ;  /* 0x00000008ff1c7819 */ /* 0x000fe2000001161c */
[----:B------:R-:W-:Y:S01]  /*8b70*/  FADD.FTZ R0, R204, R0 ;  /* 0x00000000cc007221 */ /* 0x000fe20000010000 */
[----:B------:R-:W-:Y:S02]  /*8b80*/  PRMT R144, R144, 0x5410, R138 ;  /* 0x0000541090907816 */ /* 0x000fe4000000008a */
[----:B------:R-:W-:Y:S01]  /*8b90*/  PRMT R28, R139, 0x5410, R28 ;  /* 0x000054108b1c7816 */ /* 0x000fe2000000001c */
[--C-:B------:R-:W-:Y:S03]  /*8ba0*/  HSET2.LE.AND R139, R150, R241.reuse, PT ;  /* 0x000000f1968b7233 */ /* 0x100fe60003803000 */
[----:B------:R-:W-:Y:S01]  /*8bb0*/  SHF.R.U32.HI R138, RZ, 0x18, R3 ;  /* 0x00000018ff8a7819 */ /* 0x000fe20000011603 */
[--C-:B------:R-:W-:Y:S01]  /*8bc0*/  HSET2.LE.AND R140, R28, R241.reuse, PT ;  /* 0x000000f11c8c7233 */ /* 0x100fe20003803000 */
[----:B------:R-:W-:Y:S01]  /*8bd0*/  LOP3.LUT R29, R29, 0xff, RZ, 0xc0, !PT ;  /* 0x000000ff1d1d7812 */ /* 0x000fe200078ec0ff */
[----:B------:R-:W-:Y:S01]  /*8be0*/  FMUL.FTZ R28, R134, R168 ;  /* 0x000000a8861c7220 */ /* 0x000fe20000410000 */
[----:B------:R-:W-:Y:S01]  /*8bf0*/  F2FP.PACK_AB R3, R200, R201 ;  /* 0x000000c9c803723e */ /* 0x000fe200000000ff */
[----:B------:R-:W-:Y:S01]  /*8c00*/  FADD.FTZ R0, R202, R0 ;  /* 0x00000000ca007221 */ /* 0x000fe20000010000 */
[----:B------:R-:W-:Y:S01]  /*8c10*/  PRMT R141, R29, 0x5410, R138 ;  /* 0x000054101d8d7816 */ /* 0x000fe2000000008a */
[----:B------:R-:W-:Y:S01]  /*8c20*/  FMUL.FTZ R29, R134, R169 ;  /* 0x000000a9861d7220 */ /* 0x000fe20000410000 */
[----:B------:R-:W-:Y:S01]  /*8c30*/  LOP3.LUT R178, R178, R3, RZ, 0xc0, !PT ;  /* 0x00000003b2b27212 */ /* 0x000fe200078ec0ff */
[--C-:B------:R-:W-:Y:S01]  /*8c40*/  HSET2.LE.AND R138, R151, R241.reuse, PT ;  /* 0x000000f1978a7233 */ /* 0x100fe20003803000 */
[----:B--2---:R-:W-:Y:S01]  /*8c50*/  F2FP.PACK_AB R177, R193, R192 ;  /* 0x000000c0c1b1723e */ /* 0x004fe200000000ff */
[--C-:B------:R-:W-:Y:S01]  /*8c60*/  HSET2.LE.AND R3, R144, R241.reuse, PT ;  /* 0x000000f190037233 */ /* 0x100fe20003803000 */
[----:B------:R-:W-:Y:S01]  /*8c70*/  PRMT R146, R149, 0x5410, R146 ;  /* 0x0000541095927816 */ /* 0x000fe20000000092 */
[--C-:B------:R-:W-:Y:S01]  /*8c80*/  HSET2.LE.AND R169, R141, R241.reuse, PT ;  /* 0x000000f18da97233 */ /* 0x100fe20003803000 */
[----:B------:R-:W-:Y:S01]  /*8c90*/  HMMA.16816.F32 R28, R172, R142, R28 ;  /* 0x0000008eac1c723c */ /* 0x000fe2000000181c */
[----:B------:R-:W-:Y:S01]  /*8ca0*/  PRMT R145, R145, 0x5410, R148 ;  /* 0x0000541091917816 */ /* 0x000fe20000000094 */
[----:B------:R-:W-:Y:S01]  /*8cb0*/  LDSM.16.MT88.4 R172, [R213+0xb800] ;  /* 0x00b80000d5ac783b */ /* 0x000fe20000004200 */
[----:B------:R-:W-:Y:S01]  /*8cc0*/  LOP3.LUT R176, R3, R176, RZ, 0xc0, !PT ;  /* 0x000000b003b07212 */ /* 0x000fe200078ec0ff */
[--C-:B------:R-:W-:Y:S01]  /*8cd0*/  HSET2.LE.AND R170, R146, R241.reuse, PT ;  /* 0x000000f192aa7233 */ /* 0x100fe20003803000 */
[----:B------:R-:W-:Y:S01]  /*8ce0*/  LOP3.LUT R179, R138, R179, RZ, 0xc0, !PT ;  /* 0x000000b38ab37212 */ /* 0x000fe200078ec0ff */
[----:B------:R-:W-:Y:S01]  /*8cf0*/  HSET2.LE.AND R171, R145, R241, PT ;  /* 0x000000f191ab7233 */ /* 0x000fe20003803000 */
[----:B------:R-:W-:Y:S01]  /*8d00*/  LOP3.LUT R177, R139, R177, RZ, 0xc0, !PT ;  /* 0x000000b18bb17212 */ /* 0x000fe200078ec0ff */
[----:B------:R-:W-:Y:S01]  /*8d10*/  FFMA.FTZ R134, R134, R240, R232 ;  /* 0x000000f086867223 */ /* 0x000fe200000100e8 */
[----:B------:R-:W-:Y:S03]  /*8d20*/  F2FP.PACK_AB R168, R191, R190 ;  /* 0x000000bebfa8723e */ /* 0x000fe600000000ff */
[----:B------:R-:W-:Y:S02]  /*8d30*/  F2FP.PACK_AB R3, R187, R189 ;  /* 0x000000bdbb03723e */ /* 0x000fe400000000ff */
[----:B-1----:R-:W-:Y:S02]  /*8d40*/  F2FP.PACK_AB R138, R185, R188 ;  /* 0x000000bcb98a723e */ /* 0x002fe400000000ff */
[----:B------:R-:W-:Y:S02]  /*8d50*/  F2FP.PACK_AB R139, R186, R184 ;  /* 0x000000b8ba8b723e */ /* 0x000fe400000000ff */
[----:B------:R-:W-:Y:S02]  /*8d60*/  LOP3.LUT R168, R140, R168, RZ, 0xc0, !PT ;  /* 0x000000a88ca87212 */ /* 0x000fe400078ec0ff */
[-C--:B---3--:R-:W-:Y:S01]  /*8d70*/  HMMA.16816.F32 R140, R176, R152.reuse, R4 ;  /* 0x00000098b08c723c */ /* 0x088fe20000001804 */
[----:B------:R-:W-:Y:S01]  /*8d80*/  LOP3.LUT R169, R169, R3, RZ, 0xc0, !PT ;  /* 0x00000003a9a97212 */ /* 0x000fe200078ec0ff */
[----:B------:R-:W1:Y:S01]  /*8d90*/  LDSM.16.MT88.4 R4, [R214+0xa800] ;  /* 0x00a80000d604783b */ /* 0x000e620000004200 */
[----:B------:R-:W-:Y:S01]  /*8da0*/  LOP3.LUT R170, R170, R138, RZ, 0xc0, !PT ;  /* 0x0000008aaaaa7212 */ /* 0x000fe200078ec0ff */
[----:B------:R-:W-:Y:S01]  /*8db0*/  FADD.FTZ R3, R227, R133 ;  /* 0x00000085e3037221 */ /* 0x000fe20000010000 */
[----:B------:R-:W-:Y:S02]  /*8dc0*/  LOP3.LUT R171, R171, R139, RZ, 0xc0, !PT ;  /* 0x0000008babab7212 */ /* 0x000fe400078ec0ff */
[----:B------:R-:W-:Y:S01]  /*8dd0*/  MOV R138, R2 ;  /* 0x00000002008a7202 */ /* 0x000fe20000000f00 */
[----:B------:R-:W-:Y:S04]  /*8de0*/  FADD.FTZ R3, R230, R3 ;  /* 0x00000003e6037221 */ /* 0x000fe80000010000 */
        /* <DEDUP_REMOVED lines=15> */
[----:B------:R-:W-:Y:S01]  /*8ee0*/  FADD.FTZ R4, R234, R4 ;  /* 0x00000004ea047221 */ /* 0x000fe20000010000 */
[----:B------:R-:W-:Y:S01]  /*8ef0*/  MOV R132, R135 ;  /* 0x0000008700847202 */ /* 0x000fe20000000f00 */
[----:B------:R-:W-:Y:S02]  /*8f00*/  FADD.FTZ R5, R206, R5 ;  /* 0x00000005ce057221 */ /* 0x000fe40000010000 */
        /* <DEDUP_REMOVED lines=23> */
[----:B------:R-:W-:Y:S01]  /*9080*/  FADD.FTZ R238, R185, R3 ;  /* 0x00000003b9ee7221 */ /* 0x000fe20000010000 */
[----:B------:R-:W-:Y:S01]  /*9090*/  MOV R3, R136 ;  /* 0x0000008800037202 */ /* 0x000fe20000000f00 */
[C---:B------:R-:W-:Y:S01]  /*90a0*/  HMMA.16816.F32 R88, R168.reuse, R12, R88 ;  /* 0x0000000ca858723c */ /* 0x040fe20000001858 */
[----:B------:R-:W-:Y:S03]  /*90b0*/  FADD.FTZ R235, R186, R0 ;  /* 0x00000000baeb7221 */ /* 0x000fe60000010000 */
[----:B------:R-:W-:Y:S04]  /*90c0*/  MOV R0, R137 ;  /* 0x0000008900007202 */ /* 0x000fe80000000f00 */
        /* <DEDUP_REMOVED lines=15> */
.L_x_1524:
        /* <DEDUP_REMOVED lines=11> */
[----:B------:R-:W5:Y:S01]  /*9270*/  S2R R133, SR_TID.X ;  /* 0x0000000000857919 */ /* 0x000f620000002100 */
        /* <DEDUP_REMOVED lines=10> */
[----:B----4-:R-:W-:Y:S01]  /*9320*/  FADD.FTZ R235, R5, R235 ;  /* 0x000000eb05eb7221 */ /* 0x010fe20000010000 */
[----:B------:R-:W-:Y:S02]  /*9330*/  ULDC.U8 UR4, c[0x0][0x329] ;  /* 0x0000ca4000047ab9 */ /* 0x000fe40000000000 */
[----:B------:R-:W3:Y:S01]  /*9340*/  SHFL.BFLY PT, R4, R240, 0x1, 0x1f ;  /* 0x0c201f00f0047f89 */ /* 0x000ee200000e0000 */
[----:B------:R-:W-:Y:S01]  /*9350*/  UISETP.NE.AND UP2, UPT, UR4, URZ, UPT ;  /* 0x0000003f0400728c */ /* 0x000fe2000bf45270 */
[----:B-----5:R-:W-:Y:S01]  /*9360*/  SHF.R.S32.HI R134, RZ, 0x1f, R133 ;  /* 0x0000001fff867819 */ /* 0x020fe20000011485 */
[----:B------:R-:W-:Y:S01]  /*9370*/  UISETP.EQ.AND UP3, UPT, UR4, URZ, UP3 ;  /* 0x0000003f0400728c */ /* 0x000fe20009f62270 */
[----:B------:R-:W4:Y:S01]  /*9380*/  SHFL.BFLY PT, R6, R235, 0x1, 0x1f ;  /* 0x0c201f00eb067f89 */ /* 0x000f2200000e0000 */
[----:B------:R-:W-:Y:S01]  /*9390*/  @!UP0 UIMAD UR12, UR6, UR5, UR12 ;  /* 0x00000005060c82a4 */ /* 0x000fe2000f8e020c */
[----:B------:R-:W-:Y:S01]  /*93a0*/  LEA.HI R132, R134, R133, RZ, 0x2 ;  /* 0x0000008586847211 */ /* 0x000fe200078f10ff */
[----:B------:R-:W-:-:S02]  /*93b0*/  ULDC UR4, c[0x0][0x1c0] ;  /* 0x0000700000047ab9 */ /* 0x000fc40000000800 */
[----:B------:R-:W-:Y:S01]  /*93c0*/  ULDC UR5, c[0x0][0x234] ;  /* 0x00008d0000057ab9 */ /* 0x000fe20000000800 */
[----:B------:R-:W-:Y:S01]  /*93d0*/  SHF.R.S32.HI R26, RZ, 0x2, R132 ;  /* 0x00000002ff1a7819 */ /* 0x000fe20000011484 */
[----:B------:R-:W-:Y:S02]  /*93e0*/  @!UP0 UIADD3 UR7, UR23, UR12, URZ ;  /* 0x0000000c17078290 */ /* 0x000fe4000fffe03f */
[----:B------:R-:W-:Y:S01]  /*93f0*/  @!UP2 UISETP.NE.AND UP1, UPT, UR10, URZ, UPT ;  /* 0x0000003f0a00a28c */ /* 0x000fe2000bf25270 */
[----:B------:R-:W5:Y:S01]  /*9400*/  S2UR UR10, SR_CTAID.X ;  /* 0x00000000000a79c3 */ /* 0x000f620000002500 */
[----:B------:R-:W-:Y:S01]  /*9410*/  @UP2 ULDC UR15, c[0x0][0x210] ;  /* 0x00008400000f2ab9 */ /* 0x000fe20000000800 */
[----:B-1----:R-:W-:Y:S01]  /*9420*/  FADD.FTZ R238, R3, R238 ;  /* 0x000000ee03ee7221 */ /* 0x002fe20000010000 */
[----:B------:R-:W-:Y:S01]  /*9430*/  SHF.R.S32.HI R3, RZ, 0x1f, R132 ;  /* 0x0000001fff037819 */ /* 0x000fe20000011484 */
[----:B------:R-:W-:Y:S01]  /*9440*/  @UP2 UIMAD UR15, UR15, UR8, URZ ;  /* 0x000000080f0f22a4 */ /* 0x000fe2000f8e023f */
[----:B--2---:R-:W-:-:S02]  /*9450*/  FADD.FTZ R239, R239, R0 ;  /* 0x00000000efef7221 */ /* 0x004fc40000010000 */
[----:B------:R-:W1:Y:S01]  /*9460*/  SHFL.BFLY PT, R5, R238, 0x1, 0x1f ;  /* 0x0c201f00ee057f89 */ /* 0x000e6200000e0000 */
[----:B------:R-:W-:Y:S01]  /*9470*/  MOV R0, 0x3f800000 ;  /* 0x3f80000000007802 */ /* 0x000fe20000000f00 */
[----:B------:R-:W-:Y:S01]  /*9480*/  @!UP2 USEL UR15, UR8, UR5, !UP1 ;  /* 0x00000005080fa287 */ /* 0x000fe2000c800000 */
[----:B---3--:R-:W-:Y:S01]  /*9490*/  FADD.FTZ R240, R240, R4 ;  /* 0x00000004f0f07221 */ /* 0x008fe20000010000 */
[----:B------:R-:W-:Y:S01]  /*94a0*/  LEA.HI R3, R3, R26, RZ, 0x3 ;  /* 0x0000001a03037211 */ /* 0x000fe200078f18ff */
[----:B------:R-:W-:Y:S01]  /*94b0*/  @UP2 UMOV UR13, 0x1 ;  /* 0x00000001000d2882 */ /* 0x000fe20000000000 */
[----:B------:R-:W-:Y:S01]  /*94c0*/  FSETP.NE.FTZ.AND P5, PT, R239, RZ, PT ;  /* 0x000000ffef00720b */ /* 0x000fe20003fb5000 */
[----:B----4-:R-:W-:Y:S01]  /*94d0*/  FADD.FTZ R235, R235, R6 ;  /* 0x00000006ebeb7221 */ /* 0x010fe20000010000 */
[----:B------:R-:W-:Y:S01]  /*94e0*/  FSETP.NE.FTZ.AND P6, PT, R240, RZ, PT ;  /* 0x000000fff000720b */ /* 0x000fe20003fd5000 */
[----:B------:R-:W-:Y:S01]  /*94f0*/  @!UP2 UIMAD UR13, UR15, UR4, URZ ;  /* 0x000000040f0da2a4 */ /* 0x000fe2000f8e023f */
[----:B------:R-:W-:Y:S01]  /*9500*/  LOP3.LUT R3, R3, 0xfffffff8, RZ, 0xc0, !PT ;  /* 0xfffffff803037812 */ /* 0x000fe200078ec0ff */
[----:B------:R-:W-:Y:S01]  /*9510*/  @UP3 UIMAD UR19, UR6, UR8, URZ ;  /* 0x00000008061332a4 */ /* 0x000fe2000f8e023f */
[----:B------:R-:W-:Y:S01]  /*9520*/  FSETP.NE.FTZ.AND P3, PT, R235, RZ, PT ;  /* 0x000000ffeb00720b */ /* 0x000fe20003f75000 */
[----:B------:R-:W-:Y:S01]  /*9530*/  @UP2 ULDC UR18, c[0x0][0x210] ;  /* 0x0000840000122ab9 */ /* 0x000fe20000000800 */
[----:B------:R-:W-:Y:S01]  /*9540*/  IADD3 R26, R26, -R3, RZ ;  /* 0x800000031a1a7210 */ /* 0x000fe20007ffe0ff */
[----:B------:R-:W-:Y:S01]  /*9550*/  UIMAD UR4, UR6, UR13, URZ ;  /* 0x0000000d060472a4 */ /* 0x000fe2000f8e023f */
[----:B------:R-:W-:Y:S01]  /*9560*/  MOV R3, 0x3f800000 ;  /* 0x3f80000000037802 */ /* 0x000fe20000000f00 */
[----:B------:R-:W-:Y:S01]  /*9570*/  @!UP2 UMOV UR18, 0x1 ;  /* 0x000000010012a882 */ /* 0x000fe20000000000 */
[----:B------:R-:W-:Y:S01]  /*9580*/  MOV R4, 0x3f800000 ;  /* 0x3f80000000047802 */ /* 0x000fe20000000f00 */
[----:B------:R-:W-:-:S02]  /*9590*/  @UP3 USEL UR19, UR19, UR9, !UP0 ;  /* 0x0000000913133287 */ /* 0x000fc4000c000000 */
[----:B------:R-:W2:Y:S01]  /*95a0*/  @P6 MUFU.RCP R0, R240 ;  /* 0x000000f000006308 */ /* 0x000ea20000001000 */
[----:B-----5:R-:W-:Y:S01]  /*95b0*/  UIMAD UR10, UR10, UR18, URZ ;  /* 0x000000120a0a72a4 */ /* 0x020fe2000f8e023f */
[----:B-1----:R-:W-:Y:S01]  /*95c0*/  FADD.FTZ R238, R238, R5 ;  /* 0x00000005eeee7221 */ /* 0x002fe20000010000 */
[----:B------:R-:W-:Y:S02]  /*95d0*/  USEL UR4, UR4, URZ, !UP3 ;  /* 0x0000003f04047287 */ /* 0x000fe4000d800000 */
[----:B------:R-:W-:Y:S02]  /*95e0*/  USHF.L.U32 UR10, UR10, 0x7, URZ ;  /* 0x000000070a0a7899 */ /* 0x000fe4000800063f */
[----:B------:R-:W-:Y:S01]  /*95f0*/  FSETP.NE.FTZ.AND P4, PT, R238, RZ, PT ;  /* 0x000000ffee00720b */ /* 0x000fe20003f95000 */
[----:B------:R-:W-:Y:S01]  /*9600*/  @P5 MUFU.RCP R4, R239 ;  /* 0x000000ef00045308 */ /* 0x000fe20000001000 */
[----:B------:R-:W-:Y:S02]  /*9610*/  UIMAD UR15, UR11, UR15, UR4 ;  /* 0x0000000f0b0f72a4 */ /* 0x000fe4000f8e0204 */
[----:B------:R-:W-:Y:S01]  /*9620*/  R2P PR, R26, 0x6 ;  /* 0x000000061a007804 */ /* 0x000fe20000000000 */
[----:B------:R-:W-:-:S02]  /*9630*/  @!UP3 UMOV UR24, URZ ;  /* 0x0000003f0018bc82 */ /* 0x000fc40008000000 */
[----:B------:R-:W-:Y:S01]  /*9640*/  @UP3 UMOV UR24, UR19 ;  /* 0x0000001300183c82 */ /* 0x000fe20008000000 */
[----:B--2---:R-:W-:Y:S01]  /*9650*/  FMUL.FTZ R0, R0, c[0x0][0x2dc] ;  /* 0x0000b70000007a20 */ /* 0x004fe20000410000 */
[----:B------:R-:W-:Y:S02]  /*9660*/  @!UP3 UMOV UR25, URZ ;  /* 0x0000003f0019bc82 */ /* 0x000fe40008000000 */
[----:B------:R-:W-:Y:S01]  /*9670*/  USHF.R.S32.HI UR4, URZ, 0x1f, UR10 ;  /* 0x0000001f3f047899 */ /* 0x000fe2000801140a */
[C---:B------:R-:W-:Y:S01]  /*9680*/  FMUL.FTZ R140, R0.reuse, R140 ;  /* 0x0000008c008c7220 */ /* 0x040fe20000410000 */
[----:B------:R-:W1:Y:S01]  /*9690*/  @P4 MUFU.RCP R3, R238 ;  /* 0x000000ee00034308 */ /* 0x000e620000001000 */
[C---:B------:R-:W-:Y:S01]  /*96a0*/  FMUL.FTZ R6, R0.reuse, R141 ;  /* 0x0000008d00067220 */ /* 0x040fe20000410000 */
[----:B------:R-:W-:Y:S01]  /*96b0*/  @UP3 USHF.R.S32.HI UR25, URZ, 0x1f, UR19 ;  /* 0x0000001f3f193899 */ /* 0x000fe20008011413 */
[C---:B------:R-:W-:Y:S01]  /*96c0*/  FMUL.FTZ R152, R0.reuse, R152 ;  /* 0x0000009800987220 */ /* 0x040fe20000410000 */
[----:B------:R-:W-:Y:S01]  /*96d0*/  USHF.R.S32.HI UR5, URZ, 0x1f, UR15 ;  /* 0x0000001f3f057899 */ /* 0x000fe2000801140f */
[----:B------:R-:W-:Y:S01]  /*96e0*/  FMUL.FTZ R153, R0, R153 ;  /* 0x0000009900997220 */ /* 0x000fe20000410000 */
[----:B------:R-:W-:Y:S01]  /*96f0*/  F2FP.PACK_AB R6, R6, R140 ;  /* 0x0000008c0606723e */ /* 0x000fe200000000ff */
[C---:B------:R-:W-:Y:S01]  /*9700*/  FMUL.FTZ R36, R0.reuse, R36 ;  /* 0x0000002400247220 */ /* 0x040fe20000410000 */
[----:B------:R-:W-:Y:S01]  /*9710*/  UIADD3 UR10, UP2, UP1, UR10, UR24, UR15 ;  /* 0x000000180a0a7290 */ /* 0x000fe2000f95e00f */
[C---:B------:R-:W-:Y:S01]  /*9720*/  FMUL.FTZ R11, R0.reuse, R37 ;  /* 0x00000025000b7220 */ /* 0x040fe20000410000 */
[----:B------:R-:W-:Y:S01]  /*9730*/  @!UP0 UMOV UR14, UR22 ;  /* 0x00000016000e8c82 */ /* 0x000fe20008000000 */
[C---:B------:R-:W-:Y:S01]  /*9740*/  FMUL.FTZ R48, R0.reuse, R48 ;  /* 0x0000003000307220 */ /* 0x040fe20000410000 */
[----:B------:R-:W-:Y:S01]  /*9750*/  UIADD3.X UR4, UR4, UR25, UR5, UP2, UP1 ;  /* 0x0000001904047290 */ /* 0x000fe200097e2405 */
        /* <DEDUP_REMOVED lines=30> */
[----:B------:R-:W-:Y:S01]  /*9940*/  FMUL.FTZ R169, R0, R169 ;  /* 0x000000a900a97220 */ /* 0x000fe20000410000 */
[----:B------:R-:W-:Y:S01]  /*9950*/  MOV R0, 0x3f800000 ;  /* 0x3f80000000007802 */ /* 0x000fe20000000f00 */
[----:B-1----:R-:W-:-:S02]  /*9960*/  FMUL.FTZ R3, R3, c[0x0][0x2dc] ;  /* 0x0000b70003037a20 */ /* 0x002fc40000410000 */
[----:B------:R-:W-:Y:S02]  /*9970*/  FMUL.FTZ R4, R4, c[0x0][0x2dc] ;  /* 0x0000b70004047a20 */ /* 0x000fe40000410000 */
[C---:B------:R-:W-:Y:S01]  /*9980*/  FMUL.FTZ R56, R3.reuse, R56 ;  /* 0x0000003803387220 */ /* 0x040fe20000410000 */
[----:B------:R-:W1:Y:S01]  /*9990*/  @P3 MUFU.RCP R0, R235 ;  /* 0x000000eb00003308 */ /* 0x000e620000001000 */
[----:B------:R-:W-:Y:S02]  /*99a0*/  FMUL.FTZ R19, R3, R57 ;  /* 0x0000003903137220 */ /* 0x000fe40000410000 */
[C---:B------:R-:W-:Y:S02]  /*99b0*/  FMUL.FTZ R13, R4.reuse, R38 ;  /* 0x00000026040d7220 */ /* 0x040fe40000410000 */
[C---:B------:R-:W-:Y:S01]  /*99c0*/  FMUL.FTZ R10, R4.reuse, R39 ;  /* 0x00000027040a7220 */ /* 0x040fe20000410000 */
[----:B------:R-:W-:Y:S01]  /*99d0*/  F2FP.PACK_AB R19, R19, R56 ;  /* 0x000000381313723e */ /* 0x000fe200000000ff */
[C---:B------:R-:W-:Y:S01]  /*99e0*/  FMUL.FTZ R17, R4.reuse, R50 ;  /* 0x0000003204117220 */ /* 0x040fe20000410000 */
[----:B------:R-:W-:Y:S01]  /*99f0*/  F2FP.PACK_AB R56, R85, R84 ;  /* 0x000000545538723e */ /* 0x000fe200000000ff */
[----:B------:R-:W-:Y:S01]  /*9a00*/  FMUL.FTZ R51, R4, R51 ;  /* 0x0000003304337220 */ /* 0x000fe20000410000 */
[----:B------:R-:W-:Y:S01]  /*9a10*/  LEA.HI R84, R134, R133, RZ, 0x5 ;  /* 0x0000008586547211 */ /* 0x000fe200078f28ff */
[----:B------:R-:W-:Y:S01]  /*9a20*/  FMUL.FTZ R27, R4, R66 ;  /* 0x00000042041b7220 */ /* 0x000fe20000410000 */
[----:B------:R-:W-:Y:S01]  /*9a30*/  F2FP.PACK_AB R10, R10, R13 ;  /* 0x0000000d0a0a723e */ /* 0x000fe200000000ff */
[C---:B------:R-:W-:Y:S01]  /*9a40*/  FMUL.FTZ R18, R4.reuse, R54 ;  /* 0x0000003604127220 */ /* 0x040fe20000410000 */
[----:B------:R-:W-:Y:S01]  /*9a50*/  F2FP.PACK_AB R13, R51, R17 ;  /* 0x00000011330d723e */ /* 0x000fe200000000ff */
[----:B------:R-:W-:-:S02]  /*9a60*/  FMUL.FTZ R24, R4, R67 ;  /* 0x0000004304187220 */ /* 0x000fc40000410000 */
[----:B-1----:R-:W-:Y:S02]  /*9a70*/  FMUL.FTZ R0, R0, c[0x0][0x2dc] ;  /* 0x0000b70000007a20 */ /* 0x002fe40000410000 */
[C---:B------:R-:W-:Y:S01]  /*9a80*/  FMUL.FTZ R15, R3.reuse, R41 ;  /* 0x00000029030f7220 */ /* 0x040fe20000410000 */
[----:B------:R-:W-:Y:S01]  /*9a90*/  F2FP.PACK_AB R17, R24, R27 ;  /* 0x0000001b1811723e */ /* 0x000fe200000000ff */
[C---:B------:R-:W-:Y:S01]  /*9aa0*/  FMUL.FTZ R23, R3.reuse, R45 ;  /* 0x0000002d03177220 */ /* 0x040fe20000410000 */
[----:B------:R-:W-:Y:S01]  /*9ab0*/  SHF.R.S32.HI R24, RZ, 0x5, R84 ;  /* 0x00000005ff187819 */ /* 0x000fe20000011454 */
[C---:B------:R-:W-:Y:S02]  /*9ac0*/  FMUL.FTZ R66, R3.reuse, R61 ;  /* 0x0000003d03427220 */ /* 0x040fe40000410000 */
        /* <DEDUP_REMOVED lines=39> */
[----:B------:R-:W-:Y:S01]  /*9d40*/  SHF.L.U32 R3, R26, 0x6, RZ ;  /* 0x000000061a037819 */ /* 0x000fe200000006ff */
[----:B------:R-:W-:Y:S01]  /*9d50*/  FMUL.FTZ R146, R0, R146 ;  /* 0x0000009200927220 */ /* 0x000fe20000410000 */
[----:B------:R-:W-:Y:S01]  /*9d60*/  LOP3.LUT R26, R26, 0x1, RZ, 0xc0, !PT ;  /* 0x000000011a1a7812 */ /* 0x000fe200078ec0ff */
[C---:B------:R-:W-:Y:S01]  /*9d70*/  FMUL.FTZ R8, R0.reuse, R147 ;  /* 0x0000009300087220 */ /* 0x040fe20000410000 */
[----:B------:R-:W-:Y:S01]  /*9d80*/  LOP3.LUT R3, R3, 0x1c0, RZ, 0xc0, !PT ;  /* 0x000001c003037812 */ /* 0x000fe200078ec0ff */
[----:B------:R-:W-:Y:S01]  /*9d90*/  FMUL.FTZ R150, R0, R150 ;  /* 0x0000009600967220 */ /* 0x000fe20000410000 */
        /* <DEDUP_REMOVED lines=51> */
[----:B------:R-:W-:Y:S01]  /*a0d0*/  LOP3.LUT R0, R132, 0x3ffffffc, RZ, 0xc0, !PT ;  /* 0x3ffffffc84007812 */ /* 0x000fe200078ec0ff */
[C---:B------:R-:W-:Y:S01]  /*a0e0*/  FMUL.FTZ R142, R4.reuse, R142 ;  /* 0x0000008e048e7220 */ /* 0x040fe20000410000 */
[----:B------:R-:W-:Y:S01]  /*a0f0*/  F2FP.PACK_AB R29, R29, R126 ;  /* 0x0000007e1d1d723e */ /* 0x000fe200000000ff */
[----:B------:R-:W-:Y:S01]  /*a100*/  FMUL.FTZ R5, R4, R143 ;  /* 0x0000008f04057220 */ /* 0x000fe20000410000 */
[----:B------:R-:W-:Y:S01]  /*a110*/  IADD3 R0, -R0, R133, RZ ;  /* 0x0000008500007210 */ /* 0x000fe20007ffe1ff */
[----:B------:R-:W-:Y:S01]  /*a120*/  FMUL.FTZ R20, R4, R55 ;  /* 0x0000003704147220 */ /* 0x000fe20000410000 */
[----:B------:R-:W-:Y:S01]  /*a130*/  F2FP.PACK_AB R68, R68, R130 ;  /* 0x000000824444723e */ /* 0x000fe200000000ff */
[----:B------:R-:W-:Y:S01]  /*a140*/  FMUL.FTZ R154, R4, R154 ;  /* 0x0000009a049a7220 */ /* 0x000fe20000410000 */
[----:B------:R-:W-:Y:S01]  /*a150*/  LEA R0, R24, R0, 0x9 ;  /* 0x0000000018007211 */ /* 0x000fe200078e48ff */
[C---:B------:R-:W-:Y:S01]  /*a160*/  FMUL.FTZ R7, R4.reuse, R155 ;  /* 0x0000009b04077220 */ /* 0x040fe20000410000 */
[----:B------:R-:W-:Y:S01]  /*a170*/  F2FP.PACK_AB R5, R5, R142 ;  /* 0x0000008e0505723e */ /* 0x000fe200000000ff */
[----:B------:R-:W-:Y:S01]  /*a180*/  FMUL.FTZ R70, R4, R70 ;  /* 0x0000004604467220 */ /* 0x000fe20000410000 */
[----:B------:R-:W-:Y:S01]  /*a190*/  LEA R0, R0, R3, 0x1 ;  /* 0x0000000300007211 */ /* 0x000fe200078e08ff */
[----:B------:R-:W-:Y:S01]  /*a1a0*/  FMUL.FTZ R71, R4, R71 ;  /* 0x0000004704477220 */ /* 0x000fe20000410000 */
[----:B------:R-:W-:Y:S01]  /*a1b0*/  F2FP.PACK_AB R20, R20, R18 ;  /* 0x000000121414723e */ /* 0x000fe200000000ff */
[----:B------:R-:W-:Y:S01]  /*a1c0*/  FMUL.FTZ R82, R4, R82 ;  /* 0x0000005204527220 */ /* 0x000fe20000410000 */
[----:B------:R-:W-:Y:S01]  /*a1d0*/  SHF.L.U32 R0, R0, 0x1, RZ ;  /* 0x0000000100007819 */ /* 0x000fe200000006ff */
[----:B------:R-:W-:Y:S01]  /*a1e0*/  FMUL.FTZ R83, R4, R83 ;  /* 0x0000005304537220 */ /* 0x000fe20000410000 */
[----:B------:R-:W-:Y:S01]  /*a1f0*/  F2FP.PACK_AB R18, R28, R64 ;  /* 0x000000401c12723e */ /* 0x000fe200000000ff */
[----:B------:R-:W-:Y:S01]  /*a200*/  FMUL.FTZ R86, R4, R86 ;  /* 0x0000005604567220 */ /* 0x000fe20000410000 */
[----:B------:R-:W-:Y:S01]  /*a210*/  IADD3 R3, R0, -0x10, RZ ;  /* 0xfffffff000037810 */ /* 0x000fe20007ffe0ff */
[----:B------:R-:W-:Y:S01]  /*a220*/  FMUL.FTZ R55, R4, R87 ;  /* 0x0000005704377220 */ /* 0x000fe20000410000 */
[----:B------:R-:W-:Y:S01]  /*a230*/  @P0 IADD3 R3, R0, 0x10, RZ ;  /* 0x0000001000030810 */ /* 0x000fe20007ffe0ff */
[C---:B------:R-:W-:Y:S01]  /*a240*/  FMUL.FTZ R98, R4.reuse, R98 ;  /* 0x0000006204627220 */ /* 0x040fe20000410000 */
[----:B------:R-:W-:Y:S01]  /*a250*/  F2FP.PACK_AB R64, R69, R32 ;  /* 0x000000204540723e */ /* 0x000fe200000000ff */
[C---:B------:R-:W-:Y:S01]  /*a260*/  FMUL.FTZ R99, R4.reuse, R99 ;  /* 0x0000006304637220 */ /* 0x040fe20000410000 */
[----:B------:R-:W-:Y:S01]  /*a270*/  MOV R69, 0x20 ;  /* 0x0000002000457802 */ /* 0x000fe20000000f00 */
        /* <DEDUP_REMOVED lines=8> */
[C---:B------:R-:W-:Y:S01]  /*a300*/  FMUL.FTZ R114, R4.reuse, R114 ;  /* 0x0000007204727220 */ /* 0x040fe20000410000 */
[----:B------:R-:W-:Y:S01]  /*a310*/  STS [R3+0x400], R7 ;  /* 0x0004000703007388 */ /* 0x000fe20000000800 */
        /* <DEDUP_REMOVED lines=13> */
[----:B------:R-:W-:-:S02]  /*a3f0*/  F2FP.PACK_AB R4, R153, R152 ;  /* 0x000000989904723e */ /* 0x000fc400000000ff */
[----:B------:R-:W-:Y:S02]  /*a400*/  F2FP.PACK_AB R35, R35, R122 ;  /* 0x0000007a2323723e */ /* 0x000fe400000000ff */
[----:B-1----:R-:W-:Y:S01]  /*a410*/  MOV R6, 0x40 ;  /* 0x0000004000067802 */ /* 0x002fe20000000f00 */
[----:B------:R1:W-:Y:S01]  /*a420*/  STS [R3], R4 ;  /* 0x0000000403007388 */ /* 0x0003e20000000800 */
[----:B------:R-:W-:Y:S02]  /*a430*/  F2FP.PACK_AB R32, R165, R164 ;  /* 0x000000a4a520723e */ /* 0x000fe400000000ff */
[----:B------:R-:W-:Y:S01]  /*a440*/  SEL R6, R6, 0xffffffc0, !P2 ;  /* 0xffffffc006067807 */ /* 0x000fe20005000000 */
[----:B------:R-:W-:Y:S01]  /*a450*/  STS [R0+0x2000], R67 ;  /* 0x0020004300007388 */ /* 0x000fe20000000800 */
[----:B------:R-:W-:Y:S02]  /*a460*/  F2FP.PACK_AB R31, R31, R166 ;  /* 0x000000a61f1f723e */ /* 0x000fe400000000ff */
[----:B------:R-:W-:Y:S01]  /*a470*/  F2FP.PACK_AB R28, R169, R168 ;  /* 0x000000a8a91c723e */ /* 0x000fe200000000ff */
[----:B------:R2:W-:Y:S01]  /*a480*/  STS [R0+0x2400], R8 ;  /* 0x0024000800007388 */ /* 0x0005e20000000800 */
[----:B------:R-:W-:-:S03]  /*a490*/  F2FP.PACK_AB R27, R171, R170 ;  /* 0x000000aaab1b723e */ /* 0x000fc600000000ff */
        /* <DEDUP_REMOVED lines=85> */
[----:B------:R1:W2:Y:S04]  /*a9f0*/  LDS.128 R20, [R223] ;  /* 0x00000000df147984 */ /* 0x0002a80000000c00 */
        /* <DEDUP_REMOVED lines=53> */
.L_x_1529:
[----:B--234-:R-:W-:Y:S05]  /*ad50*/  BSYNC B0 ;  /* 0x0000000000007941 */ /* 0x01cfea0003800000 */
.L_x_1528:
[----:B-1----:R1:W5:Y:S01]  /*ad60*/  LDL R12, [R1+0x10] ;  /* 0x00001000010c7983 */ /* 0x0023620000100800 */
[----:B------:R-:W-:Y:S01]  /*ad70*/  SHF.R.S32.HI R3, RZ, 0x1f, R246 ;  /* 0x0000001fff037819 */ /* 0x000fe200000114f6 */
[----:B------:R-:W-:Y:S01]  /*ad80*/  USHF.R.S32.HI UR6, URZ, 0x1f, UR11 ;  /* 0x0000001f3f067899 */ /* 0x000fe2000801140b */
[----:B------:R-:W-:Y:S01]  /*ad90*/  IADD3 R2, P0, R246, UR14, RZ ;  /* 0x0000000ef6027c10 */ /* 0x000fe2000ff1e0ff */
[----:B------:R-:W2:Y:S01]  /*ada0*/  S2R R4, SR_TID.X ;  /* 0x0000000000047919 */ /* 0x000ea20000002100 */
[----:B------:R-:W-:Y:S01]  /*adb0*/  ULDC.64 UR4, c[0x0][0x1f0] ;  /* 0x00007c0000047ab9 */ /* 0x000fe20000000a00 */
[----:B------:R-:W-:Y:S01]  /*adc0*/  BSSY B0, `(.L_x_1530) ;  /* 0x0000017000007945 */ /* 0x000fe20003800000 */
[----:B------:R-:W-:Y:S01]  /*add0*/  IADD3.X R3, R3, UR7, RZ, P0, !PT ;  /* 0x0000000703037c10 */ /* 0x000fe200087fe4ff */
[----:B------:R-:W3:Y:S01]  /*ade0*/  S2R R10, SR_CTAID.Z ;  /* 0x00000000000a7919 */ /* 0x000ee20000002700 */
[----:B------:R-:W-:-:S04]  /*adf0*/  UIMAD UR4, UR6, UR4, URZ ;  /* 0x00000004060472a4 */ /* 0x000fc8000f8e023f */
[----:B------:R-:W-:Y:S01]  /*ae00*/  UIMAD UR4, UR11, UR5, UR4 ;  /* 0x000000050b0472a4 */ /* 0x000fe2000f8e0204 */
[----:B--2---:R-:W-:-:S04]  /*ae10*/  SHF.R.S32.HI R0, RZ, 0x1f, R4 ;  /* 0x0000001fff007819 */ /* 0x004fc80000011404 */
[----:B------:R-:W-:Y:S01]  /*ae20*/  LEA.HI R0, R0, R4, RZ, 0x3 ;  /* 0x0000000400007211 */ /* 0x000fe200078f18ff */
[----:B---3--:R-:W-:-:S03]  /*ae30*/  IMAD.WIDE.U32 R10, R10, c[0x0][0x1f0], R2 ;  /* 0x00007c000a0a7a25 */ /* 0x008fc600078e0002 */
[----:B------:R-:W-:Y:S02]  /*ae40*/  SHF.R.S32.HI R7, RZ, 0x3, R0 ;  /* 0x00000003ff077819 */ /* 0x000fe40000011400 */
[----:B------:R-:W-:Y:S02]  /*ae50*/  IADD3 R9, R11, UR4, RZ ;  /* 0x000000040b097c10 */ /* 0x000fe4000fffe0ff */
[----:B------:R-:W-:-:S13]  /*ae60*/  ISETP.GE.AND P0, PT, R7, UR20, PT ;  /* 0x0000001407007c0c */ /* 0x000fda000bf06270 */
[----:B------:R-:W-:Y:S05]  /*ae70*/  @P0 BRA `(.L_x_1531) ;  /* 0x000000b000000947 */ /* 0x000fea0003800000 */
[----:B-1----:R-:W-:Y:S01]  /*ae80*/  IMAD R0, R249, c[0x0][0x1e8], RZ ;  /* 0x00007a00f9007a24 */ /* 0x002fe200078e02ff */
        /* <DEDUP_REMOVED lines=10> */
.L_x_1531:
[----:B-1----:R-:W-:Y:S05]  /*af30*/  BSYNC B0 ;  /* 0x0000000000007941 */ /* 0x002fea0003800000 */
.L_x_1530:
        /* <DEDUP_REMOVED lines=8> */
[----:B------:R-:W-:Y:S01]  /*afc0*/  IMAD.X R0, RZ, RZ, R249, P0 ;  /* 0x000000ffff007224 */ /* 0x000fe200000e06f9 */
[----:B-----5:R-:W-:Y:S01]  /*afd0*/  ISETP.GE.AND P0, PT, R12, c[0x0][0x220], PT ;  /* 0x000088000c007a0c */ /* 0x020fe20003f06270 */
        /* <DEDUP_REMOVED lines=8> */
.L_x_1533:
[----:B------:R-:W-:Y:S05]  /*b060*/  BSYNC B0 ;  /* 0x0000000000007941 */ /* 0x000fea0003800000 */
.L_x_1532:
        /* <DEDUP_REMOVED lines=18> */
.L_x_1535:
[----:B------:R-:W-:Y:S05]  /*b190*/  BSYNC B0 ;  /* 0x0000000000007941 */ /* 0x000fea0003800000 */
.L_x_1534:
        /* <DEDUP_REMOVED lines=18> */
.L_x_1537:
[----:B------:R-:W-:Y:S05]  /*b2c0*/  BSYNC B0 ;  /* 0x0000000000007941 */ /* 0x000fea0003800000 */
.L_x_1536:
        /* <DEDUP_REMOVED lines=18> */
.L_x_1539:
[----:B------:R-:W-:Y:S05]  /*b3f0*/  BSYNC B0 ;  /* 0x0000000000007941 */ /* 0x000fea0003800000 */
.L_x_1538:
        /* <DEDUP_REMOVED lines=18> */
.L_x_1541:
[----:B------:R-:W-:Y:S05]  /*b520*/  BSYNC B0 ;  /* 0x0000000000007941 */ /* 0x000fea0003800000 */
.L_x_1540:
[----:B------:R-:W2:Y:S01]  /*b530*/  LDL.LU R0, [R1+0x30] ;  /* 0x0000300001007983 */ /* 0x000ea20000300800 */
[----:B------:R-:W-:Y:S01]  /*b540*/  BSSY B0, `(.L_x_1542) ;  /* 0x0000011000007945 */ /* 0x000fe20003800000 */
[----:B--2---:R-:W-:-:S13]  /*b550*/  ISETP.GE.AND P0, PT, R0, UR20, PT ;  /* 0x0000001400007c0c */ /* 0x004fda000bf06270 */
        /* <DEDUP_REMOVED lines=15> */
.L_x_1543:
[----:B------:R-:W-:Y:S05]  /*b650*/  BSYNC B0 ;  /* 0x0000000000007941 */ /* 0x000fea0003800000 */
.L_x_1542:
[----:B------:R-:W2:Y:S02]  /*b660*/  LDL.LU R0, [R1+0x2c] ;  /* 0x00002c0001007983 */ /* 0x000ea40000300800 */
[----:B--2---:R-:W-:-:S13]  /*b670*/  ISETP.GE.AND P0, PT, R0, UR20, PT ;  /* 0x0000001400007c0c */ /* 0x004fda000bf06270 */
        /* <DEDUP_REMOVED lines=17> */
.L_x_1494:
[----:B------:R-:W-:Y:S01]  /*b790*/  UISETP.NE.AND UP4, UPT, UR9, -0x1, UPT ;  /* 0xffffffff0900788c */ /* 0x000fe2000bf85270 */
[----:B------:R-:W-:Y:S01]  /*b7a0*/  LEA.HI R8, R5, R234, RZ, 0x3 ;  /* 0x000000ea05087211 */ /* 0x000fe200078f18ff */
[----:B------:R-:W-:Y:S01]  /*b7b0*/  ULDC.64 UR6, c[0x0][0x1e8] ;  /* 0x00007a0000067ab9 */ /* 0x000fe20000000a00 */
[----:B------:R-:W1:Y:S01]  /*b7c0*/  S2R R12, SR_CTAID.Z ;  /* 0x00000000000c7919 */ /* 0x000e620000002700 */
[----:B------:R-:W-:Y:S01]  /*b7d0*/  ULDC.64 UR4, c[0x0][0x1e0] ;  /* 0x0000780000047ab9 */ /* 0x000fe20000000a00 */
[----:B------:R-:W-:Y:S01]  /*b7e0*/  LOP3.LUT R0, R8, 0xfffffff8, RZ, 0xc0, !PT ;  /* 0xfffffff808007812 */ /* 0x000fe200078ec0ff */
[----:B------:R-:W-:Y:S01]  /*b7f0*/  ULDC.U8 UR20, c[0x0][0x328] ;  /* 0x0000ca0000147ab9 */ /* 0x000fe20000000000 */
[----:B------:R-:W2:Y:S01]  /*b800*/  S2R R6, SR_CTAID.X ;  /* 0x0000000000067919 */ /* 0x000ea20000002500 */
[----:B------:R-:W-:Y:S01]  /*b810*/  USHF.R.S32.HI UR15, URZ, 0x1f, UR14 ;  /* 0x0000001f3f0f7899 */ /* 0x000fe2000801140e */
[----:B------:R-:W-:Y:S01]  /*b820*/  SHF.R.S32.HI R8, RZ, 0x3, R8 ;  /* 0x00000003ff087819 */ /* 0x000fe20000011408 */
[----:B------:R-:W-:Y:S01]  /*b830*/  UISETP.NE.AND UP2, UPT, UR20, URZ, UPT ;  /* 0x0000003f1400728c */ /* 0x000fe2000bf45270 */
[----:B------:R-:W-:Y:S01]  /*b840*/  IMAD.IADD R15, R234, 0x1, -R0 ;  /* 0x00000001ea0f7824 */ /* 0x000fe200078e0a00 */
[----:B------:R-:W-:Y:S01]  /*b850*/  @UP4 UIMAD.WIDE.U32 UR18, UR9, UR6, URZ ;  /* 0x00000006091242a5 */ /* 0x000fe2000f8e003f */
[----:B------:R-:W-:Y:S01]  /*b860*/  SHF.R.S32.HI R9, RZ, 0x1f, R8 ;  /* 0x0000001fff097819 */ /* 0x000fe20000011408 */
[----:B------:R-:W-:Y:S01]  /*b870*/  @!UP4 USHF.R.S32.HI UR21, URZ, 0x1f, UR13 ;  /* 0x0000001f3f15c899 */ /* 0x000fe2000801140d */
[----:B------:R-:W-:Y:S01]  /*b880*/  IMAD.SHL.U32 R14, R15, 0x8, RZ ;  /* 0x000000080f0e7824 */ /* 0x000fe200078e00ff */
[----:B------:R-:W-:Y:S01]  /*b890*/  @UP4 UIMAD UR7, UR9, UR7, UR19 ;  /* 0x00000007090742a4 */ /* 0x000fe2000f8e0213 */
[----:B------:R-:W-:Y:S01]  /*b8a0*/  BSSY B0, `(.L_x_1544) ;  /* 0x0000039000007945 */ /* 0x000fe20003800000 */
[----:B------:R-:W-:-:S02]  /*b8b0*/  @!UP4 UIMAD UR21, UR21, UR4, URZ ;  /* 0x000000041515c2a4 */ /* 0x000fc4000f8e023f */
[----:B------:R-:W-:Y:S01]  /*b8c0*/  ULDC.U8 UR19, c[0x0][0x329] ;  /* 0x0000ca4000137ab9 */ /* 0x000fe20000000000 */
[----:B------:R-:W-:Y:S01]  /*b8d0*/  IADD3 R23, R14, 0x40, RZ ;  /* 0x000000400e177810 */ /* 0x000fe20007ffe0ff */
[----:B------:R-:W-:Y:S02]  /*b8e0*/  UISETP.NE.AND UP3, UPT, UR19, URZ, UPT ;  /* 0x0000003f1300728c */ /* 0x000fe4000bf65270 */
[----:B------:R-:W-:Y:S02]  /*b8f0*/  @!UP4 UIMAD.WIDE.U32 UR22, UR13, UR4, URZ ;  /* 0x000000040d16c2a5 */ /* 0x000fe4000f8e003f */
[----:B------:R-:W-:Y:S02]  /*b900*/  @!UP4 UIMAD UR21, UR13, UR5, UR21 ;  /* 0x000000050d15c2a4 */ /* 0x000fe4000f8e0215 */
[----:B------:R-:W-:Y:S02]  /*b910*/  UISETP.EQ.AND UP2, UPT, UR19, URZ, UP2 ;  /* 0x0000003f1300728c */ /* 0x000fe40009742270 */
[----:B------:R-:W-:Y:S01]  /*b920*/  ULDC.64 UR4, c[0x0][0x1f0] ;  /* 0x00007c0000047ab9 */ /* 0x000fe20000000a00 */
[----:B--2---:R-:W-:Y:S01]  /*b930*/  IMAD.WIDE R6, R6, 0x80, R8 ;  /* 0x0000008006067825 */ /* 0x004fe200078e0208 */
[----:B------:R-:W-:-:S02]  /*b940*/  UIMAD UR4, UR15, UR4, URZ ;  /* 0x000000040f0472a4 */ /* 0x000fc4000f8e023f */
[----:B------:R-:W-:Y:S02]  /*b950*/  @!UP3 UISETP.NE.AND UP1, UPT, UR20, URZ, UPT ;  /* 0x0000003f1400b28c */ /* 0x000fe4000bf25270 */
[----:B------:R-:W-:Y:S02]  /*b960*/  ULDC UR11, c[0x0][0x214] ;  /* 0x00008500000b7ab9 */ /* 0x000fe40000000800 */
[----:B------:R-:W-:Y:S02]  /*b970*/  @UP3 ULDC UR15, c[0x0][0x210] ;  /* 0x00008400000f3ab9 */ /* 0x000fe40000000800 */
[----:B------:R-:W-:Y:S02]  /*b980*/  ULDC UR8, c[0x0][0x234] ;  /* 0x00008d0000087ab9 */ /* 0x000fe40000000800 */
[----:B------:R-:W-:Y:S02]  /*b990*/  @UP3 UIMAD UR15, UR15, UR11, URZ ;  /* 0x0000000b0f0f32a4 */ /* 0x000fe4000f8e023f */
[----:B------:R-:W-:-:S02]  /*b9a0*/  UISETP.NE.OR UP0, UPT, UR9, -0x1, !UP2 ;  /* 0xffffffff0900788c */ /* 0x000fc4000d705670 */
[----:B------:R-:W-:Y:S02]  /*b9b0*/  @!UP3 USEL UR15, UR11, UR8, !UP1 ;  /* 0x000000080b0fb287 */ /* 0x000fe4000c800000 */
        /* <DEDUP_REMOVED lines=12> */
[----:B------:R-:W-:Y:S02]  /*ba80*/  USEL UR24, UR24, URZ, !UP2 ;  /* 0x0000003f18187287 */ /* 0x000fe4000d000000 */
[----:B------:R-:W-:Y:S01]  /*ba90*/  @!UP3 UMOV UR25, 0x1 ;  /* 0x000000010019b882 */ /* 0x000fe20000000000 */
[----:B-1----:R-:W-:Y:S01]  /*baa0*/  IMAD.WIDE.U32 R12, R12, c[0x0][0x1f0], R2 ;  /* 0x00007c000c0c7a25 */ /* 0x002fe200078e0002 */
[----:B------:R-:W-:-:S02]  /*bab0*/  UIMAD UR10, UR10, UR25, URZ ;  /* 0x000000190a0a72a4 */ /* 0x000fc4000f8e023f */
[----:B------:R-:W-:Y:S02]  /*bac0*/  UIMAD UR15, UR14, UR15, UR24 ;  /* 0x0000000f0e0f72a4 */ /* 0x000fe4000f8e0218 */
[----:B------:R-:W-:Y:S02]  /*bad0*/  @!UP2 UMOV UR26, URZ ;  /* 0x0000003f001aac82 */ /* 0x000fe40008000000 */
[----:B------:R-:W-:Y:S02]  /*bae0*/  @UP2 UMOV UR26, UR9 ;  /* 0x00000009001a2c82 */ /* 0x000fe40008000000 */
[----:B------:R-:W-:Y:S02]  /*baf0*/  UIMAD UR4, UR14, UR5, UR4 ;  /* 0x000000050e0472a4 */ /* 0x000fe4000f8e0204 */
[----:B------:R-:W-:Y:S02]  /*bb00*/  @!UP2 UMOV UR27, URZ ;  /* 0x0000003f001bac82 */ /* 0x000fe40008000000 */
[----:B------:R-:W-:-:S02]  /*bb10*/  USHF.R.S32.HI UR6, URZ, 0x1f, UR10 ;  /* 0x0000001f3f067899 */ /* 0x000fc4000801140a */
        /* <DEDUP_REMOVED lines=17> */
.L_x_1545:
[----:B------:R-:W-:Y:S05]  /*bc30*/  BSYNC B0 ;  /* 0x0000000000007941 */ /* 0x000fea0003800000 */
.L_x_1544:
        /* <DEDUP_REMOVED lines=18> */
.L_x_1547:
[----:B------:R-:W-:Y:S05]  /*bd60*/  BSYNC B0 ;  /* 0x0000000000007941 */ /* 0x000fea0003800000 */
.L_x_1546:
        /* <DEDUP_REMOVED lines=18> */
.L_x_1549:
[----:B------:R-:W-:Y:S05]  /*be90*/  BSYNC B0 ;  /* 0x0000000000007941 */ /* 0x000fea0003800000 */
.L_x_1548:
        /* <DEDUP_REMOVED lines=18> */
.L_x_1551:
[----:B------:R-:W-:Y:S05]  /*bfc0*/  BSYNC B0 ;  /* 0x0000000000007941 */ /* 0x000fea0003800000 */
.L_x_1550:
        /* <DEDUP_REMOVED lines=18> */
.L_x_1553:
[----:B------:R-:W-:Y:S05]  /*c0f0*/  BSYNC B0 ;  /* 0x0000000000007941 */ /* 0x000fea0003800000 */
.L_x_1552:
        /* <DEDUP_REMOVED lines=18> */
.L_x_1555:
[----:B------:R-:W-:Y:S05]  /*c220*/  BSYNC B0 ;  /* 0x0000000000007941 */ /* 0x000fea0003800000 */
.L_x_1554:
        /* <DEDUP_REMOVED lines=18> */
.L_x_1557:
[----:B------:R-:W-:Y:S05]  /*c350*/  BSYNC B0 ;  /* 0x0000000000007941 */ /* 0x000fea0003800000 */
.L_x_1556:
        /* <DEDUP_REMOVED lines=18> */
.L_x_1559:
[----:B------:R-:W-:Y:S05]  /*c480*/  BSYNC B0 ;  /* 0x0000000000007941 */ /* 0x000fea0003800000 */
.L_x_1558:
        /* <DEDUP_REMOVED lines=67> */
.L_x_1560:
        /* <DEDUP_REMOVED lines=12> */
.L_x_2399:


//--------------------- .text._ZN5flash16flash_fwd_kernelI23Flash_fwd_kernel_traitsILi128ELi128ELi32ELi4ELb0ELb0EN7cutlass6half_tE19Flash_kernel_traitsILi128ELi128ELi32ELi4ES3_EELb1ELb0ELb0ELb0ELb0ELb0ELb0ELb1EEEvNS_16Flash_fwd_paramsE --------------------------
	.section	.text._ZN5flash16flash_fwd_kernelI23Flash_fwd_kernel_traitsILi128ELi128ELi32ELi4ELb0ELb0EN7cutlass6half_tE19Flash_kernel_traitsILi128ELi128ELi32ELi4ES3_EELb1ELb0ELb0ELb0ELb0ELb0ELb0ELb1EEEvNS_16Flash_fwd_paramsE,"ax",@progbits
	.sectioninfo	@"SHI_REGISTERS=255"
	.align	128
        .global         _ZN5flash16flash_fwd_kernelI23Flash_fwd_kernel_traitsILi128ELi128ELi32ELi4ELb0ELb0EN7cutlass6half_tE19Flash_kernel_traitsILi128ELi128ELi32ELi4ES3_EELb1ELb0ELb0ELb0ELb0ELb0ELb0ELb1EEEvNS_16Flash_fwd_paramsE
        .type           _ZN5flash16flash_fwd_kernelI23Flash_fwd_kernel_traitsILi128ELi128ELi32ELi4ELb0ELb0EN7cutlass6half_tE19Flash_kernel_traitsILi128ELi128ELi32ELi4ES3_EELb1ELb0ELb0ELb0ELb0ELb0ELb0ELb1EEEvNS_16Flash_fwd_paramsE,@function
        .size           _ZN5flash16flash_fwd_kernelI23Flash_fwd_kernel_traitsILi128ELi128ELi32ELi4ELb0ELb0EN7cutlass6half_tE19Flash_kernel_traitsILi128ELi128ELi32ELi4ES3_EELb1ELb0ELb0ELb0ELb0ELb0ELb0ELb1EEEvNS_16Flash_fwd_paramsE,(.L_x_2400 - _ZN5flash16flash_fwd_kernelI23Flash_fwd_kernel_traitsILi128ELi128ELi32ELi4ELb0ELb0EN7cutlass6half_tE19Flash_kernel_traitsILi128ELi128ELi32ELi4ES3_EELb1ELb0ELb0ELb0ELb0ELb0ELb0ELb1EEEvNS_16Flash_fwd_paramsE)
        .other          _ZN5flash16flash_fwd_kernelI23Flash_fwd_kernel_traitsILi128ELi128ELi32ELi4ELb0ELb0EN7cutlass6half_tE19Flash_kernel_traitsILi128ELi128ELi32ELi4ES3_EELb1ELb0ELb0ELb0ELb0ELb0ELb0ELb1EEEvNS_16Flash_fwd_paramsE,@"STO_CUDA_ENTRY STV_DEFAULT"
_ZN5flash16flash_fwd_kernelI23Flash_fwd_kernel_traitsILi128ELi128ELi32ELi4ELb0ELb0EN7cutlass6half_tE19Flash_kernel_traitsILi128ELi128ELi32ELi4ES3_EELb1ELb0ELb0ELb0ELb0ELb0ELb0ELb1EEEvNS_16Flash_fwd_paramsE:
.text._ZN5flash16flash_fwd_kernelI23Flash_fwd_kernel_traitsILi128ELi128ELi32ELi4ELb0ELb0EN7cutlass6half_tE19Flash_kernel_traitsILi128ELi128ELi32ELi4ES3_EELb1ELb0ELb0ELb0ELb0ELb0ELb0ELb1EEEvNS_16Flash_fwd_paramsE:
        /* <DEDUP_REMOVED lines=12> */
[----:B------:R-:W-:-:S03]  /*00c0*/  ULDC.64 UR4, c[0x0][0x240] ;  /* 0x0000900000047ab9 */ /* 0x000fc60000000a00 */
[----:B------:R-:W3:Y:S04]  /*00d0*/  @P2 LDG.E.64 R6, [R6.64] ;  /* 0x0000001206062981 */ /* 0x000ee8000c1e1b00 */
[----:B------:R-:W4:Y:S01]  /*00e0*/  @P2 LDG.E.64 R4, [R2.64] ;  /* 0x0000001202042981 */ /* 0x000f22000c1e1b00 */
[----:B------:R-:W5:Y:S01]  /*00f0*/  S2UR UR11, SR_CTAID.Y ;  /* 0x00000000000b79c3 */ /* 0x000f620000002600 */
[----:B------:R-:W-:Y:S02]  /*0100*/  UISETP.NE.U32.AND UP2, UPT, URZ, UR4, UPT ;  /* 0x000000043f00728c */ /* 0x000fe4000bf45070 */
[----:B------:R-:W-:Y:S02]  /*0110*/  UMOV UR8, 0x4 ;  /* 0x0000000400087882 */ /* 0x000fe40000000000 */
[----:B------:R-:W-:-:S02]  /*0120*/  UISETP.NE.AND.EX UP2, UPT, URZ, UR5, UPT, UP2 ;  /* 0x000000053f00728c */ /* 0x000fc4000bf45320 */
[----:B------:R-:W-:Y:S01]  /*0130*/  ULDC.64 UR14, c[0x0][0x240] ;  /* 0x00009000000e7ab9 */ /* 0x000fe20000000a00 */
[----:B------:R-:W1:Y:S01]  /*0140*/  S2UR UR10, SR_CTAID.Z ;  /* 0x00000000000a79c3 */ /* 0x000e620000002700 */
[----:B------:R-:W-:Y:S02]  /*0150*/  ULDC.64 UR4, c[0x0][0x250] ;  /* 0x0000940000047ab9 */ /* 0x000fe40000000a00 */
[----:B------:R-:W-:Y:S01]  /*0160*/  PLOP3.LUT P0, PT, PT, PT, UP2, 0x80, 0x0 ;  /* 0x000000000000781c */ /* 0x000fe20003f0f028 */
[----:B------:R-:W-:Y:S02]  /*0170*/  UISETP.NE.U32.AND UP0, UPT, URZ, UR4, UPT ;  /* 0x000000043f00728c */ /* 0x000fe4000bf05070 */
[----:B------:R-:W-:Y:S02]  /*0180*/  ULDC.U8 UR9, c[0x0][0x312] ;  /* 0x0000c48000097ab9 */ /* 0x000fe40000000000 */
[----:B------:R-:W-:Y:S02]  /*0190*/  UISETP.NE.AND UP3, UPT, UR9, URZ, UPT ;  /* 0x0000003f0900728c */ /* 0x000fe4000bf65270 */
[----:B------:R-:W-:-:S02]  /*01a0*/  UISETP.NE.AND.EX UP0, UPT, URZ, UR5, UPT, UP0 ;  /* 0x000000053f00728c */ /* 0x000fc4000bf05300 */
[----:B-----5:R-:W-:-:S06]  /*01b0*/  UIMAD.WIDE UR14, UR11, UR8, UR14 ;  /* 0x000000080b0e72a5 */ /* 0x020fcc000f8e020e */
[----:B------:R-:W-:Y:S01]  /*01c0*/  MOV R14, UR14 ;  /* 0x0000000e000e7c02 */ /* 0x000fe20008000f00 */
[----:B------:R-:W-:Y:S01]  /*01d0*/  IMAD.U32 R15, RZ, RZ, UR15 ;  /* 0x0000000fff0f7e24 */ /* 0x000fe2000f8e00ff */
[----:B-1----:R-:W-:-:S06]  /*01e0*/  ULOP3.LUT UR6, UR10, UR12, UR11, 0xfe, !UPT ;  /* 0x0000000c0a067292 */ /* 0x002fcc000f8efe0b */
[----:B--2---:R-:W-:Y:S01]  /*01f0*/  LOP3.LUT P3, RZ, R74, UR6, RZ, 0xfc, !PT ;  /* 0x000000064aff7c12 */ /* 0x004fe2000f86fcff */
[----:B------:R-:W-:Y:S02]  /*0200*/  ULDC.64 UR6, c[0x0][0x248] ;  /* 0x0000920000067ab9 */ /* 0x000fe40000000a00 */
[----:B------:R-:W-:-:S04]  /*0210*/  UISETP.EQ.U32.AND UP1, UPT, URZ, UR6, UPT ;  /* 0x000000063f00728c */ /* 0x000fc8000bf22070 */
[----:B------:R-:W-:Y:S02]  /*0220*/  UISETP.EQ.OR.EX UP1, UPT, URZ, UR7, !UP3, UP1 ;  /* 0x000000073f00728c */ /* 0x000fe4000df22710 */
[----:B------:R-:W-:Y:S02]  /*0230*/  ULDC.64 UR4, c[0x0][0x250] ;  /* 0x0000940000047ab9 */ /* 0x000fe40000000a00 */
[----:B------:R-:W-:Y:S02]  /*0240*/  ULDC.64 UR6, c[0x0][0x248] ;  /* 0x0000920000067ab9 */ /* 0x000fe40000000a00 */
[----:B------:R-:W-:Y:S02]  /*0250*/  @UP0 UIMAD.WIDE UR4, UR11, UR8, UR4 ;  /* 0x000000080b0402a5 */ /* 0x000fe4000f8e0204 */
[----:B------:R-:W-:-:S04]  /*0260*/  UIMAD.WIDE UR6, UR11, UR8, UR6 ;  /* 0x000000080b0672a5 */ /* 0x000fc8000f8e0206 */
[----:B------:R-:W-:Y:S02]  /*0270*/  IMAD.U32 R12, RZ, RZ, UR4 ;  /* 0x00000004ff0c7e24 */ /* 0x000fe4000f8e00ff */
[----:B------:R-:W-:Y:S01]  /*0280*/  IMAD.U32 R13, RZ, RZ, UR5 ;  /* 0x00000005ff0d7e24 */ /* 0x000fe2000f8e00ff */
[----:B---3--:R1:W2:Y:S01]  /*0290*/  @P2 R2UR UR20, R6 ;  /* 0x00000000061423c2 */ /* 0x0082a200000e0000 */
[----:B----4-:R-:W-:-:S07]  /*02a0*/  @P2 IADD3 R2, P1, R4, c[0x0][0x300], RZ ;  /* 0x0000c00004022a10 */ /* 0x010fce0007f3e0ff */
[----:B------:R3:W4:Y:S01]  /*02b0*/  @P2 R2UR UR21, R7 ;  /* 0x00000000071523c2 */ /* 0x00072200000e0000 */
[----:B------:R-:W-:Y:S02]  /*02c0*/  @P2 IMAD.X R3, RZ, RZ, R5, P1 ;  /* 0x000000ffff032224 */ /* 0x000fe400008e0605 */
[----:B-1----:R-:W-:Y:S02]  /*02d0*/  @!P3 IMAD.MOV.U32 R6, RZ, RZ, c[0x0][0x308] ;  /* 0x0000c200ff06b624 */ /* 0x002fe400078e00ff */
[----:B--2---:R-:W-:Y:S01]  /*02e0*/  IMAD.U32 R8, RZ, RZ, UR20 ;  /* 0x00000014ff087e24 */ /* 0x004fe2000f8e00ff */
[----:B---3--:R-:W-:Y:S01]  /*02f0*/  @!P3 MOV R7, c[0x0][0x30c] ;  /* 0x0000c3000007ba02 */ /* 0x008fe20000000f00 */
[----:B----4-:R-:W-:-:S04]  /*0300*/  IMAD.U32 R9, RZ, RZ, UR21 ;  /* 0x00000015ff097e24 */ /* 0x010fc8000f8e00ff */
[----:B------:R-:W-:Y:S04]  /*0310*/  @!P3 STG.E.64 [R6.64+0x8], R2 ;  /* 0x000008020600b986 */ /* 0x000fe8000c101b12 */
[----:B------:R1:W-:Y:S04]  /*0320*/  @!P3 STG.E.64 [R6.64], R8 ;  /* 0x000000080600b986 */ /* 0x0003e8000c101b12 */
[----:B------:R-:W2:Y:S04]  /*0330*/  @P0 LDG.E R10, [R14.64] ;  /* 0x000000120e0a0981 */ /* 0x000ea8000c1e1900 */
[----:B------:R-:W3:Y:S01]  /*0340*/  @P0 LDG.E R4, [R14.64+0x4] ;  /* 0x000004120e040981 */ /* 0x000ee2000c1e1900 */
[----:B------:R-:W-:-:S02]  /*0350*/  PLOP3.LUT P1, PT, PT, PT, UP0, 0x80, 0x0 ;  /* 0x000000000000781c */ /* 0x000fc40003f2f008 */
[----:B------:R-:W-:-:S11]  /*0360*/  PLOP3.LUT P2, PT, PT, PT, UP1, 0x80, 0x0 ;  /* 0x000000000000781c */ /* 0x000fd60003f4f018 */
[----:B------:R-:W4:Y:S01]  /*0370*/  @P1 LDG.E R5, [R12.64] ;  /* 0x000000120c051981 */ /* 0x000f22000c1e1900 */
[----:B-1----:R-:W-:Y:S01]  /*0380*/  MOV R8, UR6 ;  /* 0x0000000600087c02 */ /* 0x002fe20008000f00 */
[----:B------:R-:W-:-:S05]  /*0390*/  IMAD.U32 R9, RZ, RZ, UR7 ;  /* 0x00000007ff097e24 */ /* 0x000fca000f8e00ff */
[----:B------:R-:W5:Y:S01]  /*03a0*/  @!P2 LDG.E R6, [R8.64] ;  /* 0x000000120806a981 */ /* 0x000f62000c1e1900 */
[----:B------:R-:W-:Y:S01]  /*03b0*/  UMOV UR9, 0xffffffff ;  /* 0xffffffff00097882 */ /* 0x000fe20000000000 */
[----:B------:R-:W-:Y:S01]  /*03c0*/  SHF.R.S32.HI R7, RZ, 0x1f, R74 ;  /* 0x0000001fff077819 */ /* 0x000fe2000001144a */
[----:B------:R-:W-:-:S03]  /*03d0*/  UMOV UR15, URZ ;  /* 0x0000003f000f7c82 */ /* 0x000fc60008000000 */
[----:B------:R-:W-:Y:S01]  /*03e0*/  LEA.HI R0, R7, R74, RZ, 0x5 ;  /* 0x0000004a07007211 */ /* 0x000fe200078f28ff */
[----:B------:R-:W-:-:S03]  /*03f0*/  UMOV UR22, 0xffffffff ;  /* 0xffffffff00167882 */ /* 0x000fc60000000000 */
[----:B------:R-:W-:-:S05]  /*0400*/  LOP3.LUT R11, R0, 0xffffffe0, RZ, 0xc0, !PT ;  /* 0xffffffe0000b7812 */ /* 0x000fca00078ec0ff */
[----:B------:R-:W-:Y:S01]  /*0410*/  IMAD.IADD R72, R74, 0x1, -R11 ;  /* 0x000000014a487824 */ /* 0x000fe200078e0a0b */
[----:B--2---:R-:W1:Y:S08]  /*0420*/  @P0 R2UR UR9, R10 ;  /* 0x000000000a0903c2 */ /* 0x004e7000000e0000 */
[----:B---3--:R-:W1:Y:S01]  /*0430*/  @P0 R2UR UR16, R4 ;  /* 0x00000000041003c2 */ /* 0x008e6200000e0000 */
[----:B------:R-:W-:-:S04]  /*0440*/  ISETP.NE.U32.AND P0, PT, RZ, c[0x0][0x248], PT ;  /* 0x00009200ff007a0c */ /* 0x000fc80003f05070 */
[----:B------:R-:W-:-:S03]  /*0450*/  ISETP.NE.AND.EX P0, PT, RZ, c[0x0][0x24c], PT, P0 ;  /* 0x00009300ff007a0c */ /* 0x000fc60003f05300 */
[----:B----4-:R2:W3:Y:S01]  /*0460*/  @P1 R2UR UR15, R5 ;  /* 0x00000000050f13c2 */ /* 0x0104e200000e0000 */
[----:B-1----:R-:W-:-:S07]  /*0470*/  @UP2 UIADD3 UR16, UR16, -UR9, URZ ;  /* 0x8000000910102290 */ /* 0x002fce000fffe03f */
[----:B-----5:R2:W1:Y:S01]  /*0480*/  @!P2 R2UR UR22, R6 ;  /* 0x000000000616a3c2 */ /* 0x02046200000e0000 */
[----:B------:R-:W-:Y:S01]  /*0490*/  @!UP2 ULDC UR16, c[0x0][0x214] ;  /* 0x000085000010aab9 */ /* 0x000fe20000000800 */
[----:B-123--:R-:W-:Y:S05]  /*04a0*/  @!P0 BRA `(.L_x_1561) ;  /* 0x0000007000008947 */ /* 0x00efea0003800000 */
[----:B------:R-:W-:-:S13]  /*04b0*/  PLOP3.LUT P0, PT, PT, PT, UP3, 0x80, 0x0 ;  /* 0x000000000000781c */ /* 0x000fda0003f0f038 */
[----:B------:R-:W2:Y:S04]  /*04c0*/  @P0 LDG.E R4, [R8.64+0x4] ;  /* 0x0000041208040981 */ /* 0x000ea8000c1e1900 */
[----:B------:R-:W3:Y:S01]  /*04d0*/  @!P0 LDG.E R5, [R8.64] ;  /* 0x0000001208058981 */ /* 0x000ee2000c1e1900 */
[----:B--2---:R-:W1:Y:S02]  /*04e0*/  @P0 R2UR UR6, R4 ;  /* 0x00000000040603c2 */ /* 0x004e6400000e0000 */
[----:B-1----:R-:W-:-:S11]  /*04f0*/  @UP3 UIADD3 UR6, UR6, -UR22, URZ ;  /* 0x8000001606063290 */ /* 0x002fd6000fffe03f */
[----:B---3--:R1:W2:Y:S02]  /*0500*/  @!P0 R2UR UR6, R5 ;  /* 0x00000000050683c2 */ /* 0x0082a400000e0000 */
[----:B-12---:R-:W-:Y:S05]  /*0510*/  BRA `(.L_x_1562) ;  /* 0x0000001000007947 */ /* 0x006fea0003800000 */
.L_x_1561:
[----:B------:R-:W-:Y:S02]  /*0520*/  ULDC UR6, c[0x0][0x218] ;  /* 0x0000860000067ab9 */ /* 0x000fe40000000800 */
.L_x_1562:
        /* <DEDUP_REMOVED lines=29> */
[----:B------:R-:W-:Y:S01]  /*0700*/  UISETP.NE.AND UP0, UPT, UR22, -0x1, UPT ;  /* 0xffffffff1600788c */ /* 0x000fe2000bf05270 */
[----:B------:R-:W-:Y:S01]  /*0710*/  SHF.R.S32.HI R4, RZ, 0x1f, R72 ;  /* 0x0000001fff047819 */ /* 0x000fe20000011448 */
        /* <DEDUP_REMOVED lines=11> */
[----:B------:R-:W-:Y:S02]  /*07d0*/  USHF.R.S32.HI UR6, URZ, 0x5, UR24 ;  /* 0x000000053f067899 */ /* 0x000fe40008011418 */
[----:B------:R-:W-:Y:S02]  /*07e0*/  @UP0 UIMAD UR23, UR23, UR5, UR29 ;  /* 0x00000005171702a4 */ /* 0x000fe4000f8e021d */
[----:B------:R-:W-:Y:S02]  /*07f0*/  ULDC UR24, c[0x0][0x1c0] ;  /* 0x0000700000187ab9 */ /* 0x000fe40000000800 */
[----:B------:R-:W-:-:S02]  /*0800*/  UIMAD UR24, UR11, UR24, UR10 ;  /* 0x000000180b1872a4 */ /* 0x000fc4000f8e020a */
[----:B------:R-:W-:Y:S02]  /*0810*/  ULDC UR5, c[0x0][0x224] ;  /* 0x0000890000057ab9 */ /* 0x000fe40000000800 */
[----:B------:R-:W-:Y:S02]  /*0820*/  UIMAD UR5, UR24, UR5, UR13 ;  /* 0x00000005180572a4 */ /* 0x000fe4000f8e020d */
[----:B------:R-:W-:Y:S02]  /*0830*/  @!UP1 UIMAD UR4, UR11, UR7, UR25 ;  /* 0x000000070b0492a4 */ /* 0x000fe4000f8e0219 */
[----:B------:R-:W-:Y:S02]  /*0840*/  USHF.L.U32 UR24, UR24, 0x5, URZ ;  /* 0x0000000518187899 */ /* 0x000fe4000800063f */
[----:B------:R-:W-:Y:S02]  /*0850*/  ULDC UR7, c[0x0][0x228] ;  /* 0x00008a0000077ab9 */ /* 0x000fe40000000800 */
[----:B------:R-:W-:-:S02]  /*0860*/  UIMAD UR7, UR5, UR7, URZ ;  /* 0x00000007050772a4 */ /* 0x000fc4000f8e023f */
[----:B------:R-:W-:Y:S01]  /*0870*/  USHF.R.S32.HI UR5, URZ, 0x1f, UR24 ;  /* 0x0000001f3f057899 */ /* 0x000fe20008011418 */
[----:B------:R-:W-:Y:S01]  /*0880*/  IADD3 R189, P2, P1, R2, UR24, R72 ;  /* 0x0000001802bd7c10 */ /* 0x000fe2000f95e048 */
[----:B------:R-:W-:Y:S02]  /*0890*/  @!UP1 UIADD3 UR17, UR31, UR4, URZ ;  /* 0x000000041f119290 */ /* 0x000fe4000fffe03f */
[----:B------:R-:W-:Y:S02]  /*08a0*/  @UP1 UMOV UR24, UR26 ;  /* 0x0000001a00181c82 */ /* 0x000fe40008000000 */
[----:B------:R-:W-:Y:S01]  /*08b0*/  IADD3.X R4, R3, UR5, R4, P2, P1 ;  /* 0x0000000503047c10 */ /* 0x000fe200097e2404 */
[----:B------:R-:W-:Y:S01]  /*08c0*/  @!UP1 UMOV UR24, UR30 ;  /* 0x0000001e00189c82 */ /* 0x000fe20008000000 */
[----:B------:R-:W-:Y:S05]  /*08d0*/  @P0 BRA `(.L_x_1564) ;  /* 0x000000c000000947 */ /* 0x000fea0003800000 */
[----:B-1----:R-:W-:Y:S02]  /*08e0*/  USHF.R.S32.HI UR25, URZ, 0x1f, UR15 ;  /* 0x0000001f3f197899 */ /* 0x002fe4000801140f */
[----:B------:R-:W-:-:S02]  /*08f0*/  ULDC.64 UR4, c[0x0][0x198] ;  /* 0x0000660000047ab9 */ /* 0x000fc40000000a00 */
[----:B------:R-:W-:Y:S02]  /*0900*/  UIMAD UR25, UR25, UR4, URZ ;  /* 0x00000004191972a4 */ /* 0x000fe4000f8e023f */
[----:B------:R-:W-:Y:S02]  /*0910*/  UIMAD.WIDE.U32 UR26, UR15, UR4, URZ ;  /* 0x000000040f1a72a5 */ /* 0x000fe4000f8e003f */
[----:B------:R-:W-:Y:S02]  /*0920*/  UIMAD UR25, UR15, UR5, UR25 ;  /* 0x000000050f1972a4 */ /* 0x000fe4000f8e0219 */
[----:B------:R-:W-:Y:S02]  /*0930*/  USHF.R.S32.HI UR23, URZ, 0x1f, UR11 ;  /* 0x0000001f3f177899 */ /* 0x000fe4000801140b */
[----:B------:R-:W-:Y:S02]  /*0940*/  ULDC.64 UR4, c[0x0][0x180] ;  /* 0x0000600000047ab9 */ /* 0x000fe40000000a00 */
[----:B------:R-:W-:-:S02]  /*0950*/  UIADD3 UR27, UR27, UR25, URZ ;  /* 0x000000191b1b7290 */ /* 0x000fc4000fffe03f */
[----:B------:R-:W-:Y:S02]  /*0960*/  UIMAD UR23, UR23, UR4, URZ ;  /* 0x00000004171772a4 */ /* 0x000fe4000f8e023f */
[----:B------:R-:W-:Y:S02]  /*0970*/  UIMAD.WIDE.U32 UR28, UR11, UR4, UR26 ;  /* 0x000000040b1c72a5 */ /* 0x000fe4000f8e001a */
[----:B------:R-:W-:-:S04]  /*0980*/  UIMAD UR23, UR11, UR5, UR23 ;  /* 0x000000050b1772a4 */ /* 0x000fc8000f8e0217 */
[----:B------:R-:W-:Y:S02]  /*0990*/  UIADD3 UR23, UR29, UR23, URZ ;  /* 0x000000171d177290 */ /* 0x000fe4000fffe03f */
.L_x_1564:
        /* <DEDUP_REMOVED lines=47> */
.L_x_1565:
[--C-:B------:R-:W-:Y:S01]  /*0c90*/  SHF.R.S32.HI R76, RZ, 0x5, R0.reuse ;  /* 0x00000005ff4c7819 */ /* 0x100fe20000011400 */
[----:B------:R-:W1:Y:S01]  /*0ca0*/  S2R R14, SR_CTAID.Z ;  /* 0x00000000000e7919 */ /* 0x000e620000002700 */
[----:B------:R-:W-:Y:S01]  /*0cb0*/  SHF.R.S32.HI R5, RZ, 0x1f, R0 ;  /* 0x0000001fff057819 */ /* 0x000fe20000011400 */
[----:B------:R-:W-:Y:S01]  /*0cc0*/  UIADD3 UR13, -UR13, UR16, URZ ;  /* 0x000000100d0d7290 */ /* 0x000fe2000fffe13f */
[----:B------:R-:W-:Y:S01]  /*0cd0*/  SHF.R.S32.HI R73, RZ, 0x1f, R72 ;  /* 0x0000001fff497819 */ /* 0x000fe20000011448 */
[----:B------:R-:W-:Y:S01]  /*0ce0*/  IMAD.U32 R19, RZ, RZ, UR12 ;  /* 0x0000000cff137e24 */ /* 0x000fe2000f8e00ff */
[----:B------:R-:W-:Y:S01]  /*0cf0*/  LEA.HI R5, R5, R76, RZ, 0x2 ;  /* 0x0000004c05057211 */ /* 0x000fe200078f10ff */
[----:B------:R-:W-:Y:S01]  /*0d00*/  BSSY B0, `(.L_x_1566) ;  /* 0x000005d000007945 */ /* 0x000fe20003800000 */
[----:B------:R-:W-:-:S02]  /*0d10*/  LEA.HI R73, R73, R72, RZ, 0x2 ;  /* 0x0000004849497211 */ /* 0x000fc400078f10ff */
[----:B------:R-:W-:Y:S02]  /*0d20*/  LOP3.LUT R5, R5, 0xffffffc, RZ, 0xc0, !PT ;  /* 0x0ffffffc05057812 */ /* 0x000fe400078ec0ff */
[-C--:B------:R-:W-:Y:S02]  /*0d30*/  LEA.HI R3, R7, R74.reuse, RZ, 0x3 ;  /* 0x0000004a07037211 */ /* 0x080fe400078f18ff */
[----:B------:R-:W-:Y:S01]  /*0d40*/  SHF.R.S32.HI R0, RZ, 0x2, R73 ;  /* 0x00000002ff007819 */ /* 0x000fe20000011449 */
[----:B------:R-:W-:Y:S01]  /*0d50*/  IMAD.IADD R5, R76, 0x1, -R5 ;  /* 0x000000014c057824 */ /* 0x000fe200078e0a05 */
[----:B------:R-:W-:Y:S02]  /*0d60*/  SHF.R.S32.HI R12, RZ, 0x3, R3 ;  /* 0x00000003ff0c7819 */ /* 0x000fe40000011403 */
[----:B------:R-:W-:Y:S01]  /*0d70*/  LOP3.LUT R3, R3, 0xfffffff8, RZ, 0xc0, !PT ;  /* 0xfffffff803037812 */ /* 0x000fe200078ec0ff */
[----:B------:R-:W-:Y:S01]  /*0d80*/  IMAD R111, R5, 0x10, R0 ;  /* 0x00000010056f7824 */ /* 0x000fe200078e0200 */
[CC--:B------:R-:W-:Y:S01]  /*0d90*/  LEA.HI R10, R7.reuse, R74.reuse, RZ, 0x4 ;  /* 0x0000004a070a7211 */ /* 0x0c0fe200078f20ff */
[----:B------:R-:W-:Y:S01]  /*0da0*/  IMAD.SHL.U32 R6, R12, 0x40, RZ ;  /* 0x000000400c067824 */ /* 0x000fe200078e00ff */
[----:B------:R-:W-:Y:S01]  /*0db0*/  SHF.R.S32.HI R13, RZ, 0x1f, R12 ;  /* 0x0000001fff0d7819 */ /* 0x000fe2000001140c */
[----:B------:R-:W-:Y:S01]  /*0dc0*/  IMAD.IADD R0, R74, 0x1, -R3 ;  /* 0x000000014a007824 */ /* 0x000fe200078e0a03 */
[----:B------:R-:W-:Y:S01]  /*0dd0*/  LOP3.LUT R3, R10, 0xfffffff0, RZ, 0xc0, !PT ;  /* 0xfffffff00a037812 */ /* 0x000fe200078ec0ff */
[----:B------:R2:W-:Y:S01]  /*0de0*/  STL [R1+0x8], R111 ;  /* 0x0000086f01007387 */ /* 0x0005e20000100800 */
[----:B------:R-:W-:Y:S01]  /*0df0*/  LOP3.LUT R6, R6, 0x1c0, RZ, 0xc0, !PT ;  /* 0x000001c006067812 */ /* 0x000fe200078ec0ff */
[----:B------:R-:W-:Y:S01]  /*0e00*/  IMAD.SHL.U32 R80, R0, 0x8, RZ ;  /* 0x0000000800507824 */ /* 0x000fe200078e00ff */
[----:B------:R-:W-:Y:S01]  /*0e10*/  LEA.HI R7, R7, R74, RZ, 0x6 ;  /* 0x0000004a07077211 */ /* 0x000fe200078f30ff */
[----:B------:R-:W-:Y:S01]  /*0e20*/  IMAD.IADD R3, R74, 0x1, -R3 ;  /* 0x000000014a037824 */ /* 0x000fe200078e0a03 */
[----:B------:R-:W-:Y:S01]  /*0e30*/  SHF.R.S32.HI R251, RZ, 0x1f, R2 ;  /* 0x0000001ffffb7819 */ /* 0x000fe20000011402 */
[----:B------:R-:W-:Y:S01]  /*0e40*/  IMAD.WIDE R18, R19, 0x80, R12 ;  /* 0x0000008013127825 */ /* 0x000fe200078e020c */
[----:B------:R-:W-:-:S02]  /*0e50*/  LOP3.LUT R5, R6, 0x38, R80, 0xf8, !PT ;  /* 0x0000003806057812 */ /* 0x000fc400078ef850 */
[----:B------:R-:W-:Y:S01]  /*0e60*/  SHF.R.S32.HI R8, RZ, 0x1f, R3 ;  /* 0x0000001fff087819 */ /* 0x000fe20000011403 */
[----:B------:R-:W-:Y:S01]  /*0e70*/  IMAD.SHL.U32 R7, R7, 0x8, RZ ;  /* 0x0000000807077824 */ /* 0x000fe200078e00ff */
[----:B------:R-:W-:Y:S02]  /*0e80*/  SHF.R.U32.HI R6, RZ, 0x3, R6 ;  /* 0x00000003ff067819 */ /* 0x000fe40000011606 */
[----:B------:R-:W-:Y:S02]  /*0e90*/  LEA.HI R9, R8, R3, RZ, 0x3 ;  /* 0x0000000308097211 */ /* 0x000fe400078f18ff */
[--C-:B------:R-:W-:Y:S02]  /*0ea0*/  SHF.R.S32.HI R81, RZ, 0x1f, R80.reuse ;  /* 0x0000001fff517819 */ /* 0x100fe40000011450 */
[----:B------:R-:W-:Y:S02]  /*0eb0*/  IADD3 R20, P0, R80, UR24, RZ ;  /* 0x0000001850147c10 */ /* 0x000fe4000ff1e0ff */
[----:B------:R-:W-:Y:S01]  /*0ec0*/  LOP3.LUT R6, R5, R6, RZ, 0x3c, !PT ;  /* 0x0000000605067212 */ /* 0x000fe200078e3cff */
[----:B------:R-:W-:Y:S01]  /*0ed0*/  IMAD R5, R13, c[0x0][0x198], RZ ;  /* 0x000066000d057a24 */ /* 0x000fe200078e02ff */
[----:B------:R-:W-:Y:S01]  /*0ee0*/  LOP3.LUT R8, R9, 0xfffffff8, RZ, 0xc0, !PT ;  /* 0xfffffff809087812 */ /* 0x000fe200078ec0ff */
[----:B------:R-:W-:Y:S01]  /*0ef0*/  IMAD.WIDE.U32 R16, R12, c[0x0][0x198], R80 ;  /* 0x000066000c107a25 */ /* 0x000fe200078e0050 */
[----:B------:R-:W-:Y:S01]  /*0f00*/  IADD3.X R21, R81, UR17, RZ, P0, !PT ;  /* 0x0000001151157c10 */ /* 0x000fe200087fe4ff */
[----:B------:R2:W-:Y:S01]  /*0f10*/  STL.64 [R1+0x28], R80 ;  /* 0x0000285001007387 */ /* 0x0005e20000100a00 */
[----:B------:R-:W-:Y:S01]  /*0f20*/  LOP3.LUT R6, R6, 0xfffffe00, R7, 0xf8, !PT ;  /* 0xfffffe0006067812 */ /* 0x000fe200078ef807 */
[----:B------:R-:W-:Y:S01]  /*0f30*/  IMAD.IADD R8, R3, 0x1, -R8 ;  /* 0x0000000103087824 */ /* 0x000fe200078e0a08 */
[----:B------:R-:W-:Y:S01]  /*0f40*/  IADD3 R16, P0, R16, UR28, RZ ;  /* 0x0000001c10107c10 */ /* 0x000fe2000ff1e0ff */
[----:B------:R-:W-:Y:S01]  /*0f50*/  IMAD R5, R12, c[0x0][0x19c], R5 ;  /* 0x000067000c057a24 */ /* 0x000fe200078e0205 */
[----:B------:R-:W-:Y:S01]  /*0f60*/  IADD3 R77, R80, 0x40, RZ ;  /* 0x00000040504d7810 */ /* 0x000fe20007ffe0ff */
[----:B-1----:R-:W-:-:S03]  /*0f70*/  IMAD.WIDE.U32 R14, R14, c[0x0][0x1a8], R20 ;  /* 0x00006a000e0e7a25 */ /* 0x002fc600078e0014 */
[----:B------:R-:W-:Y:S01]  /*0f80*/  IADD3.X R17, R17, UR23, R5, P0, !PT ;  /* 0x0000001711117c10 */ /* 0x000fe200087fe405 */
[----:B------:R-:W-:Y:S02]  /*0f90*/  IMAD R3, R13, c[0x0][0x1a0], RZ ;  /* 0x000068000d037a24 */ /* 0x000fe400078e02ff */
[----:B------:R-:W-:-:S04]  /*0fa0*/  IMAD.WIDE.U32 R20, R12, c[0x0][0x1a0], R80 ;  /* 0x000068000c147a25 */ /* 0x000fc800078e0050 */
[----:B------:R-:W-:Y:S01]  /*0fb0*/  IMAD R3, R12, c[0x0][0x1a4], R3 ;  /* 0x000069000c037a24 */ /* 0x000fe200078e0203 */
[----:B------:R-:W-:Y:S01]  /*0fc0*/  IADD3 R20, P0, R20, UR4, RZ ;  /* 0x0000000414147c10 */ /* 0x000fe2000ff1e0ff */
[----:B------:R-:W-:Y:S01]  /*0fd0*/  IMAD R5, R251, c[0x0][0x1b0], RZ ;  /* 0x00006c00fb057a24 */ /* 0x000fe200078e02ff */
[----:B------:R-:W-:Y:S01]  /*0fe0*/  ULDC.64 UR4, c[0x0][0x1a8] ;  /* 0x00006a0000047ab9 */ /* 0x000fe20000000a00 */
[----:B------:R-:W-:Y:S01]  /*0ff0*/  IMAD.WIDE.U32 R26, R2, c[0x0][0x1b0], R16 ;  /* 0x00006c00021a7a25 */ /* 0x000fe200078e0010 */
[----:B------:R-:W-:Y:S01]  /*1000*/  IADD3.X R21, R21, UR25, R3, P0, !PT ;  /* 0x0000001915157c10 */ /* 0x000fe200087fe403 */
[----:B------:R-:W-:Y:S01]  /*1010*/  UIMAD UR4, UR22, UR4, URZ ;  /* 0x00000004160472a4 */ /* 0x000fe2000f8e023f */
[----:B------:R-:W-:Y:S01]  /*1020*/  R2P PR, R8, 0x6 ;  /* 0x0000000608007804 */ /* 0x000fe20000000000 */
[C---:B------:R-:W-:Y:S01]  /*1030*/  IMAD R3, R2.reuse, c[0x0][0x1b4], R5 ;  /* 0x00006d0002037a24 */ /* 0x040fe200078e0205 */
[----:B------:R2:W-:Y:S01]  /*1040*/  STL.64 [R1+0x18], R26 ;  /* 0x0000181a01007387 */ /* 0x0005e20000100a00 */
[----:B------:R-:W-:Y:S01]  /*1050*/  IMAD.WIDE.U32 R24, R2, c[0x0][0x1b8], R20 ;  /* 0x00006e0002187a25 */ /* 0x000fe200078e0014 */
[----:B------:R-:W-:Y:S01]  /*1060*/  ISETP.GE.AND P0, PT, R12, UR13, PT ;  /* 0x0000000d0c007c0c */ /* 0x000fe2000bf06270 */
[----:B------:R-:W-:-:S02]  /*1070*/  UIMAD UR4, UR10, UR5, UR4 ;  /* 0x000000050a0472a4 */ /* 0x000fc4000f8e0204 */
[----:B------:R-:W-:Y:S01]  /*1080*/  IMAD.SHL.U32 R75, R6, 0x2, RZ ;  /* 0x00000002064b7824 */ /* 0x000fe200078e00ff */
[----:B------:R2:W-:Y:S01]  /*1090*/  STL.64 [R1+0x10], R24 ;  /* 0x0000101801007387 */ /* 0x0005e20000100a00 */
[----:B------:R-:W-:Y:S02]  /*10a0*/  IMAD.IADD R29, R27, 0x1, R3 ;  /* 0x000000011b1d7824 */ /* 0x000fe400078e0203 */
[----:B------:R-:W-:Y:S01]  /*10b0*/  IMAD R251, R251, c[0x0][0x1b8], RZ ;  /* 0x00006e00fbfb7a24 */ /* 0x000fe200078e02ff */
[----:B------:R2:W-:Y:S01]  /*10c0*/  STL [R1+0x4], R77 ;  /* 0x0000044d01007387 */ /* 0x0005e20000100800 */
[----:B------:R-:W-:Y:S01]  /*10d0*/  IMAD.MOV.U32 R5, RZ, RZ, 0x20 ;  /* 0x00000020ff057424 */ /* 0x000fe200078e00ff */
[----:B------:R-:W-:Y:S01]  /*10e0*/  IADD3 R17, R15, UR4, RZ ;  /* 0x000000040f117c10 */ /* 0x000fe2000fffe0ff */
[----:B------:R-:W-:Y:S01]  /*10f0*/  IMAD R251, R2, c[0x0][0x1bc], R251 ;  /* 0x00006f0002fb7a24 */ /* 0x000fe200078e02fb */
[----:B------:R2:W-:Y:S01]  /*1100*/  STL [R1], R75 ;  /* 0x0000004b01007387 */ /* 0x0005e20000100800 */
[----:B------:R-:W-:Y:S01]  /*1110*/  IMAD.MOV.U32 R2, RZ, RZ, 0x10 ;  /* 0x00000010ff027424 */ /* 0x000fe200078e00ff */
[----:B------:R-:W-:Y:S01]  /*1120*/  SEL R5, R5, 0xffffffe0, !P2 ;  /* 0xffffffe005057807 */ /* 0x000fe20005000000 */
[----:B------:R-:W-:Y:S01]  /*1130*/  IMAD.IADD R251, R25, 0x1, R251 ;  /* 0x0000000119fb7824 */ /* 0x000fe200078e02fb */
[----:B------:R2:W-:Y:S02]  /*1140*/  STL [R1+0x24], R29 ;  /* 0x0000241d01007387 */ /* 0x0005e40000100800 */
[----:B------:R-:W-:Y:S01]  /*1150*/  SEL R7, R2, 0xfffffff0, !P1 ;  /* 0xfffffff002077807 */ /* 0x000fe20004800000 */
        /* <DEDUP_REMOVED lines=23> */
.L_x_1567:
[----:B------:R-:W-:Y:S05]  /*12d0*/  BSYNC B0 ;  /* 0x0000000000007941 */ /* 0x000fea0003800000 */
.L_x_1566:
[----:B------:R-:W-:Y:S01]  /*12e0*/  IADD3 R3, R12, 0x10, RZ ;  /* 0x000000100c037810 */ /* 0x000fe20007ffe0ff */
[----:B------:R-:W-:Y:S03]  /*12f0*/  BSSY B0, `(.L_x_1568) ;  /* 0x000001c000007945 */ /* 0x000fe60003800000 */
[----:B------:R-:W-:-:S13]  /*1300*/  ISETP.GE.AND P0, PT, R3, UR13, PT ;  /* 0x0000000d03007c0c */ /* 0x000fda000bf06270 */
[----:B------:R-:W-:Y:S05]  /*1310*/  @P0 BRA `(.L_x_1569) ;  /* 0x0000019000000947 */ /* 0x000fea0003800000 */
[----:B------:R-:W-:Y:S01]  /*1320*/  IADD3 R11, P0, R18, 0x10, RZ ;  /* 0x00000010120b7810 */ /* 0x000fe20007f1e0ff */
[----:B------:R-:W-:Y:S01]  /*1330*/  IMAD.MOV.U32 R20, RZ, RZ, R14 ;  /* 0x000000ffff147224 */ /* 0x000fe200078e000e */
[----:B------:R-:W-:Y:S02]  /*1340*/  ISETP.GE.AND P1, PT, R80, c[0x0][0x220], PT ;  /* 0x0000880050007a0c */ /* 0x000fe40003f26270 */
[----:B------:R-:W-:Y:S01]  /*1350*/  MOV R21, R17 ;  /* 0x0000001100157202 */ /* 0x000fe20000000f00 */
[----:B------:R-:W-:Y:S01]  /*1360*/  IMAD.X R6, RZ, RZ, R19, P0 ;  /* 0x000000ffff067224 */ /* 0x000fe200000e0613 */
[----:B------:R-:W-:-:S03]  /*1370*/  ISETP.GE.AND P0, PT, R77, c[0x0][0x220], PT ;  /* 0x000088004d007a0c */ /* 0x000fc60003f06270 */
[----:B------:R-:W-:Y:S02]  /*1380*/  IMAD R6, R6, c[0x0][0x190], RZ ;  /* 0x0000640006067a24 */ /* 0x000fe400078e02ff */
[----:B------:R-:W-:-:S04]  /*1390*/  IMAD.WIDE.U32 R20, R11, c[0x0][0x190], R20 ;  /* 0x000064000b147a25 */ /* 0x000fc800078e0014 */
[----:B------:R-:W-:Y:S01]  /*13a0*/  IMAD R6, R11, c[0x0][0x194], R6 ;  /* 0x000065000b067a24 */ /* 0x000fe200078e0206 */
[----:B-1----:R-:W-:Y:S01]  /*13b0*/  @!P1 LEA R22, P2, R20, c[0x0][0x160], 0x1 ;  /* 0x0000580014169a11 */ /* 0x002fe200078408ff */
        /* <DEDUP_REMOVED lines=15> */
.L_x_1569:
[----:B------:R-:W-:Y:S05]  /*14b0*/  BSYNC B0 ;  /* 0x0000000000007941 */ /* 0x000fea0003800000 */
.L_x_1568:
        /* <DEDUP_REMOVED lines=29> */
.L_x_1571:
[----:B------:R-:W-:Y:S05]  /*1690*/  BSYNC B0 ;  /* 0x0000000000007941 */ /* 0x000fea0003800000 */
.L_x_1570:
        /* <DEDUP_REMOVED lines=29> */
.L_x_1573:
[----:B------:R-:W-:Y:S05]  /*1870*/  BSYNC B0 ;  /* 0x0000000000007941 */ /* 0x000fea0003800000 */
.L_x_1572:
        /* <DEDUP_REMOVED lines=29> */
.L_x_1575:
[----:B------:R-:W-:Y:S05]  /*1a50*/  BSYNC B0 ;  /* 0x0000000000007941 */ /* 0x000fea0003800000 */
.L_x_1574:
        /* <DEDUP_REMOVED lines=29> */
.L_x_1577:
[----:B------:R-:W-:Y:S05]  /*1c30*/  BSYNC B0 ;  /* 0x0000000000007941 */ /* 0x000fea0003800000 */
.L_x_1576:
        /* <DEDUP_REMOVED lines=29> */
.L_x_1579:
[----:B------:R-:W-:Y:S05]  /*1e10*/  BSYNC B0 ;  /* 0x0000000000007941 */ /* 0x000fea0003800000 */
.L_x_1578:
        /* <DEDUP_REMOVED lines=32> */
.L_x_1581:
[----:B------:R-:W-:Y:S05]  /*2020*/  BSYNC B0 ;  /* 0x0000000000007941 */ /* 0x000fea0003800000 */
.L_x_1580:
        /* <DEDUP_REMOVED lines=11> */
[----:B---3--:R-:W-:Y:S01]  /*20e0*/  IMAD.WIDE.U32 R16, R6, UR16, R78 ;  /* 0x0000001006107c25 */ /* 0x008fe2000f8e004e */
        /* <DEDUP_REMOVED lines=20> */
.L_x_1583:
[----:B------:R-:W-:Y:S05]  /*2230*/  BSYNC B0 ;  /* 0x0000000000007941 */ /* 0x000fea0003800000 */
.L_x_1582:
        /* <DEDUP_REMOVED lines=25> */
.L_x_1585:
[----:B------:R-:W-:Y:S05]  /*23d0*/  BSYNC B0 ;  /* 0x0000000000007941 */ /* 0x000fea0003800000 */
.L_x_1584:
        /* <DEDUP_REMOVED lines=35> */
.L_x_1587:
[----:B------:R-:W-:Y:S05]  /*2610*/  BSYNC B0 ;  /* 0x0000000000007941 */ /* 0x000fea0003800000 */
.L_x_1586:
        /* <DEDUP_REMOVED lines=26> */
.L_x_1589:
[----:B------:R-:W-:Y:S05]  /*27c0*/  BSYNC B0 ;  /* 0x0000000000007941 */ /* 0x000fea0003800000 */
.L_x_1588:
[----:B------:R-:W-:Y:S01]  /*27d0*/  SHF.R.S32.HI R217, RZ, 0x4, R10 ;  /* 0x00000004ffd97819 */ /* 0x000fe2000001140a */
[C---:B-1----:R-:W-:Y:S01]  /*27e0*/  IMAD.SHL.U32 R2, R0.reuse, 0x40, RZ ;  /* 0x0000004000027824 */ /* 0x042fe200078e00ff */
[----:B------:R-:W-:Y:S01]  /*27f0*/  R2P PR, R0, 0x6 ;  /* 0x0000000600007804 */ /* 0x000fe20000000000 */
[----:B------:R-:W-:Y:S01]  /*2800*/  IMAD.SHL.U32 R8, R8, 0x40, RZ ;  /* 0x0000004008087824 */ /* 0x000fe200078e00ff */
[----:B------:R-:W-:Y:S01]  /*2810*/  LEA.HI R10, R10, R217, RZ, 0x1 ;  /* 0x000000d90a0a7211 */ /* 0x000fe200078f08ff */
[----:B------:R-:W-:Y:S01]  /*2820*/  IMAD.SHL.U32 R3, R9, 0x40, RZ ;  /* 0x0000004009037824 */ /* 0x000fe200078e00ff */
[----:B------:R-:W-:Y:S01]  /*2830*/  LOP3.LUT R9, R2, 0x1c0, RZ, 0xc0, !PT ;  /* 0x000001c002097812 */ /* 0x000fe200078ec0ff */
[----:B------:R-:W-:Y:S01]  /*2840*/  IMAD.SHL.U32 R12, R12, 0x8, RZ ;  /* 0x000000080c0c7824 */ /* 0x000fe200078e00ff */
[----:B------:R-:W-:Y:S01]  /*2850*/  LOP3.LUT R10, R10, 0xfffffffe, RZ, 0xc0, !PT ;  /* 0xfffffffe0a0a7812 */ /* 0x000fe200078ec0ff */
[----:B------:R-:W0:Y:S01]  /*2860*/  LDGDEPBAR ;  /* 0x00000000000079af */ /* 0x000e220000000000 */
[----:B------:R-:W-:Y:S01]  /*2870*/  LOP3.LUT R11, R8, 0x1c0, RZ, 0xc0, !PT ;  /* 0x000001c0080b7812 */ /* 0x000fe200078ec0ff */
[----:B------:R-:W-:Y:S01]  /*2880*/  UISETP.GE.AND UP0, UPT, UR14, 0x21, UPT ;  /* 0x000000210e00788c */ /* 0x000fe2000bf06270 */
[----:B------:R-:W-:Y:S01]  /*2890*/  LOP3.LUT R12, R9, 0x8, R12, 0xf8, !PT ;  /* 0x00000008090c7812 */ /* 0x000fe200078ef80c */
[----:B------:R-:W-:Y:S01]  /*28a0*/  IMAD.IADD R217, R217, 0x1, -R10 ;  /* 0x00000001d9d97824 */ /* 0x000fe200078e0a0a */
[----:B------:R-:W-:-:S02]  /*28b0*/  LOP3.LUT R3, R3, 0xfffffe00, RZ, 0xc0, !PT ;  /* 0xfffffe0003037812 */ /* 0x000fc400078ec0ff */
[----:B------:R-:W-:Y:S01]  /*28c0*/  SHF.R.U32.HI R9, RZ, 0x3, R9 ;  /* 0x00000003ff097819 */ /* 0x000fe20000011609 */
[----:B------:R-:W-:Y:S01]  /*28d0*/  IMAD.SHL.U32 R2, R217, 0x8, RZ ;  /* 0x00000008d9027824 */ /* 0x000fe200078e00ff */
[----:B------:R-:W-:Y:S02]  /*28e0*/  PLOP3.LUT P0, PT, PT, PT, UP0, 0x80, 0x0 ;  /* 0x000000000000781c */ /* 0x000fe40003f0f008 */
[----:B------:R-:W-:Y:S01]  /*28f0*/  LOP3.LUT R12, R12, R9, RZ, 0x3c, !PT ;  /* 0x000000090c0c7212 */ /* 0x000fe200078e3cff */
[----:B------:R-:W-:Y:S01]  /*2900*/  IMAD R9, R76, 0x400, R3 ;  /* 0x000004004c097824 */ /* 0x000fe200078e0203 */
[----:B------:R-:W-:Y:S02]  /*2910*/  LOP3.LUT R2, R11, 0x8, R2, 0xf8, !PT ;  /* 0x000000080b027812 */ /* 0x000fe400078ef802 */
[----:B------:R-:W-:Y:S01]  /*2920*/  SHF.R.U32.HI R11, RZ, 0x3, R11 ;  /* 0x00000003ff0b7819 */ /* 0x000fe2000001160b */
[----:B------:R-:W-:-:S03]  /*2930*/  IMAD R217, R217, 0x200, R12 ;  /* 0x00000200d9d97824 */ /* 0x000fc600078e020c */
[----:B------:R-:W-:Y:S01]  /*2940*/  LOP3.LUT R2, R2, R11, RZ, 0x3c, !PT ;  /* 0x0000000b02027212 */ /* 0x000fe200078e3cff */
[----:B------:R-:W-:-:S04]  /*2950*/  IMAD.SHL.U32 R217, R217, 0x2, RZ ;  /* 0x00000002d9d97824 */ /* 0x000fc800078e00ff */
[----:B------:R-:W-:Y:S01]  /*2960*/  IMAD.IADD R218, R2, 0x1, R9 ;  /* 0x0000000102da7824 */ /* 0x000fe200078e0209 */
[----:B------:R-:W-:Y:S01]  /*2970*/  LDSM.16.M88.4 R20, [R217+0x8000] ;  /* 0x00800000d914783b */ /* 0x000fe20000000200 */
[C---:B------:R-:W-:Y:S02]  /*2980*/  IADD3 R0, R217.reuse, 0x8000, RZ ;  /* 0x00008000d9007810 */ /* 0x040fe40007ffe0ff */
[----:B------:R-:W-:Y:S01]  /*2990*/  IMAD.SHL.U32 R218, R218, 0x2, RZ ;  /* 0x00000002dada7824 */ /* 0x000fe200078e00ff */
[----:B------:R-:W-:Y:S01]  /*29a0*/  LDSM.16.M88.4 R36, [R217+0x8800] ;  /* 0x00880000d924783b */ /* 0x000fe20000000200 */
[----:B------:R-:W-:Y:S02]  /*29b0*/  IADD3 R215, R217, 0x8020, RZ ;  /* 0x00008020d9d77810 */ /* 0x000fe40007ffe0ff */
[----:B------:R-:W-:Y:S01]  /*29c0*/  @P1 IADD3 R215, R0, -0x20, RZ ;  /* 0xffffffe000d71810 */ /* 0x000fe20007ffe0ff */
[----:B------:R-:W1:Y:S01]  /*29d0*/  LDSM.16.M88.4 R68, [R218] ;  /* 0x00000000da44783b */ /* 0x000e620000000200 */
[----:B------:R-:W-:-:S02]  /*29e0*/  IMAD R216, R7, 0x2, R218 ;  /* 0x0000000207d87824 */ /* 0x000fc400078e02da */
[----:B------:R-:W-:Y:S01]  /*29f0*/  IMAD.MOV.U32 R0, RZ, RZ, 0x40 ;  /* 0x00000040ff007424 */ /* 0x000fe200078e00ff */
[----:B------:R-:W5:Y:S01]  /*2a00*/  LDSM.16.M88.4 R8, [R218+0x2000] ;  /* 0x00200000da08783b */ /* 0x000f620000000200 */
[----:B------:R-:W-:Y:S01]  /*2a10*/  IMAD R214, R5, 0x2, R218 ;  /* 0x0000000205d67824 */ /* 0x000fe200078e02da */
[----:B------:R-:W-:Y:S01]  /*2a20*/  IADD3 R207, R215, 0x800, RZ ;  /* 0x00000800d7cf7810 */ /* 0x000fe20007ffe0ff */
[----:B------:R-:W-:Y:S01]  /*2a30*/  IMAD R213, R5, 0x2, R216 ;  /* 0x0000000205d57824 */ /* 0x000fe200078e02d8 */
[----:B------:R-:W-:Y:S01]  /*2a40*/  LDSM.16.M88.4 R60, [R215] ;  /* 0x00000000d73c783b */ /* 0x000fe20000000200 */
[----:B------:R-:W-:Y:S02]  /*2a50*/  SEL R0, R0, 0xffffffc0, !P2 ;  /* 0xffffffc000007807 */ /* 0x000fe40005000000 */
[C---:B------:R-:W-:Y:S01]  /*2a60*/  IADD3 R205, R215.reuse, 0x1000, RZ ;  /* 0x00001000d7cd7810 */ /* 0x040fe20007ffe0ff */
[----:B------:R-:W2:Y:S01]  /*2a70*/  LDSM.16.M88.4 R64, [R216+0x2000] ;  /* 0x00200000d840783b */ /* 0x000ea20000000200 */
[----:B------:R-:W-:Y:S01]  /*2a80*/  IADD3 R204, R215, 0x1800, RZ ;  /* 0x00001800d7cc7810 */ /* 0x000fe20007ffe0ff */
[----:B------:R-:W-:-:S02]  /*2a90*/  IMAD.IADD R211, R217, 0x1, R0 ;  /* 0x00000001d9d37824 */ /* 0x000fc400078e0200 */
[----:B------:R-:W3:Y:S01]  /*2aa0*/  LDSM.16.M88.4 R56, [R215+0x800] ;  /* 0x00080000d738783b */ /* 0x000ee20000000200 */
[----:B------:R-:W-:-:S03]  /*2ab0*/  IMAD.IADD R206, R0, 0x1, R215 ;  /* 0x0000000100ce7824 */ /* 0x000fc600078e02d7 */
[----:B------:R-:W4:Y:S04]  /*2ac0*/  LDSM.16.M88.4 R52, [R216] ;  /* 0x00000000d834783b */ /* 0x000f280000000200 */
[----:B------:R-:W-:Y:S04]  /*2ad0*/  LDSM.16.M88.4 R40, [R211+0x8000] ;  /* 0x00800000d328783b */ /* 0x000fe80000000200 */
[----:B------:R-:W2:Y:S04]  /*2ae0*/  LDSM.16.M88.4 R44, [R214+0x2000] ;  /* 0x00200000d62c783b */ /* 0x000ea80000000200 */
[----:B------:R-:W-:Y:S01]  /*2af0*/  LDSM.16.M88.4 R48, [R214] ;  /* 0x00000000d630783b */ /* 0x000fe20000000200 */
[-C--:B-1----:R-:W-:Y:S08]  /*2b00*/  HMMA.16816.F32 R32, R68, R20.reuse, RZ ;  /* 0x000000144420723c */ /* 0x082ff000000018ff */
[C---:B--2--5:R-:W-:Y:S08]  /*2b10*/  HMMA.16816.F32 R28, R8.reuse, R20, RZ ;  /* 0x00000014081c723c */ /* 0x064ff000000018ff */
[-C--:B------:R-:W-:Y:S08]  /*2b20*/  HMMA.16816.F32 R24, R8, R22.reuse, RZ ;  /* 0x000000160818723c */ /* 0x080ff000000018ff */
[----:B------:R-:W-:Y:S08]  /*2b30*/  HMMA.16816.F32 R20, R68, R22, RZ ;  /* 0x000000164414723c */ /* 0x000ff000000018ff */
[-C--:B------:R-:W-:Y:S08]  /*2b40*/  HMMA.16816.F32 R12, R8, R36.reuse, RZ ;  /* 0x00000024080c723c */ /* 0x080ff000000018ff */
[----:B------:R-:W-:Y:S08]  /*2b50*/  HMMA.16816.F32 R16, R68, R36, RZ ;  /* 0x000000244410723c */ /* 0x000ff000000018ff */
[-C--:B------:R-:W-:Y:S08]  /*2b60*/  HMMA.16816.F32 R8, R8, R38.reuse, RZ ;  /* 0x000000260808723c */ /* 0x080ff000000018ff */
[----:B------:R-:W-:Y:S01]  /*2b70*/  HMMA.16816.F32 R68, R68, R38, RZ ;  /* 0x000000264444723c */ /* 0x000fe200000018ff */
[----:B------:R-:W1:Y:S07]  /*2b80*/  LDSM.16.M88.4 R36, [R211+0x8800] ;  /* 0x00880000d324783b */ /* 0x000e6e0000000200 */
[C---:B------:R-:W-:Y:S08]  /*2b90*/  HMMA.16816.F32 R28, R64.reuse, R60, R28 ;  /* 0x0000003c401c723c */ /* 0x040ff0000000181c */
[C---:B---3--:R-:W-:Y:S08]  /*2ba0*/  HMMA.16816.F32 R12, R64.reuse, R56, R12 ;  /* 0x00000038400c723c */ /* 0x048ff0000000180c */
[C---:B------:R-:W-:Y:S08]  /*2bb0*/  HMMA.16816.F32 R24, R64.reuse, R62, R24 ;  /* 0x0000003e4018723c */ /* 0x040ff00000001818 */
[----:B------:R-:W-:Y:S01]  /*2bc0*/  HMMA.16816.F32 R8, R64, R58, R8 ;  /* 0x0000003a4008723c */ /* 0x000fe20000001808 */
[----:B------:R-:W-:Y:S07]  /*2bd0*/  LDSM.16.M88.4 R64, [R213] ;  /* 0x00000000d540783b */ /* 0x000fee0000000200 */
[C---:B----4-:R-:W-:Y:S08]  /*2be0*/  HMMA.16816.F32 R32, R52.reuse, R60, R32 ;  /* 0x0000003c3420723c */ /* 0x050ff00000001820 */
[C---:B------:R-:W-:Y:S08]  /*2bf0*/  HMMA.16816.F32 R16, R52.reuse, R56, R16 ;  /* 0x000000383410723c */ /* 0x040ff00000001810 */
[C---:B------:R-:W-:Y:S01]  /*2c00*/  HMMA.16816.F32 R20, R52.reuse, R62, R20 ;  /* 0x0000003e3414723c */ /* 0x040fe20000001814 */
[----:B------:R-:W-:Y:S07]  /*2c10*/  LDSM.16.M88.4 R60, [R213+0x2000] ;  /* 0x00200000d53c783b */ /* 0x000fee0000000200 */
[----:B------:R-:W-:Y:S01]  /*2c20*/  HMMA.16816.F32 R68, R52, R58, R68 ;  /* 0x0000003a3444723c */ /* 0x000fe20000001844 */
[----:B------:R-:W2:Y:S04]  /*2c30*/  LDSM.16.M88.4 R56, [R206] ;  /* 0x00000000ce38783b */ /* 0x000ea80000000200 */
[----:B------:R-:W3:Y:S03]  /*2c40*/  LDSM.16.M88.4 R52, [R206+0x800] ;  /* 0x00080000ce34783b */ /* 0x000ee60000000200 */
[C---:B------:R-:W-:Y:S08]  /*2c50*/  HMMA.16816.F32 R28, R44.reuse, R40, R28 ;  /* 0x000000282c1c723c */ /* 0x040ff0000000181c */
[C---:B-1----:R-:W-:Y:S08]  /*2c60*/  HMMA.16816.F32 R12, R44.reuse, R36, R12 ;  /* 0x000000242c0c723c */ /* 0x042ff0000000180c */
        /* <DEDUP_REMOVED lines=8> */
[----:B------:R-:W4:Y:S04]  /*2cf0*/  LDSM.16.M88.4 R36, [R217+0x9800] ;  /* 0x00980000d924783b */ /* 0x000f280000000200 */
[----:B------:R-:W5:Y:S03]  /*2d00*/  LDSM.16.M88.4 R48, [R218+0x4000] ;  /* 0x00400000da30783b */ /* 0x000f660000000200 */
[C---:B--2---:R-:W-:Y:S08]  /*2d10*/  HMMA.16816.F32 R28, R60.reuse, R56, R28 ;  /* 0x000000383c1c723c */ /* 0x044ff0000000181c */
[C---:B------:R-:W-:Y:S08]  /*2d20*/  HMMA.16816.F32 R24, R60.reuse, R58, R24 ;  /* 0x0000003a3c18723c */ /* 0x040ff00000001818 */
[C---:B---3--:R-:W-:Y:S08]  /*2d30*/  HMMA.16816.F32 R12, R60.reuse, R52, R12 ;  /* 0x000000343c0c723c */ /* 0x048ff0000000180c */
[----:B------:R-:W-:Y:S01]  /*2d40*/  HMMA.16816.F32 R8, R60, R54, R8 ;  /* 0x000000363c08723c */ /* 0x000fe20000001808 */
[----:B------:R-:W-:Y:S07]  /*2d50*/  LDSM.16.M88.4 R60, [R216+0x6000] ;  /* 0x00600000d83c783b */ /* 0x000fee0000000200 */
[C---:B------:R-:W-:Y:S08]  /*2d60*/  HMMA.16816.F32 R32, R64.reuse, R56, R32 ;  /* 0x000000384020723c */ /* 0x040ff00000001820 */
[C---:B------:R-:W-:Y:S01]  /*2d70*/  HMMA.16816.F32 R20, R64.reuse, R58, R20 ;  /* 0x0000003a4014723c */ /* 0x040fe20000001814 */
[----:B------:R-:W2:Y:S07]  /*2d80*/  LDSM.16.M88.4 R56, [R215+0x1000] ;  /* 0x00100000d738783b */ /* 0x000eae0000000200 */
[C---:B------:R-:W-:Y:S08]  /*2d90*/  HMMA.16816.F32 R16, R64.reuse, R52, R16 ;  /* 0x000000344010723c */ /* 0x040ff00000001810 */
[----:B------:R-:W-:Y:S01]  /*2da0*/  HMMA.16816.F32 R68, R64, R54, R68 ;  /* 0x000000364044723c */ /* 0x000fe20000001844 */
[----:B------:R-:W3:Y:S04]  /*2db0*/  LDSM.16.M88.4 R52, [R215+0x1800] ;  /* 0x00180000d734783b */ /* 0x000ee80000000200 */
[----:B------:R-:W2:Y:S03]  /*2dc0*/  LDSM.16.M88.4 R64, [R216+0x4000] ;  /* 0x00400000d840783b */ /* 0x000ea60000000200 */
[C---:B-1----:R-:W-:Y:S08]  /*2dd0*/  HMMA.16816.F32 R28, R44.reuse, R40, R28 ;  /* 0x000000282c1c723c */ /* 0x042ff0000000181c */
[C---:B------:R-:W-:Y:S08]  /*2de0*/  HMMA.16816.F32 R24, R44.reuse, R42, R24 ;  /* 0x0000002a2c18723c */ /* 0x040ff00000001818 */
[C---:B----4-:R-:W-:Y:S08]  /*2df0*/  HMMA.16816.F32 R12, R44.reuse, R36, R12 ;  /* 0x000000242c0c723c */ /* 0x050ff0000000180c */
[----:B------:R-:W-:Y:S01]  /*2e00*/  HMMA.16816.F32 R8, R44, R38, R8 ;  /* 0x000000262c08723c */ /* 0x000fe20000001808 */
[----:B------:R-:W-:Y:S07]  /*2e10*/  LDSM.16.M88.4 R44, [R214+0x6000] ;  /* 0x00600000d62c783b */ /* 0x000fee0000000200 */
[C---:B-----5:R-:W-:Y:S08]  /*2e20*/  HMMA.16816.F32 R32, R48.reuse, R40, R32 ;  /* 0x000000283020723c */ /* 0x060ff00000001820 */
        /* <DEDUP_REMOVED lines=17> */
[----:B------:R-:W2:Y:S01]  /*2f40*/  LDSM.16.M88.4 R64, [R213+0x4000] ;  /* 0x00400000d540783b */ /* 0x000ea20000000200 */
[----:B------:R-:W-:-:S04]  /*2f50*/  DEPBAR.LE SB0, 0x0 ;  /* 0x000080000000791a */ /* 0x000fc80000000000 */
[C---:B-1----:R-:W-:Y:S08]  /*2f60*/  HMMA.16816.F32 R28, R44.reuse, R40, R28 ;  /* 0x000000282c1c723c */ /* 0x042ff0000000181c */
[C---:B------:R-:W-:Y:S08]  /*2f70*/  HMMA.16816.F32 R24, R44.reuse, R42, R24 ;  /* 0x0000002a2c18723c */ /* 0x040ff00000001818 */
[C---:B----4-:R-:W-:Y:S08]  /*2f80*/  HMMA.16816.F32 R12, R44.reuse, R36, R12 ;  /* 0x000000242c0c723c */ /* 0x050ff0000000180c */
[----:B------:R-:W-:Y:S08]  /*2f90*/  HMMA.16816.F32 R8, R44, R38, R8 ;  /* 0x000000262c08723c */ /* 0x000ff00000001808 */
[C---:B-----5:R-:W-:Y:S08]  /*2fa0*/  HMMA.16816.F32 R32, R48.reuse, R40, R32 ;  /* 0x000000283020723c */ /* 0x060ff00000001820 */
[C---:B------:R-:W-:Y:S08]  /*2fb0*/  HMMA.16816.F32 R20, R48.reuse, R42, R20 ;  /* 0x0000002a3014723c */ /* 0x040ff00000001814 */
[C---:B------:R-:W-:Y:S08]  /*2fc0*/  HMMA.16816.F32 R16, R48.reuse, R36, R16 ;  /* 0x000000243010723c */ /* 0x040ff00000001810 */
        /* <DEDUP_REMOVED lines=51> */
.L_x_1592:
[----:B------:R-:W-:Y:S05]  /*3300*/  BSYNC B0 ;  /* 0x0000000000007941 */ /* 0x000fea0003800000 */
.L_x_1591:
[----:B------:R-:W0:Y:S02]  /*3310*/  LDGDEPBAR ;  /* 0x00000000000079af */ /* 0x000e240000000000 */
.L_x_1590:
[----:B--2---:R-:W-:Y:S01]  /*3320*/  IMAD.SHL.U32 R37, R74, 0x2, RZ ;  /* 0x000000024a257824 */ /* 0x004fe200078e00ff */
[----:B------:R-:W-:Y:S01]  /*3330*/  UIADD3 UR5, UR20, -0x61c88647, URZ ;  /* 0x9e3779b914057890 */ /* 0x000fe2000fffe03f */
[----:B-1----:R-:W-:Y:S01]  /*3340*/  IMAD.U32 R38, RZ, RZ, UR16 ;  /* 0x00000010ff267e24 */ /* 0x002fe2000f8e00ff */
[----:B------:R-:W-:Y:S01]  /*3350*/  ULOP3.LUT UR16, UR16, UR21, URZ, 0x3c, !UPT ;  /* 0x0000001510107292 */ /* 0x000fe2000f8e3c3f */
[----:B------:R-:W-:Y:S01]  /*3360*/  IMAD.WIDE.U32 R54, R189, -0x2daee0ad, RZ ;  /* 0xd2511f53bd367825 */ /* 0x000fe200078e00ff */
[----:B------:R-:W-:Y:S01]  /*3370*/  LOP3.LUT R37, R37, 0x6, RZ, 0xc0, !PT ;  /* 0x0000000625257812 */ /* 0x000fe200078ec0ff */
[----:B------:R-:W-:Y:S01]  /*3380*/  UIADD3 UR4, UR21, 0x76cf5d0a, URZ ;  /* 0x76cf5d0a15047890 */ /* 0x000fe2000fffe03f */
[----:B------:R-:W-:Y:S01]  /*3390*/  LOP3.LUT R190, R4, UR20, RZ, 0x3c, !PT ;  /* 0x0000001404be7c12 */ /* 0x000fe2000f8e3cff */
[----:B------:R-:W-:Y:S01]  /*33a0*/  UIADD3 UR11, UR20, 0x3c6ef372, URZ ;  /* 0x3c6ef372140b7890 */ /* 0x000fe2000fffe03f */
[----:B------:R-:W-:Y:S01]  /*33b0*/  LOP3.LUT R73, R73, 0x7ffffffc, RZ, 0xc0, !PT ;  /* 0x7ffffffc49497812 */ /* 0x000fe200078ec0ff */
[----:B------:R-:W-:Y:S01]  /*33c0*/  IMAD R38, R38, 0x20, R37 ;  /* 0x0000002026267824 */ /* 0x000fe200078e0225 */
[----:B------:R-:W-:Y:S01]  /*33d0*/  UIADD3 UR22, UR20, -0x255992d5, URZ ;  /* 0xdaa66d2b14167890 */ /* 0x000fe2000fffe03f */
[----:B------:R-:W-:Y:S01]  /*33e0*/  IMAD.U32 R37, RZ, RZ, UR12 ;  /* 0x0000000cff257e24 */ /* 0x000fe2000f8e00ff */
[----:B------:R-:W-:-:S02]  /*33f0*/  UIADD3 UR17, UR21, 0x32370b8f, URZ ;  /* 0x32370b8f15117890 */ /* 0x000fc4000fffe03f */
[C---:B------:R-:W-:Y:S01]  /*3400*/  IADD3 R0, R38.reuse, 0x1, RZ ;  /* 0x0000000126007810 */ /* 0x040fe20007ffe0ff */
[----:B------:R-:W-:Y:S01]  /*3410*/  IMAD R192, R37, 0x8, R76 ;  /* 0x0000000825c07824 */ /* 0x000fe200078e024c */
[----:B------:R-:W-:Y:S01]  /*3420*/  IADD3 R36, R38, 0x8, RZ ;  /* 0x0000000826247810 */ /* 0x000fe20007ffe0ff */
[----:B------:R-:W-:Y:S01]  /*3430*/  UIADD3 UR15, UR21, -0x126145ec, URZ ;  /* 0xed9eba14150f7890 */ /* 0x000fe2000fffe03f */
[----:B------:R-:W-:Y:S01]  /*3440*/  ISETP.GE.AND P1, PT, R0, UR14, PT ;  /* 0x0000000e00007c0c */ /* 0x000fe2000bf26270 */
[----:B------:R-:W-:Y:S01]  /*3450*/  UIADD3 UR23, UR21, 0x646e171e, URZ ;  /* 0x646e171e15177890 */ /* 0x000fe2000fffe03f */
[C---:B------:R-:W-:Y:S01]  /*3460*/  ISETP.GE.AND P2, PT, R38.reuse, UR14, PT ;  /* 0x0000000e26007c0c */ /* 0x040fe2000bf46270 */
[----:B------:R-:W-:Y:S01]  /*3470*/  UIADD3 UR24, UR20, -0x4ab325aa, URZ ;  /* 0xb54cda5614187890 */ /* 0x000fe2000fffe03f */
[----:B------:R-:W-:Y:S02]  /*3480*/  IADD3 R6, R38, 0x9, RZ ;  /* 0x0000000926067810 */ /* 0x000fe40007ffe0ff */
[----:B------:R-:W-:-:S02]  /*3490*/  ISETP.GE.AND P6, PT, R36, UR14, PT ;  /* 0x0000000e24007c0c */ /* 0x000fc4000bfc6270 */
[----:B------:R-:W-:Y:S02]  /*34a0*/  FSEL R51, R32, -INF , !P2 ;  /* 0xff80000020337808 */ /* 0x000fe40005000000 */
[----:B------:R-:W-:Y:S02]  /*34b0*/  FSEL R50, R33, -INF , !P1 ;  /* 0xff80000021327808 */ /* 0x000fe40004800000 */
[----:B------:R-:W-:Y:S02]  /*34c0*/  ISETP.GE.AND P5, PT, R6, UR14, PT ;  /* 0x0000000e06007c0c */ /* 0x000fe4000bfa6270 */
[----:B------:R-:W-:Y:S02]  /*34d0*/  FSEL R49, R20, -INF , !P6 ;  /* 0xff80000014317808 */ /* 0x000fe40007000000 */
[----:B------:R-:W-:Y:S02]  /*34e0*/  IADD3 R0, R38, 0x10, RZ ;  /* 0x0000001026007810 */ /* 0x000fe40007ffe0ff */
[----:B------:R-:W-:-:S02]  /*34f0*/  FMNMX.FTZ R20, R51, R50, !PT ;  /* 0x0000003233147209 */ /* 0x000fc40007810000 */
[----:B------:R-:W-:Y:S02]  /*3500*/  FSEL R52, R21, -INF , !P5 ;  /* 0xff80000015347808 */ /* 0x000fe40006800000 */
[----:B------:R-:W-:Y:S02]  /*3510*/  ISETP.GE.AND P4, PT, R0, UR14, PT ;  /* 0x0000000e00007c0c */ /* 0x000fe4000bf86270 */
[C---:B------:R-:W-:Y:S02]  /*3520*/  IADD3 R39, R38.reuse, 0x11, RZ ;  /* 0x0000001126277810 */ /* 0x040fe40007ffe0ff */
[----:B------:R-:W-:Y:S02]  /*3530*/  FMNMX.FTZ R21, R49, R20, !PT ;  /* 0x0000001431157209 */ /* 0x000fe40007810000 */
[----:B------:R-:W-:Y:S02]  /*3540*/  IADD3 R37, R38, 0x18, RZ ;  /* 0x0000001826257810 */ /* 0x000fe40007ffe0ff */
[----:B------:R-:W-:-:S02]  /*3550*/  ISETP.GE.AND P3, PT, R39, UR14, PT ;  /* 0x0000000e27007c0c */ /* 0x000fc4000bf66270 */
[----:B------:R-:W-:Y:S02]  /*3560*/  FSEL R48, R16, -INF , !P4 ;  /* 0xff80000010307808 */ /* 0x000fe40006000000 */
[----:B------:R-:W-:Y:S02]  /*3570*/  FMNMX.FTZ R21, R52, R21, !PT ;  /* 0x0000001534157209 */ /* 0x000fe40007810000 */
[----:B------:R-:W-:Y:S02]  /*3580*/  FSEL R6, R30, -INF , !P2 ;  /* 0xff8000001e067808 */ /* 0x000fe40005000000 */
[----:B------:R-:W-:Y:S02]  /*3590*/  FSEL R36, R28, -INF , !P2 ;  /* 0xff8000001c247808 */ /* 0x000fe40005000000 */
[----:B------:R-:W-:Y:S02]  /*35a0*/  FSEL R0, R34, -INF , !P2 ;  /* 0xff80000022007808 */ /* 0x000fe40005000000 */
[----:B------:R-:W-:-:S02]  /*35b0*/  ISETP.GE.AND P2, PT, R37, UR14, PT ;  /* 0x0000000e25007c0c */ /* 0x000fc4000bf46270 */
[----:B------:R-:W-:Y:S02]  /*35c0*/  IADD3 R38, R38, 0x19, RZ ;  /* 0x0000001926267810 */ /* 0x000fe40007ffe0ff */
[----:B------:R-:W-:Y:S02]  /*35d0*/  FSEL R43, R17, -INF , !P3 ;  /* 0xff800000112b7808 */ /* 0x000fe40005800000 */
[----:B------:R-:W-:Y:S02]  /*35e0*/  FMNMX.FTZ R16, R48, R21, !PT ;  /* 0x0000001530107209 */ /* 0x000fe40007810000 */
[----:B------:R-:W-:Y:S02]  /*35f0*/  FSEL R33, R31, -INF , !P1 ;  /* 0xff8000001f217808 */ /* 0x000fe40004800000 */
[----:B------:R-:W-:Y:S02]  /*3600*/  FSEL R37, R29, -INF , !P1 ;  /* 0xff8000001d257808 */ /* 0x000fe40004800000 */
[----:B------:R-:W-:-:S02]  /*3610*/  FSEL R39, R35, -INF , !P1 ;  /* 0xff80000023277808 */ /* 0x000fc40004800000 */
[----:B------:R-:W-:Y:S01]  /*3620*/  ISETP.GE.AND P1, PT, R38, UR14, PT ;  /* 0x0000000e26007c0c */ /* 0x000fe2000bf26270 */
[----:B------:R-:W-:Y:S01]  /*3630*/  UIADD3 UR14, UR21, -0x4498517b, URZ ;  /* 0xbb67ae85150e7890 */ /* 0x000fe2000fffe03f */
[----:B------:R-:W-:Y:S02]  /*3640*/  FSEL R41, R68, -INF , !P2 ;  /* 0xff80000044297808 */ /* 0x000fe40005000000 */
[----:B------:R-:W-:Y:S02]  /*3650*/  FMNMX.FTZ R16, R43, R16, !PT ;  /* 0x000000102b107209 */ /* 0x000fe40007810000 */
[----:B------:R-:W-:Y:S02]  /*3660*/  FSEL R40, R69, -INF , !P1 ;  /* 0xff80000045287808 */ /* 0x000fe40004800000 */
[----:B------:R-:W-:Y:S01]  /*3670*/  FMNMX.FTZ R31, R41, R16, !PT ;  /* 0x00000010291f7209 */ /* 0x000fe20007810000 */
[----:B------:R-:W-:Y:S01]  /*3680*/  IMAD.WIDE.U32 R16, R192, -0x326172a9, RZ ;  /* 0xcd9e8d57c0107825 */ /* 0x000fe200078e00ff */
[----:B------:R-:W-:Y:S01]  /*3690*/  LOP3.LUT R28, R55, UR16, RZ, 0x3c, !PT ;  /* 0x00000010371c7c12 */ /* 0x000fe2000f8e3cff */
[----:B------:R-:W-:Y:S01]  /*36a0*/  UIADD3 UR16, UR20, 0x78dde6e4, URZ ;  /* 0x78dde6e414107890 */ /* 0x000fe2000fffe03f */
[----:B------:R-:W-:-:S02]  /*36b0*/  FMNMX.FTZ R31, R40, R31, !PT ;  /* 0x0000001f281f7209 */ /* 0x000fc40007810000 */
[----:B------:R-:W-:Y:S01]  /*36c0*/  LOP3.LUT R4, R17, R190, RZ, 0x3c, !PT ;  /* 0x000000be11047212 */ /* 0x000fe200078e3cff */
[----:B------:R-:W-:Y:S01]  /*36d0*/  IMAD.WIDE.U32 R28, R28, -0x326172a9, RZ ;  /* 0xcd9e8d571c1c7825 */ /* 0x000fe200078e00ff */
[----:B------:R-:W-:Y:S01]  /*36e0*/  FSEL R245, R15, -INF , !P3 ;  /* 0xff8000000ff57808 */ /* 0x000fe20005800000 */
[----:B------:R-:W1:Y:S01]  /*36f0*/  SHFL.BFLY PT, R164, R31, 0x2, 0x1f ;  /* 0x0c401f001fa47f89 */ /* 0x000e6200000e0000 */
[----:B------:R-:W-:Y:S01]  /*3700*/  FSEL R42, R22, -INF , !P6 ;  /* 0xff800000162a7808 */ /* 0x000fe20007000000 */
[----:B------:R-:W-:Y:S01]  /*3710*/  IMAD.WIDE.U32 R34, R4, -0x2daee0ad, RZ ;  /* 0xd2511f5304227825 */ /* 0x000fe200078e00ff */
[----:B------:R-:W-:Y:S02]  /*3720*/  LOP3.LUT R16, R29, UR5, R16, 0x96, !PT ;  /* 0x000000051d107c12 */ /* 0x000fe4000f8e9610 */
[----:B------:R-:W-:Y:S01]  /*3730*/  FMNMX.FTZ R15, R0, R39, !PT ;  /* 0x00000027000f7209 */ /* 0x000fe20007810000 */
[----:B------:R-:W-:Y:S01]  /*3740*/  IMAD.IADD R4, R3, 0x1, R2 ;  /* 0x0000000103047824 */ /* 0x000fe200078e0202 */
[----:B------:R-:W-:Y:S01]  /*3750*/  FSEL R2, R23, -INF , !P5 ;  /* 0xff80000017027808 */ /* 0x000fe20006800000 */
[----:B------:R-:W-:Y:S01]  /*3760*/  IMAD.WIDE.U32 R16, R16, -0x2daee0ad, RZ ;  /* 0xd2511f5310107825 */ /* 0x000fe200078e00ff */
[----:B------:R-:W-:-:S02]  /*3770*/  FMNMX.FTZ R15, R42, R15, !PT ;  /* 0x0000000f2a0f7209 */ /* 0x000fc40007810000 */
[----:B------:R-:W-:Y:S01]  /*3780*/  IADD3 R191, R192, 0x4, RZ ;  /* 0x00000004c0bf7810 */ /* 0x000fe20007ffe0ff */
[----:B------:R-:W-:Y:S01]  /*3790*/  IMAD.SHL.U32 R212, R4, 0x2, RZ ;  /* 0x0000000204d47824 */ /* 0x000fe200078e00ff */
[----:B------:R-:W-:Y:S02]  /*37a0*/  LOP3.LUT R30, R17, UR4, R34, 0x96, !PT ;  /* 0x00000004111e7c12 */ /* 0x000fe4000f8e9622 */
[----:B------:R-:W-:Y:S01]  /*37b0*/  FSEL R38, R18, -INF , !P4 ;  /* 0xff80000012267808 */ /* 0x000fe20006000000 */
[C---:B------:R-:W-:Y:S01]  /*37c0*/  IMAD.WIDE.U32 R20, R191.reuse, -0x326172a9, RZ ;  /* 0xcd9e8d57bf147825 */ /* 0x040fe200078e00ff */
[----:B------:R-:W-:Y:S01]  /*37d0*/  FMNMX.FTZ R17, R2, R15, !PT ;  /* 0x0000000f02117209 */ /* 0x000fe20007810000 */
[----:B------:R-:W-:Y:S01]  /*37e0*/  LDSM.16.MT88.4 R152, [R212+0xa000] ;  /* 0x00a00000d498783b */ /* 0x000fe20000004200 */
[----:B------:R-:W-:Y:S01]  /*37f0*/  FSEL R32, R26, -INF , !P6 ;  /* 0xff8000001a207808 */ /* 0x000fe20007000000 */
[----:B------:R-:W-:Y:S01]  /*3800*/  IMAD.WIDE.U32 R56, R191, -0x326172a9, RZ ;  /* 0xcd9e8d57bf387825 */ /* 0x000fe200078e00ff */
[----:B------:R-:W-:Y:S01]  /*3810*/  FSEL R26, R19, -INF , !P3 ;  /* 0xff800000131a7808 */ /* 0x000fe20005800000 */
[----:B------:R-:W-:Y:S01]  /*3820*/  LDSM.16.MT88.4 R160, [R212+0xa800] ;  /* 0x00a80000d4a0783b */ /* 0x000fe20000004200 */
[----:B------:R-:W-:Y:S01]  /*3830*/  FMNMX.FTZ R17, R38, R17, !PT ;  /* 0x0000001126117209 */ /* 0x000fe20007810000 */
[----:B------:R-:W-:Y:S01]  /*3840*/  IMAD R210, R7, 0x2, R212 ;  /* 0x0000000207d27824 */ /* 0x000fe200078e02d4 */
[----:B-1----:R-:W-:Y:S01]  /*3850*/  FMNMX.FTZ R164, R31, R164, !PT ;  /* 0x000000a41fa47209 */ /* 0x002fe20007810000 */
[----:B------:R-:W-:Y:S01]  /*3860*/  IMAD.WIDE.U32 R30, R30, -0x326172a9, RZ ;  /* 0xcd9e8d571e1e7825 */ /* 0x000fe200078e00ff */
[----:B------:R-:W-:-:S02]  /*3870*/  FSEL R70, R70, -INF , !P2 ;  /* 0xff80000046467808 */ /* 0x000fc40005000000 */
[----:B------:R-:W-:Y:S01]  /*3880*/  FMNMX.FTZ R17, R26, R17, !PT ;  /* 0x000000111a117209 */ /* 0x000fe20007810000 */
[----:B------:R-:W1:Y:S01]  /*3890*/  SHFL.BFLY PT, R19, R164, 0x1, 0x1f ;  /* 0x0c201f00a4137f89 */ /* 0x000e6200000e0000 */
[-C--:B------:R-:W-:Y:S01]  /*38a0*/  LOP3.LUT R21, R21, R190.reuse, RZ, 0x3c, !PT ;  /* 0x000000be15157212 */ /* 0x080fe200078e3cff */
[----:B------:R-:W-:Y:S01]  /*38b0*/  IMAD R209, R5, 0x2, R212 ;  /* 0x0000000205d17824 */ /* 0x000fe200078e02d4 */
[----:B------:R-:W-:Y:S01]  /*38c0*/  LOP3.LUT R68, R57, R190, RZ, 0x3c, !PT ;  /* 0x000000be39447212 */ /* 0x000fe200078e3cff */
[----:B------:R-:W-:Y:S01]  /*38d0*/  LDSM.16.MT88.4 R176, [R210+0xa000] ;  /* 0x00a00000d2b0783b */ /* 0x000fe20000004200 */
[----:B------:R-:W-:Y:S01]  /*38e0*/  FSEL R58, R71, -INF , !P1 ;  /* 0xff800000473a7808 */ /* 0x000fe20004800000 */
[----:B------:R-:W-:Y:S01]  /*38f0*/  IMAD R208, R5, 0x2, R210 ;  /* 0x0000000205d07824 */ /* 0x000fe200078e02d2 */
[----:B------:R-:W-:Y:S01]  /*3900*/  FMNMX.FTZ R17, R70, R17, !PT ;  /* 0x0000001146117209 */ /* 0x000fe20007810000 */
[----:B------:R-:W-:Y:S01]  /*3910*/  IMAD.WIDE.U32 R68, R68, -0x2daee0ad, RZ ;  /* 0xd2511f5344447825 */ /* 0x000fe200078e00ff */
[----:B------:R-:W-:Y:S01]  /*3920*/  FSEL R250, R14, -INF , !P4 ;  /* 0xff8000000efa7808 */ /* 0x000fe20006000000 */
[----:B------:R-:W-:Y:S01]  /*3930*/  LDSM.16.MT88.4 R172, [R210+0xa800] ;  /* 0x00a80000d2ac783b */ /* 0x000fe20000004200 */
[----:B------:R-:W-:Y:S01]  /*3940*/  FMNMX.FTZ R17, R58, R17, !PT ;  /* 0x000000113a117209 */ /* 0x000fe20007810000 */
[----:B------:R-:W-:Y:S01]  /*3950*/  IMAD.WIDE.U32 R14, R21, -0x2daee0ad, RZ ;  /* 0xd2511f53150e7825 */ /* 0x000fe200078e00ff */
[--C-:B------:R-:W-:Y:S01]  /*3960*/  LOP3.LUT R3, R35, UR14, R54.reuse, 0x96, !PT ;  /* 0x0000000e23037c12 */ /* 0x100fe2000f8e9636 */
[----:B------:R-:W-:Y:S01]  /*3970*/  LDSM.16.MT88.4 R168, [R208+0xa000] ;  /* 0x00a00000d0a8783b */ /* 0x000fe20000004200 */
[----:B------:R-:W-:-:S02]  /*3980*/  LOP3.LUT R22, R69, UR14, R54, 0x96, !PT ;  /* 0x0000000e45167c12 */ /* 0x000fc4000f8e9636 */
[----:B------:R-:W-:Y:S01]  /*3990*/  LOP3.LUT R66, R15, UR14, R54, 0x96, !PT ;  /* 0x0000000e0f427c12 */ /* 0x000fe2000f8e9636 */
[----:B------:R-:W-:Y:S01]  /*39a0*/  IMAD.WIDE.U32 R64, R3, -0x326172a9, RZ ;  /* 0xcd9e8d5703407825 */ /* 0x000fe200078e00ff */
[----:B------:R-:W2:Y:S01]  /*39b0*/  SHFL.BFLY PT, R54, R17, 0x2, 0x1f ;  /* 0x0c401f0011367f89 */ /* 0x000ea200000e0000 */
[----:B------:R-:W-:Y:S01]  /*39c0*/  LOP3.LUT R20, R29, UR5, R20, 0x96, !PT ;  /* 0x000000051d147c12 */ /* 0x000fe2000f8e9614 */
[----:B------:R-:W-:Y:S01]  /*39d0*/  UIADD3 UR14, UR20, 0x1715609d, URZ ;  /* 0x1715609d140e7890 */ /* 0x000fe2000fffe03f */
[----:B------:R-:W-:Y:S01]  /*39e0*/  IMAD.WIDE.U32 R22, R22, -0x326172a9, RZ ;  /* 0xcd9e8d5716167825 */ /* 0x000fe200078e00ff */
[----:B------:R-:W-:Y:S01]  /*39f0*/  LOP3.LUT R3, R65, UR11, R28, 0x96, !PT ;  /* 0x0000000b41037c12 */ /* 0x000fe2000f8e961c */
[----:B------:R-:W-:Y:S01]  /*3a00*/  LDSM.16.MT88.4 R96, [R210+0xb000] ;  /* 0x00b00000d260783b */ /* 0x000fe20000004200 */
[----:B-1----:R-:W-:Y:S01]  /*3a10*/  FMNMX.FTZ R164, R164, R19, !PT ;  /* 0x00000013a4a47209 */ /* 0x002fe20007810000 */
[----:B------:R-:W-:Y:S01]  /*3a20*/  IMAD.WIDE.U32 R74, R20, -0x2daee0ad, RZ ;  /* 0xd2511f53144a7825 */ /* 0x000fe200078e00ff */
[----:B------:R-:W-:Y:S01]  /*3a30*/  LOP3.LUT R20, R31, UR22, R64, 0x96, !PT ;  /* 0x000000161f147c12 */ /* 0x000fe2000f8e9640 */
[----:B------:R-:W-:Y:S01]  /*3a40*/  LDSM.16.MT88.4 R112, [R209+0xb000] ;  /* 0x00b00000d170783b */ /* 0x000fe20000004200 */
[----:B------:R-:W-:Y:S01]  /*3a50*/  FSEL R193, R11, -INF , !P1 ;  /* 0xff8000000bc17808 */ /* 0x000fe20004800000 */
[----:B------:R-:W-:Y:S01]  /*3a60*/  IMAD R66, R66, -0x326172a9, RZ ;  /* 0xcd9e8d5742427824 */ /* 0x000fe200078e02ff */
[----:B------:R-:W-:Y:S01]  /*3a70*/  LOP3.LUT R18, R75, UR4, R14, 0x96, !PT ;  /* 0x000000044b127c12 */ /* 0x000fe2000f8e960e */
[----:B------:R-:W-:Y:S01]  /*3a80*/  IMAD.WIDE.U32 R20, R20, -0x2daee0ad, RZ ;  /* 0xd2511f5314147825 */ /* 0x000fe200078e00ff */
[----:B------:R-:W-:Y:S01]  /*3a90*/  LOP3.LUT R14, R23, UR11, R28, 0x96, !PT ;  /* 0x0000000b170e7c12 */ /* 0x000fe2000f8e961c */
[----:B------:R-:W-:Y:S01]  /*3aa0*/  UIADD3 UR11, UR21, -0x56f99767, URZ ;  /* 0xa9066899150b7890 */ /* 0x000fe2000fffe03f */
[----:B------:R-:W-:Y:S01]  /*3ab0*/  FSEL R194, R9, -INF , !P1 ;  /* 0xff80000009c27808 */ /* 0x000fe20004800000 */
[C---:B------:R-:W-:Y:S01]  /*3ac0*/  FMUL.FTZ R23, R164.reuse, c[0x0][0x23c] ;  /* 0x00008f00a4177a20 */ /* 0x040fe20000410000 */
[----:B------:R-:W-:Y:S01]  /*3ad0*/  FSETP.NEU.FTZ.AND P1, PT, R164, -INF , PT ;  /* 0xff800000a400780b */ /* 0x000fe20003f3d000 */
[----:B------:R-:W-:Y:S01]  /*3ae0*/  IMAD.WIDE.U32 R80, R18, -0x326172a9, RZ ;  /* 0xcd9e8d5712507825 */ /* 0x000fe200078e00ff */
[----:B------:R-:W-:-:S02]  /*3af0*/  LOP3.LUT R53, R31, UR22, R64, 0x96, !PT ;  /* 0x000000161f357c12 */ /* 0x000fc4000f8e9640 */
[----:B------:R-:W-:Y:S01]  /*3b00*/  FSEL R24, R24, -INF , !P6 ;  /* 0xff80000018187808 */ /* 0x000fe20007000000 */
[----:B------:R-:W-:Y:S01]  /*3b10*/  IMAD.WIDE.U32 R64, R3, -0x2daee0ad, RZ ;  /* 0xd2511f5303407825 */ /* 0x000fe200078e00ff */
[----:B------:R-:W-:Y:S02]  /*3b20*/  FMNMX.FTZ R19, R36, R37, !PT ;  /* 0x0000002524137209 */ /* 0x000fe40007810000 */
[----:B------:R-:W-:Y:S01]  /*3b30*/  FSEL R23, R23, RZ, P1 ;  /* 0x000000ff17177208 */ /* 0x000fe20000800000 */
[----:B------:R-:W-:Y:S01]  /*3b40*/  IMAD.WIDE.U32 R14, R14, -0x2daee0ad, RZ ;  /* 0xd2511f530e0e7825 */ /* 0x000fe200078e00ff */
[----:B--2---:R-:W-:Y:S02]  /*3b50*/  FMNMX.FTZ R3, R54, R17, !PT ;  /* 0x0000001136037209 */ /* 0x004fe40007810000 */
[----:B------:R-:W-:Y:S01]  /*3b60*/  FMNMX.FTZ R17, R6, R33, !PT ;  /* 0x0000002106117209 */ /* 0x000fe20007810000 */
[--C-:B------:R-:W-:Y:S01]  /*3b70*/  FFMA.FTZ R31, R49, c[0x0][0x23c], -R23.reuse ;  /* 0x00008f00311f7a23 */ /* 0x100fe20000010817 */
[----:B------:R-:W-:Y:S01]  /*3b80*/  FSEL R25, R25, -INF , !P5 ;  /* 0xff80000019197808 */ /* 0x000fe20006800000 */
[--C-:B------:R-:W-:Y:S01]  /*3b90*/  FFMA.FTZ R228, R48, c[0x0][0x23c], -R23.reuse ;  /* 0x00008f0030e47a23 */ /* 0x100fe20000010817 */
[----:B------:R-:W-:Y:S01]  /*3ba0*/  LOP3.LUT R18, R65, UR17, R16, 0x96, !PT ;  /* 0x0000001141127c12 */ /* 0x000fe2000f8e9610 */
[----:B------:R-:W-:Y:S01]  /*3bb0*/  MUFU.EX2 R137, R31 ;  /* 0x0000001f00897308 */ /* 0x000fe20000000800 */
[----:B------:R-:W-:Y:S01]  /*3bc0*/  FMNMX.FTZ R54, R24, R19, !PT ;  /* 0x0000001318367209 */ /* 0x000fe20007810000 */
[--C-:B------:R-:W-:Y:S01]  /*3bd0*/  FFMA.FTZ R51, R51, c[0x0][0x23c], -R23.reuse ;  /* 0x00008f0033337a23 */ /* 0x100fe20000010817 */
[----:B------:R-:W-:Y:S01]  /*3be0*/  LOP3.LUT R16, R21, UR15, R64, 0x96, !PT ;  /* 0x0000000f15107c12 */ /* 0x000fe2000f8e9640 */
[--C-:B------:R-:W-:Y:S01]  /*3bf0*/  FFMA.FTZ R21, R50, c[0x0][0x23c], -R23.reuse ;  /* 0x00008f0032157a23 */ /* 0x100fe20000010817 */
[----:B------:R-:W-:Y:S01]  /*3c00*/  FSEL R27, R27, -INF , !P5 ;  /* 0xff8000001b1b7808 */ /* 0x000fe20006800000 */
[--C-:B------:R-:W-:Y:S01]  /*3c10*/  FFMA.FTZ R52, R52, c[0x0][0x23c], -R23.reuse ;  /* 0x00008f0034347a23 */ /* 0x100fe20000010817 */
[----:B------:R-:W-:Y:S01]  /*3c20*/  FMNMX.FTZ R50, R32, R17, !PT ;  /* 0x0000001120327209 */ /* 0x000fe20007810000 */
[----:B------:R1:W-:Y:S01]  /*3c30*/  MUFU.EX2 R103, R21 ;  /* 0x0000001500677308 */ /* 0x0003e20000000800 */
[----:B------:R-:W-:Y:S01]  /*3c40*/  FSEL R34, R12, -INF , !P4 ;  /* 0xff8000000c227808 */ /* 0x000fe20006000000 */
[--C-:B------:R-:W-:Y:S01]  /*3c50*/  FFMA.FTZ R225, R43, c[0x0][0x23c], -R23.reuse ;  /* 0x00008f002be17a23 */ /* 0x100fe20000010817 */
[----:B------:R-:W-:Y:S01]  /*3c60*/  FMNMX.FTZ R19, R25, R54, !PT ;  /* 0x0000003619137209 */ /* 0x000fe20007810000 */
[----:B------:R-:W-:Y:S01]  /*3c70*/  FFMA.FTZ R226, R41, c[0x0][0x23c], -R23 ;  /* 0x00008f0029e27a23 */ /* 0x000fe20000010817 */
[----:B------:R-:W-:Y:S01]  /*3c80*/  FMNMX.FTZ R17, R27, R50, !PT ;  /* 0x000000321b117209 */ /* 0x000fe20007810000 */
[----:B------:R-:W2:Y:S01]  /*3c90*/  SHFL.BFLY PT, R54, R3, 0x1, 0x1f ;  /* 0x0c201f0003367f89 */ /* 0x000ea200000e0000 */
[----:B------:R-:W-:Y:S01]  /*3ca0*/  FSEL R35, R13, -INF , !P3 ;  /* 0xff8000000d237808 */ /* 0x000fe20005800000 */
[----:B------:R3:W-:Y:S01]  /*3cb0*/  MUFU.EX2 R104, R51 ;  /* 0x0000003300687308 */ /* 0x0007e20000000800 */
[----:B------:R-:W-:Y:S01]  /*3cc0*/  FMNMX.FTZ R50, R34, R19, !PT ;  /* 0x0000001322327209 */ /* 0x000fe20007810000 */
[----:B------:R-:W-:Y:S01]  /*3cd0*/  IMAD.WIDE.U32 R18, R18, -0x326172a9, RZ ;  /* 0xcd9e8d5712127825 */ /* 0x000fe200078e00ff */
[----:B------:R-:W-:-:S02]  /*3ce0*/  FMNMX.FTZ R64, R250, R17, !PT ;  /* 0x00000011fa407209 */ /* 0x000fc40007810000 */
[----:B------:R-:W-:Y:S01]  /*3cf0*/  FSEL R203, R8, -INF , !P2 ;  /* 0xff80000008cb7808 */ /* 0x000fe20005000000 */
[----:B------:R-:W-:Y:S01]  /*3d00*/  IMAD.WIDE.U32 R16, R16, -0x326172a9, RZ ;  /* 0xcd9e8d5710107825 */ /* 0x000fe200078e00ff */
[----:B------:R-:W-:Y:S01]  /*3d10*/  FMNMX.FTZ R50, R35, R50, !PT ;  /* 0x0000003223327209 */ /* 0x000fe20007810000 */
[----:B------:R-:W4:Y:S01]  /*3d20*/  MUFU.EX2 R108, R52 ;  /* 0x00000034006c7308 */ /* 0x000f220000000800 */
[----:B------:R-:W-:Y:S01]  /*3d30*/  FSEL R248, R10, -INF , !P2 ;  /* 0xff8000000af87808 */ /* 0x000fe20005000000 */
[----:B------:R-:W-:Y:S01]  /*3d40*/  FFMA.FTZ R223, R40, c[0x0][0x23c], -R23 ;  /* 0x00008f0028df7a23 */ /* 0x000fe20000010817 */
[----:B-1----:R-:W-:Y:S01]  /*3d50*/  FMNMX.FTZ R21, R245, R64, !PT ;  /* 0x00000040f5157209 */ /* 0x002fe20007810000 */
[----:B------:R-:W-:Y:S01]  /*3d60*/  IMAD R53, R53, -0x2daee0ad, RZ ;  /* 0xd2511f5335357824 */ /* 0x000fe200078e02ff */
[----:B------:R-:W-:Y:S02]  /*3d70*/  FMNMX.FTZ R49, R203, R50, !PT ;  /* 0x00000032cb317209 */ /* 0x000fe40007810000 */
[----:B------:R-:W-:Y:S01]  /*3d80*/  FMNMX.FTZ R50, R248, R21, !PT ;  /* 0x00000015f8327209 */ /* 0x000fe20007810000 */
[----:B------:R-:W-:Y:S01]  /*3d90*/  MUFU.EX2 R228, R228 ;  /* 0x000000e400e47308 */ /* 0x000fe20000000800 */
[----:B------:R-:W-:-:S02]  /*3da0*/  FMNMX.FTZ R49, R194, R49, !PT ;  /* 0x00000031c2317209 */ /* 0x000fc40007810000 */
[----:B------:R-:W-:Y:S02]  /*3db0*/  FMNMX.FTZ R31, R193, R50, !PT ;  /* 0x00000032c11f7209 */ /* 0x000fe40007810000 */
[----:B------:R-:W-:Y:S01]  /*3dc0*/  LOP3.LUT R66, R81, UR22, R66, 0x96, !PT ;  /* 0x0000001651427c12 */ /* 0x000fe2000f8e9642 */
[----:B------:R-:W1:Y:S01]  /*3dd0*/  SHFL.BFLY PT, R50, R49, 0x2, 0x1f ;  /* 0x0c401f0031327f89 */ /* 0x000e6200000e0000 */
[----:B------:R-:W-:Y:S01]  /*3de0*/  LOP3.LUT R74, R15, UR17, R74, 0x96, !PT ;  /* 0x000000110f4a7c12 */ /* 0x000fe2000f8e964a */
[----:B------:R-:W-:Y:S01]  /*3df0*/  MUFU.EX2 R225, R225 ;  /* 0x000000e100e17308 */ /* 0x000fe20000000800 */
[----:B---3--:R-:W-:Y:S01]  /*3e00*/  LOP3.LUT R51, R19, UR16, R30, 0x96, !PT ;  /* 0x0000001013337c12 */ /* 0x008fe2000f8e961e */
[----:B------:R-:W3:Y:S01]  /*3e10*/  SHFL.BFLY PT, R48, R31, 0x2, 0x1f ;  /* 0x0c401f001f307f89 */ /* 0x000ee200000e0000 */
[----:B------:R-:W-:Y:S01]  /*3e20*/  IMAD.WIDE.U32 R66, R66, -0x2daee0ad, RZ ;  /* 0xd2511f5342427825 */ /* 0x000fe200078e00ff */
[----:B------:R-:W-:Y:S02]  /*3e30*/  LOP3.LUT R21, R17, UR14, R18, 0x96, !PT ;  /* 0x0000000e11157c12 */ /* 0x000fe4000f8e9612 */
[----:B--2---:R-:W-:Y:S01]  /*3e40*/  FMNMX.FTZ R3, R3, R54, !PT ;  /* 0x0000003603037209 */ /* 0x004fe20007810000 */
[----:B------:R-:W-:Y:S01]  /*3e50*/  IMAD.WIDE.U32 R74, R74, -0x326172a9, RZ ;  /* 0xcd9e8d574a4a7825 */ /* 0x000fe200078e00ff */
[----:B------:R-:W-:Y:S01]  /*3e60*/  LOP3.LUT R64, R67, UR15, R14, 0x96, !PT ;  /* 0x0000000f43407c12 */ /* 0x000fe2000f8e960e */
[----:B------:R-:W-:Y:S01]  /*3e70*/  MUFU.EX2 R226, R226 ;  /* 0x000000e200e27308 */ /* 0x000fe20000000800 */
[----:B------:R-:W-:Y:S01]  /*3e80*/  FSETP.NEU.FTZ.AND P1, PT, R3, -INF , PT ;  /* 0xff8000000300780b */ /* 0x000fe20003f3d000 */
[----:B------:R-:W-:Y:S01]  /*3e90*/  IMAD.WIDE.U32 R82, R51, -0x2daee0ad, RZ ;  /* 0xd2511f5333527825 */ /* 0x000fe200078e00ff */
[----:B------:R-:W-:-:S02]  /*3ea0*/  LOP3.LUT R28, R75, UR16, R80, 0x96, !PT ;  /* 0x000000104b1c7c12 */ /* 0x000fc4000f8e9650 */
[----:B----4-:R-:W-:Y:S01]  /*3eb0*/  F2FP.PACK_AB R197, R108, R137 ;  /* 0x000000896cc5723e */ /* 0x010fe200000000ff */
[----:B------:R-:W-:Y:S01]  /*3ec0*/  IMAD.WIDE.U32 R80, R21, -0x2daee0ad, RZ ;  /* 0xd2511f5315507825 */ /* 0x000fe200078e00ff */
[----:B------:R-:W-:Y:S01]  /*3ed0*/  LOP3.LUT R41, R83, UR11, R53, 0x96, !PT ;  /* 0x0000000b53297c12 */ /* 0x000fe2000f8e9635 */
[----:B------:R-:W-:Y:S01]  /*3ee0*/  MUFU.EX2 R223, R223 ;  /* 0x000000df00df7308 */ /* 0x000fe20000000800 */
[----:B------:R-:W-:Y:S01]  /*3ef0*/  PRMT R196, R197, 0x7632, R196 ;  /* 0x00007632c5c47816 */ /* 0x000fe200000000c4 */
[----:B------:R-:W-:Y:S01]  /*3f00*/  IMAD.WIDE.U32 R64, R64, -0x326172a9, RZ ;  /* 0xcd9e8d5740407825 */ /* 0x000fe200078e00ff */
[----:B------:R-:W-:Y:S02]  /*3f10*/  LOP3.LUT R21, R81, UR23, R82, 0x96, !PT ;  /* 0x0000001751157c12 */ /* 0x000fe4000f8e9652 */
[----:B-1----:R-:W-:Y:S01]  /*3f20*/  FMNMX.FTZ R49, R50, R49, !PT ;  /* 0x0000003132317209 */ /* 0x002fe20007810000 */
[----:B------:R-:W-:Y:S01]  /*3f30*/  FMUL.FTZ R23, R3, c[0x0][0x23c] ;  /* 0x00008f0003177a20 */ /* 0x000fe20000410000 */
[----:B------:R-:W-:-:S02]  /*3f40*/  LOP3.LUT R59, R80, 0xffff, RZ, 0xc0, !PT ;  /* 0x0000ffff503b7812 */ /* 0x000fc400078ec0ff */
[----:B------:R-:W-:Y:S01]  /*3f50*/  LOP3.LUT R54, R80, 0xff, RZ, 0xc0, !PT ;  /* 0x000000ff50367812 */ /* 0x000fe200078ec0ff */
[----:B------:R-:W1:Y:S01]  /*3f60*/  SHFL.BFLY PT, R50, R49, 0x1, 0x1f ;  /* 0x0c201f0031327f89 */ /* 0x000e6200000e0000 */
[--C-:B------:R-:W-:Y:S02]  /*3f70*/  SHF.R.U32.HI R55, RZ, 0x10, R80.reuse ;  /* 0x00000010ff377819 */ /* 0x100fe40000011650 */
[----:B------:R-:W-:Y:S01]  /*3f80*/  SHF.R.U32.HI R52, RZ, 0x18, R80 ;  /* 0x00000018ff347819 */ /* 0x000fe20000011650 */
[----:B------:R-:W-:Y:S01]  /*3f90*/  IMAD.WIDE.U32 R80, R28, -0x2daee0ad, RZ ;  /* 0xd2511f531c507825 */ /* 0x000fe200078e00ff */
[----:B------:R-:W-:Y:S02]  /*3fa0*/  LOP3.LUT R43, R65, UR14, R74, 0x96, !PT ;  /* 0x0000000e412b7c12 */ /* 0x000fe4000f8e964a */
[----:B---3--:R-:W-:Y:S02]  /*3fb0*/  FMNMX.FTZ R28, R31, R48, !PT ;  /* 0x000000301f1c7209 */ /* 0x008fe40007810000 */
[----:B------:R-:W-:Y:S01]  /*3fc0*/  FSEL R23, R23, RZ, P1 ;  /* 0x000000ff17177208 */ /* 0x000fe20000800000 */
[----:B------:R-:W-:Y:S01]  /*3fd0*/  IMAD.WIDE.U32 R74, R43, -0x2daee0ad, RZ ;  /* 0xd2511f532b4a7825 */ /* 0x000fe200078e00ff */
[----:B------:R-:W-:Y:S01]  /*3fe0*/  LOP3.LUT R55, R55, 0xff, RZ, 0xc0, !PT ;  /* 0x000000ff37377812 */ /* 0x000fe200078ec0ff */
[----:B------:R-:W2:Y:S01]  /*3ff0*/  SHFL.BFLY PT, R43, R28, 0x1, 0x1f ;  /* 0x0c201f001c2b7f89 */ /* 0x000ea200000e0000 */
[----:B------:R-:W-:Y:S01]  /*4000*/  SHF.R.U32.HI R59, RZ, 0x8, R59 ;  /* 0x00000008ff3b7819 */ /* 0x000fe2000001163b */
[--C-:B------:R-:W-:Y:S01]  /*4010*/  FFMA.FTZ R57, R39, c[0x0][0x23c], -R23.reuse ;  /* 0x00008f0027397a23 */ /* 0x100fe20000010817 */
[----:B------:R-:W-:Y:S01]  /*4020*/  SHF.R.U32.HI R39, RZ, 0x10, R74 ;  /* 0x00000010ff277819 */ /* 0x000fe2000001164a */
[----:B------:R-:W-:Y:S01]  /*4030*/  FFMA.FTZ R51, R0, c[0x0][0x23c], -R23 ;  /* 0x00008f0000337a23 */ /* 0x000fe20000010817 */
[----:B------:R-:W-:Y:S01]  /*4040*/  LOP3.LUT R0, R81, UR11, R66, 0x96, !PT ;  /* 0x0000000b51007c12 */ /* 0x000fe2000f8e9642 */
[----:B------:R3:W-:Y:S01]  /*4050*/  MUFU.EX2 R147, R57 ;  /* 0x0000003900937308 */ /* 0x0007e20000000800 */
[----:B------:R-:W-:Y:S01]  /*4060*/  IMAD.WIDE.U32 R66, R41, -0x326172a9, RZ ;  /* 0xcd9e8d5729427825 */ /* 0x000fe200078e00ff */
[----:B------:R-:W-:-:S02]  /*4070*/  LOP3.LUT R31, R74, 0xffff, RZ, 0xc0, !PT ;  /* 0x0000ffff4a1f7812 */ /* 0x000fc400078ec0ff */
[----:B------:R-:W-:Y:S01]  /*4080*/  SHF.R.U32.HI R48, RZ, 0x18, R74 ;  /* 0x00000018ff307819 */ /* 0x000fe2000001164a */
[--C-:B------:R-:W-:Y:S01]  /*4090*/  FFMA.FTZ R65, R42, c[0x0][0x23c], -R23.reuse ;  /* 0x00008f002a417a23 */ /* 0x100fe20000010817 */
[----:B------:R-:W-:Y:S01]  /*40a0*/  LOP3.LUT R41, R67, UR24, R16, 0x96, !PT ;  /* 0x0000001843297c12 */ /* 0x000fe2000f8e9610 */
[--C-:B------:R-:W-:Y:S01]  /*40b0*/  FFMA.FTZ R224, R38, c[0x0][0x23c], -R23.reuse ;  /* 0x00008f0026e07a23 */ /* 0x100fe20000010817 */
[----:B------:R4:W5:Y:S01]  /*40c0*/  MUFU.EX2 R146, R51 ;  /* 0x0000003300927308 */ /* 0x0009620000000800 */
[----:B------:R-:W-:Y:S01]  /*40d0*/  LOP3.LUT R53, R66, 0xffff, RZ, 0xc0, !PT ;  /* 0x0000ffff42357812 */ /* 0x000fe200078ec0ff */
[--C-:B------:R-:W-:Y:S01]  /*40e0*/  FFMA.FTZ R221, R26, c[0x0][0x23c], -R23.reuse ;  /* 0x00008f001add7a23 */ /* 0x100fe20000010817 */
[----:B------:R-:W-:Y:S01]  /*40f0*/  LOP3.LUT R130, R66, 0xff, RZ, 0xc0, !PT ;  /* 0x000000ff42827812 */ /* 0x000fe200078ec0ff */
[--C-:B------:R-:W-:Y:S01]  /*4100*/  FFMA.FTZ R222, R70, c[0x0][0x23c], -R23.reuse ;  /* 0x00008f0046de7a23 */ /* 0x100fe20000010817 */
[----:B------:R-:W-:Y:S01]  /*4110*/  SHF.R.U32.HI R42, RZ, 0x18, R66 ;  /* 0x00000018ff2a7819 */ /* 0x000fe20000011642 */
[--C-:B------:R-:W-:Y:S01]  /*4120*/  FFMA.FTZ R195, R58, c[0x0][0x23c], -R23.reuse ;  /* 0x00008f003ac37a23 */ /* 0x100fe20000010817 */
[----:B------:R-:W-:Y:S01]  /*4130*/  LOP3.LUT R126, R74, 0xff, RZ, 0xc0, !PT ;  /* 0x000000ff4a7e7812 */ /* 0x000fe200078ec0ff */
[----:B---3--:R-:W-:Y:S01]  /*4140*/  FFMA.FTZ R57, R2, c[0x0][0x23c], -R23 ;  /* 0x00008f0002397a23 */ /* 0x008fe20000010817 */
[----:B-1----:R-:W-:Y:S01]  /*4150*/  FMNMX.FTZ R2, R49, R50, !PT ;  /* 0x0000003231027209 */ /* 0x002fe20007810000 */
[----:B------:R-:W-:Y:S01]  /*4160*/  MUFU.EX2 R136, R65 ;  /* 0x0000004100887308 */ /* 0x000fe20000000800 */
[----:B------:R-:W-:-:S02]  /*4170*/  LOP3.LUT R49, R21, 0xffff, RZ, 0xc0, !PT ;  /* 0x0000ffff15317812 */ /* 0x000fc400078ec0ff */
[----:B------:R-:W-:Y:S02]  /*4180*/  LOP3.LUT R50, R21, 0xff, RZ, 0xc0, !PT ;  /* 0x000000ff15327812 */ /* 0x000fe400078ec0ff */
[----:B------:R-:W-:Y:S02]  /*4190*/  SHF.R.U32.HI R49, RZ, 0x8, R49 ;  /* 0x00000008ff317819 */ /* 0x000fe40000011631 */
[----:B----4-:R-:W-:Y:S01]  /*41a0*/  SHF.R.U32.HI R51, RZ, 0x10, R66 ;  /* 0x00000010ff337819 */ /* 0x010fe20000011642 */
[----:B------:R-:W-:Y:S01]  /*41b0*/  IMAD.WIDE.U32 R66, R0, -0x326172a9, RZ ;  /* 0xcd9e8d5700427825 */ /* 0x000fe200078e00ff */
[----:B--2---:R-:W-:Y:S01]  /*41c0*/  FMNMX.FTZ R0, R28, R43, !PT ;  /* 0x0000002b1c007209 */ /* 0x004fe20007810000 */
[----:B------:R-:W1:Y:S01]  /*41d0*/  MUFU.EX2 R102, R57 ;  /* 0x0000003900667308 */ /* 0x000e620000000800 */
[----:B------:R-:W-:Y:S02]  /*41e0*/  PRMT R50, R50, 0x5410, R49 ;  /* 0x0000541032327816 */ /* 0x000fe40000000031 */
[----:B------:R-:W-:-:S02]  /*41f0*/  LOP3.LUT R43, R39, 0xff, RZ, 0xc0, !PT ;  /* 0x000000ff272b7812 */ /* 0x000fc400078ec0ff */
[----:B------:R-:W-:Y:S02]  /*4200*/  SHF.R.U32.HI R49, RZ, 0x8, R31 ;  /* 0x00000008ff317819 */ /* 0x000fe4000001161f */
[----:B------:R-:W-:Y:S01]  /*4210*/  LOP3.LUT R40, R75, UR23, R80, 0x96, !PT ;  /* 0x000000174b287c12 */ /* 0x000fe2000f8e9650 */
[----:B------:R-:W-:Y:S01]  /*4220*/  MUFU.EX2 R224, R224 ;  /* 0x000000e000e07308 */ /* 0x000fe20000000800 */
[----:B------:R-:W-:Y:S01]  /*4230*/  PRMT R48, R43, 0x5410, R48 ;  /* 0x000054102b307816 */ /* 0x000fe20000000030 */
[----:B------:R-:W-:Y:S01]  /*4240*/  FMUL.FTZ R43, R2, c[0x0][0x23c] ;  /* 0x00008f00022b7a20 */ /* 0x000fe20000410000 */
[----:B------:R-:W-:Y:S01]  /*4250*/  PRMT R126, R126, 0x5410, R49 ;  /* 0x000054107e7e7816 */ /* 0x000fe20000000031 */
[----:B------:R-:W-:Y:S01]  /*4260*/  LDSM.16.MT88.4 R80, [R212+0xb000] ;  /* 0x00b00000d450783b */ /* 0x000fe20000004200 */
[----:B------:R-:W-:Y:S02]  /*4270*/  FSETP.NEU.FTZ.AND P1, PT, R2, -INF , PT ;  /* 0xff8000000200780b */ /* 0x000fe40003f3d000 */
[C---:B------:R-:W-:Y:S01]  /*4280*/  LOP3.LUT R49, R40.reuse, 0xffff, RZ, 0xc0, !PT ;  /* 0x0000ffff28317812 */ /* 0x040fe200078ec0ff */
[----:B------:R-:W-:Y:S01]  /*4290*/  MUFU.EX2 R221, R221 ;  /* 0x000000dd00dd7308 */ /* 0x000fe20000000800 */
[----:B------:R-:W-:-:S02]  /*42a0*/  LOP3.LUT R124, R40, 0xff, RZ, 0xc0, !PT ;  /* 0x000000ff287c7812 */ /* 0x000fc400078ec0ff */
[----:B------:R-:W-:Y:S02]  /*42b0*/  FSEL R23, R43, RZ, P1 ;  /* 0x000000ff2b177208 */ /* 0x000fe40000800000 */
[----:B------:R-:W-:Y:S02]  /*42c0*/  SHF.R.U32.HI R49, RZ, 0x8, R49 ;  /* 0x00000008ff317819 */ /* 0x000fe40000011631 */
[--C-:B------:R-:W-:Y:S01]  /*42d0*/  SHF.R.U32.HI R39, RZ, 0x10, R66.reuse ;  /* 0x00000010ff277819 */ /* 0x100fe20000011642 */
[----:B------:R-:W-:Y:S01]  /*42e0*/  FFMA.FTZ R36, R36, c[0x0][0x23c], -R23 ;  /* 0x00008f0024247a23 */ /* 0x000fe20000010817 */
[----:B------:R-:W-:Y:S01]  /*42f0*/  PRMT R124, R124, 0x5410, R49 ;  /* 0x000054107c7c7816 */ /* 0x000fe20000000031 */
[--C-:B------:R-:W-:Y:S01]  /*4300*/  FFMA.FTZ R49, R24, c[0x0][0x23c], -R23.reuse ;  /* 0x00008f0018317a23 */ /* 0x100fe20000010817 */
[----:B------:R-:W-:Y:S01]  /*4310*/  SHF.R.U32.HI R31, RZ, 0x18, R66 ;  /* 0x00000018ff1f7819 */ /* 0x000fe20000011642 */
[--C-:B------:R-:W-:Y:S01]  /*4320*/  FFMA.FTZ R219, R35, c[0x0][0x23c], -R23.reuse ;  /* 0x00008f0023db7a23 */ /* 0x100fe20000010817 */
[----:B------:R-:W-:Y:S01]  /*4330*/  LOP3.LUT R24, R39, 0xff, RZ, 0xc0, !PT ;  /* 0x000000ff27187812 */ /* 0x000fe200078ec0ff */
[----:B------:R2:W-:Y:S01]  /*4340*/  MUFU.EX2 R144, R36 ;  /* 0x0000002400907308 */ /* 0x0005e20000000800 */
[----:B------:R-:W-:Y:S01]  /*4350*/  PRMT R52, R55, 0x5410, R52 ;  /* 0x0000541037347816 */ /* 0x000fe20000000034 */
[----:B------:R-:W-:Y:S01]  /*4360*/  FFMA.FTZ R220, R34, c[0x0][0x23c], -R23 ;  /* 0x00008f0022dc7a23 */ /* 0x000fe20000010817 */
[----:B------:R-:W-:Y:S01]  /*4370*/  SHF.R.U32.HI R55, RZ, 0x10, R21 ;  /* 0x00000010ff377819 */ /* 0x000fe20000011615 */
[----:B------:R-:W-:Y:S01]  /*4380*/  FFMA.FTZ R203, R203, c[0x0][0x23c], -R23 ;  /* 0x00008f00cbcb7a23 */ /* 0x000fe20000010817 */
[----:B------:R-:W-:Y:S01]  /*4390*/  PRMT R24, R24, 0x5410, R31 ;  /* 0x0000541018187816 */ /* 0x000fe2000000001f */
[C---:B------:R-:W-:Y:S01]  /*43a0*/  FMUL.FTZ R31, R0.reuse, c[0x0][0x23c] ;  /* 0x00008f00001f7a20 */ /* 0x040fe20000410000 */
[----:B------:R-:W-:Y:S01]  /*43b0*/  LOP3.LUT R51, R51, 0xff, RZ, 0xc0, !PT ;  /* 0x000000ff33337812 */ /* 0x000fe200078ec0ff */
[----:B------:R-:W-:Y:S01]  /*43c0*/  MUFU.EX2 R110, R49 ;  /* 0x00000031006e7308 */ /* 0x000fe20000000800 */
[----:B------:R-:W-:Y:S01]  /*43d0*/  FSETP.NEU.FTZ.AND P1, PT, R0, -INF , PT ;  /* 0xff8000000000780b */ /* 0x000fe20003f3d000 */
[----:B------:R-:W-:Y:S01]  /*43e0*/  FFMA.FTZ R194, R194, c[0x0][0x23c], -R23 ;  /* 0x00008f00c2c27a23 */ /* 0x000fe20000010817 */
[----:B------:R-:W-:-:S02]  /*43f0*/  SHF.R.U32.HI R38, RZ, 0x18, R21 ;  /* 0x00000018ff267819 */ /* 0x000fc40000011615 */
[----:B------:R-:W-:Y:S02]  /*4400*/  LOP3.LUT R21, R55, 0xff, RZ, 0xc0, !PT ;  /* 0x000000ff37157812 */ /* 0x000fe400078ec0ff */
[----:B------:R-:W-:Y:S01]  /*4410*/  PRMT R42, R51, 0x5410, R42 ;  /* 0x00005410332a7816 */ /* 0x000fe2000000002a */
[----:B------:R-:W-:Y:S01]  /*4420*/  FFMA.FTZ R51, R37, c[0x0][0x23c], -R23 ;  /* 0x00008f0025337a23 */ /* 0x000fe20000010817 */
[----:B------:R-:W-:Y:S01]  /*4430*/  FSEL R31, R31, RZ, P1 ;  /* 0x000000ff1f1f7208 */ /* 0x000fe20000800000 */
[----:B------:R-:W-:Y:S01]  /*4440*/  MUFU.EX2 R222, R222 ;  /* 0x000000de00de7308 */ /* 0x000fe20000000800 */
[----:B------:R-:W-:Y:S02]  /*4450*/  PRMT R28, R21, 0x5410, R38 ;  /* 0x00005410151c7816 */ /* 0x000fe40000000026 */
[--C-:B------:R-:W-:Y:S01]  /*4460*/  SHF.R.U32.HI R43, RZ, 0x10, R40.reuse ;  /* 0x00000010ff2b7819 */ /* 0x100fe20000011628 */
[----:B------:R-:W-:Y:S01]  /*4470*/  FFMA.FTZ R35, R6, c[0x0][0x23c], -R31 ;  /* 0x00008f0006237a23 */ /* 0x000fe2000001081f */
[----:B------:R-:W-:Y:S01]  /*4480*/  SHF.R.U32.HI R37, RZ, 0x10, R41 ;  /* 0x00000010ff257819 */ /* 0x000fe20000011629 */
[--C-:B------:R-:W-:Y:S01]  /*4490*/  FFMA.FTZ R33, R33, c[0x0][0x23c], -R31.reuse ;  /* 0x00008f0021217a23 */ /* 0x100fe2000001081f */
[----:B------:R-:W-:Y:S01]  /*44a0*/  LOP3.LUT R38, R66, 0xffff, RZ, 0xc0, !PT ;  /* 0x0000ffff42267812 */ /* 0x000fe200078ec0ff */
[--C-:B------:R-:W-:Y:S01]  /*44b0*/  FFMA.FTZ R202, R27, c[0x0][0x23c], -R31.reuse ;  /* 0x00008f001bca7a23 */ /* 0x100fe2000001081f */
[----:B------:R-:W-:Y:S01]  /*44c0*/  SHF.R.U32.HI R40, RZ, 0x18, R40 ;  /* 0x00000018ff287819 */ /* 0x000fe20000011628 */
[----:B------:R-:W-:Y:S01]  /*44d0*/  MUFU.EX2 R138, R35 ;  /* 0x00000023008a7308 */ /* 0x000fe20000000800 */
[----:B------:R-:W-:Y:S01]  /*44e0*/  LOP3.LUT R43, R43, 0xff, RZ, 0xc0, !PT ;  /* 0x000000ff2b2b7812 */ /* 0x000fe200078ec0ff */
[--C-:B------:R-:W-:Y:S01]  /*44f0*/  FFMA.FTZ R32, R32, c[0x0][0x23c], -R31.reuse ;  /* 0x00008f0020207a23 */ /* 0x100fe2000001081f */
[----:B--2---:R-:W-:Y:S01]  /*4500*/  LOP3.LUT R36, R37, 0xff, RZ, 0xc0, !PT ;  /* 0x000000ff25247812 */ /* 0x004fe200078ec0ff */
[--C-:B------:R-:W-:Y:S01]  /*4510*/  FFMA.FTZ R248, R248, c[0x0][0x23c], -R31.reuse ;  /* 0x00008f00f8f87a23 */ /* 0x100fe2000001081f */
[----:B------:R-:W-:Y:S01]  /*4520*/  LOP3.LUT R26, R66, 0xff, RZ, 0xc0, !PT ;  /* 0x000000ff421a7812 */ /* 0x000fe200078ec0ff */
[--C-:B------:R-:W-:Y:S01]  /*4530*/  FFMA.FTZ R193, R193, c[0x0][0x23c], -R31.reuse ;  /* 0x00008f00c1c17a23 */ /* 0x100fe2000001081f */
[----:B------:R-:W-:Y:S01]  /*4540*/  SHF.R.U32.HI R37, RZ, 0x8, R38 ;  /* 0x00000008ff257819 */ /* 0x000fe20000011626 */
[----:B------:R-:W2:Y:S01]  /*4550*/  MUFU.EX2 R139, R33 ;  /* 0x00000021008b7308 */ /* 0x000ea20000000800 */
[----:B------:R-:W-:Y:S01]  /*4560*/  PRMT R40, R43, 0x5410, R40 ;  /* 0x000054102b287816 */ /* 0x000fe20000000028 */
[--C-:B------:R-:W-:Y:S01]  /*4570*/  FFMA.FTZ R250, R250, c[0x0][0x23c], -R31.reuse ;  /* 0x00008f00fafa7a23 */ /* 0x100fe2000001081f */
[----:B------:R-:W-:Y:S01]  /*4580*/  LOP3.LUT R43, R41, 0xffff, RZ, 0xc0, !PT ;  /* 0x0000ffff292b7812 */ /* 0x000fe200078ec0ff */
[----:B------:R-:W-:Y:S01]  /*4590*/  FFMA.FTZ R245, R245, c[0x0][0x23c], -R31 ;  /* 0x00008f00f5f57a23 */ /* 0x000fe2000001081f */
[----:B------:R-:W-:Y:S01]  /*45a0*/  PRMT R26, R26, 0x5410, R37 ;  /* 0x000054101a1a7816 */ /* 0x000fe20000000025 */
[----:B------:R-:W-:Y:S01]  /*45b0*/  FFMA.FTZ R37, R25, c[0x0][0x23c], -R23 ;  /* 0x00008f0019257a23 */ /* 0x000fe20000010817 */
[----:B------:R-:W-:Y:S01]  /*45c0*/  LOP3.LUT R128, R41, 0xff, RZ, 0xc0, !PT ;  /* 0x000000ff29807812 */ /* 0x000fe200078ec0ff */
[----:B------:R3:W4:Y:S01]  /*45d0*/  MUFU.EX2 R145, R51 ;  /* 0x0000003300917308 */ /* 0x0007220000000800 */
[----:B------:R-:W-:Y:S01]  /*45e0*/  SHF.R.U32.HI R41, RZ, 0x18, R41 ;  /* 0x00000018ff297819 */ /* 0x000fe20000011629 */
[----:B------:R-:W-:Y:S01]  /*45f0*/  IMAD R25, R252, 0x10000, R252 ;  /* 0x00010000fc197824 */ /* 0x000fe200078e02fc */
[----:B------:R-:W-:-:S02]  /*4600*/  LOP3.LUT R21, R67, UR24, R64, 0x96, !PT ;  /* 0x0000001843157c12 */ /* 0x000fc4000f8e9640 */
[----:B------:R-:W-:Y:S01]  /*4610*/  SHF.R.U32.HI R43, RZ, 0x8, R43 ;  /* 0x00000008ff2b7819 */ /* 0x000fe2000001162b */
[----:B------:R-:W-:Y:S01]  /*4620*/  LDSM.16.MT88.4 R64, [R209+0xa800] ;  /* 0x00a80000d140783b */ /* 0x000fe20000004200 */
[----:B-----5:R-:W-:Y:S01]  /*4630*/  F2FP.PACK_AB R201, R147, R146 ;  /* 0x0000009293c9723e */ /* 0x020fe200000000ff */
[----:B------:R5:W-:Y:S01]  /*4640*/  MUFU.EX2 R109, R32 ;  /* 0x00000020006d7308 */ /* 0x000be20000000800 */
[----:B------:R-:W-:Y:S01]  /*4650*/  PRMT R38, R36, 0x5410, R41 ;  /* 0x0000541024267816 */ /* 0x000fe20000000029 */
[--C-:B------:R-:W-:Y:S01]  /*4660*/  HSET2.LE.AND R31, R50, R25.reuse, PT ;  /* 0x00000019321f7233 */ /* 0x100fe20003803000 */
[----:B------:R-:W-:Y:S01]  /*4670*/  F2FP.PACK_AB R6, R103, R104 ;  /* 0x000000686706723e */ /* 0x000fe200000000ff */
[--C-:B------:R-:W-:Y:S01]  /*4680*/  HSET2.LE.AND R127, R48, R25.reuse, PT ;  /* 0x00000019307f7233 */ /* 0x100fe20003803000 */
[----:B------:R-:W-:Y:S01]  /*4690*/  LOP3.LUT R23, R21, 0xffff, RZ, 0xc0, !PT ;  /* 0x0000ffff15177812 */ /* 0x000fe200078ec0ff */
[--C-:B------:R-:W-:Y:S01]  /*46a0*/  HSET2.LE.AND R129, R38, R25.reuse, PT ;  /* 0x0000001926817233 */ /* 0x100fe20003803000 */
[----:B------:R-:W-:Y:S01]  /*46b0*/  PRMT R128, R128, 0x5410, R43 ;  /* 0x0000541080807816 */ /* 0x000fe2000000002b */
[----:B------:R-:W2:Y:S01]  /*46c0*/  MUFU.EX2 R202, R202 ;  /* 0x000000ca00ca7308 */ /* 0x000ea20000000800 */
[----:B------:R-:W-:Y:S01]  /*46d0*/  SHF.R.U32.HI R34, RZ, 0x10, R21 ;  /* 0x00000010ff227819 */ /* 0x000fe20000011615 */
[--C-:B------:R-:W-:Y:S01]  /*46e0*/  HSET2.LE.AND R131, R42, R25.reuse, PT ;  /* 0x000000192a837233 */ /* 0x100fe20003803000 */
[----:B------:R-:W-:Y:S01]  /*46f0*/  PRMT R200, R201, 0x7632, R200 ;  /* 0x00007632c9c87816 */ /* 0x000fe200000000c8 */
[--C-:B------:R-:W-:Y:S01]  /*4700*/  HSET2.LE.AND R128, R128, R25.reuse, PT ;  /* 0x0000001980807233 */ /* 0x100fe20003803000 */
[----:B------:R-:W-:Y:S01]  /*4710*/  SHF.R.U32.HI R53, RZ, 0x8, R53 ;  /* 0x00000008ff357819 */ /* 0x000fe20000011635 */
[----:B---3--:R-:W3:Y:S01]  /*4720*/  LDSM.16.MT88.4 R48, [R209+0xa000] ;  /* 0x00a00000d130783b */ /* 0x008ee20000004200 */
[----:B-1----:R-:W-:Y:S01]  /*4730*/  F2FP.PACK_AB R199, R102, R136 ;  /* 0x0000008866c7723e */ /* 0x002fe200000000ff */
[----:B------:R-:W1:Y:S01]  /*4740*/  MUFU.EX2 R105, R37 ;  /* 0x0000002500697308 */ /* 0x000e620000000800 */
[C---:B------:R-:W-:Y:S01]  /*4750*/  PRMT R84, R6.reuse, 0x7610, R84 ;  /* 0x0000761006547816 */ /* 0x040fe20000000054 */
[--C-:B------:R-:W-:Y:S01]  /*4760*/  HSET2.LE.AND R27, R24, R25.reuse, PT ;  /* 0x00000019181b7233 */ /* 0x100fe20003803000 */
[----:B------:R-:W-:Y:S01]  /*4770*/  PRMT R85, R6, 0x7632, R85 ;  /* 0x0000763206557816 */ /* 0x000fe20000000055 */
[--C-:B------:R-:W-:Y:S01]  /*4780*/  HSET2.LE.AND R28, R28, R25.reuse, PT ;  /* 0x000000191c1c7233 */ /* 0x100fe20003803000 */
[----:B------:R-:W-:Y:S01]  /*4790*/  LOP3.LUT R36, R21, 0xff, RZ, 0xc0, !PT ;  /* 0x000000ff15247812 */ /* 0x000fe200078ec0ff */
[--C-:B------:R-:W-:Y:S01]  /*47a0*/  HSET2.LE.AND R126, R126, R25.reuse, PT ;  /* 0x000000197e7e7233 */ /* 0x100fe20003803000 */
[----:B------:R-:W-:Y:S01]  /*47b0*/  SHF.R.U32.HI R23, RZ, 0x8, R23 ;  /* 0x00000008ff177819 */ /* 0x000fe20000011617 */
[----:B------:R-:W1:Y:S01]  /*47c0*/  MUFU.EX2 R195, R195 ;  /* 0x000000c300c37308 */ /* 0x000e620000000800 */
[----:B------:R-:W-:Y:S01]  /*47d0*/  SHF.R.U32.HI R21, RZ, 0x18, R21 ;  /* 0x00000018ff157819 */ /* 0x000fe20000011615 */
[--C-:B------:R-:W-:Y:S01]  /*47e0*/  HSET2.LE.AND R124, R124, R25.reuse, PT ;  /* 0x000000197c7c7233 */ /* 0x100fe20003803000 */
[----:B------:R-:W-:Y:S01]  /*47f0*/  LOP3.LUT R34, R34, 0xff, RZ, 0xc0, !PT ;  /* 0x000000ff22227812 */ /* 0x000fe200078ec0ff */
[--C-:B------:R-:W-:Y:S01]  /*4800*/  HSET2.LE.AND R125, R40, R25.reuse, PT ;  /* 0x00000019287d7233 */ /* 0x100fe20003803000 */
[----:B------:R-:W-:Y:S01]  /*4810*/  PRMT R4, R201, 0x5410, R200 ;  /* 0x00005410c9047816 */ /* 0x000fe200000000c8 */
[----:B------:R-:W-:Y:S01]  /*4820*/  HSET2.LE.AND R26, R26, R25, PT ;  /* 0x000000191a1a7233 */ /* 0x000fe20003803000 */
[----:B------:R-:W-:Y:S01]  /*4830*/  PRMT R130, R130, 0x5410, R53 ;  /* 0x0000541082827816 */ /* 0x000fe20000000035 */
[----:B------:R-:W-:Y:S01]  /*4840*/  MUFU.EX2 R248, R248 ;  /* 0x000000f800f87308 */ /* 0x000fe20000000800 */
[----:B------:R-:W-:-:S02]  /*4850*/  PRMT R198, R199, 0x7632, R198 ;  /* 0x00007632c7c67816 */ /* 0x000fc400000000c6 */
[----:B--2---:R-:W-:Y:S01]  /*4860*/  F2FP.PACK_AB R232, R139, R138 ;  /* 0x0000008a8be8723e */ /* 0x004fe200000000ff */
[--C-:B------:R-:W-:Y:S01]  /*4870*/  HSET2.LE.AND R130, R130, R25.reuse, PT ;  /* 0x0000001982827233 */ /* 0x100fe20003803000 */
[----:B------:R-:W-:Y:S02]  /*4880*/  PRMT R7, R84, 0x5410, R85 ;  /* 0x0000541054077816 */ /* 0x000fe40000000055 */
[----:B------:R-:W-:Y:S01]  /*4890*/  PRMT R54, R54, 0x5410, R59 ;  /* 0x0000541036367816 */ /* 0x000fe2000000003b */
[----:B------:R-:W2:Y:S01]  /*48a0*/  MUFU.EX2 R193, R193 ;  /* 0x000000c100c17308 */ /* 0x000ea20000000800 */
[----:B------:R-:W-:Y:S02]  /*48b0*/  PRMT R36, R36, 0x5410, R23 ;  /* 0x0000541024247816 */ /* 0x000fe40000000017 */
[----:B------:R-:W-:Y:S01]  /*48c0*/  PRMT R34, R34, 0x5410, R21 ;  /* 0x0000541022227816 */ /* 0x000fe20000000015 */
[--C-:B------:R-:W-:Y:S01]  /*48d0*/  HSET2.LE.AND R23, R54, R25.reuse, PT ;  /* 0x0000001936177233 */ /* 0x100fe20003803000 */
[----:B----4-:R-:W-:Y:S01]  /*48e0*/  F2FP.PACK_AB R230, R145, R144 ;  /* 0x0000009091e6723e */ /* 0x010fe200000000ff */
[--C-:B------:R-:W-:Y:S01]  /*48f0*/  HSET2.LE.AND R21, R52, R25.reuse, PT ;  /* 0x0000001934157233 */ /* 0x100fe20003803000 */
[----:B------:R-:W-:Y:S01]  /*4900*/  LOP3.LUT R129, R129, R4, RZ, 0xc0, !PT ;  /* 0x0000000481817212 */ /* 0x000fe200078ec0ff */
[----:B------:R-:W-:Y:S01]  /*4910*/  MUFU.EX2 R250, R250 ;  /* 0x000000fa00fa7308 */ /* 0x000fe20000000800 */
[----:B------:R-:W-:Y:S01]  /*4920*/  PRMT R4, R199, 0x5410, R198 ;  /* 0x00005410c7047816 */ /* 0x000fe200000000c6 */
[--C-:B------:R-:W-:Y:S01]  /*4930*/  HSET2.LE.AND R24, R36, R25.reuse, PT ;  /* 0x0000001924187233 */ /* 0x100fe20003803000 */
[----:B------:R-:W-:Y:S01]  /*4940*/  PRMT R229, R232, 0x7632, R229 ;  /* 0x00007632e8e57816 */ /* 0x000fe200000000e5 */
[----:B------:R-:W-:Y:S01]  /*4950*/  HSET2.LE.AND R25, R34, R25, PT ;  /* 0x0000001922197233 */ /* 0x000fe20003803000 */
[----:B------:R-:W-:Y:S01]  /*4960*/  LOP3.LUT R128, R128, R7, RZ, 0xc0, !PT ;  /* 0x0000000780807212 */ /* 0x000fe200078ec0ff */
[----:B-----5:R-:W4:Y:S01]  /*4970*/  LDSM.16.MT88.4 R32, [R208+0xa800] ;  /* 0x00a80000d020783b */ /* 0x020f220000004200 */
[----:B------:R-:W-:Y:S01]  /*4980*/  F2FP.PACK_AB R244, R202, R109 ;  /* 0x0000006dcaf4723e */ /* 0x000fe200000000ff */
[----:B------:R-:W5:Y:S01]  /*4990*/  MUFU.EX2 R245, R245 ;  /* 0x000000f500f57308 */ /* 0x000f620000000800 */
[----:B------:R-:W-:-:S02]  /*49a0*/  PRMT R7, R197, 0x5410, R196 ;  /* 0x00005410c5077816 */ /* 0x000fc400000000c4 */
[----:B------:R-:W-:Y:S02]  /*49b0*/  PRMT R227, R230, 0x7632, R227 ;  /* 0x00007632e6e37816 */ /* 0x000fe400000000e3 */
[----:B-1----:R-:W-:Y:S02]  /*49c0*/  F2FP.PACK_AB R242, R105, R110 ;  /* 0x0000006e69f2723e */ /* 0x002fe400000000ff */
[----:B------:R-:W-:Y:S01]  /*49d0*/  LOP3.LUT R131, R131, R4, RZ, 0xc0, !PT ;  /* 0x0000000483837212 */ /* 0x000fe200078ec0ff */
[----:B------:R-:W-:Y:S01]  /*49e0*/  MUFU.EX2 R220, R220 ;  /* 0x000000dc00dc7308 */ /* 0x000fe20000000800 */
[----:B------:R-:W-:Y:S02]  /*49f0*/  PRMT R4, R232, 0x5410, R229 ;  /* 0x00005410e8047816 */ /* 0x000fe400000000e5 */
[----:B------:R-:W-:Y:S02]  /*4a00*/  F2FP.PACK_AB R238, R221, R224 ;  /* 0x000000e0ddee723e */ /* 0x000fe400000000ff */
[----:B------:R-:W-:-:S02]  /*4a10*/  PRMT R241, R244, 0x7632, R241 ;  /* 0x00007632f4f17816 */ /* 0x000fc400000000f1 */
[----:B------:R-:W-:Y:S01]  /*4a20*/  LOP3.LUT R130, R130, R7, RZ, 0xc0, !PT ;  /* 0x0000000782827212 */ /* 0x000fe200078ec0ff */
[----:B------:R-:W1:Y:S01]  /*4a30*/  MUFU.EX2 R219, R219 ;  /* 0x000000db00db7308 */ /* 0x000e620000000800 */
[----:B------:R-:W-:Y:S02]  /*4a40*/  PRMT R7, R230, 0x5410, R227 ;  /* 0x00005410e6077816 */ /* 0x000fe400000000e3 */
[----:B------:R-:W-:Y:S02]  /*4a50*/  PRMT R239, R242, 0x7632, R239 ;  /* 0x00007632f2ef7816 */ /* 0x000fe400000000ef */
[----:B------:R-:W-:Y:S01]  /*4a60*/  LOP3.LUT R25, R25, R4, RZ, 0xc0, !PT ;  /* 0x0000000419197212 */ /* 0x000fe200078ec0ff */
[----:B------:R-:W-:Y:S01]  /*4a70*/  HMMA.16816.F32 R156, R128, R176, RZ ;  /* 0x000000b0809c723c */ /* 0x000fe200000018ff */
[----:B------:R-:W-:Y:S01]  /*4a80*/  PRMT R235, R238, 0x7632, R235 ;  /* 0x00007632eeeb7816 */ /* 0x000fe200000000eb */
[----:B------:R-:W-:Y:S01]  /*4a90*/  MUFU.EX2 R203, R203 ;  /* 0x000000cb00cb7308 */ /* 0x000fe20000000800 */
[----:B------:R-:W-:-:S02]  /*4aa0*/  PRMT R4, R244, 0x5410, R241 ;  /* 0x00005410f4047816 */ /* 0x000fc400000000f1 */
[----:B------:R-:W-:Y:S02]  /*4ab0*/  LOP3.LUT R24, R24, R7, RZ, 0xc0, !PT ;  /* 0x0000000718187212 */ /* 0x000fe400078ec0ff */
[----:B------:R-:W-:Y:S01]  /*4ac0*/  F2FP.PACK_AB R246, R195, R222 ;  /* 0x000000dec3f6723e */ /* 0x000fe200000000ff */
[C---:B---3--:R-:W-:Y:S01]  /*4ad0*/  HMMA.16816.F32 R36, R128.reuse, R48, RZ ;  /* 0x000000308024723c */ /* 0x048fe200000018ff */
[----:B------:R-:W-:Y:S01]  /*4ae0*/  PRMT R7, R242, 0x5410, R239 ;  /* 0x00005410f2077816 */ /* 0x000fe200000000ef */
[----:B------:R-:W3:Y:S01]  /*4af0*/  MUFU.EX2 R194, R194 ;  /* 0x000000c200c27308 */ /* 0x000ee20000000800 */
[----:B------:R-:W-:Y:S02]  /*4b00*/  LOP3.LUT R27, R27, R4, RZ, 0xc0, !PT ;  /* 0x000000041b1b7212 */ /* 0x000fe400078ec0ff */
[----:B------:R-:W-:Y:S02]  /*4b10*/  PRMT R5, R238, 0x5410, R235 ;  /* 0x00005410ee057816 */ /* 0x000fe400000000eb */
[----:B------:R-:W-:Y:S01]  /*4b20*/  PRMT R243, R246, 0x7632, R243 ;  /* 0x00007632f6f37816 */ /* 0x000fe200000000f3 */
[----:B------:R-:W-:Y:S01]  /*4b30*/  HMMA.16816.F32 R52, R128, R168, RZ ;  /* 0x000000a88034723c */ /* 0x000fe200000018ff */
[----:B--2---:R-:W-:-:S02]  /*4b40*/  F2FP.PACK_AB R4, R193, R248 ;  /* 0x000000f8c104723e */ /* 0x004fc400000000ff */
[----:B------:R-:W-:Y:S02]  /*4b50*/  LOP3.LUT R26, R26, R7, RZ, 0xc0, !PT ;  /* 0x000000071a1a7212 */ /* 0x000fe400078ec0ff */
[----:B-----5:R-:W-:Y:S02]  /*4b60*/  F2FP.PACK_AB R249, R245, R250 ;  /* 0x000000faf5f9723e */ /* 0x020fe400000000ff */
[----:B------:R-:W-:Y:S01]  /*4b70*/  LOP3.LUT R5, R28, R5, RZ, 0xc0, !PT ;  /* 0x000000051c057212 */ /* 0x000fe200078ec0ff */
[----:B------:R-:W-:Y:S01]  /*4b80*/  HMMA.16816.F32 R148, R128, R152, RZ ;  /* 0x000000988094723c */ /* 0x000fe200000018ff */
[C---:B------:R-:W-:Y:S02]  /*4b90*/  PRMT R89, R4.reuse, 0x7610, R89 ;  /* 0x0000761004597816 */ /* 0x040fe40000000059 */
[----:B------:R-:W-:Y:S02]  /*4ba0*/  PRMT R88, R4, 0x7632, R88 ;  /* 0x0000763204587816 */ /* 0x000fe40000000058 */
[----:B------:R-:W-:-:S02]  /*4bb0*/  PRMT R28, R246, 0x5410, R243 ;  /* 0x00005410f61c7816 */ /* 0x000fc400000000f3 */
[----:B------:R-:W-:Y:S01]  /*4bc0*/  PRMT R247, R249, 0x7632, R247 ;  /* 0x00007632f9f77816 */ /* 0x000fe200000000f7 */
[C---:B------:R-:W-:Y:S01]  /*4bd0*/  HMMA.16816.F32 R140, R24.reuse, R176, RZ ;  /* 0x000000b0188c723c */ /* 0x040fe200000018ff */
[----:B------:R-:W-:Y:S02]  /*4be0*/  LOP3.LUT R7, R21, R28, RZ, 0xc0, !PT ;  /* 0x0000001c15077212 */ /* 0x000fe400078ec0ff */
[----:B------:R-:W-:Y:S02]  /*4bf0*/  PRMT R28, R249, 0x5410, R247 ;  /* 0x00005410f91c7816 */ /* 0x000fe400000000f7 */
[----:B------:R-:W-:Y:S02]  /*4c00*/  LOP3.LUT R94, R19, UR16, R30, 0x96, !PT ;  /* 0x00000010135e7c12 */ /* 0x000fe4000f8e961e */
[----:B------:R-:W-:Y:S01]  /*4c10*/  IMAD.MOV.U32 R176, RZ, RZ, R89 ;  /* 0x000000ffffb07224 */ /* 0x000fe200078e0059 */
[----:B------:R-:W-:Y:S01]  /*4c20*/  LOP3.LUT R125, R125, R28, RZ, 0xc0, !PT ;  /* 0x0000001c7d7d7212 */ /* 0x000fe200078ec0ff */
[----:B------:R-:W-:Y:S01]  /*4c30*/  IMAD.MOV.U32 R177, RZ, RZ, R88 ;  /* 0x000000ffffb17224 */ /* 0x000fe200078e0058 */
[----:B-1----:R-:W-:Y:S01]  /*4c40*/  F2FP.PACK_AB R240, R219, R220 ;  /* 0x000000dcdbf0723e */ /* 0x002fe200000000ff */
[----:B------:R-:W-:Y:S01]  /*4c50*/  IMAD.WIDE.U32 R94, R94, -0x2daee0ad, RZ ;  /* 0xd2511f535e5e7825 */ /* 0x000fe200078e00ff */
[----:B------:R-:W-:Y:S01]  /*4c60*/  HMMA.16816.F32 R40, R24, R48, RZ ;  /* 0x000000301828723c */ /* 0x000fe200000018ff */
[----:B------:R-:W-:-:S02]  /*4c70*/  F2FP.PACK_AB R236, R225, R228 ;  /* 0x000000e4e1ec723e */ /* 0x000fc400000000ff */
[----:B------:R-:W-:Y:S02]  /*4c80*/  PRMT R28, R176, 0x5410, R177 ;  /* 0x00005410b01c7816 */ /* 0x000fe400000000b1 */
[----:B------:R-:W-:Y:S02]  /*4c90*/  LOP3.LUT R100, R95, UR11, R20, 0x96, !PT ;  /* 0x0000000b5f647c12 */ /* 0x000fe4000f8e9614 */
[----:B------:R-:W-:Y:S01]  /*4ca0*/  LOP3.LUT R127, R127, R28, RZ, 0xc0, !PT ;  /* 0x0000001c7f7f7212 */ /* 0x000fe200078ec0ff */
[C---:B------:R-:W-:Y:S01]  /*4cb0*/  HMMA.16816.F32 R88, R24.reuse, R96, RZ ;  /* 0x000000601858723c */ /* 0x040fe200000018ff */
[----:B------:R-:W-:Y:S01]  /*4cc0*/  LOP3.LUT R28, R29, UR5, R56, 0x96, !PT ;  /* 0x000000051d1c7c12 */ /* 0x000fe2000f8e9638 */
[----:B------:R-:W-:Y:S01]  /*4cd0*/  IMAD.WIDE.U32 R100, R100, -0x326172a9, RZ ;  /* 0xcd9e8d5764647825 */ /* 0x000fe200078e00ff */
[----:B------:R-:W-:Y:S02]  /*4ce0*/  PRMT R237, R240, 0x7632, R237 ;  /* 0x00007632f0ed7816 */ /* 0x000fe400000000ed */
[----:B------:R-:W-:Y:S01]  /*4cf0*/  F2FP.PACK_AB R234, R223, R226 ;  /* 0x000000e2dfea723e */ /* 0x000fe200000000ff */
[----:B------:R-:W-:Y:S01]  /*4d00*/  IMAD.WIDE.U32 R28, R28, -0x2daee0ad, RZ ;  /* 0xd2511f531c1c7825 */ /* 0x000fe200078e00ff */
[----:B---3--:R-:W-:Y:S01]  /*4d10*/  F2FP.PACK_AB R6, R194, R203 ;  /* 0x000000cbc206723e */ /* 0x008fe200000000ff */
[----:B------:R-:W-:Y:S01]  /*4d20*/  HMMA.16816.F32 R56, R24, R168, RZ ;  /* 0x000000a81838723c */ /* 0x000fe200000018ff */
[----:B------:R-:W-:-:S02]  /*4d30*/  PRMT R21, R240, 0x5410, R237 ;  /* 0x00005410f0157816 */ /* 0x000fc400000000ed */
[----:B------:R-:W-:Y:S01]  /*4d40*/  LOP3.LUT R68, R29, UR4, R68, 0x96, !PT ;  /* 0x000000041d447c12 */ /* 0x000fe2000f8e9644 */
[----:B------:R-:W-:Y:S01]  /*4d50*/  ULEA UR4, UR6, UR7, 0x5 ;  /* 0x0000000706047291 */ /* 0x000fe2000f8e283f */
[----:B------:R-:W-:Y:S02]  /*4d60*/  PRMT R233, R236, 0x7632, R233 ;  /* 0x00007632ece97816 */ /* 0x000fe400000000e9 */
[----:B------:R-:W-:Y:S01]  /*4d70*/  PRMT R231, R234, 0x7632, R231 ;  /* 0x00007632eae77816 */ /* 0x000fe200000000e7 */
[----:B------:R-:W-:Y:S01]  /*4d80*/  IMAD.WIDE.U32 R68, R68, -0x326172a9, RZ ;  /* 0xcd9e8d5744447825 */ /* 0x000fe200078e00ff */
[C---:B------:R-:W-:Y:S01]  /*4d90*/  PRMT R86, R6.reuse, 0x7610, R86 ;  /* 0x0000761006567816 */ /* 0x040fe20000000056 */
[----:B------:R-:W-:Y:S01]  /*4da0*/  HMMA.16816.F32 R132, R24, R152, RZ ;  /* 0x000000981884723c */ /* 0x000fe200000018ff */
[----:B------:R-:W-:Y:S01]  /*4db0*/  PRMT R87, R6, 0x7632, R87 ;  /* 0x0000763206577816 */ /* 0x000fe20000000057 */
[----:B------:R-:W-:Y:S01]  /*4dc0*/  IMAD.MOV.U32 R169, RZ, RZ, R85 ;  /* 0x000000ffffa97224 */ /* 0x000fe200078e0055 */
[----:B------:R-:W-:Y:S01]  /*4dd0*/  LOP3.LUT R124, R124, R21, RZ, 0xc0, !PT ;  /* 0x000000157c7c7212 */ /* 0x000fe200078ec0ff */
[----:B------:R-:W-:Y:S01]  /*4de0*/  IMAD.MOV.U32 R168, RZ, RZ, R84 ;  /* 0x000000ffffa87224 */ /* 0x000fe200078e0054 */
[----:B------:R-:W-:Y:S01]  /*4df0*/  PRMT R4, R236, 0x5410, R233 ;  /* 0x00005410ec047816 */ /* 0x000fe200000000e9 */
[----:B------:R-:W-:Y:S01]  /*4e00*/  UIADD3 UR4, UR4, -0x20, URZ ;  /* 0xffffffe004047890 */ /* 0x000fe2000fffe03f */
[----:B------:R-:W-:Y:S01]  /*4e10*/  PRMT R6, R234, 0x5410, R231 ;  /* 0x00005410ea067816 */ /* 0x000fe200000000e7 */
[----:B------:R-:W-:Y:S01]  /*4e20*/  IMAD.MOV.U32 R153, RZ, RZ, R104 ;  /* 0x000000ffff997224 */ /* 0x000fe200078e0068 */
[----:B------:R-:W-:Y:S01]  /*4e30*/  PRMT R21, R86, 0x5410, R87 ;  /* 0x0000541056157816 */ /* 0x000fe20000000057 */
[----:B------:R-:W-:Y:S01]  /*4e40*/  IMAD.MOV.U32 R152, RZ, RZ, R103 ;  /* 0x000000ffff987224 */ /* 0x000fe200078e0067 */
[----:B------:R-:W-:-:S02]  /*4e50*/  LOP3.LUT R16, R101, UR24, R16, 0x96, !PT ;  /* 0x0000001865107c12 */ /* 0x000fc4000f8e9610 */
[----:B------:R-:W-:Y:S02]  /*4e60*/  LOP3.LUT R48, R69, UR22, R22, 0x96, !PT ;  /* 0x0000001645307c12 */ /* 0x000fe4000f8e9616 */
[----:B------:R-:W-:Y:S02]  /*4e70*/  LOP3.LUT R19, R17, UR14, R18, 0x96, !PT ;  /* 0x0000000e11137c12 */ /* 0x000fe4000f8e9612 */
[----:B------:R-:W-:Y:S01]  /*4e80*/  LOP3.LUT R4, R31, R4, RZ, 0xc0, !PT ;  /* 0x000000041f047212 */ /* 0x000fe200078ec0ff */
[----:B------:R-:W-:Y:S01]  /*4e90*/  IMAD.WIDE.U32 R48, R48, -0x2daee0ad, RZ ;  /* 0xd2511f5330307825 */ /* 0x000fe200078e00ff */
[----:B------:R-:W-:Y:S02]  /*4ea0*/  LOP3.LUT R6, R23, R6, RZ, 0xc0, !PT ;  /* 0x0000000617067212 */ /* 0x000fe400078ec0ff */
[----:B------:R-:W-:Y:S01]  /*4eb0*/  LOP3.LUT R126, R126, R21, RZ, 0xc0, !PT ;  /* 0x000000157e7e7212 */ /* 0x000fe200078ec0ff */
[----:B------:R-:W-:Y:S01]  /*4ec0*/  IMAD.WIDE.U32 R84, R19, -0x2daee0ad, RZ ;  /* 0xd2511f5313547825 */ /* 0x000fe200078e00ff */
[----:B------:R-:W-:Y:S01]  /*4ed0*/  LOP3.LUT R17, R16, 0xff, RZ, 0xc0, !PT ;  /* 0x000000ff10117812 */ /* 0x000fe200078ec0ff */
[----:B------:R-:W-:Y:S01]  /*4ee0*/  LDSM.16.MT88.4 R20, [R210+0xb800] ;  /* 0x00b80000d214783b */ /* 0x000fe20000004200 */
[----:B------:R-:W-:Y:S01]  /*4ef0*/  LOP3.LUT R15, R15, UR17, R28, 0x96, !PT ;  /* 0x000000110f0f7c12 */ /* 0x000fe2000f8e961c */
[----:B------:R-:W-:Y:S01]  /*4f00*/  HMMA.16816.F32 R36, R4, R64, R36 ;  /* 0x000000400424723c */ /* 0x000fe20000001824 */
[----:B------:R-:W-:Y:S01]  /*4f10*/  ISETP.GE.U32.AND P2, PT, R252, R17, PT ;  /* 0x00000011fc00720c */ /* 0x000fe20003f46070 */
[----:B------:R-:W1:Y:S01]  /*4f20*/  LDSM.16.MT88.4 R28, [R212+0xb800] ;  /* 0x00b80000d41c783b */ /* 0x000e620000004200 */
[----:B------:R-:W-:-:S02]  /*4f30*/  LOP3.LUT R17, R16, 0xffff, RZ, 0xc0, !PT ;  /* 0x0000ffff10117812 */ /* 0x000fc400078ec0ff */
[----:B------:R-:W-:Y:S02]  /*4f40*/  LOP3.LUT R19, R84, 0xff, RZ, 0xc0, !PT ;  /* 0x000000ff54137812 */ /* 0x000fe400078ec0ff */
[----:B------:R-:W-:Y:S01]  /*4f50*/  SHF.R.U32.HI R17, RZ, 0x8, R17 ;  /* 0x00000008ff117819 */ /* 0x000fe20000011611 */
[----:B------:R-:W-:Y:S01]  /*4f60*/  HMMA.16816.F32 R40, R124, R64, R40 ;  /* 0x000000407c28723c */ /* 0x000fe20000001828 */
[----:B------:R-:W-:Y:S02]  /*4f70*/  LOP3.LUT R94, R85, UR23, R94, 0x96, !PT ;  /* 0x00000017555e7c12 */ /* 0x000fe4000f8e965e */
[----:B------:R-:W-:Y:S02]  /*4f80*/  LOP3.LUT R17, R17, 0xffff, RZ, 0xc0, !PT ;  /* 0x0000ffff11117812 */ /* 0x000fe400078ec0ff */
[C---:B------:R-:W-:Y:S01]  /*4f90*/  ISETP.GE.U32.AND P1, PT, R252.reuse, R19, PT ;  /* 0x00000013fc00720c */ /* 0x040fe20003f26070 */
[----:B------:R-:W-:Y:S01]  /*4fa0*/  @!P2 HADD2 R13, -R168.H0_H0, -RZ.H0_H0 ;  /* 0xa00000ffa80da230 */ /* 0x000fe20000000900 */
[----:B------:R-:W-:Y:S01]  /*4fb0*/  LOP3.LUT R64, R49, UR15, R14, 0x96, !PT ;  /* 0x0000000f31407c12 */ /* 0x000fe2000f8e960e */
[----:B------:R-:W-:Y:S01]  /*4fc0*/  IMAD.WIDE.U32 R14, R15, -0x326172a9, RZ ;  /* 0xcd9e8d570f0e7825 */ /* 0x000fe200078e00ff */
[----:B----4-:R-:W-:Y:S01]  /*4fd0*/  HMMA.16816.F32 R52, R4, R32, R52 ;  /* 0x000000200434723c */ /* 0x010fe20000001834 */
[----:B------:R-:W-:-:S02]  /*4fe0*/  ISETP.GE.U32.AND P6, PT, R252, R17, PT ;  /* 0x00000011fc00720c */ /* 0x000fc40003fc6070 */
[----:B------:R-:W-:Y:S01]  /*4ff0*/  IMAD.WIDE.U32 R64, R64, -0x326172a9, RZ ;  /* 0xcd9e8d5740407825 */ /* 0x000fe200078e00ff */
[----:B------:R-:W-:Y:S02]  /*5000*/  LOP3.LUT R18, R15, UR16, R68, 0x96, !PT ;  /* 0x000000100f127c12 */ /* 0x000fe4000f8e9644 */
[----:B------:R-:W-:Y:S02]  /*5010*/  SHF.R.U32.HI R15, RZ, 0x18, R84 ;  /* 0x00000018ff0f7819 */ /* 0x000fe40000011654 */
[----:B------:R-:W-:Y:S01]  /*5020*/  HMMA.16816.F32 R56, R124, R32, R56 ;  /* 0x000000207c38723c */ /* 0x000fe20000001838 */
[--C-:B------:R-:W-:Y:S01]  /*5030*/  SHF.R.U32.HI R17, RZ, 0x18, R16.reuse ;  /* 0x00000018ff117819 */ /* 0x100fe20000011610 */
[----:B------:R-:W-:Y:S01]  /*5040*/  IMAD.WIDE.U32 R18, R18, -0x2daee0ad, RZ ;  /* 0xd2511f5312127825 */ /* 0x000fe200078e00ff */
[----:B------:R-:W-:Y:S01]  /*5050*/  ISETP.GE.U32.AND P3, PT, R252, R15, PT ;  /* 0x0000000ffc00720c */ /* 0x000fe20003f66070 */
[----:B------:R-:W-:Y:S01]  /*5060*/  @!P1 HADD2 R76, -R234.H0_H0, -RZ.H0_H0 ;  /* 0xa00000ffea4c9230 */ /* 0x000fe20000000900 */
[----:B------:R-:W-:Y:S01]  /*5070*/  LOP3.LUT R15, R100, 0xff, RZ, 0xc0, !PT ;  /* 0x000000ff640f7812 */ /* 0x000fe200078ec0ff */
[----:B------:R-:W-:Y:S01]  /*5080*/  @!P6 HADD2 R12, -R169.H0_H0, -RZ.H0_H0 ;  /* 0xa00000ffa90ce230 */ /* 0x000fe20000000900 */
[----:B------:R-:W-:Y:S01]  /*5090*/  SHF.R.U32.HI R33, RZ, 0x10, R16 ;  /* 0x00000010ff217819 */ /* 0x000fe20000011610 */
[----:B------:R-:W-:Y:S01]  /*50a0*/  HMMA.16816.F32 R156, R4, R172, R156 ;  /* 0x000000ac049c723c */ /* 0x000fe2000000189c */
[----:B------:R-:W-:Y:S01]  /*50b0*/  LOP3.LUT R14, R65, UR14, R14, 0x96, !PT ;  /* 0x0000000e410e7c12 */ /* 0x000fe2000f8e960e */
[----:B------:R-:W-:Y:S01]  /*50c0*/  IMAD.IADD R32, R72, 0x1, -R73 ;  /* 0x0000000148207824 */ /* 0x000fe200078e0a49 */
[----:B------:R-:W-:-:S02]  /*50d0*/  LOP3.LUT R33, R33, 0xff, RZ, 0xc0, !PT ;  /* 0x000000ff21217812 */ /* 0x000fc400078ec0ff */
[C---:B------:R-:W-:Y:S02]  /*50e0*/  ISETP.GE.U32.AND P5, PT, R252.reuse, R17, PT ;  /* 0x00000011fc00720c */ /* 0x040fe40003fa6070 */
[----:B------:R-:W-:Y:S01]  /*50f0*/  ISETP.GE.U32.AND P4, PT, R252, R33, PT ;  /* 0x00000021fc00720c */ /* 0x000fe20003f86070 */
[----:B------:R-:W-:Y:S01]  /*5100*/  HMMA.16816.F32 R140, R124, R172, R140 ;  /* 0x000000ac7c8c723c */ /* 0x000fe2000000188c */
[----:B------:R-:W-:Y:S01]  /*5110*/  @!P2 PRMT R168, R13, 0x5410, RZ ;  /* 0x000054100da8a816 */ /* 0x000fe200000000ff */
[----:B------:R-:W-:Y:S01]  /*5120*/  @!P3 HADD2 R46, -R243.H0_H0, -RZ.H0_H0 ;  /* 0xa00000fff32eb230 */ /* 0x000fe20000000900 */
[----:B------:R-:W-:Y:S02]  /*5130*/  LOP3.LUT R13, R100, 0xffff, RZ, 0xc0, !PT ;  /* 0x0000ffff640d7812 */ /* 0x000fe400078ec0ff */
[----:B------:R-:W-:Y:S02]  /*5140*/  ISETP.GE.U32.AND P2, PT, R252, R15, PT ;  /* 0x0000000ffc00720c */ /* 0x000fe40003f46070 */
[----:B------:R-:W-:Y:S01]  /*5150*/  IMAD.MOV.U32 R173, RZ, RZ, R87 ;  /* 0x000000ffffad7224 */ /* 0x000fe200078e0057 */
[----:B------:R-:W-:Y:S01]  /*5160*/  LOP3.LUT R49, R84, 0xffff, RZ, 0xc0, !PT ;  /* 0x0000ffff54317812 */ /* 0x000fe200078ec0ff */
[----:B------:R-:W-:Y:S01]  /*5170*/  IMAD.MOV.U32 R172, RZ, RZ, R86 ;  /* 0x000000ffffac7224 */ /* 0x000fe200078e0056 */
[----:B------:R-:W-:Y:S01]  /*5180*/  SHF.R.U32.HI R65, RZ, 0x10, R84 ;  /* 0x00000010ff417819 */ /* 0x000fe20000011654 */
[----:B------:R-:W-:Y:S01]  /*5190*/  HMMA.16816.F32 R68, R128, R80, RZ ;  /* 0x000000508044723c */ /* 0x000fe200000018ff */
[----:B------:R-:W-:Y:S01]  /*51a0*/  LOP3.LUT R48, R19, UR11, R48, 0x96, !PT ;  /* 0x0000000b13307c12 */ /* 0x000fe2000f8e9630 */
[----:B------:R-:W-:Y:S01]  /*51b0*/  @!P4 HADD2 R11, -R201.H0_H0, -RZ.H0_H0 ;  /* 0xa00000ffc90bc230 */ /* 0x000fe20000000900 */
[----:B------:R-:W-:Y:S01]  /*51c0*/  @!P6 PRMT R169, R12, 0x5410, RZ ;  /* 0x000054100ca9e816 */ /* 0x000fe200000000ff */
[----:B------:R-:W-:Y:S01]  /*51d0*/  @!P5 HADD2 R10, -R200.H0_H0, -RZ.H0_H0 ;  /* 0xa00000ffc80ad230 */ /* 0x000fe20000000900 */
[----:B------:R-:W-:-:S02]  /*51e0*/  SHF.R.U32.HI R101, RZ, 0x18, R100 ;  /* 0x00000018ff657819 */ /* 0x000fc40000011664 */
[----:B------:R-:W-:Y:S01]  /*51f0*/  @!P2 HADD2 R9, -R197.H0_H0, -RZ.H0_H0 ;  /* 0xa00000ffc509a230 */ /* 0x000fe20000000900 */
[----:B------:R-:W-:Y:S01]  /*5200*/  HMMA.16816.F32 R84, R128, R96, RZ ;  /* 0x000000608054723c */ /* 0x000fe200000018ff */
[----:B------:R-:W-:Y:S02]  /*5210*/  @!P4 PRMT R201, R11, 0x5410, RZ ;  /* 0x000054100bc9c816 */ /* 0x000fe400000000ff */
[----:B------:R-:W-:Y:S02]  /*5220*/  @!P5 PRMT R200, R10, 0x5410, RZ ;  /* 0x000054100ac8d816 */ /* 0x000fe400000000ff */
[----:B------:R-:W-:Y:S02]  /*5230*/  @!P2 PRMT R197, R9, 0x5410, RZ ;  /* 0x0000541009c5a816 */ /* 0x000fe400000000ff */
[----:B------:R-:W-:Y:S01]  /*5240*/  IMAD.WIDE.U32 R96, R14, -0x2daee0ad, RZ ;  /* 0xd2511f530e607825 */ /* 0x000fe200078e00ff */
[----:B------:R-:W-:Y:S01]  /*5250*/  SHF.R.U32.HI R14, RZ, 0x8, R13 ;  /* 0x00000008ff0e7819 */ /* 0x000fe2000001160d */
[----:B------:R-:W-:Y:S01]  /*5260*/  HMMA.16816.F32 R72, R24, R80, RZ ;  /* 0x000000501848723c */ /* 0x000fe200000018ff */
[----:B------:R-:W-:-:S02]  /*5270*/  SHF.R.U32.HI R13, RZ, 0x10, R100 ;  /* 0x00000010ff0d7819 */ /* 0x000fc40000011664 */
[----:B------:R-:W-:Y:S02]  /*5280*/  LOP3.LUT R33, R97, UR23, R18, 0x96, !PT ;  /* 0x0000001761217c12 */ /* 0x000fe4000f8e9612 */
[----:B------:R-:W-:Y:S01]  /*5290*/  LOP3.LUT R15, R14, 0xffff, RZ, 0xc0, !PT ;  /* 0x0000ffff0e0f7812 */ /* 0x000fe200078ec0ff */
[----:B------:R-:W2:Y:S01]  /*52a0*/  LDSM.16.MT88.4 R16, [R208+0xb000] ;  /* 0x00b00000d010783b */ /* 0x000ea20000004200 */
[----:B------:R-:W-:Y:S01]  /*52b0*/  LOP3.LUT R13, R13, 0xff, RZ, 0xc0, !PT ;  /* 0x000000ff0d0d7812 */ /* 0x000fe200078ec0ff */
[----:B------:R-:W-:Y:S01]  /*52c0*/  HMMA.16816.F32 R148, R4, R160, R148 ;  /* 0x000000a00494723c */ /* 0x000fe20000001894 */
[----:B------:R-:W-:Y:S01]  /*52d0*/  ISETP.GE.U32.AND P6, PT, R252, R15, PT ;  /* 0x0000000ffc00720c */ /* 0x000fe20003fc6070 */
[----:B------:R-:W-:Y:S01]  /*52e0*/  IMAD.MOV.U32 R80, RZ, RZ, R152 ;  /* 0x000000ffff507224 */ /* 0x000fe200078e0098 */
[----:B------:R-:W-:Y:S01]  /*52f0*/  LOP3.LUT R15, R94, 0xff, RZ, 0xc0, !PT ;  /* 0x000000ff5e0f7812 */ /* 0x000fe200078ec0ff */
[----:B------:R-:W-:Y:S01]  /*5300*/  IMAD.MOV.U32 R152, RZ, RZ, R137 ;  /* 0x000000ffff987224 */ /* 0x000fe200078e0089 */
[----:B------:R-:W-:-:S02]  /*5310*/  ISETP.GE.U32.AND P5, PT, R252, R13, PT ;  /* 0x0000000dfc00720c */ /* 0x000fc40003fa6070 */
[----:B------:R-:W-:Y:S01]  /*5320*/  ISETP.GE.U32.AND P4, PT, R252, R15, PT ;  /* 0x0000000ffc00720c */ /* 0x000fe20003f86070 */
[----:B------:R-:W-:Y:S01]  /*5330*/  HMMA.16816.F32 R132, R124, R160, R132 ;  /* 0x000000a07c84723c */ /* 0x000fe20000001884 */
[----:B------:R-:W3:Y:S01]  /*5340*/  LDSM.16.MT88.4 R12, [R209+0xb800] ;  /* 0x00b80000d10c783b */ /* 0x000ee20000004200 */
[----:B------:R-:W-:Y:S02]  /*5350*/  LOP3.LUT R9, R94, 0xffff, RZ, 0xc0, !PT ;  /* 0x0000ffff5e097812 */ /* 0x000fe400078ec0ff */
[----:B------:R-:W-:Y:S02]  /*5360*/  ISETP.GE.U32.AND P2, PT, R252, R101, PT ;  /* 0x00000065fc00720c */ /* 0x000fe40003f46070 */
[----:B------:R-:W-:Y:S01]  /*5370*/  SHF.R.U32.HI R9, RZ, 0x8, R9 ;  /* 0x00000008ff097819 */ /* 0x000fe20000011609 */
[----:B------:R-:W-:Y:S01]  /*5380*/  @!P6 HADD2 R8, -R196.H0_H0, -RZ.H0_H0 ;  /* 0xa00000ffc408e230 */ /* 0x000fe20000000900 */
[-C--:B-1----:R-:W-:Y:S01]  /*5390*/  HMMA.16816.F32 R68, R4, R28.reuse, R68 ;  /* 0x0000001c0444723c */ /* 0x082fe20000001844 */
[----:B------:R-:W-:Y:S01]  /*53a0*/  IMAD.MOV.U32 R161, RZ, RZ, R102 ;  /* 0x000000ffffa17224 */ /* 0x000fe200078e0066 */
[----:B------:R-:W-:Y:S01]  /*53b0*/  LOP3.LUT R9, R9, 0xffff, RZ, 0xc0, !PT ;  /* 0x0000ffff09097812 */ /* 0x000fe200078ec0ff */
[----:B------:R-:W-:Y:S01]  /*53c0*/  @!P5 HADD2 R93, -R199.H0_H0, -RZ.H0_H0 ;  /* 0xa00000ffc75dd230 */ /* 0x000fe20000000900 */
[----:B------:R-:W-:Y:S01]  /*53d0*/  @!P6 PRMT R196, R8, 0x5410, RZ ;  /* 0x0000541008c4e816 */ /* 0x000fe200000000ff */
[----:B------:R-:W-:Y:S01]  /*53e0*/  @!P4 HADD2 R79, -R236.H0_H0, -RZ.H0_H0 ;  /* 0xa00000ffec4fc230 */ /* 0x000fe20000000900 */
[----:B------:R-:W-:Y:S01]  /*53f0*/  ISETP.GE.U32.AND P6, PT, R252, R9, PT ;  /* 0x00000009fc00720c */ /* 0x000fe20003fc6070 */
[----:B------:R-:W-:Y:S01]  /*5400*/  IMAD.MOV.U32 R160, RZ, RZ, R111 ;  /* 0x000000ffffa07224 */ /* 0x000fe200078e006f */
[----:B------:R-:W-:Y:S01]  /*5410*/  HMMA.16816.F32 R72, R124, R28, R72 ;  /* 0x0000001c7c48723c */ /* 0x000fe20000001848 */
[----:B------:R-:W1:Y:S01]  /*5420*/  LDSM.16.MT88.4 R8, [R208+0xb800] ;  /* 0x00b80000d008783b */ /* 0x000e620000004200 */
[----:B------:R-:W-:Y:S01]  /*5430*/  SHF.R.U32.HI R49, RZ, 0x8, R49 ;  /* 0x00000008ff317819 */ /* 0x000fe20000011631 */
[----:B------:R-:W-:Y:S01]  /*5440*/  @!P2 HADD2 R92, -R198.H0_H0, -RZ.H0_H0 ;  /* 0xa00000ffc65ca230 */ /* 0x000fe20000000900 */
[----:B------:R-:W-:-:S02]  /*5450*/  LOP3.LUT R65, R65, 0xff, RZ, 0xc0, !PT ;  /* 0x000000ff41417812 */ /* 0x000fc400078ec0ff */
[----:B------:R-:W-:Y:S01]  /*5460*/  LOP3.LUT R49, R49, 0xffff, RZ, 0xc0, !PT ;  /* 0x0000ffff31317812 */ /* 0x000fe200078ec0ff */
[----:B------:R-:W-:Y:S01]  /*5470*/  IMAD.MOV.U32 R28, RZ, RZ, R105 ;  /* 0x000000ffff1c7224 */ /* 0x000fe200078e0069 */
[-C--:B------:R-:W-:Y:S01]  /*5480*/  HMMA.16816.F32 R100, R128, R112.reuse, RZ ;  /* 0x000000708064723c */ /* 0x080fe200000018ff */
[----:B------:R-:W-:Y:S02]  /*5490*/  @!P4 PRMT R236, R79, 0x5410, RZ ;  /* 0x000054104fecc816 */ /* 0x000fe400000000ff */
[----:B------:R-:W-:Y:S01]  /*54a0*/  @!P6 HADD2 R78, -R233.H0_H0, -RZ.H0_H0 ;  /* 0xa00000ffe94ee230 */ /* 0x000fe20000000900 */
[----:B------:R-:W-:Y:S01]  /*54b0*/  ISETP.GE.U32.AND P4, PT, R252, R65, PT ;  /* 0x00000041fc00720c */ /* 0x000fe20003f86070 */
[----:B------:R-:W-:Y:S01]  /*54c0*/  IMAD.MOV.U32 R65, RZ, RZ, R139 ;  /* 0x000000ffff417224 */ /* 0x000fe200078e008b */
[----:B------:R-:W-:Y:S02]  /*54d0*/  @!P1 PRMT R234, R76, 0x5410, RZ ;  /* 0x000054104cea9816 */ /* 0x000fe400000000ff */
[----:B------:R-:W-:Y:S01]  /*54e0*/  HMMA.16816.F32 R104, R24, R112, RZ ;  /* 0x000000701868723c */ /* 0x000fe200000018ff */
[----:B------:R-:W-:-:S02]  /*54f0*/  @!P6 PRMT R233, R78, 0x5410, RZ ;  /* 0x000054104ee9e816 */ /* 0x000fc400000000ff */
[----:B------:R-:W-:Y:S01]  /*5500*/  ISETP.GE.U32.AND P6, PT, R252, R49, PT ;  /* 0x00000031fc00720c */ /* 0x000fe20003fc6070 */
[----:B------:R-:W-:Y:S01]  /*5510*/  IMAD.WIDE.U32 R48, R48, -0x326172a9, RZ ;  /* 0xcd9e8d5730307825 */ /* 0x000fe200078e00ff */
[----:B------:R-:W-:Y:S02]  /*5520*/  SHF.R.U32.HI R95, RZ, 0x10, R94 ;  /* 0x00000010ff5f7819 */ /* 0x000fe4000001165e */
[----:B------:R-:W-:Y:S01]  /*5530*/  @!P5 PRMT R199, R93, 0x5410, RZ ;  /* 0x000054105dc7d816 */ /* 0x000fe200000000ff */
[-C--:B--2---:R-:W-:Y:S01]  /*5540*/  HMMA.16816.F32 R116, R128, R16.reuse, RZ ;  /* 0x000000108074723c */ /* 0x084fe200000018ff */
[----:B------:R-:W-:Y:S01]  /*5550*/  LOP3.LUT R64, R49, UR24, R64, 0x96, !PT ;  /* 0x0000001831407c12 */ /* 0x000fe2000f8e9640 */
[----:B------:R-:W-:Y:S01]  /*5560*/  @!P4 HADD2 R47, -R246.H0_H0, -RZ.H0_H0 ;  /* 0xa00000fff62fc230 */ /* 0x000fe20000000900 */
[----:B------:R-:W-:Y:S01]  /*5570*/  SHF.R.U32.HI R93, RZ, 0x18, R94 ;  /* 0x00000018ff5d7819 */ /* 0x000fe2000001165e */
[----:B------:R-:W-:Y:S01]  /*5580*/  IMAD.MOV.U32 R113, RZ, RZ, R146 ;  /* 0x000000ffff717224 */ /* 0x000fe200078e0092 */
[----:B------:R-:W-:Y:S01]  /*5590*/  LOP3.LUT R95, R95, 0xff, RZ, 0xc0, !PT ;  /* 0x000000ff5f5f7812 */ /* 0x000fe200078ec0ff */
[----:B------:R-:W-:Y:S01]  /*55a0*/  IMAD.MOV.U32 R112, RZ, RZ, R145 ;  /* 0x000000ffff707224 */ /* 0x000fe200078e0091 */
[----:B------:R-:W-:Y:S01]  /*55b0*/  @!P2 PRMT R198, R92, 0x5410, RZ ;  /* 0x000054105cc6a816 */ /* 0x000fe200000000ff */
[----:B------:R-:W-:Y:S01]  /*55c0*/  HMMA.16816.F32 R120, R24, R16, RZ ;  /* 0x000000101878723c */ /* 0x000fe200000018ff */
[----:B------:R-:W-:Y:S01]  /*55d0*/  @!P6 HADD2 R62, -R231.H0_H0, -RZ.H0_H0 ;  /* 0xa00000ffe73ee230 */ /* 0x000fe20000000900 */
[----:B------:R-:W-:-:S02]  /*55e0*/  ISETP.GE.U32.AND P2, PT, R252, R93, PT ;  /* 0x0000005dfc00720c */ /* 0x000fc40003f46070 */
[----:B------:R-:W-:Y:S02]  /*55f0*/  ISETP.GE.U32.AND P5, PT, R252, R95, PT ;  /* 0x0000005ffc00720c */ /* 0x000fe40003fa6070 */
[----:B------:R-:W-:Y:S01]  /*5600*/  @!P6 PRMT R231, R62, 0x5410, RZ ;  /* 0x000054103ee7e816 */ /* 0x000fe200000000ff */
[----:B------:R-:W-:Y:S01]  /*5610*/  IMAD.MOV.U32 R16, RZ, RZ, R109 ;  /* 0x000000ffff107224 */ /* 0x000fe200078e006d */
[-C--:B---3--:R-:W-:Y:S01]  /*5620*/  HMMA.16816.F32 R100, R4, R12.reuse, R100 ;  /* 0x0000000c0464723c */ /* 0x088fe20000001864 */
[----:B------:R-:W-:Y:S02]  /*5630*/  @!P4 PRMT R246, R47, 0x5410, RZ ;  /* 0x000054102ff6c816 */ /* 0x000fe400000000ff */
[----:B------:R-:W-:Y:S02]  /*5640*/  @!P3 PRMT R243, R46, 0x5410, RZ ;  /* 0x000054102ef3b816 */ /* 0x000fe400000000ff */
[----:B------:R-:W-:Y:S02]  /*5650*/  SHF.R.U32.HI R29, RZ, 0x18, R96 ;  /* 0x00000018ff1d7819 */ /* 0x000fe40000011660 */
[----:B------:R-:W-:Y:S01]  /*5660*/  @!P2 HADD2 R63, -R235.H0_H0, -RZ.H0_H0 ;  /* 0xa00000ffeb3fa230 */ /* 0x000fe20000000900 */
[----:B------:R-:W-:Y:S01]  /*5670*/  HMMA.16816.F32 R104, R124, R12, R104 ;  /* 0x0000000c7c68723c */ /* 0x000fe20000001868 */
[----:B------:R-:W-:Y:S01]  /*5680*/  @!P5 HADD2 R77, -R238.H0_H0, -RZ.H0_H0 ;  /* 0xa00000ffee4dd230 */ /* 0x000fe20000000900 */
[----:B------:R-:W-:-:S02]  /*5690*/  LOP3.LUT R81, R96, 0xff, RZ, 0xc0, !PT ;  /* 0x000000ff60517812 */ /* 0x000fc400078ec0ff */
[----:B------:R-:W-:Y:S02]  /*56a0*/  @!P2 PRMT R235, R63, 0x5410, RZ ;  /* 0x000054103feba816 */ /* 0x000fe400000000ff */
[----:B------:R-:W-:Y:S02]  /*56b0*/  @!P5 PRMT R238, R77, 0x5410, RZ ;  /* 0x000054104deed816 */ /* 0x000fe400000000ff */
[C---:B------:R-:W-:Y:S01]  /*56c0*/  LOP3.LUT R13, R64.reuse, 0xff, RZ, 0xc0, !PT ;  /* 0x000000ff400d7812 */ /* 0x040fe200078ec0ff */
[----:B-1----:R-:W-:Y:S01]  /*56d0*/  HMMA.16816.F32 R116, R4, R8, R116 ;  /* 0x000000080474723c */ /* 0x002fe20000001874 */
[----:B------:R-:W-:Y:S02]  /*56e0*/  LOP3.LUT R12, R64, 0xffff, RZ, 0xc0, !PT ;  /* 0x0000ffff400c7812 */ /* 0x000fe400078ec0ff */
[----:B------:R-:W-:Y:S02]  /*56f0*/  ISETP.GE.U32.AND P1, PT, R252, R13, PT ;  /* 0x0000000dfc00720c */ /* 0x000fe40003f26070 */
[----:B------:R-:W-:-:S02]  /*5700*/  SHF.R.U32.HI R13, RZ, 0x8, R12 ;  /* 0x00000008ff0d7819 */ /* 0x000fc4000001160c */
[----:B------:R-:W-:Y:S01]  /*5710*/  SHF.R.U32.HI R12, RZ, 0x10, R64 ;  /* 0x00000010ff0c7819 */ /* 0x000fe20000011640 */
[----:B------:R-:W-:Y:S01]  /*5720*/  HMMA.16816.F32 R120, R124, R8, R120 ;  /* 0x000000087c78723c */ /* 0x000fe20000001878 */
[----:B------:R-:W-:Y:S02]  /*5730*/  LOP3.LUT R13, R13, 0xffff, RZ, 0xc0, !PT ;  /* 0x0000ffff0d0d7812 */ /* 0x000fe400078ec0ff */
[C---:B------:R-:W-:Y:S01]  /*5740*/  ISETP.GE.U32.AND P2, PT, R252.reuse, R29, PT ;  /* 0x0000001dfc00720c */ /* 0x040fe20003f46070 */
[----:B------:R-:W-:Y:S01]  /*5750*/  IMAD.MOV.U32 R29, RZ, RZ, R161 ;  /* 0x000000ffff1d7224 */ /* 0x000fe200078e00a1 */
[----:B------:R-:W-:Y:S01]  /*5760*/  ISETP.GE.U32.AND P6, PT, R252, R13, PT ;  /* 0x0000000dfc00720c */ /* 0x000fe20003fc6070 */
[----:B------:R-:W-:Y:S01]  /*5770*/  IMAD.MOV.U32 R161, RZ, RZ, R136 ;  /* 0x000000ffffa17224 */ /* 0x000fe200078e0088 */
[----:B------:R-:W-:Y:S01]  /*5780*/  LOP3.LUT R9, R12, 0xff, RZ, 0xc0, !PT ;  /* 0x000000ff0c097812 */ /* 0x000fe200078ec0ff */
[----:B------:R-:W-:Y:S01]  /*5790*/  @!P1 HADD2 R45, -R230.H0_H0, -RZ.H0_H0 ;  /* 0xa00000ffe62d9230 */ /* 0x000fe20000000900 */
[----:B------:R-:W-:Y:S01]  /*57a0*/  SHF.R.U32.HI R13, RZ, 0x18, R64 ;  /* 0x00000018ff0d7819 */ /* 0x000fe20000011640 */
[----:B------:R-:W-:Y:S01]  /*57b0*/  HMMA.16816.F32 R84, R4, R20, R84 ;  /* 0x000000140454723c */ /* 0x000fe20000001854 */
[C---:B------:R-:W-:Y:S01]  /*57c0*/  ISETP.GE.U32.AND P4, PT, R252.reuse, R9, PT ;  /* 0x00000009fc00720c */ /* 0x040fe20003f86070 */
[----:B------:R-:W-:Y:S01]  /*57d0*/  IMAD.MOV.U32 R64, RZ, RZ, R110 ;  /* 0x000000ffff407224 */ /* 0x000fe200078e006e */
[----:B------:R-:W-:-:S02]  /*57e0*/  ISETP.GE.U32.AND P3, PT, R252, R13, PT ;  /* 0x0000000dfc00720c */ /* 0x000fc40003f66070 */
[C---:B------:R-:W-:Y:S01]  /*57f0*/  LOP3.LUT R8, R48.reuse, 0xffff, RZ, 0xc0, !PT ;  /* 0x0000ffff30087812 */ /* 0x040fe200078ec0ff */
[----:B------:R-:W-:Y:S01]  /*5800*/  IMAD.MOV.U32 R49, RZ, RZ, R108 ;  /* 0x000000ffff317224 */ /* 0x000fe200078e006c */
[----:B------:R-:W-:Y:S01]  /*5810*/  LOP3.LUT R13, R48, 0xff, RZ, 0xc0, !PT ;  /* 0x000000ff300d7812 */ /* 0x000fe200078ec0ff */
[----:B------:R-:W-:Y:S01]  /*5820*/  @!P6 HADD2 R44, -R227.H0_H0, -RZ.H0_H0 ;  /* 0xa00000ffe32ce230 */ /* 0x000fe20000000900 */
[----:B------:R-:W-:Y:S01]  /*5830*/  HMMA.16816.F32 R88, R124, R20, R88 ;  /* 0x000000147c58723c */ /* 0x000fe20000001858 */
[----:B------:R-:W-:Y:S01]  /*5840*/  ISETP.GE.U32.AND P5, PT, R252, R81, PT ;  /* 0x00000051fc00720c */ /* 0x000fe20003fa6070 */
[----:B------:R-:W-:Y:S01]  /*5850*/  IMAD.MOV.U32 R81, RZ, RZ, R144 ;  /* 0x000000ffff517224 */ /* 0x000fe200078e0090 */
[----:B------:R-:W-:Y:S01]  /*5860*/  SHF.R.U32.HI R12, RZ, 0x10, R48 ;  /* 0x00000010ff0c7819 */ /* 0x000fe20000011630 */
[----:B------:R-:W-:Y:S01]  /*5870*/  @!P2 HADD2 R181, -R177.H0_H0, -RZ.H0_H0 ;  /* 0xa00000ffb1b5a230 */ /* 0x000fe20000000900 */
[----:B------:R-:W-:Y:S01]  /*5880*/  SHF.R.U32.HI R8, RZ, 0x8, R8 ;  /* 0x00000008ff087819 */ /* 0x000fe20000011608 */
[----:B------:R-:W-:Y:S01]  /*5890*/  @!P4 HADD2 R61, -R232.H0_H0, -RZ.H0_H0 ;  /* 0xa00000ffe83dc230 */ /* 0x000fe20000000900 */
[----:B------:R-:W-:Y:S01]  /*58a0*/  LOP3.LUT R20, R96, 0xffff, RZ, 0xc0, !PT ;  /* 0x0000ffff60147812 */ /* 0x000fe200078ec0ff */
[----:B------:R-:W-:Y:S01]  /*58b0*/  @!P3 HADD2 R60, -R229.H0_H0, -RZ.H0_H0 ;  /* 0xa00000ffe53cb230 */ /* 0x000fe20000000900 */
[----:B------:R-:W-:Y:S01]  /*58c0*/  SHF.R.U32.HI R21, RZ, 0x10, R96 ;  /* 0x00000010ff157819 */ /* 0x000fe20000011660 */
[----:B------:R-:W-:Y:S01]  /*58d0*/  IMAD.MOV.U32 R97, RZ, RZ, R153 ;  /* 0x000000ffff617224 */ /* 0x000fe200078e0099 */
[----:B------:R-:W-:Y:S01]  /*58e0*/  @!P1 PRMT R230, R45, 0x5410, RZ ;  /* 0x000054102de69816 */ /* 0x000fe200000000ff */
[----:B------:R-:W-:Y:S01]  /*58f0*/  IMAD.MOV.U32 R96, RZ, RZ, R147 ;  /* 0x000000ffff607224 */ /* 0x000fe200078e0093 */
[----:B------:R-:W-:Y:S01]  /*5900*/  @!P6 PRMT R227, R44, 0x5410, RZ ;  /* 0x000054102ce3e816 */ /* 0x000fe200000000ff */
[----:B------:R-:W-:Y:S01]  /*5910*/  IMAD.MOV.U32 R153, RZ, RZ, R138 ;  /* 0x000000ffff997224 */ /* 0x000fe200078e008a */
[----:B------:R-:W-:Y:S01]  /*5920*/  @!P4 PRMT R232, R61, 0x5410, RZ ;  /* 0x000054103de8c816 */ /* 0x000fe200000000ff */
[----:B------:R-:W-:Y:S01]  /*5930*/  HMMA.16816.F32 R136, R24, R154, RZ ;  /* 0x0000009a1888723c */ /* 0x000fe200000018ff */
[----:B------:R-:W-:Y:S01]  /*5940*/  @!P3 PRMT R229, R60, 0x5410, RZ ;  /* 0x000054103ce5b816 */ /* 0x000fe200000000ff */
[----:B------:R-:W-:Y:S01]  /*5950*/  @!P5 HADD2 R167, -R172.H0_H0, -RZ.H0_H0 ;  /* 0xa00000ffaca7d230 */ /* 0x000fe20000000900 */
[----:B------:R-:W-:-:S02]  /*5960*/  ISETP.GE.U32.AND P1, PT, R252, R13, PT ;  /* 0x0000000dfc00720c */ /* 0x000fc40003f26070 */
[----:B------:R-:W-:Y:S01]  /*5970*/  LOP3.LUT R17, R12, 0xff, RZ, 0xc0, !PT ;  /* 0x000000ff0c117812 */ /* 0x000fe200078ec0ff */
[----:B------:R-:W-:Y:S01]  /*5980*/  IMAD.MOV.U32 R12, RZ, RZ, R81 ;  /* 0x000000ffff0c7224 */ /* 0x000fe200078e0051 */
[----:B------:R-:W-:Y:S01]  /*5990*/  LOP3.LUT R13, R8, 0xffff, RZ, 0xc0, !PT ;  /* 0x0000ffff080d7812 */ /* 0x000fe200078ec0ff */
[C---:B------:R-:W-:Y:S01]  /*59a0*/  HMMA.16816.F32 R144, R24.reuse, R178, RZ ;  /* 0x000000b21890723c */ /* 0x040fe200000018ff */
[C---:B------:R-:W-:Y:S01]  /*59b0*/  ISETP.GE.U32.AND P6, PT, R252.reuse, R17, PT ;  /* 0x00000011fc00720c */ /* 0x040fe20003fc6070 */
[----:B------:R-:W-:Y:S01]  /*59c0*/  IMAD.MOV.U32 R17, RZ, RZ, R152 ;  /* 0x000000ffff117224 */ /* 0x000fe200078e0098 */
[C---:B------:R-:W-:Y:S01]  /*59d0*/  ISETP.GE.U32.AND P4, PT, R252.reuse, R13, PT ;  /* 0x0000000dfc00720c */ /* 0x040fe20003f86070 */
[----:B------:R-:W-:Y:S01]  /*59e0*/  IMAD.MOV.U32 R13, RZ, RZ, R153 ;  /* 0x000000ffff0d7224 */ /* 0x000fe200078e0099 */
[----:B------:R-:W-:Y:S02]  /*59f0*/  SHF.R.U32.HI R9, RZ, 0x18, R48 ;  /* 0x00000018ff097819 */ /* 0x000fe40000011630 */
[----:B------:R-:W-:Y:S01]  /*5a00*/  LOP3.LUT R8, R33, 0xffff, RZ, 0xc0, !PT ;  /* 0x0000ffff21087812 */ /* 0x000fe200078ec0ff */
[----:B------:R-:W-:Y:S01]  /*5a10*/  HMMA.16816.F32 R44, R24, R50, RZ ;  /* 0x00000032182c723c */ /* 0x000fe200000018ff */
[----:B------:R-:W-:Y:S01]  /*5a20*/  @!P1 HADD2 R188, -R242.H0_H0, -RZ.H0_H0 ;  /* 0xa00000fff2bc9230 */ /* 0x000fe20000000900 */
[----:B------:R-:W-:-:S02]  /*5a30*/  ISETP.GE.U32.AND P3, PT, R252, R9, PT ;  /* 0x00000009fc00720c */ /* 0x000fc40003f66070 */
[----:B------:R-:W-:Y:S02]  /*5a40*/  LOP3.LUT R9, R33, 0xff, RZ, 0xc0, !PT ;  /* 0x000000ff21097812 */ /* 0x000fe400078ec0ff */
[----:B------:R-:W-:Y:S01]  /*5a50*/  @!P1 PRMT R242, R188, 0x5410, RZ ;  /* 0x00005410bcf29816 */ /* 0x000fe200000000ff */
[----:B------:R-:W-:Y:S01]  /*5a60*/  @!P6 HADD2 R183, -R244.H0_H0, -RZ.H0_H0 ;  /* 0xa00000fff4b7e230 */ /* 0x000fe20000000900 */
[C---:B------:R-:W-:Y:S01]  /*5a70*/  HMMA.16816.F32 R60, R24.reuse, R170, RZ ;  /* 0x000000aa183c723c */ /* 0x040fe200000018ff */
[----:B------:R-:W-:Y:S01]  /*5a80*/  ISETP.GE.U32.AND P1, PT, R252, R9, PT ;  /* 0x00000009fc00720c */ /* 0x000fe20003f26070 */
[----:B------:R-:W-:Y:S01]  /*5a90*/  @!P4 HADD2 R184, -R239.H0_H0, -RZ.H0_H0 ;  /* 0xa00000ffefb8c230 */ /* 0x000fe20000000900 */
[----:B------:R-:W-:Y:S02]  /*5aa0*/  SHF.R.U32.HI R8, RZ, 0x8, R8 ;  /* 0x00000008ff087819 */ /* 0x000fe40000011608 */
[----:B------:R-:W-:Y:S02]  /*5ab0*/  SHF.R.U32.HI R20, RZ, 0x8, R20 ;  /* 0x00000008ff147819 */ /* 0x000fe40000011614 */
[----:B------:R-:W-:Y:S01]  /*5ac0*/  LOP3.LUT R9, R8, 0xffff, RZ, 0xc0, !PT ;  /* 0x0000ffff08097812 */ /* 0x000fe200078ec0ff */
[----:B------:R-:W-:Y:S01]  /*5ad0*/  HMMA.16816.F32 R76, R24, R82, RZ ;  /* 0x00000052184c723c */ /* 0x000fe200000018ff */
[----:B------:R-:W-:Y:S01]  /*5ae0*/  @!P4 PRMT R239, R184, 0x5410, RZ ;  /* 0x00005410b8efc816 */ /* 0x000fe200000000ff */
[----:B------:R-:W-:Y:S01]  /*5af0*/  @!P3 HADD2 R182, -R241.H0_H0, -RZ.H0_H0 ;  /* 0xa00000fff1b6b230 */ /* 0x000fe20000000900 */
[----:B------:R-:W-:-:S02]  /*5b00*/  ISETP.GE.U32.AND P4, PT, R252, R9, PT ;  /* 0x00000009fc00720c */ /* 0x000fc40003f86070 */
[--C-:B------:R-:W-:Y:S01]  /*5b10*/  SHF.R.U32.HI R9, RZ, 0x18, R33.reuse ;  /* 0x00000018ff097819 */ /* 0x100fe20000011621 */
[----:B------:R-:W-:Y:S01]  /*5b20*/  @!P1 HADD2 R187, -R240.H0_H0, -RZ.H0_H0 ;  /* 0xa00000fff0bb9230 */ /* 0x000fe20000000900 */
[----:B------:R-:W-:Y:S01]  /*5b30*/  SHF.R.U32.HI R33, RZ, 0x10, R33 ;  /* 0x00000010ff217819 */ /* 0x000fe20000011621 */
[C---:B------:R-:W-:Y:S01]  /*5b40*/  HMMA.16816.F32 R92, R24.reuse, R98, RZ ;  /* 0x00000062185c723c */ /* 0x040fe200000018ff */
[----:B------:R-:W-:Y:S02]  /*5b50*/  @!P6 PRMT R244, R183, 0x5410, RZ ;  /* 0x00005410b7f4e816 */ /* 0x000fe400000000ff */
[----:B------:R-:W-:Y:S02]  /*5b60*/  LOP3.LUT R33, R33, 0xff, RZ, 0xc0, !PT ;  /* 0x000000ff21217812 */ /* 0x000fe400078ec0ff */
[----:B------:R-:W-:Y:S02]  /*5b70*/  @!P1 PRMT R240, R187, 0x5410, RZ ;  /* 0x00005410bbf09816 */ /* 0x000fe400000000ff */
[C---:B------:R-:W-:Y:S01]  /*5b80*/  ISETP.GE.U32.AND P1, PT, R252.reuse, R33, PT ;  /* 0x00000021fc00720c */ /* 0x040fe20003f26070 */
[----:B------:R-:W-:Y:S01]  /*5b90*/  HMMA.16816.F32 R108, R24, R114, RZ ;  /* 0x00000072186c723c */ /* 0x000fe200000018ff */
[----:B------:R-:W-:Y:S01]  /*5ba0*/  @!P4 HADD2 R186, -R237.H0_H0, -RZ.H0_H0 ;  /* 0xa00000ffedbac230 */ /* 0x000fe20000000900 */
[----:B------:R-:W-:-:S02]  /*5bb0*/  ISETP.GE.U32.AND P6, PT, R252, R9, PT ;  /* 0x00000009fc00720c */ /* 0x000fc40003fc6070 */
[----:B------:R-:W-:Y:S02]  /*5bc0*/  LOP3.LUT R9, R20, 0xffff, RZ, 0xc0, !PT ;  /* 0x0000ffff14097812 */ /* 0x000fe400078ec0ff */
[----:B------:R-:W-:Y:S02]  /*5bd0*/  @!P4 PRMT R237, R186, 0x5410, RZ ;  /* 0x00005410baedc816 */ /* 0x000fe400000000ff */
[----:B------:R-:W-:Y:S01]  /*5be0*/  HMMA.16816.F32 R24, R24, R18, RZ ;  /* 0x000000121818723c */ /* 0x000fe200000018ff */
[----:B------:R-:W-:Y:S02]  /*5bf0*/  ISETP.GE.U32.AND P4, PT, R252, R9, PT ;  /* 0x00000009fc00720c */ /* 0x000fe40003f86070 */
[----:B------:R-:W-:Y:S01]  /*5c00*/  LOP3.LUT R21, R21, 0xff, RZ, 0xc0, !PT ;  /* 0x000000ff15157812 */ /* 0x000fe200078ec0ff */
[----:B------:R-:W-:Y:S01]  /*5c10*/  @!P1 HADD2 R185, -R249.H0_H0, -RZ.H0_H0 ;  /* 0xa00000fff9b99230 */ /* 0x000fe20000000900 */
[----:B------:R-:W-:Y:S02]  /*5c20*/  @!P3 PRMT R241, R182, 0x5410, RZ ;  /* 0x00005410b6f1b816 */ /* 0x000fe400000000ff */
[----:B------:R-:W-:Y:S01]  /*5c30*/  ISETP.GE.U32.AND P3, PT, R252, R21, PT ;  /* 0x00000015fc00720c */ /* 0x000fe20003f66070 */
[----:B------:R-:W-:Y:S01]  /*5c40*/  HMMA.16816.F32 R152, R128, R154, RZ ;  /* 0x0000009a8098723c */ /* 0x000fe200000018ff */
[----:B------:R-:W-:Y:S01]  /*5c50*/  @!P1 PRMT R249, R185, 0x5410, RZ ;  /* 0x00005410b9f99816 */ /* 0x000fe200000000ff */
[----:B------:R-:W-:Y:S01]  /*5c60*/  @!P6 HADD2 R180, -R247.H0_H0, -RZ.H0_H0 ;  /* 0xa00000fff7b4e230 */ /* 0x000fe20000000900 */
[----:B------:R-:W-:-:S02]  /*5c70*/  @!P5 PRMT R172, R167, 0x5410, RZ ;  /* 0x00005410a7acd816 */ /* 0x000fc400000000ff */
[----:B------:R-:W-:Y:S01]  /*5c80*/  @!P2 PRMT R177, R181, 0x5410, RZ ;  /* 0x00005410b5b1a816 */ /* 0x000fe200000000ff */
[----:B------:R-:W-:Y:S01]  /*5c90*/  @!P4 HADD2 R166, -R173.H0_H0, -RZ.H0_H0 ;  /* 0xa00000ffada6c230 */ /* 0x000fe20000000900 */
[----:B------:R-:W-:Y:S01]  /*5ca0*/  @!P6 PRMT R247, R180, 0x5410, RZ ;  /* 0x00005410b4f7e816 */ /* 0x000fe200000000ff */
[----:B------:R-:W-:Y:S03]  /*5cb0*/  HMMA.16816.F32 R136, R124, R162, R136 ;  /* 0x000000a27c88723c */ /* 0x000fe60000001888 */
[----:B------:R-:W-:Y:S01]  /*5cc0*/  @!P4 PRMT R173, R166, 0x5410, RZ ;  /* 0x00005410a6adc816 */ /* 0x000fe200000000ff */
[----:B------:R-:W-:-:S04]  /*5cd0*/  @!P3 HADD2 R165, -R176.H0_H0, -RZ.H0_H0 ;  /* 0xa00000ffb0a5b230 */ /* 0x000fc80000000900 */
[----:B------:R-:W-:Y:S01]  /*5ce0*/  HMMA.16816.F32 R144, R124, R174, R144 ;  /* 0x000000ae7c90723c */ /* 0x000fe20000001890 */
[----:B------:R-:W-:-:S07]  /*5cf0*/  @!P3 PRMT R176, R165, 0x5410, RZ ;  /* 0x00005410a5b0b816 */ /* 0x000fce00000000ff */
[C---:B------:R-:W-:Y:S08]  /*5d00*/  HMMA.16816.F32 R44, R124.reuse, R66, R44 ;  /* 0x000000427c2c723c */ /* 0x040ff0000000182c */
[C---:B------:R-:W-:Y:S08]  /*5d10*/  HMMA.16816.F32 R60, R124.reuse, R34, R60 ;  /* 0x000000227c3c723c */ /* 0x040ff0000000183c */
[C---:B------:R-:W-:Y:S08]  /*5d20*/  HMMA.16816.F32 R76, R124.reuse, R30, R76 ;  /* 0x0000001e7c4c723c */ /* 0x040ff0000000184c */
[C---:B------:R-:W-:Y:S08]  /*5d30*/  HMMA.16816.F32 R92, R124.reuse, R22, R92 ;  /* 0x000000167c5c723c */ /* 0x040ff0000000185c */
[C---:B------:R-:W-:Y:S08]  /*5d40*/  HMMA.16816.F32 R108, R124.reuse, R14, R108 ;  /* 0x0000000e7c6c723c */ /* 0x040ff0000000186c */
[----:B------:R-:W-:Y:S07]  /*5d50*/  HMMA.16816.F32 R124, R124, R10, R24 ;  /* 0x0000000a7c7c723c */ /* 0x000fee0000001818 */
[----:B------:R-:W-:Y:S01]  /*5d60*/  IMAD.MOV.U32 R27, RZ, RZ, R49 ;  /* 0x000000ffff1b7224 */ /* 0x000fe200078e0031 */
[----:B------:R-:W-:Y:S01]  /*5d70*/  HMMA.16816.F32 R152, R4, R162, R152 ;  /* 0x000000a20498723c */ /* 0x000fe20000001898 */
[----:B------:R-:W-:-:S02]  /*5d80*/  IMAD.MOV.U32 R25, RZ, RZ, R160 ;  /* 0x000000ffff197224 */ /* 0x000fc400078e00a0 */
[----:B------:R-:W-:Y:S02]  /*5d90*/  IMAD.MOV.U32 R24, RZ, RZ, R161 ;  /* 0x000000ffff187224 */ /* 0x000fe400078e00a1 */
[----:B------:R-:W-:-:S03]  /*5da0*/  IMAD.MOV.U32 R26, RZ, RZ, R64 ;  /* 0x000000ffff1a7224 */ /* 0x000fc600078e0040 */
[C---:B------:R-:W-:Y:S08]  /*5db0*/  HMMA.16816.F32 R48, R128.reuse, R50, RZ ;  /* 0x000000328030723c */ /* 0x040ff000000018ff */
[----:B------:R-:W-:Y:S07]  /*5dc0*/  HMMA.16816.F32 R160, R128, R178, RZ ;  /* 0x000000b280a0723c */ /* 0x000fee00000018ff */
[----:B------:R-:W-:-:S02]  /*5dd0*/  IMAD.MOV.U32 R179, RZ, RZ, R65 ;  /* 0x000000ffffb37224 */ /* 0x000fc400078e0041 */
[----:B------:R-:W-:Y:S02]  /*5de0*/  IMAD.MOV.U32 R178, RZ, RZ, R112 ;  /* 0x000000ffffb27224 */ /* 0x000fe400078e0070 */
[----:B------:R-:W-:Y:S02]  /*5df0*/  FADD.FTZ R13, R13, R179 ;  /* 0x000000b30d0d7221 */ /* 0x000fe40000010000 */
[----:B------:R-:W-:Y:S02]  /*5e00*/  FADD.FTZ R12, R12, R178 ;  /* 0x000000b20c0c7221 */ /* 0x000fe40000010000 */
[----:B------:R-:W-:Y:S01]  /*5e10*/  FADD.FTZ R13, R16, R13 ;  /* 0x0000000d100d7221 */ /* 0x000fe20000010000 */
[----:B------:R-:W-:Y:S01]  /*5e20*/  HMMA.16816.F32 R48, R4, R66, R48 ;  /* 0x000000420430723c */ /* 0x000fe20000001830 */
[----:B------:R-:W-:Y:S02]  /*5e30*/  FADD.FTZ R12, R26, R12 ;  /* 0x0000000c1a0c7221 */ /* 0x000fe40000010000 */
[----:B------:R-:W-:-:S02]  /*5e40*/  FADD.FTZ R13, R202, R13 ;  /* 0x0000000dca0d7221 */ /* 0x000fc40000010000 */
[----:B------:R-:W-:Y:S02]  /*5e50*/  FADD.FTZ R21, R28, R12 ;  /* 0x0000000c1c157221 */ /* 0x000fe40000010000 */
[----:B------:R-:W-:Y:S01]  /*5e60*/  IMAD.MOV.U32 R12, RZ, RZ, c[0x0][0x228] ;  /* 0x00008a00ff0c7624 */ /* 0x000fe200078e00ff */
[----:B------:R-:W-:Y:S01]  /*5e70*/  HMMA.16816.F32 R64, R128, R170, RZ ;  /* 0x000000aa8040723c */ /* 0x000fe200000018ff */
[----:B------:R-:W-:Y:S02]  /*5e80*/  FADD.FTZ R220, R220, R21 ;  /* 0x00000015dcdc7221 */ /* 0x000fe40000010000 */
[----:B------:R-:W-:Y:S02]  /*5e90*/  FADD.FTZ R250, R250, R13 ;  /* 0x0000000dfafa7221 */ /* 0x000fe40000010000 */
[----:B------:R-:W-:Y:S02]  /*5ea0*/  FADD.FTZ R220, R219, R220 ;  /* 0x000000dcdbdc7221 */ /* 0x000fe40000010000 */
[----:B------:R-:W-:Y:S01]  /*5eb0*/  IMAD.MOV.U32 R171, RZ, RZ, R97 ;  /* 0x000000ffffab7224 */ /* 0x000fe200078e0061 */
[----:B------:R-:W-:Y:S01]  /*5ec0*/  HMMA.16816.F32 R160, R4, R174, R160 ;  /* 0x000000ae04a0723c */ /* 0x000fe200000018a0 */
[----:B------:R-:W-:-:S02]  /*5ed0*/  IMAD.MOV.U32 R170, RZ, RZ, R80 ;  /* 0x000000ffffaa7224 */ /* 0x000fc400078e0050 */
[----:B------:R-:W-:Y:S02]  /*5ee0*/  FADD.FTZ R203, R203, R220 ;  /* 0x000000dccbcb7221 */ /* 0x000fe40000010000 */
[----:B------:R-:W-:Y:S02]  /*5ef0*/  FADD.FTZ R8, R171, R170 ;  /* 0x000000aaab087221 */ /* 0x000fe40000010000 */
[----:B------:R-:W-:Y:S01]  /*5f00*/  IMAD.MOV.U32 R174, RZ, RZ, R96 ;  /* 0x000000ffffae7224 */ /* 0x000fe200078e0060 */
[----:B------:R-:W-:Y:S01]  /*5f10*/  HMMA.16816.F32 R80, R128, R82, RZ ;  /* 0x000000528050723c */ /* 0x000fe200000018ff */
[----:B------:R-:W-:Y:S02]  /*5f20*/  IMAD.MOV.U32 R175, RZ, RZ, R113 ;  /* 0x000000ffffaf7224 */ /* 0x000fe400078e0071 */
[----:B------:R-:W-:Y:S02]  /*5f30*/  FADD.FTZ R17, R17, R8 ;  /* 0x0000000811117221 */ /* 0x000fe40000010000 */
[----:B------:R-:W-:-:S02]  /*5f40*/  IMAD.SHL.U32 R8, R32, 0x2, RZ ;  /* 0x0000000220087824 */ /* 0x000fc400078e00ff */
[----:B------:R-:W-:Y:S01]  /*5f50*/  FADD.FTZ R9, R175, R174 ;  /* 0x000000aeaf097221 */ /* 0x000fe20000010000 */
[C---:B------:R-:W-:Y:S01]  /*5f60*/  HMMA.16816.F32 R96, R128.reuse, R98, RZ ;  /* 0x000000628060723c */ /* 0x040fe200000018ff */
[----:B------:R-:W-:Y:S02]  /*5f70*/  IMAD R8, R25, c[0x0][0x228], R8 ;  /* 0x00008a0019087a24 */ /* 0x000fe400078e0208 */
[----:B------:R-:W-:Y:S02]  /*5f80*/  IMAD.SHL.U32 R25, R12, 0x8, RZ ;  /* 0x000000080c197824 */ /* 0x000fe400078e00ff */
[----:B------:R-:W-:Y:S01]  /*5f90*/  FADD.FTZ R17, R27, R17 ;  /* 0x000000111b117221 */ /* 0x000fe20000010000 */
[----:B------:R-:W-:Y:S01]  /*5fa0*/  IADD3 R16, P1, R8, UR4, RZ ;  /* 0x0000000408107c10 */ /* 0x000fe2000ff3e0ff */
[----:B------:R-:W-:Y:S01]  /*5fb0*/  FADD.FTZ R245, R245, R250 ;  /* 0x000000faf5f57221 */ /* 0x000fe20000010000 */
[----:B------:R-:W-:Y:S01]  /*5fc0*/  HMMA.16816.F32 R112, R128, R114, RZ ;  /* 0x000000728070723c */ /* 0x000fe200000018ff */
[----:B------:R-:W-:-:S02]  /*5fd0*/  FADD.FTZ R228, R228, R17 ;  /* 0x00000011e4e47221 */ /* 0x000fc40000010000 */
[----:B------:R-:W-:Y:S02]  /*5fe0*/  FADD.FTZ R248, R248, R245 ;  /* 0x000000f5f8f87221 */ /* 0x000fe40000010000 */
[----:B------:R-:W-:Y:S02]  /*5ff0*/  FADD.FTZ R225, R225, R228 ;  /* 0x000000e4e1e17221 */ /* 0x000fe40000010000 */
[----:B------:R-:W-:Y:S01]  /*6000*/  FADD.FTZ R171, R193, R248 ;  /* 0x000000f8c1ab7221 */ /* 0x000fe20000010000 */
[----:B------:R-:W-:Y:S01]  /*6010*/  HMMA.16816.F32 R128, R128, R18, RZ ;  /* 0x000000128080723c */ /* 0x000fe200000018ff */
[----:B------:R-:W-:-:S06]  /*6020*/  FADD.FTZ R226, R226, R225 ;  /* 0x000000e1e2e27221 */ /* 0x000fcc0000010000 */
[----:B------:R-:W-:Y:S01]  /*6030*/  FADD.FTZ R19, R24, R9 ;  /* 0x0000000918137221 */ /* 0x000fe20000010000 */
[----:B------:R-:W-:Y:S01]  /*6040*/  SHF.R.S32.HI R9, RZ, 0x1f, R8 ;  /* 0x0000001fff097819 */ /* 0x000fe20000011408 */
[----:B------:R-:W-:Y:S01]  /*6050*/  IMAD.U32 R8, RZ, RZ, UR4 ;  /* 0x00000004ff087e24 */ /* 0x000fe2000f8e00ff */
[----:B------:R-:W-:Y:S01]  /*6060*/  HMMA.16816.F32 R96, R4, R22, R96 ;  /* 0x000000160460723c */ /* 0x000fe20000001860 */
[----:B------:R-:W-:-:S03]  /*6070*/  FADD.FTZ R19, R29, R19 ;  /* 0x000000131d137221 */ /* 0x000fc60000010000 */
[----:B------:R-:W-:Y:S01]  /*6080*/  LEA.HI.X.SX32 R9, R8, R9, 0x1, P1 ;  /* 0x0000000908097211 */ /* 0x000fe200008f0eff */
[----:B------:R-:W-:Y:S01]  /*6090*/  FADD.FTZ R224, R224, R19 ;  /* 0x00000013e0e07221 */ /* 0x000fe20000010000 */
[----:B------:R-:W-:Y:S01]  /*60a0*/  LEA R8, P1, R16, c[0x0][0x1f8], 0x1 ;  /* 0x00007e0010087a11 */ /* 0x000fe200078208ff */
[----:B------:R-:W-:Y:S01]  /*60b0*/  IMAD.SHL.U32 R23, R12, 0x40, RZ ;  /* 0x000000400c177824 */ /* 0x000fe200078e00ff */
[----:B------:R-:W-:Y:S01]  /*60c0*/  HMMA.16816.F32 R112, R4, R14, R112 ;  /* 0x0000000e0470723c */ /* 0x000fe20000001870 */
[----:B------:R-:W-:Y:S01]  /*60d0*/  FADD.FTZ R221, R221, R224 ;  /* 0x000000e0dddd7221 */ /* 0x000fe20000010000 */
[----:B------:R-:W-:-:S03]  /*60e0*/  LEA.HI.X R9, R16, c[0x0][0x1fc], R9, 0x1, P1 ;  /* 0x00007f0010097a11 */ /* 0x000fc600008f0c09 */
[----:B------:R-:W-:Y:S02]  /*60f0*/  FADD.FTZ R222, R222, R221 ;  /* 0x000000dddede7221 */ /* 0x000fe40000010000 */
[----:B------:R-:W-:Y:S01]  /*6100*/  IMAD R15, R12, 0x48, RZ ;  /* 0x000000480c0f7824 */ /* 0x000fe200078e02ff */
[C---:B------:R-:W-:Y:S01]  /*6110*/  HMMA.16816.F32 R64, R4.reuse, R34, R64 ;  /* 0x000000220440723c */ /* 0x040fe20000001840 */
[--C-:B------:R-:W-:Y:S01]  /*6120*/  IMAD.WIDE R24, R25, 0x2, R8.reuse ;  /* 0x0000000219187825 */ /* 0x100fe200078e0208 */
[----:B------:R-:W-:Y:S03]  /*6130*/  STG.E.U16 [R8.64], R168 ;  /* 0x000000a808007986 */ /* 0x000fe6000c101512 */
[--C-:B------:R-:W-:Y:S01]  /*6140*/  IMAD.WIDE R22, R23, 0x2, R8.reuse ;  /* 0x0000000217167825 */ /* 0x100fe200078e0208 */
[----:B------:R-:W-:Y:S02]  /*6150*/  STG.E.U16 [R8.64+0x2], R169 ;  /* 0x000002a908007986 */ /* 0x000fe4000c101512 */
[C---:B------:R-:W-:Y:S02]  /*6160*/  HMMA.16816.F32 R80, R4.reuse, R30, R80 ;  /* 0x0000001e0450723c */ /* 0x040fe40000001850 */
[----:B------:R-:W-:Y:S04]  /*6170*/  STG.E.U16 [R24.64], R201 ;  /* 0x000000c918007986 */ /* 0x000fe8000c101512 */
[----:B------:R-:W-:Y:S02]  /*6180*/  STG.E.U16 [R24.64+0x2], R200 ;  /* 0x000002c818007986 */ /* 0x000fe4000c101512 */
[----:B------:R-:W-:Y:S02]  /*6190*/  HMMA.16816.F32 R128, R4, R10, R128 ;  /* 0x0000000a0480723c */ /* 0x000fe40000001880 */
[----:B------:R-:W-:Y:S04]  /*61a0*/  STG.E.U16 [R22.64], R230 ;  /* 0x000000e616007986 */ /* 0x000fe8000c101512 */
[----:B------:R-:W-:Y:S01]  /*61b0*/  STG.E.U16 [R22.64+0x2], R227 ;  /* 0x000002e316007986 */ /* 0x000fe2000c101512 */
[----:B------:R-:W-:-:S04]  /*61c0*/  IMAD.WIDE R4, R15, 0x2, R8 ;  /* 0x000000020f047825 */ /* 0x000fc800078e0208 */
[----:B------:R-:W-:Y:S01]  /*61d0*/  FADD.FTZ R6, R223, R226 ;  /* 0x000000e2df067221 */ /* 0x000fe20000010000 */
[----:B------:R-:W-:Y:S04]  /*61e0*/  STG.E.U16 [R4.64], R232 ;  /* 0x000000e804007986 */ /* 0x000fe8000c101512 */
[----:B------:R-:W-:Y:S04]  /*61f0*/  STG.E.U16 [R4.64+0x2], R229 ;  /* 0x000002e504007986 */ /* 0x000fe8000c101512 */
        /* <DEDUP_REMOVED lines=23> */
[----:B------:R1:W-:Y:S04]  /*6370*/  STG.E.U16 [R4.64+0x32], R177 ;  /* 0x000032b104007986 */ /* 0x0003e8000c101512 */
[----:B------:R2:W-:Y:S01]  /*6380*/  STL [R1+0x60], R6 ;  /* 0x0000600601007387 */ /* 0x0005e20000100800 */
[----:B-1----:R-:W-:-:S02]  /*6390*/  FADD.FTZ R5, R195, R222 ;  /* 0x000000dec3057221 */ /* 0x002fc40000010000 */
[----:B------:R-:W-:-:S03]  /*63a0*/  FADD.FTZ R4, R194, R203 ;  /* 0x000000cbc2047221 */ /* 0x000fc60000010000 */
[----:B------:R2:W-:Y:S04]  /*63b0*/  STL [R1+0x5c], R5 ;  /* 0x00005c0501007387 */ /* 0x0005e80000100800 */
[----:B------:R2:W-:Y:S01]  /*63c0*/  STL [R1+0x58], R4 ;  /* 0x0000580401007387 */ /* 0x0005e20000100800 */
[----:B------:R-:W-:Y:S05]  /*63d0*/  @!P0 BRA `(.L_x_1593) ;  /* 0x000041d000008947 */ /* 0x000fea0003800000 */
[----:B--2---:R-:W-:Y:S01]  /*63e0*/  IADD3 R4, P0, R8, -0x40, RZ ;  /* 0xffffffc008047810 */ /* 0x004fe20007f1e0ff */
[----:B------:R-:W-:Y:S01]  /*63f0*/  IMAD.WIDE.U32 R6, R192, -0x326172a9, RZ ;  /* 0xcd9e8d57c0067825 */ /* 0x000fe200078e00ff */
[----:B------:R-:W-:Y:S01]  /*6400*/  MOV R167, R0 ;  /* 0x0000000000a77202 */ /* 0x000fe20000000f00 */
[----:B------:R-:W-:Y:S01]  /*6410*/  UIADD3 UR25, UR6, -0x2, URZ ;  /* 0xfffffffe06197890 */ /* 0x000fe2000fffe03f */
[----:B------:R-:W-:Y:S01]  /*6420*/  IADD3.X R168, R9, -0x1, RZ, P0, !PT ;  /* 0xffffffff09a87810 */ /* 0x000fe200007fe4ff */
[----:B------:R1:W-:Y:S01]  /*6430*/  STL [R1+0x64], R4 ;  /* 0x0000640401007387 */ /* 0x0003e20000100800 */
[----:B------:R-:W-:Y:S01]  /*6440*/  MOV R0, c[0x0][0x228] ;  /* 0x00008a0000007a02 */ /* 0x000fe20000000f00 */
[----:B------:R-:W-:Y:S01]  /*6450*/  IMAD.MOV.U32 R165, RZ, RZ, R2 ;  /* 0x000000ffffa57224 */ /* 0x000fe200078e0002 */
[----:B------:R-:W-:Y:S01]  /*6460*/  ULDC.64 UR6, c[0x0][0x1a0] ;  /* 0x0000680000067ab9 */ /* 0x000fe20000000a00 */
[----:B------:R-:W2:Y:S01]  /*6470*/  LDL R177, [R1+0x4] ;  /* 0x0000040001b17983 */ /* 0x000ea20000100800 */
[----:B------:R-:W-:-:S02]  /*6480*/  IMAD.MOV.U32 R166, RZ, RZ, R3 ;  /* 0x000000ffffa67224 */ /* 0x000fc400078e0003 */
[----:B------:R-:W-:Y:S01]  /*6490*/  IMAD.MOV.U32 R169, RZ, RZ, R164 ;  /* 0x000000ffffa97224 */ /* 0x000fe200078e00a4 */
[----:B------:R-:W3:Y:S01]  /*64a0*/  LDL.64 R172, [R1+0x28] ;  /* 0x0000280001ac7983 */ /* 0x000ee20000100a00 */
[----:B------:R-:W-:Y:S01]  /*64b0*/  LOP3.LUT R2, R7, R190, RZ, 0x3c, !PT ;  /* 0x000000be07027212 */ /* 0x000fe200078e3cff */
[----:B------:R-:W-:Y:S02]  /*64c0*/  IMAD.SHL.U32 R3, R0, 0x8, RZ ;  /* 0x0000000800037824 */ /* 0x000fe400078e00ff */
[----:B------:R-:W-:Y:S01]  /*64d0*/  STL.64 [R1+0x48], R6 ;  /* 0x0000480601007387 */ /* 0x000fe20000100a00 */
[----:B------:R-:W-:-:S04]  /*64e0*/  IMAD.WIDE.U32 R8, R189, -0x2daee0ad, RZ ;  /* 0xd2511f53bd087825 */ /* 0x000fc800078e00ff */
[----:B-1----:R-:W-:-:S05]  /*64f0*/  IMAD.WIDE.U32 R4, R191, -0x326172a9, RZ ;  /* 0xcd9e8d57bf047825 */ /* 0x002fca00078e00ff */
[----:B------:R-:W-:Y:S01]  /*6500*/  LOP3.LUT R190, R5, R190, RZ, 0x3c, !PT ;  /* 0x000000be05be7212 */ /* 0x000fe200078e3cff */
[----:B------:R1:W-:Y:S01]  /*6510*/  STL.64 [R1+0x38], R4 ;  /* 0x0000380401007387 */ /* 0x0003e20000100a00 */
[----:B------:R-:W-:-:S03]  /*6520*/  IMAD R0, R0, 0x38, R3 ;  /* 0x0000003800007824 */ /* 0x000fc600078e0203 */
[----:B------:R4:W-:Y:S01]  /*6530*/  STL.64 [R1+0x50], R8 ;  /* 0x0000500801007387 */ /* 0x0009e20000100a00 */
[----:B-1----:R-:W-:-:S04]  /*6540*/  IMAD.WIDE.U32 R4, R2, -0x2daee0ad, RZ ;  /* 0xd2511f5302047825 */ /* 0x002fc800078e00ff */
[----:B------:R-:W-:Y:S01]  /*6550*/  IMAD.WIDE.U32 R2, R190, -0x2daee0ad, RZ ;  /* 0xd2511f53be027825 */ /* 0x000fe200078e00ff */
[----:B------:R4:W-:Y:S04]  /*6560*/  STL.64 [R1+0x40], R4 ;  /* 0x0000400401007387 */ /* 0x0009e80000100a00 */
[----:B------:R4:W-:Y:S01]  /*6570*/  STL.64 [R1+0x30], R2 ;  /* 0x0000300201007387 */ /* 0x0009e20000100a00 */
[----:B------:R-:W-:Y:S02]  /*6580*/  PRMT R6, R252, 0x7054, R252 ;  /* 0x00007054fc067816 */ /* 0x000fe400000000fc */
[----:B------:R-:W-:Y:S02]  /*6590*/  IADD3 R0, R0, 0x1, RZ ;  /* 0x0000000100007810 */ /* 0x000fe40007ffe0ff */
[----:B--2---:R-:W-:-:S02]  /*65a0*/  ISETP.GE.AND P1, PT, R177, c[0x0][0x220], PT ;  /* 0x00008800b1007a0c */ /* 0x004fc40003f26270 */
[----:B---3--:R-:W-:Y:S01]  /*65b0*/  ISETP.GE.AND P2, PT, R172, c[0x0][0x220], PT ;  /* 0x00008800ac007a0c */ /* 0x008fe20003f46270 */
[----:B----4-:R-:W-:Y:S05]  /*65c0*/  BRA `(.L_x_1594) ;  /* 0x000002e000007947 */ /* 0x010fea0003800000 */
.L_x_1596:
        /* <DEDUP_REMOVED lines=46> */
.L_x_1594:
[----:B------:R-:W2:Y:S01]  /*68b0*/  LDL.64 R6, [R1+0x10] ;  /* 0x0000100001067983 */ /* 0x000ea20000100a00 */
[----:B------:R-:W-:Y:S01]  /*68c0*/  USHF.R.S32.HI UR4, URZ, 0x1f, UR25 ;  /* 0x0000001f3f047899 */ /* 0x000fe20008011419 */
[----:B------:R-:W-:Y:S04]  /*68d0*/  DEPBAR.LE SB0, 0x0 ;  /* 0x000080000000791a */ /* 0x000fe80000000000 */
[----:B------:R-:W3:Y:S01]  /*68e0*/  LDL R170, [R1] ;  /* 0x0000000001aa7983 */ /* 0x000ee20000100800 */
[----:B------:R-:W-:Y:S01]  /*68f0*/  UIMAD UR4, UR4, UR6, URZ ;  /* 0x00000006040472a4 */ /* 0x000fe2000f8e023f */
[----:B------:R-:W-:Y:S01]  /*6900*/  IMAD.MOV.U32 R4, RZ, RZ, c[0x0][0x1a0] ;  /* 0x00006800ff047624 */ /* 0x000fe200078e00ff */
[----:B------:R-:W-:Y:S01]  /*6910*/  UIMAD.WIDE.U32 UR26, UR25, UR6, URZ ;  /* 0x00000006191a72a5 */ /* 0x000fe2000f8e003f */
[----:B------:R-:W-:Y:S01]  /*6920*/  IMAD.MOV.U32 R5, RZ, RZ, c[0x0][0x1a4] ;  /* 0x00006900ff057624 */ /* 0x000fe200078e00ff */
[----:B------:R-:W-:Y:S01]  /*6930*/  BAR.SYNC.DEFER_BLOCKING 0x0 ;  /* 0x0000000000007b1d */ /* 0x000fe20000010000 */
[----:B------:R-:W-:Y:S02]  /*6940*/  UIMAD UR4, UR25, UR7, UR4 ;  /* 0x00000007190472a4 */ /* 0x000fe4000f8e0204 */
[----:B------:R-:W-:Y:S01]  /*6950*/  UISETP.GE.AND UP0, UPT, UR25, 0x1, UPT ;  /* 0x000000011900788c */ /* 0x000fe2000bf06270 */
[----:B------:R-:W-:Y:S01]  /*6960*/  IMAD.U32 R164, RZ, RZ, UR26 ;  /* 0x0000001affa47e24 */ /* 0x000fe2000f8e00ff */
[----:B------:R-:W-:Y:S01]  /*6970*/  UIADD3 UR4, UR27, UR4, URZ ;  /* 0x000000041b047290 */ /* 0x000fe2000fffe03f */
[----:B------:R-:W-:Y:S05]  /*6980*/  IMAD.U32 R2, RZ, RZ, UR26 ;  /* 0x0000001aff027e24 */ /* 0x000fea000f8e00ff */
[----:B------:R-:W-:Y:S01]  /*6990*/  IMAD.U32 R0, RZ, RZ, UR4 ;  /* 0x00000004ff007e24 */ /* 0x000fe2000f8e00ff */
[----:B---3--:R-:W-:Y:S01]  /*69a0*/  @P2 STS.128 [R170+0xa000], RZ ;  /* 0x00a000ffaa002388 */ /* 0x008fe20000000c00 */
[----:B--2---:R-:W-:Y:S04]  /*69b0*/  LEA R164, P3, R164, R6, 0x5 ;  /* 0x00000006a4a47211 */ /* 0x004fe800078628ff */
[----:B------:R-:W-:Y:S02]  /*69c0*/  LEA.HI.X R2, R2, R251, R0, 0x5, P3 ;  /* 0x000000fb02027211 */ /* 0x000fe400018f2c00 */
[C---:B------:R-:W-:Y:S02]  /*69d0*/  @!P2 LEA R192, P5, R164.reuse, c[0x0][0x170], 0x1 ;  /* 0x00005c00a4c0aa11 */ /* 0x040fe400078a08ff */
        /* <DEDUP_REMOVED lines=30> */
[----:B------:R-:W4:Y:S05]  /*6bc0*/  LDSM.16.M88.4 R176, [R217+0x8000] ;  /* 0x00800000d9b0783b */ /* 0x000f2a0000000200 */
[----:B------:R-:W2:Y:S05]  /*6bd0*/  LDSM.16.M88.4 R180, [R218+0x2000] ;  /* 0x00200000dab4783b */ /* 0x000eaa0000000200 */
[----:B------:R-:W2:Y:S05]  /*6be0*/  LDSM.16.M88.4 R184, [R217+0x8800] ;  /* 0x00880000d9b8783b */ /* 0x000eaa0000000200 */
[----:B------:R-:W5:Y:S05]  /*6bf0*/  LDL.LU R2, [R1+0x64] ;  /* 0x0000640001027983 */ /* 0x000f6a0000300800 */
[----:B------:R-:W-:Y:S05]  /*6c00*/  LDSM.16.M88.4 R188, [R216] ;  /* 0x00000000d8bc783b */ /* 0x000fea0000000200 */
[----:B------:R-:W0:Y:S05]  /*6c10*/  LDGDEPBAR ;  /* 0x00000000000079af */ /* 0x000e2a0000000000 */
[----:B-1----:R-:W1:Y:S05]  /*6c20*/  LDSM.16.M88.4 R192, [R215] ;  /* 0x00000000d7c0783b */ /* 0x002e6a0000000200 */
[----:B---3--:R-:W3:Y:S01]  /*6c30*/  LDSM.16.M88.4 R196, [R216+0x2000] ;  /* 0x00200000d8c4783b */ /* 0x008ee20000000200 */
[-C--:B----4-:R-:W-:Y:S04]  /*6c40*/  HMMA.16816.F32 R4, R172, R176.reuse, RZ ;  /* 0x000000b0ac04723c */ /* 0x090fe800000018ff */
[----:B--2---:R-:W2:Y:S04]  /*6c50*/  LDSM.16.M88.4 R200, [R207] ;  /* 0x00000000cfc8783b */ /* 0x004ea80000000200 */
[C---:B------:R-:W-:Y:S08]  /*6c60*/  HMMA.16816.F32 R8, R180.reuse, R176, RZ ;  /* 0x000000b0b408723c */ /* 0x040ff000000018ff */
[-C--:B------:R-:W-:Y:S08]  /*6c70*/  HMMA.16816.F32 R12, R180, R178.reuse, RZ ;  /* 0x000000b2b40c723c */ /* 0x080ff000000018ff */
[C---:B------:R-:W-:Y:S01]  /*6c80*/  HMMA.16816.F32 R16, R172.reuse, R178, RZ ;  /* 0x000000b2ac10723c */ /* 0x040fe200000018ff */
[----:B------:R-:W-:Y:S07]  /*6c90*/  LDSM.16.M88.4 R176, [R211+0x8000] ;  /* 0x00800000d3b0783b */ /* 0x000fee0000000200 */
[-C--:B------:R-:W-:Y:S08]  /*6ca0*/  HMMA.16816.F32 R20, R172, R184.reuse, RZ ;  /* 0x000000b8ac14723c */ /* 0x080ff000000018ff */
[C---:B------:R-:W-:Y:S08]  /*6cb0*/  HMMA.16816.F32 R24, R180.reuse, R184, RZ ;  /* 0x000000b8b418723c */ /* 0x040ff000000018ff */
[-C--:B------:R-:W-:Y:S01]  /*6cc0*/  HMMA.16816.F32 R28, R180, R186.reuse, RZ ;  /* 0x000000bab41c723c */ /* 0x080fe200000018ff */
[----:B------:R-:W-:Y:S07]  /*6cd0*/  LDSM.16.M88.4 R180, [R214+0x2000] ;  /* 0x00200000d6b4783b */ /* 0x000fee0000000200 */
[----:B------:R-:W-:Y:S01]  /*6ce0*/  HMMA.16816.F32 R32, R172, R186, RZ ;  /* 0x000000baac20723c */ /* 0x000fe200000018ff */
[----:B------:R-:W4:Y:S05]  /*6cf0*/  LDSM.16.M88.4 R172, [R214] ;  /* 0x00000000d6ac783b */ /* 0x000f2a0000000200 */
[----:B------:R-:W4:Y:S02]  /*6d00*/  LDSM.16.M88.4 R184, [R211+0x8800] ;  /* 0x00880000d3b8783b */ /* 0x000f240000000200 */
[-C--:B-1----:R-:W-:Y:S08]  /*6d10*/  HMMA.16816.F32 R4, R188, R192.reuse, R4 ;  /* 0x000000c0bc04723c */ /* 0x082ff00000001804 */
[C---:B---3--:R-:W-:Y:S08]  /*6d20*/  HMMA.16816.F32 R8, R196.reuse, R192, R8 ;  /* 0x000000c0c408723c */ /* 0x048ff00000001808 */
[-C--:B------:R-:W-:Y:S08]  /*6d30*/  HMMA.16816.F32 R12, R196, R194.reuse, R12 ;  /* 0x000000c2c40c723c */ /* 0x080ff0000000180c */
[C---:B------:R-:W-:Y:S07]  /*6d40*/  HMMA.16816.F32 R16, R188.reuse, R194, R16 ;  /* 0x000000c2bc10723c */ /* 0x040fee0000001810 */
[----:B------:R-:W-:Y:S01]  /*6d50*/  IMAD.MOV.U32 R195, RZ, RZ, R168 ;  /* 0x000000ffffc37224 */ /* 0x000fe200078e00a8 */
[-C--:B--2---:R-:W-:Y:S08]  /*6d60*/  HMMA.16816.F32 R20, R188, R200.reuse, R20 ;  /* 0x000000c8bc14723c */ /* 0x084ff00000001814 */
[C---:B------:R-:W-:Y:S08]  /*6d70*/  HMMA.16816.F32 R24, R196.reuse, R200, R24 ;  /* 0x000000c8c418723c */ /* 0x040ff00000001818 */
[-C--:B------:R-:W-:Y:S08]  /*6d80*/  HMMA.16816.F32 R28, R196, R202.reuse, R28 ;  /* 0x000000cac41c723c */ /* 0x080ff0000000181c */
[----:B------:R-:W-:Y:S01]  /*6d90*/  HMMA.16816.F32 R32, R188, R202, R32 ;  /* 0x000000cabc20723c */ /* 0x000fe20000001820 */
[----:B------:R-:W-:Y:S07]  /*6da0*/  LDSM.16.M88.4 R188, [R213+0x2000] ;  /* 0x00200000d5bc783b */ /* 0x000fee0000000200 */
[-C--:B----4-:R-:W-:Y:S08]  /*6db0*/  HMMA.16816.F32 R4, R172, R176.reuse, R4 ;  /* 0x000000b0ac04723c */ /* 0x090ff00000001804 */
[C---:B------:R-:W-:Y:S08]  /*6dc0*/  HMMA.16816.F32 R8, R180.reuse, R176, R8 ;  /* 0x000000b0b408723c */ /* 0x040ff00000001808 */
        /* <DEDUP_REMOVED lines=8> */
[----:B------:R-:W2:Y:S05]  /*6e50*/  LDSM.16.M88.4 R172, [R206+0x800] ;  /* 0x00080000ceac783b */ /* 0x000eaa0000000200 */
[----:B------:R-:W-:Y:S02]  /*6e60*/  LDSM.16.M88.4 R184, [R217+0x9000] ;  /* 0x00900000d9b8783b */ /* 0x000fe40000000200 */
        /* <DEDUP_REMOVED lines=10> */
[----:B------:R-:W3:Y:S03]  /*6f10*/  LDSM.16.M88.4 R172, [R217+0x9800] ;  /* 0x00980000d9ac783b */ /* 0x000ee60000000200 */
[----:B-----5:R-:W-:Y:S02]  /*6f20*/  IMAD.MOV.U32 R194, RZ, RZ, R2 ;  /* 0x000000ffffc27224 */ /* 0x020fe400078e0002 */
[----:B------:R-:W-:Y:S02]  /*6f30*/  LDSM.16.M88.4 R176, [R216+0x4000] ;  /* 0x00400000d8b0783b */ /* 0x000fe40000000200 */
[-C--:B-1----:R-:W-:Y:S08]  /*6f40*/  HMMA.16816.F32 R4, R180, R184.reuse, R4 ;  /* 0x000000b8b404723c */ /* 0x082ff00000001804 */
[C---:B--2---:R-:W-:Y:S08]  /*6f50*/  HMMA.16816.F32 R8, R188.reuse, R184, R8 ;  /* 0x000000b8bc08723c */ /* 0x044ff00000001808 */
[-C--:B------:R-:W-:Y:S08]  /*6f60*/  HMMA.16816.F32 R12, R188, R186.reuse, R12 ;  /* 0x000000babc0c723c */ /* 0x080ff0000000180c */
[C---:B------:R-:W-:Y:S01]  /*6f70*/  HMMA.16816.F32 R16, R180.reuse, R186, R16 ;  /* 0x000000bab410723c */ /* 0x040fe20000001810 */
[----:B------:R-:W1:Y:S07]  /*6f80*/  LDSM.16.M88.4 R184, [R205] ;  /* 0x00000000cdb8783b */ /* 0x000e6e0000000200 */
[-C--:B---3--:R-:W-:Y:S08]  /*6f90*/  HMMA.16816.F32 R20, R180, R172.reuse, R20 ;  /* 0x000000acb414723c */ /* 0x088ff00000001814 */
[C---:B------:R-:W-:Y:S08]  /*6fa0*/  HMMA.16816.F32 R24, R188.reuse, R172, R24 ;  /* 0x000000acbc18723c */ /* 0x040ff00000001818 */
[-C--:B------:R-:W-:Y:S01]  /*6fb0*/  HMMA.16816.F32 R28, R188, R174.reuse, R28 ;  /* 0x000000aebc1c723c */ /* 0x080fe2000000181c */
[----:B------:R-:W2:Y:S07]  /*6fc0*/  LDSM.16.M88.4 R188, [R216+0x6000] ;  /* 0x00600000d8bc783b */ /* 0x000eae0000000200 */
[----:B------:R-:W-:Y:S01]  /*6fd0*/  HMMA.16816.F32 R32, R180, R174, R32 ;  /* 0x000000aeb420723c */ /* 0x000fe20000001820 */
[----:B------:R-:W3:Y:S05]  /*6fe0*/  LDSM.16.M88.4 R172, [R204] ;  /* 0x00000000ccac783b */ /* 0x000eea0000000200 */
        /* <DEDUP_REMOVED lines=23> */
[----:B------:R-:W3:Y:S01]  /*7160*/  LDSM.16.M88.4 R172, [R206+0x1800] ;  /* 0x00180000ceac783b */ /* 0x000ee20000000200 */
        /* <DEDUP_REMOVED lines=9> */
[----:B------:R-:W-:Y:S01]  /*7200*/  HMMA.16816.F32 R32, R176, R174, R32 ;  /* 0x000000aeb020723c */ /* 0x000fe20000001820 */
[----:B------:R-:W-:-:S07]  /*7210*/  @P0 BRA `(.L_x_1596) ;  /* 0xfffff3b000000947 */ /* 0x000fce000383ffff */
.L_x_1595:
[----:B------:R-:W-:Y:S01]  /*7220*/  FMNMX.FTZ R164, R6, R166, !PT ;  /* 0x000000a606a47209 */ /* 0x000fe20007810000 */
[----:B------:R-:W2:Y:S01]  /*7230*/  LDL.64 R182, [R1+0x40] ;  /* 0x0000400001b67983 */ /* 0x000ea20000100a00 */
[----:B------:R-:W-:Y:S01]  /*7240*/  FMNMX.FTZ R0, R4, R169, !PT ;  /* 0x000000a904007209 */ /* 0x000fe20007810000 */
[----:B------:R-:W-:Y:S01]  /*7250*/  ULOP3.LUT UR4, UR25, UR21, URZ, 0x3c, !UPT ;  /* 0x0000001519047292 */ /* 0x000fe2000f8e3c3f */
[----:B------:R-:W-:Y:S01]  /*7260*/  FMNMX.FTZ R2, R8, R165, !PT ;  /* 0x000000a508027209 */ /* 0x000fe20007810000 */
[----:B------:R-:W-:Y:S01]  /*7270*/  UIADD3 UR27, UR21, 0x76cf5d0a, URZ ;  /* 0x76cf5d0a151b7890 */ /* 0x000fe2000fffe03f */
[----:B-1----:R-:W-:Y:S01]  /*7280*/  FMNMX.FTZ R175, R7, R164, !PT ;  /* 0x000000a407af7209 */ /* 0x002fe20007810000 */
[----:B------:R-:W3:Y:S01]  /*7290*/  LDL.64 R188, [R1+0x50] ;  /* 0x0000500001bc7983 */ /* 0x000ee20000100a00 */
[----:B------:R-:W-:Y:S01]  /*72a0*/  FMNMX.FTZ R173, R5, R0, !PT ;  /* 0x0000000005ad7209 */ /* 0x000fe20007810000 */
[----:B------:R-:W-:Y:S01]  /*72b0*/  UIADD3 UR5, UR21, -0x4498517b, URZ ;  /* 0xbb67ae8515057890 */ /* 0x000fe2000fffe03f */
[----:B------:R-:W-:Y:S01]  /*72c0*/  FMNMX.FTZ R0, R10, R167, !PT ;  /* 0x000000a70a007209 */ /* 0x000fe20007810000 */
[----:B------:R-:W-:Y:S01]  /*72d0*/  UIADD3 UR26, UR20, -0x61c88647, URZ ;  /* 0x9e3779b9141a7890 */ /* 0x000fe2000fffe03f */
[----:B------:R-:W-:Y:S01]  /*72e0*/  FMNMX.FTZ R3, R9, R2, !PT ;  /* 0x0000000209037209 */ /* 0x000fe20007810000 */
[----:B------:R-:W4:Y:S01]  /*72f0*/  LDL.64 R180, [R1+0x48] ;  /* 0x0000480001b47983 */ /* 0x000f220000100a00 */
[----:B------:R-:W-:Y:S02]  /*7300*/  FMNMX.FTZ R164, R18, R175, !PT ;  /* 0x000000af12a47209 */ /* 0x000fe40007810000 */
[----:B------:R-:W-:Y:S02]  /*7310*/  FMNMX.FTZ R2, R16, R173, !PT ;  /* 0x000000ad10027209 */ /* 0x000fe40007810000 */
[----:B------:R-:W-:Y:S01]  /*7320*/  FMNMX.FTZ R173, R11, R0, !PT ;  /* 0x000000000bad7209 */ /* 0x000fe20007810000 */
[----:B------:R-:W5:Y:S01]  /*7330*/  LDL.64 R186, [R1+0x38] ;  /* 0x0000380001ba7983 */ /* 0x000f620000100a00 */
[----:B------:R-:W-:Y:S02]  /*7340*/  FMNMX.FTZ R0, R12, R3, !PT ;  /* 0x000000030c007209 */ /* 0x000fe40007810000 */
[----:B------:R-:W-:Y:S02]  /*7350*/  FMNMX.FTZ R175, R19, R164, !PT ;  /* 0x000000a413af7209 */ /* 0x000fe40007810000 */
[----:B------:R-:W-:Y:S01]  /*7360*/  FMNMX.FTZ R3, R17, R2, !PT ;  /* 0x0000000211037209 */ /* 0x000fe20007810000 */
[----:B------:R-:W5:Y:S01]  /*7370*/  LDL.64 R184, [R1+0x30] ;  /* 0x0000300001b87983 */ /* 0x000f620000100a00 */
        /* <DEDUP_REMOVED lines=19> */
[----:B------:R-:W-:Y:S05]  /*74b0*/  FMNMX.FTZ R0, R31, R2, !PT ;  /* 0x000000021f007209 */ /* 0x000fea0007810000 */
[----:B------:R-:W1:Y:S08]  /*74c0*/  SHFL.BFLY PT, R177, R170, 0x2, 0x1f ;  /* 0x0c401f00aab17f89 */ /* 0x000e7000000e0000 */
[----:B------:R-:W1:Y:S02]  /*74d0*/  SHFL.BFLY PT, R175, R0, 0x2, 0x1f ;  /* 0x0c401f0000af7f89 */ /* 0x000e6400000e0000 */
[----:B-1----:R-:W-:Y:S06]  /*74e0*/  FMNMX.FTZ R168, R3, R168, !PT ;  /* 0x000000a803a87209 */ /* 0x002fec0007810000 */
[----:B------:R-:W1:Y:S01]  /*74f0*/  SHFL.BFLY PT, R173, R164, 0x2, 0x1f ;  /* 0x0c401f00a4ad7f89 */ /* 0x000e6200000e0000 */
[----:B------:R-:W-:Y:S07]  /*7500*/  FMNMX.FTZ R177, R170, R177, !PT ;  /* 0x000000b1aab17209 */ /* 0x000fee0007810000 */
[----:B------:R-:W1:Y:S01]  /*7510*/  SHFL.BFLY PT, R3, R168, 0x1, 0x1f ;  /* 0x0c201f00a8037f89 */ /* 0x000e6200000e0000 */
[----:B------:R-:W-:Y:S07]  /*7520*/  FMNMX.FTZ R175, R0, R175, !PT ;  /* 0x000000af00af7209 */ /* 0x000fee0007810000 */
[----:B------:R-:W1:Y:S02]  /*7530*/  SHFL.BFLY PT, R0, R175, 0x1, 0x1f ;  /* 0x0c201f00af007f89 */ /* 0x000e6400000e0000 */
[----:B-1----:R-:W-:Y:S06]  /*7540*/  FMNMX.FTZ R173, R164, R173, !PT ;  /* 0x000000ada4ad7209 */ /* 0x002fec0007810000 */
[----:B------:R-:W1:Y:S01]  /*7550*/  SHFL.BFLY PT, R164, R177, 0x1, 0x1f ;  /* 0x0c201f00b1a47f89 */ /* 0x000e6200000e0000 */
[----:B------:R-:W-:Y:S02]  /*7560*/  FMNMX.FTZ R3, R168, R3, !PT ;  /* 0x00000003a8037209 */ /* 0x000fe40007810000 */
[----:B------:R-:W-:Y:S02]  /*7570*/  FMNMX.FTZ R0, R175, R0, !PT ;  /* 0x00000000af007209 */ /* 0x000fe40007810000 */
[----:B-1----:R-:W-:Y:S04]  /*7580*/  FMNMX.FTZ R164, R177, R164, !PT ;  /* 0x000000a4b1a47209 */ /* 0x002fe80007810000 */
[C---:B------:R-:W-:Y:S01]  /*7590*/  FSETP.NEU.FTZ.AND P0, PT, R164.reuse, -INF , PT ;  /* 0xff800000a400780b */ /* 0x040fe20003f1d000 */
[----:B------:R-:W-:Y:S05]  /*75a0*/  FMUL.FTZ R192, R164, c[0x0][0x23c] ;  /* 0x00008f00a4c07a20 */ /* 0x000fea0000410000 */
[----:B------:R-:W-:Y:S02]  /*75b0*/  FSEL R192, R192, RZ, P0 ;  /* 0x000000ffc0c07208 */ /* 0x000fe40000000000 */
[----:B------:R-:W-:Y:S03]  /*75c0*/  FSETP.NEU.FTZ.AND P0, PT, R3, -INF , PT ;  /* 0xff8000000300780b */ /* 0x000fe60003f1d000 */
[----:B------:R-:W-:Y:S06]  /*75d0*/  FFMA.FTZ R193, R32, c[0x0][0x23c], -R192 ;  /* 0x00008f0020c17a23 */ /* 0x000fec00000108c0 */
[----:B------:R-:W-:Y:S01]  /*75e0*/  MUFU.EX2 R193, R193 ;  /* 0x000000c100c17308 */ /* 0x000fe20000000800 */
[----:B---3--:R-:W-:Y:S01]  /*75f0*/  LOP3.LUT R200, R189, UR4, RZ, 0x3c, !PT ;  /* 0x00000004bdc87c12 */ /* 0x008fe2000f8e3cff */
[----:B------:R-:W-:Y:S01]  /*7600*/  UIADD3 UR4, UR20, 0x3c6ef372, URZ ;  /* 0x3c6ef37214047890 */ /* 0x000fe2000fffe03f */
[----:B--2---:R-:W-:Y:S03]  /*7610*/  LOP3.LUT R178, R183, UR5, R188, 0x96, !PT ;  /* 0x00000005b7b27c12 */ /* 0x004fe6000f8e96bc */
[----:B------:R-:W-:Y:S04]  /*7620*/  IMAD.WIDE.U32 R200, R200, -0x326172a9, RZ ;  /* 0xcd9e8d57c8c87825 */ /* 0x000fe800078e00ff */
[----:B------:R-:W-:Y:S01]  /*7630*/  IMAD.WIDE.U32 R178, R178, -0x326172a9, RZ ;  /* 0xcd9e8d57b2b27825 */ /* 0x000fe200078e00ff */
[C---:B----4-:R-:W-:Y:S02]  /*7640*/  LOP3.LUT R2, R201.reuse, UR26, R180, 0x96, !PT ;  /* 0x0000001ac9027c12 */ /* 0x050fe4000f8e96b4 */
[----:B-----5:R-:W-:Y:S01]  /*7650*/  LOP3.LUT R168, R201, UR26, R186, 0x96, !PT ;  /* 0x0000001ac9a87c12 */ /* 0x020fe2000f8e96ba */
[----:B------:R-:W-:Y:S01]  /*7660*/  FFMA.FTZ R186, R21, c[0x0][0x23c], -R192 ;  /* 0x00008f0015ba7a23 */ /* 0x000fe200000108c0 */
[----:B------:R-:W-:Y:S01]  /*7670*/  LOP3.LUT R198, R179, UR4, R200, 0x96, !PT ;  /* 0x00000004b3c67c12 */ /* 0x000fe2000f8e96c8 */
[----:B------:R-:W-:Y:S01]  /*7680*/  IMAD.WIDE.U32 R180, R2, -0x2daee0ad, RZ ;  /* 0xd2511f5302b47825 */ /* 0x000fe200078e00ff */
[----:B------:R-:W-:Y:S03]  /*7690*/  LOP3.LUT R176, R185, UR5, R188, 0x96, !PT ;  /* 0x00000005b9b07c12 */ /* 0x000fe6000f8e96bc */
[----:B------:R-:W-:Y:S01]  /*76a0*/  IMAD.WIDE.U32 R198, R198, -0x2daee0ad, RZ ;  /* 0xd2511f53c6c67825 */ /* 0x000fe200078e00ff */
[----:B------:R-:W-:Y:S01]  /*76b0*/  LOP3.LUT R2, R181, UR27, R182, 0x96, !PT ;  /* 0x0000001bb5027c12 */ /* 0x000fe2000f8e96b6 */
[----:B------:R-:W-:Y:S02]  /*76c0*/  MUFU.EX2 R186, R186 ;  /* 0x000000ba00ba7308 */ /* 0x000fe40000000800 */
[----:B------:R-:W-:Y:S01]  /*76d0*/  FFMA.FTZ R188, R4, c[0x0][0x23c], -R192 ;  /* 0x00008f0004bc7a23 */ /* 0x000fe200000108c0 */
[----:B------:R-:W-:Y:S01]  /*76e0*/  LOP3.LUT R180, R199, UR17, R180, 0x96, !PT ;  /* 0x00000011c7b47c12 */ /* 0x000fe2000f8e96b4 */
[----:B------:R-:W-:Y:S02]  /*76f0*/  IMAD.WIDE.U32 R182, R2, -0x326172a9, RZ ;  /* 0xcd9e8d5702b67825 */ /* 0x000fe400078e00ff */
[----:B------:R-:W1:Y:S02]  /*7700*/  SHFL.BFLY PT, R2, R173, 0x1, 0x1f ;  /* 0x0c201f00ad027f89 */ /* 0x000e6400000e0000 */
[----:B------:R-:W-:Y:S01]  /*7710*/  IMAD.WIDE.U32 R180, R180, -0x326172a9, RZ ;  /* 0xcd9e8d57b4b47825 */ /* 0x000fe200078e00ff */
[----:B------:R-:W-:Y:S01]  /*7720*/  LOP3.LUT R170, R183, UR22, R178, 0x96, !PT ;  /* 0x00000016b7aa7c12 */ /* 0x000fe2000f8e96b2 */
[----:B------:R-:W-:Y:S02]  /*7730*/  MUFU.EX2 R188, R188 ;  /* 0x000000bc00bc7308 */ /* 0x000fe40000000800 */
[----:B------:R-:W-:Y:S01]  /*7740*/  FFMA.FTZ R183, R5, c[0x0][0x23c], -R192 ;  /* 0x00008f0005b77a23 */ /* 0x000fe200000108c0 */
[----:B------:R-:W-:Y:S01]  /*7750*/  LOP3.LUT R178, R181, UR16, R182, 0x96, !PT ;  /* 0x00000010b5b27c12 */ /* 0x000fe2000f8e96b6 */
[----:B------:R-:W-:Y:S04]  /*7760*/  IMAD.WIDE.U32 R196, R170, -0x2daee0ad, RZ ;  /* 0xd2511f53aac47825 */ /* 0x000fe800078e00ff */
[----:B------:R-:W-:Y:S01]  /*7770*/  IMAD.WIDE.U32 R178, R178, -0x2daee0ad, RZ ;  /* 0xd2511f53b2b27825 */ /* 0x000fe200078e00ff */
[----:B------:R-:W-:Y:S03]  /*7780*/  LOP3.LUT R198, R197, UR15, R198, 0x96, !PT ;  /* 0x0000000fc5c67c12 */ /* 0x000fe6000f8e96c6 */
[----:B------:R-:W-:Y:S01]  /*7790*/  IMAD.MOV.U32 R182, RZ, RZ, c[0x0][0x228] ;  /* 0x00008a00ffb67624 */ /* 0x000fe200078e00ff */
[----:B------:R-:W-:Y:S01]  /*77a0*/  LOP3.LUT R196, R179, UR11, R196, 0x96, !PT ;  /* 0x0000000bb3c47c12 */ /* 0x000fe2000f8e96c4 */
[----:B------:R-:W-:Y:S04]  /*77b0*/  IMAD.WIDE.U32 R198, R198, -0x326172a9, RZ ;  /* 0xcd9e8d57c6c67825 */ /* 0x000fe800078e00ff */
[----:B------:R-:W-:Y:S01]  /*77c0*/  IMAD.WIDE.U32 R196, R196, -0x326172a9, RZ ;  /* 0xcd9e8d57c4c47825 */ /* 0x000fe200078e00ff */
[----:B------:R-:W-:Y:S02]  /*77d0*/  LOP3.LUT R172, R199, UR14, R180, 0x96, !PT ;  /* 0x0000000ec7ac7c12 */ /* 0x000fe4000f8e96b4 */
[----:B-1----:R-:W-:Y:S01]  /*77e0*/  FMNMX.FTZ R2, R173, R2, !PT ;  /* 0x00000002ad027209 */ /* 0x002fe20007810000 */
[----:B------:R-:W-:Y:S01]  /*77f0*/  IMAD.SHL.U32 R182, R182, 0x8, RZ ;  /* 0x00000008b6b67824 */ /* 0x000fe200078e00ff */
[C-C-:B------:R-:W-:Y:S01]  /*7800*/  LOP3.LUT R170, R197.reuse, UR24, R198.reuse, 0x96, !PT ;  /* 0x00000018c5aa7c12 */ /* 0x140fe2000f8e96c6 */
[----:B------:R-:W-:Y:S01]  /*7810*/  IMAD.WIDE.U32 R180, R168, -0x2daee0ad, RZ ;  /* 0xd2511f53a8b47825 */ /* 0x000fe200078e00ff */
[----:B------:R-:W-:Y:S02]  /*7820*/  LOP3.LUT R198, R197, UR24, R198, 0x96, !PT ;  /* 0x00000018c5c67c12 */ /* 0x000fe4000f8e96c6 */
[----:B------:R-:W-:Y:S01]  /*7830*/  SHF.R.U32.HI R175, RZ, 0x10, R170 ;  /* 0x00000010ffaf7819 */ /* 0x000fe200000116aa */
[----:B------:R-:W-:Y:S01]  /*7840*/  FFMA.FTZ R179, R16, c[0x0][0x23c], -R192 ;  /* 0x00008f0010b37a23 */ /* 0x000fe200000108c0 */
[----:B------:R-:W-:Y:S01]  /*7850*/  LOP3.LUT R174, R181, UR27, R184, 0x96, !PT ;  /* 0x0000001bb5ae7c12 */ /* 0x000fe2000f8e96b8 */
[----:B------:R-:W-:Y:S01]  /*7860*/  FFMA.FTZ R185, R20, c[0x0][0x23c], -R192 ;  /* 0x00008f0014b97a23 */ /* 0x000fe200000108c0 */
[----:B------:R-:W-:Y:S01]  /*7870*/  LOP3.LUT R175, R175, 0xff, RZ, 0xc0, !PT ;  /* 0x000000ffafaf7812 */ /* 0x000fe200078ec0ff */
[----:B------:R-:W-:Y:S01]  /*7880*/  IMAD.WIDE.U32 R176, R176, -0x326172a9, RZ ;  /* 0xcd9e8d57b0b07825 */ /* 0x000fe200078e00ff */
[----:B------:R-:W-:Y:S02]  /*7890*/  LOP3.LUT R173, R170, 0xff, RZ, 0xc0, !PT ;  /* 0x000000ffaaad7812 */ /* 0x000fe400078ec0ff */
[----:B------:R-:W-:Y:S01]  /*78a0*/  ISETP.GE.U32.AND P4, PT, R252, R175, PT ;  /* 0x000000affc00720c */ /* 0x000fe20003f86070 */
[----:B------:R-:W-:Y:S01]  /*78b0*/  IMAD.WIDE.U32 R174, R174, -0x326172a9, RZ ;  /* 0xcd9e8d57aeae7825 */ /* 0x000fe200078e00ff */
[----:B------:R-:W-:Y:S02]  /*78c0*/  LOP3.LUT R200, R177, UR4, R200, 0x96, !PT ;  /* 0x00000004b1c87c12 */ /* 0x000fe4000f8e96c8 */
[----:B------:R-:W-:Y:S01]  /*78d0*/  ISETP.GE.U32.AND P5, PT, R252, R173, PT ;  /* 0x000000adfc00720c */ /* 0x000fe20003fa6070 */
[----:B------:R-:W-:Y:S01]  /*78e0*/  FFMA.FTZ R184, R17, c[0x0][0x23c], -R192 ;  /* 0x00008f0011b87a23 */ /* 0x000fe200000108c0 */
[----:B------:R-:W-:Y:S01]  /*78f0*/  LOP3.LUT R175, R175, UR22, R176, 0x96, !PT ;  /* 0x00000016afaf7c12 */ /* 0x000fe2000f8e96b0 */
[----:B------:R-:W-:Y:S01]  /*7900*/  FMUL.FTZ R176, R3, c[0x0][0x23c] ;  /* 0x00008f0003b07a20 */ /* 0x000fe20000410000 */
[----:B------:R-:W-:Y:S01]  /*7910*/  SHF.R.U32.HI R173, RZ, 0x18, R170 ;  /* 0x00000018ffad7819 */ /* 0x000fe200000116aa */
[----:B------:R-:W-:Y:S02]  /*7920*/  IMAD.WIDE.U32 R200, R200, -0x2daee0ad, RZ ;  /* 0xd2511f53c8c87825 */ /* 0x000fe400078e00ff */
[----:B------:R-:W-:Y:S01]  /*7930*/  MUFU.EX2 R184, R184 ;  /* 0x000000b800b87308 */ /* 0x000fe20000000800 */
[----:B------:R-:W-:Y:S01]  /*7940*/  FSEL R176, R176, RZ, P0 ;  /* 0x000000ffb0b07208 */ /* 0x000fe20000000000 */
[----:B------:R-:W-:Y:S01]  /*7950*/  FADD.FTZ R168, -R164, R169 ;  /* 0x000000a9a4a87221 */ /* 0x000fe20000010100 */
[----:B------:R-:W-:Y:S01]  /*7960*/  ISETP.GE.U32.AND P3, PT, R252, R173, PT ;  /* 0x000000adfc00720c */ /* 0x000fe20003f66070 */
[----:B------:R-:W-:Y:S01]  /*7970*/  FADD.FTZ R4, -R2, R165 ;  /* 0x000000a502047221 */ /* 0x000fe20000010100 */
[----:B------:R-:W-:Y:S01]  /*7980*/  LOP3.LUT R173, R201, UR17, R180, 0x96, !PT ;  /* 0x00000011c9ad7c12 */ /* 0x000fe2000f8e96b4 */
[--C-:B------:R-:W-:Y:S01]  /*7990*/  FFMA.FTZ R191, R6, c[0x0][0x23c], -R176.reuse ;  /* 0x00008f0006bf7a23 */ /* 0x100fe200000108b0 */
[----:B------:R-:W-:Y:S01]  /*79a0*/  FSETP.NEU.FTZ.AND P0, PT, R2, -INF , PT ;  /* 0xff8000000200780b */ /* 0x000fe20003f1d000 */
[--C-:B------:R-:W-:Y:S02]  /*79b0*/  FFMA.FTZ R7, R7, c[0x0][0x23c], -R176.reuse ;  /* 0x00008f0007077a23 */ /* 0x100fe400000108b0 */
[----:B------:R-:W-:Y:S02]  /*79c0*/  FFMA.FTZ R6, R19, c[0x0][0x23c], -R176 ;  /* 0x00008f0013067a23 */ /* 0x000fe400000108b0 */
[----:B------:R-:W-:Y:S01]  /*79d0*/  FMUL.FTZ R169, R168, c[0x0][0x23c] ;  /* 0x00008f00a8a97a20 */ /* 0x000fe20000410000 */
[----:B------:R-:W-:Y:S01]  /*79e0*/  MUFU.EX2 R191, R191 ;  /* 0x000000bf00bf7308 */ /* 0x000fe20000000800 */
[----:B------:R-:W-:Y:S02]  /*79f0*/  FADD.FTZ R168, -R3, R166 ;  /* 0x000000a603a87221 */ /* 0x000fe40000010100 */
[----:B------:R-:W-:Y:S02]  /*7a00*/  FMUL.FTZ R166, R4, c[0x0][0x23c] ;  /* 0x00008f0004a67a20 */ /* 0x000fe40000410000 */
[----:B------:R-:W-:Y:S02]  /*7a10*/  FADD.FTZ R4, -R0, R167 ;  /* 0x000000a700047221 */ /* 0x000fe40000010100 */
[--C-:B------:R-:W-:Y:S02]  /*7a20*/  FFMA.FTZ R5, R22, c[0x0][0x23c], -R176.reuse ;  /* 0x00008f0016057a23 */ /* 0x100fe400000108b0 */
[--C-:B------:R-:W-:Y:S01]  /*7a30*/  FFMA.FTZ R177, R34, c[0x0][0x23c], -R176.reuse ;  /* 0x00008f0022b17a23 */ /* 0x100fe200000108b0 */
[----:B------:R-:W1:Y:S01]  /*7a40*/  MUFU.EX2 R169, R169 ;  /* 0x000000a900a97308 */ /* 0x000e620000000800 */
[--C-:B------:R-:W-:Y:S02]  /*7a50*/  FFMA.FTZ R199, R18, c[0x0][0x23c], -R176.reuse ;  /* 0x00008f0012c77a23 */ /* 0x100fe400000108b0 */
[----:B------:R-:W-:Y:S02]  /*7a60*/  IMAD.MOV.U32 R18, RZ, RZ, R7 ;  /* 0x000000ffff127224 */ /* 0x000fe400078e0007 */
[--C-:B------:R-:W-:Y:S02]  /*7a70*/  FFMA.FTZ R187, R23, c[0x0][0x23c], -R176.reuse ;  /* 0x00008f0017bb7a23 */ /* 0x100fe400000108b0 */
[----:B------:R-:W-:Y:S02]  /*7a80*/  FFMA.FTZ R176, R35, c[0x0][0x23c], -R176 ;  /* 0x00008f0023b07a23 */ /* 0x000fe400000108b0 */
[----:B------:R-:W-:Y:S01]  /*7a90*/  IMAD.MOV.U32 R35, RZ, RZ, R6 ;  /* 0x000000ffff237224 */ /* 0x000fe200078e0006 */
[----:B------:R-:W-:Y:S01]  /*7aa0*/  MUFU.EX2 R166, R166 ;  /* 0x000000a600a67308 */ /* 0x000fe20000000800 */
[----:B------:R-:W-:Y:S04]  /*7ab0*/  IMAD.WIDE.U32 R6, R173, -0x326172a9, RZ ;  /* 0xcd9e8d57ad067825 */ /* 0x000fe800078e00ff */
[----:B------:R-:W-:Y:S01]  /*7ac0*/  FMUL.FTZ R165, R4, c[0x0][0x23c] ;  /* 0x00008f0004a57a20 */ /* 0x000fe20000410000 */
[----:B------:R-:W-:Y:S01]  /*7ad0*/  LOP3.LUT R180, R7, UR16, R174, 0x96, !PT ;  /* 0x0000001007b47c12 */ /* 0x000fe2000f8e96ae */
[----:B------:R-:W-:Y:S02]  /*7ae0*/  FMUL.FTZ R4, R2, c[0x0][0x23c] ;  /* 0x00008f0002047a20 */ /* 0x000fe40000410000 */
[----:B------:R-:W-:Y:S01]  /*7af0*/  FMUL.FTZ R167, R0, c[0x0][0x23c] ;  /* 0x00008f0000a77a20 */ /* 0x000fe20000410000 */
[----:B------:R-:W-:Y:S01]  /*7b00*/  MUFU.EX2 R199, R199 ;  /* 0x000000c700c77308 */ /* 0x000fe20000000800 */
[----:B------:R-:W-:Y:S01]  /*7b10*/  IMAD.WIDE.U32 R180, R180, -0x2daee0ad, RZ ;  /* 0xd2511f53b4b47825 */ /* 0x000fe200078e00ff */
[----:B------:R-:W-:Y:S02]  /*7b20*/  FSEL R174, R4, RZ, P0 ;  /* 0x000000ff04ae7208 */ /* 0x000fe40000000000 */
[----:B------:R-:W-:Y:S01]  /*7b30*/  FSETP.NEU.FTZ.AND P0, PT, R0, -INF , PT ;  /* 0xff8000000000780b */ /* 0x000fe20003f1d000 */
[----:B-1----:R-:W-:Y:S02]  /*7b40*/  FMUL.FTZ R4, R169, R148 ;  /* 0x00000094a9047220 */ /* 0x002fe40000410000 */
[--C-:B------:R-:W-:Y:S01]  /*7b50*/  FFMA.FTZ R22, R13, c[0x0][0x23c], -R174.reuse ;  /* 0x00008f000d167a23 */ /* 0x100fe200000108ae */
[----:B------:R-:W-:Y:S01]  /*7b60*/  FSEL R167, R167, RZ, P0 ;  /* 0x000000ffa7a77208 */ /* 0x000fe20000000000 */
[----:B------:R-:W2:Y:S01]  /*7b70*/  LDL.LU R13, [R1+0x60] ;  /* 0x00006000010d7983 */ /* 0x000ea20000300800 */
[----:B------:R-:W-:Y:S01]  /*7b80*/  LEA R182, P0, R182, R194, 0x1 ;  /* 0x000000c2b6b67211 */ /* 0x000fe200078008ff */
[----:B------:R-:W-:Y:S01]  /*7b90*/  FFMA.FTZ R34, R12, c[0x0][0x23c], -R174 ;  /* 0x00008f000c227a23 */ /* 0x000fe200000108ae */
[----:B------:R-:W-:Y:S01]  /*7ba0*/  MUFU.EX2 R148, R183 ;  /* 0x000000b700947308 */ /* 0x000fe20000000800 */
[----:B------:R-:W-:Y:S02]  /*7bb0*/  FFMA.FTZ R10, R10, c[0x0][0x23c], -R167 ;  /* 0x00008f000a0a7a23 */ /* 0x000fe400000108a7 */
[----:B------:R-:W-:Y:S02]  /*7bc0*/  FMUL.FTZ R168, R168, c[0x0][0x23c] ;  /* 0x00008f00a8a87a20 */ /* 0x000fe40000410000 */
[----:B------:R-:W-:Y:S04]  /*7bd0*/  IMAD.WIDE.U32 R16, R175, -0x2daee0ad, RZ ;  /* 0xd2511f53af107825 */ /* 0x000fe800078e00ff */
[----:B------:R-:W-:Y:S01]  /*7be0*/  FMUL.FTZ R20, R169, R156 ;  /* 0x0000009ca9147220 */ /* 0x000fe20000410000 */
[----:B------:R-:W-:Y:S01]  /*7bf0*/  LOP3.LUT R200, R17, UR15, R200, 0x96, !PT ;  /* 0x0000000f11c87c12 */ /* 0x000fe2000f8e96c8 */
[----:B------:R1:W-:Y:S01]  /*7c00*/  MUFU.EX2 R12, R10 ;  /* 0x0000000a000c7308 */ /* 0x0003e20000000800 */
[----:B------:R-:W-:Y:S01]  /*7c10*/  LOP3.LUT R202, R181, UR11, R16, 0x96, !PT ;  /* 0x0000000bb5ca7c12 */ /* 0x000fe2000f8e9610 */
[----:B------:R-:W-:Y:S02]  /*7c20*/  FFMA.FTZ R190, R8, c[0x0][0x23c], -R174 ;  /* 0x00008f0008be7a23 */ /* 0x000fe400000108ae */
[----:B------:R-:W-:Y:S04]  /*7c30*/  IMAD.WIDE.U32 R200, R200, -0x326172a9, RZ ;  /* 0xcd9e8d57c8c87825 */ /* 0x000fe800078e00ff */
[----:B------:R-:W-:Y:S01]  /*7c40*/  FMUL.FTZ R16, R169, R152 ;  /* 0x00000098a9107220 */ /* 0x000fe20000410000 */
[----:B------:R-:W-:Y:S01]  /*7c50*/  LOP3.LUT R173, R201, UR14, R6, 0x96, !PT ;  /* 0x0000000ec9ad7c12 */ /* 0x000fe2000f8e9606 */
[----:B------:R-:W3:Y:S01]  /*7c60*/  MUFU.EX2 R168, R168 ;  /* 0x000000a800a87308 */ /* 0x000ee20000000800 */
[----:B------:R-:W-:Y:S02]  /*7c70*/  FFMA.FTZ R8, R9, c[0x0][0x23c], -R174 ;  /* 0x00008f0009087a23 */ /* 0x000fe400000108ae */
[----:B------:R-:W-:Y:S01]  /*7c80*/  IMAD.MOV.U32 R9, RZ, RZ, R5 ;  /* 0x000000ffff097224 */ /* 0x000fe200078e0005 */
[----:B------:R-:W-:Y:S01]  /*7c90*/  LOP3.LUT R5, R170, 0xffff, RZ, 0xc0, !PT ;  /* 0x0000ffffaa057812 */ /* 0x000fe200078ec0ff */
[----:B------:R-:W-:Y:S03]  /*7ca0*/  IMAD.WIDE.U32 R202, R202, -0x326172a9, RZ ;  /* 0xcd9e8d57caca7825 */ /* 0x000fe600078e00ff */
[----:B------:R-:W-:Y:S01]  /*7cb0*/  SHF.R.U32.HI R5, RZ, 0x8, R5 ;  /* 0x00000008ff057819 */ /* 0x000fe20000011605 */
[--C-:B------:R-:W-:Y:S01]  /*7cc0*/  FFMA.FTZ R170, R30, c[0x0][0x23c], -R167.reuse ;  /* 0x00008f001eaa7a23 */ /* 0x100fe200000108a7 */
[----:B------:R-:W4:Y:S01]  /*7cd0*/  MUFU.EX2 R165, R165 ;  /* 0x000000a500a57308 */ /* 0x000f220000000800 */
[----:B------:R-:W-:Y:S01]  /*7ce0*/  IMAD.MOV.U32 R30, RZ, RZ, c[0x0][0x228] ;  /* 0x00008a00ff1e7624 */ /* 0x000fe200078e00ff */
[----:B------:R-:W-:Y:S01]  /*7cf0*/  LOP3.LUT R5, R5, 0xffff, RZ, 0xc0, !PT ;  /* 0x0000ffff05057812 */ /* 0x000fe200078ec0ff */
[--C-:B------:R-:W-:Y:S01]  /*7d00*/  FFMA.FTZ R14, R14, c[0x0][0x23c], -R167.reuse ;  /* 0x00008f000e0e7a23 */ /* 0x100fe200000108a7 */
[----:B-1----:R-:W5:Y:S01]  /*7d10*/  LDL.LU R10, [R1+0x5c] ;  /* 0x00005c00010a7983 */ /* 0x002f620000300800 */
[----:B------:R-:W-:Y:S01]  /*7d20*/  LOP3.LUT R189, R203, UR24, R200, 0x96, !PT ;  /* 0x00000018cbbd7c12 */ /* 0x000fe2000f8e96c8 */
[----:B------:R-:W-:Y:S01]  /*7d30*/  FFMA.FTZ R19, R25, c[0x0][0x23c], -R174 ;  /* 0x00008f0019137a23 */ /* 0x000fe200000108ae */
[----:B------:R-:W-:Y:S01]  /*7d40*/  ISETP.GE.U32.AND P6, PT, R252, R5, PT ;  /* 0x00000005fc00720c */ /* 0x000fe20003fc6070 */
[----:B------:R-:W-:Y:S02]  /*7d50*/  IMAD.MOV.U32 R25, RZ, RZ, R34 ;  /* 0x000000ffff197224 */ /* 0x000fe400078e0022 */
[C---:B------:R-:W-:Y:S01]  /*7d60*/  FMUL.FTZ R5, R169.reuse, R149 ;  /* 0x00000095a9057220 */ /* 0x040fe20000410000 */
[----:B------:R-:W-:Y:S01]  /*7d70*/  MUFU.EX2 R190, R190 ;  /* 0x000000be00be7308 */ /* 0x000fe20000000800 */
[C---:B------:R-:W-:Y:S02]  /*7d80*/  FMUL.FTZ R17, R169.reuse, R153 ;  /* 0x00000099a9117220 */ /* 0x040fe40000410000 */
[C---:B---3--:R-:W-:Y:S02]  /*7d90*/  FMUL.FTZ R6, R168.reuse, R150 ;  /* 0x00000096a8067220 */ /* 0x048fe40000410000 */
[----:B------:R-:W3:Y:S01]  /*7da0*/  LDL.LU R150, [R1+0x58] ;  /* 0x0000580001967983 */ /* 0x000ee20000300800 */
[----:B------:R-:W-:Y:S02]  /*7db0*/  FMUL.FTZ R34, R168, R162 ;  /* 0x000000a2a8227220 */ /* 0x000fe40000410000 */
[----:B------:R-:W-:Y:S02]  /*7dc0*/  IMAD.SHL.U32 R162, R30, 0x8, RZ ;  /* 0x000000081ea27824 */ /* 0x000fe400078e00ff */
[C---:B------:R-:W-:Y:S02]  /*7dd0*/  FMUL.FTZ R21, R169.reuse, R157 ;  /* 0x0000009da9157220 */ /* 0x040fe40000410000 */
[C---:B------:R-:W-:Y:S01]  /*7de0*/  FMUL.FTZ R32, R169.reuse, R160 ;  /* 0x000000a0a9207220 */ /* 0x040fe20000410000 */
[----:B------:R-:W-:Y:S01]  /*7df0*/  LEA.HI.X.SX32 R183, R162, R195, 0x1, P0 ;  /* 0x000000c3a2b77211 */ /* 0x000fe200000f0eff */
        /* <DEDUP_REMOVED lines=14> */
[----:B------:R-:W-:Y:S02]  /*7ee0*/  FFMA.FTZ R192, R33, c[0x0][0x23c], -R192 ;  /* 0x00008f0021c07a23 */ /* 0x000fe400000108c0 */
        /* <DEDUP_REMOVED lines=12> */
[----:B------:R-:W-:Y:S02]  /*7fb0*/  IMAD.MOV.U32 R160, RZ, RZ, R14 ;  /* 0x000000ffffa07224 */ /* 0x000fe400078e000e */
[----:B----4-:R-:W-:Y:S01]  /*7fc0*/  FMUL.FTZ R14, R165, R138 ;  /* 0x0000008aa50e7220 */ /* 0x010fe20000410000 */
[----:B------:R-:W-:Y:S01]  /*7fd0*/  F2FP.PACK_AB R138, R148, R188 ;  /* 0x000000bc948a723e */ /* 0x000fe200000000ff */
[--C-:B------:R-:W-:Y:S02]  /*7fe0*/  FFMA.FTZ R181, R27, c[0x0][0x23c], -R167.reuse ;  /* 0x00008f001bb57a23 */ /* 0x100fe400000108a7 */
[----:B------:R-:W-:Y:S02]  /*7ff0*/  IMAD.MOV.U32 R27, RZ, RZ, R18 ;  /* 0x000000ffff1b7224 */ /* 0x000fe400078e0012 */
[----:B------:R-:W-:Y:S01]  /*8000*/  IMAD.MOV.U32 R156, RZ, RZ, R8 ;  /* 0x000000ffff9c7224 */ /* 0x000fe200078e0008 */
[----:B------:R-:W-:Y:S01]  /*8010*/  @!P5 HADD2 R248, -R138.H0_H0, -RZ.H0_H0 ;  /* 0xa00000ff8af8d230 */ /* 0x000fe20000000900 */
[----:B------:R-:W1:Y:S01]  /*8020*/  MUFU.EX2 R149, R27 ;  /* 0x0000001b00957308 */ /* 0x000e620000000800 */
[----:B------:R-:W-:Y:S02]  /*8030*/  FMUL.FTZ R8, R166, R132 ;  /* 0x00000084a6087220 */ /* 0x000fe40000410000 */
[--C-:B------:R-:W-:Y:S02]  /*8040*/  FFMA.FTZ R11, R11, c[0x0][0x23c], -R167.reuse ;  /* 0x00008f000b0b7a23 */ /* 0x100fe400000108a7 */
[----:B------:R-:W-:Y:S02]  /*8050*/  FFMA.FTZ R23, R24, c[0x0][0x23c], -R174 ;  /* 0x00008f0018177a23 */ /* 0x000fe400000108ae */
[----:B------:R-:W-:Y:S02]  /*8060*/  FFMA.FTZ R201, R26, c[0x0][0x23c], -R167 ;  /* 0x00008f001ac97a23 */ /* 0x000fe400000108a7 */
[----:B------:R-:W-:Y:S02]  /*8070*/  IMAD.MOV.U32 R24, RZ, RZ, R35 ;  /* 0x000000ffff187224 */ /* 0x000fe400078e0023 */
[----:B------:R-:W-:Y:S02]  /*8080*/  IMAD.MOV.U32 R26, RZ, RZ, R11 ;  /* 0x000000ffff1a7224 */ /* 0x000fe400078e000b */
[----:B------:R-:W-:Y:S02]  /*8090*/  IMAD.MOV.U32 R11, RZ, RZ, R19 ;  /* 0x000000ffff0b7224 */ /* 0x000fe400078e0013 */
[----:B------:R-:W-:Y:S02]  /*80a0*/  IMAD.MOV.U32 R153, RZ, RZ, R12 ;  /* 0x000000ffff997224 */ /* 0x000fe400078e000c */
[----:B------:R-:W-:Y:S02]  /*80b0*/  FMUL.FTZ R12, R166, R136 ;  /* 0x00000088a60c7220 */ /* 0x000fe40000410000 */
[C---:B------:R-:W-:Y:S02]  /*80c0*/  FMUL.FTZ R7, R168.reuse, R151 ;  /* 0x00000097a8077220 */ /* 0x040fe40000410000 */
[C---:B------:R-:W-:Y:S02]  /*80d0*/  FMUL.FTZ R18, R168.reuse, R154 ;  /* 0x0000009aa8127220 */ /* 0x040fe40000410000 */
[C---:B------:R-:W-:Y:S01]  /*80e0*/  FMUL.FTZ R19, R168.reuse, R155 ;  /* 0x0000009ba8137220 */ /* 0x040fe20000410000 */
[----:B-1----:R-:W-:Y:S01]  /*80f0*/  F2FP.PACK_AB R136, R149, R191 ;  /* 0x000000bf9588723e */ /* 0x002fe200000000ff */
[C---:B------:R-:W-:Y:S02]  /*8100*/  FMUL.FTZ R35, R168.reuse, R163 ;  /* 0x000000a3a8237220 */ /* 0x040fe40000410000 */
[C---:B------:R-:W-:Y:S02]  /*8110*/  FMUL.FTZ R38, R168.reuse, R38 ;  /* 0x00000026a8267220 */ /* 0x040fe40000410000 */
[C---:B------:R-:W-:Y:S01]  /*8120*/  FMUL.FTZ R39, R168.reuse, R39 ;  /* 0x00000027a8277220 */ /* 0x040fe20000410000 */
[----:B------:R-:W-:Y:S01]  /*8130*/  @!P4 HADD2 R246, -R136.H0_H0, -RZ.H0_H0 ;  /* 0xa00000ff88f6c230 */ /* 0x000fe20000000900 */
        /* <DEDUP_REMOVED lines=12> */
[--C-:B------:R-:W-:Y:S02]  /*8200*/  FFMA.FTZ R175, R28, c[0x0][0x23c], -R174.reuse ;  /* 0x00008f001caf7a23 */ /* 0x100fe400000108ae */
[----:B------:R-:W-:Y:S02]  /*8210*/  FFMA.FTZ R174, R29, c[0x0][0x23c], -R174 ;  /* 0x00008f001dae7a23 */ /* 0x000fe400000108ae */
[----:B------:R-:W-:Y:S02]  /*8220*/  IMAD.MOV.U32 R28, RZ, RZ, R23 ;  /* 0x000000ffff1c7224 */ /* 0x000fe400078e0017 */
[C---:B------:R-:W-:Y:S02]  /*8230*/  FMUL.FTZ R23, R168.reuse, R159 ;  /* 0x0000009fa8177220 */ /* 0x040fe40000410000 */
        /* <DEDUP_REMOVED lines=13> */
[----:B------:R-:W-:Y:S02]  /*8310*/  IMAD.MOV.U32 R158, RZ, RZ, c[0x0][0x228] ;  /* 0x00008a00ff9e7624 */ /* 0x000fe400078e00ff */
[----:B------:R-:W-:Y:S02]  /*8320*/  IMAD.MOV.U32 R161, RZ, RZ, R27 ;  /* 0x000000ffffa17224 */ /* 0x000fe400078e001b */
[----:B------:R-:W-:Y:S02]  /*8330*/  FMUL.FTZ R27, R165, R143 ;  /* 0x0000008fa51b7220 */ /* 0x000fe40000410000 */
[--C-:B------:R-:W-:Y:S02]  /*8340*/  FFMA.FTZ R15, R15, c[0x0][0x23c], -R167.reuse ;  /* 0x00008f000f0f7a23 */ /* 0x100fe400000108a7 */
[----:B------:R-:W-:Y:S02]  /*8350*/  IMAD.MOV.U32 R30, RZ, RZ, R28 ;  /* 0x000000ffff1e7224 */ /* 0x000fe400078e001c */
[----:B------:R-:W-:Y:S02]  /*8360*/  FFMA.FTZ R167, R31, c[0x0][0x23c], -R167 ;  /* 0x00008f001fa77a23 */ /* 0x000fe400000108a7 */
[----:B------:R-:W-:Y:S02]  /*8370*/  IMAD.MOV.U32 R31, RZ, RZ, R25 ;  /* 0x000000ffff1f7224 */ /* 0x000fe400078e0019 */
[C---:B------:R-:W-:Y:S02]  /*8380*/  FMUL.FTZ R25, R166.reuse, R141 ;  /* 0x0000008da6197220 */ /* 0x040fe40000410000 */
[C---:B------:R-:W-:Y:S01]  /*8390*/  FMUL.FTZ R28, R166.reuse, R144 ;  /* 0x00000090a61c7220 */ /* 0x040fe20000410000 */
[----:B------:R-:W-:Y:S01]  /*83a0*/  MUFU.EX2 R167, R167 ;  /* 0x000000a700a77308 */ /* 0x000fe20000000800 */
[C---:B------:R-:W-:Y:S01]  /*83b0*/  FMUL.FTZ R29, R166.reuse, R145 ;  /* 0x00000091a61d7220 */ /* 0x040fe20000410000 */
[----:B------:R-:W-:Y:S01]  /*83c0*/  SHF.R.U32.HI R145, RZ, 0x18, R196 ;  /* 0x00000018ff917819 */ /* 0x000fe200000116c4 */
        /* <DEDUP_REMOVED lines=27> */
[C---:B------:R-:W-:Y:S02]  /*8580*/  FMUL.FTZ R26, R165.reuse, R142 ;  /* 0x0000008ea51a7220 */ /* 0x040fe40000410000 */
[----:B------:R-:W-:Y:S01]  /*8590*/  MUFU.EX2 R142, R161 ;  /* 0x000000a1008e7308 */ /* 0x000fe20000000800 */
[----:B------:R-:W-:Y:S02]  /*85a0*/  IMAD.MOV.U32 R157, RZ, RZ, R15 ;  /* 0x000000ffff9d7224 */ /* 0x000fe400078e000f */
[C---:B------:R-:W-:Y:S01]  /*85b0*/  FMUL.FTZ R15, R165.reuse, R139 ;  /* 0x0000008ba50f7220 */ /* 0x040fe20000410000 */
[----:B------:R-:W-:Y:S01]  /*85c0*/  LOP3.LUT R139, R196, 0xff, RZ, 0xc0, !PT ;  /* 0x000000ffc48b7812 */ /* 0x000fe200078ec0ff */
[C---:B------:R-:W-:Y:S02]  /*85d0*/  FMUL.FTZ R42, R165.reuse, R42 ;  /* 0x0000002aa52a7220 */ /* 0x040fe40000410000 */
[C---:B------:R-:W-:Y:S02]  /*85e0*/  FMUL.FTZ R43, R165.reuse, R43 ;  /* 0x0000002ba52b7220 */ /* 0x040fe40000410000 */
[C---:B------:R-:W-:Y:S02]  /*85f0*/  FMUL.FTZ R46, R165.reuse, R46 ;  /* 0x0000002ea52e7220 */ /* 0x040fe40000410000 */
[C---:B------:R-:W-:Y:S02]  /*8600*/  FMUL.FTZ R47, R165.reuse, R47 ;  /* 0x0000002fa52f7220 */ /* 0x040fe40000410000 */
[----:B------:R-:W-:Y:S02]  /*8610*/  FMUL.FTZ R58, R165, R58 ;  /* 0x0000003aa53a7220 */ /* 0x000fe40000410000 */
[----:B--2---:R-:W-:Y:S02]  /*8620*/  FFMA.FTZ R169, R169, R13, R188 ;  /* 0x0000000da9a97223 */ /* 0x004fe400000100bc */
[----:B------:R-:W-:Y:S01]  /*8630*/  IMAD.MOV.U32 R13, RZ, RZ, R9 ;  /* 0x000000ffff0d7224 */ /* 0x000fe200078e0009 */
[----:B------:R-:W-:Y:S01]  /*8640*/  LOP3.LUT R9, R189, 0xff, RZ, 0xc0, !PT ;  /* 0x000000ffbd097812 */ /* 0x000fe200078ec0ff */
[----:B------:R-:W-:Y:S02]  /*8650*/  FADD.FTZ R169, R148, R169 ;  /* 0x000000a994a97221 */ /* 0x000fe40000010000 */
[----:B------:R-:W-:Y:S01]  /*8660*/  IMAD.MOV.U32 R152, RZ, RZ, R13 ;  /* 0x000000ffff987224 */ /* 0x000fe200078e000d */
[----:B------:R-:W-:Y:S01]  /*8670*/  ISETP.GE.U32.AND P0, PT, R252, R9, PT ;  /* 0x00000009fc00720c */ /* 0x000fe20003f06070 */
[----:B------:R-:W-:Y:S01]  /*8680*/  FMUL.FTZ R9, R166, R133 ;  /* 0x00000085a6097220 */ /* 0x000fe20000410000 */
[----:B------:R-:W-:Y:S01]  /*8690*/  PRMT R133, R138, 0x7632, R133 ;  /* 0x000076328a857816 */ /* 0x000fe20000000085 */
[----:B------:R-:W-:Y:S02]  /*86a0*/  FMUL.FTZ R13, R166, R137 ;  /* 0x00000089a60d7220 */ /* 0x000fe40000410000 */
[----:B------:R1:W2:Y:S01]  /*86b0*/  MUFU.EX2 R137, R156 ;  /* 0x0000009c00897308 */ /* 0x0002a20000000800 */
[----:B------:R-:W-:Y:S01]  /*86c0*/  PRMT R132, R138, 0x5410, R133 ;  /* 0x000054108a847816 */ /* 0x000fe20000000085 */
[----:B------:R-:W-:Y:S01]  /*86d0*/  @!P6 HADD2 R247, -R133.H0_H0, -RZ.H0_H0 ;  /* 0xa00000ff85f7e230 */ /* 0x000fe20000000900 */
[----:B------:R-:W-:Y:S01]  /*86e0*/  @!P5 PRMT R138, R248, 0x5410, RZ ;  /* 0x00005410f88ad816 */ /* 0x000fe200000000ff */
[----:B------:R-:W-:Y:S02]  /*86f0*/  IMAD.MOV.U32 R153, RZ, RZ, R152 ;  /* 0x000000ffff997224 */ /* 0x000fe400078e0098 */
[----:B------:R-:W-:Y:S01]  /*8700*/  IMAD.MOV.U32 R152, RZ, RZ, R30 ;  /* 0x000000ffff987224 */ /* 0x000fe200078e001e */
[----:B------:R-:W-:Y:S01]  /*8710*/  @!P6 PRMT R133, R247, 0x5410, RZ ;  /* 0x00005410f785e816 */ /* 0x000fe200000000ff */
[----:B------:R-:W-:Y:S01]  /*8720*/  STG.E.U16 [R194.64], R138 ;  /* 0x0000008ac2007986 */ /* 0x000fe2000c101512 */
[C---:B------:R-:W-:Y:S01]  /*8730*/  FMUL.FTZ R30, R165.reuse, R146 ;  /* 0x00000092a51e7220 */ /* 0x040fe20000410000 */
[----:B------:R-:W-:Y:S01]  /*8740*/  ISETP.GE.U32.AND P6, PT, R252, R145, PT ;  /* 0x00000091fc00720c */ /* 0x000fe20003fc6070 */
[C---:B------:R-:W-:Y:S01]  /*8750*/  FMUL.FTZ R59, R165.reuse, R59 ;  /* 0x0000003ba53b7220 */ /* 0x040fe20000410000 */
[----:B------:R4:W-:Y:S01]  /*8760*/  STG.E.U16 [R194.64+0x2], R133 ;  /* 0x00000285c2007986 */ /* 0x0009e2000c101512 */
[C---:B------:R-:W-:Y:S01]  /*8770*/  FMUL.FTZ R62, R165.reuse, R62 ;  /* 0x0000003ea53e7220 */ /* 0x040fe20000410000 */
[----:B------:R-:W-:Y:S01]  /*8780*/  MUFU.EX2 R153, R153 ;  /* 0x0000009900997308 */ /* 0x000fe20000000800 */
[C---:B------:R-:W-:Y:S02]  /*8790*/  FMUL.FTZ R63, R165.reuse, R63 ;  /* 0x0000003fa53f7220 */ /* 0x040fe40000410000 */
[C---:B------:R-:W-:Y:S02]  /*87a0*/  FMUL.FTZ R78, R165.reuse, R78 ;  /* 0x0000004ea54e7220 */ /* 0x040fe40000410000 */
[C---:B------:R-:W-:Y:S02]  /*87b0*/  FMUL.FTZ R79, R165.reuse, R79 ;  /* 0x0000004fa54f7220 */ /* 0x040fe40000410000 */
[C---:B------:R-:W-:Y:S02]  /*87c0*/  FMUL.FTZ R90, R165.reuse, R90 ;  /* 0x0000005aa55a7220 */ /* 0x040fe40000410000 */
[C---:B------:R-:W-:Y:S02]  /*87d0*/  FMUL.FTZ R91, R165.reuse, R91 ;  /* 0x0000005ba55b7220 */ /* 0x040fe40000410000 */
[----:B-----5:R-:W-:Y:S02]  /*87e0*/  FFMA.FTZ R168, R168, R10, R191 ;  /* 0x0000000aa8a87223 */ /* 0x020fe400000100bf */
[----:B------:R-:W-:Y:S02]  /*87f0*/  IMAD.MOV.U32 R10, RZ, RZ, R24 ;  /* 0x000000ffff0a7224 */ /* 0x000fe400078e0018 */
[----:B-1----:R-:W-:Y:S02]  /*8800*/  IMAD.MOV.U32 R156, RZ, RZ, R11 ;  /* 0x000000ffff9c7224 */ /* 0x002fe400078e000b */
[C---:B------:R-:W-:Y:S01]  /*8810*/  FMUL.FTZ R11, R165.reuse, R135 ;  /* 0x00000087a50b7220 */ /* 0x040fe20000410000 */
[----:B------:R-:W-:Y:S01]  /*8820*/  PRMT R135, R136, 0x7632, R135 ;  /* 0x0000763288877816 */ /* 0x000fe20000000087 */
[----:B------:R-:W-:Y:S02]  /*8830*/  IMAD.MOV.U32 R151, RZ, RZ, R10 ;  /* 0x000000ffff977224 */ /* 0x000fe400078e000a */
[----:B------:R-:W-:Y:S01]  /*8840*/  FMUL.FTZ R10, R165, R134 ;  /* 0x00000086a50a7220 */ /* 0x000fe20000410000 */
[----:B--2---:R-:W-:Y:S01]  /*8850*/  F2FP.PACK_AB R134, R137, R190 ;  /* 0x000000be8986723e */ /* 0x004fe200000000ff */
[----:B------:R-:W-:Y:S01]  /*8860*/  @!P3 HADD2 R245, -R135.H0_H0, -RZ.H0_H0 ;  /* 0xa00000ff87f5b230 */ /* 0x000fe20000000900 */
[----:B------:R-:W-:Y:S01]  /*8870*/  FMUL.FTZ R24, R166, R140 ;  /* 0x0000008ca6187220 */ /* 0x000fe20000410000 */
[----:B----4-:R-:W-:Y:S01]  /*8880*/  PRMT R133, R136, 0x5410, R135 ;  /* 0x0000541088857816 */ /* 0x010fe20000000087 */
[----:B---3--:R-:W-:Y:S01]  /*8890*/  FFMA.FTZ R166, R166, R150, R190 ;  /* 0x00000096a6a67223 */ /* 0x008fe200000100be */
[----:B------:R-:W-:Y:S01]  /*88a0*/  @!P4 PRMT R136, R246, 0x5410, RZ ;  /* 0x00005410f688c816 */ /* 0x000fe200000000ff */
[----:B------:R-:W-:Y:S01]  /*88b0*/  @!P0 HADD2 R244, -R134.H0_H0, -RZ.H0_H0 ;  /* 0xa00000ff86f48230 */ /* 0x000fe20000000900 */
[----:B------:R-:W-:Y:S01]  /*88c0*/  @!P3 PRMT R135, R245, 0x5410, RZ ;  /* 0x00005410f587b816 */ /* 0x000fe200000000ff */
[----:B------:R-:W-:Y:S01]  /*88d0*/  IMAD.MOV.U32 R150, RZ, RZ, R31 ;  /* 0x000000ffff967224 */ /* 0x000fe200078e001f */
[----:B------:R-:W-:Y:S01]  /*88e0*/  PRMT R143, R134, 0x7632, R143 ;  /* 0x00007632868f7816 */ /* 0x000fe2000000008f */
[----:B------:R1:W-:Y:S01]  /*88f0*/  STG.E.U16 [R182.64], R136 ;  /* 0x00000088b6007986 */ /* 0x0003e2000c101512 */
[----:B------:R-:W-:Y:S01]  /*8900*/  FMUL.FTZ R31, R165, R147 ;  /* 0x00000093a51f7220 */ /* 0x000fe20000410000 */
[----:B------:R-:W-:Y:S01]  /*8910*/  LOP3.LUT R138, R189, 0xffff, RZ, 0xc0, !PT ;  /* 0x0000ffffbd8a7812 */ /* 0x000fe200078ec0ff */
[----:B------:R-:W-:Y:S01]  /*8920*/  IMAD.WIDE R146, R158, 0x70, R182 ;  /* 0x000000709e927825 */ /* 0x000fe200078e02b6 */
[----:B------:R-:W-:Y:S01]  /*8930*/  PRMT R140, R134, 0x5410, R143 ;  /* 0x00005410868c7816 */ /* 0x000fe2000000008f */
[----:B------:R-:W-:Y:S01]  /*8940*/  STG.E.U16 [R182.64+0x2], R135 ;  /* 0x00000287b6007986 */ /* 0x000fe2000c101512 */
[----:B------:R-:W-:Y:S01]  /*8950*/  @!P0 PRMT R134, R244, 0x5410, RZ ;  /* 0x00005410f4868816 */ /* 0x000fe200000000ff */
[----:B------:R-:W-:Y:S01]  /*8960*/  FADD.FTZ R166, R137, R166 ;  /* 0x000000a689a67221 */ /* 0x000fe20000010000 */
[----:B------:R-:W-:Y:S01]  /*8970*/  SHF.R.U32.HI R138, RZ, 0x8, R138 ;  /* 0x00000008ff8a7819 */ /* 0x000fe2000001168a */
[----:B------:R-:W-:Y:S02]  /*8980*/  FADD.FTZ R168, R149, R168 ;  /* 0x000000a895a87221 */ /* 0x000fe40000010000 */
[----:B------:R2:W-:Y:S01]  /*8990*/  STG.E.U16 [R146.64], R134 ;  /* 0x0000008692007986 */ /* 0x0005e2000c101512 */
[----:B------:R-:W-:Y:S01]  /*89a0*/  LOP3.LUT R141, R138, 0xffff, RZ, 0xc0, !PT ;  /* 0x0000ffff8a8d7812 */ /* 0x000fe200078ec0ff */
[----:B------:R-:W3:Y:S01]  /*89b0*/  MUFU.EX2 R149, R150 ;  /* 0x0000009600957308 */ /* 0x000ee20000000800 */
[C---:B------:R-:W-:Y:S02]  /*89c0*/  FMUL.FTZ R94, R165.reuse, R94 ;  /* 0x0000005ea55e7220 */ /* 0x040fe40000410000 */
[C---:B------:R-:W-:Y:S01]  /*89d0*/  ISETP.GE.U32.AND P5, PT, R252.reuse, R141, PT ;  /* 0x0000008dfc00720c */ /* 0x040fe20003fa6070 */
[C---:B------:R-:W-:Y:S01]  /*89e0*/  FMUL.FTZ R95, R165.reuse, R95 ;  /* 0x0000005fa55f7220 */ /* 0x040fe20000410000 */
[--C-:B------:R-:W-:Y:S01]  /*89f0*/  SHF.R.U32.HI R141, RZ, 0x18, R189.reuse ;  /* 0x00000018ff8d7819 */ /* 0x100fe200000116bd */
[C---:B------:R-:W-:Y:S02]  /*8a00*/  FMUL.FTZ R74, R165.reuse, R74 ;  /* 0x0000004aa54a7220 */ /* 0x040fe40000410000 */
[C---:B------:R-:W-:Y:S01]  /*8a10*/  FMUL.FTZ R75, R165.reuse, R75 ;  /* 0x0000004ba54b7220 */ /* 0x040fe20000410000 */
[----:B------:R-:W-:Y:S01]  /*8a20*/  ISETP.GE.U32.AND P3, PT, R252, R141, PT ;  /* 0x0000008dfc00720c */ /* 0x000fe20003f66070 */
[----:B------:R3:W4:Y:S01]  /*8a30*/  MUFU.EX2 R138, R155 ;  /* 0x0000009b008a7308 */ /* 0x0007220000000800 */
[----:B------:R-:W-:Y:S01]  /*8a40*/  SHF.R.U32.HI R141, RZ, 0x10, R189 ;  /* 0x00000010ff8d7819 */ /* 0x000fe200000116bd */
[----:B------:R-:W-:Y:S02]  /*8a50*/  FMUL.FTZ R106, R165, R106 ;  /* 0x0000006aa56a7220 */ /* 0x000fe40000410000 */
[----:B-1----:R-:W-:Y:S01]  /*8a60*/  IMAD R136, R159, 0x38, R162 ;  /* 0x000000389f887824 */ /* 0x002fe200078e02a2 */
[----:B------:R-:W-:Y:S01]  /*8a70*/  LOP3.LUT R141, R141, 0xff, RZ, 0xc0, !PT ;  /* 0x000000ff8d8d7812 */ /* 0x000fe200078ec0ff */
[----:B------:R-:W-:Y:S01]  /*8a80*/  @!P5 HADD2 R250, -R143.H0_H0, -RZ.H0_H0 ;  /* 0xa00000ff8ffad230 */ /* 0x000fe20000000900 */
[C---:B------:R-:W-:Y:S01]  /*8a90*/  FMUL.FTZ R107, R165.reuse, R107 ;  /* 0x0000006ba56b7220 */ /* 0x040fe20000410000 */
[----:B------:R-:W-:Y:S01]  /*8aa0*/  SHF.R.U32.HI R159, RZ, 0x18, R202 ;  /* 0x00000018ff9f7819 */ /* 0x000fe200000116ca */
[C---:B------:R-:W-:Y:S01]  /*8ab0*/  FMUL.FTZ R110, R165.reuse, R110 ;  /* 0x0000006ea56e7220 */ /* 0x040fe20000410000 */
[----:B------:R-:W-:Y:S01]  /*8ac0*/  IADD3 R136, R136, 0x1, RZ ;  /* 0x0000000188887810 */ /* 0x000fe20007ffe0ff */
[C---:B------:R-:W-:Y:S01]  /*8ad0*/  FMUL.FTZ R111, R165.reuse, R111 ;  /* 0x0000006fa56f7220 */ /* 0x040fe20000410000 */
[----:B------:R-:W-:Y:S01]  /*8ae0*/  @!P5 PRMT R143, R250, 0x5410, RZ ;  /* 0x00005410fa8fd816 */ /* 0x000fe200000000ff */
[C---:B------:R-:W-:Y:S01]  /*8af0*/  FMUL.FTZ R122, R165.reuse, R122 ;  /* 0x0000007aa57a7220 */ /* 0x040fe20000410000 */
[----:B------:R-:W-:Y:S01]  /*8b00*/  LEA R188, P0, R136, R194, 0x1 ;  /* 0x000000c288bc7211 */ /* 0x000fe200078008ff */
[----:B--2---:R-:W1:Y:S01]  /*8b10*/  MUFU.EX2 R147, R179 ;  /* 0x000000b300937308 */ /* 0x004e620000000800 */
[----:B------:R-:W-:Y:S01]  /*8b20*/  LOP3.LUT R134, R196, 0xffff, RZ, 0xc0, !PT ;  /* 0x0000ffffc4867812 */ /* 0x000fe200078ec0ff */
[C---:B------:R-:W-:Y:S01]  /*8b30*/  FMUL.FTZ R123, R165.reuse, R123 ;  /* 0x0000007ba57b7220 */ /* 0x040fe20000410000 */
[----:B------:R-:W-:Y:S01]  /*8b40*/  LEA.HI.X.SX32 R189, R136, R195, 0x1, P0 ;  /* 0x000000c388bd7211 */ /* 0x000fe200000f0eff */
[----:B------:R-:W-:Y:S01]  /*8b50*/  IMAD R136, R158, 0x48, RZ ;  /* 0x000000489e887824 */ /* 0x000fe200078e02ff */
[----:B------:R-:W-:Y:S01]  /*8b60*/  SHF.R.U32.HI R134, RZ, 0x8, R134 ;  /* 0x00000008ff867819 */ /* 0x000fe20000011686 */
[C---:B------:R-:W-:Y:S01]  /*8b70*/  FMUL.FTZ R126, R165.reuse, R126 ;  /* 0x0000007ea57e7220 */ /* 0x040fe20000410000 */
[----:B------:R-:W-:Y:S01]  /*8b80*/  ISETP.GE.U32.AND P5, PT, R252, R139, PT ;  /* 0x0000008bfc00720c */ /* 0x000fe20003fa6070 */
[C---:B------:R-:W-:Y:S01]  /*8b90*/  FMUL.FTZ R127, R165.reuse, R127 ;  /* 0x0000007fa57f7220 */ /* 0x040fe20000410000 */
[----:B------:R-:W-:Y:S01]  /*8ba0*/  LOP3.LUT R137, R134, 0xffff, RZ, 0xc0, !PT ;  /* 0x0000ffff86897812 */ /* 0x000fe200078ec0ff */
[----:B------:R-:W-:Y:S01]  /*8bb0*/  FFMA.FTZ R165, R165, R171, R154 ;  /* 0x000000aba5a57223 */ /* 0x000fe2000001009a */
[----:B------:R2:W5:Y:S01]  /*8bc0*/  MUFU.EX2 R134, R151 ;  /* 0x0000009700867308 */ /* 0x0005620000000800 */
[----:B------:R-:W-:Y:S01]  /*8bd0*/  LEA R190, P0, R136, R194, 0x1 ;  /* 0x000000c288be7211 */ /* 0x000fe200078008ff */
[----:B---3--:R-:W-:Y:S01]  /*8be0*/  FADD.FTZ R155, R149, R166 ;  /* 0x000000a6959b7221 */ /* 0x008fe20000010000 */
[C---:B----4-:R-:W-:Y:S01]  /*8bf0*/  F2FP.PACK_AB R148, R138.reuse, R154 ;  /* 0x0000009a8a94723e */ /* 0x050fe200000000ff */
[----:B------:R-:W-:Y:S01]  /*8c00*/  FADD.FTZ R165, R138, R165 ;  /* 0x000000a58aa57221 */ /* 0x000fe20000010000 */
[----:B------:R-:W-:Y:S01]  /*8c10*/  LEA.HI.X.SX32 R191, R136, R195, 0x1, P0 ;  /* 0x000000c388bf7211 */ /* 0x000fe200000f0eff */
[----:B------:R-:W-:Y:S01]  /*8c20*/  FADD.FTZ R155, R142, R155 ;  /* 0x0000009b8e9b7221 */ /* 0x000fe20000010000 */
[----:B------:R-:W-:Y:S01]  /*8c30*/  PRMT R145, R148, 0x7632, R145 ;  /* 0x0000763294917816 */ /* 0x000fe20000000091 */
[----:B------:R3:W-:Y:S01]  /*8c40*/  STG.E.U16 [R188.64], R143 ;  /* 0x0000008fbc007986 */ /* 0x0007e2000c101512 */
[----:B------:R-:W-:Y:S01]  /*8c50*/  ISETP.GE.U32.AND P4, PT, R252, R141, PT ;  /* 0x0000008dfc00720c */ /* 0x000fe20003f86070 */
[----:B------:R4:W3:Y:S01]  /*8c60*/  MUFU.EX2 R136, R160 ;  /* 0x000000a000887308 */ /* 0x0008e20000000800 */
[----:B------:R-:W-:Y:S01]  /*8c70*/  SHF.R.U32.HI R135, RZ, 0x10, R196 ;  /* 0x00000010ff877819 */ /* 0x000fe200000116c4 */
[----:B------:R-:W-:Y:S01]  /*8c80*/  @!P3 HADD2 R243, -R145.H0_H0, -RZ.H0_H0 ;  /* 0xa00000ff91f3b230 */ /* 0x000fe20000000900 */
[----:B-1----:R-:W-:Y:S01]  /*8c90*/  FADD.FTZ R169, R147, R169 ;  /* 0x000000a993a97221 */ /* 0x002fe20000010000 */
[----:B------:R-:W-:Y:S02]  /*8ca0*/  F2FP.PACK_AB R147, R184, R147 ;  /* 0x00000093b893723e */ /* 0x000fe400000000ff */
[----:B------:R-:W-:Y:S01]  /*8cb0*/  LOP3.LUT R138, R202, 0xffff, RZ, 0xc0, !PT ;  /* 0x0000ffffca8a7812 */ /* 0x000fe200078ec0ff */
[----:B------:R-:W-:Y:S01]  /*8cc0*/  FADD.FTZ R154, R184, R169 ;  /* 0x000000a9b89a7221 */ /* 0x000fe20000010000 */
[----:B------:R-:W-:Y:S01]  /*8cd0*/  ISETP.GE.U32.AND P0, PT, R252, R137, PT ;  /* 0x00000089fc00720c */ /* 0x000fe20003f06070 */
[----:B------:R-:W-:Y:S01]  /*8ce0*/  @!P5 HADD2 R242, -R147.H0_H0, -RZ.H0_H0 ;  /* 0xa00000ff93f2d230 */ /* 0x000fe20000000900 */
[----:B------:R-:W-:Y:S01]  /*8cf0*/  PRMT R141, R148, 0x5410, R145 ;  /* 0x00005410948d7816 */ /* 0x000fe20000000091 */
[----:B------:R-:W1:Y:S01]  /*8d00*/  MUFU.EX2 R137, R157 ;  /* 0x0000009d00897308 */ /* 0x000e620000000800 */
[----:B------:R-:W-:Y:S01]  /*8d10*/  @!P3 PRMT R145, R243, 0x5410, RZ ;  /* 0x00005410f391b816 */ /* 0x000fe200000000ff */
[----:B------:R-:W-:Y:S01]  /*8d20*/  @!P4 HADD2 R249, -R148.H0_H0, -RZ.H0_H0 ;  /* 0xa00000ff94f9c230 */ /* 0x000fe20000000900 */
[----:B--2---:R-:W-:Y:S02]  /*8d30*/  LOP3.LUT R151, R202, 0xff, RZ, 0xc0, !PT ;  /* 0x000000ffca977812 */ /* 0x004fe400078ec0ff */
[----:B------:R-:W-:Y:S01]  /*8d40*/  PRMT R144, R147, 0x7632, R144 ;  /* 0x0000763293907816 */ /* 0x000fe20000000090 */
[----:B------:R-:W-:Y:S01]  /*8d50*/  STG.E.U16 [R190.64+0x2], R145 ;  /* 0x00000291be007986 */ /* 0x000fe2000c101512 */
[----:B------:R-:W-:Y:S01]  /*8d60*/  ISETP.GE.U32.AND P3, PT, R252, R151, PT ;  /* 0x00000097fc00720c */ /* 0x000fe20003f66070 */
[----:B------:R-:W-:Y:S01]  /*8d70*/  FADD.FTZ R151, R199, R168 ;  /* 0x000000a8c7977221 */ /* 0x000fe20000010000 */
[----:B------:R-:W-:Y:S01]  /*8d80*/  LOP3.LUT R135, R135, 0xff, RZ, 0xc0, !PT ;  /* 0x000000ff87877812 */ /* 0x000fe200078ec0ff */
[----:B------:R-:W2:Y:S01]  /*8d90*/  MUFU.EX2 R157, R185 ;  /* 0x000000b9009d7308 */ /* 0x000ea20000000800 */
[----:B------:R-:W-:Y:S01]  /*8da0*/  SHF.R.U32.HI R138, RZ, 0x8, R138 ;  /* 0x00000008ff8a7819 */ /* 0x000fe2000001168a */
[----:B------:R-:W-:Y:S01]  /*8db0*/  @!P0 HADD2 R241, -R144.H0_H0, -RZ.H0_H0 ;  /* 0xa00000ff90f18230 */ /* 0x000fe20000000900 */
[----:B----4-:R-:W-:Y:S01]  /*8dc0*/  IMAD.MOV.U32 R160, RZ, RZ, R156 ;  /* 0x000000ffffa07224 */ /* 0x010fe200078e009c */
[C---:B-----5:R-:W-:Y:S01]  /*8dd0*/  F2FP.PACK_AB R146, R134.reuse, R199 ;  /* 0x000000c78692723e */ /* 0x060fe200000000ff */
[----:B------:R-:W-:Y:S01]  /*8de0*/  FADD.FTZ R156, R134, R151 ;  /* 0x00000097869c7221 */ /* 0x000fe20000010000 */
[----:B------:R-:W-:Y:S02]  /*8df0*/  PRMT R134, R147, 0x5410, R144 ;  /* 0x0000541093867816 */ /* 0x000fe40000000090 */
[----:B------:R-:W-:Y:S02]  /*8e00*/  @!P5 PRMT R147, R242, 0x5410, RZ ;  /* 0x00005410f293d816 */ /* 0x000fe400000000ff */
[----:B------:R-:W4:Y:S01]  /*8e10*/  MUFU.EX2 R150, R152 ;  /* 0x0000009800967308 */ /* 0x000f220000000800 */
[----:B------:R-:W-:Y:S02]  /*8e20*/  ISETP.GE.U32.AND P5, PT, R252, R135, PT ;  /* 0x00000087fc00720c */ /* 0x000fe40003fa6070 */
[----:B------:R-:W-:Y:S02]  /*8e30*/  LOP3.LUT R139, R138, 0xffff, RZ, 0xc0, !PT ;  /* 0x0000ffff8a8b7812 */ /* 0x000fe400078ec0ff */
[----:B------:R-:W-:Y:S01]  /*8e40*/  F2FP.PACK_AB R138, R142, R149 ;  /* 0x000000958e8a723e */ /* 0x000fe200000000ff */
[----:B---3--:R-:W-:Y:S01]  /*8e50*/  FADD.FTZ R142, R136, R165 ;  /* 0x000000a5888e7221 */ /* 0x008fe20000010000 */
[----:B------:R-:W-:Y:S02]  /*8e60*/  @!P4 PRMT R148, R249, 0x5410, RZ ;  /* 0x00005410f994c816 */ /* 0x000fe400000000ff */
[C---:B------:R-:W-:Y:S01]  /*8e70*/  ISETP.GE.U32.AND P4, PT, R252.reuse, R139, PT ;  /* 0x0000008bfc00720c */ /* 0x040fe20003f86070 */
[----:B------:R-:W3:Y:S01]  /*8e80*/  MUFU.EX2 R149, R160 ;  /* 0x000000a000957308 */ /* 0x000ee20000000800 */
[----:B------:R-:W-:Y:S01]  /*8e90*/  SHF.R.U32.HI R139, RZ, 0x10, R202 ;  /* 0x00000010ff8b7819 */ /* 0x000fe200000116ca */
[----:B-1----:R-:W-:Y:S01]  /*8ea0*/  FADD.FTZ R142, R137, R142 ;  /* 0x0000008e898e7221 */ /* 0x002fe20000010000 */
[----:B------:R-:W-:Y:S01]  /*8eb0*/  @!P0 PRMT R144, R241, 0x5410, RZ ;  /* 0x00005410f1908816 */ /* 0x000fe200000000ff */
[----:B------:R-:W-:Y:S01]  /*8ec0*/  @!P5 HADD2 R240, -R146.H0_H0, -RZ.H0_H0 ;  /* 0xa00000ff92f0d230 */ /* 0x000fe20000000900 */
[----:B------:R-:W-:Y:S01]  /*8ed0*/  LOP3.LUT R139, R139, 0xff, RZ, 0xc0, !PT ;  /* 0x000000ff8b8b7812 */ /* 0x000fe200078ec0ff */
[----:B------:R1:W-:Y:S01]  /*8ee0*/  STG.E.U16 [R190.64], R148 ;  /* 0x00000094be007986 */ /* 0x0003e2000c101512 */
[----:B------:R-:W-:Y:S01]  /*8ef0*/  F2FP.PACK_AB R136, R137, R136 ;  /* 0x000000888988723e */ /* 0x000fe200000000ff */
[----:B--2---:R-:W-:Y:S01]  /*8f00*/  FADD.FTZ R137, R157, R154 ;  /* 0x0000009a9d897221 */ /* 0x004fe20000010000 */
[----:B------:R-:W-:Y:S01]  /*8f10*/  ISETP.GE.U32.AND P0, PT, R252, R139, PT ;  /* 0x0000008bfc00720c */ /* 0x000fe20003f06070 */
[----:B------:R-:W2:Y:S01]  /*8f20*/  MUFU.EX2 R152, R187 ;  /* 0x000000bb00987308 */ /* 0x000ea20000000800 */
[----:B------:R-:W-:Y:S01]  /*8f30*/  PRMT R139, R146, 0x7632, R139 ;  /* 0x00007632928b7816 */ /* 0x000fe2000000008b */
[----:B------:R-:W-:Y:S01]  /*8f40*/  @!P3 HADD2 R237, -R138.H0_H0, -RZ.H0_H0 ;  /* 0xa00000ff8aedb230 */ /* 0x000fe20000000900 */
[----:B------:R-:W-:Y:S01]  /*8f50*/  F2FP.PACK_AB R157, R186, R157 ;  /* 0x0000009dba9d723e */ /* 0x000fe200000000ff */
[----:B----4-:R-:W-:Y:S01]  /*8f60*/  FADD.FTZ R184, R150, R155 ;  /* 0x0000009b96b87221 */ /* 0x010fe20000010000 */
[----:B------:R-:W-:Y:S01]  /*8f70*/  PRMT R135, R146, 0x5410, R139 ;  /* 0x0000541092877816 */ /* 0x000fe2000000008b */
[----:B------:R-:W-:Y:S01]  /*8f80*/  @!P6 HADD2 R239, -R139.H0_H0, -RZ.H0_H0 ;  /* 0xa00000ff8befe230 */ /* 0x000fe20000000900 */
[----:B------:R-:W-:Y:S01]  /*8f90*/  @!P5 PRMT R146, R240, 0x5410, RZ ;  /* 0x00005410f092d816 */ /* 0x000fe200000000ff */
[--C-:B------:R-:W-:Y:S01]  /*8fa0*/  FADD.FTZ R186, R186, R137.reuse ;  /* 0x00000089baba7221 */ /* 0x100fe20000010000 */
[----:B------:R-:W-:Y:S01]  /*8fb0*/  ISETP.GE.U32.AND P5, PT, R252, R159, PT ;  /* 0x0000009ffc00720c */ /* 0x000fe20003fa6070 */
[----:B------:R-:W-:Y:S01]  /*8fc0*/  IMAD.WIDE.U32 R158, R172, -0x2daee0ad, RZ ;  /* 0xd2511f53ac9e7825 */ /* 0x000fe200078e00ff */
[----:B------:R-:W4:Y:S01]  /*8fd0*/  MUFU.EX2 R151, R201 ;  /* 0x000000c900977308 */ /* 0x000f220000000800 */
[----:B------:R-:W-:Y:S01]  /*8fe0*/  @!P6 PRMT R139, R239, 0x5410, RZ ;  /* 0x00005410ef8be816 */ /* 0x000fe200000000ff */
[----:B------:R-:W-:Y:S01]  /*8ff0*/  @!P0 HADD2 R232, -R136.H0_H0, -RZ.H0_H0 ;  /* 0xa00000ff88e88230 */ /* 0x000fe20000000900 */
[C---:B---3--:R-:W-:Y:S01]  /*9000*/  F2FP.PACK_AB R150, R149.reuse, R150 ;  /* 0x000000969596723e */ /* 0x048fe200000000ff */
[----:B------:R-:W-:Y:S01]  /*9010*/  FADD.FTZ R184, R149, R184 ;  /* 0x000000b895b87221 */ /* 0x000fe20000010000 */
[----:B------:R-:W-:Y:S01]  /*9020*/  LOP3.LUT R154, R159, UR23, R178, 0x96, !PT ;  /* 0x000000179f9a7c12 */ /* 0x000fe2000f8e96b2 */
[----:B------:R-:W-:Y:S01]  /*9030*/  STG.E.U16 [R194.64+0x10], R147 ;  /* 0x00001093c2007986 */ /* 0x000fe2000c101512 */
[----:B------:R-:W-:Y:S01]  /*9040*/  PRMT R137, R138, 0x7632, R137 ;  /* 0x000076328a897816 */ /* 0x000fe20000000089 */
[----:B------:R-:W-:Y:S01]  /*9050*/  FADD.FTZ R185, R153, R156 ;  /* 0x0000009c99b97221 */ /* 0x000fe20000010000 */
[----:B------:R-:W-:Y:S01]  /*9060*/  LOP3.LUT R149, R154, 0xff, RZ, 0xc0, !PT ;  /* 0x000000ff9a957812 */ /* 0x000fe200078ec0ff */
[----:B------:R-:W3:Y:S01]  /*9070*/  MUFU.EX2 R160, R181 ;  /* 0x000000b500a07308 */ /* 0x000ee20000000800 */
[----:B------:R-:W-:Y:S01]  /*9080*/  PRMT R155, R136, 0x7632, R155 ;  /* 0x00007632889b7816 */ /* 0x000fe2000000009b */
[----:B------:R-:W-:Y:S01]  /*9090*/  @!P4 HADD2 R236, -R137.H0_H0, -RZ.H0_H0 ;  /* 0xa00000ff89ecc230 */ /* 0x000fe20000000900 */
[----:B------:R-:W-:Y:S01]  /*90a0*/  ISETP.GE.U32.AND P6, PT, R252, R149, PT ;  /* 0x00000095fc00720c */ /* 0x000fe20003fc6070 */
[----:B------:R5:W-:Y:S01]  /*90b0*/  STG.E.U16 [R194.64+0x12], R144 ;  /* 0x00001290c2007986 */ /* 0x000be2000c101512 */
[----:B------:R-:W-:Y:S01]  /*90c0*/  LOP3.LUT R149, R154, 0xffff, RZ, 0xc0, !PT ;  /* 0x0000ffff9a957812 */ /* 0x000fe200078ec0ff */
[----:B------:R-:W-:Y:S01]  /*90d0*/  @!P5 HADD2 R231, -R155.H0_H0, -RZ.H0_H0 ;  /* 0xa00000ff9be7d230 */ /* 0x000fe20000000900 */
[----:B------:R-:W-:Y:S01]  /*90e0*/  PRMT R143, R136, 0x5410, R155 ;  /* 0x00005410888f7816 */ /* 0x000fe2000000009b */
[----:B------:R-:W-:Y:S01]  /*90f0*/  STG.E.U16 [R182.64+0x10], R146 ;  /* 0x00001092b6007986 */ /* 0x000fe2000c101512 */
[----:B------:R-:W-:Y:S01]  /*9100*/  SHF.R.U32.HI R149, RZ, 0x8, R149 ;  /* 0x00000008ff957819 */ /* 0x000fe20000011695 */
[----:B--2---:R-:W-:Y:S01]  /*9110*/  FADD.FTZ R185, R152, R185 ;  /* 0x000000b998b97221 */ /* 0x004fe20000010000 */
[----:B------:R-:W-:Y:S01]  /*9120*/  @!P0 PRMT R136, R232, 0x5410, RZ ;  /* 0x00005410e8888816 */ /* 0x000fe200000000ff */
[----:B------:R2:W-:Y:S01]  /*9130*/  STG.E.U16 [R182.64+0x12], R139 ;  /* 0x0000128bb6007986 */ /* 0x0005e2000c101512 */
[----:B------:R-:W-:Y:S01]  /*9140*/  LOP3.LUT R149, R149, 0xffff, RZ, 0xc0, !PT ;  /* 0x0000ffff95957812 */ /* 0x000fe200078ec0ff */
[----:B----4-:R-:W-:Y:S01]  /*9150*/  FADD.FTZ R187, R151, R142 ;  /* 0x0000008e97bb7221 */ /* 0x010fe20000010000 */
[----:B------:R-:W-:Y:S01]  /*9160*/  PRMT R142, R138, 0x5410, R137 ;  /* 0x000054108a8e7816 */ /* 0x000fe20000000089 */
[----:B------:R-:W-:Y:S01]  /*9170*/  @!P6 HADD2 R235, -R157.H0_H0, -RZ.H0_H0 ;  /* 0xa00000ff9debe230 */ /* 0x000fe20000000900 */
[----:B------:R-:W-:Y:S01]  /*9180*/  @!P3 PRMT R138, R237, 0x5410, RZ ;  /* 0x00005410ed8ab816 */ /* 0x000fe200000000ff */
[----:B------:R-:W-:Y:S01]  /*9190*/  MUFU.EX2 R199, R175 ;  /* 0x000000af00c77308 */ /* 0x000fe20000000800 */
[----:B------:R-:W-:Y:S02]  /*91a0*/  ISETP.GE.U32.AND P3, PT, R252, R149, PT ;  /* 0x00000095fc00720c */ /* 0x000fe40003f66070 */
[--C-:B------:R-:W-:Y:S01]  /*91b0*/  SHF.R.U32.HI R149, RZ, 0x18, R154.reuse ;  /* 0x00000018ff957819 */ /* 0x100fe2000001169a */
[----:B------:R-:W-:Y:S01]  /*91c0*/  STG.E.U16 [R188.64+0xe], R138 ;  /* 0x00000e8abc007986 */ /* 0x000fe2000c101512 */
[----:B------:R-:W-:Y:S01]  /*91d0*/  @!P4 PRMT R137, R236, 0x5410, RZ ;  /* 0x00005410ec89c816 */ /* 0x000fe200000000ff */
[----:B---3--:R-:W-:Y:S01]  /*91e0*/  FADD.FTZ R187, R160, R187 ;  /* 0x000000bba0bb7221 */ /* 0x008fe20000010000 */
[----:B------:R-:W-:Y:S02]  /*91f0*/  ISETP.GE.U32.AND P4, PT, R252, R149, PT ;  /* 0x00000095fc00720c */ /* 0x000fe40003f86070 */
[--C-:B------:R-:W-:Y:S01]  /*9200*/  SHF.R.U32.HI R149, RZ, 0x10, R154.reuse ;  /* 0x00000010ff957819 */ /* 0x100fe2000001169a */
[----:B------:R3:W-:Y:S01]  /*9210*/  STG.E.U16 [R188.64+0x10], R137 ;  /* 0x00001089bc007986 */ /* 0x0007e2000c101512 */
[----:B------:R-:W-:Y:S01]  /*9220*/  F2FP.PACK_AB R151, R160, R151 ;  /* 0x00000097a097723e */ /* 0x000fe200000000ff */
[----:B------:R-:W-:Y:S01]  /*9230*/  IMAD.WIDE.U32 R160, R173, -0x2daee0ad, RZ ;  /* 0xd2511f53ada07825 */ /* 0x000fe200078e00ff */
[----:B------:R-:W-:Y:S01]  /*9240*/  LOP3.LUT R149, R149, 0xff, RZ, 0xc0, !PT ;  /* 0x000000ff95957812 */ /* 0x000fe200078ec0ff */
[----:B------:R4:W-:Y:S01]  /*9250*/  STG.E.U16 [R190.64+0x10], R136 ;  /* 0x00001088be007986 */ /* 0x0009e2000c101512 */
[----:B------:R-:W-:Y:S02]  /*9260*/  PRMT R154, R157, 0x7632, R154 ;  /* 0x000076329d9a7816 */ /* 0x000fe4000000009a */
[----:B------:R-:W-:Y:S02]  /*9270*/  ISETP.GE.U32.AND P0, PT, R252, R149, PT ;  /* 0x00000095fc00720c */ /* 0x000fe40003f06070 */
[----:B------:R-:W-:Y:S01]  /*9280*/  LOP3.LUT R149, R161, UR23, R180, 0x96, !PT ;  /* 0x00000017a1957c12 */ /* 0x000fe2000f8e96b4 */
[----:B------:R-:W-:Y:S01]  /*9290*/  @!P3 HADD2 R234, -R154.H0_H0, -RZ.H0_H0 ;  /* 0xa00000ff9aeab230 */ /* 0x000fe20000000900 */
[----:B------:R-:W-:Y:S02]  /*92a0*/  F2FP.PACK_AB R153, R152, R153 ;  /* 0x000000999899723e */ /* 0x000fe400000000ff */
[----:B-1----:R-:W-:Y:S02]  /*92b0*/  LOP3.LUT R148, R149, 0xffff, RZ, 0xc0, !PT ;  /* 0x0000ffff95947812 */ /* 0x002fe400078ec0ff */
[----:B------:R-:W-:Y:S02]  /*92c0*/  PRMT R168, R157, 0x5410, R154 ;  /* 0x000054109da87816 */ /* 0x000fe4000000009a */
[----:B------:R-:W-:Y:S02]  /*92d0*/  SHF.R.U32.HI R148, RZ, 0x8, R148 ;  /* 0x00000008ff947819 */ /* 0x000fe40000011694 */
[----:B------:R-:W-:Y:S01]  /*92e0*/  @!P6 PRMT R157, R235, 0x5410, RZ ;  /* 0x00005410eb9de816 */ /* 0x000fe200000000ff */
[----:B------:R-:W-:Y:S01]  /*92f0*/  @!P0 HADD2 R233, -R153.H0_H0, -RZ.H0_H0 ;  /* 0xa00000ff99e98230 */ /* 0x000fe20000000900 */
[----:B------:R-:W-:Y:S02]  /*9300*/  LOP3.LUT R145, R148, 0xffff, RZ, 0xc0, !PT ;  /* 0x0000ffff94917812 */ /* 0x000fe400078ec0ff */
[----:B------:R-:W-:Y:S02]  /*9310*/  @!P3 PRMT R154, R234, 0x5410, RZ ;  /* 0x00005410ea9ab816 */ /* 0x000fe400000000ff */
[C---:B------:R-:W-:Y:S02]  /*9320*/  ISETP.GE.U32.AND P6, PT, R252.reuse, R145, PT ;  /* 0x00000091fc00720c */ /* 0x040fe40003fc6070 */
[--C-:B------:R-:W-:Y:S02]  /*9330*/  SHF.R.U32.HI R145, RZ, 0x18, R149.reuse ;  /* 0x00000018ff917819 */ /* 0x100fe40000011695 */
[----:B------:R-:W-:Y:S02]  /*9340*/  PRMT R152, R153, 0x7632, R152 ;  /* 0x0000763299987816 */ /* 0x000fe40000000098 */
[----:B------:R-:W-:Y:S02]  /*9350*/  ISETP.GE.U32.AND P3, PT, R252, R145, PT ;  /* 0x00000091fc00720c */ /* 0x000fe40003f66070 */
[----:B------:R-:W-:Y:S01]  /*9360*/  LOP3.LUT R163, R149, 0xff, RZ, 0xc0, !PT ;  /* 0x000000ff95a37812 */ /* 0x000fe200078ec0ff */
[----:B------:R-:W-:Y:S01]  /*9370*/  @!P4 HADD2 R230, -R152.H0_H0, -RZ.H0_H0 ;  /* 0xa00000ff98e6c230 */ /* 0x000fe20000000900 */
[----:B------:R-:W-:Y:S02]  /*9380*/  LOP3.LUT R145, R158, 0xff, RZ, 0xc0, !PT ;  /* 0x000000ff9e917812 */ /* 0x000fe400078ec0ff */
[----:B------:R-:W-:Y:S02]  /*9390*/  @!P5 PRMT R155, R231, 0x5410, RZ ;  /* 0x00005410e79bd816 */ /* 0x000fe400000000ff */
[C---:B------:R-:W-:Y:S02]  /*93a0*/  ISETP.GE.U32.AND P5, PT, R252.reuse, R163, PT ;  /* 0x000000a3fc00720c */ /* 0x040fe40003fa6070 */
[----:B------:R-:W-:Y:S01]  /*93b0*/  PRMT R169, R153, 0x5410, R152 ;  /* 0x0000541099a97816 */ /* 0x000fe20000000098 */
[----:B------:R-:W-:Y:S01]  /*93c0*/  STG.E.U16 [R190.64+0x12], R155 ;  /* 0x0000129bbe007986 */ /* 0x000fe2000c101512 */
[----:B------:R-:W-:Y:S02]  /*93d0*/  @!P0 PRMT R153, R233, 0x5410, RZ ;  /* 0x00005410e9998816 */ /* 0x000fe400000000ff */
[----:B------:R-:W-:Y:S01]  /*93e0*/  ISETP.GE.U32.AND P0, PT, R252, R145, PT ;  /* 0x00000091fc00720c */ /* 0x000fe20003f06070 */
[----:B------:R-:W-:Y:S01]  /*93f0*/  STG.E.U16 [R194.64+0x20], R157 ;  /* 0x0000209dc2007986 */ /* 0x000fe2000c101512 */
[--C-:B------:R-:W-:Y:S02]  /*9400*/  SHF.R.U32.HI R145, RZ, 0x10, R149.reuse ;  /* 0x00000010ff917819 */ /* 0x100fe40000011695 */
[----:B-----5:R-:W-:Y:S01]  /*9410*/  LOP3.LUT R144, R158, 0xffff, RZ, 0xc0, !PT ;  /* 0x0000ffff9e907812 */ /* 0x020fe200078ec0ff */
[----:B------:R-:W-:Y:S01]  /*9420*/  STG.E.U16 [R194.64+0x22], R154 ;  /* 0x0000229ac2007986 */ /* 0x000fe2000c101512 */
[----:B------:R-:W-:Y:S01]  /*9430*/  LOP3.LUT R145, R145, 0xff, RZ, 0xc0, !PT ;  /* 0x000000ff91917812 */ /* 0x000fe200078ec0ff */
[----:B------:R-:W-:Y:S01]  /*9440*/  @!P5 HADD2 R229, -R150.H0_H0, -RZ.H0_H0 ;  /* 0xa00000ff96e5d230 */ /* 0x000fe20000000900 */
[----:B------:R-:W-:Y:S01]  /*9450*/  @!P4 PRMT R152, R230, 0x5410, RZ ;  /* 0x00005410e698c816 */ /* 0x000fe200000000ff */
[----:B------:R1:W-:Y:S01]  /*9460*/  STG.E.U16 [R182.64+0x20], R153 ;  /* 0x00002099b6007986 */ /* 0x0003e2000c101512 */
[----:B------:R-:W-:Y:S02]  /*9470*/  ISETP.GE.U32.AND P4, PT, R252, R145, PT ;  /* 0x00000091fc00720c */ /* 0x000fe40003f86070 */
[----:B------:R-:W-:Y:S01]  /*9480*/  SHF.R.U32.HI R144, RZ, 0x8, R144 ;  /* 0x00000008ff907819 */ /* 0x000fe20000011690 */
[----:B------:R5:W-:Y:S01]  /*9490*/  STG.E.U16 [R182.64+0x22], R152 ;  /* 0x00002298b6007986 */ /* 0x000be2000c101512 */
[----:B------:R-:W-:Y:S02]  /*94a0*/  PRMT R149, R150, 0x7632, R149 ;  /* 0x0000763296957816 */ /* 0x000fe40000000095 */
[----:B--2---:R-:W-:Y:S02]  /*94b0*/  LOP3.LUT R139, R144, 0xffff, RZ, 0xc0, !PT ;  /* 0x0000ffff908b7812 */ /* 0x004fe400078ec0ff */
[----:B---3--:R-:W-:Y:S01]  /*94c0*/  LOP3.LUT R137, R198, 0xffff, RZ, 0xc0, !PT ;  /* 0x0000ffffc6897812 */ /* 0x008fe200078ec0ff */
[----:B------:R-:W-:Y:S01]  /*94d0*/  @!P6 HADD2 R227, -R149.H0_H0, -RZ.H0_H0 ;  /* 0xa00000ff95e3e230 */ /* 0x000fe20000000900 */
[----:B------:R-:W-:Y:S02]  /*94e0*/  SHF.R.U32.HI R138, RZ, 0x10, R158 ;  /* 0x00000010ff8a7819 */ /* 0x000fe4000001169e */
[----:B------:R-:W-:Y:S01]  /*94f0*/  PRMT R172, R150, 0x5410, R149 ;  /* 0x0000541096ac7816 */ /* 0x000fe20000000095 */
[----:B------:R-:W-:Y:S01]  /*9500*/  @!P4 HADD2 R223, -R151.H0_H0, -RZ.H0_H0 ;  /* 0xa00000ff97dfc230 */ /* 0x000fe20000000900 */
[----:B------:R-:W-:Y:S02]  /*9510*/  @!P5 PRMT R150, R229, 0x5410, RZ ;  /* 0x00005410e596d816 */ /* 0x000fe400000000ff */
[----:B------:R-:W-:Y:S02]  /*9520*/  ISETP.GE.U32.AND P5, PT, R252, R139, PT ;  /* 0x0000008bfc00720c */ /* 0x000fe40003fa6070 */
[----:B------:R-:W-:Y:S01]  /*9530*/  LOP3.LUT R139, R138, 0xff, RZ, 0xc0, !PT ;  /* 0x000000ff8a8b7812 */ /* 0x000fe200078ec0ff */
[----:B------:R-:W-:Y:S01]  /*9540*/  STG.E.U16 [R188.64+0x1e], R150 ;  /* 0x00001e96bc007986 */ /* 0x000fe2000c101512 */
[----:B------:R-:W-:Y:S02]  /*9550*/  LOP3.LUT R138, R198, 0xff, RZ, 0xc0, !PT ;  /* 0x000000ffc68a7812 */ /* 0x000fe400078ec0ff */
[----:B------:R-:W-:Y:S02]  /*9560*/  SHF.R.U32.HI R137, RZ, 0x8, R137 ;  /* 0x00000008ff897819 */ /* 0x000fe40000011689 */
[----:B------:R-:W-:Y:S02]  /*9570*/  @!P6 PRMT R149, R227, 0x5410, RZ ;  /* 0x00005410e395e816 */ /* 0x000fe400000000ff */
[C---:B------:R-:W-:Y:S02]  /*9580*/  PRMT R148, R151.reuse, 0x7632, R148 ;  /* 0x0000763297947816 */ /* 0x040fe40000000094 */
[----:B------:R-:W-:Y:S01]  /*9590*/  ISETP.GE.U32.AND P6, PT, R252, R139, PT ;  /* 0x0000008bfc00720c */ /* 0x000fe20003fc6070 */
[----:B------:R-:W-:Y:S01]  /*95a0*/  STG.E.U16 [R188.64+0x20], R149 ;  /* 0x00002095bc007986 */ /* 0x000fe2000c101512 */
[----:B------:R-:W-:Y:S01]  /*95b0*/  SHF.R.U32.HI R139, RZ, 0x18, R158 ;  /* 0x00000018ff8b7819 */ /* 0x000fe2000001169e */
[----:B------:R-:W-:Y:S01]  /*95c0*/  @!P3 HADD2 R219, -R148.H0_H0, -RZ.H0_H0 ;  /* 0xa00000ff94dbb230 */ /* 0x000fe20000000900 */
[----:B------:R-:W-:Y:S02]  /*95d0*/  PRMT R137, R138, 0x5410, R137 ;  /* 0x000054108a897816 */ /* 0x000fe40000000089 */
[----:B------:R-:W-:Y:S02]  /*95e0*/  LOP3.LUT R138, R196, 0xffff, RZ, 0xc0, !PT ;  /* 0x0000ffffc48a7812 */ /* 0x000fe400078ec0ff */
[----:B----4-:R-:W-:Y:S02]  /*95f0*/  SHF.R.U32.HI R136, RZ, 0x10, R198 ;  /* 0x00000010ff887819 */ /* 0x010fe400000116c6 */
[----:B------:R-:W-:Y:S02]  /*9600*/  PRMT R173, R151, 0x5410, R148 ;  /* 0x0000541097ad7816 */ /* 0x000fe40000000094 */
[----:B------:R-:W-:Y:S02]  /*9610*/  @!P4 PRMT R151, R223, 0x5410, RZ ;  /* 0x00005410df97c816 */ /* 0x000fe400000000ff */
[----:B------:R-:W-:Y:S02]  /*9620*/  ISETP.GE.U32.AND P4, PT, R252, R139, PT ;  /* 0x0000008bfc00720c */ /* 0x000fe40003f86070 */
[----:B------:R-:W-:Y:S01]  /*9630*/  LOP3.LUT R139, R196, 0xff, RZ, 0xc0, !PT ;  /* 0x000000ffc48b7812 */ /* 0x000fe200078ec0ff */
[----:B------:R-:W-:Y:S01]  /*9640*/  STG.E.U16 [R190.64+0x20], R151 ;  /* 0x00002097be007986 */ /* 0x000fe2000c101512 */
[----:B------:R-:W-:Y:S02]  /*9650*/  SHF.R.U32.HI R138, RZ, 0x8, R138 ;  /* 0x00000008ff8a7819 */ /* 0x000fe4000001168a */
[----:B------:R-:W-:Y:S02]  /*9660*/  SHF.R.U32.HI R145, RZ, 0x18, R198 ;  /* 0x00000018ff917819 */ /* 0x000fe400000116c6 */
[----:B------:R-:W-:Y:S01]  /*9670*/  LOP3.LUT R136, R136, 0xff, RZ, 0xc0, !PT ;  /* 0x000000ff88887812 */ /* 0x000fe200078ec0ff */
[----:B------:R-:W-:Y:S01]  /*9680*/  MUFU.EX2 R198, R174 ;  /* 0x000000ae00c67308 */ /* 0x000fe20000000800 */
[----:B------:R-:W-:Y:S02]  /*9690*/  LOP3.LUT R144, R202, 0xffff, RZ, 0xc0, !PT ;  /* 0x0000ffffca907812 */ /* 0x000fe400078ec0ff */
[----:B------:R-:W-:Y:S02]  /*96a0*/  PRMT R201, R252, 0x7054, R252 ;  /* 0x00007054fcc97816 */ /* 0x000fe400000000fc */
[----:B------:R-:W-:Y:S02]  /*96b0*/  PRMT R138, R139, 0x5410, R138 ;  /* 0x000054108b8a7816 */ /* 0x000fe4000000008a */
[----:B------:R-:W-:Y:S01]  /*96c0*/  LOP3.LUT R139, R203, UR24, R200, 0x96, !PT ;  /* 0x00000018cb8b7c12 */ /* 0x000fe2000f8e96c8 */
[--C-:B------:R-:W-:Y:S01]  /*96d0*/  HSET2.LE.AND R137, R137, R201.reuse, PT ;  /* 0x000000c989897233 */ /* 0x100fe20003803000 */
[----:B------:R-:W-:Y:S02]  /*96e0*/  PRMT R136, R136, 0x5410, R145 ;  /* 0x0000541088887816 */ /* 0x000fe40000000091 */
[----:B------:R-:W-:Y:S02]  /*96f0*/  LOP3.LUT R145, R202, 0xff, RZ, 0xc0, !PT ;  /* 0x000000ffca917812 */ /* 0x000fe400078ec0ff */
[----:B------:R-:W-:Y:S01]  /*9700*/  SHF.R.U32.HI R144, RZ, 0x8, R144 ;  /* 0x00000008ff907819 */ /* 0x000fe20000011690 */
[--C-:B------:R-:W-:Y:S01]  /*9710*/  HSET2.LE.AND R136, R136, R201.reuse, PT ;  /* 0x000000c988887233 */ /* 0x100fe20003803000 */
[----:B------:R-:W-:Y:S01]  /*9720*/  LOP3.LUT R132, R137, R132, RZ, 0xc0, !PT ;  /* 0x0000008489847212 */ /* 0x000fe200078ec0ff */
[--C-:B------:R-:W-:Y:S01]  /*9730*/  HSET2.LE.AND R137, R138, R201.reuse, PT ;  /* 0x000000c98a897233 */ /* 0x100fe20003803000 */
[----:B------:R-:W-:Y:S02]  /*9740*/  PRMT R145, R145, 0x5410, R144 ;  /* 0x0000541091917816 */ /* 0x000fe40000000090 */
[--C-:B------:R-:W-:Y:S02]  /*9750*/  SHF.R.U32.HI R144, RZ, 0x10, R139.reuse ;  /* 0x00000010ff907819 */ /* 0x100fe4000001168b */
[C---:B------:R-:W-:Y:S01]  /*9760*/  LOP3.LUT R162, R139.reuse, 0xffff, RZ, 0xc0, !PT ;  /* 0x0000ffff8ba27812 */ /* 0x040fe200078ec0ff */
[--C-:B------:R-:W-:Y:S01]  /*9770*/  HSET2.LE.AND R145, R145, R201.reuse, PT ;  /* 0x000000c991917233 */ /* 0x100fe20003803000 */
[----:B------:R-:W-:Y:S02]  /*9780*/  LOP3.LUT R147, R139, 0xff, RZ, 0xc0, !PT ;  /* 0x000000ff8b937812 */ /* 0x000fe400078ec0ff */
[----:B------:R-:W-:Y:S02]  /*9790*/  SHF.R.U32.HI R139, RZ, 0x18, R139 ;  /* 0x00000018ff8b7819 */ /* 0x000fe4000001168b */
[----:B------:R-:W-:Y:S02]  /*97a0*/  LOP3.LUT R144, R144, 0xff, RZ, 0xc0, !PT ;  /* 0x000000ff90907812 */ /* 0x000fe400078ec0ff */
[----:B------:R-:W-:Y:S02]  /*97b0*/  LOP3.LUT R133, R136, R133, RZ, 0xc0, !PT ;  /* 0x0000008588857212 */ /* 0x000fe400078ec0ff */
[----:B------:R-:W-:Y:S02]  /*97c0*/  PRMT R144, R144, 0x5410, R139 ;  /* 0x0000541090907816 */ /* 0x000fe4000000008b */
[----:B------:R-:W-:Y:S02]  /*97d0*/  LOP3.LUT R134, R137, R134, RZ, 0xc0, !PT ;  /* 0x0000008689867212 */ /* 0x000fe400078ec0ff */
[----:B------:R-:W2:Y:S01]  /*97e0*/  LDSM.16.MT88.4 R136, [R212+0xa000] ;  /* 0x00a00000d488783b */ /* 0x000ea20000004200 */
[----:B------:R-:W-:Y:S01]  /*97f0*/  SHF.R.U32.HI R146, RZ, 0x10, R196 ;  /* 0x00000010ff927819 */ /* 0x000fe200000116c4 */
[--C-:B------:R-:W-:Y:S01]  /*9800*/  HSET2.LE.AND R144, R144, R201.reuse, PT ;  /* 0x000000c990907233 */ /* 0x100fe20003803000 */
[----:B------:R-:W-:Y:S02]  /*9810*/  SHF.R.U32.HI R162, RZ, 0x8, R162 ;  /* 0x00000008ffa27819 */ /* 0x000fe400000116a2 */
[----:B------:R-:W-:Y:S02]  /*9820*/  SHF.R.U32.HI R197, RZ, 0x18, R196 ;  /* 0x00000018ffc57819 */ /* 0x000fe400000116c4 */
[----:B------:R-:W-:Y:S01]  /*9830*/  LOP3.LUT R146, R146, 0xff, RZ, 0xc0, !PT ;  /* 0x000000ff92927812 */ /* 0x000fe200078ec0ff */
[----:B------:R-:W-:Y:S01]  /*9840*/  MUFU.EX2 R196, R177 ;  /* 0x000000b100c47308 */ /* 0x000fe20000000800 */
[----:B------:R-:W-:Y:S02]  /*9850*/  PRMT R147, R147, 0x5410, R162 ;  /* 0x0000541093937816 */ /* 0x000fe400000000a2 */
[----:B------:R-:W-:Y:S02]  /*9860*/  PRMT R146, R146, 0x5410, R197 ;  /* 0x0000541092927816 */ /* 0x000fe400000000c5 */
[--C-:B------:R-:W-:Y:S01]  /*9870*/  SHF.R.U32.HI R163, RZ, 0x10, R202.reuse ;  /* 0x00000010ffa37819 */ /* 0x100fe200000116ca */
[--C-:B------:R-:W-:Y:S01]  /*9880*/  HSET2.LE.AND R147, R147, R201.reuse, PT ;  /* 0x000000c993937233 */ /* 0x100fe20003803000 */
[----:B------:R-:W-:Y:S01]  /*9890*/  SHF.R.U32.HI R156, RZ, 0x18, R202 ;  /* 0x00000018ff9c7819 */ /* 0x000fe200000116ca */
[--C-:B------:R-:W-:Y:S01]  /*98a0*/  HSET2.LE.AND R146, R146, R201.reuse, PT ;  /* 0x000000c992927233 */ /* 0x100fe20003803000 */
[----:B------:R-:W-:Y:S01]  /*98b0*/  LOP3.LUT R163, R163, 0xff, RZ, 0xc0, !PT ;  /* 0x000000ffa3a37812 */ /* 0x000fe200078ec0ff */
[----:B------:R-:W3:Y:S01]  /*98c0*/  MUFU.EX2 R197, R176 ;  /* 0x000000b000c57308 */ /* 0x000ee20000000800 */
[----:B------:R-:W-:Y:S02]  /*98d0*/  LOP3.LUT R140, R147, R140, RZ, 0xc0, !PT ;  /* 0x0000008c938c7212 */ /* 0x000fe400078ec0ff */
[----:B------:R-:W-:Y:S02]  /*98e0*/  LOP3.LUT R135, R146, R135, RZ, 0xc0, !PT ;  /* 0x0000008792877212 */ /* 0x000fe400078ec0ff */
[----:B------:R-:W-:Y:S02]  /*98f0*/  LOP3.LUT R141, R144, R141, RZ, 0xc0, !PT ;  /* 0x0000008d908d7212 */ /* 0x000fe400078ec0ff */
[----:B------:R-:W-:Y:S02]  /*9900*/  LOP3.LUT R142, R145, R142, RZ, 0xc0, !PT ;  /* 0x0000008e918e7212 */ /* 0x000fe400078ec0ff */
[----:B------:R-:W-:Y:S01]  /*9910*/  PRMT R156, R163, 0x5410, R156 ;  /* 0x00005410a39c7816 */ /* 0x000fe2000000009c */
[----:B------:R-:W4:Y:S01]  /*9920*/  LDSM.16.MT88.4 R144, [R210+0xa000] ;  /* 0x00a00000d290783b */ /* 0x000f220000004200 */
[----:B------:R-:W-:Y:S02]  /*9930*/  @!P3 PRMT R148, R219, 0x5410, RZ ;  /* 0x00005410db94b816 */ /* 0x000fe400000000ff */
[----:B------:R-:W-:Y:S01]  /*9940*/  SHF.R.U32.HI R162, RZ, 0x10, R160 ;  /* 0x00000010ffa27819 */ /* 0x000fe200000116a0 */
[--C-:B------:R-:W-:Y:S01]  /*9950*/  HSET2.LE.AND R156, R156, R201.reuse, PT ;  /* 0x000000c99c9c7233 */ /* 0x100fe20003803000 */
[----:B------:R-:W-:Y:S02]  /*9960*/  LOP3.LUT R180, R161, UR23, R180, 0x96, !PT ;  /* 0x00000017a1b47c12 */ /* 0x000fe4000f8e96b4 */
[----:B-1----:R-:W-:Y:S01]  /*9970*/  LOP3.LUT R153, R162, 0xff, RZ, 0xc0, !PT ;  /* 0x000000ffa2997812 */ /* 0x002fe200078ec0ff */
[----:B------:R-:W-:Y:S01]  /*9980*/  STG.E.U16 [R190.64+0x22], R148 ;  /* 0x00002294be007986 */ /* 0x000fe2000c101512 */
[----:B-----5:R-:W-:Y:S02]  /*9990*/  LOP3.LUT R152, R180, 0xff, RZ, 0xc0, !PT ;  /* 0x000000ffb4987812 */ /* 0x020fe400078ec0ff */
[----:B------:R-:W-:Y:S01]  /*99a0*/  LOP3.LUT R143, R156, R143, RZ, 0xc0, !PT ;  /* 0x0000008f9c8f7212 */ /* 0x000fe200078ec0ff */
[-C--:B--2---:R-:W-:Y:S01]  /*99b0*/  HMMA.16816.F32 R4, R132, R136.reuse, R4 ;  /* 0x000000888404723c */ /* 0x084fe20000001804 */
[----:B------:R-:W-:Y:S01]  /*99c0*/  F2FP.PACK_AB R181, R192, R193 ;  /* 0x000000c1c0b5723e */ /* 0x000fe200000000ff */
[----:B------:R-:W-:Y:S01]  /*99d0*/  FADD.FTZ R193, R193, R186 ;  /* 0x000000bac1c17221 */ /* 0x000fe20000010000 */
[----:B------:R-:W-:Y:S02]  /*99e0*/  LOP3.LUT R163, R160, 0xff, RZ, 0xc0, !PT ;  /* 0x000000ffa0a37812 */ /* 0x000fe400078ec0ff */
[C---:B------:R-:W-:Y:S01]  /*99f0*/  PRMT R166, R181.reuse, 0x7632, R166 ;  /* 0x00007632b5a67816 */ /* 0x040fe200000000a6 */
[----:B------:R-:W-:Y:S01]  /*9a00*/  @!P0 HADD2 R221, -R181.H0_H0, -RZ.H0_H0 ;  /* 0xa00000ffb5dd8230 */ /* 0x000fe20000000900 */
[----:B------:R-:W-:Y:S01]  /*9a10*/  ISETP.GE.U32.AND P3, PT, R252, R163, PT ;  /* 0x000000a3fc00720c */ /* 0x000fe20003f66070 */
[C---:B------:R-:W-:Y:S01]  /*9a20*/  HMMA.16816.F32 R8, R140.reuse, R136, R8 ;  /* 0x000000888c08723c */ /* 0x040fe20000001808 */
[C---:B------:R-:W-:Y:S03]  /*9a30*/  LOP3.LUT R163, R158.reuse, 0xffff, RZ, 0xc0, !PT ;  /* 0x0000ffff9ea37812 */ /* 0x040fe600078ec0ff */
[----:B------:R-:W-:Y:S01]  /*9a40*/  PRMT R156, R181, 0x5410, R166 ;  /* 0x00005410b59c7816 */ /* 0x000fe200000000a6 */
[----:B------:R-:W-:Y:S01]  /*9a50*/  @!P5 HADD2 R220, -R166.H0_H0, -RZ.H0_H0 ;  /* 0xa00000ffa6dcd230 */ /* 0x000fe20000000900 */
[----:B------:R-:W-:Y:S02]  /*9a60*/  @!P0 PRMT R181, R221, 0x5410, RZ ;  /* 0x00005410ddb58816 */ /* 0x000fe400000000ff */
[-C--:B------:R-:W-:Y:S01]  /*9a70*/  HMMA.16816.F32 R12, R140, R138.reuse, R12 ;  /* 0x0000008a8c0c723c */ /* 0x080fe2000000180c */
[----:B------:R-:W-:Y:S02]  /*9a80*/  LOP3.LUT R157, R158, 0xff, RZ, 0xc0, !PT ;  /* 0x000000ff9e9d7812 */ /* 0x000fe400078ec0ff */
[----:B------:R-:W-:Y:S01]  /*9a90*/  STG.E.U16 [R194.64+0x30], R181 ;  /* 0x000030b5c2007986 */ /* 0x000fe2000c101512 */
[----:B------:R-:W-:Y:S02]  /*9aa0*/  @!P5 PRMT R166, R220, 0x5410, RZ ;  /* 0x00005410dca6d816 */ /* 0x000fe400000000ff */
[----:B------:R-:W-:Y:S02]  /*9ab0*/  LOP3.LUT R178, R159, UR23, R178, 0x96, !PT ;  /* 0x000000179fb27c12 */ /* 0x000fe4000f8e96b2 */
[C---:B------:R-:W-:Y:S01]  /*9ac0*/  HMMA.16816.F32 R16, R132.reuse, R138, R16 ;  /* 0x0000008a8410723c */ /* 0x040fe20000001810 */
[----:B------:R-:W1:Y:S03]  /*9ad0*/  LDSM.16.MT88.4 R136, [R209+0xa000] ;  /* 0x00a00000d188783b */ /* 0x000e660000004200 */
[----:B------:R-:W-:Y:S02]  /*9ae0*/  LOP3.LUT R159, R160, 0xffff, RZ, 0xc0, !PT ;  /* 0x0000ffffa09f7812 */ /* 0x000fe400078ec0ff */
[----:B---3--:R-:W-:Y:S01]  /*9af0*/  F2FP.PACK_AB R177, R197, R196 ;  /* 0x000000c4c5b1723e */ /* 0x008fe200000000ff */
[----:B------:R-:W-:Y:S01]  /*9b00*/  FADD.FTZ R196, R196, R185 ;  /* 0x000000b9c4c47221 */ /* 0x000fe20000010000 */
[-C--:B----4-:R-:W-:Y:S01]  /*9b10*/  HMMA.16816.F32 R20, R132, R144.reuse, R20 ;  /* 0x000000908414723c */ /* 0x090fe20000001814 */
[----:B------:R2:W-:Y:S03]  /*9b20*/  STG.E.U16 [R194.64+0x32], R166 ;  /* 0x000032a6c2007986 */ /* 0x0005e6000c101512 */
[C---:B------:R-:W-:Y:S01]  /*9b30*/  PRMT R176, R177.reuse, 0x7632, R176 ;  /* 0x00007632b1b07816 */ /* 0x040fe200000000b0 */
[----:B------:R-:W-:Y:S01]  /*9b40*/  @!P6 HADD2 R222, -R177.H0_H0, -RZ.H0_H0 ;  /* 0xa00000ffb1dee230 */ /* 0x000fe20000000900 */
[----:B------:R-:W-:Y:S02]  /*9b50*/  SHF.R.U32.HI R155, RZ, 0x10, R158 ;  /* 0x00000010ff9b7819 */ /* 0x000fe4000001169e */
[C---:B------:R-:W-:Y:S01]  /*9b60*/  HMMA.16816.F32 R24, R140.reuse, R144, R24 ;  /* 0x000000908c18723c */ /* 0x040fe20000001818 */
[----:B------:R-:W-:Y:S03]  /*9b70*/  PRMT R171, R177, 0x5410, R176 ;  /* 0x00005410b1ab7816 */ /* 0x000fe600000000b0 */
[----:B------:R-:W-:Y:S01]  /*9b80*/  @!P6 PRMT R177, R222, 0x5410, RZ ;  /* 0x00005410deb1e816 */ /* 0x000fe200000000ff */
[----:B------:R-:W-:Y:S01]  /*9b90*/  @!P4 HADD2 R228, -R176.H0_H0, -RZ.H0_H0 ;  /* 0xa00000ffb0e4c230 */ /* 0x000fe20000000900 */
[----:B------:R-:W-:Y:S02]  /*9ba0*/  LOP3.LUT R155, R155, 0xff, RZ, 0xc0, !PT ;  /* 0x000000ff9b9b7812 */ /* 0x000fe400078ec0ff */
[-C--:B------:R-:W-:Y:S01]  /*9bb0*/  HMMA.16816.F32 R28, R140, R146.reuse, R28 ;  /* 0x000000928c1c723c */ /* 0x080fe2000000181c */
[----:B------:R-:W-:Y:S03]  /*9bc0*/  STG.E.U16 [R182.64+0x30], R177 ;  /* 0x000030b1b6007986 */ /* 0x000fe6000c101512 */
[----:B------:R-:W-:Y:S02]  /*9bd0*/  @!P4 PRMT R176, R228, 0x5410, RZ ;  /* 0x00005410e4b0c816 */ /* 0x000fe400000000ff */
[----:B------:R-:W-:Y:S02]  /*9be0*/  SHF.R.U32.HI R158, RZ, 0x18, R158 ;  /* 0x00000018ff9e7819 */ /* 0x000fe4000001169e */
[C---:B------:R-:W-:Y:S01]  /*9bf0*/  HMMA.16816.F32 R32, R132.reuse, R146, R32 ;  /* 0x000000928420723c */ /* 0x040fe20000001820 */
[----:B------:R-:W3:Y:S03]  /*9c00*/  LDSM.16.MT88.4 R144, [R208+0xa000] ;  /* 0x00a00000d090783b */ /* 0x000ee60000004200 */
[--C-:B------:R-:W-:Y:S01]  /*9c10*/  SHF.R.U32.HI R154, RZ, 0x18, R160.reuse ;  /* 0x00000018ff9a7819 */ /* 0x100fe200000116a0 */
[----:B--2---:R-:W-:Y:S01]  /*9c20*/  IMAD.MOV.U32 R166, RZ, RZ, R3 ;  /* 0x000000ffffa67224 */ /* 0x004fe200078e0003 */
[----:B------:R-:W-:Y:S02]  /*9c30*/  SHF.R.U32.HI R165, RZ, 0x18, R160 ;  /* 0x00000018ffa57819 */ /* 0x000fe400000116a0 */
[----:B------:R-:W-:Y:S01]  /*9c40*/  SHF.R.U32.HI R159, RZ, 0x8, R159 ;  /* 0x00000008ff9f7819 */ /* 0x000fe2000001169f */
[-C--:B-1----:R-:W-:Y:S01]  /*9c50*/  HMMA.16816.F32 R36, R132, R136.reuse, R36 ;  /* 0x000000888424723c */ /* 0x082fe20000001824 */
[----:B------:R-:W-:Y:S01]  /*9c60*/  STG.E.U16 [R182.64+0x32], R176 ;  /* 0x000032b0b6007986 */ /* 0x000fe2000c101512 */
[----:B------:R-:W-:Y:S06]  /*9c70*/  ISETP.GE.U32.AND P6, PT, R252, R165, PT ;  /* 0x000000a5fc00720c */ /* 0x000fec0003fc6070 */
        /* <DEDUP_REMOVED lines=10> */
[C---:B------:R-:W-:Y:S07]  /*9d20*/  HMMA.16816.F32 R72, R140.reuse, R136, R72 ;  /* 0x000000888c48723c */ /* 0x040fee0000001848 */
[----:B------:R-:W-:Y:S01]  /*9d30*/  LOP3.LUT R136, R160, 0xffff, RZ, 0xc0, !PT ;  /* 0x0000ffffa0887812 */ /* 0x000fe200078ec0ff */
[-C--:B------:R-:W-:Y:S04]  /*9d40*/  HMMA.16816.F32 R76, R140, R138.reuse, R76 ;  /* 0x0000008a8c4c723c */ /* 0x080fe8000000184c */
[----:B------:R-:W-:Y:S04]  /*9d50*/  SHF.R.U32.HI R136, RZ, 0x8, R136 ;  /* 0x00000008ff887819 */ /* 0x000fe80000011688 */
[C---:B------:R-:W-:Y:S01]  /*9d60*/  HMMA.16816.F32 R80, R132.reuse, R138, R80 ;  /* 0x0000008a8450723c */ /* 0x040fe20000001850 */
[----:B------:R-:W-:Y:S04]  /*9d70*/  LOP3.LUT R137, R136, 0xffff, RZ, 0xc0, !PT ;  /* 0x0000ffff88897812 */ /* 0x000fe800078ec0ff */
[----:B------:R-:W-:Y:S02]  /*9d80*/  ISETP.GE.U32.AND P0, PT, R252, R137, PT ;  /* 0x00000089fc00720c */ /* 0x000fe40003f06070 */
[----:B------:R-:W-:Y:S01]  /*9d90*/  SHF.R.U32.HI R137, RZ, 0x10, R160 ;  /* 0x00000010ff897819 */ /* 0x000fe200000116a0 */
[-C--:B--2---:R-:W-:Y:S01]  /*9da0*/  HMMA.16816.F32 R84, R132, R144.reuse, R84 ;  /* 0x000000908454723c */ /* 0x084fe20000001854 */
[----:B------:R-:W-:Y:S03]  /*9db0*/  LOP3.LUT R160, R160, 0xff, RZ, 0xc0, !PT ;  /* 0x000000ffa0a07812 */ /* 0x000fe600078ec0ff */
[----:B------:R-:W-:Y:S02]  /*9dc0*/  LOP3.LUT R137, R137, 0xff, RZ, 0xc0, !PT ;  /* 0x000000ff89897812 */ /* 0x000fe400078ec0ff */
[----:B------:R-:W-:Y:S02]  /*9dd0*/  PRMT R150, R160, 0x5410, R159 ;  /* 0x00005410a0967816 */ /* 0x000fe4000000009f */
[C---:B------:R-:W-:Y:S01]  /*9de0*/  HMMA.16816.F32 R88, R140.reuse, R144, R88 ;  /* 0x000000908c58723c */ /* 0x040fe20000001858 */
[----:B------:R-:W-:Y:S02]  /*9df0*/  ISETP.GE.U32.AND P5, PT, R252, R137, PT ;  /* 0x00000089fc00720c */ /* 0x000fe40003fa6070 */
[----:B------:R-:W1:Y:S01]  /*9e00*/  LDSM.16.MT88.4 R136, [R209+0xb000] ;  /* 0x00b00000d188783b */ /* 0x000e620000004200 */
[--C-:B------:R-:W-:Y:S01]  /*9e10*/  HSET2.LE.AND R174, R150, R201.reuse, PT ;  /* 0x000000c996ae7233 */ /* 0x100fe20003803000 */
[----:B------:R-:W-:Y:S02]  /*9e20*/  LOP3.LUT R160, R178, 0xffff, RZ, 0xc0, !PT ;  /* 0x0000ffffb2a07812 */ /* 0x000fe400078ec0ff */
[----:B------:R-:W-:Y:S01]  /*9e30*/  SHF.R.U32.HI R144, RZ, 0x8, R163 ;  /* 0x00000008ff907819 */ /* 0x000fe200000116a3 */
[-C--:B------:R-:W-:Y:S01]  /*9e40*/  HMMA.16816.F32 R92, R140, R146.reuse, R92 ;  /* 0x000000928c5c723c */ /* 0x080fe2000000185c */
[----:B------:R-:W-:Y:S03]  /*9e50*/  SHF.R.U32.HI R160, RZ, 0x8, R160 ;  /* 0x00000008ffa07819 */ /* 0x000fe600000116a0 */
[----:B------:R-:W-:Y:S02]  /*9e60*/  PRMT R157, R157, 0x5410, R144 ;  /* 0x000054109d9d7816 */ /* 0x000fe40000000090 */
[----:B------:R-:W-:Y:S02]  /*9e70*/  SHF.R.U32.HI R159, RZ, 0x10, R180 ;  /* 0x00000010ff9f7819 */ /* 0x000fe400000116b4 */
[C---:B------:R-:W-:Y:S01]  /*9e80*/  HMMA.16816.F32 R96, R132.reuse, R146, R96 ;  /* 0x000000928460723c */ /* 0x040fe20000001860 */
[----:B------:R-:W2:Y:S03]  /*9e90*/  LDSM.16.MT88.4 R144, [R208+0xb000] ;  /* 0x00b00000d090783b */ /* 0x000ea60000004200 */
[----:B------:R-:W-:Y:S04]  /*9ea0*/  LOP3.LUT R159, R159, 0xff, RZ, 0xc0, !PT ;  /* 0x000000ff9f9f7812 */ /* 0x000fe800078ec0ff */
[-C--:B-1----:R-:W-:Y:S08]  /*9eb0*/  HMMA.16816.F32 R100, R132, R136.reuse, R100 ;  /* 0x000000888464723c */ /* 0x082ff00000001864 */
[C---:B------:R-:W-:Y:S07]  /*9ec0*/  HMMA.16816.F32 R104, R140.reuse, R136, R104 ;  /* 0x000000888c68723c */ /* 0x040fee0000001868 */
[----:B------:R-:W-:Y:S01]  /*9ed0*/  PRMT R136, R155, 0x5410, R158 ;  /* 0x000054109b887816 */ /* 0x000fe2000000009e */
[-C--:B------:R-:W-:Y:S01]  /*9ee0*/  HMMA.16816.F32 R108, R140, R138.reuse, R108 ;  /* 0x0000008a8c6c723c */ /* 0x080fe2000000186c */
[----:B------:R-:W-:Y:S03]  /*9ef0*/  PRMT R158, R153, 0x5410, R154 ;  /* 0x00005410999e7816 */ /* 0x000fe6000000009a */
[--C-:B------:R-:W-:Y:S01]  /*9f00*/  SHF.R.U32.HI R154, RZ, 0x10, R178.reuse ;  /* 0x00000010ff9a7819 */ /* 0x100fe200000116b2 */
[--C-:B------:R-:W-:Y:S01]  /*9f10*/  HSET2.LE.AND R136, R136, R201.reuse, PT ;  /* 0x000000c988887233 */ /* 0x100fe20003803000 */
[----:B------:R-:W-:Y:S02]  /*9f20*/  LOP3.LUT R153, R180, 0xffff, RZ, 0xc0, !PT ;  /* 0x0000ffffb4997812 */ /* 0x000fe400078ec0ff */
[C---:B------:R-:W-:Y:S01]  /*9f30*/  HMMA.16816.F32 R112, R132.reuse, R138, R112 ;  /* 0x0000008a8470723c */ /* 0x040fe20000001870 */
[----:B------:R-:W-:Y:S03]  /*9f40*/  SHF.R.U32.HI R155, RZ, 0x18, R178 ;  /* 0x00000018ff9b7819 */ /* 0x000fe600000116b2 */
[----:B------:R-:W-:Y:S02]  /*9f50*/  LOP3.LUT R154, R154, 0xff, RZ, 0xc0, !PT ;  /* 0x000000ff9a9a7812 */ /* 0x000fe400078ec0ff */
[----:B------:R-:W-:Y:S02]  /*9f60*/  SHF.R.U32.HI R153, RZ, 0x8, R153 ;  /* 0x00000008ff997819 */ /* 0x000fe40000011699 */
[-C--:B--2---:R-:W-:Y:S01]  /*9f70*/  HMMA.16816.F32 R116, R132, R144.reuse, R116 ;  /* 0x000000908474723c */ /* 0x084fe20000001874 */
[----:B------:R-:W-:Y:S03]  /*9f80*/  PRMT R138, R154, 0x5410, R155 ;  /* 0x000054109a8a7816 */ /* 0x000fe6000000009b */
[----:B------:R-:W-:Y:S02]  /*9f90*/  PRMT R139, R152, 0x5410, R153 ;  /* 0x00005410988b7816 */ /* 0x000fe40000000099 */
[----:B------:R-:W1:Y:S01]  /*9fa0*/  LDSM.16.MT88.4 R152, [R212+0xa800] ;  /* 0x00a80000d498783b */ /* 0x000e620000004200 */
[----:B------:R-:W-:Y:S01]  /*9fb0*/  LOP3.LUT R137, R178, 0xff, RZ, 0xc0, !PT ;  /* 0x000000ffb2897812 */ /* 0x000fe200078ec0ff */
[C---:B------:R-:W-:Y:S01]  /*9fc0*/  HMMA.16816.F32 R120, R140.reuse, R144, R120 ;  /* 0x000000908c78723c */ /* 0x040fe20000001878 */
[----:B------:R2:W3:Y:S03]  /*9fd0*/  MUFU.EX2 R178, R170 ;  /* 0x000000aa00b27308 */ /* 0x0004e60000000800 */
[----:B------:R-:W-:Y:S01]  /*9fe0*/  PRMT R137, R137, 0x5410, R160 ;  /* 0x0000541089897816 */ /* 0x000fe200000000a0 */
[--C-:B------:R-:W-:Y:S01]  /*9ff0*/  HSET2.LE.AND R138, R138, R201.reuse, PT ;  /* 0x000000c98a8a7233 */ /* 0x100fe20003803000 */
[----:B------:R-:W4:Y:S01]  /*a000*/  LDSM.16.MT88.4 R160, [R210+0xa800] ;  /* 0x00a80000d2a0783b */ /* 0x000f220000004200 */
[----:B------:R-:W-:Y:S01]  /*a010*/  LOP3.LUT R171, R136, R171, RZ, 0xc0, !PT ;  /* 0x000000ab88ab7212 */ /* 0x000fe200078ec0ff */
[-C--:B------:R-:W-:Y:S01]  /*a020*/  HMMA.16816.F32 R124, R140, R146.reuse, R124 ;  /* 0x000000928c7c723c */ /* 0x080fe2000000187c */
[--C-:B------:R-:W-:Y:S03]  /*a030*/  HSET2.LE.AND R137, R137, R201.reuse, PT ;  /* 0x000000c989897233 */ /* 0x100fe60003803000 */
[----:B------:R-:W-:Y:S01]  /*a040*/  SHF.R.U32.HI R180, RZ, 0x18, R180 ;  /* 0x00000018ffb47819 */ /* 0x000fe200000116b4 */
[--C-:B------:R-:W-:Y:S01]  /*a050*/  HSET2.LE.AND R136, R158, R201.reuse, PT ;  /* 0x000000c99e887233 */ /* 0x100fe20003803000 */
[----:B------:R-:W-:Y:S01]  /*a060*/  LOP3.LUT R168, R137, R168, RZ, 0xc0, !PT ;  /* 0x000000a889a87212 */ /* 0x000fe200078ec0ff */
[--C-:B------:R-:W-:Y:S01]  /*a070*/  HSET2.LE.AND R137, R157, R201.reuse, PT ;  /* 0x000000c99d897233 */ /* 0x100fe20003803000 */
[----:B------:R-:W-:Y:S01]  /*a080*/  HMMA.16816.F32 R128, R132, R146, R128 ;  /* 0x000000928480723c */ /* 0x000fe20000001880 */
[----:B------:R-:W-:Y:S03]  /*a090*/  PRMT R159, R159, 0x5410, R180 ;  /* 0x000054109f9f7816 */ /* 0x000fe600000000b4 */
[----:B------:R-:W-:Y:S01]  /*a0a0*/  F2FP.PACK_AB R180, R198, R199 ;  /* 0x000000c7c6b4723e */ /* 0x000fe200000000ff */
[----:B------:R-:W-:Y:S01]  /*a0b0*/  FADD.FTZ R199, R199, R184 ;  /* 0x000000b8c7c77221 */ /* 0x000fe20000010000 */
[----:B------:R-:W-:Y:S01]  /*a0c0*/  LOP3.LUT R169, R138, R169, RZ, 0xc0, !PT ;  /* 0x000000a98aa97212 */ /* 0x000fe200078ec0ff */
[--C-:B------:R-:W-:Y:S01]  /*a0d0*/  HSET2.LE.AND R132, R159, R201.reuse, PT ;  /* 0x000000c99f847233 */ /* 0x100fe20003803000 */
[C---:B------:R-:W-:Y:S01]  /*a0e0*/  PRMT R179, R180.reuse, 0x7632, R179 ;  /* 0x00007632b4b37816 */ /* 0x040fe200000000b3 */
[----:B------:R-:W-:Y:S03]  /*a0f0*/  @!P3 HADD2 R226, -R180.H0_H0, -RZ.H0_H0 ;  /* 0xa00000ffb4e2b230 */ /* 0x000fe60000000900 */
[----:B--2---:R-:W-:Y:S01]  /*a100*/  LOP3.LUT R170, R137, R156, RZ, 0xc0, !PT ;  /* 0x0000009c89aa7212 */ /* 0x004fe200078ec0ff */
[----:B------:R-:W-:Y:S01]  /*a110*/  HSET2.LE.AND R137, R139, R201, PT ;  /* 0x000000c98b897233 */ /* 0x000fe20003803000 */
[----:B---3--:R-:W-:Y:S01]  /*a120*/  F2FP.PACK_AB R165, R167, R178 ;  /* 0x000000b2a7a5723e */ /* 0x008fe200000000ff */
[----:B------:R-:W-:Y:S01]  /*a130*/  @!P0 HADD2 R238, -R179.H0_H0, -RZ.H0_H0 ;  /* 0xa00000ffb3ee8230 */ /* 0x000fe20000000900 */
[----:B------:R-:W-:Y:S01]  /*a140*/  PRMT R133, R180, 0x5410, R179 ;  /* 0x00005410b4857816 */ /* 0x000fe200000000b3 */
[----:B------:R-:W-:Y:S01]  /*a150*/  FADD.FTZ R178, R178, R187 ;  /* 0x000000bbb2b27221 */ /* 0x000fe20000010000 */
[----:B------:R-:W-:Y:S01]  /*a160*/  @!P3 PRMT R180, R226, 0x5410, RZ ;  /* 0x00005410e2b4b816 */ /* 0x000fe200000000ff */
[C---:B------:R-:W-:Y:S01]  /*a170*/  @!P6 HADD2 R224, -R165.reuse.H1_H1, -RZ.H0_H0 ;  /* 0xa00000ffa5e0e230 */ /* 0x040fe20000000d00 */
[----:B------:R-:W-:Y:S01]  /*a180*/  @!P0 PRMT R179, R238, 0x5410, RZ ;  /* 0x00005410eeb38816 */ /* 0x000fe200000000ff */
[----:B------:R-:W-:Y:S01]  /*a190*/  @!P5 HADD2 R225, -R165.H0_H0, -RZ.H0_H0 ;  /* 0xa00000ffa5e1d230 */ /* 0x000fe20000000900 */
[-C--:B-1----:R-:W-:Y:S01]  /*a1a0*/  HMMA.16816.F32 R148, R168, R152.reuse, R4 ;  /* 0x00000098a894723c */ /* 0x082fe20000001804 */
[----:B------:R-:W-:Y:S01]  /*a1b0*/  LOP3.LUT R175, R136, R165, RZ, 0xc0, !PT ;  /* 0x000000a588af7212 */ /* 0x000fe200078ec0ff */
[----:B------:R-:W1:Y:S01]  /*a1c0*/  LDSM.16.MT88.4 R4, [R209+0xa800] ;  /* 0x00a80000d104783b */ /* 0x000e620000004200 */
[----:B------:R-:W-:Y:S02]  /*a1d0*/  LOP3.LUT R172, R137, R172, RZ, 0xc0, !PT ;  /* 0x000000ac89ac7212 */ /* 0x000fe400078ec0ff */
[----:B------:R-:W-:Y:S02]  /*a1e0*/  LOP3.LUT R173, R132, R173, RZ, 0xc0, !PT ;  /* 0x000000ad84ad7212 */ /* 0x000fe400078ec0ff */
[----:B------:R-:W-:Y:S03]  /*a1f0*/  LOP3.LUT R174, R174, R133, RZ, 0xc0, !PT ;  /* 0x00000085aeae7212 */ /* 0x000fe600078ec0ff */
[----:B------:R-:W-:Y:S04]  /*a200*/  STG.E.U16 [R188.64+0x2e], R180 ;  /* 0x00002eb4bc007986 */ /* 0x000fe8000c101512 */
[C---:B------:R-:W-:Y:S01]  /*a210*/  HMMA.16816.F32 R132, R172.reuse, R152, R8 ;  /* 0x00000098ac84723c */ /* 0x040fe20000001808 */
[----:B------:R-:W2:Y:S07]  /*a220*/  LDSM.16.MT88.4 R8, [R208+0xa800] ;  /* 0x00a80000d008783b */ /* 0x000eae0000004200 */
[-C--:B------:R-:W-:Y:S01]  /*a230*/  HMMA.16816.F32 R136, R172, R154.reuse, R12 ;  /* 0x0000009aac88723c */ /* 0x080fe2000000180c */
[----:B------:R-:W3:Y:S07]  /*a240*/  LDSM.16.MT88.4 R12, [R212+0xb800] ;  /* 0x00b80000d40c783b */ /* 0x000eee0000004200 */
[C---:B------:R-:W-:Y:S01]  /*a250*/  HMMA.16816.F32 R152, R168.reuse, R154, R16 ;  /* 0x0000009aa898723c */ /* 0x040fe20000001810 */
[----:B------:R-:W5:Y:S07]  /*a260*/  LDSM.16.MT88.4 R16, [R210+0xb800] ;  /* 0x00b80000d210783b */ /* 0x000f6e0000004200 */
[-C--:B----4-:R-:W-:Y:S01]  /*a270*/  HMMA.16816.F32 R156, R168, R160.reuse, R20 ;  /* 0x000000a0a89c723c */ /* 0x090fe20000001814 */
[----:B------:R-:W4:Y:S07]  /*a280*/  LDSM.16.MT88.4 R20, [R209+0xb800] ;  /* 0x00b80000d114783b */ /* 0x000f2e0000004200 */
[C---:B------:R-:W-:Y:S01]  /*a290*/  HMMA.16816.F32 R140, R172.reuse, R160, R24 ;  /* 0x000000a0ac8c723c */ /* 0x040fe20000001818 */
[----:B------:R-:W2:Y:S07]  /*a2a0*/  LDSM.16.MT88.4 R24, [R208+0xb800] ;  /* 0x00b80000d018783b */ /* 0x000eae0000004200 */
[-C--:B------:R-:W-:Y:S01]  /*a2b0*/  HMMA.16816.F32 R144, R172, R162.reuse, R28 ;  /* 0x000000a2ac90723c */ /* 0x080fe2000000181c */
[----:B------:R-:W-:Y:S07]  /*a2c0*/  STG.E.U16 [R188.64+0x30], R179 ;  /* 0x000030b3bc007986 */ /* 0x000fee000c101512 */
[C---:B------:R-:W-:Y:S08]  /*a2d0*/  HMMA.16816.F32 R160, R168.reuse, R162, R32 ;  /* 0x000000a2a8a0723c */ /* 0x040ff00000001820 */
[-C--:B-1----:R-:W-:Y:S08]  /*a2e0*/  HMMA.16816.F32 R36, R168, R4.reuse, R36 ;  /* 0x00000004a824723c */ /* 0x082ff00000001824 */
[C---:B------:R-:W-:Y:S07]  /*a2f0*/  HMMA.16816.F32 R40, R172.reuse, R4, R40 ;  /* 0x00000004ac28723c */ /* 0x040fee0000001828 */
[----:B------:R-:W-:Y:S01]  /*a300*/  @P6 PRMT R5, R165, 0x7632, R5 ;  /* 0x00007632a5056816 */ /* 0x000fe20000000005 */
[-C--:B------:R-:W-:Y:S01]  /*a310*/  HMMA.16816.F32 R44, R172, R6.reuse, R44 ;  /* 0x00000006ac2c723c */ /* 0x080fe2000000182c */
[----:B------:R-:W-:Y:S03]  /*a320*/  @!P6 PRMT R5, R224, 0x5410, RZ ;  /* 0x00005410e005e816 */ /* 0x000fe600000000ff */
[----:B------:R-:W-:Y:S02]  /*a330*/  IADD3 R4, P0, R194, -0x40, RZ ;  /* 0xffffffc0c2047810 */ /* 0x000fe40007f1e0ff */
[----:B------:R1:W-:Y:S01]  /*a340*/  STG.E.U16 [R190.64+0x32], R5 ;  /* 0x00003205be007986 */ /* 0x0003e2000c101512 */
[----:B------:R-:W-:Y:S01]  /*a350*/  @!P5 PRMT R165, R225, 0x5410, RZ ;  /* 0x00005410e1a5d816 */ /* 0x000fe200000000ff */
[C---:B------:R-:W-:Y:S02]  /*a360*/  HMMA.16816.F32 R48, R168.reuse, R6, R48 ;  /* 0x00000006a830723c */ /* 0x040fe40000001830 */
[----:B------:R3:W-:Y:S04]  /*a370*/  STL [R1+0x64], R4 ;  /* 0x0000640401007387 */ /* 0x0007e80000100800 */
[----:B------:R4:W-:Y:S01]  /*a380*/  STG.E.U16 [R190.64+0x30], R165 ;  /* 0x000030a5be007986 */ /* 0x0009e2000c101512 */
[----:B------:R-:W-:Y:S01]  /*a390*/  FADD.FTZ R6, R192, R193 ;  /* 0x000000c1c0067221 */ /* 0x000fe20000010000 */
[-C--:B--2---:R-:W-:Y:S04]  /*a3a0*/  HMMA.16816.F32 R52, R168, R8.reuse, R52 ;  /* 0x00000008a834723c */ /* 0x084fe80000001834 */
[----:B------:R2:W-:Y:S04]  /*a3b0*/  STL [R1+0x60], R6 ;  /* 0x0000600601007387 */ /* 0x0005e80000100800 */
[C---:B------:R-:W-:Y:S08]  /*a3c0*/  HMMA.16816.F32 R56, R172.reuse, R8, R56 ;  /* 0x00000008ac38723c */ /* 0x040ff00000001838 */
[-C--:B------:R-:W-:Y:S01]  /*a3d0*/  HMMA.16816.F32 R60, R172, R10.reuse, R60 ;  /* 0x0000000aac3c723c */ /* 0x080fe2000000183c */
[----:B-1----:R-:W-:Y:S03]  /*a3e0*/  FADD.FTZ R5, R197, R196 ;  /* 0x000000c4c5057221 */ /* 0x002fe60000010000 */
[----:B---3--:R-:W-:Y:S02]  /*a3f0*/  FADD.FTZ R4, R198, R199 ;  /* 0x000000c7c6047221 */ /* 0x008fe40000010000 */
[----:B------:R2:W-:Y:S02]  /*a400*/  STL [R1+0x5c], R5 ;  /* 0x00005c0501007387 */ /* 0x0005e40000100800 */
[C---:B------:R-:W-:Y:S01]  /*a410*/  HMMA.16816.F32 R64, R168.reuse, R10, R64 ;  /* 0x0000000aa840723c */ /* 0x040fe20000001840 */
[----:B----4-:R-:W-:Y:S01]  /*a420*/  IMAD.MOV.U32 R165, RZ, RZ, R2 ;  /* 0x000000ffffa57224 */ /* 0x010fe200078e0002 */
[----:B------:R2:W-:Y:S06]  /*a430*/  STL [R1+0x58], R4 ;  /* 0x0000580401007387 */ /* 0x0005ec0000100800 */
[-C--:B------:R-:W-:Y:S08]  /*a440*/  HMMA.16816.F32 R68, R168, R12.reuse, R68 ;  /* 0x0000000ca844723c */ /* 0x080ff00000001844 */
        /* <DEDUP_REMOVED lines=14> */
[----:B------:R-:W-:Y:S07]  /*a530*/  HMMA.16816.F32 R128, R168, R26, R128 ;  /* 0x0000001aa880723c */ /* 0x000fee0000001880 */
[----:B------:R-:W-:Y:S01]  /*a540*/  FADD.FTZ R171, R167, R178 ;  /* 0x000000b2a7ab7221 */ /* 0x000fe20000010000 */
[----:B------:R-:W-:Y:S01]  /*a550*/  IADD3.X R168, R195, -0x1, RZ, P0, !PT ;  /* 0xffffffffc3a87810 */ /* 0x000fe200007fe4ff */
[----:B------:R-:W-:Y:S01]  /*a560*/  IMAD.MOV.U32 R169, RZ, RZ, R164 ;  /* 0x000000ffffa97224 */ /* 0x000fe200078e00a4 */
[----:B------:R-:W-:Y:S01]  /*a570*/  ISETP.LT.AND P0, PT, RZ, UR25, PT ;  /* 0x00000019ff007c0c */ /* 0x000fe2000bf01270 */
[----:B------:R-:W-:Y:S01]  /*a580*/  UIADD3 UR25, UR25, -0x1, URZ ;  /* 0xffffffff19197890 */ /* 0x000fe2000fffe03f */
[----:B------:R-:W-:Y:S11]  /*a590*/  IMAD.MOV.U32 R167, RZ, RZ, R0 ;  /* 0x000000ffffa77224 */ /* 0x000ff600078e0000 */
[----:B--2---:R-:W-:-:S05]  /*a5a0*/  @P0 BRA `(.L_x_1594) ;  /* 0xffffc30000000947 */ /* 0x004fca000383ffff */
.L_x_1593:
[----:B--2---:R-:W2:Y:S04]  /*a5b0*/  LDL.LU R5, [R1+0x60] ;  /* 0x0000600001057983 */ /* 0x004ea80000300800 */
[----:B------:R-:W1:Y:S01]  /*a5c0*/  SHFL.BFLY PT, R8, R171, 0x2, 0x1f ;  /* 0x0c401f00ab087f89 */ /* 0x000e6200000e0000 */
[----:B------:R-:W-:Y:S01]  /*a5d0*/  MOV R13, 0x3f800000 ;  /* 0x3f800000000d7802 */ /* 0x000fe20000000f00 */
[----:B------:R-:W3:Y:S01]  /*a5e0*/  S2UR UR6, SR_CTAID.Y ;  /* 0x00000000000679c3 */ /* 0x000ee20000002600 */
[----:B------:R-:W-:Y:S01]  /*a5f0*/  UISETP.NE.AND UP0, UPT, UR9, -0x1, UPT ;  /* 0xffffffff0900788c */ /* 0x000fe2000bf05270 */
[----:B------:R-:W4:Y:S01]  /*a600*/  LDL.LU R4, [R1+0x5c] ;  /* 0x00005c0001047983 */ /* 0x000f220000300800 */
[----:B------:R-:W-:-:S03]  /*a610*/  ULDC.64 UR4, c[0x0][0x1e8] ;  /* 0x00007a0000047ab9 */ /* 0x000fc60000000a00 */
[----:B------:R-:W5:Y:S04]  /*a620*/  LDL.LU R12, [R1+0x58] ;  /* 0x00005800010c7983 */ /* 0x000f680000300800 */
[----:B------:R-:W5:Y:S01]  /*a630*/  LDL.LU R11, [R1] ;  /* 0x00000000010b7983 */ /* 0x000f620000300800 */
[----:B------:R-:W3:Y:S01]  /*a640*/  S2UR UR10, SR_CTAID.X ;  /* 0x00000000000a79c3 */ /* 0x000ee20000002500 */
[----:B------:R-:W-:Y:S01]  /*a650*/  @UP0 UIMAD.WIDE.U32 UR16, UR9, UR4, URZ ;  /* 0x00000004091002a5 */ /* 0x000fe2000f8e003f */
[----:B------:R-:W-:Y:S01]  /*a660*/  BSSY B0, `(.L_x_1597) ;  /* 0x00001ad000007945 */ /* 0x000fe20003800000 */
[----:B------:R-:W-:Y:S02]  /*a670*/  ULDC UR8, c[0x0][0x214] ;  /* 0x0000850000087ab9 */ /* 0x000fe40000000800 */
[----:B------:R-:W-:-:S02]  /*a680*/  @UP0 UIMAD UR7, UR9, UR5, UR17 ;  /* 0x00000005090702a4 */ /* 0x000fc4000f8e0211 */
[----:B------:R-:W-:Y:S01]  /*a690*/  UMOV UR24, URZ ;  /* 0x0000003f00187c82 */ /* 0x000fe20008000000 */
[----:B------:R-:W3:Y:S01]  /*a6a0*/  S2UR UR11, SR_CTAID.Z ;  /* 0x00000000000b79c3 */ /* 0x000ee20000002700 */
[----:B------:R-:W-:Y:S01]  /*a6b0*/  ULDC.64 UR4, c[0x0][0x1e0] ;  /* 0x0000780000047ab9 */ /* 0x000fe20000000a00 */
[----:B-1----:R-:W-:Y:S01]  /*a6c0*/  FADD.FTZ R15, R8, R171 ;  /* 0x000000ab080f7221 */ /* 0x002fe20000010000 */
[----:B------:R-:W-:Y:S02]  /*a6d0*/  UMOV UR25, URZ ;  /* 0x0000003f00197c82 */ /* 0x000fe40008000000 */
[----:B---3--:R-:W-:Y:S02]  /*a6e0*/  @!UP0 USHF.R.S32.HI UR14, URZ, 0x1f, UR6 ;  /* 0x0000001f3f0e8899 */ /* 0x008fe40008011406 */
[----:B------:R-:W-:Y:S01]  /*a6f0*/  SHFL.BFLY PT, R14, R15, 0x1, 0x1f ;  /* 0x0c201f000f0e7f89 */ /* 0x000fe200000e0000 */
        /* <DEDUP_REMOVED lines=34> */
[----:B-----5:R-:W3:Y:S01]  /*a920*/  SHFL.BFLY PT, R7, R12, 0x2, 0x1f ;  /* 0x0c401f000c077f89 */ /* 0x020ee200000e0000 */
[----:B------:R-:W-:Y:S01]  /*a930*/  MOV R170, R11 ;  /* 0x0000000b00aa7202 */ /* 0x000fe20000000f00 */
[----:B-1----:R-:W-:-:S05]  /*a940*/  FADD.FTZ R10, R10, R5 ;  /* 0x000000050a0a7221 */ /* 0x002fca0000010000 */
[----:B------:R-:W1:Y:S01]  /*a950*/  SHFL.BFLY PT, R5, R10, 0x1, 0x1f ;  /* 0x0c201f000a057f89 */ /* 0x000e6200000e0000 */
[----:B--2---:R-:W-:-:S03]  /*a960*/  FADD.FTZ R9, R9, R4 ;  /* 0x0000000409097221 */ /* 0x004fc60000010000 */
[----:B------:R-:W2:Y:S01]  /*a970*/  S2R R4, SR_TID.X ;  /* 0x0000000000047919 */ /* 0x000ea20000002100 */
[----:B---3--:R-:W-:Y:S01]  /*a980*/  FADD.FTZ R7, R7, R12 ;  /* 0x0000000c07077221 */ /* 0x008fe20000010000 */
[----:B------:R-:W-:Y:S02]  /*a990*/  MOV R12, 0x3f800000 ;  /* 0x3f800000000c7802 */ /* 0x000fe40000000f00 */
[----:B------:R-:W3:Y:S04]  /*a9a0*/  SHFL.BFLY PT, R6, R9, 0x1, 0x1f ;  /* 0x0c201f0009067f89 */ /* 0x000ee800000e0000 */
[----:B------:R-:W4:Y:S01]  /*a9b0*/  SHFL.BFLY PT, R16, R7, 0x1, 0x1f ;  /* 0x0c201f0007107f89 */ /* 0x000f2200000e0000 */
[----:B-1----:R-:W-:Y:S01]  /*a9c0*/  FADD.FTZ R5, R10, R5 ;  /* 0x000000050a057221 */ /* 0x002fe20000010000 */
[----:B--2---:R-:W-:-:S04]  /*a9d0*/  SHF.R.S32.HI R17, RZ, 0x1f, R4 ;  /* 0x0000001fff117819 */ /* 0x004fc80000011404 */
[----:B------:R-:W-:Y:S02]  /*a9e0*/  FSETP.NE.FTZ.AND P6, PT, R5, RZ, PT ;  /* 0x000000ff0500720b */ /* 0x000fe40003fd5000 */
[-C--:B------:R-:W-:Y:S01]  /*a9f0*/  LEA.HI R11, R17, R4.reuse, RZ, 0x2 ;  /* 0x00000004110b7211 */ /* 0x080fe200078f10ff */
[----:B---3--:R-:W-:Y:S01]  /*aa00*/  FADD.FTZ R6, R9, R6 ;  /* 0x0000000609067221 */ /* 0x008fe20000010000 */
[----:B------:R-:W-:Y:S02]  /*aa10*/  LEA.HI R8, R17, R4, RZ, 0x5 ;  /* 0x0000000411087211 */ /* 0x000fe400078f28ff */
[--C-:B------:R-:W-:Y:S01]  /*aa20*/  SHF.R.S32.HI R10, RZ, 0x2, R11.reuse ;  /* 0x00000002ff0a7819 */ /* 0x100fe2000001140b */
[----:B----4-:R-:W-:Y:S01]  /*aa30*/  FADD.FTZ R16, R7, R16 ;  /* 0x0000001007107221 */ /* 0x010fe20000010000 */
[----:B------:R-:W-:Y:S02]  /*aa40*/  SHF.R.S32.HI R9, RZ, 0x1f, R11 ;  /* 0x0000001fff097819 */ /* 0x000fe4000001140b */
[----:B------:R-:W-:-:S02]  /*aa50*/  LOP3.LUT R11, R11, 0x3ffffffc, RZ, 0xc0, !PT ;  /* 0x3ffffffc0b0b7812 */ /* 0x000fc400078ec0ff */
[----:B------:R-:W-:Y:S01]  /*aa60*/  LEA.HI R9, R9, R10, RZ, 0x3 ;  /* 0x0000000a09097211 */ /* 0x000fe200078f18ff */
[----:B------:R-:W1:Y:S01]  /*aa70*/  @P6 MUFU.RCP R12, R5 ;  /* 0x00000005000c6308 */ /* 0x000e620000001000 */
[----:B------:R-:W-:Y:S02]  /*aa80*/  FSETP.NE.FTZ.AND P4, PT, R16, RZ, PT ;  /* 0x000000ff1000720b */ /* 0x000fe40003f95000 */
[----:B------:R-:W-:Y:S02]  /*aa90*/  LOP3.LUT R9, R9, 0xfffffff8, RZ, 0xc0, !PT ;  /* 0xfffffff809097812 */ /* 0x000fe400078ec0ff */
[----:B------:R-:W-:Y:S01]  /*aaa0*/  IADD3 R18, -R11, R4, RZ ;  /* 0x000000040b127210 */ /* 0x000fe20007ffe1ff */
[----:B------:R-:W-:Y:S01]  /*aab0*/  FADD.FTZ R11, R15, R14 ;  /* 0x0000000e0f0b7221 */ /* 0x000fe20000010000 */
[----:B------:R-:W-:Y:S01]  /*aac0*/  IADD3 R9, R10, -R9, RZ ;  /* 0x800000090a097210 */ /* 0x000fe20007ffe0ff */
[----:B------:R-:W-:Y:S01]  /*aad0*/  @P6 MUFU.LG2 R5, R5 ;  /* 0x0000000500056308 */ /* 0x000fe20000000c00 */
[----:B------:R-:W-:-:S02]  /*aae0*/  MOV R10, 0x3f800000 ;  /* 0x3f800000000a7802 */ /* 0x000fc40000000f00 */
[----:B------:R-:W-:Y:S02]  /*aaf0*/  FSETP.NE.FTZ.AND P5, PT, R6, RZ, PT ;  /* 0x000000ff0600720b */ /* 0x000fe40003fb5000 */
[----:B------:R-:W-:Y:S02]  /*ab00*/  FSETP.NE.FTZ.AND P3, PT, R11, RZ, PT ;  /* 0x000000ff0b00720b */ /* 0x000fe40003f75000 */
[----:B------:R-:W-:Y:S01]  /*ab10*/  SHF.R.S32.HI R7, RZ, 0x5, R8 ;  /* 0x00000005ff077819 */ /* 0x000fe20000011408 */
[----:B------:R-:W2:Y:S01]  /*ab20*/  @P4 MUFU.RCP R10, R16 ;  /* 0x00000010000a4308 */ /* 0x000ea20000001000 */
[----:B-1----:R-:W-:Y:S01]  /*ab30*/  FMUL.FTZ R12, R12, c[0x0][0x2dc] ;  /* 0x0000b7000c0c7a20 */ /* 0x002fe20000410000 */
[----:B------:R-:W-:Y:S02]  /*ab40*/  R2P PR, R9, 0x6 ;  /* 0x0000000609007804 */ /* 0x000fe40000000000 */
[----:B------:R-:W-:Y:S01]  /*ab50*/  LEA R7, R7, R18, 0x9 ;  /* 0x0000001207077211 */ /* 0x000fe200078e48ff */
[----:B------:R-:W-:-:S02]  /*ab60*/  FMUL.FTZ R148, R12, R148 ;  /* 0x000000940c947220 */ /* 0x000fc40000410000 */
[C---:B------:R-:W-:Y:S01]  /*ab70*/  FMUL.FTZ R149, R12.reuse, R149 ;  /* 0x000000950c957220 */ /* 0x040fe20000410000 */
[----:B------:R-:W1:Y:S01]  /*ab80*/  @P5 MUFU.RCP R13, R6 ;  /* 0x00000006000d5308 */ /* 0x000e620000001000 */
[C---:B------:R-:W-:Y:S02]  /*ab90*/  FMUL.FTZ R152, R12.reuse, R152 ;  /* 0x000000980c987220 */ /* 0x040fe40000410000 */
[C---:B------:R-:W-:Y:S01]  /*aba0*/  FMUL.FTZ R153, R12.reuse, R153 ;  /* 0x000000990c997220 */ /* 0x040fe20000410000 */
[----:B------:R-:W-:Y:S01]  /*abb0*/  F2FP.PACK_AB R148, R149, R148 ;  /* 0x000000949594723e */ /* 0x000fe200000000ff */
[C---:B------:R-:W-:Y:S02]  /*abc0*/  FMUL.FTZ R156, R12.reuse, R156 ;  /* 0x0000009c0c9c7220 */ /* 0x040fe40000410000 */
[C---:B------:R-:W-:Y:S01]  /*abd0*/  FMUL.FTZ R157, R12.reuse, R157 ;  /* 0x0000009d0c9d7220 */ /* 0x040fe20000410000 */
[----:B------:R-:W-:Y:S01]  /*abe0*/  F2FP.PACK_AB R152, R153, R152 ;  /* 0x000000989998723e */ /* 0x000fe200000000ff */
[C---:B------:R-:W-:Y:S01]  /*abf0*/  FMUL.FTZ R160, R12.reuse, R160 ;  /* 0x000000a00ca07220 */ /* 0x040fe20000410000 */
[----:B------:R-:W-:Y:S01]  /*ac00*/  @P5 MUFU.LG2 R6, R6 ;  /* 0x0000000600065308 */ /* 0x000fe20000000c00 */
[C---:B------:R-:W-:Y:S01]  /*ac10*/  FMUL.FTZ R161, R12.reuse, R161 ;  /* 0x000000a10ca17220 */ /* 0x040fe20000410000 */
[----:B------:R-:W-:Y:S01]  /*ac20*/  F2FP.PACK_AB R156, R157, R156 ;  /* 0x0000009c9d9c723e */ /* 0x000fe200000000ff */
[----:B------:R-:W-:-:S02]  /*ac30*/  FMUL.FTZ R36, R12, R36 ;  /* 0x000000240c247220 */ /* 0x000fc40000410000 */
[C---:B------:R-:W-:Y:S01]  /*ac40*/  FMUL.FTZ R37, R12.reuse, R37 ;  /* 0x000000250c257220 */ /* 0x040fe20000410000 */
[----:B------:R-:W-:Y:S01]  /*ac50*/  F2FP.PACK_AB R160, R161, R160 ;  /* 0x000000a0a1a0723e */ /* 0x000fe200000000ff */
[C---:B------:R-:W-:Y:S01]  /*ac60*/  FMUL.FTZ R48, R12.reuse, R48 ;  /* 0x000000300c307220 */ /* 0x040fe20000410000 */
[----:B------:R-:W-:Y:S01]  /*ac70*/  @P4 MUFU.LG2 R16, R16 ;  /* 0x0000001000104308 */ /* 0x000fe20000000c00 */
        /* <DEDUP_REMOVED lines=32> */
[----:B--2---:R-:W-:Y:S01]  /*ae80*/  FMUL.FTZ R10, R10, c[0x0][0x2dc] ;  /* 0x0000b7000a0a7a20 */ /* 0x004fe20000410000 */
[----:B------:R-:W-:Y:S01]  /*ae90*/  F2FP.PACK_AB R116, R117, R116 ;  /* 0x000000747574723e */ /* 0x000fe200000000ff */
[----:B-1----:R-:W-:Y:S01]  /*aea0*/  FMUL.FTZ R13, R13, c[0x0][0x2dc] ;  /* 0x0000b7000d0d7a20 */ /* 0x002fe20000410000 */
[----:B------:R-:W-:Y:S01]  /*aeb0*/  F2FP.PACK_AB R128, R129, R128 ;  /* 0x000000808180723e */ /* 0x000fe200000000ff */
[C---:B------:R-:W-:Y:S01]  /*aec0*/  FMUL.FTZ R132, R10.reuse, R132 ;  /* 0x000000840a847220 */ /* 0x040fe20000410000 */
[----:B------:R-:W1:Y:S01]  /*aed0*/  @P3 MUFU.RCP R12, R11 ;  /* 0x0000000b000c3308 */ /* 0x000e620000001000 */
[----:B------:R-:W-:-:S02]  /*aee0*/  FMUL.FTZ R133, R10, R133 ;  /* 0x000000850a857220 */ /* 0x000fc40000410000 */
[C---:B------:R-:W-:Y:S02]  /*aef0*/  FMUL.FTZ R136, R10.reuse, R136 ;  /* 0x000000880a887220 */ /* 0x040fe40000410000 */
[C---:B------:R-:W-:Y:S01]  /*af00*/  FMUL.FTZ R137, R10.reuse, R137 ;  /* 0x000000890a897220 */ /* 0x040fe20000410000 */
[----:B------:R-:W-:Y:S01]  /*af10*/  F2FP.PACK_AB R132, R133, R132 ;  /* 0x000000848584723e */ /* 0x000fe200000000ff */
[C---:B------:R-:W-:Y:S01]  /*af20*/  FMUL.FTZ R140, R10.reuse, R140 ;  /* 0x0000008c0a8c7220 */ /* 0x040fe20000410000 */
[----:B------:R-:W2:Y:S01]  /*af30*/  @P3 MUFU.LG2 R11, R11 ;  /* 0x0000000b000b3308 */ /* 0x000ea20000000c00 */
        /* <DEDUP_REMOVED lines=40> */
[C---:B------:R-:W-:Y:S01]  /*b1c0*/  SHF.L.U32 R10, R9.reuse, 0x6, RZ ;  /* 0x00000006090a7819 */ /* 0x040fe200000006ff */
[----:B-1----:R-:W-:Y:S01]  /*b1d0*/  FMUL.FTZ R12, R12, c[0x0][0x2dc] ;  /* 0x0000b7000c0c7a20 */ /* 0x002fe20000410000 */
        /* <DEDUP_REMOVED lines=9> */
[C---:B------:R-:W-:Y:S01]  /*b270*/  FMUL.FTZ R134, R12.reuse, R134 ;  /* 0x000000860c867220 */ /* 0x040fe20000410000 */
[----:B------:R-:W-:Y:S01]  /*b280*/  LEA R7, R7, R10, 0x1 ;  /* 0x0000000a07077211 */ /* 0x000fe200078e08ff */
[C---:B------:R-:W-:Y:S01]  /*b290*/  FMUL.FTZ R135, R12.reuse, R135 ;  /* 0x000000870c877220 */ /* 0x040fe20000410000 */
[----:B------:R-:W-:Y:S01]  /*b2a0*/  MOV R10, 0x20 ;  /* 0x00000020000a7802 */ /* 0x000fe20000000f00 */
[C---:B------:R-:W-:Y:S01]  /*b2b0*/  FMUL.FTZ R138, R12.reuse, R138 ;  /* 0x0000008a0c8a7220 */ /* 0x040fe20000410000 */
[----:B------:R-:W-:Y:S01]  /*b2c0*/  SHF.L.U32 R7, R7, 0x1, RZ ;  /* 0x0000000107077819 */ /* 0x000fe200000006ff */
[----:B------:R-:W-:Y:S01]  /*b2d0*/  FMUL.FTZ R139, R12, R139 ;  /* 0x0000008b0c8b7220 */ /* 0x000fe20000410000 */
[----:B------:R-:W-:Y:S01]  /*b2e0*/  SEL R10, R10, 0xffffffe0, !P1 ;  /* 0xffffffe00a0a7807 */ /* 0x000fe20004800000 */
[----:B------:R-:W-:Y:S01]  /*b2f0*/  FMUL.FTZ R158, R13, R158 ;  /* 0x0000009e0d9e7220 */ /* 0x000fe20000410000 */
[----:B------:R-:W-:Y:S01]  /*b300*/  IADD3 R9, R7, -0x10, RZ ;  /* 0xfffffff007097810 */ /* 0x000fe20007ffe0ff */
[----:B------:R-:W-:Y:S01]  /*b310*/  FMUL.FTZ R159, R13, R159 ;  /* 0x0000009f0d9f7220 */ /* 0x000fe20000410000 */
[----:B------:R-:W-:Y:S01]  /*b320*/  F2FP.PACK_AB R154, R155, R154 ;  /* 0x0000009a9b9a723e */ /* 0x000fe200000000ff */
[C---:B------:R-:W-:Y:S01]  /*b330*/  FMUL.FTZ R142, R12.reuse, R142 ;  /* 0x0000008e0c8e7220 */ /* 0x040fe20000410000 */
[----:B------:R-:W-:Y:S01]  /*b340*/  @P0 IADD3 R9, R7, 0x10, RZ ;  /* 0x0000001007090810 */ /* 0x000fe20007ffe0ff */
[C---:B------:R-:W-:Y:S01]  /*b350*/  FMUL.FTZ R143, R12.reuse, R143 ;  /* 0x0000008f0c8f7220 */ /* 0x040fe20000410000 */
[----:B------:R-:W-:Y:S01]  /*b360*/  F2FP.PACK_AB R134, R135, R134 ;  /* 0x000000868786723e */ /* 0x000fe200000000ff */
[C---:B------:R-:W-:Y:S01]  /*b370*/  FMUL.FTZ R146, R12.reuse, R146 ;  /* 0x000000920c927220 */ /* 0x040fe20000410000 */
[----:B------:R-:W-:Y:S01]  /*b380*/  F2FP.PACK_AB R138, R139, R138 ;  /* 0x0000008a8b8a723e */ /* 0x000fe200000000ff */
[C---:B------:R-:W-:Y:S01]  /*b390*/  FMUL.FTZ R147, R12.reuse, R147 ;  /* 0x000000930c937220 */ /* 0x040fe20000410000 */
[----:B------:R-:W-:Y:S01]  /*b3a0*/  F2FP.PACK_AB R158, R159, R158 ;  /* 0x0000009e9f9e723e */ /* 0x000fe200000000ff */
[C---:B------:R-:W-:Y:S01]  /*b3b0*/  FMUL.FTZ R42, R12.reuse, R42 ;  /* 0x0000002a0c2a7220 */ /* 0x040fe20000410000 */
[----:B------:R-:W-:Y:S01]  /*b3c0*/  IADD3 R15, R7, R10, RZ ;  /* 0x0000000a070f7210 */ /* 0x000fe20007ffe0ff */
[C---:B------:R-:W-:Y:S01]  /*b3d0*/  FMUL.FTZ R43, R12.reuse, R43 ;  /* 0x0000002b0c2b7220 */ /* 0x040fe20000410000 */
[----:B------:R-:W-:Y:S01]  /*b3e0*/  STS [R7], R148 ;  /* 0x0000009407007388 */ /* 0x000fe20000000800 */
[----:B------:R-:W-:Y:S01]  /*b3f0*/  FMUL.FTZ R46, R12, R46 ;  /* 0x0000002e0c2e7220 */ /* 0x000fe20000410000 */
[----:B------:R-:W-:Y:S01]  /*b400*/  IADD3 R17, R10, R9, RZ ;  /* 0x000000090a117210 */ /* 0x000fe20007ffe0ff */
[C---:B------:R-:W-:Y:S01]  /*b410*/  FMUL.FTZ R47, R12.reuse, R47 ;  /* 0x0000002f0c2f7220 */ /* 0x040fe20000410000 */
[----:B------:R-:W-:Y:S01]  /*b420*/  STS [R7+0x400], R150 ;  /* 0x0004009607007388 */ /* 0x000fe20000000800 */
[C---:B------:R-:W-:Y:S01]  /*b430*/  FMUL.FTZ R58, R12.reuse, R58 ;  /* 0x0000003a0c3a7220 */ /* 0x040fe20000410000 */
[----:B------:R-:W-:Y:S01]  /*b440*/  F2FP.PACK_AB R142, R143, R142 ;  /* 0x0000008e8f8e723e */ /* 0x000fe200000000ff */
[C---:B------:R-:W-:Y:S01]  /*b450*/  FMUL.FTZ R59, R12.reuse, R59 ;  /* 0x0000003b0c3b7220 */ /* 0x040fe20000410000 */
[----:B------:R-:W-:Y:S01]  /*b460*/  STS [R9], R152 ;  /* 0x0000009809007388 */ /* 0x000fe20000000800 */
        /* <DEDUP_REMOVED lines=34> */
[----:B------:R-:W-:Y:S01]  /*b690*/  FMUL.FTZ R127, R12, R127 ;  /* 0x0000007f0c7f7220 */ /* 0x000fe20000410000 */
[----:B------:R-:W-:Y:S01]  /*b6a0*/  MOV R12, 0x40 ;  /* 0x00000040000c7802 */ /* 0x000fe20000000f00 */
[----:B------:R-:W-:Y:S01]  /*b6b0*/  FMUL.FTZ R162, R13, R162 ;  /* 0x000000a20da27220 */ /* 0x000fe20000410000 */
[----:B------:R-:W-:Y:S01]  /*b6c0*/  F2FP.PACK_AB R106, R107, R106 ;  /* 0x0000006a6b6a723e */ /* 0x000fe200000000ff */
[C---:B------:R-:W-:Y:S01]  /*b6d0*/  FMUL.FTZ R163, R13.reuse, R163 ;  /* 0x000000a30da37220 */ /* 0x040fe20000410000 */
[----:B------:R-:W-:Y:S01]  /*b6e0*/  SEL R12, R12, 0xffffffc0, !P2 ;  /* 0xffffffc00c0c7807 */ /* 0x000fe20005000000 */
[----:B------:R-:W-:Y:S01]  /*b6f0*/  FMUL.FTZ R38, R13, R38 ;  /* 0x000000260d267220 */ /* 0x000fe20000410000 */
[----:B------:R-:W-:Y:S01]  /*b700*/  F2FP.PACK_AB R110, R111, R110 ;  /* 0x0000006e6f6e723e */ /* 0x000fe200000000ff */
[----:B------:R-:W-:Y:S01]  /*b710*/  FMUL.FTZ R39, R13, R39 ;  /* 0x000000270d277220 */ /* 0x000fe20000410000 */
[----:B------:R-:W-:Y:S01]  /*b720*/  F2FP.PACK_AB R162, R163, R162 ;  /* 0x000000a2a3a2723e */ /* 0x000fe200000000ff */
[----:B------:R-:W-:Y:S01]  /*b730*/  FMUL.FTZ R50, R13, R50 ;  /* 0x000000320d327220 */ /* 0x000fe20000410000 */
[----:B------:R-:W-:Y:S01]  /*b740*/  IADD3 R19, R7, R12, RZ ;  /* 0x0000000c07137210 */ /* 0x000fe20007ffe0ff */
[----:B------:R-:W-:Y:S01]  /*b750*/  FMUL.FTZ R51, R13, R51 ;  /* 0x000000330d337220 */ /* 0x000fe20000410000 */
[----:B------:R-:W-:Y:S01]  /*b760*/  F2FP.PACK_AB R38, R39, R38 ;  /* 0x000000262726723e */ /* 0x000fe200000000ff */
[C---:B------:R-:W-:Y:S01]  /*b770*/  FMUL.FTZ R54, R13.reuse, R54 ;  /* 0x000000360d367220 */ /* 0x040fe20000410000 */
[----:B------:R-:W-:Y:S01]  /*b780*/  IADD3 R21, R12, R9, RZ ;  /* 0x000000090c157210 */ /* 0x000fe20007ffe0ff */
[----:B------:R-:W-:Y:S01]  /*b790*/  FMUL.FTZ R55, R13, R55 ;  /* 0x000000370d377220 */ /* 0x000fe20000410000 */
[----:B------:R-:W-:Y:S01]  /*b7a0*/  F2FP.PACK_AB R50, R51, R50 ;  /* 0x000000323332723e */ /* 0x000fe200000000ff */
[C---:B------:R-:W-:Y:S01]  /*b7b0*/  FMUL.FTZ R66, R13.reuse, R66 ;  /* 0x000000420d427220 */ /* 0x040fe20000410000 */
[----:B------:R-:W-:Y:S01]  /*b7c0*/  STS [R17+0x400], R162 ;  /* 0x000400a211007388 */ /* 0x000fe20000000800 */
[----:B------:R-:W-:Y:S01]  /*b7d0*/  FMUL.FTZ R67, R13, R67 ;  /* 0x000000430d437220 */ /* 0x000fe20000410000 */
[----:B------:R-:W-:Y:S01]  /*b7e0*/  F2FP.PACK_AB R54, R55, R54 ;  /* 0x000000363736723e */ /* 0x000fe200000000ff */
[C---:B------:R-:W-:Y:S01]  /*b7f0*/  FMUL.FTZ R70, R13.reuse, R70 ;  /* 0x000000460d467220 */ /* 0x040fe20000410000 */
[----:B------:R-:W-:Y:S01]  /*b800*/  STS [R15+0x2000], R140 ;  /* 0x0020008c0f007388 */ /* 0x000fe20000000800 */
[----:B------:R-:W-:Y:S01]  /*b810*/  FMUL.FTZ R71, R13, R71 ;  /* 0x000000470d477220 */ /* 0x000fe20000410000 */
[----:B------:R-:W-:Y:S01]  /*b820*/  IADD3 R23, R15, R12, RZ ;  /* 0x0000000c0f177210 */ /* 0x000fe20007ffe0ff */
[C---:B------:R-:W-:Y:S01]  /*b830*/  FMUL.FTZ R82, R13.reuse, R82 ;  /* 0x000000520d527220 */ /* 0x040fe20000410000 */
[----:B------:R-:W-:Y:S01]  /*b840*/  STS [R15+0x2400], R142 ;  /* 0x0024008e0f007388 */ /* 0x000fe20000000800 */
[----:B------:R-:W-:Y:S01]  /*b850*/  FMUL.FTZ R83, R13, R83 ;  /* 0x000000530d537220 */ /* 0x000fe20000410000 */
[----:B------:R-:W-:Y:S01]  /*b860*/  F2FP.PACK_AB R66, R67, R66 ;  /* 0x000000424342723e */ /* 0x000fe200000000ff */
[----:B------:R-:W-:Y:S01]  /*b870*/  FMUL.FTZ R86, R13, R86 ;  /* 0x000000560d567220 */ /* 0x000fe20000410000 */
[----:B------:R-:W-:Y:S01]  /*b880*/  STS [R17+0x2000], R144 ;  /* 0x0020009011007388 */ /* 0x000fe20000000800 */
[----:B------:R-:W-:Y:S01]  /*b890*/  IADD3 R25, R17, R12, RZ ;  /* 0x0000000c11197210 */ /* 0x000fe20007ffe0ff */
[----:B------:R-:W-:Y:S01]  /*b8a0*/  FMUL.FTZ R87, R13, R87 ;  /* 0x000000570d577220 */ /* 0x000fe20000410000 */
[----:B------:R-:W-:Y:S01]  /*b8b0*/  F2FP.PACK_AB R70, R71, R70 ;  /* 0x000000464746723e */ /* 0x000fe200000000ff */
[----:B------:R-:W-:Y:S01]  /*b8c0*/  STS [R17+0x2400], R146 ;  /* 0x0024009211007388 */ /* 0x000fe20000000800 */
[----:B------:R-:W-:Y:S01]  /*b8d0*/  FMUL.FTZ R98, R13, R98 ;  /* 0x000000620d627220 */ /* 0x000fe20000410000 */
[----:B------:R-:W-:Y:S01]  /*b8e0*/  F2FP.PACK_AB R82, R83, R82 ;  /* 0x000000525352723e */ /* 0x000fe200000000ff */
[C---:B------:R-:W-:Y:S01]  /*b8f0*/  FMUL.FTZ R99, R13.reuse, R99 ;  /* 0x000000630d637220 */ /* 0x040fe20000410000 */
[----:B------:R-:W-:Y:S01]  /*b900*/  STS [R19], R36 ;  /* 0x0000002413007388 */ /* 0x000fe20000000800 */
[----:B------:R-:W-:Y:S01]  /*b910*/  FMUL.FTZ R102, R13, R102 ;  /* 0x000000660d667220 */ /* 0x000fe20000410000 */
[----:B------:R-:W-:Y:S01]  /*b920*/  F2FP.PACK_AB R86, R87, R86 ;  /* 0x000000565756723e */ /* 0x000fe200000000ff */
[C---:B------:R-:W-:Y:S01]  /*b930*/  FMUL.FTZ R103, R13.reuse, R103 ;  /* 0x000000670d677220 */ /* 0x040fe20000410000 */
        /* <DEDUP_REMOVED lines=11> */
[----:B------:R-:W-:Y:S01]  /*b9f0*/  FMUL.FTZ R13, R13, R131 ;  /* 0x000000830d0d7220 */ /* 0x000fe20000410000 */
[----:B------:R-:W-:Y:S01]  /*ba00*/  STS [R19+0x2000], R40 ;  /* 0x0020002813007388 */ /* 0x000fe20000000800 */
[----:B------:R-:W-:Y:S01]  /*ba10*/  F2FP.PACK_AB R118, R119, R118 ;  /* 0x000000767776723e */ /* 0x000fe200000000ff */
[----:B------:R-:W-:Y:S01]  /*ba20*/  @P6 FMUL.FTZ R5, R5, 0.69314718246459960938 ;  /* 0x3f31721805056820 */ /* 0x000fe20000410000 */
[----:B------:R-:W-:Y:S01]  /*ba30*/  F2FP.PACK_AB R120, R121, R120 ;  /* 0x000000787978723e */ /* 0x000fe200000000ff */
[----:B------:R-:W-:Y:S01]  /*ba40*/  STS [R19+0x2400], R42 ;  /* 0x0024002a13007388 */ /* 0x000fe20000000800 */
[----:B------:R-:W-:Y:S01]  /*ba50*/  F2FP.PACK_AB R13, R13, R130 ;  /* 0x000000820d0d723e */ /* 0x000fe200000000ff */
[----:B------:R-:W-:Y:S01]  /*ba60*/  @P5 FMUL.FTZ R6, R6, 0.69314718246459960938 ;  /* 0x3f31721806065820 */ /* 0x000fe20000410000 */
[----:B------:R-:W-:Y:S01]  /*ba70*/  F2FP.PACK_AB R122, R123, R122 ;  /* 0x0000007a7b7a723e */ /* 0x000fe200000000ff */
[----:B------:R-:W-:Y:S01]  /*ba80*/  STS [R21+0x2000], R44 ;  /* 0x0020002c15007388 */ /* 0x000fe20000000800 */
[----:B------:R-:W-:Y:S01]  /*ba90*/  F2FP.PACK_AB R124, R125, R124 ;  /* 0x0000007c7d7c723e */ /* 0x000fe200000000ff */
[----:B--2---:R-:W-:Y:S01]  /*baa0*/  @P3 FMUL.FTZ R11, R11, 0.69314718246459960938 ;  /* 0x3f3172180b0b3820 */ /* 0x004fe20000410000 */
[----:B------:R-:W-:Y:S01]  /*bab0*/  F2FP.PACK_AB R126, R127, R126 ;  /* 0x0000007e7f7e723e */ /* 0x000fe200000000ff */
        /* <DEDUP_REMOVED lines=21> */
[----:B-1----:R-:W-:-:S02]  /*bc10*/  LOP3.LUT R7, R8, 0xffffffe0, RZ, 0xc0, !PT ;  /* 0xffffffe008077812 */ /* 0x002fc400078ec0ff */
[----:B------:R-:W-:Y:S01]  /*bc20*/  MOV R8, 0x7f800000 ;  /* 0x7f80000000087802 */ /* 0x000fe20000000f00 */
[----:B------:R-:W-:Y:S01]  /*bc30*/  STS [R15+0x6000], R88 ;  /* 0x006000580f007388 */ /* 0x000fe20000000800 */
[----:B------:R-:W-:Y:S01]  /*bc40*/  IADD3 R7, -R7, R4, RZ ;  /* 0x0000000407077210 */ /* 0x000fe20007ffe1ff */
[----:B------:R-:W-:Y:S01]  /*bc50*/  @P6 FFMA.FTZ R8, R164, c[0x0][0x238], R5 ;  /* 0x00008e00a4086a23 */ /* 0x000fe20000010005 */
[----:B------:R-:W-:Y:S01]  /*bc60*/  MOV R4, 0x7f800000 ;  /* 0x7f80000000047802 */ /* 0x000fe20000000f00 */
[----:B------:R-:W-:Y:S01]  /*bc70*/  STS [R15+0x6400], R90 ;  /* 0x0064005a0f007388 */ /* 0x000fe20000000800 */
[----:B------:R-:W-:Y:S02]  /*bc80*/  LOP3.LUT P0, RZ, R7, 0x3, RZ, 0xc0, !PT ;  /* 0x0000000307ff7812 */ /* 0x000fe4000780c0ff */
[----:B--2---:R-:W-:Y:S01]  /*bc90*/  MOV R9, 0x7f800000 ;  /* 0x7f80000000097802 */ /* 0x004fe20000000f00 */
[----:B------:R-:W-:Y:S01]  /*bca0*/  STS [R17+0x6000], R92 ;  /* 0x0060005c11007388 */ /* 0x000fe20000000800 */
[----:B------:R-:W-:Y:S01]  /*bcb0*/  MOV R7, 0x7f800000 ;  /* 0x7f80000000077802 */ /* 0x000fe20000000f00 */
[----:B------:R-:W-:-:S02]  /*bcc0*/  @P5 FFMA.FTZ R9, R3, c[0x0][0x238], R6 ;  /* 0x00008e0003095a23 */ /* 0x000fc40000010006 */
[----:B------:R1:W-:Y:S01]  /*bcd0*/  STS [R17+0x6400], R94 ;  /* 0x0064005e11007388 */ /* 0x0003e20000000800 */
[----:B------:R-:W-:-:S03]  /*bce0*/  @P3 FFMA.FTZ R7, R0, c[0x0][0x238], R11 ;  /* 0x00008e0000073a23 */ /* 0x000fc6000001000b */
[----:B------:R2:W-:Y:S04]  /*bcf0*/  STS [R19+0x4000], R100 ;  /* 0x0040006413007388 */ /* 0x0005e80000000800 */
[----:B------:R2:W-:Y:S04]  /*bd00*/  STS [R19+0x4400], R102 ;  /* 0x0044006613007388 */ /* 0x0005e80000000800 */
[----:B------:R2:W-:Y:S04]  /*bd10*/  STS [R21+0x4000], R112 ;  /* 0x0040007015007388 */ /* 0x0005e80000000800 */
[----:B------:R2:W-:Y:S04]  /*bd20*/  STS [R21+0x4400], R114 ;  /* 0x0044007215007388 */ /* 0x0005e80000000800 */
[----:B------:R2:W-:Y:S04]  /*bd30*/  STS [R19+0x6000], R104 ;  /* 0x0060006813007388 */ /* 0x0005e80000000800 */
[----:B------:R2:W-:Y:S01]  /*bd40*/  STS [R19+0x6400], R106 ;  /* 0x0064006a13007388 */ /* 0x0005e20000000800 */
[----:B-1----:R-:W-:-:S03]  /*bd50*/  @P4 FMUL.FTZ R17, R16, 0.69314718246459960938 ;  /* 0x3f31721810114820 */ /* 0x002fc60000410000 */
[----:B------:R2:W-:Y:S01]  /*bd60*/  STS [R21+0x6000], R108 ;  /* 0x0060006c15007388 */ /* 0x0005e20000000800 */
[----:B------:R-:W-:-:S03]  /*bd70*/  @P4 FFMA.FTZ R4, R2, c[0x0][0x238], R17 ;  /* 0x00008e0002044a23 */ /* 0x000fc60000010011 */
[----:B------:R2:W-:Y:S04]  /*bd80*/  STS [R21+0x6400], R110 ;  /* 0x0064006e15007388 */ /* 0x0005e80000000800 */
        /* <DEDUP_REMOVED lines=26> */
[----:B---34-:R-:W3:Y:S02]  /*bf30*/  LDL.LU R18, [R1+0x8] ;  /* 0x0000080001127983 */ /* 0x018ee40000300800 */
[----:B---3--:R-:W-:-:S02]  /*bf40*/  ISETP.GE.AND P6, PT, R18, UR13, PT ;  /* 0x0000000d12007c0c */ /* 0x008fc4000bfc6270 */
[C---:B------:R-:W-:Y:S02]  /*bf50*/  IADD3 R10, R18.reuse, 0x8, RZ ;  /* 0x00000008120a7810 */ /* 0x040fe40007ffe0ff */
[----:B------:R-:W-:Y:S02]  /*bf60*/  IADD3 R2, R18, 0x40, RZ ;  /* 0x0000004012027810 */ /* 0x000fe40007ffe0ff */
[----:B------:R-:W-:Y:S02]  /*bf70*/  ISETP.GE.AND P5, PT, R10, UR13, PT ;  /* 0x0000000d0a007c0c */ /* 0x000fe4000bfa6270 */
[----:B------:R-:W-:Y:S02]  /*bf80*/  IADD3 R0, R18, 0x48, RZ ;  /* 0x0000004812007810 */ /* 0x000fe40007ffe0ff */
[----:B------:R-:W-:Y:S02]  /*bf90*/  ISETP.GE.AND P4, PT, R2, UR13, PT ;  /* 0x0000000d02007c0c */ /* 0x000fe4000bf86270 */
        /* <DEDUP_REMOVED lines=11> */
[----:B------:R-:W-:Y:S01]  /*c050*/  @!P5 LEA R18, P2, R5, c[0x0][0x200], 0x2 ;  /* 0x000080000512da11 */ /* 0x000fe200078410ff */
[----:B------:R3:W-:Y:S01]  /*c060*/  @!P6 STG.E [R16.64], R8 ;  /* 0x000000081000e986 */ /* 0x0007e2000c101912 */
[----:B------:R-:W-:-:S02]  /*c070*/  @!P4 IADD3 R3, P1, R2, UR10, RZ ;  /* 0x0000000a0203cc10 */ /* 0x000fc4000ff3e0ff */
[----:B------:R-:W-:Y:S02]  /*c080*/  @!P3 IADD3 R6, P0, R0, UR10, RZ ;  /* 0x0000000a0006bc10 */ /* 0x000fe4000ff1e0ff */
[----:B--2---:R-:W-:Y:S02]  /*c090*/  @!P5 LEA.HI.X R19, R5, c[0x0][0x204], R10, 0x2, P2 ;  /* 0x000081000513da11 */ /* 0x004fe400010f140a */
[----:B------:R-:W-:Y:S02]  /*c0a0*/  @!P4 LEA.HI.X.SX32 R2, R2, UR4, 0x1, P1 ;  /* 0x000000040202cc11 */ /* 0x000fe400088f0eff */
[----:B------:R-:W-:Y:S01]  /*c0b0*/  @!P3 LEA.HI.X.SX32 R5, R0, UR4, 0x1, P0 ;  /* 0x000000040005bc11 */ /* 0x000fe200080f0eff */
[----:B------:R3:W-:Y:S01]  /*c0c0*/  @!P5 STG.E [R18.64], R9 ;  /* 0x000000091200d986 */ /* 0x0007e2000c101912 */
[----:B------:R-:W-:Y:S02]  /*c0d0*/  @!P4 LEA R80, P1, R3, c[0x0][0x200], 0x2 ;  /* 0x000080000350ca11 */ /* 0x000fe400078210ff */
[----:B------:R-:W-:-:S02]  /*c0e0*/  @!P3 LEA R10, P0, R6, c[0x0][0x200], 0x2 ;  /* 0x00008000060aba11 */ /* 0x000fc400078010ff */
[----:B------:R-:W-:Y:S02]  /*c0f0*/  @!P4 LEA.HI.X R81, R3, c[0x0][0x204], R2, 0x2, P1 ;  /* 0x000081000351ca11 */ /* 0x000fe400008f1402 */
[----:B------:R-:W-:-:S03]  /*c100*/  @!P3 LEA.HI.X R11, R6, c[0x0][0x204], R5, 0x2, P0 ;  /* 0x00008100060bba11 */ /* 0x000fc600000f1405 */
[----:B------:R3:W-:Y:S04]  /*c110*/  @!P4 STG.E [R80.64], R4 ;  /* 0x000000045000c986 */ /* 0x0007e8000c101912 */
[----:B------:R3:W-:Y:S02]  /*c120*/  @!P3 STG.E [R10.64], R7 ;  /* 0x000000070a00b986 */ /* 0x0007e4000c101912 */
.L_x_1598:
[----:B---34-:R-:W-:Y:S05]  /*c130*/  BSYNC B0 ;  /* 0x0000000000007941 */ /* 0x018fea0003800000 */
.L_x_1597:
[----:B------:R-:W3:Y:S04]  /*c140*/  LDL.64 R80, [R1+0x28] ;  /* 0x0000280001507983 */ /* 0x000ee80000100a00 */
[----:B------:R4:W5:Y:S01]  /*c150*/  LDL R18, [R1+0x4] ;  /* 0x0000040001127983 */ /* 0x0009620000100800 */
[----:B------:R-:W-:Y:S01]  /*c160*/  USHF.R.S32.HI UR6, URZ, 0x1f, UR11 ;  /* 0x0000001f3f067899 */ /* 0x000fe2000801140b */
[----:B------:R-:W-:Y:S01]  /*c170*/  BSSY B0, `(.L_x_1599) ;  /* 0x000001e000007945 */ /* 0x000fe20003800000 */
[----:B------:R-:W-:Y:S01]  /*c180*/  ULDC.64 UR4, c[0x0][0x1f0] ;  /* 0x00007c0000047ab9 */ /* 0x000fe20000000a00 */
[----:B------:R-:W2:Y:S01]  /*c190*/  S2R R4, SR_TID.X ;  /* 0x0000000000047919 */ /* 0x000ea20000002100 */
[----:B------:R-:W-:-:S03]  /*c1a0*/  UIMAD UR4, UR6, UR4, URZ ;  /* 0x00000004060472a4 */ /* 0x000fc6000f8e023f */
[----:B------:R-:W1:Y:S01]  /*c1b0*/  S2R R0, SR_CTAID.Z ;  /* 0x0000000000007919 */ /* 0x000e620000002700 */
[----:B------:R-:W-:Y:S01]  /*c1c0*/  UIMAD UR4, UR11, UR5, UR4 ;  /* 0x000000050b0472a4 */ /* 0x000fe2000f8e0204 */
[----:B--2---:R-:W-:-:S04]  /*c1d0*/  SHF.R.S32.HI R3, RZ, 0x1f, R4 ;  /* 0x0000001fff037819 */ /* 0x004fc80000011404 */
[----:B------:R-:W-:-:S04]  /*c1e0*/  LEA.HI R3, R3, R4, RZ, 0x3 ;  /* 0x0000000403037211 */ /* 0x000fc800078f18ff */
[----:B------:R-:W-:-:S04]  /*c1f0*/  SHF.R.S32.HI R4, RZ, 0x3, R3 ;  /* 0x00000003ff047819 */ /* 0x000fc80000011403 */
[----:B------:R-:W-:Y:S02]  /*c200*/  SHF.R.S32.HI R5, RZ, 0x1f, R4 ;  /* 0x0000001fff057819 */ /* 0x000fe40000011404 */
[----:B---3--:R-:W-:Y:S02]  /*c210*/  SHF.R.S32.HI R2, RZ, 0x1f, R80 ;  /* 0x0000001fff027819 */ /* 0x008fe40000011450 */
[----:B------:R-:W-:-:S04]  /*c220*/  IADD3 R6, P0, R80, UR16, RZ ;  /* 0x0000001050067c10 */ /* 0x000fc8000ff1e0ff */
[----:B------:R-:W-:Y:S02]  /*c230*/  IADD3.X R7, R2, UR7, RZ, P0, !PT ;  /* 0x0000000702077c10 */ /* 0x000fe400087fe4ff */
[----:B------:R-:W-:-:S03]  /*c240*/  ISETP.GE.AND P0, PT, R4, UR13, PT ;  /* 0x0000000d04007c0c */ /* 0x000fc6000bf06270 */
[----:B-1----:R-:W-:-:S04]  /*c250*/  IMAD.WIDE.U32 R6, R0, c[0x0][0x1f0], R6 ;  /* 0x00007c0000067a25 */ /* 0x002fc800078e0006 */
[----:B------:R-:W-:Y:S01]  /*c260*/  IMAD.U32 R0, RZ, RZ, UR12 ;  /* 0x0000000cff007e24 */ /* 0x000fe2000f8e00ff */
[----:B------:R-:W-:-:S03]  /*c270*/  IADD3 R9, R7, UR4, RZ ;  /* 0x0000000407097c10 */ /* 0x000fc6000fffe0ff */
[----:B------:R-:W-:Y:S02]  /*c280*/  IMAD.WIDE R10, R0, 0x80, R4 ;  /* 0x00000080000a7825 */ /* 0x000fe400078e0204 */
        /* <DEDUP_REMOVED lines=12> */
.L_x_1600:
[----:B----4-:R-:W-:Y:S05]  /*c350*/  BSYNC B0 ;  /* 0x0000000000007941 */ /* 0x010fea0003800000 */
.L_x_1599:
        /* <DEDUP_REMOVED lines=11> */
[----:B------:R-:W-:-:S04]  /*c410*/  IMAD R3, R0, c[0x0][0x1e8], RZ ;  /* 0x00007a0000037a24 */ /* 0x000fc800078e02ff */
[----:B------:R-:W-:Y:S01]  /*c420*/  IMAD R3, R2, c[0x0][0x1ec], R3 ;  /* 0x00007b0002037a24 */ /* 0x000fe200078e0203 */
[----:B------:R-:W-:-:S03]  /*c430*/  LEA R2, P2, R16, c[0x0][0x1d0], 0x1 ;  /* 0x0000740010027a11 */ /* 0x000fc600078408ff */
[----:B------:R-:W-:-:S05]  /*c440*/  IMAD.IADD R3, R17, 0x1, R3 ;  /* 0x0000000111037824 */ /* 0x000fca00078e0203 */
[----:B------:R-:W-:-:S05]  /*c450*/  LEA.HI.X R3, R16, c[0x0][0x1d4], R3, 0x1, P2 ;  /* 0x0000750010037a11 */ /* 0x000fca00010f0c03 */
[----:B------:R1:W-:Y:S04]  /*c460*/  @!P1 STG.E.128 [R2.64], R68 ;  /* 0x0000004402009986 */ /* 0x0003e8000c101d12 */
[----:B------:R1:W-:Y:S02]  /*c470*/  @!P0 STG.E.128 [R2.64+0x80], R36 ;  /* 0x0000802402008986 */ /* 0x0003e4000c101d12 */
.L_x_1602:
[----:B------:R-:W-:Y:S05]  /*c480*/  BSYNC B0 ;  /* 0x0000000000007941 */ /* 0x000fea0003800000 */
.L_x_1601:
[----:B------:R-:W-:Y:S01]  /*c490*/  IADD3 R0, R4, 0x20, RZ ;  /* 0x0000002004007810 */ /* 0x000fe20007ffe0ff */
[----:B------:R-:W-:Y:S03]  /*c4a0*/  BSSY B0, `(.L_x_1603) ;  /* 0x0000011000007945 */ /* 0x000fe60003800000 */
[----:B------:R-:W-:-:S13]  /*c4b0*/  ISETP.GE.AND P0, PT, R0, UR13, PT ;  /* 0x0000000d00007c0c */ /* 0x000fda000bf06270 */
[----:B------:R-:W-:Y:S05]  /*c4c0*/  @P0 BRA `(.L_x_1604) ;  /* 0x000000e000000947 */ /* 0x000fea0003800000 */
[----:B-1----:R-:W-:Y:S01]  /*c4d0*/  IADD3 R2, P0, R10, 0x20, RZ ;  /* 0x000000200a027810 */ /* 0x002fe20007f1e0ff */
[----:B------:R-:W-:Y:S01]  /*c4e0*/  IMAD.MOV.U32 R16, RZ, RZ, R6 ;  /* 0x000000ffff107224 */ /* 0x000fe200078e0006 */
        /* <DEDUP_REMOVED lines=12> */
.L_x_1604:
[----:B------:R-:W-:Y:S05]  /*c5b0*/  BSYNC B0 ;  /* 0x0000000000007941 */ /* 0x000fea0003800000 */
.L_x_1603:
        /* <DEDUP_REMOVED lines=18> */
.L_x_1606:
[----:B------:R-:W-:Y:S05]  /*c6e0*/  BSYNC B0 ;  /* 0x0000000000007941 */ /* 0x000fea0003800000 */
.L_x_1605:
        /* <DEDUP_REMOVED lines=18> */
.L_x_1608:
[----:B------:R-:W-:Y:S05]  /*c810*/  BSYNC B0 ;  /* 0x0000000000007941 */ /* 0x000fea0003800000 */
.L_x_1607:
        /* <DEDUP_REMOVED lines=18> */
.L_x_1610:
[----:B------:R-:W-:Y:S05]  /*c940*/  BSYNC B0 ;  /* 0x0000000000007941 */ /* 0x000fea0003800000 */
.L_x_1609:
        /* <DEDUP_REMOVED lines=18> */
.L_x_1612:
[----:B------:R-:W-:Y:S05]  /*ca70*/  BSYNC B0 ;  /* 0x0000000000007941 */ /* 0x000fea0003800000 */
.L_x_1611:
[----:B------:R-:W-:-:S04]  /*ca80*/  IADD3 R4, R4, 0x70, RZ ;  /* 0x0000007004047810 */ /* 0x000fc80007ffe0ff */
[----:B------:R-:W-:-:S13]  /*ca90*/  ISETP.GE.AND P0, PT, R4, UR13, PT ;  /* 0x0000000d04007c0c */ /* 0x000fda000bf06270 */
[----:B------:R-:W-:Y:S05]  /*caa0*/  @P0 EXIT ;  /* 0x000000000000094d */ /* 0x000fea0003800000 */
[----:B------:R-:W-:Y:S01]  /*cab0*/  IADD3 R0, P0, R10, 0x70, RZ ;  /* 0x000000700a007810 */ /* 0x000fe20007f1e0ff */
[----:B------:R-:W-:Y:S01]  /*cac0*/  IMAD.MOV.U32 R4, RZ, RZ, R6 ;  /* 0x000000ffff047224 */ /* 0x000fe200078e0006 */
[----:B------:R-:W-:-:S03]  /*cad0*/  MOV R5, R9 ;  /* 0x0000000900057202 */ /* 0x000fc60000000f00 */
[----:B------:R-:W-:Y:S01]  /*cae0*/  IMAD.X R10, RZ, RZ, R11, P0 ;  /* 0x000000ffff0a7224 */ /* 0x000fe200000e060b */
[----:B------:R-:W-:Y:S01]  /*caf0*/  ISETP.GE.AND P0, PT, R80, c[0x0][0x220], PT ;  /* 0x0000880050007a0c */ /* 0x000fe20003f06270 */
[----:B------:R-:W-:-:S04]  /*cb00*/  IMAD.WIDE.U32 R4, R0, c[0x0][0x1e8], R4 ;  /* 0x00007a0000047a25 */ /* 0x000fc800078e0004 */
[----:B-1----:R-:W-:Y:S01]  /*cb10*/  IMAD R3, R10, c[0x0][0x1e8], RZ ;  /* 0x00007a000a037a24 */ /* 0x002fe200078e02ff */
        /* <DEDUP_REMOVED lines=9> */
.L_x_1563:
[----:B------:R-:W-:Y:S01]  /*cbb0*/  UISETP.NE.AND UP3, UPT, UR9, -0x1, UPT ;  /* 0xffffffff0900788c */ /* 0x000fe2000bf65270 */
[----:B------:R-:W-:Y:S01]  /*cbc0*/  LEA.HI R7, R7, R74, RZ, 0x3 ;  /* 0x0000004a07077211 */ /* 0x000fe200078f18ff */
[----:B------:R-:W-:Y:S01]  /*cbd0*/  USHF.R.S32.HI UR8, URZ, 0x1f, UR10 ;  /* 0x0000001f3f087899 */ /* 0x000fe2000801140a */
[----:B------:R-:W1:Y:S01]  /*cbe0*/  S2R R12, SR_CTAID.Z ;  /* 0x00000000000c7919 */ /* 0x000e620000002700 */
[----:B------:R-:W-:Y:S01]  /*cbf0*/  ULDC.64 UR6, c[0x0][0x1e8] ;  /* 0x00007a0000067ab9 */ /* 0x000fe20000000a00 */
[----:B------:R-:W-:Y:S01]  /*cc00*/  LOP3.LUT R3, R7, 0xfffffff8, RZ, 0xc0, !PT ;  /* 0xfffffff807037812 */ /* 0x000fe200078ec0ff */
[----:B------:R-:W-:Y:S01]  /*cc10*/  ULDC.64 UR4, c[0x0][0x1f0] ;  /* 0x00007c0000047ab9 */ /* 0x000fe20000000a00 */
[----:B------:R-:W-:Y:S01]  /*cc20*/  SHF.R.S32.HI R16, RZ, 0x3, R7 ;  /* 0x00000003ff107819 */ /* 0x000fe20000011407 */
[----:B------:R-:W-:Y:S01]  /*cc30*/  UIMAD UR4, UR8, UR4, URZ ;  /* 0x00000004080472a4 */ /* 0x000fe2000f8e023f */
[----:B------:R-:W-:Y:S01]  /*cc40*/  IMAD.U32 R19, RZ, RZ, UR12 ;  /* 0x0000000cff137e24 */ /* 0x000fe2000f8e00ff */
[----:B------:R-:W-:Y:S01]  /*cc50*/  ULDC.U8 UR17, c[0x0][0x328] ;  /* 0x0000ca0000117ab9 */ /* 0x000fe20000000000 */
[----:B------:R-:W-:Y:S01]  /*cc60*/  IMAD.IADD R74, R74, 0x1, -R3 ;  /* 0x000000014a4a7824 */ /* 0x000fe200078e0a03 */
[----:B------:R-:W-:Y:S01]  /*cc70*/  @UP3 UIMAD.WIDE.U32 UR14, UR9, UR6, URZ ;  /* 0x00000006090e32a5 */ /* 0x000fe2000f8e003f */
[--C-:B------:R-:W-:Y:S01]  /*cc80*/  SHF.R.S32.HI R17, RZ, 0x1f, R16.reuse ;  /* 0x0000001fff117819 */ /* 0x100fe20000011410 */
[----:B------:R-:W-:Y:S01]  /*cc90*/  @!UP3 USHF.R.S32.HI UR20, URZ, 0x1f, UR11 ;  /* 0x0000001f3f14b899 */ /* 0x000fe2000801140b */
[----:B------:R-:W-:Y:S01]  /*cca0*/  IMAD.SHL.U32 R9, R74, 0x8, RZ ;  /* 0x000000084a097824 */ /* 0x000fe200078e00ff */
[----:B------:R-:W-:Y:S01]  /*ccb0*/  ULDC.U8 UR6, c[0x0][0x329] ;  /* 0x0000ca4000067ab9 */ /* 0x000fe20000000000 */
[----:B------:R-:W-:Y:S01]  /*ccc0*/  BSSY B0, `(.L_x_1613) ;  /* 0x000003a000007945 */ /* 0x000fe20003800000 */
[----:B------:R-:W-:Y:S01]  /*ccd0*/  UISETP.NE.AND UP2, UPT, UR6, URZ, UPT ;  /* 0x0000003f0600728c */ /* 0x000fe2000bf45270 */
[----:B------:R-:W-:Y:S01]  /*cce0*/  IMAD.WIDE R18, R19, 0x80, R16 ;  /* 0x0000008013127825 */ /* 0x000fe200078e0210 */
[----:B------:R-:W-:Y:S01]  /*ccf0*/  UIMAD UR8, UR10, UR5, UR4 ;  /* 0x000000050a0872a4 */ /* 0x000fe2000f8e0204 */
[----:B------:R-:W-:Y:S01]  /*cd00*/  IADD3 R8, R9, 0x40, RZ ;  /* 0x0000004009087810 */ /* 0x000fe20007ffe0ff */
[----:B------:R-:W-:-:S02]  /*cd10*/  UISETP.NE.AND UP4, UPT, UR17, URZ, UPT ;  /* 0x0000003f1100728c */ /* 0x000fc4000bf85270 */
[----:B------:R-:W-:Y:S02]  /*cd20*/  ULDC.64 UR4, c[0x0][0x1e0] ;  /* 0x0000780000047ab9 */ /* 0x000fe40000000a00 */
[----:B------:R-:W-:Y:S02]  /*cd30*/  @!UP3 UIMAD UR20, UR20, UR4, URZ ;  /* 0x000000041414b2a4 */ /* 0x000fe4000f8e023f */
[----:B------:R-:W-:Y:S02]  /*cd40*/  @UP3 UIMAD UR7, UR9, UR7, UR15 ;  /* 0x00000007090732a4 */ /* 0x000fe4000f8e020f */
[----:B------:R-:W-:Y:S02]  /*cd50*/  @UP3 UMOV UR21, UR14 ;  /* 0x0000000e00153c82 */ /* 0x000fe40008000000 */
[----:B------:R-:W-:Y:S02]  /*cd60*/  @!UP2 UISETP.NE.AND UP1, UPT, UR17, URZ, UPT ;  /* 0x0000003f1100a28c */ /* 0x000fe4000bf25270 */
[----:B------:R-:W-:-:S02]  /*cd70*/  @!UP3 UIMAD UR20, UR11, UR5, UR20 ;  /* 0x000000050b14b2a4 */ /* 0x000fc4000f8e0214 */
[----:B------:R-:W-:Y:S02]  /*cd80*/  ULDC UR15, c[0x0][0x214] ;  /* 0x00008500000f7ab9 */ /* 0x000fe40000000800 */
[----:B------:R-:W-:Y:S02]  /*cd90*/  @UP2 ULDC UR14, c[0x0][0x210] ;  /* 0x00008400000e2ab9 */ /* 0x000fe40000000800 */
[----:B------:R-:W-:Y:S02]  /*cda0*/  UISETP.EQ.AND UP4, UPT, UR6, URZ, UP4 ;  /* 0x0000003f0600728c */ /* 0x000fe4000a782270 */
[----:B------:R-:W-:Y:S02]  /*cdb0*/  ULDC UR5, c[0x0][0x234] ;  /* 0x00008d0000057ab9 */ /* 0x000fe40000000800 */
[----:B------:R-:W-:Y:S02]  /*cdc0*/  @!UP3 UIMAD.WIDE.U32 UR22, UR11, UR4, URZ ;  /* 0x000000040b16b2a5 */ /* 0x000fe4000f8e003f */
        /* <DEDUP_REMOVED lines=20> */
[----:B------:R-:W-:Y:S01]  /*cf10*/  @!UP4 UMOV UR26, URZ ;  /* 0x0000003f001acc82 */ /* 0x000fe20008000000 */
[----:B------:R-:W-:Y:S01]  /*cf20*/  IADD3 R15, R13, UR8, RZ ;  /* 0x000000080d0f7c10 */ /* 0x000fe2000fffe0ff */
[----:B------:R-:W-:Y:S02]  /*cf30*/  @UP4 UMOV UR26, UR9 ;  /* 0x00000009001a4c82 */ /* 0x000fe40008000000 */
[----:B------:R-:W-:-:S02]  /*cf40*/  @!UP4 UMOV UR27, URZ ;  /* 0x0000003f001bcc82 */ /* 0x000fc40008000000 */
[----:B------:R-:W-:Y:S02]  /*cf50*/  USHF.R.S32.HI UR5, URZ, 0x1f, UR10 ;  /* 0x0000001f3f057899 */ /* 0x000fe4000801140a */
[----:B------:R-:W-:Y:S02]  /*cf60*/  @UP4 USHF.R.S32.HI UR27, URZ, 0x1f, UR9 ;  /* 0x0000001f3f1b4899 */ /* 0x000fe40008011409 */
        /* <DEDUP_REMOVED lines=15> */
.L_x_1614:
[----:B------:R-:W-:Y:S05]  /*d060*/  BSYNC B0 ;  /* 0x0000000000007941 */ /* 0x000fea0003800000 */
.L_x_1613:
        /* <DEDUP_REMOVED lines=18> */
.L_x_1616:
[----:B------:R-:W-:Y:S05]  /*d190*/  BSYNC B0 ;  /* 0x0000000000007941 */ /* 0x000fea0003800000 */
.L_x_1615:
        /* <DEDUP_REMOVED lines=18> */
.L_x_1618:
[----:B------:R-:W-:Y:S05]  /*d2c0*/  BSYNC B0 ;  /* 0x0000000000007941 */ /* 0x000fea0003800000 */
.L_x_1617:
        /* <DEDUP_REMOVED lines=18> */
.L_x_1620:
[----:B------:R-:W-:Y:S05]  /*d3f0*/  BSYNC B0 ;  /* 0x0000000000007941 */ /* 0x000fea0003800000 */
.L_x_1619:
        /* <DEDUP_REMOVED lines=18> */
.L_x_1622:
[----:B------:R-:W-:Y:S05]  /*d520*/  BSYNC B0 ;  /* 0x0000000000007941 */ /* 0x000fea0003800000 */
.L_x_1621:
[----:B-1----:R-:W-:Y:S01]  /*d530*/  IADD3 R3, R16, 0x50, RZ ;  /* 0x0000005010037810 */ /* 0x002fe20007ffe0ff */
        /* <DEDUP_REMOVED lines=17> */
.L_x_1624:
[----:B------:R-:W-:Y:S05]  /*d650*/  BSYNC B0 ;  /* 0x0000000000007941 */ /* 0x000fea0003800000 */
.L_x_1623:
        /* <DEDUP_REMOVED lines=18> */
.L_x_1626:
[----:B------:R-:W-:Y:S05]  /*d780*/  BSYNC B0 ;  /* 0x0000000000007941 */ /* 0x000fea0003800000 */
.L_x_1625:
[----:B------:R-:W-:Y:S01]  /*d790*/  IADD3 R0, R16, 0x70, RZ ;  /* 0x0000007010007810 */ /* 0x000fe20007ffe0ff */
[----:B------:R-:W-:Y:S03]  /*d7a0*/  BSSY B0, `(.L_x_1627) ;  /* 0x0000010000007945 */ /* 0x000fe60003800000 */
[----:B------:R-:W-:-:S13]  /*d7b0*/  ISETP.GE.AND P0, PT, R0, UR16, PT ;  /* 0x0000001000007c0c */ /* 0x000fda000bf06270 */
[----:B------:R-:W-:Y:S05]  /*d7c0*/  @P0 BRA `(.L_x_1628) ;  /* 0x000000d000000947 */ /* 0x000fea0003800000 */
[----:B-1----:R-:W-:Y:S02]  /*d7d0*/  IADD3 R11, P0, R18, 0x70, RZ ;  /* 0x00000070120b7810 */ /* 0x002fe40007f1e0ff */
        /* <DEDUP_REMOVED lines=12> */
.L_x_1628:
[----:B------:R-:W-:Y:S05]  /*d8a0*/  BSYNC B0 ;  /* 0x0000000000007941 */ /* 0x000fea0003800000 */
.L_x_1627:
[----:B------:R-:W-:-:S04]  /*d8b0*/  ISETP.NE.AND P6, PT, R74, RZ, PT ;  /* 0x000000ff4a00720c */ /* 0x000fc80003fc5270 */
[----:B------:R-:W-:Y:S02]  /*d8c0*/  ISETP.GE.OR P2, PT, R16, UR16, P6 ;  /* 0x0000001010007c0c */ /* 0x000fe4000b746670 */
[----:B------:R-:W-:Y:S02]  /*d8d0*/  ISETP.GE.OR P1, PT, R7, UR16, P6 ;  /* 0x0000001007007c0c */ /* 0x000fe4000b726670 */
[----:B------:R-:W-:Y:S02]  /*d8e0*/  ISETP.GE.OR P5, PT, R6, UR16, P6 ;  /* 0x0000001006007c0c */ /* 0x000fe4000b7a6670 */
[----:B------:R-:W-:Y:S02]  /*d8f0*/  ISETP.GE.OR P4, PT, R5, UR16, P6 ;  /* 0x0000001005007c0c */ /* 0x000fe4000b786670 */
[----:B------:R-:W-:-:S05]  /*d900*/  ISETP.GE.OR P3, PT, R4, UR16, P6 ;  /* 0x0000001004007c0c */ /* 0x000fca000b766670 */
[----:B-1----:R-:W-:Y:S02]  /*d910*/  @!P2 IMAD R8, R16, UR25, RZ ;  /* 0x000000191008ac24 */ /* 0x002fe4000f8e02ff */
[----:B------:R-:W-:Y:S02]  /*d920*/  @!P1 IMAD R7, R7, UR25, RZ ;  /* 0x0000001907079c24 */ /* 0x000fe4000f8e02ff */
[----:B------:R-:W-:Y:S01]  /*d930*/  @!P5 IMAD R6, R6, UR25, RZ ;  /* 0x000000190606dc24 */ /* 0x000fe2000f8e02ff */
[----:B------:R-:W-:Y:S01]  /*d940*/  @!P2 IADD3 R9, P0, R8, UR10, RZ ;  /* 0x0000000a0809ac10 */ /* 0x000fe2000ff1e0ff */
[----:B------:R-:W-:Y:S02]  /*d950*/  @!P4 IMAD R5, R5, UR25, RZ ;  /* 0x000000190505cc24 */ /* 0x000fe4000f8e02ff */
[----:B------:R-:W-:Y:S01]  /*d960*/  @!P3 IMAD R4, R4, UR25, RZ ;  /* 0x000000190404bc24 */ /* 0x000fe2000f8e02ff */
[----:B------:R-:W-:Y:S01]  /*d970*/  @!P2 LEA.HI.X.SX32 R8, R8, UR4, 0x1, P0 ;  /* 0x000000040808ac11 */ /* 0x000fe200080f0eff */
[----:B------:R-:W-:Y:S01]  /*d980*/  @!P3 IMAD.MOV.U32 R13, RZ, RZ, 0x7f800000 ;  /* 0x7f800000ff0db424 */ /* 0x000fe200078e00ff */
[----:B------:R-:W-:-:S04]  /*d990*/  @!P2 LEA R10, P0, R9, c[0x0][0x200], 0x2 ;  /* 0x00008000090aaa11 */ /* 0x000fc800078010ff */
[----:B------:R-:W-:Y:S01]  /*d9a0*/  @!P2 LEA.HI.X R11, R9, c[0x0][0x204], R8, 0x2, P0 ;  /* 0x00008100090baa11 */ /* 0x000fe200000f1408 */
[----:B------:R-:W-:Y:S01]  /*d9b0*/  @!P2 IMAD.MOV.U32 R9, RZ, RZ, 0x7f800000 ;  /* 0x7f800000ff09a424 */ /* 0x000fe200078e00ff */
[----:B------:R-:W-:-:S04]  /*d9c0*/  @!P1 IADD3 R8, P0, R7, UR10, RZ ;  /* 0x0000000a07089c10 */ /* 0x000fc8000ff1e0ff */
[----:B------:R1:W-:Y:S01]  /*d9d0*/  @!P2 STG.E [R10.64], R9 ;  /* 0x000000090a00a986 */ /* 0x0003e2000c101912 */
[----:B------:R-:W-:Y:S02]  /*d9e0*/  @!P1 LEA.HI.X.SX32 R7, R7, UR4, 0x1, P0 ;  /* 0x0000000407079c11 */ /* 0x000fe400080f0eff */
[----:B------:R-:W-:Y:S02]  /*d9f0*/  @!P1 LEA R14, P2, R8, c[0x0][0x200], 0x2 ;  /* 0x00008000080e9a11 */ /* 0x000fe400078410ff */
[----:B------:R-:W-:Y:S02]  /*da00*/  @!P5 IADD3 R12, P0, R6, UR10, RZ ;  /* 0x0000000a060cdc10 */ /* 0x000fe4000ff1e0ff */
[----:B------:R-:W-:Y:S02]  /*da10*/  @!P1 LEA.HI.X R15, R8, c[0x0][0x204], R7, 0x2, P2 ;  /* 0x00008100080f9a11 */ /* 0x000fe400010f1407 */
[----:B------:R-:W-:Y:S02]  /*da20*/  @!P5 LEA.HI.X.SX32 R7, R6, UR4, 0x1, P0 ;  /* 0x000000040607dc11 */ /* 0x000fe400080f0eff */
[----:B------:R-:W-:-:S02]  /*da30*/  @!P5 LEA R16, P2, R12, c[0x0][0x200], 0x2 ;  /* 0x000080000c10da11 */ /* 0x000fc400078410ff */
[----:B------:R-:W-:Y:S02]  /*da40*/  @!P4 IADD3 R6, P0, R5, UR10, RZ ;  /* 0x0000000a0506cc10 */ /* 0x000fe4000ff1e0ff */
[----:B------:R-:W-:Y:S02]  /*da50*/  @!P5 LEA.HI.X R17, R12, c[0x0][0x204], R7, 0x2, P2 ;  /* 0x000081000c11da11 */ /* 0x000fe400010f1407 */
[----:B------:R-:W-:Y:S02]  /*da60*/  ISETP.GE.OR P2, PT, R3, UR16, P6 ;  /* 0x0000001003007c0c */ /* 0x000fe4000b746670 */
[----:B------:R-:W-:Y:S01]  /*da70*/  @!P4 LEA.HI.X.SX32 R7, R5, UR4, 0x1, P0 ;  /* 0x000000040507cc11 */ /* 0x000fe200080f0eff */
[----:B------:R-:W-:Y:S01]  /*da80*/  @!P1 IMAD.MOV.U32 R5, RZ, RZ, 0x7f800000 ;  /* 0x7f800000ff059424 */ /* 0x000fe200078e00ff */
[----:B------:R-:W-:-:S04]  /*da90*/  @!P4 LEA R8, P0, R6, c[0x0][0x200], 0x2 ;  /* 0x000080000608ca11 */ /* 0x000fc800078010ff */
[----:B------:R2:W-:Y:S01]  /*daa0*/  @!P1 STG.E [R14.64], R5 ;  /* 0x000000050e009986 */ /* 0x0005e2000c101912 */
[----:B------:R-:W-:Y:S02]  /*dab0*/  ISETP.GE.OR P1, PT, R2, UR16, P6 ;  /* 0x0000001002007c0c */ /* 0x000fe4000b726670 */
[----:B-1----:R-:W-:Y:S02]  /*dac0*/  @!P4 LEA.HI.X R9, R6, c[0x0][0x204], R7, 0x2, P0 ;  /* 0x000081000609ca11 */ /* 0x002fe400000f1407 */
[----:B------:R-:W-:Y:S01]  /*dad0*/  @!P3 IADD3 R6, P0, R4, UR10, RZ ;  /* 0x0000000a0406bc10 */ /* 0x000fe2000ff1e0ff */
[----:B------:R-:W-:Y:S01]  /*dae0*/  @!P2 IMAD R3, R3, UR25, RZ ;  /* 0x000000190303ac24 */ /* 0x000fe2000f8e02ff */
[----:B------:R-:W-:Y:S01]  /*daf0*/  ISETP.GE.OR P6, PT, R0, UR16, P6 ;  /* 0x0000001000007c0c */ /* 0x000fe2000b7c6670 */
[----:B------:R-:W-:Y:S01]  /*db00*/  @!P2 IMAD.MOV.U32 R21, RZ, RZ, 0x7f800000 ;  /* 0x7f800000ff15a424 */ /* 0x000fe200078e00ff */
[----:B------:R-:W-:Y:S02]  /*db10*/  @!P3 LEA.HI.X.SX32 R7, R4, UR4, 0x1, P0 ;  /* 0x000000040407bc11 */ /* 0x000fe400080f0eff */
[----:B------:R-:W-:-:S03]  /*db20*/  @!P3 LEA R10, P0, R6, c[0x0][0x200], 0x2 ;  /* 0x00008000060aba11 */ /* 0x000fc600078010ff */
[----:B------:R-:W-:Y:S01]  /*db30*/  @!P1 IMAD R2, R2, UR25, RZ ;  /* 0x0000001902029c24 */ /* 0x000fe2000f8e02ff */
[----:B------:R-:W-:Y:S01]  /*db40*/  @!P3 LEA.HI.X R11, R6, c[0x0][0x204], R7, 0x2, P0 ;  /* 0x00008100060bba11 */ /* 0x000fe200000f1407 */
[----:B------:R-:W-:Y:S01]  /*db50*/  @!P1 IMAD.MOV.U32 R19, RZ, RZ, 0x7f800000 ;  /* 0x7f800000ff139424 */ /* 0x000fe200078e00ff */
[----:B------:R-:W-:-:S04]  /*db60*/  @!P2 IADD3 R4, P0, R3, UR10, RZ ;  /* 0x0000000a0304ac10 */ /* 0x000fc8000ff1e0ff */
[----:B------:R-:W-:Y:S02]  /*db70*/  @!P2 LEA.HI.X.SX32 R3, R3, UR4, 0x1, P0 ;  /* 0x000000040303ac11 */ /* 0x000fe400080f0eff */
[----:B------:R-:W-:-:S04]  /*db80*/  @!P2 LEA R6, P0, R4, c[0x0][0x200], 0x2 ;  /* 0x000080000406aa11 */ /* 0x000fc800078010ff */
[----:B------:R-:W-:Y:S01]  /*db90*/  @!P2 LEA.HI.X R7, R4, c[0x0][0x204], R3, 0x2, P0 ;  /* 0x000081000407aa11 */ /* 0x000fe200000f1403 */
[----:B--2---:R-:W-:Y:S01]  /*dba0*/  @!P5 IMAD.MOV.U32 R5, RZ, RZ, 0x7f800000 ;  /* 0x7f800000ff05d424 */ /* 0x004fe200078e00ff */
[----:B------:R-:W-:-:S04]  /*dbb0*/  @!P1 IADD3 R3, P0, R2, UR10, RZ ;  /* 0x0000000a02039c10 */ /* 0x000fc8000ff1e0ff */
[----:B------:R-:W-:Y:S01]  /*dbc0*/  @!P1 LEA.HI.X.SX32 R2, R2, UR4, 0x1, P0 ;  /* 0x0000000402029c11 */ /* 0x000fe200080f0eff */
[----:B------:R1:W-:Y:S01]  /*dbd0*/  @!P5 STG.E [R16.64], R5 ;  /* 0x000000051000d986 */ /* 0x0003e2000c101912 */
[----:B------:R-:W-:-:S04]  /*dbe0*/  @!P1 LEA R14, P0, R3, c[0x0][0x200], 0x2 ;  /* 0x00008000030e9a11 */ /* 0x000fc800078010ff */
[----:B------:R-:W-:Y:S01]  /*dbf0*/  @!P1 LEA.HI.X R15, R3, c[0x0][0x204], R2, 0x2, P0 ;  /* 0x00008100030f9a11 */ /* 0x000fe200000f1402 */
[----:B------:R-:W-:-:S05]  /*dc00*/  @!P4 IMAD.MOV.U32 R3, RZ, RZ, 0x7f800000 ;  /* 0x7f800000ff03c424 */ /* 0x000fca00078e00ff */
[----:B------:R1:W-:Y:S04]  /*dc10*/  @!P4 STG.E [R8.64], R3 ;  /* 0x000000030800c986 */ /* 0x0003e8000c101912 */
[----:B------:R1:W-:Y:S04]  /*dc20*/  @!P3 STG.E [R10.64], R13 ;  /* 0x0000000d0a00b986 */ /* 0x0003e8000c101912 */
[----:B------:R1:W-:Y:S04]  /*dc30*/  @!P2 STG.E [R6.64], R21 ;  /* 0x000000150600a986 */ /* 0x0003e8000c101912 */
[----:B------:R1:W-:Y:S01]  /*dc40*/  @!P1 STG.E [R14.64], R19 ;  /* 0x000000130e009986 */ /* 0x0003e2000c101912 */
[----:B------:R-:W-:Y:S05]  /*dc50*/  @P6 EXIT ;  /* 0x000000000000694d */ /* 0x000fea0003800000 */
[----:B------:R-:W-:Y:S02]  /*dc60*/  IMAD R0, R0, UR25, RZ ;  /* 0x0000001900007c24 */ /* 0x000fe4000f8e02ff */
[----:B-1----:R-:W-:-:S03]  /*dc70*/  IMAD.MOV.U32 R5, RZ, RZ, 0x7f800000 ;  /* 0x7f800000ff057424 */ /* 0x002fc600078e00ff */
[----:B------:R-:W-:-:S04]  /*dc80*/  IADD3 R3, P0, R0, UR10, RZ ;  /* 0x0000000a00037c10 */ /* 0x000fc8000ff1e0ff */
[----:B------:R-:W-:Y:S02]  /*dc90*/  LEA.HI.X.SX32 R0, R0, UR4, 0x1, P0 ;  /* 0x0000000400007c11 */ /* 0x000fe400080f0eff */
[----:B------:R-:W-:-:S04]  /*dca0*/  LEA R2, P0, R3, c[0x0][0x200], 0x2 ;  /* 0x0000800003027a11 */ /* 0x000fc800078010ff */
[----:B------:R-:W-:-:S05]  /*dcb0*/  LEA.HI.X R3, R3, c[0x0][0x204], R0, 0x2, P0 ;  /* 0x0000810003037a11 */ /* 0x000fca00000f1400 */
[----:B------:R-:W-:Y:S01]  /*dcc0*/  STG.E [R2.64], R5 ;  /* 0x0000000502007986 */ /* 0x000fe2000c101912 */
[----:B------:R-:W-:Y:S05]  /*dcd0*/  EXIT ;  /* 0x000000000000794d */ /* 0x000fea0003800000 */
.L_x_1629:
        /* <DEDUP_REMOVED lines=10> */
.L_x_2400:


//--------------------- .text._ZN5flash16flash_fwd_kernelI23Flash_fwd_kernel_traitsILi128ELi128ELi32ELi4ELb0ELb0EN7cutlass6half_tE19Flash_kernel_traitsILi128ELi128ELi32ELi4ES3_EELb0ELb0ELb0ELb0ELb0ELb0ELb1ELb0EEEvNS_16Flash_fwd_paramsE --------------------------
	.section	.text._ZN5flash16flash_fwd_kernelI23Flash_fwd_kernel_traitsILi128ELi128ELi32ELi4ELb0ELb0EN7cutlass6half_tE19Flash_kernel_traitsILi128ELi128ELi32ELi4ES3_EELb0ELb0ELb0ELb0ELb0ELb0ELb1ELb0EEEvNS_16Flash_fwd_paramsE,"ax",@progbits
	.sectioninfo	@"SHI_REGISTERS=255"
	.align	128
        .global         _ZN5flash16flash_fwd_kernelI23Flash_fwd_kernel_traitsILi128ELi128ELi32ELi4ELb0ELb0EN7cutlass6half_tE19Flash_kernel_traitsILi128ELi128ELi32ELi4ES3_EELb0ELb0ELb0ELb0ELb0ELb0ELb1ELb0EEEvNS_16Flash_fwd_paramsE
        .type           _ZN5flash16flash_fwd_kernelI23Flash_fwd_kernel_traitsILi128ELi128ELi32ELi4ELb0ELb0EN7cutlass6half_tE19Flash_kernel_traitsILi128ELi128ELi32ELi4ES3_EELb0ELb0ELb0ELb0ELb0ELb0ELb1ELb0EEEvNS_16Flash_fwd_paramsE,@function
        .size           _ZN5flash16flash_fwd_kernelI23Flash_fwd_kernel_traitsILi128ELi128ELi32ELi4ELb0ELb0EN7cutlass6half_tE19Flash_kernel_traitsILi128ELi128ELi32ELi4ES3_EELb0ELb0ELb0ELb0ELb0ELb0ELb1ELb0EEEvNS_16Flash_fwd_paramsE,(.L_x_2401 - _ZN5flash16flash_fwd_kernelI23Flash_fwd_kernel_traitsILi128ELi128ELi32ELi4ELb0ELb0EN7cutlass6half_tE19Flash_kernel_traitsILi128ELi128ELi32ELi4ES3_EELb0ELb0ELb0ELb0ELb0ELb0ELb1ELb0EEEvNS_16Flash_fwd_paramsE)
        .other          _ZN5flash16flash_fwd_kernelI23Flash_fwd_kernel_traitsILi128ELi128ELi32ELi4ELb0ELb0EN7cutlass6half_tE19Flash_kernel_traitsILi128ELi128ELi32ELi4ES3_EELb0ELb0ELb0ELb0ELb0ELb0ELb1ELb0EEEvNS_16Flash_fwd_paramsE,@"STO_CUDA_ENTRY STV_DEFAULT"
_ZN5flash16flash_fwd_kernelI23Flash_fwd_kernel_traitsILi128ELi128ELi32ELi4ELb0ELb0EN7cutlass6half_tE19Flash_kernel_traitsILi128ELi128ELi32ELi4ES3_EELb0ELb0ELb0ELb0ELb0ELb0ELb1ELb0EEEvNS_16Flash_fwd_paramsE:
.text._ZN5flash16flash_fwd_kernelI23Flash_fwd_kernel_traitsILi128ELi128ELi32ELi4ELb0ELb0EN7cutlass6half_tE19Flash_kernel_traitsILi128ELi128ELi32ELi4ES3_EELb0ELb0ELb0ELb0ELb0ELb0ELb1ELb0EEEvNS_16Flash_fwd_paramsE:
        /* <DEDUP_REMOVED lines=23> */
[----:B-1----:R-:W-:-:S05]  /*0170*/  @P0 IMAD.WIDE R2, R17, R24, c[0x0][0x250] ;  /* 0x0000940011020625 */ /* 0x002fca00078e0218 */
[----:B------:R4:W5:Y:S01]  /*0180*/  @P0 LDG.E R6, [R2.64] ;  /* 0x0000000402060981 */ /* 0x000962000c1e1900 */
[----:B------:R-:W-:-:S04]  /*0190*/  ISETP.NE.U32.AND P0, PT, RZ, c[0x0][0x248], PT ;  /* 0x00009200ff007a0c */ /* 0x000fc80003f05070 */
[----:B------:R-:W-:Y:S01]  /*01a0*/  ISETP.NE.AND.EX P0, PT, RZ, c[0x0][0x24c], PT, P0 ;  /* 0x00009300ff007a0c */ /* 0x000fe20003f05300 */
[----:B--2---:R4:W-:Y:S01]  /*01b0*/  STL [R1+0x28], R9 ;  /* 0x0000280901007387 */ /* 0x0049e20000100800 */
[----:B---3--:R-:W-:Y:S02]  /*01c0*/  @P2 IMAD.IADD R14, R0, 0x1, -R9 ;  /* 0x00000001000e2824 */ /* 0x008fe400078e0a09 */
[----:B------:R-:W-:-:S09]  /*01d0*/  @!P2 IMAD.MOV.U32 R14, RZ, RZ, c[0x0][0x214] ;  /* 0x00008500ff0ea624 */ /* 0x000fd200078e00ff */
[----:B------:R-:W-:Y:S05]  /*01e0*/  @!P0 BRA `(.L_x_1630) ;  /* 0x0000004000008947 */ /* 0x000fea0003800000 */
[----:B------:R-:W2:Y:S02]  /*01f0*/  @P3 LDG.E R0, [R4.64+0x4] ;  /* 0x0000040404003981 */ /* 0x000ea4000c1e1900 */
[----:B--2--5:R-:W-:-:S06]  /*0200*/  @P3 IADD3 R0, R0, -R8, RZ ;  /* 0x8000000800003210 */ /* 0x024fcc0007ffe0ff */
[----:B------:R1:W5:Y:S01]  /*0210*/  @!P3 LDG.E R0, [R4.64] ;  /* 0x000000040400b981 */ /* 0x000362000c1e1900 */
[----:B------:R-:W-:Y:S05]  /*0220*/  BRA `(.L_x_1631) ;  /* 0x0000001000007947 */ /* 0x000fea0003800000 */
.L_x_1630:
[----:B------:R-:W-:Y:S02]  /*0230*/  MOV R0, c[0x0][0x218] ;  /* 0x0000860000007a02 */ /* 0x000fe40000000f00 */
.L_x_1631:
        /* <DEDUP_REMOVED lines=45> */
.L_x_1633:
        /* <DEDUP_REMOVED lines=42> */
.L_x_1634:
[----:B--2---:R-:W-:Y:S01]  /*07b0*/  SHF.R.S32.HI R21, RZ, 0x1f, R133 ;  /* 0x0000001fff157819 */ /* 0x004fe20000011485 */
[----:B------:R-:W-:Y:S01]  /*07c0*/  IMAD.IADD R36, R14, 0x1, -R19 ;  /* 0x000000010e247824 */ /* 0x000fe200078e0a13 */
[----:B------:R-:W-:Y:S01]  /*07d0*/  BSSY B0, `(.L_x_1635) ;  /* 0x0000058000007945 */ /* 0x000fe20003800000 */
[----:B------:R-:W-:Y:S01]  /*07e0*/  IMAD R17, R7, c[0x0][0x1a8], RZ ;  /* 0x00006a0007117a24 */ /* 0x000fe200078e02ff */
[CC--:B------:R-:W-:Y:S02]  /*07f0*/  LEA.HI R2, R21.reuse, R133.reuse, RZ, 0x3 ;  /* 0x0000008515027211 */ /* 0x0c0fe400078f18ff */
[----:B------:R-:W-:Y:S01]  /*0800*/  LEA.HI R23, R21, R133, RZ, 0x4 ;  /* 0x0000008515177211 */ /* 0x000fe200078f20ff */
[----:B------:R1:W-:Y:S01]  /*0810*/  STL [R1+0x24], R36 ;  /* 0x0000242401007387 */ /* 0x0003e20000100800 */
[----:B------:R-:W-:Y:S01]  /*0820*/  SHF.R.S32.HI R8, RZ, 0x3, R2 ;  /* 0x00000003ff087819 */ /* 0x000fe20000011402 */
[----:B------:R-:W-:Y:S01]  /*0830*/  IMAD R17, R25, c[0x0][0x1ac], R17 ;  /* 0x00006b0019117a24 */ /* 0x000fe200078e0211 */
        /* <DEDUP_REMOVED lines=17> */
[----:B------:R-:W-:Y:S01]  /*0950*/  LOP3.LUT R3, R3, R2, RZ, 0x3c, !PT ;  /* 0x0000000203037212 */ /* 0x000fe200078e3cff */
[----:B------:R1:W-:Y:S01]  /*0960*/  STL.64 [R1], R34 ;  /* 0x0000002201007387 */ /* 0x0003e20000100a00 */
        /* <DEDUP_REMOVED lines=22> */
[----:B------:R-:W-:Y:S01]  /*0ad0*/  IMAD.WIDE.U32 R28, R10, c[0x0][0x1b8], R2 ;  /* 0x00006e000a1c7a25 */ /* 0x000fe200078e0002 */
[----:B------:R-:W-:-:S03]  /*0ae0*/  LEA.HI R11, R21, R133, RZ, 0x5 ;  /* 0x00000085150b7211 */ /* 0x000fc600078f28ff */
[C---:B------:R-:W-:Y:S01]  /*0af0*/  IMAD R14, R10.reuse, c[0x0][0x1b4], R4 ;  /* 0x00006d000a0e7a24 */ /* 0x040fe200078e0204 */
[----:B------:R-:W-:Y:S01]  /*0b00*/  SHF.R.S32.HI R70, RZ, 0x5, R11 ;  /* 0x00000005ff467819 */ /* 0x000fe2000001140b */
[----:B------:R-:W-:-:S04]  /*0b10*/  IMAD.WIDE.U32 R30, R10, c[0x0][0x1b0], R6 ;  /* 0x00006c000a1e7a25 */ /* 0x000fc800078e0006 */
[----:B------:R-:W-:Y:S01]  /*0b20*/  IMAD.IADD R27, R29, 0x1, R5 ;  /* 0x000000011d1b7824 */ /* 0x000fe200078e0205 */
[----:B------:R1:W-:Y:S01]  /*0b30*/  STL.64 [R1+0x18], R30 ;  /* 0x0000181e01007387 */ /* 0x0003e20000100a00 */
[----:B------:R-:W-:Y:S02]  /*0b40*/  IMAD.IADD R33, R31, 0x1, R14 ;  /* 0x000000011f217824 */ /* 0x000fe400078e020e */
[----:B------:R-:W-:Y:S01]  /*0b50*/  IMAD.MOV.U32 R0, RZ, RZ, 0x20 ;  /* 0x00000020ff007424 */ /* 0x000fe200078e00ff */
[----:B------:R1:W-:Y:S01]  /*0b60*/  STL.64 [R1+0x10], R28 ;  /* 0x0000101c01007387 */ /* 0x0003e20000100a00 */
[----:B------:R-:W-:Y:S02]  /*0b70*/  IMAD.MOV.U32 R16, RZ, RZ, 0x10 ;  /* 0x00000010ff107424 */ /* 0x000fe400078e00ff */
[----:B------:R-:W-:Y:S01]  /*0b80*/  IMAD.SHL.U32 R227, R227, 0x2, RZ ;  /* 0x00000002e3e37824 */ /* 0x000fe200078e00ff */
[----:B------:R1:W-:Y:S01]  /*0b90*/  STL [R1+0x20], R27 ;  /* 0x0000201b01007387 */ /* 0x0003e20000100800 */
[----:B------:R-:W-:Y:S01]  /*0ba0*/  IMAD.IADD R11, R13, 0x1, R17 ;  /* 0x000000010d0b7824 */ /* 0x000fe200078e0211 */
[----:B------:R-:W-:-:S02]  /*0bb0*/  SEL R0, R0, 0xffffffe0, !P2 ;  /* 0xffffffe000007807 */ /* 0x000fc40005000000 */
[----:B------:R1:W-:Y:S01]  /*0bc0*/  STL [R1+0xc], R33 ;  /* 0x00000c2101007387 */ /* 0x0003e20000100800 */
[----:B------:R-:W-:Y:S01]  /*0bd0*/  SEL R4, R16, 0xfffffff0, !P1 ;  /* 0xfffffff010047807 */ /* 0x000fe20004800000 */
        /* <DEDUP_REMOVED lines=23> */
.L_x_1636:
[----:B------:R-:W-:Y:S05]  /*0d50*/  BSYNC B0 ;  /* 0x0000000000007941 */ /* 0x000fea0003800000 */
.L_x_1635:
[----:B------:R-:W-:Y:S01]  /*0d60*/  IADD3 R14, R8, 0x10, RZ ;  /* 0x00000010080e7810 */ /* 0x000fe20007ffe0ff */
[----:B------:R-:W-:Y:S03]  /*0d70*/  BSSY B0, `(.L_x_1637) ;  /* 0x000001c000007945 */ /* 0x000fe60003800000 */
[----:B------:R-:W-:-:S13]  /*0d80*/  ISETP.GE.AND P0, PT, R14, R36, PT ;  /* 0x000000240e00720c */ /* 0x000fda0003f06270 */
        /* <DEDUP_REMOVED lines=26> */
.L_x_1638:
[----:B------:R-:W-:Y:S05]  /*0f30*/  BSYNC B0 ;  /* 0x0000000000007941 */ /* 0x000fea0003800000 */
.L_x_1637:
[----:B--2---:R-:W-:Y:S01]  /*0f40*/  IADD3 R2, R8, 0x20, RZ ;  /* 0x0000002008027810 */ /* 0x004fe20007ffe0ff */
        /* <DEDUP_REMOVED lines=28> */
.L_x_1640:
[----:B------:R-:W-:Y:S05]  /*1110*/  BSYNC B0 ;  /* 0x0000000000007941 */ /* 0x000fea0003800000 */
.L_x_1639:
        /* <DEDUP_REMOVED lines=29> */
.L_x_1642:
[----:B------:R-:W-:Y:S05]  /*12f0*/  BSYNC B0 ;  /* 0x0000000000007941 */ /* 0x000fea0003800000 */
.L_x_1641:
        /* <DEDUP_REMOVED lines=30> */
.L_x_1644:
[----:B------:R-:W-:Y:S05]  /*14e0*/  BSYNC B0 ;  /* 0x0000000000007941 */ /* 0x000fea0003800000 */
.L_x_1643:
[----:B---3--:R-:W-:Y:S01]  /*14f0*/  IADD3 R2, R8, 0x50, RZ ;  /* 0x0000005008027810 */ /* 0x008fe20007ffe0ff */
        /* <DEDUP_REMOVED lines=29> */
.L_x_1646:
[----:B------:R-:W-:Y:S05]  /*16d0*/  BSYNC B0 ;  /* 0x0000000000007941 */ /* 0x000fea0003800000 */
.L_x_1645:
        /* <DEDUP_REMOVED lines=30> */
.L_x_1648:
[----:B------:R-:W-:Y:S05]  /*18c0*/  BSYNC B0 ;  /* 0x0000000000007941 */ /* 0x000fea0003800000 */
.L_x_1647:
[----:B---3--:R-:W-:Y:S01]  /*18d0*/  IADD3 R2, R8, 0x70, RZ ;  /* 0x0000007008027810 */ /* 0x008fe20007ffe0ff */
[----:B------:R-:W-:Y:S01]  /*18e0*/  IMAD.MOV.U32 R15, RZ, RZ, c[0x0][0x198] ;  /* 0x00006600ff0f7624 */ /* 0x000fe200078e00ff */
[----:B------:R-:W-:Y:S01]  /*18f0*/  BSSY B0, `(.L_x_1649) ;  /* 0x0000020000007945 */ /* 0x000fe20003800000 */
[----:B------:R-:W-:Y:S01]  /*1900*/  IMAD.MOV.U32 R134, RZ, RZ, 0x5 ;  /* 0x00000005ff867424 */ /* 0x000fe200078e00ff */
[----:B------:R-:W-:Y:S01]  /*1910*/  ISETP.GE.AND P0, PT, R2, R36, PT ;  /* 0x000000240200720c */ /* 0x000fe20003f06270 */
[----:B------:R3:W-:Y:S01]  /*1920*/  STL [R1+0x2c], R2 ;  /* 0x00002c0201007387 */ /* 0x0007e20000100800 */
[C---:B------:R-:W-:Y:S02]  /*1930*/  IMAD.SHL.U32 R135, R15.reuse, 0x20, RZ ;  /* 0x000000200f877824 */ /* 0x040fe400078e00ff */
[----:B------:R-:W-:-:S09]  /*1940*/  SHF.L.U64.HI R134, R15, R134, c[0x0][0x19c] ;  /* 0x000067000f867619 */ /* 0x000fd20000010286 */
        /* <DEDUP_REMOVED lines=26> */
.L_x_1650:
[----:B------:R-:W-:Y:S05]  /*1af0*/  BSYNC B0 ;  /* 0x0000000000007941 */ /* 0x000fea0003800000 */
.L_x_1649:
[----:B------:R-:W-:Y:S01]  /*1b00*/  MOV R140, R32 ;  /* 0x00000020008c7202 */ /* 0x000fe20000000f00 */
[----:B------:R-:W-:Y:S01]  /*1b10*/  BSSY B0, `(.L_x_1651) ;  /* 0x000001e000007945 */ /* 0x000fe20003800000 */
[----:B------:R-:W-:Y:S02]  /*1b20*/  MOV R141, R33 ;  /* 0x00000021008d7202 */ /* 0x000fe40000000f00 */
[----:B------:R-:W-:Y:S02]  /*1b30*/  LEA.HI.SX32 R68, R228, 0xffffffff, 0x1b ;  /* 0xffffffffe4447811 */ /* 0x000fe400078fdaff */
[----:B------:R-:W-:Y:S02]  /*1b40*/  MOV R140, R30 ;  /* 0x0000001e008c7202 */ /* 0x000fe40000000f00 */
[----:B------:R-:W-:Y:S01]  /*1b50*/  SHF.R.S32.HI R12, RZ, 0x1f, R68 ;  /* 0x0000001fff0c7819 */ /* 0x000fe20000011444 */
[----:B------:R-:W-:Y:S02]  /*1b60*/  IMAD R11, R68, -0x20, R69 ;  /* 0xffffffe0440b7824 */ /* 0x000fe400078e0245 */
[----:B------:R4:W-:Y:S01]  /*1b70*/  STL.64 [R1+0x8], R140 ;  /* 0x0000088c01007387 */ /* 0x0009e20000100a00 */
[----:B------:R-:W-:-:S02]  /*1b80*/  IMAD R10, R134, R68, RZ ;  /* 0x00000044860a7224 */ /* 0x000fc400078e02ff */
[----:B------:R-:W-:Y:S01]  /*1b90*/  ISETP.GE.AND P0, PT, R8, R11, PT ;  /* 0x0000000b0800720c */ /* 0x000fe20003f06270 */
[----:B--23--:R-:W-:-:S04]  /*1ba0*/  IMAD.WIDE.U32 R2, R68, R135, R140 ;  /* 0x0000008744027225 */ /* 0x00cfc800078e008c */
[----:B------:R-:W-:-:S05]  /*1bb0*/  IMAD R10, R12, R135, R10 ;  /* 0x000000870c0a7224 */ /* 0x000fca00078e020a */
[----:B------:R-:W-:-:S03]  /*1bc0*/  IADD3 R10, R3, R10, RZ ;  /* 0x0000000a030a7210 */ /* 0x000fc60007ffe0ff */
        /* <DEDUP_REMOVED lines=18> */
.L_x_1652:
[----:B------:R-:W-:Y:S05]  /*1cf0*/  BSYNC B0 ;  /* 0x0000000000007941 */ /* 0x000fea0003800000 */
.L_x_1651:
        /* <DEDUP_REMOVED lines=24> */
.L_x_1654:
[----:B------:R-:W-:Y:S05]  /*1e80*/  BSYNC B0 ;  /* 0x0000000000007941 */ /* 0x000fea0003800000 */
.L_x_1653:
[----:B------:R-:W0:Y:S01]  /*1e90*/  LDGDEPBAR ;  /* 0x00000000000079af */ /* 0x000e220000000000 */
[----:B------:R-:W-:Y:S01]  /*1ea0*/  ISETP.GE.AND P1, PT, R8, R11, PT ;  /* 0x0000000b0800720c */ /* 0x000fe20003f26270 */
[----:B---3--:R-:W-:Y:S01]  /*1eb0*/  IMAD R2, R12, c[0x0][0x1a0], RZ ;  /* 0x000068000c027a24 */ /* 0x008fe200078e02ff */
[----:B------:R-:W-:Y:S01]  /*1ec0*/  BSSY B0, `(.L_x_1655) ;  /* 0x000001c000007945 */ /* 0x000fe20003800000 */
[----:B--2---:R-:W-:-:S04]  /*1ed0*/  IMAD.WIDE.U32 R6, R68, c[0x0][0x1a0], RZ ;  /* 0x0000680044067a25 */ /* 0x004fc800078e00ff */
        /* <DEDUP_REMOVED lines=26> */
.L_x_1656:
[----:B------:R-:W-:Y:S05]  /*2080*/  BSYNC B0 ;  /* 0x0000000000007941 */ /* 0x000fea0003800000 */
.L_x_1655:
[----:B------:R-:W-:Y:S01]  /*2090*/  ISETP.GE.AND P0, PT, R14, R11, PT ;  /* 0x0000000b0e00720c */ /* 0x000fe20003f06270 */
[----:B------:R-:W-:-:S12]  /*20a0*/  BSSY B0, `(.L_x_1657) ;  /* 0x0000019000007945 */ /* 0x000fd80003800000 */
[----:B------:R1:W-:Y:S04]  /*20b0*/  @P0 STS.128 [R227+0xa800], RZ ;  /* 0x00a800ffe3000388 */ /* 0x0003e80000000c00 */
[----:B------:R1:W-:Y:S01]  /*20c0*/  @P0 STS.128 [R227+0xb800], RZ ;  /* 0x00b800ffe3000388 */ /* 0x0003e20000000c00 */
[----:B------:R-:W-:Y:S05]  /*20d0*/  @P0 BRA `(.L_x_1658) ;  /* 0x0000015000000947 */ /* 0x000fea0003800000 */
[----:B------:R-:W-:Y:S01]  /*20e0*/  ISETP.GE.AND P1, PT, R250, c[0x0][0x220], PT ;  /* 0x00008800fa007a0c */ /* 0x000fe20003f26270 */
[----:B---3--:R-:W-:Y:S01]  /*20f0*/  IMAD.WIDE.U32 R6, R16, c[0x0][0x1a0], RZ ;  /* 0x0000680010067a25 */ /* 0x008fe200078e00ff */
        /* <DEDUP_REMOVED lines=19> */
.L_x_1658:
[----:B------:R-:W-:Y:S05]  /*2230*/  BSYNC B0 ;  /* 0x0000000000007941 */ /* 0x000fea0003800000 */
.L_x_1657:
[----:B---3--:R-:W-:Y:S01]  /*2240*/  SHF.R.S32.HI R7, RZ, 0x4, R23 ;  /* 0x00000004ff077819 */ /* 0x008fe20000011417 */
        /* <DEDUP_REMOVED lines=30> */
[----:B------:R-:W3:Y:S01]  /*2430*/  LDSM.16.M88.4 R8, [R214+0x2000] ;  /* 0x00200000d608783b */ /* 0x000ee20000000200 */
[----:B------:R-:W-:Y:S01]  /*2440*/  @P1 IADD3 R223, R2, -0x20, RZ ;  /* 0xffffffe002df1810 */ /* 0x000fe20007ffe0ff */
[----:B------:R-:W-:Y:S02]  /*2450*/  IMAD.MOV.U32 R2, RZ, RZ, 0x40 ;  /* 0x00000040ff027424 */ /* 0x000fe400078e00ff */
[----:B------:R-:W5:Y:S01]  /*2460*/  LDSM.16.M88.4 R12, [R214] ;  /* 0x00000000d60c783b */ /* 0x000f620000000200 */
[C---:B------:R-:W-:Y:S01]  /*2470*/  IMAD R222, R0.reuse, 0x2, R214 ;  /* 0x0000000200de7824 */ /* 0x040fe200078e02d6 */
[----:B------:R-:W-:Y:S01]  /*2480*/  IADD3 R226, R223, 0x800, RZ ;  /* 0x00000800dfe27810 */ /* 0x000fe20007ffe0ff */
[----:B------:R-:W-:Y:S01]  /*2490*/  IMAD R220, R0, 0x2, R216 ;  /* 0x0000000200dc7824 */ /* 0x000fe200078e02d8 */
[----:B------:R-:W-:Y:S01]  /*24a0*/  LDSM.16.M88.4 R44, [R223] ;  /* 0x00000000df2c783b */ /* 0x000fe20000000200 */
[----:B------:R-:W-:-:S02]  /*24b0*/  SEL R2, R2, 0xffffffc0, !P2 ;  /* 0xffffffc002027807 */ /* 0x000fc40005000000 */
[C---:B------:R-:W-:Y:S01]  /*24c0*/  IADD3 R225, R223.reuse, 0x1000, RZ ;  /* 0x00001000dfe17810 */ /* 0x040fe20007ffe0ff */
[----:B------:R-:W1:Y:S01]  /*24d0*/  LDSM.16.M88.4 R20, [R216+0x2000] ;  /* 0x00200000d814783b */ /* 0x000e620000000200 */
[----:B------:R-:W-:Y:S01]  /*24e0*/  IADD3 R224, R223, 0x1800, RZ ;  /* 0x00001800dfe07810 */ /* 0x000fe20007ffe0ff */
[----:B------:R-:W-:Y:S02]  /*24f0*/  IMAD.IADD R221, R212, 0x1, R2 ;  /* 0x00000001d4dd7824 */ /* 0x000fe400078e0202 */
[----:B-1----:R-:W1:Y:S01]  /*2500*/  LDSM.16.M88.4 R24, [R216] ;  /* 0x00000000d818783b */ /* 0x002e620000000200 */
[----:B------:R-:W-:-:S03]  /*2510*/  IMAD.IADD R219, R2, 0x1, R223 ;  /* 0x0000000102db7824 */ /* 0x000fc600078e02df */
[----:B------:R-:W-:Y:S04]  /*2520*/  LDSM.16.M88.4 R48, [R221+0x8000] ;  /* 0x00800000dd30783b */ /* 0x000fe80000000200 */
[----:B------:R-:W2:Y:S04]  /*2530*/  LDSM.16.M88.4 R40, [R222+0x2000] ;  /* 0x00200000de28783b */ /* 0x000ea80000000200 */
[----:B------:R-:W4:Y:S04]  /*2540*/  LDSM.16.M88.4 R60, [R222] ;  /* 0x00000000de3c783b */ /* 0x000f280000000200 */
[----:B------:R-:W1:Y:S04]  /*2550*/  LDSM.16.M88.4 R64, [R212+0x8800] ;  /* 0x00880000d440783b */ /* 0x000e680000000200 */
[----:B------:R-:W-:Y:S01]  /*2560*/  LDSM.16.M88.4 R76, [R219] ;  /* 0x00000000db4c783b */ /* 0x000fe20000000200 */
[-C--:B---3--:R-:W-:Y:S03]  /*2570*/  HMMA.16816.F32 R32, R8, R16.reuse, RZ ;  /* 0x000000100820723c */ /* 0x088fe600000018ff */
[----:B------:R-:W-:Y:S04]  /*2580*/  LDSM.16.M88.4 R36, [R220] ;  /* 0x00000000dc24783b */ /* 0x000fe80000000200 */
[----:B------:R-:W-:Y:S01]  /*2590*/  LDSM.16.M88.4 R80, [R223+0x800] ;  /* 0x00080000df50783b */ /* 0x000fe20000000200 */
[C---:B-----5:R-:W-:Y:S03]  /*25a0*/  HMMA.16816.F32 R28, R12.reuse, R16, RZ ;  /* 0x000000100c1c723c */ /* 0x060fe600000018ff */
[----:B------:R-:W-:Y:S04]  /*25b0*/  LDSM.16.M88.4 R88, [R212+0x9000] ;  /* 0x00900000d458783b */ /* 0x000fe80000000200 */
[----:B------:R-:W-:Y:S01]  /*25c0*/  LDSM.16.M88.4 R116, [R223+0x1000] ;  /* 0x00100000df74783b */ /* 0x000fe20000000200 */
[----:B------:R-:W-:Y:S03]  /*25d0*/  HMMA.16816.F32 R72, R12, R18, RZ ;  /* 0x000000120c48723c */ /* 0x000fe600000018ff */
[----:B------:R-:W-:Y:S05]  /*25e0*/  LDSM.16.M88.4 R128, [R221+0x9000] ;  /* 0x00900000dd80783b */ /* 0x000fea0000000200 */
[-C--:B------:R-:W-:Y:S01]  /*25f0*/  HMMA.16816.F32 R56, R20, R44.reuse, R32 ;  /* 0x0000002c1438723c */ /* 0x080fe20000001820 */
[----:B------:R-:W3:Y:S07]  /*2600*/  LDSM.16.M88.4 R32, [R220+0x2000] ;  /* 0x00200000dc20783b */ /* 0x000eee0000000200 */
[----:B-1----:R-:W-:Y:S08]  /*2610*/  HMMA.16816.F32 R28, R24, R44, R28 ;  /* 0x0000002c181c723c */ /* 0x002ff0000000181c */
[----:B------:R-:W-:Y:S08]  /*2620*/  HMMA.16816.F32 R84, R8, R18, RZ ;  /* 0x000000120854723c */ /* 0x000ff000000018ff */
[-C--:B--2---:R-:W-:Y:S01]  /*2630*/  HMMA.16816.F32 R92, R40, R48.reuse, R56 ;  /* 0x00000030285c723c */ /* 0x084fe20000001838 */
[----:B------:R-:W-:Y:S07]  /*2640*/  LDSM.16.M88.4 R56, [R214+0x6000] ;  /* 0x00600000d638783b */ /* 0x000fee0000000200 */
[----:B----4-:R-:W-:Y:S01]  /*2650*/  HMMA.16816.F32 R52, R60, R48, R28 ;  /* 0x000000303c34723c */ /* 0x010fe2000000181c */
[----:B------:R-:W1:Y:S07]  /*2660*/  LDSM.16.M88.4 R28, [R214+0x4000] ;  /* 0x00400000d61c783b */ /* 0x000e6e0000000200 */
[-C--:B------:R-:W-:Y:S08]  /*2670*/  HMMA.16816.F32 R96, R24, R46.reuse, R72 ;  /* 0x0000002e1860723c */ /* 0x080ff00000001848 */
[----:B------:R-:W-:Y:S01]  /*2680*/  HMMA.16816.F32 R44, R20, R46, R84 ;  /* 0x0000002e142c723c */ /* 0x000fe20000001854 */
[----:B------:R-:W2:Y:S07]  /*2690*/  LDSM.16.M88.4 R84, [R221+0x8800] ;  /* 0x00880000dd54783b */ /* 0x000eae0000000200 */
[----:B------:R-:W-:Y:S08]  /*26a0*/  HMMA.16816.F32 R72, R8, R64, RZ ;  /* 0x000000400848723c */ /* 0x000ff000000018ff */
[-C--:B---3--:R-:W-:Y:S08]  /*26b0*/  HMMA.16816.F32 R112, R32, R76.reuse, R92 ;  /* 0x0000004c2070723c */ /* 0x088ff0000000185c */
[----:B------:R-:W-:Y:S01]  /*26c0*/  HMMA.16816.F32 R16, R36, R76, R52 ;  /* 0x0000004c2410723c */ /* 0x000fe20000001834 */
[----:B------:R-:W3:Y:S07]  /*26d0*/  LDSM.16.M88.4 R52, [R216+0x4000] ;  /* 0x00400000d834783b */ /* 0x000eee0000000200 */
[----:B------:R-:W-:Y:S08]  /*26e0*/  HMMA.16816.F32 R92, R12, R64, RZ ;  /* 0x000000400c5c723c */ /* 0x000ff000000018ff */
[-C--:B------:R-:W-:Y:S08]  /*26f0*/  HMMA.16816.F32 R100, R60, R50.reuse, R96 ;  /* 0x000000323c64723c */ /* 0x080ff00000001860 */
[----:B------:R-:W-:Y:S01]  /*2700*/  HMMA.16816.F32 R120, R40, R50, R44 ;  /* 0x000000322878723c */ /* 0x000fe2000000182c */
[----:B------:R-:W4:Y:S04]  /*2710*/  LDSM.16.M88.4 R48, [R216+0x6000] ;  /* 0x00600000d830783b */ /* 0x000f280000000200 */
[----:B------:R-:W-:Y:S03]  /*2720*/  LDSM.16.M88.4 R44, [R222+0x4000] ;  /* 0x00400000de2c783b */ /* 0x000fe60000000200 */
[-C--:B------:R-:W-:Y:S08]  /*2730*/  HMMA.16816.F32 R124, R8, R66.reuse, RZ ;  /* 0x00000042087c723c */ /* 0x080ff000000018ff */
[----:B------:R-:W-:Y:S01]  /*2740*/  HMMA.16816.F32 R108, R12, R66, RZ ;  /* 0x000000420c6c723c */ /* 0x000fe200000018ff */
[----:B------:R-:W-:Y:S07]  /*2750*/  LDSM.16.M88.4 R12, [R220+0x4000] ;  /* 0x00400000dc0c783b */ /* 0x000fee0000000200 */
[----:B------:R-:W-:Y:S01]  /*2760*/  HMMA.16816.F32 R96, R20, R80, R72 ;  /* 0x000000501460723c */ /* 0x000fe20000001848 */
[----:B------:R-:W5:Y:S07]  /*2770*/  LDSM.16.M88.4 R72, [R219+0x800] ;  /* 0x00080000db48783b */ /* 0x000f6e0000000200 */
[----:B-1----:R-:W-:Y:S08]  /*2780*/  HMMA.16816.F32 R16, R28, R88, R16 ;  /* 0x000000581c10723c */ /* 0x002ff00000001810 */
[----:B------:R-:W-:Y:S08]  /*2790*/  HMMA.16816.F32 R104, R24, R80, R92 ;  /* 0x000000501868723c */ /* 0x000ff0000000185c */
[----:B------:R-:W-:Y:S01]  /*27a0*/  HMMA.16816.F32 R64, R56, R88, R112 ;  /* 0x000000583840723c */ /* 0x000fe20000001870 */
[----:B------:R-:W-:Y:S07]  /*27b0*/  LDSM.16.M88.4 R112, [R219+0x1000] ;  /* 0x00100000db70783b */ /* 0x000fee0000000200 */
[-C--:B------:R-:W-:Y:S08]  /*27c0*/  HMMA.16816.F32 R92, R36, R78.reuse, R100 ;  /* 0x0000004e245c723c */ /* 0x080ff00000001864 */
[----:B------:R-:W-:Y:S08]  /*27d0*/  HMMA.16816.F32 R120, R32, R78, R120 ;  /* 0x0000004e2078723c */ /* 0x000ff00000001878 */
[-C--:B------:R-:W-:Y:S08]  /*27e0*/  HMMA.16816.F32 R100, R20, R82.reuse, R124 ;  /* 0x000000521464723c */ /* 0x080ff0000000187c */
[----:B------:R-:W-:Y:S08]  /*27f0*/  HMMA.16816.F32 R24, R24, R82, R108 ;  /* 0x000000521818723c */ /* 0x000ff0000000186c */
[----:B--2---:R-:W-:Y:S08]  /*2800*/  HMMA.16816.F32 R96, R40, R84, R96 ;  /* 0x000000542860723c */ /* 0x004ff00000001860 */
[----:B---3--:R-:W-:Y:S01]  /*2810*/  HMMA.16816.F32 R8, R52, R116, R16 ;  /* 0x000000743408723c */ /* 0x008fe20000001810 */
[----:B------:R-:W1:Y:S07]  /*2820*/  LDSM.16.M88.4 R16, [R222+0x6000] ;  /* 0x00600000de10783b */ /* 0x000e6e0000000200 */
[----:B------:R-:W-:Y:S08]  /*2830*/  HMMA.16816.F32 R20, R60, R84, R104 ;  /* 0x000000543c14723c */ /* 0x000ff00000001868 */
[----:B----4-:R-:W-:Y:S01]  /*2840*/  HMMA.16816.F32 R76, R48, R116, R64 ;  /* 0x00000074304c723c */ /* 0x010fe20000001840 */
[----:B------:R-:W2:Y:S07]  /*2850*/  LDSM.16.M88.4 R64, [R212+0x9800] ;  /* 0x00980000d440783b */ /* 0x000eae0000000200 */
[-C--:B------:R-:W-:Y:S08]  /*2860*/  HMMA.16816.F32 R80, R28, R90.reuse, R92 ;  /* 0x0000005a1c50723c */ /* 0x080ff0000000185c */
[----:B------:R-:W-:Y:S08]  /*2870*/  HMMA.16816.F32 R88, R56, R90, R120 ;  /* 0x0000005a3858723c */ /* 0x000ff00000001878 */
[-C--:B------:R-:W-:Y:S01]  /*2880*/  HMMA.16816.F32 R100, R40, R86.reuse, R100 ;  /* 0x000000562864723c */ /* 0x080fe20000001864 */
[----:B------:R-:W-:Y:S07]  /*2890*/  LDSM.16.M88.4 R40, [R223+0x1800] ;  /* 0x00180000df28783b */ /* 0x000fee0000000200 */
[----:B------:R-:W-:Y:S08]  /*28a0*/  HMMA.16816.F32 R60, R60, R86, R24 ;  /* 0x000000563c3c723c */ /* 0x000ff00000001818 */
[----:B-----5:R-:W-:Y:S08]  /*28b0*/  HMMA.16816.F32 R24, R32, R72, R96 ;  /* 0x000000482018723c */ /* 0x020ff00000001860 */
[----:B------:R-:W-:Y:S01]  /*28c0*/  HMMA.16816.F32 R92, R44, R128, R8 ;  /* 0x000000802c5c723c */ /* 0x000fe20000001808 */
[----:B------:R-:W3:Y:S07]  /*28d0*/  LDSM.16.M88.4 R8, [R220+0x6000] ;  /* 0x00600000dc08783b */ /* 0x000eee0000000200 */
[----:B------:R-:W-:Y:S08]  /*28e0*/  HMMA.16816.F32 R20, R36, R72, R20 ;  /* 0x000000482414723c */ /* 0x000ff00000001814 */
[----:B------:R-:W-:Y:S08]  /*28f0*/  HMMA.16816.F32 R80, R52, R118, R80 ;  /* 0x000000763450723c */ /* 0x000ff00000001850 */
[----:B-1----:R-:W-:Y:S08]  /*2900*/  HMMA.16816.F32 R76, R16, R128, R76 ;  /* 0x00000080104c723c */ /* 0x002ff0000000184c */
[----:B------:R-:W-:Y:S08]  /*2910*/  HMMA.16816.F32 R84, R48, R118, R88 ;  /* 0x000000763054723c */ /* 0x000ff00000001858 */
[-C--:B------:R-:W-:Y:S08]  /*2920*/  HMMA.16816.F32 R100, R32, R74.reuse, R100 ;  /* 0x0000004a2064723c */ /* 0x080ff00000001864 */
[----:B------:R-:W-:Y:S08]  /*2930*/  HMMA.16816.F32 R88, R36, R74, R60 ;  /* 0x0000004a2458723c */ /* 0x000ff0000000183c */
[-C--:B--2---:R-:W-:Y:S01]  /*2940*/  HMMA.16816.F32 R32, R56, R64.reuse, R24 ;  /* 0x000000403820723c */ /* 0x084fe20000001818 */
[----:B------:R-:W1:Y:S07]  /*2950*/  LDSM.16.M88.4 R24, [R221+0x9800] ;  /* 0x00980000dd18783b */ /* 0x000e6e0000000200 */
[----:B------:R-:W-:Y:S08]  /*2960*/  HMMA.16816.F32 R36, R28, R64, R20 ;  /* 0x000000401c24723c */ /* 0x000ff00000001814 */
[----:B------:R-:W-:Y:S08]  /*2970*/  HMMA.16816.F32 R20, R44, R130, R80 ;  /* 0x000000822c14723c */ /* 0x000ff00000001850 */
[----:B---3--:R-:W-:Y:S08]  /*2980*/  HMMA.16816.F32 R60, R8, R112, R76 ;  /* 0x00000070083c723c */ /* 0x008ff0000000184c */
[----:B------:R-:W-:Y:S08]  /*2990*/  HMMA.16816.F32 R76, R28, R66, R88 ;  /* 0x000000421c4c723c */ /* 0x000ff00000001858 */
[----:B------:R-:W-:Y:S08]  /*29a0*/  HMMA.16816.F32 R28, R48, R40, R32 ;  /* 0x00000028301c723c */ /* 0x000ff00000001820 */
[----:B------:R-:W-:Y:S08]  /*29b0*/  HMMA.16816.F32 R92, R12, R112, R92 ;  /* 0x000000700c5c723c */ /* 0x000ff0000000185c */
[----:B------:R-:W-:Y:S08]  /*29c0*/  HMMA.16816.F32 R36, R52, R40, R36 ;  /* 0x000000283424723c */ /* 0x000ff00000001824 */
[----:B------:R-:W-:Y:S01]  /*29d0*/  HMMA.16816.F32 R80, R12, R114, R20 ;  /* 0x000000720c50723c */ /* 0x000fe20000001814 */
[----:B------:R-:W2:Y:S01]  /*29e0*/  LDSM.16.M88.4 R20, [R219+0x1800] ;  /* 0x00180000db14783b */ /* 0x000ea20000000200 */
[----:B------:R-:W-:-:S06]  /*29f0*/  DEPBAR.LE SB0, 0x0 ;  /* 0x000080000000791a */ /* 0x000fcc0000000000 */
[----:B-1----:R-:W-:Y:S01]  /*2a00*/  HMMA.16816.F32 R28, R16, R24, R28 ;  /* 0x00000018101c723c */ /* 0x002fe2000000181c */
[----:B------:R-:W-:-:S04]  /*2a10*/  FMUL.FTZ R2, R92, c[0x0][0x2ec] ;  /* 0x0000bb005c027a20 */ /* 0x000fc80000410000 */
[----:B------:R1:W-:Y:S03]  /*2a20*/  MUFU.TANH R92, R2 ;  /* 0x00000002005c7308 */ /* 0x0003e60000002400 */
[----:B------:R-:W-:Y:S08]  /*2a30*/  HMMA.16816.F32 R52, R52, R42, R76 ;  /* 0x0000002a3434723c */ /* 0x000ff0000000184c */
[----:B------:R-:W-:Y:S01]  /*2a40*/  HMMA.16816.F32 R56, R56, R66, R100 ;  /* 0x000000423838723c */ /* 0x000fe20000001864 */
[----:B------:R-:W-:-:S02]  /*2a50*/  FMUL.FTZ R81, R81, c[0x0][0x2ec] ;  /* 0x0000bb0051517a20 */ /* 0x000fc40000410000 */
[----:B------:R-:W-:Y:S02]  /*2a60*/  FMUL.FTZ R82, R82, c[0x0][0x2ec] ;  /* 0x0000bb0052527a20 */ /* 0x000fe40000410000 */
[----:B-1----:R-:W-:Y:S02]  /*2a70*/  FMUL.FTZ R2, R93, c[0x0][0x2ec] ;  /* 0x0000bb005d027a20 */ /* 0x002fe40000410000 */
[----:B------:R-:W-:Y:S01]  /*2a80*/  FMUL.FTZ R83, R83, c[0x0][0x2ec] ;  /* 0x0000bb0053537a20 */ /* 0x000fe20000410000 */
[----:B------:R-:W-:Y:S01]  /*2a90*/  HMMA.16816.F32 R32, R44, R24, R36 ;  /* 0x000000182c20723c */ /* 0x000fe20000001824 */
[----:B------:R-:W-:Y:S07]  /*2aa0*/  MUFU.TANH R81, R81 ;  /* 0x0000005100517308 */ /* 0x000fee0000002400 */
[----:B------:R-:W-:Y:S01]  /*2ab0*/  HMMA.16816.F32 R72, R16, R130, R84 ;  /* 0x000000821048723c */ /* 0x000fe20000001854 */
[----:B------:R1:W-:Y:S07]  /*2ac0*/  MUFU.TANH R86, R2 ;  /* 0x0000000200567308 */ /* 0x0003ee0000002400 */
[----:B--2---:R-:W-:Y:S08]  /*2ad0*/  HMMA.16816.F32 R28, R8, R20, R28 ;  /* 0x00000014081c723c */ /* 0x004ff0000000181c */
[----:B------:R-:W-:Y:S01]  /*2ae0*/  HMMA.16816.F32 R44, R44, R26, R52 ;  /* 0x0000001a2c2c723c */ /* 0x000fe20000001834 */
[----:B-1----:R-:W-:-:S04]  /*2af0*/  FMUL.FTZ R2, R94, c[0x0][0x2ec] ;  /* 0x0000bb005e027a20 */ /* 0x002fc80000410000 */
[----:B------:R1:W-:Y:S03]  /*2b00*/  MUFU.TANH R85, R2 ;  /* 0x0000000200557308 */ /* 0x0003e60000002400 */
[----:B------:R-:W-:Y:S08]  /*2b10*/  HMMA.16816.F32 R48, R48, R42, R56 ;  /* 0x0000002a3030723c */ /* 0x000ff00000001838 */
[----:B------:R-:W-:Y:S01]  /*2b20*/  HMMA.16816.F32 R32, R12, R20, R32 ;  /* 0x000000140c20723c */ /* 0x000fe20000001820 */
[----:B------:R-:W-:-:S02]  /*2b30*/  FMUL.FTZ R28, R28, c[0x0][0x2ec] ;  /* 0x0000bb001c1c7a20 */ /* 0x000fc40000410000 */
[----:B-1----:R-:W-:-:S04]  /*2b40*/  FMUL.FTZ R2, R95, c[0x0][0x2ec] ;  /* 0x0000bb005f027a20 */ /* 0x002fc80000410000 */
[----:B------:R-:W-:Y:S01]  /*2b50*/  MUFU.TANH R28, R28 ;  /* 0x0000001c001c7308 */ /* 0x000fe20000002400 */
[----:B------:R-:W-:Y:S07]  /*2b60*/  HMMA.16816.F32 R44, R12, R22, R44 ;  /* 0x000000160c2c723c */ /* 0x000fee000000182c */
[----:B------:R1:W-:Y:S01]  /*2b70*/  MUFU.TANH R84, R2 ;  /* 0x0000000200547308 */ /* 0x0003e20000002400 */
[----:B------:R-:W-:Y:S08]  /*2b80*/  HMMA.16816.F32 R16, R16, R26, R48 ;  /* 0x0000001a1010723c */ /* 0x000ff00000001830 */
[----:B------:R-:W-:Y:S01]  /*2b90*/  HMMA.16816.F32 R72, R8, R114, R72 ;  /* 0x000000720848723c */ /* 0x000fe20000001848 */
[----:B------:R-:W-:-:S02]  /*2ba0*/  FMUL.FTZ R32, R32, c[0x0][0x2ec] ;  /* 0x0000bb0020207a20 */ /* 0x000fc40000410000 */
[----:B------:R-:W-:Y:S02]  /*2bb0*/  FMUL.FTZ R34, R34, c[0x0][0x2ec] ;  /* 0x0000bb0022227a20 */ /* 0x000fe40000410000 */
[----:B-1----:R-:W-:Y:S02]  /*2bc0*/  FMUL.FTZ R2, R60, c[0x0][0x2ec] ;  /* 0x0000bb003c027a20 */ /* 0x002fe40000410000 */
[----:B------:R-:W-:Y:S01]  /*2bd0*/  MUFU.TANH R32, R32 ;  /* 0x0000002000207308 */ /* 0x000fe20000002400 */
[----:B------:R-:W-:-:S07]  /*2be0*/  FMUL.FTZ R3, R46, c[0x0][0x2ec] ;  /* 0x0000bb002e037a20 */ /* 0x000fce0000410000 */
[----:B------:R1:W-:Y:S01]  /*2bf0*/  MUFU.TANH R65, R2 ;  /* 0x0000000200417308 */ /* 0x0003e20000002400 */
[----:B------:R-:W-:Y:S07]  /*2c00*/  HMMA.16816.F32 R8, R8, R22, R16 ;  /* 0x000000160808723c */ /* 0x000fee0000001810 */
[----:B------:R-:W-:Y:S01]  /*2c10*/  MUFU.TANH R7, R3 ;  /* 0x0000000300077308 */ /* 0x000fe20000002400 */
[----:B------:R-:W-:Y:S02]  /*2c20*/  FMUL.FTZ R72, R72, c[0x0][0x2ec] ;  /* 0x0000bb0048487a20 */ /* 0x000fe40000410000 */
[----:B------:R-:W-:-:S02]  /*2c30*/  FMUL.FTZ R73, R73, c[0x0][0x2ec] ;  /* 0x0000bb0049497a20 */ /* 0x000fc40000410000 */
[----:B------:R-:W-:Y:S02]  /*2c40*/  FMUL.FTZ R74, R74, c[0x0][0x2ec] ;  /* 0x0000bb004a4a7a20 */ /* 0x000fe40000410000 */
[----:B------:R-:W-:Y:S01]  /*2c50*/  FMUL.FTZ R75, R75, c[0x0][0x2ec] ;  /* 0x0000bb004b4b7a20 */ /* 0x000fe20000410000 */
[----:B------:R-:W-:Y:S01]  /*2c60*/  MUFU.TANH R60, R82 ;  /* 0x00000052003c7308 */ /* 0x000fe20000002400 */
[----:B-1----:R-:W-:-:S07]  /*2c70*/  FMUL.FTZ R2, R61, c[0x0][0x2ec] ;  /* 0x0000bb003d027a20 */ /* 0x002fce0000410000 */
[----:B------:R1:W-:Y:S01]  /*2c80*/  MUFU.TANH R64, R2 ;  /* 0x0000000200407308 */ /* 0x0003e20000002400 */
[----:B------:R-:W-:Y:S02]  /*2c90*/  FMUL.FTZ R8, R8, c[0x0][0x2ec] ;  /* 0x0000bb0008087a20 */ /* 0x000fe40000410000 */
[----:B------:R-:W-:Y:S02]  /*2ca0*/  FMUL.FTZ R10, R10, c[0x0][0x2ec] ;  /* 0x0000bb000a0a7a20 */ /* 0x000fe40000410000 */
[----:B------:R-:W-:-:S03]  /*2cb0*/  FMUL.FTZ R9, R9, c[0x0][0x2ec] ;  /* 0x0000bb0009097a20 */ /* 0x000fc60000410000 */
[----:B------:R-:W-:Y:S01]  /*2cc0*/  MUFU.TANH R61, R83 ;  /* 0x00000053003d7308 */ /* 0x000fe20000002400 */
[----:B-1----:R-:W-:-:S07]  /*2cd0*/  FMUL.FTZ R2, R62, c[0x0][0x2ec] ;  /* 0x0000bb003e027a20 */ /* 0x002fce0000410000 */
[----:B------:R-:W-:Y:S08]  /*2ce0*/  MUFU.TANH R72, R72 ;  /* 0x0000004800487308 */ /* 0x000ff00000002400 */
[----:B------:R1:W-:Y:S08]  /*2cf0*/  MUFU.TANH R41, R2 ;  /* 0x0000000200297308 */ /* 0x0003f00000002400 */
[----:B------:R-:W-:Y:S01]  /*2d00*/  MUFU.TANH R73, R73 ;  /* 0x0000004900497308 */ /* 0x000fe20000002400 */
[----:B-1----:R-:W-:-:S07]  /*2d10*/  FMUL.FTZ R2, R63, c[0x0][0x2ec] ;  /* 0x0000bb003f027a20 */ /* 0x002fce0000410000 */
[----:B------:R-:W-:Y:S08]  /*2d20*/  MUFU.TANH R74, R74 ;  /* 0x0000004a004a7308 */ /* 0x000ff00000002400 */
[----:B------:R1:W2:Y:S08]  /*2d30*/  MUFU.TANH R40, R2 ;  /* 0x0000000200287308 */ /* 0x0002b00000002400 */
        /* <DEDUP_REMOVED lines=12> */
[----:B------:R1:W3:Y:S02]  /*2e00*/  MUFU.TANH R24, R2 ;  /* 0x0000000200187308 */ /* 0x0002e40000002400 */
[----:B-1----:R-:W-:-:S06]  /*2e10*/  FMUL.FTZ R2, R29, c[0x0][0x2ec] ;  /* 0x0000bb001d027a20 */ /* 0x002fcc0000410000 */
[----:B------:R1:W-:Y:S02]  /*2e20*/  MUFU.TANH R13, R2 ;  /* 0x00000002000d7308 */ /* 0x0003e40000002400 */
[----:B-1----:R-:W-:-:S06]  /*2e30*/  FMUL.FTZ R2, R31, c[0x0][0x2ec] ;  /* 0x0000bb001f027a20 */ /* 0x002fcc0000410000 */
[----:B------:R1:W4:Y:S02]  /*2e40*/  MUFU.TANH R27, R2 ;  /* 0x00000002001b7308 */ /* 0x0003240000002400 */
[----:B-1----:R-:W-:-:S06]  /*2e50*/  FMUL.FTZ R2, R44, c[0x0][0x2ec] ;  /* 0x0000bb002c027a20 */ /* 0x002fcc0000410000 */
[----:B------:R1:W5:Y:S02]  /*2e60*/  MUFU.TANH R12, R2 ;  /* 0x00000002000c7308 */ /* 0x0003640000002400 */
[----:B-1----:R-:W-:-:S04]  /*2e70*/  SHF.R.S32.HI R2, RZ, 0x1f, R70 ;  /* 0x0000001fff027819 */ /* 0x002fc80000011446 */
[----:B------:R-:W-:-:S04]  /*2e80*/  LEA.HI R2, R2, R70, RZ, 0x2 ;  /* 0x0000004602027211 */ /* 0x000fc800078f10ff */
[----:B------:R-:W-:Y:S01]  /*2e90*/  LOP3.LUT R3, R2, 0xfffffffc, RZ, 0xc0, !PT ;  /* 0xfffffffc02037812 */ /* 0x000fe200078ec0ff */
[----:B------:R-:W-:-:S04]  /*2ea0*/  IMAD R2, R68, 0x20, R5 ;  /* 0x0000002044027824 */ /* 0x000fc800078e0205 */
[----:B------:R-:W-:Y:S01]  /*2eb0*/  IMAD.IADD R3, R70, 0x1, -R3 ;  /* 0x0000000146037824 */ /* 0x000fe200078e0a03 */
[C---:B------:R-:W-:Y:S02]  /*2ec0*/  IADD3 R5, R2.reuse, 0x8, RZ ;  /* 0x0000000802057810 */ /* 0x040fe40007ffe0ff */
[----:B------:R-:W-:Y:S02]  /*2ed0*/  IADD3 R6, R2, 0x1, RZ ;  /* 0x0000000102067810 */ /* 0x000fe40007ffe0ff */
[----:B------:R1:W-:Y:S04]  /*2ee0*/  STL [R1+0x3c], R3 ;  /* 0x00003c0301007387 */ /* 0x0003e80000100800 */
[----:B------:R-:W-:Y:S01]  /*2ef0*/  BAR.SYNC.DEFER_BLOCKING 0x0 ;  /* 0x0000000000007b1d */ /* 0x000fe20000010000 */
[----:B------:R-:W-:-:S02]  /*2f00*/  ISETP.GE.AND P6, PT, R5, R69, PT ;  /* 0x000000450500720c */ /* 0x000fc40003fc6270 */
[----:B------:R-:W-:Y:S02]  /*2f10*/  IADD3 R5, R2, 0x11, RZ ;  /* 0x0000001102057810 */ /* 0x000fe40007ffe0ff */
[-C--:B------:R-:W-:Y:S02]  /*2f20*/  ISETP.GE.AND P0, PT, R6, R69.reuse, PT ;  /* 0x000000450600720c */ /* 0x080fe40003f06270 */
[----:B------:R-:W-:Y:S02]  /*2f30*/  IADD3 R6, R2, 0x10, RZ ;  /* 0x0000001002067810 */ /* 0x000fe40007ffe0ff */
[-C--:B------:R-:W-:Y:S01]  /*2f40*/  ISETP.GE.AND P2, PT, R5, R69.reuse, PT ;  /* 0x000000450500720c */ /* 0x080fe20003f46270 */
[----:B------:R-:W-:Y:S01]  /*2f50*/  FMUL.FTZ R5, R45, c[0x0][0x2ec] ;  /* 0x0000bb002d057a20 */ /* 0x000fe20000410000 */
[-C--:B------:R-:W-:Y:S02]  /*2f60*/  ISETP.GE.AND P4, PT, R6, R69.reuse, PT ;  /* 0x000000450600720c */ /* 0x080fe40003f86270 */
[----:B------:R-:W-:Y:S01]  /*2f70*/  ISETP.GE.AND P3, PT, R2, R69, PT ;  /* 0x000000450200720c */ /* 0x000fe20003f66270 */
[----:B------:R-:W-:Y:S01]  /*2f80*/  MUFU.TANH R6, R5 ;  /* 0x0000000500067308 */ /* 0x000fe20000002400 */
[----:B--2---:R-:W-:-:S02]  /*2f90*/  FSEL R21, R40, -INF , !P0 ;  /* 0xff80000028157808 */ /* 0x004fc40004000000 */
[----:B------:R-:W-:Y:S02]  /*2fa0*/  FSEL R20, R41, -INF , !P3 ;  /* 0xff80000029147808 */ /* 0x000fe40005800000 */
[----:B------:R-:W-:Y:S02]  /*2fb0*/  FSEL R16, R65, -INF , !P3 ;  /* 0xff80000041107808 */ /* 0x000fe40005800000 */
[C---:B-1----:R-:W-:Y:S02]  /*2fc0*/  IADD3 R3, R2.reuse, 0x9, RZ ;  /* 0x0000000902037810 */ /* 0x042fe40007ffe0ff */
[----:B------:R-:W-:Y:S02]  /*2fd0*/  FSEL R46, R85, -INF , !P3 ;  /* 0xff800000552e7808 */ /* 0x000fe40005800000 */
[----:B------:R-:W-:Y:S02]  /*2fe0*/  ISETP.GE.AND P5, PT, R3, R69, PT ;  /* 0x000000450300720c */ /* 0x000fe40003fa6270 */
[----:B------:R-:W-:-:S02]  /*2ff0*/  IADD3 R3, R2, 0x18, RZ ;  /* 0x0000001802037810 */ /* 0x000fc40007ffe0ff */
[----:B------:R-:W-:Y:S02]  /*3000*/  FSEL R30, R92, -INF , !P3 ;  /* 0xff8000005c1e7808 */ /* 0x000fe40005800000 */
[----:B------:R-:W-:Y:S01]  /*3010*/  ISETP.GE.AND P1, PT, R3, R69, PT ;  /* 0x000000450300720c */ /* 0x000fe20003f26270 */
[----:B------:R-:W-:Y:S01]  /*3020*/  FMUL.FTZ R3, R47, c[0x0][0x2ec] ;  /* 0x0000bb002f037a20 */ /* 0x000fe20000410000 */
[----:B------:R-:W-:Y:S02]  /*3030*/  ISETP.GE.AND P3, PT, R69, 0x21, PT ;  /* 0x000000214500780c */ /* 0x000fe40003f66270 */
[----:B------:R-:W-:Y:S01]  /*3040*/  IADD3 R2, R2, 0x19, RZ ;  /* 0x0000001902027810 */ /* 0x000fe20007ffe0ff */
[----:B------:R1:W-:Y:S01]  /*3050*/  MUFU.TANH R5, R3 ;  /* 0x0000000300057308 */ /* 0x0003e20000002400 */
[----:B------:R-:W-:Y:S02]  /*3060*/  FSEL R15, R64, -INF , !P0 ;  /* 0xff800000400f7808 */ /* 0x000fe40004000000 */
[----:B------:R-:W-:-:S02]  /*3070*/  FSEL R47, R84, -INF , !P0 ;  /* 0xff800000542f7808 */ /* 0x000fc40004000000 */
[----:B------:R-:W-:Y:S02]  /*3080*/  FSEL R31, R86, -INF , !P0 ;  /* 0xff800000561f7808 */ /* 0x000fe40004000000 */
[----:B------:R-:W-:Y:S02]  /*3090*/  ISETP.GE.AND P0, PT, R2, R69, PT ;  /* 0x000000450200720c */ /* 0x000fe40003f06270 */
[----:B------:R-:W-:Y:S02]  /*30a0*/  LOP3.LUT R2, R71, R132, RZ, 0xfc, !PT ;  /* 0x0000008447027212 */ /* 0x000fe400078efcff */
[----:B------:R-:W-:Y:S02]  /*30b0*/  FSEL R22, R28, -INF , !P4 ;  /* 0xff8000001c167808 */ /* 0x000fe40006000000 */
[----:B---3--:R-:W-:Y:S02]  /*30c0*/  FSEL R133, R24, -INF , !P2 ;  /* 0xff80000018857808 */ /* 0x008fe40005000000 */
[----:B------:R-:W-:Y:S01]  /*30d0*/  FSEL R131, R25, -INF , !P2 ;  /* 0xff80000019837808 */ /* 0x000fe20005000000 */
[----:B-1----:R-:W-:Y:S01]  /*30e0*/  FMUL.FTZ R3, R11, c[0x0][0x2ec] ;  /* 0x0000bb000b037a20 */ /* 0x002fe20000410000 */
[----:B------:R-:W-:-:S02]  /*30f0*/  FSEL R18, R74, -INF , !P6 ;  /* 0xff8000004a127808 */ /* 0x000fc40007000000 */
[----:B------:R-:W-:Y:S02]  /*3100*/  FSEL R14, R72, -INF , !P6 ;  /* 0xff800000480e7808 */ /* 0x000fe40007000000 */
[----:B------:R-:W-:Y:S01]  /*3110*/  FSEL R60, R60, -INF , !P6 ;  /* 0xff8000003c3c7808 */ /* 0x000fe20007000000 */
[----:B------:R-:W1:Y:S01]  /*3120*/  MUFU.TANH R3, R3 ;  /* 0x0000000300037308 */ /* 0x000e620000002400 */
        /* <DEDUP_REMOVED lines=8> */
[----:B----4-:R-:W-:Y:S02]  /*31b0*/  FSEL R27, R27, -INF , !P2 ;  /* 0xff8000001b1b7808 */ /* 0x010fe40005000000 */
[----:B------:R-:W-:-:S02]  /*31c0*/  FSEL R23, R13, -INF , !P2 ;  /* 0xff8000000d177808 */ /* 0x000fc40005000000 */
[----:B------:R-:W-:Y:S02]  /*31d0*/  FSEL R29, R10, -INF , !P1 ;  /* 0xff8000000a1d7808 */ /* 0x000fe40004800000 */
[----:B------:R-:W-:Y:S02]  /*31e0*/  FSEL R24, R8, -INF , !P1 ;  /* 0xff80000008187808 */ /* 0x000fe40004800000 */
[----:B------:R-:W-:Y:S02]  /*31f0*/  FSEL R137, R7, -INF , !P1 ;  /* 0xff80000007897808 */ /* 0x000fe40004800000 */
[----:B-----5:R-:W-:Y:S02]  /*3200*/  FSEL R128, R12, -INF , !P1 ;  /* 0xff8000000c807808 */ /* 0x020fe40004800000 */
[----:B-1----:R-:W-:Y:S02]  /*3210*/  FSEL R28, R3, -INF , !P0 ;  /* 0xff800000031c7808 */ /* 0x002fe40004000000 */
[----:B------:R-:W-:-:S02]  /*3220*/  FSEL R25, R9, -INF , !P0 ;  /* 0xff80000009197808 */ /* 0x000fc40004000000 */
[----:B------:R-:W-:Y:S02]  /*3230*/  FSEL R138, R5, -INF , !P0 ;  /* 0xff800000058a7808 */ /* 0x000fe40004000000 */
        /* <DEDUP_REMOVED lines=42> */
.L_x_1661:
[----:B------:R-:W-:Y:S05]  /*34e0*/  BSYNC B0 ;  /* 0x0000000000007941 */ /* 0x000fea0003800000 */
.L_x_1660:
[----:B------:R-:W0:Y:S02]  /*34f0*/  LDGDEPBAR ;  /* 0x00000000000079af */ /* 0x000e240000000000 */
.L_x_1659:
        /* <DEDUP_REMOVED lines=52> */
[----:B------:R-:W-:Y:S02]  /*3840*/  FFMA.FTZ R5, R14, c[0x0][0x23c], -R8 ;  /* 0x00008f000e057a23 */ /* 0x000fe40000010808 */
[----:B------:R-:W2:Y:S01]  /*3850*/  LDSM.16.MT88.4 R12, [R218+0xa000] ;  /* 0x00a00000da0c783b */ /* 0x000ea20000004200 */
        /* <DEDUP_REMOVED lines=8> */
[--C-:B---3--:R-:W-:Y:S01]  /*38e0*/  FFMA.FTZ R5, R17, c[0x0][0x23c], -R8.reuse ;  /* 0x00008f0011057a23 */ /* 0x108fe20000010808 */
[----:B------:R-:W-:Y:S01]  /*38f0*/  LDSM.16.MT88.4 R20, [R218+0xa800] ;  /* 0x00a80000da14783b */ /* 0x000fe20000004200 */
[----:B------:R-:W-:-:S03]  /*3900*/  FFMA.FTZ R8, R25, c[0x0][0x23c], -R8 ;  /* 0x00008f0019087a23 */ /* 0x000fc60000010808 */
[----:B------:R-:W-:Y:S01]  /*3910*/  MUFU.EX2 R207, R10 ;  /* 0x0000000a00cf7308 */ /* 0x000fe20000000800 */
[----:B-1----:R-:W-:-:S07]  /*3920*/  FFMA.FTZ R0, R18, c[0x0][0x23c], -R2 ;  /* 0x00008f0012007a23 */ /* 0x002fce0000010802 */
        /* <DEDUP_REMOVED lines=45> */
[----:B------:R-:W-:Y:S01]  /*3c00*/  MUFU.EX2 R209, R9 ;  /* 0x0000000900d17308 */ /* 0x000fe20000000800 */
[----:B-1----:R-:W-:Y:S02]  /*3c10*/  FMNMX.FTZ R0, R10, R0, !PT ;  /* 0x000000000a007209 */ /* 0x002fe40007810000 */
[C---:B------:R-:W-:Y:S01]  /*3c20*/  HMMA.16816.F32 R168, R4.reuse, R34, RZ ;  /* 0x0000002204a8723c */ /* 0x040fe200000018ff */
[----:B----4-:R-:W-:Y:S02]  /*3c30*/  FMNMX.FTZ R136, R8, R11, !PT ;  /* 0x0000000b08887209 */ /* 0x010fe40007810000 */
[----:B------:R-:W1:Y:S02]  /*3c40*/  SHFL.BFLY PT, R8, R0, 0x1, 0x1f ;  /* 0x0c201f0000087f89 */ /* 0x000e6400000e0000 */
[----:B------:R2:W3:Y:S01]  /*3c50*/  MUFU.EX2 R246, R2 ;  /* 0x0000000200f67308 */ /* 0x0004e20000000800 */
[C---:B------:R-:W-:Y:S02]  /*3c60*/  FSETP.NEU.FTZ.AND P0, PT, R136.reuse, -INF , PT ;  /* 0xff8000008800780b */ /* 0x040fe40003f1d000 */
[C---:B------:R-:W-:Y:S08]  /*3c70*/  HMMA.16816.F32 R84, R4.reuse, R14, RZ ;  /* 0x0000000e0454723c */ /* 0x040ff000000018ff */
[----:B------:R-:W-:Y:S01]  /*3c80*/  HMMA.16816.F32 R76, R4, R50, RZ ;  /* 0x00000032044c723c */ /* 0x000fe200000018ff */
[----:B--2---:R-:W-:Y:S01]  /*3c90*/  FMUL.FTZ R2, R136, c[0x0][0x23c] ;  /* 0x00008f0088027a20 */ /* 0x004fe20000410000 */
[----:B---3--:R-:W-:-:S06]  /*3ca0*/  F2FP.PACK_AB R127, R246, R209 ;  /* 0x000000d1f67f723e */ /* 0x008fcc00000000ff */
[----:B------:R-:W-:Y:S01]  /*3cb0*/  HMMA.16816.F32 R92, R4, R54, RZ ;  /* 0x00000036045c723c */ /* 0x000fe200000018ff */
[----:B------:R-:W-:Y:S02]  /*3cc0*/  FSEL R2, R2, RZ, P0 ;  /* 0x000000ff02027208 */ /* 0x000fe40000000000 */
[----:B-1----:R-:W-:-:S03]  /*3cd0*/  FMNMX.FTZ R135, R0, R8, !PT ;  /* 0x0000000800877209 */ /* 0x002fc60007810000 */
[--C-:B------:R-:W-:Y:S02]  /*3ce0*/  FFMA.FTZ R0, R31, c[0x0][0x23c], -R2.reuse ;  /* 0x00008f001f007a23 */ /* 0x100fe40000010802 */
[C---:B------:R-:W-:Y:S01]  /*3cf0*/  HMMA.16816.F32 R108, R4.reuse, R18, RZ ;  /* 0x00000012046c723c */ /* 0x040fe200000018ff */
[C---:B------:R-:W-:Y:S01]  /*3d00*/  FSETP.NEU.FTZ.AND P0, PT, R135.reuse, -INF , PT ;  /* 0xff8000008700780b */ /* 0x040fe20003f1d000 */
[----:B------:R-:W-:Y:S01]  /*3d10*/  FFMA.FTZ R8, R130, c[0x0][0x23c], -R2 ;  /* 0x00008f0082087a23 */ /* 0x000fe20000010802 */
[----:B------:R1:W-:Y:S05]  /*3d20*/  MUFU.EX2 R203, R0 ;  /* 0x0000000000cb7308 */ /* 0x0003ea0000000800 */
[C---:B------:R-:W-:Y:S03]  /*3d30*/  HMMA.16816.F32 R116, R4.reuse, R66, RZ ;  /* 0x000000420474723c */ /* 0x040fe600000018ff */
[----:B------:R2:W-:Y:S05]  /*3d40*/  MUFU.EX2 R198, R8 ;  /* 0x0000000800c67308 */ /* 0x0005ea0000000800 */
[----:B------:R-:W-:Y:S01]  /*3d50*/  HMMA.16816.F32 R100, R4, R70, RZ ;  /* 0x000000460464723c */ /* 0x000fe200000018ff */
[----:B-1----:R-:W-:-:S06]  /*3d60*/  FMUL.FTZ R0, R135, c[0x0][0x23c] ;  /* 0x00008f0087007a20 */ /* 0x002fcc0000410000 */
[--C-:B------:R-:W-:Y:S01]  /*3d70*/  FFMA.FTZ R4, R30, c[0x0][0x23c], -R2.reuse ;  /* 0x00008f001e047a23 */ /* 0x100fe20000010802 */
[----:B------:R-:W-:Y:S01]  /*3d80*/  FSEL R0, R0, RZ, P0 ;  /* 0x000000ff00007208 */ /* 0x000fe20000000000 */
[----:B------:R-:W-:Y:S02]  /*3d90*/  HMMA.16816.F32 R144, R124, R156, R144 ;  /* 0x0000009c7c90723c */ /* 0x000fe40000001890 */
[----:B------:R1:W-:Y:S01]  /*3da0*/  MUFU.EX2 R206, R4 ;  /* 0x0000000400ce7308 */ /* 0x0003e20000000800 */
[----:B--2---:R-:W-:-:S05]  /*3db0*/  FFMA.FTZ R8, R131, c[0x0][0x23c], -R2 ;  /* 0x00008f0083087a23 */ /* 0x004fca0000010802 */
[C---:B------:R-:W-:Y:S02]  /*3dc0*/  HMMA.16816.F32 R164, R124.reuse, R172, R164 ;  /* 0x000000ac7ca4723c */ /* 0x040fe400000018a4 */
[----:B------:R2:W3:Y:S06]  /*3dd0*/  MUFU.EX2 R197, R8 ;  /* 0x0000000800c57308 */ /* 0x0004ec0000000800 */
        /* <DEDUP_REMOVED lines=8> */
[--C-:B-1----:R-:W-:Y:S02]  /*3e60*/  FFMA.FTZ R4, R45, c[0x0][0x23c], -R2.reuse ;  /* 0x00008f002d047a23 */ /* 0x102fe40000010802 */
[----:B------:R-:W-:-:S05]  /*3e70*/  FFMA.FTZ R2, R129, c[0x0][0x23c], -R2 ;  /* 0x00008f0081027a23 */ /* 0x000fca0000010802 */
[C---:B------:R-:W-:Y:S01]  /*3e80*/  HMMA.16816.F32 R88, R124.reuse, R96, R88 ;  /* 0x000000607c58723c */ /* 0x040fe20000001858 */
[----:B------:R1:W2:Y:S07]  /*3e90*/  MUFU.EX2 R205, R4 ;  /* 0x0000000400cd7308 */ /* 0x0002ae0000000800 */
[C---:B------:R-:W-:Y:S01]  /*3ea0*/  HMMA.16816.F32 R104, R124.reuse, R112, R104 ;  /* 0x000000707c68723c */ /* 0x040fe20000001868 */
[----:B------:R3:W4:Y:S07]  /*3eb0*/  MUFU.EX2 R249, R2 ;  /* 0x0000000200f97308 */ /* 0x00072e0000000800 */
        /* <DEDUP_REMOVED lines=18> */
[----:B----4-:R-:W-:-:S06]  /*3fe0*/  F2FP.PACK_AB R129, R133, R139 ;  /* 0x0000008b8581723e */ /* 0x010fcc00000000ff */
[----:B------:R2:W-:Y:S01]  /*3ff0*/  MUFU.EX2 R132, R2 ;  /* 0x0000000200847308 */ /* 0x0005e20000000800 */
[--C-:B-1----:R-:W-:Y:S02]  /*4000*/  FFMA.FTZ R4, R61, c[0x0][0x23c], -R0.reuse ;  /* 0x00008f003d047a23 */ /* 0x102fe40000010800 */
[----:B------:R-:W-:Y:S01]  /*4010*/  HMMA.16816.F32 R60, R124, R26, R76 ;  /* 0x0000001a7c3c723c */ /* 0x000fe2000000184c */
[----:B------:R-:W-:-:S04]  /*4020*/  FFMA.FTZ R0, R138, c[0x0][0x23c], -R0 ;  /* 0x00008f008a007a23 */ /* 0x000fc80000010800 */
[----:B------:R1:W4:Y:S01]  /*4030*/  MUFU.EX2 R200, R4 ;  /* 0x0000000400c87308 */ /* 0x0003220000000800 */
[----:B--2---:R-:W-:Y:S02]  /*4040*/  FADD.FTZ R2, R202, R201 ;  /* 0x000000c9ca027221 */ /* 0x004fe40000010000 */
[C---:B------:R-:W-:Y:S05]  /*4050*/  HMMA.16816.F32 R76, R124.reuse, R82, R92 ;  /* 0x000000527c4c723c */ /* 0x040fea000000185c */
[----:B------:R2:W5:Y:S01]  /*4060*/  MUFU.EX2 R248, R0 ;  /* 0x0000000000f87308 */ /* 0x0005620000000800 */
[----:B---3--:R-:W-:Y:S02]  /*4070*/  FADD.FTZ R2, R199, R2 ;  /* 0x00000002c7027221 */ /* 0x008fe40000010000 */
[----:B------:R-:W-:Y:S01]  /*4080*/  HMMA.16816.F32 R92, R124, R98, R108 ;  /* 0x000000627c5c723c */ /* 0x000fe2000000186c */
[----:B-1----:R-:W-:-:S02]  /*4090*/  F2FP.PACK_AB R4, R203, R206 ;  /* 0x000000cecb04723e */ /* 0x002fc400000000ff */
[----:B----4-:R-:W-:-:S05]  /*40a0*/  F2FP.PACK_AB R7, R200, R199 ;  /* 0x000000c7c807723e */ /* 0x010fca00000000ff */
[----:B------:R-:W-:Y:S01]  /*40b0*/  HMMA.16816.F32 R108, R124, R114, R116 ;  /* 0x000000727c6c723c */ /* 0x000fe20000001874 */
[----:B--2---:R-:W-:Y:S01]  /*40c0*/  FADD.FTZ R0, R206, R203 ;  /* 0x000000cbce007221 */ /* 0x004fe20000010000 */
[----:B-----5:R-:W-:-:S03]  /*40d0*/  F2FP.PACK_AB R131, R248, R132 ;  /* 0x00000084f883723e */ /* 0x020fc600000000ff */
[----:B------:R-:W-:-:S03]  /*40e0*/  FADD.FTZ R0, R204, R0 ;  /* 0x00000000cc007221 */ /* 0x000fc60000010000 */
[C---:B------:R-:W-:Y:S08]  /*40f0*/  HMMA.16816.F32 R148, R4.reuse, R36, RZ ;  /* 0x000000240494723c */ /* 0x040ff000000018ff */
[----:B------:R-:W-:Y:S08]  /*4100*/  HMMA.16816.F32 R192, R4, R38, RZ ;  /* 0x0000002604c0723c */ /* 0x000ff000000018ff */
        /* <DEDUP_REMOVED lines=62> */
[----:B------:R-:W-:Y:S01]  /*44f0*/  ISETP.GE.AND P2, PT, R252, c[0x0][0x220], PT ;  /* 0x00008800fc007a0c */ /* 0x000fe20003f46270 */
[----:B------:R-:W-:Y:S09]  /*4500*/  BRA `(.L_x_1663) ;  /* 0x000002f000007947 */ /* 0x000ff20003800000 */
.L_x_1665:
[----:B------:R-:W2:Y:S01]  /*4510*/  LDL.64 R230, [R1+0x18] ;  /* 0x0000180001e67983 */ /* 0x000ea20000100a00 */
[----:B------:R-:W-:Y:S01]  /*4520*/  IADD3 R0, R228, -0x1, RZ ;  /* 0xffffffffe4007810 */ /* 0x000fe20007ffe0ff */
[----:B------:R-:W-:Y:S02]  /*4530*/  IMAD.MOV.U32 R133, RZ, RZ, c[0x0][0x198] ;  /* 0x00006600ff857624 */ /* 0x000fe400078e00ff */
[----:B------:R-:W3:Y:S01]  /*4540*/  LDL.64 R134, [R1+0x8] ;  /* 0x0000080001867983 */ /* 0x000ee20000100a00 */
[----:B------:R-:W-:Y:S01]  /*4550*/  SHF.R.S32.HI R2, RZ, 0x1f, R0 ;  /* 0x0000001fff027819 */ /* 0x000fe20000011400 */
[----:B------:R-:W-:Y:S02]  /*4560*/  IMAD.WIDE.U32 R4, R0, c[0x0][0x198], RZ ;  /* 0x0000660000047a25 */ /* 0x000fe400078e00ff */
[----:B------:R1:W-:Y:S02]  /*4570*/  @P3 STS.128 [R227+0x8000], RZ ;  /* 0x008000ffe3003388 */ /* 0x0003e40000000c00 */
[----:B------:R-:W-:Y:S02]  /*4580*/  IMAD R2, R2, c[0x0][0x198], RZ ;  /* 0x0000660002027a24 */ /* 0x000fe400078e02ff */
[----:B------:R-:W-:Y:S02]  /*4590*/  IMAD.SHL.U32 R133, R133, 0x10, RZ ;  /* 0x0000001085857824 */ /* 0x000fe400078e00ff */
[----:B------:R-:W-:Y:S04]  /*45a0*/  IMAD R2, R0, c[0x0][0x19c], R2 ;  /* 0x0000670000027a24 */ /* 0x000fe800078e0202 */
[----:B------:R-:W-:Y:S02]  /*45b0*/  IMAD.IADD R3, R5, 0x1, R2 ;  /* 0x0000000105037824 */ /* 0x000fe400078e0202 */
[----:B---3--:R-:W-:Y:S01]  /*45c0*/  IMAD.MOV.U32 R134, RZ, RZ, 0x4 ;  /* 0x00000004ff867424 */ /* 0x008fe200078e00ff */
[----:B--2---:R-:W-:Y:S04]  /*45d0*/  LEA R0, P1, R4, R230, 0x5 ;  /* 0x000000e604007211 */ /* 0x004fe800078228ff */
[----:B------:R-:W-:Y:S02]  /*45e0*/  @!P3 LEA R10, P6, R0, c[0x0][0x168], 0x1 ;  /* 0x00005a00000aba11 */ /* 0x000fe400078c08ff */
[----:B------:R-:W-:Y:S02]  /*45f0*/  LEA.HI.X R3, R4, R135, R3, 0x5, P1 ;  /* 0x0000008704037211 */ /* 0x000fe400008f2c03 */
[----:B------:R-:W-:Y:S01]  /*4600*/  IADD3 R2, P0, R133, R0, RZ ;  /* 0x0000000085027210 */ /* 0x000fe20007f1e0ff */
[----:B------:R-:W-:Y:S01]  /*4610*/  IMAD.MOV.U32 R133, RZ, RZ, c[0x0][0x198] ;  /* 0x00006600ff857624 */ /* 0x000fe200078e00ff */
[C-C-:B------:R-:W-:Y:S02]  /*4620*/  @!P3 LEA.HI.X R11, R0.reuse, c[0x0][0x16c], R3.reuse, 0x1, P6 ;  /* 0x00005b00000bba11 */ /* 0x140fe400030f0c03 */
[----:B------:R-:W-:Y:S02]  /*4630*/  @!P2 LEA R6, P1, R0, c[0x0][0x168], 0x1 ;  /* 0x00005a000006aa11 */ /* 0x000fe400078208ff */
[----:B------:R-:W-:Y:S01]  /*4640*/  @!P3 LEA R8, P5, R2, c[0x0][0x168], 0x1 ;  /* 0x00005a000208ba11 */ /* 0x000fe200078a08ff */
[----:B------:R-:W-:Y:S01]  /*4650*/  @!PT LDS RZ, [RZ] ;  /* 0x00000000fffff984 */ /* 0x000fe20000000800 */
[----:B------:R-:W-:Y:S01]  /*4660*/  @!PT LDS RZ, [RZ] ;  /* 0x00000000fffff984 */ /* 0x000fe20000000800 */
[----:B------:R-:W-:Y:S01]  /*4670*/  @!PT LDS RZ, [RZ] ;  /* 0x00000000fffff984 */ /* 0x000fe20000000800 */
[----:B------:R1:W-:Y:S01]  /*4680*/  @!P3 LDGSTS.E.BYPASS.LTC128B.128 [R227+0x8000], [R10.64] ;  /* 0x080000000ae3bfae */ /* 0x0003e2000b901d44 */
[----:B------:R-:W-:Y:S02]  /*4690*/  SHF.L.U64.HI R133, R133, R134, c[0x0][0x19c] ;  /* 0x0000670085857619 */ /* 0x000fe40000010286 */
[--C-:B------:R-:W-:Y:S01]  /*46a0*/  @!P2 LEA.HI.X R7, R0, c[0x0][0x16c], R3.reuse, 0x1, P1 ;  /* 0x00005b000007aa11 */ /* 0x100fe200008f0c03 */
        /* <DEDUP_REMOVED lines=21> */
.L_x_1663:
[----:B------:R-:W2:Y:S01]  /*4800*/  LDL.64 R8, [R1+0x10] ;  /* 0x0000100001087983 */ /* 0x000ea20000100a00 */
[----:B------:R-:W-:Y:S04]  /*4810*/  DEPBAR.LE SB0, 0x0 ;  /* 0x000080000000791a */ /* 0x000fe80000000000 */
[----:B------:R-:W-:Y:S01]  /*4820*/  SHF.R.S32.HI R0, RZ, 0x1f, R228 ;  /* 0x0000001fff007819 */ /* 0x000fe200000114e4 */
[----:B------:R-:W3:Y:S01]  /*4830*/  LDL R6, [R1+0x20] ;  /* 0x0000200001067983 */ /* 0x000ee20000100800 */
[----:B------:R-:W-:Y:S01]  /*4840*/  IMAD.WIDE.U32 R4, R228, c[0x0][0x1a0], RZ ;  /* 0x00006800e4047a25 */ /* 0x000fe200078e00ff */
[----:B------:R-:W-:Y:S02]  /*4850*/  MOV R12, c[0x0][0x1a0] ;  /* 0x00006800000c7a02 */ /* 0x000fe40000000f00 */
[----:B------:R-:W-:Y:S01]  /*4860*/  BAR.SYNC.DEFER_BLOCKING 0x0 ;  /* 0x0000000000007b1d */ /* 0x000fe20000010000 */
[----:B------:R-:W-:Y:S01]  /*4870*/  IMAD R0, R0, c[0x0][0x1a0], RZ ;  /* 0x0000680000007a24 */ /* 0x000fe200078e02ff */
[----:B------:R-:W-:Y:S03]  /*4880*/  MOV R13, c[0x0][0x1a4] ;  /* 0x00006900000d7a02 */ /* 0x000fe60000000f00 */
[----:B------:R-:W-:Y:S05]  /*4890*/  IMAD R2, R228, c[0x0][0x1a4], R0 ;  /* 0x00006900e4027a24 */ /* 0x000fea00078e0200 */
[----:B------:R-:W-:Y:S01]  /*48a0*/  IADD3 R3, R5, R2, RZ ;  /* 0x0000000205037210 */ /* 0x000fe20007ffe0ff */
[----:B------:R-:W-:Y:S01]  /*48b0*/  @P3 STS.128 [R227+0xa000], RZ ;  /* 0x00a000ffe3003388 */ /* 0x000fe20000000c00 */
[----:B--2---:R-:W-:Y:S04]  /*48c0*/  LEA R0, P1, R4, R8, 0x5 ;  /* 0x0000000804007211 */ /* 0x004fe800078228ff */
[----:B------:R-:W-:Y:S02]  /*48d0*/  @!P3 LEA R10, P5, R0, c[0x0][0x170], 0x1 ;  /* 0x00005c00000aba11 */ /* 0x000fe400078a08ff */
[----:B---3--:R-:W-:Y:S02]  /*48e0*/  LEA.HI.X R3, R4, R6, R3, 0x5, P1 ;  /* 0x0000000604037211 */ /* 0x008fe400008f2c03 */
[C---:B------:R-:W-:Y:S02]  /*48f0*/  @!P2 LEA R6, P1, R0.reuse, c[0x0][0x170], 0x1 ;  /* 0x00005c000006aa11 */ /* 0x040fe400078208ff */
[C-C-:B------:R-:W-:Y:S02]  /*4900*/  @!P3 LEA.HI.X R11, R0.reuse, c[0x0][0x174], R3.reuse, 0x1, P5 ;  /* 0x00005d00000bba11 */ /* 0x140fe400028f0c03 */
[----:B------:R-:W-:Y:S02]  /*4910*/  @!P2 LEA.HI.X R7, R0, c[0x0][0x174], R3, 0x1, P1 ;  /* 0x00005d000007aa11 */ /* 0x000fe400008f0c03 */
[----:B------:R-:W-:Y:S01]  /*4920*/  LEA R2, P0, R12, R0, 0x4 ;  /* 0x000000000c027211 */ /* 0x000fe200078020ff */
[----:B------:R-:W-:Y:S01]  /*4930*/  @!PT LDS RZ, [RZ] ;  /* 0x00000000fffff984 */ /* 0x000fe20000000800 */
[----:B------:R-:W-:Y:S01]  /*4940*/  @!PT LDS RZ, [RZ] ;  /* 0x00000000fffff984 */ /* 0x000fe20000000800 */
[----:B------:R-:W-:Y:S01]  /*4950*/  @!PT LDS RZ, [RZ] ;  /* 0x00000000fffff984 */ /* 0x000fe20000000800 */
[----:B------:R1:W-:Y:S03]  /*4960*/  @!P3 LDGSTS.E.BYPASS.LTC128B.128 [R227+0xa000], [R10.64] ;  /* 0x0a0000000ae3bfae */ /* 0x0003e6000b901d44 */
[----:B------:R-:W-:Y:S02]  /*4970*/  @!P3 LEA R8, P4, R2, c[0x0][0x170], 0x1 ;  /* 0x00005c000208ba11 */ /* 0x000fe400078808ff */
[----:B------:R-:W-:Y:S02]  /*4980*/  LEA.HI.X R5, R12, R3, R13, 0x4, P0 ;  /* 0x000000030c057211 */ /* 0x000fe400000f240d */
[C---:B------:R-:W-:Y:S01]  /*4990*/  @!P2 LEA R4, P0, R2.reuse, c[0x0][0x170], 0x1 ;  /* 0x00005c000204aa11 */ /* 0x040fe200078008ff */
[----:B------:R-:W-:Y:S01]  /*49a0*/  @P2 STS.128 [R227+0xb000], RZ ;  /* 0x00b000ffe3002388 */ /* 0x000fe20000000c00 */
[C-C-:B------:R-:W-:Y:S02]  /*49b0*/  @!P3 LEA.HI.X R9, R2.reuse, c[0x0][0x174], R5.reuse, 0x1, P4 ;  /* 0x00005d000209ba11 */ /* 0x140fe400020f0c05 */
[----:B------:R-:W-:Y:S02]  /*49c0*/  @!P2 LEA.HI.X R5, R2, c[0x0][0x174], R5, 0x1, P0 ;  /* 0x00005d000205aa11 */ /* 0x000fe400000f0c05 */
[----:B------:R-:W-:Y:S03]  /*49d0*/  ISETP.GT.AND P4, PT, R228, RZ, PT ;  /* 0x000000ffe400720c */ /* 0x000fe60003f84270 */
        /* <DEDUP_REMOVED lines=15> */
[----:B------:R-:W2:Y:S08]  /*4ad0*/  LDSM.16.M88.4 R16, [R212+0x8000] ;  /* 0x00800000d410783b */ /* 0x000eb00000000200 */
[----:B------:R-:W1:Y:S08]  /*4ae0*/  LDSM.16.M88.4 R28, [R214+0x2000] ;  /* 0x00200000d61c783b */ /* 0x000e700000000200 */
[----:B------:R-:W3:Y:S08]  /*4af0*/  LDSM.16.M88.4 R140, [R212+0x8800] ;  /* 0x00880000d48c783b */ /* 0x000ef00000000200 */
[----:B------:R-:W0:Y:S08]  /*4b00*/  LDGDEPBAR ;  /* 0x00000000000079af */ /* 0x000e300000000000 */
[----:B------:R-:W-:Y:S01]  /*4b10*/  LDSM.16.M88.4 R176, [R216] ;  /* 0x00000000d8b0783b */ /* 0x000fe20000000200 */
[-C--:B--2---:R-:W-:Y:S07]  /*4b20*/  HMMA.16816.F32 R4, R32, R16.reuse, RZ ;  /* 0x000000102004723c */ /* 0x084fee00000018ff */
[----:B------:R-:W2:Y:S01]  /*4b30*/  LDSM.16.M88.4 R180, [R223] ;  /* 0x00000000dfb4783b */ /* 0x000ea20000000200 */
[C---:B-1----:R-:W-:Y:S07]  /*4b40*/  HMMA.16816.F32 R8, R28.reuse, R16, RZ ;  /* 0x000000101c08723c */ /* 0x042fee00000018ff */
[----:B------:R-:W1:Y:S01]  /*4b50*/  LDSM.16.M88.4 R184, [R216+0x2000] ;  /* 0x00200000d8b8783b */ /* 0x000e620000000200 */
[-C--:B------:R-:W-:Y:S07]  /*4b60*/  HMMA.16816.F32 R12, R28, R18.reuse, RZ ;  /* 0x000000121c0c723c */ /* 0x080fee00000018ff */
[----:B------:R-:W4:Y:S01]  /*4b70*/  LDSM.16.M88.4 R188, [R226] ;  /* 0x00000000e2bc783b */ /* 0x000f220000000200 */
[C---:B------:R-:W-:Y:S07]  /*4b80*/  HMMA.16816.F32 R16, R32.reuse, R18, RZ ;  /* 0x000000122010723c */ /* 0x040fee00000018ff */
[----:B------:R-:W-:Y:S01]  /*4b90*/  LDSM.16.M88.4 R192, [R222] ;  /* 0x00000000dec0783b */ /* 0x000fe20000000200 */
[-C--:B---3--:R-:W-:Y:S07]  /*4ba0*/  HMMA.16816.F32 R20, R32, R140.reuse, RZ ;  /* 0x0000008c2014723c */ /* 0x088fee00000018ff */
[----:B------:R-:W3:Y:S01]  /*4bb0*/  LDSM.16.M88.4 R196, [R221+0x8000] ;  /* 0x00800000ddc4783b */ /* 0x000ee20000000200 */
[C---:B------:R-:W-:Y:S07]  /*4bc0*/  HMMA.16816.F32 R24, R28.reuse, R140, RZ ;  /* 0x0000008c1c18723c */ /* 0x040fee00000018ff */
[----:B------:R-:W-:Y:S01]  /*4bd0*/  LDSM.16.M88.4 R200, [R221+0x8800] ;  /* 0x00880000ddc8783b */ /* 0x000fe20000000200 */
[-C--:B------:R-:W-:Y:S07]  /*4be0*/  HMMA.16816.F32 R28, R28, R142.reuse, RZ ;  /* 0x0000008e1c1c723c */ /* 0x080fee00000018ff */
[----:B------:R-:W-:Y:S01]  /*4bf0*/  LDSM.16.M88.4 R204, [R220] ;  /* 0x00000000dccc783b */ /* 0x000fe20000000200 */
[----:B------:R-:W-:Y:S07]  /*4c00*/  HMMA.16816.F32 R32, R32, R142, RZ ;  /* 0x0000008e2020723c */ /* 0x000fee00000018ff */
[----:B------:R-:W5:Y:S01]  /*4c10*/  LDSM.16.M88.4 R140, [R222+0x2000] ;  /* 0x00200000de8c783b */ /* 0x000f620000000200 */
[-C--:B--2---:R-:W-:Y:S07]  /*4c20*/  HMMA.16816.F32 R4, R176, R180.reuse, R4 ;  /* 0x000000b4b004723c */ /* 0x084fee0000001804 */
[----:B------:R-:W2:Y:S01]  /*4c30*/  LDSM.16.M88.4 R208, [R219] ;  /* 0x00000000dbd0783b */ /* 0x000ea20000000200 */
[C---:B-1----:R-:W-:Y:S08]  /*4c40*/  HMMA.16816.F32 R8, R184.reuse, R180, R8 ;  /* 0x000000b4b808723c */ /* 0x042ff00000001808 */
[-C--:B------:R-:W-:Y:S08]  /*4c50*/  HMMA.16816.F32 R12, R184, R182.reuse, R12 ;  /* 0x000000b6b80c723c */ /* 0x080ff0000000180c */
[C---:B------:R-:W-:Y:S01]  /*4c60*/  HMMA.16816.F32 R16, R176.reuse, R182, R16 ;  /* 0x000000b6b010723c */ /* 0x040fe20000001810 */
[----:B------:R-:W-:Y:S07]  /*4c70*/  LDSM.16.M88.4 R180, [R219+0x800] ;  /* 0x00080000dbb4783b */ /* 0x000fee0000000200 */
[-C--:B----4-:R-:W-:Y:S08]  /*4c80*/  HMMA.16816.F32 R20, R176, R188.reuse, R20 ;  /* 0x000000bcb014723c */ /* 0x090ff00000001814 */
[C---:B------:R-:W-:Y:S08]  /*4c90*/  HMMA.16816.F32 R24, R184.reuse, R188, R24 ;  /* 0x000000bcb818723c */ /* 0x040ff00000001818 */
[-C--:B------:R-:W-:Y:S01]  /*4ca0*/  HMMA.16816.F32 R28, R184, R190.reuse, R28 ;  /* 0x000000beb81c723c */ /* 0x080fe2000000181c */
[----:B------:R-:W-:Y:S07]  /*4cb0*/  LDSM.16.M88.4 R184, [R214+0x4000] ;  /* 0x00400000d6b8783b */ /* 0x000fee0000000200 */
[----:B------:R-:W-:Y:S01]  /*4cc0*/  HMMA.16816.F32 R32, R176, R190, R32 ;  /* 0x000000beb020723c */ /* 0x000fe20000001820 */
[----:B------:R-:W1:Y:S07]  /*4cd0*/  LDSM.16.M88.4 R176, [R220+0x2000] ;  /* 0x00200000dcb0783b */ /* 0x000e6e0000000200 */
[-C--:B---3--:R-:W-:Y:S01]  /*4ce0*/  HMMA.16816.F32 R4, R192, R196.reuse, R4 ;  /* 0x000000c4c004723c */ /* 0x088fe20000001804 */
[----:B------:R-:W3:Y:S07]  /*4cf0*/  LDSM.16.M88.4 R188, [R212+0x9000] ;  /* 0x00900000d4bc783b */ /* 0x000eee0000000200 */
[C---:B-----5:R-:W-:Y:S08]  /*4d00*/  HMMA.16816.F32 R8, R140.reuse, R196, R8 ;  /* 0x000000c48c08723c */ /* 0x060ff00000001808 */
[-C--:B------:R-:W-:Y:S08]  /*4d10*/  HMMA.16816.F32 R12, R140, R198.reuse, R12 ;  /* 0x000000c68c0c723c */ /* 0x080ff0000000180c */
[C---:B------:R-:W-:Y:S01]  /*4d20*/  HMMA.16816.F32 R16, R192.reuse, R198, R16 ;  /* 0x000000c6c010723c */ /* 0x040fe20000001810 */
[----:B------:R-:W-:Y:S07]  /*4d30*/  LDSM.16.M88.4 R196, [R216+0x4000] ;  /* 0x00400000d8c4783b */ /* 0x000fee0000000200 */
[-C--:B------:R-:W-:Y:S08]  /*4d40*/  HMMA.16816.F32 R20, R192, R200.reuse, R20 ;  /* 0x000000c8c014723c */ /* 0x080ff00000001814 */
[C---:B------:R-:W-:Y:S08]  /*4d50*/  HMMA.16816.F32 R24, R140.reuse, R200, R24 ;  /* 0x000000c88c18723c */ /* 0x040ff00000001818 */
[-C--:B------:R-:W-:Y:S01]  /*4d60*/  HMMA.16816.F32 R28, R140, R202.reuse, R28 ;  /* 0x000000ca8c1c723c */ /* 0x080fe2000000181c */
[----:B------:R-:W4:Y:S07]  /*4d70*/  LDSM.16.M88.4 R140, [R214+0x6000] ;  /* 0x00600000d68c783b */ /* 0x000f2e0000000200 */
[----:B------:R-:W-:Y:S01]  /*4d80*/  HMMA.16816.F32 R32, R192, R202, R32 ;  /* 0x000000cac020723c */ /* 0x000fe20000001820 */
[----:B------:R-:W5:Y:S07]  /*4d90*/  LDSM.16.M88.4 R192, [R212+0x9800] ;  /* 0x00980000d4c0783b */ /* 0x000f6e0000000200 */
[-C--:B--2---:R-:W-:Y:S01]  /*4da0*/  HMMA.16816.F32 R4, R204, R208.reuse, R4 ;  /* 0x000000d0cc04723c */ /* 0x084fe20000001804 */
[----:B------:R-:W2:Y:S07]  /*4db0*/  LDSM.16.M88.4 R200, [R225] ;  /* 0x00000000e1c8783b */ /* 0x000eae0000000200 */
        /* <DEDUP_REMOVED lines=9> */
[----:B------:R-:W1:Y:S07]  /*4e50*/  LDSM.16.M88.4 R180, [R224] ;  /* 0x00000000e0b4783b */ /* 0x000e6e0000000200 */
[-C--:B---3--:R-:W-:Y:S01]  /*4e60*/  HMMA.16816.F32 R4, R184, R188.reuse, R4 ;  /* 0x000000bcb804723c */ /* 0x088fe20000001804 */
[----:B------:R-:W3:Y:S07]  /*4e70*/  LDSM.16.M88.4 R204, [R222+0x4000] ;  /* 0x00400000decc783b */ /* 0x000eee0000000200 */
[C---:B----4-:R-:W-:Y:S08]  /*4e80*/  HMMA.16816.F32 R8, R140.reuse, R188, R8 ;  /* 0x000000bc8c08723c */ /* 0x050ff00000001808 */
[-C--:B------:R-:W-:Y:S08]  /*4e90*/  HMMA.16816.F32 R12, R140, R190.reuse, R12 ;  /* 0x000000be8c0c723c */ /* 0x080ff0000000180c */
[C---:B------:R-:W-:Y:S01]  /*4ea0*/  HMMA.16816.F32 R16, R184.reuse, R190, R16 ;  /* 0x000000beb810723c */ /* 0x040fe20000001810 */
[----:B------:R-:W-:Y:S07]  /*4eb0*/  LDSM.16.M88.4 R188, [R220+0x4000] ;  /* 0x00400000dcbc783b */ /* 0x000fee0000000200 */
[-C--:B-----5:R-:W-:Y:S08]  /*4ec0*/  HMMA.16816.F32 R20, R184, R192.reuse, R20 ;  /* 0x000000c0b814723c */ /* 0x0a0ff00000001814 */
[C---:B------:R-:W-:Y:S08]  /*4ed0*/  HMMA.16816.F32 R24, R140.reuse, R192, R24 ;  /* 0x000000c08c18723c */ /* 0x040ff00000001818 */
[-C--:B------:R-:W-:Y:S01]  /*4ee0*/  HMMA.16816.F32 R28, R140, R194.reuse, R28 ;  /* 0x000000c28c1c723c */ /* 0x080fe2000000181c */
[----:B------:R-:W4:Y:S07]  /*4ef0*/  LDSM.16.M88.4 R140, [R222+0x6000] ;  /* 0x00600000de8c783b */ /* 0x000f2e0000000200 */
[----:B------:R-:W-:Y:S01]  /*4f00*/  HMMA.16816.F32 R32, R184, R194, R32 ;  /* 0x000000c2b820723c */ /* 0x000fe20000001820 */
[----:B------:R-:W5:Y:S07]  /*4f10*/  LDSM.16.M88.4 R184, [R221+0x9800] ;  /* 0x00980000ddb8783b */ /* 0x000f6e0000000200 */
[-C--:B--2---:R-:W-:Y:S01]  /*4f20*/  HMMA.16816.F32 R4, R196, R200.reuse, R4 ;  /* 0x000000c8c404723c */ /* 0x084fe20000001804 */
[----:B------:R-:W2:Y:S07]  /*4f30*/  LDSM.16.M88.4 R192, [R219+0x1000] ;  /* 0x00100000dbc0783b */ /* 0x000eae0000000200 */
[C---:B-1----:R-:W-:Y:S08]  /*4f40*/  HMMA.16816.F32 R8, R176.reuse, R200, R8 ;  /* 0x000000c8b008723c */ /* 0x042ff00000001808 */
[-C--:B------:R-:W-:Y:S08]  /*4f50*/  HMMA.16816.F32 R12, R176, R202.reuse, R12 ;  /* 0x000000cab00c723c */ /* 0x080ff0000000180c */
[C---:B------:R-:W-:Y:S08]  /*4f60*/  HMMA.16816.F32 R16, R196.reuse, R202, R16 ;  /* 0x000000cac410723c */ /* 0x040ff00000001810 */
[-C--:B------:R-:W-:Y:S08]  /*4f70*/  HMMA.16816.F32 R20, R196, R180.reuse, R20 ;  /* 0x000000b4c414723c */ /* 0x080ff00000001814 */
[C---:B------:R-:W-:Y:S08]  /*4f80*/  HMMA.16816.F32 R24, R176.reuse, R180, R24 ;  /* 0x000000b4b018723c */ /* 0x040ff00000001818 */
[-C--:B------:R-:W-:Y:S01]  /*4f90*/  HMMA.16816.F32 R28, R176, R182.reuse, R28 ;  /* 0x000000b6b01c723c */ /* 0x080fe2000000181c */
[----:B------:R-:W1:Y:S07]  /*4fa0*/  LDSM.16.M88.4 R176, [R220+0x6000] ;  /* 0x00600000dcb0783b */ /* 0x000e6e0000000200 */
[----:B------:R-:W-:Y:S08]  /*4fb0*/  HMMA.16816.F32 R32, R196, R182, R32 ;  /* 0x000000b6c420723c */ /* 0x000ff00000001820 */
        /* <DEDUP_REMOVED lines=8> */
[-C--:B--2---:R-:W-:Y:S08]  /*5040*/  HMMA.16816.F32 R4, R188, R192.reuse, R4 ;  /* 0x000000c0bc04723c */ /* 0x084ff00000001804 */
[C---:B-1----:R-:W-:Y:S08]  /*5050*/  HMMA.16816.F32 R8, R176.reuse, R192, R8 ;  /* 0x000000c0b008723c */ /* 0x042ff00000001808 */
        /* <DEDUP_REMOVED lines=14> */
[----:B------:R-:W3:Y:S01]  /*5140*/  MUFU.TANH R143, R6 ;  /* 0x00000006008f7308 */ /* 0x000ee20000002400 */
[----:B------:R-:W-:Y:S02]  /*5150*/  FMUL.FTZ R10, R10, c[0x0][0x2ec] ;  /* 0x0000bb000a0a7a20 */ /* 0x000fe40000410000 */
[----:B------:R-:W-:Y:S07]  /*5160*/  FMUL.FTZ R11, R11, c[0x0][0x2ec] ;  /* 0x0000bb000b0b7a20 */ /* 0x000fee0000410000 */
        /* <DEDUP_REMOVED lines=12> */
[----:B------:R2:W1:Y:S01]  /*5230*/  MUFU.TANH R187, R9 ;  /* 0x0000000900bb7308 */ /* 0x0004620000002400 */
[-C--:B----4-:R-:W-:Y:S05]  /*5240*/  HMMA.16816.F32 R20, R188, R4.reuse, R20 ;  /* 0x00000004bc14723c */ /* 0x090fea0000001814 */
[----:B-----5:R-:W-:Y:S04]  /*5250*/  FMUL.FTZ R15, R19, c[0x0][0x2ec] ;  /* 0x0000bb00130f7a20 */ /* 0x020fe80000410000 */
[----:B------:R2:W4:Y:S01]  /*5260*/  MUFU.TANH R180, R10 ;  /* 0x0000000a00b47308 */ /* 0x0005220000002400 */
[C---:B------:R-:W-:Y:S09]  /*5270*/  HMMA.16816.F32 R24, R176.reuse, R4, R24 ;  /* 0x00000004b018723c */ /* 0x040ff20000001818 */
[----:B------:R2:W1:Y:S01]  /*5280*/  MUFU.TANH R193, R11 ;  /* 0x0000000b00c17308 */ /* 0x0004620000002400 */
[-C--:B------:R-:W-:Y:S04]  /*5290*/  HMMA.16816.F32 R28, R176, R6.reuse, R28 ;  /* 0x00000006b01c723c */ /* 0x080fe8000000181c */
[----:B------:R-:W-:Y:S04]  /*52a0*/  FMUL.FTZ R20, R20, c[0x0][0x2ec] ;  /* 0x0000bb0014147a20 */ /* 0x000fe80000410000 */
[----:B------:R-:W-:Y:S01]  /*52b0*/  HMMA.16816.F32 R32, R188, R6, R32 ;  /* 0x00000006bc20723c */ /* 0x000fe20000001820 */
[----:B------:R-:W1:Y:S03]  /*52c0*/  MUFU.TANH R14, R14 ;  /* 0x0000000e000e7308 */ /* 0x000e660000002400 */
        /* <DEDUP_REMOVED lines=35> */
.L_x_1664:
[----:B------:R-:W-:Y:S01]  /*5500*/  FMNMX.FTZ R0, R142, R132, !PT ;  /* 0x000000848e007209 */ /* 0x000fe20007810000 */
[----:B------:R-:W-:Y:S01]  /*5510*/  LDSM.16.MT88.4 R20, [R213+0xa000] ;  /* 0x00a00000d514783b */ /* 0x000fe20000004200 */
[----:B------:R-:W-:Y:S02]  /*5520*/  IADD3 R228, R228, -0x1, RZ ;  /* 0xffffffffe4e47810 */ /* 0x000fe40007ffe0ff */
[----:B------:R-:W-:Y:S02]  /*5530*/  FMNMX.FTZ R2, R181, R0, !PT ;  /* 0x00000000b5027209 */ /* 0x000fe40007810000 */
[----:B------:R-:W-:Y:S02]  /*5540*/  FMNMX.FTZ R0, R143, R137, !PT ;  /* 0x000000898f007209 */ /* 0x000fe40007810000 */
[----:B------:R-:W-:Y:S01]  /*5550*/  FMNMX.FTZ R3, R14, R2, !PT ;  /* 0x000000020e037209 */ /* 0x000fe20007810000 */
[----:B------:R-:W-:Y:S01]  /*5560*/  LDSM.16.MT88.4 R176, [R215+0xa000] ;  /* 0x00a00000d7b0783b */ /* 0x000fe20000004200 */
[----:B------:R-:W-:Y:S02]  /*5570*/  FMNMX.FTZ R2, R183, R0, !PT ;  /* 0x00000000b7027209 */ /* 0x000fe40007810000 */
        /* <DEDUP_REMOVED lines=81> */
[----:B------:R-:W-:Y:S01]  /*5a90*/  LDSM.16.MT88.4 R156, [R217+0xa000] ;  /* 0x00a00000d99c783b */ /* 0x000fe20000004200 */
[C---:B------:R-:W-:Y:S02]  /*5aa0*/  FMUL.FTZ R34, R132.reuse, R174 ;  /* 0x000000ae84227220 */ /* 0x040fe40000410000 */
[C---:B------:R-:W-:Y:S02]  /*5ab0*/  FMUL.FTZ R35, R132.reuse, R175 ;  /* 0x000000af84237220 */ /* 0x040fe40000410000 */
[----:B------:R4:W-:Y:S01]  /*5ac0*/  MUFU.EX2 R229, R143 ;  /* 0x0000008f00e57308 */ /* 0x0009e20000000800 */
[----:B------:R-:W-:Y:S02]  /*5ad0*/  FMUL.FTZ R38, R132, R38 ;  /* 0x0000002684267220 */ /* 0x000fe40000410000 */
[----:B------:R-:W-:Y:S01]  /*5ae0*/  LDSM.16.MT88.4 R172, [R215+0xa800] ;  /* 0x00a80000d7ac783b */ /* 0x000fe20000004200 */
[----:B-1----:R-:W-:Y:S02]  /*5af0*/  FADD.FTZ R0, -R3, R139 ;  /* 0x0000008b03007221 */ /* 0x002fe40000010100 */
[----:B------:R-:W-:Y:S02]  /*5b00*/  FMUL.FTZ R139, R134, c[0x0][0x23c] ;  /* 0x00008f00868b7a20 */ /* 0x000fe40000410000 */
[----:B------:R-:W-:Y:S02]  /*5b10*/  FMUL.FTZ R0, R0, c[0x0][0x23c] ;  /* 0x00008f0000007a20 */ /* 0x000fe40000410000 */
[----:B------:R1:W-:Y:S01]  /*5b20*/  MUFU.EX2 R240, R5 ;  /* 0x0000000500f07308 */ /* 0x0003e20000000800 */
[----:B------:R-:W-:Y:S01]  /*5b30*/  FSEL R139, R139, RZ, P0 ;  /* 0x000000ff8b8b7208 */ /* 0x000fe20000000000 */
[----:B--2---:R-:W-:Y:S01]  /*5b40*/  FMUL.FTZ R8, R2, R144 ;  /* 0x0000009002087220 */ /* 0x004fe20000410000 */
[----:B------:R-:W-:Y:S01]  /*5b50*/  FSETP.NEU.FTZ.AND P0, PT, R3, -INF , PT ;  /* 0xff8000000300780b */ /* 0x000fe20003f1d000 */
[--C-:B---3--:R-:W-:Y:S02]  /*5b60*/  FFMA.FTZ R4, R183, c[0x0][0x23c], -R138.reuse ;  /* 0x00008f00b7047a23 */ /* 0x108fe4000001088a */
[----:B------:R-:W-:Y:S01]  /*5b70*/  FFMA.FTZ R9, R186, c[0x0][0x23c], -R139 ;  /* 0x00008f00ba097a23 */ /* 0x000fe2000001088b */
[----:B------:R-:W-:Y:S01]  /*5b80*/  FSEL R142, R142, RZ, P0 ;  /* 0x000000ff8e8e7208 */ /* 0x000fe20000000000 */
[----:B------:R-:W-:Y:S02]  /*5b90*/  FMUL.FTZ R39, R132, R39 ;  /* 0x0000002784277220 */ /* 0x000fe40000410000 */
        /* <DEDUP_REMOVED lines=9> */
[C---:B-1----:R-:W-:Y:S02]  /*5c30*/  FMUL.FTZ R5, R133.reuse, R149 ;  /* 0x0000009585057220 */ /* 0x042fe40000410000 */
[----:B------:R-:W-:Y:S02]  /*5c40*/  FMUL.FTZ R53, R133, R53 ;  /* 0x0000003585357220 */ /* 0x000fe40000410000 */
[C---:B------:R-:W-:Y:S01]  /*5c50*/  FMUL.FTZ R54, R132.reuse, R54 ;  /* 0x0000003684367220 */ /* 0x040fe20000410000 */
[----:B------:R1:W-:Y:S01]  /*5c60*/  MUFU.EX2 R236, R9 ;  /* 0x0000000900ec7308 */ /* 0x0003e20000000800 */
[----:B------:R-:W-:Y:S02]  /*5c70*/  FMUL.FTZ R55, R132, R55 ;  /* 0x0000003784377220 */ /* 0x000fe40000410000 */
[----:B------:R-:W-:Y:S01]  /*5c80*/  FMUL.FTZ R56, R2, R56 ;  /* 0x0000003802387220 */ /* 0x000fe20000410000 */
[----:B--2---:R-:W-:Y:S01]  /*5c90*/  F2FP.PACK_AB R149, R241, R239 ;  /* 0x000000eff195723e */ /* 0x004fe200000000ff */
[--C-:B------:R-:W-:Y:S02]  /*5ca0*/  FFMA.FTZ R4, R14, c[0x0][0x23c], -R137.reuse ;  /* 0x00008f000e047a23 */ /* 0x100fe40000010889 */
[C---:B------:R-:W-:Y:S02]  /*5cb0*/  FMUL.FTZ R57, R2.reuse, R57 ;  /* 0x0000003902397220 */ /* 0x040fe40000410000 */
[C---:B------:R-:W-:Y:S01]  /*5cc0*/  FMUL.FTZ R60, R2.reuse, R60 ;  /* 0x0000003c023c7220 */ /* 0x040fe20000410000 */
[----:B------:R2:W-:Y:S01]  /*5cd0*/  MUFU.EX2 R242, R4 ;  /* 0x0000000400f27308 */ /* 0x0005e20000000800 */
[----:B------:R-:W-:Y:S02]  /*5ce0*/  FMUL.FTZ R61, R2, R61 ;  /* 0x0000003d023d7220 */ /* 0x000fe40000410000 */
[----:B------:R-:W-:Y:S02]  /*5cf0*/  FMUL.FTZ R64, R133, R64 ;  /* 0x0000004085407220 */ /* 0x000fe40000410000 */
[C---:B---3--:R-:W-:Y:S02]  /*5d00*/  FMUL.FTZ R10, R0.reuse, R146 ;  /* 0x00000092000a7220 */ /* 0x048fe40000410000 */
[C---:B------:R-:W-:Y:S02]  /*5d10*/  FMUL.FTZ R11, R0.reuse, R147 ;  /* 0x00000093000b7220 */ /* 0x040fe40000410000 */
[C---:B------:R-:W-:Y:S01]  /*5d20*/  FMUL.FTZ R14, R0.reuse, R154 ;  /* 0x0000009a000e7220 */ /* 0x040fe20000410000 */
[----:B------:R3:W-:Y:S01]  /*5d30*/  MUFU.EX2 R211, R143 ;  /* 0x0000008f00d37308 */ /* 0x0007e20000000800 */
[C---:B------:R-:W-:Y:S02]  /*5d40*/  FMUL.FTZ R15, R0.reuse, R155 ;  /* 0x0000009b000f7220 */ /* 0x040fe40000410000 */
[----:B------:R-:W-:Y:S02]  /*5d50*/  FMUL.FTZ R42, R0, R42 ;  /* 0x0000002a002a7220 */ /* 0x000fe40000410000 */
[----:B-1----:R-:W-:Y:S02]  /*5d60*/  FMUL.FTZ R9, R2, R145 ;  /* 0x0000009102097220 */ /* 0x002fe40000410000 */
[C---:B------:R-:W-:Y:S02]  /*5d70*/  FMUL.FTZ R43, R0.reuse, R43 ;  /* 0x0000002b002b7220 */ /* 0x040fe40000410000 */
[C---:B------:R-:W-:Y:S02]  /*5d80*/  FMUL.FTZ R46, R0.reuse, R46 ;  /* 0x0000002e002e7220 */ /* 0x040fe40000410000 */
[C---:B------:R-:W-:Y:S02]  /*5d90*/  FMUL.FTZ R47, R0.reuse, R47 ;  /* 0x0000002f002f7220 */ /* 0x040fe40000410000 */
[----:B------:R-:W-:Y:S02]  /*5da0*/  FMUL.FTZ R58, R0, R58 ;  /* 0x0000003a003a7220 */ /* 0x000fe40000410000 */
[----:B--2---:R-:W-:Y:S02]  /*5db0*/  FFMA.FTZ R4, R13, c[0x0][0x23c], -R137 ;  /* 0x00008f000d047a23 */ /* 0x004fe40000010889 */
[----:B------:R-:W-:Y:S02]  /*5dc0*/  FMUL.FTZ R13, R2, R153 ;  /* 0x00000099020d7220 */ /* 0x000fe40000410000 */
[----:B------:R-:W1:Y:S01]  /*5dd0*/  MUFU.EX2 R244, R4 ;  /* 0x0000000400f47308 */ /* 0x000e620000000800 */
[C---:B------:R-:W-:Y:S02]  /*5de0*/  FMUL.FTZ R59, R0.reuse, R59 ;  /* 0x0000003b003b7220 */ /* 0x040fe40000410000 */
[----:B------:R-:W-:Y:S02]  /*5df0*/  FMUL.FTZ R62, R0, R62 ;  /* 0x0000003e003e7220 */ /* 0x000fe40000410000 */
[--C-:B---3--:R-:W-:Y:S02]  /*5e00*/  FFMA.FTZ R143, R196, c[0x0][0x23c], -R138.reuse ;  /* 0x00008f00c48f7a23 */ /* 0x108fe4000001088a */
[----:B------:R-:W-:Y:S02]  /*5e10*/  FMUL.FTZ R63, R0, R63 ;  /* 0x0000003f003f7220 */ /* 0x000fe40000410000 */
[C---:B------:R-:W-:Y:S01]  /*5e20*/  FMUL.FTZ R65, R133.reuse, R65 ;  /* 0x0000004185417220 */ /* 0x040fe20000410000 */
[----:B------:R2:W-:Y:S01]  /*5e30*/  MUFU.EX2 R210, R143 ;  /* 0x0000008f00d27308 */ /* 0x0005e20000000800 */
        /* <DEDUP_REMOVED lines=10> */
[----:B------:R-:W1:Y:S01]  /*5ee0*/  MUFU.EX2 R238, R4 ;  /* 0x0000000400ee7308 */ /* 0x000e620000000800 */
[----:B------:R-:W3:Y:S01]  /*5ef0*/  LDSM.16.MT88.4 R152, [R218+0xa000] ;  /* 0x00a00000da98783b */ /* 0x000ee20000004200 */
[----:B------:R-:W-:Y:S02]  /*5f00*/  FMUL.FTZ R73, R2, R73 ;  /* 0x0000004902497220 */ /* 0x000fe40000410000 */
[C---:B------:R-:W-:Y:S02]  /*5f10*/  FMUL.FTZ R74, R0.reuse, R74 ;  /* 0x0000004a004a7220 */ /* 0x040fe40000410000 */
[--C-:B--2---:R-:W-:Y:S02]  /*5f20*/  FFMA.FTZ R143, R197, c[0x0][0x23c], -R138.reuse ;  /* 0x00008f00c58f7a23 */ /* 0x104fe4000001088a */
[----:B------:R-:W-:Y:S02]  /*5f30*/  FMUL.FTZ R75, R0, R75 ;  /* 0x0000004b004b7220 */ /* 0x000fe40000410000 */
[----:B------:R2:W-:Y:S01]  /*5f40*/  MUFU.EX2 R209, R143 ;  /* 0x0000008f00d17308 */ /* 0x0005e20000000800 */
[C---:B------:R-:W-:Y:S02]  /*5f50*/  FMUL.FTZ R76, R2.reuse, R76 ;  /* 0x0000004c024c7220 */ /* 0x040fe40000410000 */
[----:B------:R-:W-:Y:S02]  /*5f60*/  FMUL.FTZ R77, R2, R77 ;  /* 0x0000004d024d7220 */ /* 0x000fe40000410000 */
[C---:B------:R-:W-:Y:S02]  /*5f70*/  FMUL.FTZ R78, R0.reuse, R78 ;  /* 0x0000004e004e7220 */ /* 0x040fe40000410000 */
[----:B------:R-:W-:Y:S02]  /*5f80*/  FMUL.FTZ R79, R0, R79 ;  /* 0x0000004f004f7220 */ /* 0x000fe40000410000 */
[C---:B------:R-:W-:Y:S02]  /*5f90*/  FMUL.FTZ R80, R133.reuse, R80 ;  /* 0x0000005085507220 */ /* 0x040fe40000410000 */
[C---:B------:R-:W-:Y:S02]  /*5fa0*/  FMUL.FTZ R81, R133.reuse, R81 ;  /* 0x0000005185517220 */ /* 0x040fe40000410000 */
[----:B------:R-:W-:Y:S01]  /*5fb0*/  FMUL.FTZ R82, R132, R82 ;  /* 0x0000005284527220 */ /* 0x000fe20000410000 */
[----:B-1----:R-:W-:Y:S01]  /*5fc0*/  F2FP.PACK_AB R151, R240, R238 ;  /* 0x000000eef097723e */ /* 0x002fe200000000ff */
[----:B------:R-:W-:Y:S02]  /*5fd0*/  FFMA.FTZ R4, R182, c[0x0][0x23c], -R139 ;  /* 0x00008f00b6047a23 */ /* 0x000fe4000001088b */
[----:B------:R-:W-:Y:S02]  /*5fe0*/  FMUL.FTZ R83, R132, R83 ;  /* 0x0000005384537220 */ /* 0x000fe40000410000 */
[----:B------:R1:W-:Y:S01]  /*5ff0*/  MUFU.EX2 R235, R4 ;  /* 0x0000000400eb7308 */ /* 0x0003e20000000800 */
[C---:B------:R-:W-:Y:S02]  /*6000*/  FMUL.FTZ R84, R133.reuse, R84 ;  /* 0x0000005485547220 */ /* 0x040fe40000410000 */
[----:B------:R-:W-:Y:S02]  /*6010*/  FMUL.FTZ R85, R133, R85 ;  /* 0x0000005585557220 */ /* 0x000fe40000410000 */
[--C-:B--2---:R-:W-:Y:S02]  /*6020*/  FFMA.FTZ R143, R188, c[0x0][0x23c], -R137.reuse ;  /* 0x00008f00bc8f7a23 */ /* 0x104fe40000010889 */
        /* <DEDUP_REMOVED lines=8> */
[----:B------:R2:W-:Y:S01]  /*60b0*/  MUFU.EX2 R207, R137 ;  /* 0x0000008900cf7308 */ /* 0x0005e20000000800 */
[C---:B------:R-:W-:Y:S02]  /*60c0*/  FMUL.FTZ R92, R2.reuse, R92 ;  /* 0x0000005c025c7220 */ /* 0x040fe40000410000 */
[----:B------:R-:W-:Y:S02]  /*60d0*/  FMUL.FTZ R93, R2, R93 ;  /* 0x0000005d025d7220 */ /* 0x000fe40000410000 */
[--C-:B-1----:R-:W-:Y:S02]  /*60e0*/  FFMA.FTZ R4, R187, c[0x0][0x23c], -R139.reuse ;  /* 0x00008f00bb047a23 */ /* 0x102fe4000001088b */
[C---:B------:R-:W-:Y:S02]  /*60f0*/  FMUL.FTZ R94, R0.reuse, R94 ;  /* 0x0000005e005e7220 */ /* 0x040fe40000410000 */
[----:B------:R-:W-:Y:S01]  /*6100*/  FMUL.FTZ R95, R0, R95 ;  /* 0x0000005f005f7220 */ /* 0x000fe20000410000 */
[----:B------:R1:W4:Y:S01]  /*6110*/  MUFU.EX2 R237, R4 ;  /* 0x0000000400ed7308 */ /* 0x0003220000000800 */
[C---:B------:R-:W-:Y:S02]  /*6120*/  FMUL.FTZ R96, R133.reuse, R96 ;  /* 0x0000006085607220 */ /* 0x040fe40000410000 */
[----:B------:R-:W-:Y:S02]  /*6130*/  FMUL.FTZ R97, R133, R97 ;  /* 0x0000006185617220 */ /* 0x000fe40000410000 */
[C---:B------:R-:W-:Y:S02]  /*6140*/  FMUL.FTZ R98, R132.reuse, R98 ;  /* 0x0000006284627220 */ /* 0x040fe40000410000 */
[----:B------:R-:W-:Y:S02]  /*6150*/  FMUL.FTZ R99, R132, R99 ;  /* 0x0000006384637220 */ /* 0x000fe40000410000 */
[C---:B------:R-:W-:Y:S02]  /*6160*/  FMUL.FTZ R24, R2.reuse, R164 ;  /* 0x000000a402187220 */ /* 0x040fe40000410000 */
[----:B------:R-:W-:Y:S02]  /*6170*/  FMUL.FTZ R25, R2, R165 ;  /* 0x000000a502197220 */ /* 0x000fe40000410000 */
[----:B------:R-:W-:Y:S02]  /*6180*/  FMUL.FTZ R26, R0, R166 ;  /* 0x000000a6001a7220 */ /* 0x000fe40000410000 */
[--C-:B--2---:R-:W-:Y:S02]  /*6190*/  FFMA.FTZ R137, R190, c[0x0][0x23c], -R138.reuse ;  /* 0x00008f00be897a23 */ /* 0x104fe4000001088a */
[----:B------:R-:W-:Y:S02]  /*61a0*/  FFMA.FTZ R138, R191, c[0x0][0x23c], -R138 ;  /* 0x00008f00bf8a7a23 */ /* 0x000fe4000001088a */
[----:B------:R-:W-:Y:S01]  /*61b0*/  LDSM.16.MT88.4 R188, [R213+0xb800] ;  /* 0x00b80000d5bc783b */ /* 0x000fe20000004200 */
[----:B------:R-:W-:Y:S01]  /*61c0*/  FMUL.FTZ R27, R0, R167 ;  /* 0x000000a7001b7220 */ /* 0x000fe20000410000 */
[----:B------:R-:W-:Y:S01]  /*61d0*/  MUFU.EX2 R206, R137 ;  /* 0x0000008900ce7308 */ /* 0x000fe20000000800 */
[----:B------:R-:W-:Y:S02]  /*61e0*/  FMUL.FTZ R28, R2, R168 ;  /* 0x000000a8021c7220 */ /* 0x000fe40000410000 */
[--C-:B-1----:R-:W-:Y:S01]  /*61f0*/  FFMA.FTZ R4, R180, c[0x0][0x23c], -R142.reuse ;  /* 0x00008f00b4047a23 */ /* 0x102fe2000001088e */
[----:B----4-:R-:W-:Y:S01]  /*6200*/  F2FP.PACK_AB R144, R237, R235 ;  /* 0x000000ebed90723e */ /* 0x010fe200000000ff */
[----:B------:R-:W-:Y:S01]  /*6210*/  FMUL.FTZ R29, R2, R169 ;  /* 0x000000a9021d7220 */ /* 0x000fe20000410000 */
[----:B------:R-:W-:Y:S01]  /*6220*/  LDSM.16.MT88.4 R180, [R218+0xa800] ;  /* 0x00a80000dab4783b */ /* 0x000fe20000004200 */
[C---:B------:R-:W-:Y:S02]  /*6230*/  FMUL.FTZ R30, R0.reuse, R170 ;  /* 0x000000aa001e7220 */ /* 0x040fe40000410000 */
[----:B------:R-:W-:Y:S01]  /*6240*/  FMUL.FTZ R31, R0, R171 ;  /* 0x000000ab001f7220 */ /* 0x000fe20000410000 */
[----:B------:R1:W-:Y:S01]  /*6250*/  MUFU.EX2 R231, R4 ;  /* 0x0000000400e77308 */ /* 0x0003e20000000800 */
[C---:B------:R-:W-:Y:S02]  /*6260*/  FMUL.FTZ R100, R133.reuse, R100 ;  /* 0x0000006485647220 */ /* 0x040fe40000410000 */
[----:B------:R-:W-:Y:S02]  /*6270*/  FMUL.FTZ R101, R133, R101 ;  /* 0x0000006585657220 */ /* 0x000fe40000410000 */
[C---:B------:R-:W-:Y:S02]  /*6280*/  FMUL.FTZ R102, R132.reuse, R102 ;  /* 0x0000006684667220 */ /* 0x040fe40000410000 */
[----:B------:R-:W-:Y:S02]  /*6290*/  FMUL.FTZ R103, R132, R103 ;  /* 0x0000006784677220 */ /* 0x000fe40000410000 */
[C---:B------:R-:W-:Y:S01]  /*62a0*/  FMUL.FTZ R104, R2.reuse, R104 ;  /* 0x0000006802687220 */ /* 0x040fe20000410000 */
[----:B------:R-:W2:Y:S01]  /*62b0*/  MUFU.EX2 R205, R138 ;  /* 0x0000008a00cd7308 */ /* 0x000ea20000000800 */
[----:B------:R-:W-:Y:S02]  /*62c0*/  FMUL.FTZ R105, R2, R105 ;  /* 0x0000006902697220 */ /* 0x000fe40000410000 */
[C---:B------:R-:W-:Y:S02]  /*62d0*/  FMUL.FTZ R106, R0.reuse, R106 ;  /* 0x0000006a006a7220 */ /* 0x040fe40000410000 */
[----:B------:R-:W-:Y:S02]  /*62e0*/  FMUL.FTZ R107, R0, R107 ;  /* 0x0000006b006b7220 */ /* 0x000fe40000410000 */
[C---:B------:R-:W-:Y:S02]  /*62f0*/  FMUL.FTZ R108, R2.reuse, R108 ;  /* 0x0000006c026c7220 */ /* 0x040fe40000410000 */
[----:B------:R-:W-:Y:S02]  /*6300*/  FMUL.FTZ R109, R2, R109 ;  /* 0x0000006d026d7220 */ /* 0x000fe40000410000 */
[C---:B------:R-:W-:Y:S02]  /*6310*/  FMUL.FTZ R110, R0.reuse, R110 ;  /* 0x0000006e006e7220 */ /* 0x040fe40000410000 */
[----:B------:R-:W-:Y:S02]  /*6320*/  FMUL.FTZ R111, R0, R111 ;  /* 0x0000006f006f7220 */ /* 0x000fe40000410000 */
[--C-:B-1----:R-:W-:Y:S02]  /*6330*/  FFMA.FTZ R4, R193, c[0x0][0x23c], -R142.reuse ;  /* 0x00008f00c1047a23 */ /* 0x102fe4000001088e */
[C---:B------:R-:W-:Y:S02]  /*6340*/  FMUL.FTZ R112, R133.reuse, R112 ;  /* 0x0000007085707220 */ /* 0x040fe40000410000 */
[----:B------:R1:W4:Y:S01]  /*6350*/  MUFU.EX2 R233, R4 ;  /* 0x0000000400e97308 */ /* 0x0003220000000800 */
[----:B------:R-:W-:Y:S02]  /*6360*/  FMUL.FTZ R113, R133, R113 ;  /* 0x0000007185717220 */ /* 0x000fe40000410000 */
[C---:B------:R-:W-:Y:S01]  /*6370*/  FMUL.FTZ R114, R132.reuse, R114 ;  /* 0x0000007284727220 */ /* 0x040fe20000410000 */
[----:B--2---:R-:W-:Y:S01]  /*6380*/  F2FP.PACK_AB R143, R205, R206 ;  /* 0x000000cecd8f723e */ /* 0x004fe200000000ff */
[C---:B------:R-:W-:Y:S02]  /*6390*/  FMUL.FTZ R115, R132.reuse, R115 ;  /* 0x0000007384737220 */ /* 0x040fe40000410000 */
[C---:B------:R-:W-:Y:S02]  /*63a0*/  FMUL.FTZ R116, R133.reuse, R116 ;  /* 0x0000007485747220 */ /* 0x040fe40000410000 */
[----:B------:R-:W-:Y:S02]  /*63b0*/  FMUL.FTZ R117, R133, R117 ;  /* 0x0000007585757220 */ /* 0x000fe40000410000 */
[C---:B------:R-:W-:Y:S02]  /*63c0*/  FMUL.FTZ R118, R132.reuse, R118 ;  /* 0x0000007684767220 */ /* 0x040fe40000410000 */
[----:B------:R-:W-:Y:S02]  /*63d0*/  FMUL.FTZ R119, R132, R119 ;  /* 0x0000007784777220 */ /* 0x000fe40000410000 */
[--C-:B------:R-:W-:Y:S02]  /*63e0*/  FFMA.FTZ R140, R140, c[0x0][0x23c], -R142.reuse ;  /* 0x00008f008c8c7a23 */ /* 0x100fe4000001088e */
[C---:B------:R-:W-:Y:S02]  /*63f0*/  FMUL.FTZ R120, R2.reuse, R120 ;  /* 0x0000007802787220 */ /* 0x040fe40000410000 */
[----:B------:R-:W-:Y:S01]  /*6400*/  FMUL.FTZ R121, R2, R121 ;  /* 0x0000007902797220 */ /* 0x000fe20000410000 */
[----:B------:R2:W-:Y:S01]  /*6410*/  MUFU.EX2 R138, R140 ;  /* 0x0000008c008a7308 */ /* 0x0005e20000000800 */
[----:B------:R-:W-:Y:S02]  /*6420*/  FMUL.FTZ R122, R0, R122 ;  /* 0x0000007a007a7220 */ /* 0x000fe40000410000 */
[--C-:B-1----:R-:W-:Y:S01]  /*6430*/  FFMA.FTZ R4, R192, c[0x0][0x23c], -R139.reuse ;  /* 0x00008f00c0047a23 */ /* 0x102fe2000001088b */
[----:B----4-:R-:W-:Y:S01]  /*6440*/  F2FP.PACK_AB R145, R233, R231 ;  /* 0x000000e7e991723e */ /* 0x010fe200000000ff */
[----:B------:R-:W-:Y:S01]  /*6450*/  LDSM.16.MT88.4 R192, [R215+0xb800] ;  /* 0x00b80000d7c0783b */ /* 0x000fe20000004200 */
[----:B------:R-:W-:Y:S02]  /*6460*/  FMUL.FTZ R123, R0, R123 ;  /* 0x0000007b007b7220 */ /* 0x000fe40000410000 */
[C---:B------:R-:W-:Y:S02]  /*6470*/  FMUL.FTZ R124, R2.reuse, R124 ;  /* 0x0000007c027c7220 */ /* 0x040fe40000410000 */
[----:B------:R1:W4:Y:S01]  /*6480*/  MUFU.EX2 R234, R4 ;  /* 0x0000000400ea7308 */ /* 0x0003220000000800 */
[----:B------:R-:W-:Y:S02]  /*6490*/  FMUL.FTZ R125, R2, R125 ;  /* 0x0000007d027d7220 */ /* 0x000fe40000410000 */
[C---:B------:R-:W-:Y:S02]  /*64a0*/  FMUL.FTZ R126, R0.reuse, R126 ;  /* 0x0000007e007e7220 */ /* 0x040fe40000410000 */
[----:B------:R-:W-:Y:S02]  /*64b0*/  FMUL.FTZ R127, R0, R127 ;  /* 0x0000007f007f7220 */ /* 0x000fe40000410000 */
[C---:B------:R-:W-:Y:S02]  /*64c0*/  FMUL.FTZ R128, R133.reuse, R128 ;  /* 0x0000008085807220 */ /* 0x040fe40000410000 */
[----:B------:R-:W-:Y:S02]  /*64d0*/  FMUL.FTZ R129, R133, R129 ;  /* 0x0000008185817220 */ /* 0x000fe40000410000 */
[C---:B------:R-:W-:Y:S02]  /*64e0*/  FMUL.FTZ R130, R132.reuse, R130 ;  /* 0x0000008284827220 */ /* 0x040fe40000410000 */
[----:B------:R-:W-:Y:S01]  /*64f0*/  FMUL.FTZ R131, R132, R131 ;  /* 0x0000008384837220 */ /* 0x000fe20000410000 */
[----:B--2---:R-:W-:Y:S01]  /*6500*/  F2FP.PACK_AB R140, R211, R229 ;  /* 0x000000e5d38c723e */ /* 0x004fe200000000ff */
[----:B------:R-:W-:Y:S02]  /*6510*/  FFMA.FTZ R137, R198, c[0x0][0x23c], -R139 ;  /* 0x00008f00c6897a23 */ /* 0x000fe4000001088b */
[----:B------:R-:W-:Y:S02]  /*6520*/  FFMA.FTZ R2, R2, R247, R235 ;  /* 0x000000f702027223 */ /* 0x000fe400000100eb */
[----:B------:R2:W-:Y:S01]  /*6530*/  MUFU.EX2 R204, R137 ;  /* 0x0000008900cc7308 */ /* 0x0005e20000000800 */
[----:B------:R-:W-:Y:S02]  /*6540*/  FFMA.FTZ R0, R0, R246, R231 ;  /* 0x000000f600007223 */ /* 0x000fe400000100e7 */
[----:B-1----:R-:W-:Y:S01]  /*6550*/  FFMA.FTZ R4, R185, c[0x0][0x23c], -R142 ;  /* 0x00008f00b9047a23 */ /* 0x002fe2000001088e */
[----:B----4-:R-:W-:Y:S01]  /*6560*/  F2FP.PACK_AB R146, R236, R234 ;  /* 0x000000eaec92723e */ /* 0x010fe200000000ff */
[----:B------:R-:W-:Y:S05]  /*6570*/  FADD.FTZ R0, R233, R0 ;  /* 0x00000000e9007221 */ /* 0x000fea0000010000 */
[----:B------:R1:W4:Y:S01]  /*6580*/  MUFU.EX2 R230, R4 ;  /* 0x0000000400e67308 */ /* 0x0003220000000800 */
[----:B--2---:R-:W-:Y:S09]  /*6590*/  FFMA.FTZ R137, R199, c[0x0][0x23c], -R139 ;  /* 0x00008f00c7897a23 */ /* 0x004ff2000001088b */
[----:B------:R2:W-:Y:S01]  /*65a0*/  MUFU.EX2 R199, R137 ;  /* 0x0000008900c77308 */ /* 0x0005e20000000800 */
[----:B-1----:R-:W-:Y:S02]  /*65b0*/  FFMA.FTZ R4, R184, c[0x0][0x23c], -R142 ;  /* 0x00008f00b8047a23 */ /* 0x002fe4000001088e */
[----:B------:R-:W-:Y:S01]  /*65c0*/  LDSM.16.MT88.4 R184, [R217+0xa800] ;  /* 0x00a80000d9b8783b */ /* 0x000fe20000004200 */
[----:B----4-:R-:W-:Y:S06]  /*65d0*/  FADD.FTZ R0, R230, R0 ;  /* 0x00000000e6007221 */ /* 0x010fec0000010000 */
[----:B------:R1:W4:Y:S01]  /*65e0*/  MUFU.EX2 R232, R4 ;  /* 0x0000000400e87308 */ /* 0x0003220000000800 */
[----:B--2---:R-:W-:Y:S09]  /*65f0*/  FFMA.FTZ R137, R200, c[0x0][0x23c], -R142 ;  /* 0x00008f00c8897a23 */ /* 0x004ff2000001088e */
[----:B------:R2:W-:Y:S01]  /*6600*/  MUFU.EX2 R198, R137 ;  /* 0x0000008900c67308 */ /* 0x0005e20000000800 */
[----:B-1----:R-:W-:Y:S01]  /*6610*/  FMUL.FTZ R4, R133, R148 ;  /* 0x0000009485047220 */ /* 0x002fe20000410000 */
[----:B------:R-:W-:Y:S01]  /*6620*/  F2FP.PACK_AB R148, R245, R243 ;  /* 0x000000f3f594723e */ /* 0x000fe200000000ff */
[C---:B----4-:R-:W-:Y:S01]  /*6630*/  FADD.FTZ R0, R232.reuse, R0 ;  /* 0x00000000e8007221 */ /* 0x050fe20000010000 */
[----:B------:R-:W-:Y:S05]  /*6640*/  F2FP.PACK_AB R147, R232, R230 ;  /* 0x000000e6e893723e */ /* 0x000fea00000000ff */
[-C--:B------:R-:W-:Y:S08]  /*6650*/  HMMA.16816.F32 R4, R148, R20.reuse, R4 ;  /* 0x000000149404723c */ /* 0x080ff00000001804 */
[C---:B------:R-:W-:Y:S04]  /*6660*/  HMMA.16816.F32 R8, R144.reuse, R20, R8 ;  /* 0x000000149008723c */ /* 0x040fe80000001808 */
[--C-:B--2---:R-:W-:Y:S02]  /*6670*/  FFMA.FTZ R137, R202, c[0x0][0x23c], -R142.reuse ;  /* 0x00008f00ca897a23 */ /* 0x104fe4000001088e */
[----:B------:R-:W-:Y:S01]  /*6680*/  FFMA.FTZ R142, R141, c[0x0][0x23c], -R142 ;  /* 0x00008f008d8e7a23 */ /* 0x000fe2000001088e */
[----:B------:R-:W-:Y:S01]  /*6690*/  F2FP.PACK_AB R141, R209, R210 ;  /* 0x000000d2d18d723e */ /* 0x000fe200000000ff */
[-C--:B------:R-:W-:Y:S01]  /*66a0*/  HMMA.16816.F32 R12, R144, R22.reuse, R12 ;  /* 0x00000016900c723c */ /* 0x080fe2000000180c */
[----:B------:R1:W2:Y:S03]  /*66b0*/  MUFU.EX2 R197, R137 ;  /* 0x0000008900c57308 */ /* 0x0002a60000000800 */
[C---:B------:R-:W-:Y:S02]  /*66c0*/  FMUL.FTZ R20, R133.reuse, R160 ;  /* 0x000000a085147220 */ /* 0x040fe40000410000 */
[C---:B------:R-:W-:Y:S02]  /*66d0*/  FMUL.FTZ R21, R133.reuse, R161 ;  /* 0x000000a185157220 */ /* 0x040fe40000410000 */
[C---:B------:R-:W-:Y:S04]  /*66e0*/  HMMA.16816.F32 R16, R148.reuse, R22, R16 ;  /* 0x000000169410723c */ /* 0x040fe80000001810 */
[----:B------:R-:W-:Y:S03]  /*66f0*/  FFMA.FTZ R133, R133, R249, R243 ;  /* 0x000000f985857223 */ /* 0x000fe600000100f3 */
[C---:B------:R-:W-:Y:S02]  /*6700*/  FMUL.FTZ R22, R132.reuse, R162 ;  /* 0x000000a284167220 */ /* 0x040fe40000410000 */
[C---:B------:R-:W-:Y:S02]  /*6710*/  FMUL.FTZ R23, R132.reuse, R163 ;  /* 0x000000a384177220 */ /* 0x040fe40000410000 */
[----:B------:R-:W-:Y:S01]  /*6720*/  LDSM.16.MT88.4 R160, [R213+0xa800] ;  /* 0x00a80000d5a0783b */ /* 0x000fe20000004200 */
[----:B------:R-:W-:Y:S02]  /*6730*/  FFMA.FTZ R132, R132, R248, R239 ;  /* 0x000000f884847223 */ /* 0x000fe400000100ef */
[----:B------:R-:W-:Y:S02]  /*6740*/  FADD.FTZ R133, R245, R133 ;  /* 0x00000085f5857221 */ /* 0x000fe40000010000 */
[-C--:B------:R-:W-:Y:S03]  /*6750*/  HMMA.16816.F32 R20, R148, R176.reuse, R20 ;  /* 0x000000b09414723c */ /* 0x080fe60000001814 */
[--C-:B-1----:R-:W-:Y:S02]  /*6760*/  FFMA.FTZ R137, R203, c[0x0][0x23c], -R139.reuse ;  /* 0x00008f00cb897a23 */ /* 0x102fe4000001088b */
[----:B------:R-:W-:Y:S02]  /*6770*/  FFMA.FTZ R139, R201, c[0x0][0x23c], -R139 ;  /* 0x00008f00c98b7a23 */ /* 0x000fe4000001088b */
[----:B------:R-:W-:Y:S01]  /*6780*/  MUFU.EX2 R196, R137 ;  /* 0x0000008900c47308 */ /* 0x000fe20000000800 */
[C---:B------:R-:W-:Y:S07]  /*6790*/  HMMA.16816.F32 R24, R144.reuse, R176, R24 ;  /* 0x000000b09018723c */ /* 0x040fee0000001818 */
[----:B------:R-:W-:Y:S01]  /*67a0*/  F2FP.PACK_AB R176, R199, R204 ;  /* 0x000000ccc7b0723e */ /* 0x000fe200000000ff */
[-C--:B------:R-:W-:Y:S01]  /*67b0*/  HMMA.16816.F32 R28, R144, R178.reuse, R28 ;  /* 0x000000b2901c723c */ /* 0x080fe2000000181c */
[----:B------:R1:W4:Y:S03]  /*67c0*/  MUFU.EX2 R137, R142 ;  /* 0x0000008e00897308 */ /* 0x0003260000000800 */
[----:B--2---:R-:W-:Y:S04]  /*67d0*/  F2FP.PACK_AB R177, R197, R198 ;  /* 0x000000c6c5b1723e */ /* 0x004fe800000000ff */
[C---:B------:R-:W-:Y:S03]  /*67e0*/  HMMA.16816.F32 R32, R148.reuse, R178, R32 ;  /* 0x000000b29420723c */ /* 0x040fe60000001820 */
[----:B------:R-:W2:Y:S05]  /*67f0*/  MUFU.EX2 R139, R139 ;  /* 0x0000008b008b7308 */ /* 0x000eaa0000000800 */
[-C--:B---3--:R-:W-:Y:S08]  /*6800*/  HMMA.16816.F32 R36, R148, R152.reuse, R36 ;  /* 0x000000989424723c */ /* 0x088ff00000001824 */
[C---:B------:R-:W-:Y:S04]  /*6810*/  HMMA.16816.F32 R40, R144.reuse, R152, R40 ;  /* 0x000000989028723c */ /* 0x040fe80000001828 */
[----:B-1----:R-:W-:Y:S02]  /*6820*/  F2FP.PACK_AB R142, R207, R208 ;  /* 0x000000d0cf8e723e */ /* 0x002fe400000000ff */
[----:B----4-:R-:W-:Y:S02]  /*6830*/  F2FP.PACK_AB R179, R137, R138 ;  /* 0x0000008a89b3723e */ /* 0x010fe400000000ff */
[-C--:B------:R-:W-:Y:S04]  /*6840*/  HMMA.16816.F32 R44, R144, R154.reuse, R44 ;  /* 0x0000009a902c723c */ /* 0x080fe8000000182c */
[----:B--2---:R-:W-:Y:S04]  /*6850*/  F2FP.PACK_AB R178, R139, R196 ;  /* 0x000000c48bb2723e */ /* 0x004fe800000000ff */
        /* <DEDUP_REMOVED lines=26> */
[----:B------:R-:W1:Y:S07]  /*6a00*/  LDSM.16.MT88.4 R4, [R218+0xb800] ;  /* 0x00b80000da04783b */ /* 0x000e6e0000004200 */
        /* <DEDUP_REMOVED lines=35> */
[-C--:B--2---:R-:W-:Y:S04]  /*6c40*/  HMMA.16816.F32 R116, R140, R8.reuse, R116 ;  /* 0x000000088c74723c */ /* 0x084fe80000001874 */
        /* <DEDUP_REMOVED lines=25> */
.L_x_1662:
[----:B------:R-:W2:Y:S04]  /*6de0*/  LDL.LU R176, [R1+0x28] ;  /* 0x0000280001b07983 */ /* 0x000ea80000300800 */
[----:B------:R-:W1:Y:S04]  /*6df0*/  SHFL.BFLY PT, R2, R248, 0x2, 0x1f ;  /* 0x0c401f00f8027f89 */ /* 0x000e6800000e0000 */
[----:B------:R-:W3:Y:S04]  /*6e00*/  SHFL.BFLY PT, R0, R249, 0x2, 0x1f ;  /* 0x0c401f00f9007f89 */ /* 0x000ee800000e0000 */
[----:B------:R-:W4:Y:S04]  /*6e10*/  SHFL.BFLY PT, R4, R247, 0x2, 0x1f ;  /* 0x0c401f00f7047f89 */ /* 0x000f2800000e0000 */
[----:B------:R-:W4:Y:S04]  /*6e20*/  SHFL.BFLY PT, R5, R246, 0x2, 0x1f ;  /* 0x0c401f00f6057f89 */ /* 0x000f2800000e0000 */
[----:B------:R-:W2:Y:S04]  /*6e30*/  S2R R143, SR_CTAID.Y ;  /* 0x00000000008f7919 */ /* 0x000ea80000002600 */
[----:B------:R-:W2:Y:S01]  /*6e40*/  S2R R10, SR_TID.X ;  /* 0x00000000000a7919 */ /* 0x000ea20000002100 */
[----:B-1----:R-:W-:-:S02]  /*6e50*/  FADD.FTZ R248, R2, R248 ;  /* 0x000000f802f87221 */ /* 0x002fc40000010000 */
[----:B---3--:R-:W-:-:S03]  /*6e60*/  FADD.FTZ R249, R0, R249 ;  /* 0x000000f900f97221 */ /* 0x008fc60000010000 */
[----:B------:R-:W1:Y:S01]  /*6e70*/  SHFL.BFLY PT, R0, R248, 0x1, 0x1f ;  /* 0x0c201f00f8007f89 */ /* 0x000e6200000e0000 */
[----:B----4-:R-:W-:-:S03]  /*6e80*/  FADD.FTZ R247, R4, R247 ;  /* 0x000000f704f77221 */ /* 0x010fc60000010000 */
[----:B------:R-:W3:Y:S01]  /*6e90*/  SHFL.BFLY PT, R6, R249, 0x1, 0x1f ;  /* 0x0c201f00f9067f89 */ /* 0x000ee200000e0000 */
[----:B------:R-:W-:-:S03]  /*6ea0*/  FADD.FTZ R246, R5, R246 ;  /* 0x000000f605f67221 */ /* 0x000fc60000010000 */
[----:B------:R-:W4:Y:S04]  /*6eb0*/  SHFL.BFLY PT, R2, R247, 0x1, 0x1f ;  /* 0x0c201f00f7027f89 */ /* 0x000f2800000e0000 */
[----:B------:R-:W4:Y:S01]  /*6ec0*/  SHFL.BFLY PT, R7, R246, 0x1, 0x1f ;  /* 0x0c201f00f6077f89 */ /* 0x000f2200000e0000 */
[----:B-1----:R-:W-:Y:S01]  /*6ed0*/  FADD.FTZ R248, R248, R0 ;  /* 0x00000000f8f87221 */ /* 0x002fe20000010000 */
[----:B------:R-:W-:Y:S01]  /*6ee0*/  MOV R0, 0x3f800000 ;  /* 0x3f80000000007802 */ /* 0x000fe20000000f00 */
[----:B---3--:R-:W-:-:S03]  /*6ef0*/  FADD.FTZ R249, R249, R6 ;  /* 0x00000006f9f97221 */ /* 0x008fc60000010000 */
[----:B------:R-:W-:Y:S01]  /*6f00*/  FSETP.NE.FTZ.AND P5, PT, R248, RZ, PT ;  /* 0x000000fff800720b */ /* 0x000fe20003fb5000 */
[----:B----4-:R-:W-:Y:S01]  /*6f10*/  FADD.FTZ R247, R247, R2 ;  /* 0x00000002f7f77221 */ /* 0x010fe20000010000 */
[----:B------:R-:W-:Y:S01]  /*6f20*/  FSETP.NE.FTZ.AND P6, PT, R249, RZ, PT ;  /* 0x000000fff900720b */ /* 0x000fe20003fd5000 */
[----:B------:R-:W-:-:S03]  /*6f30*/  FADD.FTZ R246, R246, R7 ;  /* 0x00000007f6f67221 */ /* 0x000fc60000010000 */
[----:B------:R-:W-:Y:S02]  /*6f40*/  FSETP.NE.FTZ.AND P4, PT, R247, RZ, PT ;  /* 0x000000fff700720b */ /* 0x000fe40003f95000 */
[----:B------:R-:W-:-:S07]  /*6f50*/  FSETP.NE.FTZ.AND P3, PT, R246, RZ, PT ;  /* 0x000000fff600720b */ /* 0x000fce0003f75000 */
[----:B------:R-:W1:Y:S02]  /*6f60*/  @P6 MUFU.RCP R0, R249 ;  /* 0x000000f900006308 */ /* 0x000e640000001000 */
[C---:B-1----:R-:W-:Y:S02]  /*6f70*/  FMUL.FTZ R84, R0.reuse, R84 ;  /* 0x0000005400547220 */ /* 0x042fe40000410000 */
        /* <DEDUP_REMOVED lines=35> */
[----:B------:R-:W-:Y:S01]  /*71b0*/  FMUL.FTZ R129, R0, R129 ;  /* 0x0000008100817220 */ /* 0x000fe20000410000 */
[----:B--2---:R-:W-:-:S13]  /*71c0*/  ISETP.NE.AND P0, PT, R176, -0x1, PT ;  /* 0xffffffffb000780c */ /* 0x004fda0003f05270 */
[----:B------:R-:W-:Y:S01]  /*71d0*/  @P0 IMAD.WIDE.U32 R4, R176, c[0x0][0x1e8], RZ ;  /* 0x00007a00b0040a25 */ /* 0x000fe200078e00ff */
[----:B------:R-:W-:-:S03]  /*71e0*/  @!P0 SHF.R.S32.HI R2, RZ, 0x1f, R143 ;  /* 0x0000001fff028819 */ /* 0x000fc6000001148f */
[----:B------:R-:W-:Y:S01]  /*71f0*/  @P0 IMAD R141, R176, c[0x0][0x1ec], R5 ;  /* 0x00007b00b08d0a24 */ /* 0x000fe200078e0205 */
[----:B------:R-:W-:Y:S01]  /*7200*/  @P0 MOV R140, R4 ;  /* 0x00000004008c0202 */ /* 0x000fe20000000f00 */
[----:B------:R-:W-:Y:S01]  /*7210*/  @!P0 IMAD R7, R2, c[0x0][0x1e0], RZ ;  /* 0x0000780002078a24 */ /* 0x000fe200078e02ff */
[----:B------:R-:W-:Y:S01]  /*7220*/  SHF.R.S32.HI R4, RZ, 0x1f, R10 ;  /* 0x0000001fff047819 */ /* 0x000fe2000001140a */
[----:B------:R-:W-:-:S03]  /*7230*/  @!P0 IMAD.WIDE.U32 R8, R143, c[0x0][0x1e0], RZ ;  /* 0x000078008f088a25 */ /* 0x000fc600078e00ff */
[CC--:B------:R-:W-:Y:S01]  /*7240*/  LEA.HI R5, R4.reuse, R10.reuse, RZ, 0x2 ;  /* 0x0000000a04057211 */ /* 0x0c0fe200078f10ff */
[----:B------:R-:W-:Y:S01]  /*7250*/  @!P0 IMAD R7, R143, c[0x0][0x1e4], R7 ;  /* 0x000079008f078a24 */ /* 0x000fe200078e0207 */
[-C--:B------:R-:W-:Y:S02]  /*7260*/  LEA.HI R2, R4, R10.reuse, RZ, 0x5 ;  /* 0x0000000a04027211 */ /* 0x080fe400078f28ff */
[----:B------:R-:W-:Y:S02]  /*7270*/  MOV R4, 0x3f800000 ;  /* 0x3f80000000047802 */ /* 0x000fe40000000f00 */
[----:B------:R-:W-:Y:S02]  /*7280*/  LOP3.LUT R6, R5, 0x3ffffffc, RZ, 0xc0, !PT ;  /* 0x3ffffffc05067812 */ /* 0x000fe400078ec0ff */
[----:B------:R-:W-:Y:S02]  /*7290*/  SHF.R.S32.HI R2, RZ, 0x5, R2 ;  /* 0x00000005ff027819 */ /* 0x000fe40000011402 */
[----:B------:R-:W1:Y:S01]  /*72a0*/  @P5 MUFU.RCP R4, R248 ;  /* 0x000000f800045308 */ /* 0x000e620000001000 */
[----:B------:R-:W-:-:S02]  /*72b0*/  IADD3 R6, -R6, R10, RZ ;  /* 0x0000000a06067210 */ /* 0x000fc40007ffe1ff */
[----:B------:R-:W-:Y:S01]  /*72c0*/  @!P0 IADD3 R141, R9, R7, RZ ;  /* 0x00000007098d8210 */ /* 0x000fe20007ffe0ff */
[----:B------:R-:W-:Y:S01]  /*72d0*/  FMUL.FTZ R7, R0, R149 ;  /* 0x0000009500077220 */ /* 0x000fe20000410000 */
[----:B------:R-:W-:Y:S02]  /*72e0*/  LEA R142, R2, R6, 0x9 ;  /* 0x00000006028e7211 */ /* 0x000fe400078e48ff */
[----:B------:R-:W-:Y:S02]  /*72f0*/  MOV R2, 0x3f800000 ;  /* 0x3f80000000027802 */ /* 0x000fe40000000f00 */
[----:B------:R-:W-:Y:S02]  /*7300*/  MOV R0, 0x3f800000 ;  /* 0x3f80000000007802 */ /* 0x000fe40000000f00 */
[----:B------:R-:W-:Y:S02]  /*7310*/  @!P0 MOV R140, R8 ;  /* 0x00000008008c8202 */ /* 0x000fe40000000f00 */
[----:B------:R-:W2:Y:S01]  /*7320*/  @P4 MUFU.RCP R2, R247 ;  /* 0x000000f700024308 */ /* 0x000ea20000001000 */
[----:B------:R-:W-:Y:S01]  /*7330*/  F2FP.PACK_AB R7, R7, R148 ;  /* 0x000000940707723e */ /* 0x000fe200000000ff */
[----:B-1----:R-:W-:-:S02]  /*7340*/  FMUL.FTZ R38, R4, R38 ;  /* 0x0000002604267220 */ /* 0x002fc40000410000 */
[C---:B------:R-:W-:Y:S02]  /*7350*/  FMUL.FTZ R22, R4.reuse, R39 ;  /* 0x0000002704167220 */ /* 0x040fe40000410000 */
[C---:B------:R-:W-:Y:S02]  /*7360*/  FMUL.FTZ R150, R4.reuse, R150 ;  /* 0x0000009604967220 */ /* 0x040fe40000410000 */
[----:B------:R-:W1:Y:S01]  /*7370*/  @P3 MUFU.RCP R0, R246 ;  /* 0x000000f600003308 */ /* 0x000e620000001000 */
[----:B------:R-:W-:Y:S01]  /*7380*/  FMUL.FTZ R6, R4, R151 ;  /* 0x0000009704067220 */ /* 0x000fe20000410000 */
[----:B------:R-:W-:Y:S01]  /*7390*/  F2FP.PACK_AB R22, R22, R38 ;  /* 0x000000261616723e */ /* 0x000fe200000000ff */
[C---:B------:R-:W-:Y:S01]  /*73a0*/  FMUL.FTZ R158, R4.reuse, R158 ;  /* 0x0000009e049e7220 */ /* 0x040fe20000410000 */
[----:B------:R-:W-:Y:S01]  /*73b0*/  F2FP.PACK_AB R38, R85, R84 ;  /* 0x000000545526723e */ /* 0x000fe200000000ff */
[C---:B------:R-:W-:Y:S01]  /*73c0*/  FMUL.FTZ R8, R4.reuse, R159 ;  /* 0x0000009f04087220 */ /* 0x040fe20000410000 */
[----:B------:R3:W5:Y:S01]  /*73d0*/  LDL R85, [R1+0x24] ;  /* 0x0000240001557983 */ /* 0x0007620000100800 */
[----:B------:R-:W-:Y:S01]  /*73e0*/  FMUL.FTZ R162, R4, R162 ;  /* 0x000000a204a27220 */ /* 0x000fe20000410000 */
[----:B------:R-:W-:Y:S01]  /*73f0*/  F2FP.PACK_AB R6, R6, R150 ;  /* 0x000000960606723e */ /* 0x000fe200000000ff */
[----:B--2---:R-:W-:Y:S01]  /*7400*/  FMUL.FTZ R52, R2, R57 ;  /* 0x0000003902347220 */ /* 0x004fe20000410000 */
[----:B------:R-:W-:Y:S01]  /*7410*/  F2FP.PACK_AB R8, R8, R158 ;  /* 0x0000009e0808723e */ /* 0x000fe200000000ff */
[C---:B------:R-:W-:Y:S01]  /*7420*/  FMUL.FTZ R12, R4.reuse, R163 ;  /* 0x000000a3040c7220 */ /* 0x040fe20000410000 */
[----:B------:R-:W2:Y:S01]  /*7430*/  S2R R84, SR_CTAID.Z ;  /* 0x0000000000547919 */ /* 0x000ea20000002700 */
        /* <DEDUP_REMOVED lines=35> */
[----:B------:R-:W-:Y:S01]  /*7670*/  SHF.R.S32.HI R4, RZ, 0x1f, R5 ;  /* 0x0000001fff047819 */ /* 0x000fe20000011405 */
[C---:B------:R-:W-:Y:S01]  /*7680*/  FMUL.FTZ R144, R2.reuse, R144 ;  /* 0x0000009002907220 */ /* 0x040fe20000410000 */
        /* <DEDUP_REMOVED lines=130> */
[----:B----4-:R-:W-:Y:S02]  /*7eb0*/  IADD3 R5, R0, R4, RZ ;  /* 0x0000000400057210 */ /* 0x010fe40007ffe0ff */
[----:B------:R-:W-:Y:S02]  /*7ec0*/  IADD3 R4, R4, R2, RZ ;  /* 0x0000000204047210 */ /* 0x000fe40007ffe0ff */
[-C--:B--2---:R-:W-:Y:S01]  /*7ed0*/  IADD3 R8, R0, R6.reuse, RZ ;  /* 0x0000000600087210 */ /* 0x084fe20007ffe0ff */
[----:B------:R1:W-:Y:S01]  /*7ee0*/  STS [R5], R13 ;  /* 0x0000000d05007388 */ /* 0x0003e20000000800 */
[----:B------:R-:W-:Y:S01]  /*7ef0*/  IADD3 R7, R5, R6, RZ ;  /* 0x0000000605077210 */ /* 0x000fe20007ffe0ff */
[----:B---3--:R-:W2:Y:S02]  /*7f00*/  LDC.U8 R10, c[0x0][0x329] ;  /* 0x0000ca40ff0a7b82 */ /* 0x008ea40000000000 */
        /* <DEDUP_REMOVED lines=59> */
[----:B-1----:R-:W-:Y:S01]  /*82c0*/  @P1 IMAD R8, R0, c[0x0][0x214], RZ ;  /* 0x0000850000081a24 */ /* 0x002fe200078e02ff */
[----:B------:R-:W-:-:S02]  /*82d0*/  @!P1 MOV R0, c[0x0][0x214] ;  /* 0x0000850000009a02 */ /* 0x000fc40000000f00 */
[----:B------:R-:W-:Y:S02]  /*82e0*/  STS [R7+0x6000], R65 ;  /* 0x0060004107007388 */ /* 0x000fe40000000800 */
[----:B------:R-:W-:Y:S02]  /*82f0*/  @!P1 SEL R8, R0, c[0x0][0x234], !P2 ;  /* 0x00008d0000089a07 */ /* 0x000fe40005000000 */
[----:B------:R1:W-:Y:S01]  /*8300*/  STS [R7+0x6400], R64 ;  /* 0x0064004007007388 */ /* 0x0003e20000000800 */
[----:B--2---:R-:W1:Y:S01]  /*8310*/  @P6 MUFU.LG2 R9, R249 ;  /* 0x000000f900096308 */ /* 0x004e620000000c00 */
[----:B------:R-:W-:Y:S02]  /*8320*/  ISETP.NE.OR P2, PT, R10, RZ, !P2 ;  /* 0x000000ff0a00720c */ /* 0x000fe40005745670 */
[----:B------:R-:W-:Y:S01]  /*8330*/  STS [R6+0x6000], R68 ;  /* 0x0060004406007388 */ /* 0x000fe20000000800 */
[----:B------:R-:W-:Y:S01]  /*8340*/  @P1 MOV R0, 0x1 ;  /* 0x0000000100001802 */ /* 0x000fe20000000f00 */
[----:B------:R-:W-:-:S02]  /*8350*/  @!P1 IMAD R0, R8, c[0x0][0x1c0], RZ ;  /* 0x0000700008009a24 */ /* 0x000fc400078e02ff */
[----:B------:R2:W-:Y:S04]  /*8360*/  STS [R6+0x6400], R67 ;  /* 0x0064004306007388 */ /* 0x0005e80000000800 */
[----:B------:R-:W-:Y:S06]  /*8370*/  BAR.SYNC.DEFER_BLOCKING 0x0 ;  /* 0x0000000000007b1d */ /* 0x000fec0000010000 */
[----:B------:R-:W3:Y:S04]  /*8380*/  S2R R18, SR_TID.X ;  /* 0x0000000000127919 */ /* 0x000ee80000002100 */
[----:B------:R-:W4:Y:S01]  /*8390*/  S2R R15, SR_CTAID.X ;  /* 0x00000000000f7919 */ /* 0x000f220000002500 */
[----:B------:R-:W-:-:S02]  /*83a0*/  IMAD R0, R143, R0, RZ ;  /* 0x000000008f007224 */ /* 0x000fc400078e02ff */
[----:B------:R-:W-:Y:S02]  /*83b0*/  @!P2 IMAD R2, R143, c[0x0][0x214], RZ ;  /* 0x000085008f02aa24 */ /* 0x000fe400078e02ff */
[----:B-1----:R-:W-:Y:S01]  /*83c0*/  @P6 FMUL.FTZ R7, R9, 0.69314718246459960938 ;  /* 0x3f31721809076820 */ /* 0x002fe20000410000 */
        /* <DEDUP_REMOVED lines=16> */
[----:B---3--:R-:W-:Y:S01]  /*84d0*/  SHF.R.S32.HI R19, RZ, 0x1f, R18 ;  /* 0x0000001fff137819 */ /* 0x008fe20000011412 */
[----:B------:R-:W3:Y:S01]  /*84e0*/  @P3 MUFU.LG2 R11, R246 ;  /* 0x000000f6000b3308 */ /* 0x000ee20000000c00 */
[----:B------:R-:W-:-:S02]  /*84f0*/  @!P2 SEL R2, R2, R176, !P0 ;  /* 0x000000b00202a207 */ /* 0x000fc40004000000 */
[-C--:B------:R-:W-:Y:S02]  /*8500*/  LEA.HI R10, R19, R18.reuse, RZ, 0x5 ;  /* 0x00000012130a7211 */ /* 0x080fe400078f28ff */
[----:B------:R-:W-:Y:S02]  /*8510*/  SEL R9, R0, RZ, P2 ;  /* 0x000000ff00097207 */ /* 0x000fe40001000000 */
[----:B------:R-:W-:Y:S02]  /*8520*/  LOP3.LUT R0, R10, 0xffffffe0, RZ, 0xc0, !PT ;  /* 0xffffffe00a007812 */ /* 0x000fe400078ec0ff */
[----:B--2---:R-:W-:Y:S01]  /*8530*/  @P1 MOV R6, c[0x0][0x210] ;  /* 0x0000840000061a02 */ /* 0x004fe20000000f00 */
[----:B------:R-:W-:Y:S01]  /*8540*/  CS2R R4, SRZ ;  /* 0x0000000000047805 */ /* 0x000fe2000001ff00 */
[----:B------:R-:W-:Y:S02]  /*8550*/  @!P1 MOV R6, 0x1 ;  /* 0x0000000100069802 */ /* 0x000fe40000000f00 */
[----:B------:R-:W-:-:S02]  /*8560*/  IADD3 R0, -R0, R18, RZ ;  /* 0x0000001200007210 */ /* 0x000fc40007ffe1ff */
[----:B------:R-:W-:Y:S01]  /*8570*/  MOV R17, 0x7f800000 ;  /* 0x7f80000000117802 */ /* 0x000fe20000000f00 */
[----:B------:R-:W-:Y:S01]  /*8580*/  @P6 FFMA.FTZ R17, R136, c[0x0][0x238], R7 ;  /* 0x00008e0088116a23 */ /* 0x000fe20000010007 */
[----:B------:R-:W-:Y:S02]  /*8590*/  @!P2 SHF.R.S32.HI R5, RZ, 0x1f, R2 ;  /* 0x0000001fff05a819 */ /* 0x000fe40000011402 */
[----:B------:R-:W-:Y:S01]  /*85a0*/  @!P2 MOV R4, R2 ;  /* 0x000000020004a202 */ /* 0x000fe20000000f00 */
[----:B----4-:R-:W-:Y:S01]  /*85b0*/  IMAD R7, R15, R6, RZ ;  /* 0x000000060f077224 */ /* 0x010fe200078e02ff */
[----:B------:R-:W-:Y:S01]  /*85c0*/  LOP3.LUT P2, RZ, R0, 0x3, RZ, 0xc0, !PT ;  /* 0x0000000300ff7812 */ /* 0x000fe2000784c0ff */
[----:B------:R-:W-:-:S03]  /*85d0*/  IMAD R2, R84, R8, R9 ;  /* 0x0000000854027224 */ /* 0x000fc600078e0209 */
[----:B------:R-:W-:Y:S01]  /*85e0*/  SHF.L.U32 R10, R7, 0x7, RZ ;  /* 0x00000007070a7819 */ /* 0x000fe200000006ff */
[----:B---3--:R-:W-:Y:S01]  /*85f0*/  @P3 FMUL.FTZ R7, R11, 0.69314718246459960938 ;  /* 0x3f3172180b073820 */ /* 0x008fe20000410000 */
[----:B------:R-:W-:Y:S01]  /*8600*/  BSSY B0, `(.L_x_1666) ;  /* 0x0000032000007945 */ /* 0x000fe20003800000 */
[----:B------:R-:W-:Y:S01]  /*8610*/  @P5 FMUL.FTZ R9, R13, 0.69314718246459960938 ;  /* 0x3f3172180d095820 */ /* 0x000fe20000410000 */
[----:B------:R-:W-:Y:S01]  /*8620*/  IADD3 R11, P1, P0, R10, R4, R2 ;  /* 0x000000040a0b7210 */ /* 0x000fe2000783e002 */
        /* <DEDUP_REMOVED lines=11> */
[----:B-1----:R-:W2:Y:S01]  /*86e0*/  LDL.LU R86, [R1+0x3c] ;  /* 0x00003c0001567983 */ /* 0x002ea20000300800 */
[----:B------:R-:W-:-:S04]  /*86f0*/  SHF.R.S32.HI R2, RZ, 0x1f, R0 ;  /* 0x0000001fff027819 */ /* 0x000fc80000011400 */
[----:B------:R-:W-:-:S04]  /*8700*/  LEA.HI R0, R2, R0, RZ, 0x2 ;  /* 0x0000000002007211 */ /* 0x000fc800078f10ff */
[----:B------:R-:W-:-:S05]  /*8710*/  SHF.R.S32.HI R0, RZ, 0x2, R0 ;  /* 0x00000002ff007819 */ /* 0x000fca0000011400 */
[----:B--2---:R-:W-:-:S05]  /*8720*/  IMAD R0, R86, 0x10, R0 ;  /* 0x0000001056007824 */ /* 0x004fca00078e0200 */
        /* <DEDUP_REMOVED lines=31> */
.L_x_1667:
[----:B-1----:R-:W-:Y:S05]  /*8920*/  BSYNC B0 ;  /* 0x0000000000007941 */ /* 0x002fea0003800000 */
.L_x_1666:
[----:B------:R1:W5:Y:S01]  /*8930*/  LDL.64 R12, [R1] ;  /* 0x00000000010c7983 */ /* 0x0003620000100a00 */
[----:B------:R-:W-:Y:S01]  /*8940*/  LEA.HI R4, R19, R18, RZ, 0x3 ;  /* 0x0000001213047211 */ /* 0x000fe200078f18ff */
[----:B------:R-:W-:Y:S01]  /*8950*/  BSSY B0, `(.L_x_1668) ;  /* 0x0000017000007945 */ /* 0x000fe20003800000 */
[----:B------:R-:W-:-:S02]  /*8960*/  IADD3 R2, P0, R250, R140, RZ ;  /* 0x0000008cfa027210 */ /* 0x000fc40007f1e0ff */
[----:B------:R-:W-:Y:S02]  /*8970*/  SHF.R.S32.HI R0, RZ, 0x1f, R250 ;  /* 0x0000001fff007819 */ /* 0x000fe400000114fa */
[----:B------:R-:W-:Y:S02]  /*8980*/  SHF.R.S32.HI R7, RZ, 0x3, R4 ;  /* 0x00000003ff077819 */ /* 0x000fe40000011404 */
[----:B------:R-:W-:Y:S01]  /*8990*/  SHF.R.S32.HI R5, RZ, 0x1f, R84 ;  /* 0x0000001fff057819 */ /* 0x000fe20000011454 */
[----:B------:R-:W-:Y:S01]  /*89a0*/  IMAD.X R3, R0, 0x1, R141, P0 ;  /* 0x0000000100037824 */ /* 0x000fe200000e068d */
[----:B-----5:R-:W-:-:S03]  /*89b0*/  ISETP.GE.AND P0, PT, R7, R85, PT ;  /* 0x000000550700720c */ /* 0x020fc60003f06270 */
[----:B------:R-:W-:Y:S02]  /*89c0*/  IMAD R0, R5, c[0x0][0x1f0], RZ ;  /* 0x00007c0005007a24 */ /* 0x000fe400078e02ff */
[----:B------:R-:W-:-:S04]  /*89d0*/  IMAD.WIDE.U32 R10, R84, c[0x0][0x1f0], R2 ;  /* 0x00007c00540a7a25 */ /* 0x000fc800078e0002 */
[----:B------:R-:W-:-:S04]  /*89e0*/  IMAD R0, R84, c[0x0][0x1f4], R0 ;  /* 0x00007d0054007a24 */ /* 0x000fc800078e0200 */
[----:B------:R-:W-:Y:S01]  /*89f0*/  IMAD.IADD R9, R11, 0x1, R0 ;  /* 0x000000010b097824 */ /* 0x000fe200078e0200 */
[----:B------:R-:W-:Y:S05]  /*8a00*/  @P0 BRA `(.L_x_1669) ;  /* 0x000000b000000947 */ /* 0x000fea0003800000 */
[----:B-1----:R-:W-:Y:S01]  /*8a10*/  IMAD R0, R13, c[0x0][0x1e8], RZ ;  /* 0x00007a000d007a24 */ /* 0x002fe200078e02ff */
        /* <DEDUP_REMOVED lines=10> */
.L_x_1669:
[----:B-1----:R-:W-:Y:S05]  /*8ac0*/  BSYNC B0 ;  /* 0x0000000000007941 */ /* 0x002fea0003800000 */
.L_x_1668:
        /* <DEDUP_REMOVED lines=18> */
.L_x_1671:
[----:B------:R-:W-:Y:S05]  /*8bf0*/  BSYNC B0 ;  /* 0x0000000000007941 */ /* 0x000fea0003800000 */
.L_x_1670:
        /* <DEDUP_REMOVED lines=18> */
.L_x_1673:
[----:B------:R-:W-:Y:S05]  /*8d20*/  BSYNC B0 ;  /* 0x0000000000007941 */ /* 0x000fea0003800000 */
.L_x_1672:
        /* <DEDUP_REMOVED lines=18> */
.L_x_1675:
[----:B------:R-:W-:Y:S05]  /*8e50*/  BSYNC B0 ;  /* 0x0000000000007941 */ /* 0x000fea0003800000 */
.L_x_1674:
[----:B------:R-:W2:Y:S01]  /*8e60*/  LDL.LU R0, [R1+0x38] ;  /* 0x0000380001007983 */ /* 0x000ea20000300800 */
[----:B------:R-:W-:Y:S01]  /*8e70*/  BSSY B0, `(.L_x_1676) ;  /* 0x0000011000007945 */ /* 0x000fe20003800000 */
[----:B--2---:R-:W-:-:S13]  /*8e80*/  ISETP.GE.AND P0, PT, R0, R85, PT ;  /* 0x000000550000720c */ /* 0x004fda0003f06270 */
        /* <DEDUP_REMOVED lines=15> */
.L_x_1677:
[----:B------:R-:W-:Y:S05]  /*8f80*/  BSYNC B0 ;  /* 0x0000000000007941 */ /* 0x000fea0003800000 */
.L_x_1676:
        /* <DEDUP_REMOVED lines=18> */
.L_x_1679:
[----:B------:R-:W-:Y:S05]  /*90b0*/  BSYNC B0 ;  /* 0x0000000000007941 */ /* 0x000fea0003800000 */
.L_x_1678:
        /* <DEDUP_REMOVED lines=18> */
.L_x_1681:
[----:B------:R-:W-:Y:S05]  /*91e0*/  BSYNC B0 ;  /* 0x0000000000007941 */ /* 0x000fea0003800000 */
.L_x_1680:
[----:B------:R-:W2:Y:S02]  /*91f0*/  LDL.LU R0, [R1+0x2c] ;  /* 0x00002c0001007983 */ /* 0x000ea40000300800 */
[----:B--2---:R-:W-:-:S13]  /*9200*/  ISETP.GE.AND P0, PT, R0, R85, PT ;  /* 0x000000550000720c */ /* 0x004fda0003f06270 */
        /* <DEDUP_REMOVED lines=17> */
.L_x_1632:
[----:B------:R-:W3:Y:S01]  /*9320*/  LDL.LU R12, [R1+0x28] ;  /* 0x00002800010c7983 */ /* 0x000ee20000300800 */
[----:B------:R-:W4:Y:S01]  /*9330*/  LDC.U8 R2, c[0x0][0x329] ;  /* 0x0000ca40ff027b82 */ /* 0x000f220000000000 */
[----:B--2---:R-:W-:Y:S01]  /*9340*/  SHF.R.S32.HI R11, RZ, 0x1f, R133 ;  /* 0x0000001fff0b7819 */ /* 0x004fe20000011485 */
[----:B------:R-:W-:Y:S01]  /*9350*/  IMAD.IADD R14, R14, 0x1, -R19 ;  /* 0x000000010e0e7824 */ /* 0x000fe200078e0a13 */
[----:B------:R-:W-:Y:S02]  /*9360*/  BSSY B0, `(.L_x_1682) ;  /* 0x0000041000007945 */ /* 0x000fe40003800000 */
[----:B------:R-:W-:-:S03]  /*9370*/  LEA.HI R11, R11, R133, RZ, 0x3 ;  /* 0x000000850b0b7211 */ /* 0x000fc600078f18ff */
[----:B------:R-:W2:Y:S01]  /*9380*/  LDC.U8 R0, c[0x0][0x328] ;  /* 0x0000ca00ff007b82 */ /* 0x000ea20000000000 */
[----:B------:R-:W-:Y:S02]  /*9390*/  LOP3.LUT R10, R11, 0xfffffff8, RZ, 0xc0, !PT ;  /* 0xfffffff80b0a7812 */ /* 0x000fe400078ec0ff */
[----:B----4-:R-:W-:Y:S02]  /*93a0*/  ISETP.NE.AND P1, PT, R2, RZ, PT ;  /* 0x000000ff0200720c */ /* 0x010fe40003f25270 */
[----:B--2---:R-:W-:-:S04]  /*93b0*/  ISETP.NE.AND P3, PT, R0, RZ, PT ;  /* 0x000000ff0000720c */ /* 0x004fc80003f65270 */
[----:B------:R-:W-:-:S07]  /*93c0*/  ISETP.NE.OR P2, PT, R2, RZ, !P3 ;  /* 0x000000ff0200720c */ /* 0x000fce0005f45670 */
[----:B------:R-:W-:Y:S02]  /*93d0*/  @P1 IMAD.MOV.U32 R0, RZ, RZ, c[0x0][0x210] ;  /* 0x00008400ff001624 */ /* 0x000fe400078e00ff */
[----:B-1----:R-:W-:Y:S02]  /*93e0*/  @!P1 IMAD.MOV.U32 R4, RZ, RZ, c[0x0][0x214] ;  /* 0x00008500ff049624 */ /* 0x002fe400078e00ff */
[----:B------:R-:W-:Y:S02]  /*93f0*/  @P1 IMAD R0, R0, c[0x0][0x214], RZ ;  /* 0x0000850000001a24 */ /* 0x000fe400078e02ff */
[----:B------:R-:W-:Y:S01]  /*9400*/  @P1 IMAD.MOV.U32 R16, RZ, RZ, c[0x0][0x210] ;  /* 0x00008400ff101624 */ /* 0x000fe200078e00ff */
[----:B------:R-:W-:Y:S01]  /*9410*/  @!P1 SEL R0, R4, c[0x0][0x234], !P3 ;  /* 0x00008d0004009a07 */ /* 0x000fe20005800000 */
[----:B------:R-:W-:Y:S01]  /*9420*/  @!P1 IMAD.MOV.U32 R16, RZ, RZ, 0x1 ;  /* 0x00000001ff109424 */ /* 0x000fe200078e00ff */
[C---:B---3--:R-:W-:Y:S02]  /*9430*/  ISETP.NE.AND P4, PT, R12.reuse, -0x1, PT ;  /* 0xffffffff0c00780c */ /* 0x048fe40003f85270 */
[----:B------:R-:W-:-:S11]  /*9440*/  ISETP.NE.OR P0, PT, R12, -0x1, P2 ;  /* 0xffffffff0c00780c */ /* 0x000fd60001705670 */
[----:B------:R-:W-:Y:S01]  /*9450*/  @P4 IMAD.WIDE.U32 R2, R12, c[0x0][0x1e8], RZ ;  /* 0x00007a000c024a25 */ /* 0x000fe200078e00ff */
[----:B------:R-:W-:-:S03]  /*9460*/  @!P4 SHF.R.S32.HI R6, RZ, 0x1f, R17 ;  /* 0x0000001fff06c819 */ /* 0x000fc60000011411 */
        /* <DEDUP_REMOVED lines=8> */
[----:B------:R-:W-:Y:S01]  /*94f0*/  IMAD R6, R17, R3, RZ ;  /* 0x0000000311067224 */ /* 0x000fe200078e02ff */
[----:B------:R1:W-:Y:S01]  /*9500*/  @!P0 STL [R1+0x28], R12 ;  /* 0x0000280c01008387 */ /* 0x0003e20000100800 */
[----:B------:R-:W-:Y:S01]  /*9510*/  IMAD.IADD R17, R133, 0x1, -R10 ;  /* 0x0000000185117824 */ /* 0x000fe200078e0a0a */
[----:B------:R-:W-:Y:S01]  /*9520*/  SHF.R.S32.HI R10, RZ, 0x3, R11 ;  /* 0x00000003ff0a7819 */ /* 0x000fe2000001140b */
[----:B------:R-:W-:Y:S01]  /*9530*/  @!P4 IMAD.MOV.U32 R7, RZ, RZ, R4 ;  /* 0x000000ffff07c224 */ /* 0x000fe200078e0004 */
[----:B------:R-:W-:Y:S01]  /*9540*/  CS2R R2, SRZ ;  /* 0x0000000000027805 */ /* 0x000fe2000001ff00 */
[----:B------:R-:W-:Y:S01]  /*9550*/  SEL R6, R6, RZ, P2 ;  /* 0x000000ff06067207 */ /* 0x000fe20001000000 */
[----:B------:R-:W-:Y:S01]  /*9560*/  @!P2 IMAD.MOV.U32 R2, RZ, RZ, R12 ;  /* 0x000000ffff02a224 */ /* 0x000fe200078e000c */
[----:B------:R-:W-:-:S02]  /*9570*/  SHF.L.U32 R15, R17, 0x3, RZ ;  /* 0x00000003110f7819 */ /* 0x000fc400000006ff */
[----:B------:R-:W-:Y:S01]  /*9580*/  @!P2 SHF.R.S32.HI R3, RZ, 0x1f, R12 ;  /* 0x0000001fff03a819 */ /* 0x000fe2000001140c */
[----:B------:R-:W-:Y:S01]  /*9590*/  IMAD R6, R25, R0, R6 ;  /* 0x0000000019067224 */ /* 0x000fe200078e0206 */
[----:B------:R-:W-:Y:S01]  /*95a0*/  @!P4 IADD3 R9, R5, R8, RZ ;  /* 0x000000080509c210 */ /* 0x000fe20007ffe0ff */
[----:B------:R-:W-:Y:S01]  /*95b0*/  IMAD R0, R19, R16, RZ ;  /* 0x0000001013007224 */ /* 0x000fe200078e02ff */
[----:B------:R-:W-:Y:S02]  /*95c0*/  ISETP.GE.AND P2, PT, R10, R14, PT ;  /* 0x0000000e0a00720c */ /* 0x000fe40003f46270 */
[----:B------:R-:W-:Y:S02]  /*95d0*/  SHF.R.S32.HI R8, RZ, 0x1f, R25 ;  /* 0x0000001fff087819 */ /* 0x000fe40000011419 */
[C---:B------:R-:W-:Y:S02]  /*95e0*/  IADD3 R4, P0, R15.reuse, R7, RZ ;  /* 0x000000070f047210 */ /* 0x040fe40007f1e0ff */
[----:B------:R-:W-:Y:S01]  /*95f0*/  SHF.R.S32.HI R11, RZ, 0x1f, R10 ;  /* 0x0000001fff0b7819 */ /* 0x000fe2000001140a */
[----:B------:R-:W-:Y:S01]  /*9600*/  IMAD R8, R8, c[0x0][0x1f0], RZ ;  /* 0x00007c0008087a24 */ /* 0x000fe200078e02ff */
[----:B------:R-:W-:-:S02]  /*9610*/  LEA.HI.X.SX32 R5, R15, R9, 0x1, P0 ;  /* 0x000000090f057211 */ /* 0x000fc400000f0eff */
[----:B------:R-:W-:Y:S01]  /*9620*/  SHF.R.S32.HI R9, RZ, 0x1f, R0 ;  /* 0x0000001fff097819 */ /* 0x000fe20000011400 */
[C---:B------:R-:W-:Y:S01]  /*9630*/  IMAD R8, R25.reuse, c[0x0][0x1f4], R8 ;  /* 0x00007d0019087a24 */ /* 0x040fe200078e0208 */
[----:B------:R-:W-:Y:S01]  /*9640*/  IADD3 R20, P1, P0, R0, R2, R6 ;  /* 0x0000000200147210 */ /* 0x000fe2000783e006 */
[----:B-1----:R-:W-:Y:S01]  /*9650*/  IMAD.WIDE.U32 R12, R25, c[0x0][0x1f0], R4 ;  /* 0x00007c00190c7a25 */ /* 0x002fe200078e0004 */
[----:B------:R-:W-:Y:S02]  /*9660*/  SHF.R.S32.HI R0, RZ, 0x1f, R6 ;  /* 0x0000001fff007819 */ /* 0x000fe40000011406 */
        /* <DEDUP_REMOVED lines=9> */
[----:B------:R-:W-:-:S02]  /*9700*/  IMAD R0, R6, c[0x0][0x1ec], R0 ;  /* 0x00007b0006007a24 */ /* 0x000fc400078e0200 */
[----:B------:R-:W-:-:S05]  /*9710*/  IMAD.WIDE.U32 R4, R6, c[0x0][0x1e8], R8 ;  /* 0x00007a0006047a25 */ /* 0x000fca00078e0008 */
[----:B------:R-:W-:Y:S02]  /*9720*/  IADD3 R0, R5, R0, RZ ;  /* 0x0000000005007210 */ /* 0x000fe40007ffe0ff */
[----:B------:R-:W-:-:S04]  /*9730*/  LEA R2, P2, R4, c[0x0][0x1d0], 0x1 ;  /* 0x0000740004027a11 */ /* 0x000fc800078408ff */
[----:B------:R-:W-:-:S05]  /*9740*/  LEA.HI.X R3, R4, c[0x0][0x1d4], R0, 0x1, P2 ;  /* 0x0000750004037a11 */ /* 0x000fca00010f0c00 */
[----:B------:R1:W-:Y:S04]  /*9750*/  @!P1 STG.E.128 [R2.64], RZ ;  /* 0x000000ff02009986 */ /* 0x0003e8000c101d04 */
[----:B------:R1:W-:Y:S02]  /*9760*/  @!P0 STG.E.128 [R2.64+0x80], RZ ;  /* 0x000080ff02008986 */ /* 0x0003e4000c101d04 */
.L_x_1683:
[----:B------:R-:W-:Y:S05]  /*9770*/  BSYNC B0 ;  /* 0x0000000000007941 */ /* 0x000fea0003800000 */
.L_x_1682:
        /* <DEDUP_REMOVED lines=18> */
.L_x_1685:
[----:B------:R-:W-:Y:S05]  /*98a0*/  BSYNC B0 ;  /* 0x0000000000007941 */ /* 0x000fea0003800000 */
.L_x_1684:
        /* <DEDUP_REMOVED lines=18> */
.L_x_1687:
[----:B------:R-:W-:Y:S05]  /*99d0*/  BSYNC B0 ;  /* 0x0000000000007941 */ /* 0x000fea0003800000 */
.L_x_1686:
        /* <DEDUP_REMOVED lines=18> */
.L_x_1689:
[----:B------:R-:W-:Y:S05]  /*9b00*/  BSYNC B0 ;  /* 0x0000000000007941 */ /* 0x000fea0003800000 */
.L_x_1688:
        /* <DEDUP_REMOVED lines=18> */
.L_x_1691:
[----:B------:R-:W-:Y:S05]  /*9c30*/  BSYNC B0 ;  /* 0x0000000000007941 */ /* 0x000fea0003800000 */
.L_x_1690:
        /* <DEDUP_REMOVED lines=18> */
.L_x_1693:
[----:B------:R-:W-:Y:S05]  /*9d60*/  BSYNC B0 ;  /* 0x0000000000007941 */ /* 0x000fea0003800000 */
.L_x_1692:
        /* <DEDUP_REMOVED lines=18> */
.L_x_1695:
[----:B------:R-:W-:Y:S05]  /*9e90*/  BSYNC B0 ;  /* 0x0000000000007941 */ /* 0x000fea0003800000 */
.L_x_1694:
        /* <DEDUP_REMOVED lines=18> */
.L_x_1697:
[----:B------:R-:W-:Y:S05]  /*9fc0*/  BSYNC B0 ;  /* 0x0000000000007941 */ /* 0x000fea0003800000 */
.L_x_1696:
        /* <DEDUP_REMOVED lines=67> */
.L_x_1698:
        /* <DEDUP_REMOVED lines=16> */
.L_x_2401:


//--------------------- .text._ZN5flash16flash_fwd_kernelI23Flash_fwd_kernel_traitsILi128ELi128ELi32ELi4ELb0ELb0EN7cutlass6half_tE19Flash_kernel_traitsILi128ELi128ELi32ELi4ES3_EELb1ELb0ELb0ELb1ELb0ELb0ELb0ELb1EEEvNS_16Flash_fwd_paramsE --------------------------
	.section	.text._ZN5flash16flash_fwd_kernelI23Flash_fwd_kernel_traitsILi128ELi128ELi32ELi4ELb0ELb0EN7cutlass6half_tE19Flash_kernel_traitsILi128ELi128ELi32ELi4ES3_EELb1ELb0ELb0ELb1ELb0ELb0ELb0ELb1EEEvNS_16Flash_fwd_paramsE,"ax",@progbits
	.sectioninfo	@"SHI_REGISTERS=255"
	.align	128
        .global         _ZN5flash16flash_fwd_kernelI23Flash_fwd_kernel_traitsILi128ELi128ELi32ELi4ELb0ELb0EN7cutlass6half_tE19Flash_kernel_traitsILi128ELi128ELi32ELi4ES3_EELb1ELb0ELb0ELb1ELb0ELb0ELb0ELb1EEEvNS_16Flash_fwd_paramsE
        .type           _ZN5flash16flash_fwd_kernelI23Flash_fwd_kernel_traitsILi128ELi128ELi32ELi4ELb0ELb0EN7cutlass6half_tE19Flash_kernel_traitsILi128ELi128ELi32ELi4ES3_EELb1ELb0ELb0ELb1ELb0ELb0ELb0ELb1EEEvNS_16Flash_fwd_paramsE,@function
        .size           _ZN5flash16flash_fwd_kernelI23Flash_fwd_kernel_traitsILi128ELi128ELi32ELi4ELb0ELb0EN7cutlass6half_tE19Flash_kernel_traitsILi128ELi128ELi32ELi4ES3_EELb1ELb0ELb0ELb1ELb0ELb0ELb0ELb1EEEvNS_16Flash_fwd_paramsE,(.L_x_2402 - _ZN5flash16flash_fwd_kernelI23Flash_fwd_kernel_traitsILi128ELi128ELi32ELi4ELb0ELb0EN7cutlass6half_tE19Flash_kernel_traitsILi128ELi128ELi32ELi4ES3_EELb1ELb0ELb0ELb1ELb0ELb0ELb0ELb1EEEvNS_16Flash_fwd_paramsE)
        .other          _ZN5flash16flash_fwd_kernelI23Flash_fwd_kernel_traitsILi128ELi128ELi32ELi4ELb0ELb0EN7cutlass6half_tE19Flash_kernel_traitsILi128ELi128ELi32ELi4ES3_EELb1ELb0ELb0ELb1ELb0ELb0ELb0ELb1EEEvNS_16Flash_fwd_paramsE,@"STO_CUDA_ENTRY STV_DEFAULT"
_ZN5flash16flash_fwd_kernelI23Flash_fwd_kernel_traitsILi128ELi128ELi32ELi4ELb0ELb0EN7cutlass6half_tE19Flash_kernel_traitsILi128ELi128ELi32ELi4ES3_EELb1ELb0ELb0ELb1ELb0ELb0ELb0ELb1EEEvNS_16Flash_fwd_paramsE:
.text._ZN5flash16flash_fwd_kernelI23Flash_fwd_kernel_traitsILi128ELi128ELi32ELi4ELb0ELb0EN7cutlass6half_tE19Flash_kernel_traitsILi128ELi128ELi32ELi4ES3_EELb1ELb0ELb0ELb1ELb0ELb0ELb0ELb1EEEvNS_16Flash_fwd_paramsE:
        /* <DEDUP_REMOVED lines=13> */
[----:B------:R3:W4:Y:S02]  /*00d0*/  @P2 LDG.E.64 R4, [R2.64] ;  /* 0x0000001002042981 */ /* 0x000724000c1e1b00 */
[----:B---3--:R-:W-:Y:S01]  /*00e0*/  @P2 MOV R2, R7 ;  /* 0x0000000700022202 */ /* 0x008fe20000000f00 */
[----:B------:R-:W-:-:S06]  /*00f0*/  @P2 IMAD.MOV.U32 R3, RZ, RZ, R8 ;  /* 0x000000ffff032224 */ /* 0x000fcc00078e0008 */
[----:B------:R-:W3:Y:S01]  /*0100*/  @P2 LDG.E.64 R2, [R2.64] ;  /* 0x0000001002022981 */ /* 0x000ee2000c1e1b00 */
[----:B------:R-:W5:Y:S01]  /*0110*/  S2UR UR15, SR_CTAID.Y ;  /* 0x00000000000f79c3 */ /* 0x000f620000002600 */
[----:B------:R-:W-:Y:S02]  /*0120*/  UISETP.NE.U32.AND UP2, UPT, URZ, UR4, UPT ;  /* 0x000000043f00728c */ /* 0x000fe4000bf45070 */
[----:B------:R-:W-:Y:S02]  /*0130*/  UMOV UR21, 0x4 ;  /* 0x0000000400157882 */ /* 0x000fe40000000000 */
[----:B------:R-:W-:Y:S02]  /*0140*/  UISETP.NE.AND.EX UP2, UPT, URZ, UR5, UPT, UP2 ;  /* 0x000000053f00728c */ /* 0x000fe4000bf45320 */
[----:B------:R-:W-:Y:S01]  /*0150*/  ULDC.64 UR12, c[0x0][0x240] ;  /* 0x00009000000c7ab9 */ /* 0x000fe20000000a00 */
[----:B------:R-:W1:Y:S01]  /*0160*/  S2UR UR14, SR_CTAID.Z ;  /* 0x00000000000e79c3 */ /* 0x000e620000002700 */
[----:B------:R-:W-:-:S02]  /*0170*/  ULDC.64 UR4, c[0x0][0x250] ;  /* 0x0000940000047ab9 */ /* 0x000fc40000000a00 */
[----:B------:R-:W-:Y:S01]  /*0180*/  PLOP3.LUT P0, PT, PT, PT, UP2, 0x80, 0x0 ;  /* 0x000000000000781c */ /* 0x000fe20003f0f028 */
[----:B------:R-:W-:Y:S02]  /*0190*/  ULDC.U8 UR8, c[0x0][0x312] ;  /* 0x0000c48000087ab9 */ /* 0x000fe40000000000 */
[----:B------:R-:W-:Y:S02]  /*01a0*/  UISETP.NE.U32.AND UP0, UPT, URZ, UR4, UPT ;  /* 0x000000043f00728c */ /* 0x000fe4000bf05070 */
[----:B------:R-:W-:Y:S02]  /*01b0*/  UISETP.NE.AND UP3, UPT, UR8, URZ, UPT ;  /* 0x0000003f0800728c */ /* 0x000fe4000bf65270 */
[----:B------:R-:W-:Y:S02]  /*01c0*/  UISETP.NE.AND.EX UP0, UPT, URZ, UR5, UPT, UP0 ;  /* 0x000000053f00728c */ /* 0x000fe4000bf05300 */
[----:B-----5:R-:W-:Y:S02]  /*01d0*/  UIMAD.WIDE UR12, UR15, UR21, UR12 ;  /* 0x000000150f0c72a5 */ /* 0x020fe4000f8e020c */
[----:B-1----:R-:W-:-:S06]  /*01e0*/  ULOP3.LUT UR6, UR14, UR10, UR15, 0xfe, !UPT ;  /* 0x0000000a0e067292 */ /* 0x002fcc000f8efe0f */
[----:B--2---:R-:W-:Y:S01]  /*01f0*/  LOP3.LUT P3, RZ, R107, UR6, RZ, 0xfc, !PT ;  /* 0x000000066bff7c12 */ /* 0x004fe2000f86fcff */
[----:B------:R-:W-:Y:S02]  /*0200*/  ULDC.64 UR6, c[0x0][0x248] ;  /* 0x0000920000067ab9 */ /* 0x000fe40000000a00 */
[----:B------:R-:W-:-:S04]  /*0210*/  UISETP.EQ.U32.AND UP1, UPT, URZ, UR6, UPT ;  /* 0x000000063f00728c */ /* 0x000fc8000bf22070 */
[----:B------:R-:W-:-:S03]  /*0220*/  UISETP.EQ.OR.EX UP1, UPT, URZ, UR7, !UP3, UP1 ;  /* 0x000000073f00728c */ /* 0x000fc6000df22710 */
[----:B------:R-:W-:-:S03]  /*0230*/  ULDC.64 UR6, c[0x0][0x248] ;  /* 0x0000920000067ab9 */ /* 0x000fc60000000a00 */
[----:B------:R-:W-:Y:S02]  /*0240*/  @!P3 IMAD.MOV.U32 R10, RZ, RZ, c[0x0][0x308] ;  /* 0x0000c200ff0ab624 */ /* 0x000fe400078e00ff */
[----:B------:R-:W-:Y:S01]  /*0250*/  @!P3 IMAD.MOV.U32 R11, RZ, RZ, c[0x0][0x30c] ;  /* 0x0000c300ff0bb624 */ /* 0x000fe200078e00ff */
[----:B------:R-:W-:Y:S02]  /*0260*/  ULDC.64 UR4, c[0x0][0x250] ;  /* 0x0000940000047ab9 */ /* 0x000fe40000000a00 */
[----:B------:R-:W-:Y:S02]  /*0270*/  UIMAD.WIDE UR6, UR15, UR21, UR6 ;  /* 0x000000150f0672a5 */ /* 0x000fe4000f8e0206 */
[----:B------:R-:W-:Y:S01]  /*0280*/  @UP0 UIMAD.WIDE UR4, UR15, UR21, UR4 ;  /* 0x000000150f0402a5 */ /* 0x000fe2000f8e0204 */
[----:B----4-:R-:W1:Y:S08]  /*0290*/  @P2 R2UR UR18, R4 ;  /* 0x00000000041223c2 */ /* 0x010e7000000e0000 */
[----:B------:R-:W2:Y:S01]  /*02a0*/  @P2 R2UR UR19, R5 ;  /* 0x00000000051323c2 */ /* 0x000ea200000e0000 */
[----:B-1----:R-:W-:-:S02]  /*02b0*/  MOV R4, UR18 ;  /* 0x0000001200047c02 */ /* 0x002fc40008000f00 */
[----:B---3--:R-:W-:Y:S01]  /*02c0*/  @P2 IADD3 R7, P1, R2, c[0x0][0x300], RZ ;  /* 0x0000c00002072a10 */ /* 0x008fe20007f3e0ff */
[----:B--2---:R-:W-:Y:S02]  /*02d0*/  IMAD.U32 R5, RZ, RZ, UR19 ;  /* 0x00000013ff057e24 */ /* 0x004fe4000f8e00ff */
[----:B------:R-:W-:Y:S02]  /*02e0*/  IMAD.U32 R2, RZ, RZ, UR12 ;  /* 0x0000000cff027e24 */ /* 0x000fe4000f8e00ff */
[----:B------:R-:W-:Y:S01]  /*02f0*/  @P2 IMAD.X R8, RZ, RZ, R3, P1 ;  /* 0x000000ffff082224 */ /* 0x000fe200008e0603 */
[----:B------:R1:W-:Y:S01]  /*0300*/  @!P3 STG.E.64 [R10.64], R4 ;  /* 0x000000040a00b986 */ /* 0x0003e2000c101b10 */
[----:B------:R-:W-:Y:S02]  /*0310*/  MOV R3, UR13 ;  /* 0x0000000d00037c02 */ /* 0x000fe40008000f00 */
[----:B------:R-:W-:Y:S02]  /*0320*/  PLOP3.LUT P2, PT, PT, PT, UP1, 0x80, 0x0 ;  /* 0x000000000000781c */ /* 0x000fe40003f4f018 */
[----:B------:R-:W-:Y:S01]  /*0330*/  PLOP3.LUT P1, PT, PT, PT, UP0, 0x80, 0x0 ;  /* 0x000000000000781c */ /* 0x000fe20003f2f008 */
[----:B-1----:R-:W-:-:S02]  /*0340*/  @!P3 IMAD.MOV.U32 R4, RZ, RZ, R7 ;  /* 0x000000ffff04b224 */ /* 0x002fc400078e0007 */
[----:B------:R-:W-:-:S05]  /*0350*/  @!P3 IMAD.MOV.U32 R5, RZ, RZ, R8 ;  /* 0x000000ffff05b224 */ /* 0x000fca00078e0008 */
[----:B------:R1:W-:Y:S04]  /*0360*/  @!P3 STG.E.64 [R10.64+0x8], R4 ;  /* 0x000008040a00b986 */ /* 0x0003e8000c101b10 */
[----:B------:R2:W3:Y:S04]  /*0370*/  @P0 LDG.E R9, [R2.64] ;  /* 0x0000001002090981 */ /* 0x0004e8000c1e1900 */
[----:B------:R2:W4:Y:S01]  /*0380*/  @P0 LDG.E R6, [R2.64+0x4] ;  /* 0x0000041002060981 */ /* 0x000522000c1e1900 */
[----:B-1----:R-:W-:Y:S01]  /*0390*/  MOV R4, UR4 ;  /* 0x0000000400047c02 */ /* 0x002fe20008000f00 */
[----:B------:R-:W-:-:S02]  /*03a0*/  IMAD.U32 R5, RZ, RZ, UR5 ;  /* 0x00000005ff057e24 */ /* 0x000fc4000f8e00ff */
[----:B--2---:R-:W-:Y:S01]  /*03b0*/  IMAD.U32 R2, RZ, RZ, UR6 ;  /* 0x00000006ff027e24 */ /* 0x004fe2000f8e00ff */
[----:B------:R-:W-:Y:S02]  /*03c0*/  MOV R3, UR7 ;  /* 0x0000000700037c02 */ /* 0x000fe40008000f00 */
[----:B------:R1:W2:Y:S04]  /*03d0*/  @P1 LDG.E R4, [R4.64] ;  /* 0x0000001004041981 */ /* 0x0002a8000c1e1900 */
[----:B------:R-:W5:Y:S01]  /*03e0*/  @!P2 LDG.E R0, [R2.64] ;  /* 0x000000100200a981 */ /* 0x000f62000c1e1900 */
[----:B------:R-:W-:Y:S02]  /*03f0*/  UMOV UR9, 0xffffffff ;  /* 0xffffffff00097882 */ /* 0x000fe40000000000 */
[----:B------:R-:W-:-:S02]  /*0400*/  UMOV UR25, 0xffffffff ;  /* 0xffffffff00197882 */ /* 0x000fc40000000000 */
[----:B------:R-:W-:Y:S01]  /*0410*/  UMOV UR24, URZ ;  /* 0x0000003f00187c82 */ /* 0x000fe20008000000 */
[----:B-1----:R-:W-:-:S04]  /*0420*/  SHF.R.S32.HI R5, RZ, 0x1f, R107 ;  /* 0x0000001fff057819 */ /* 0x002fc8000001146b */
[----:B------:R-:W-:Y:S01]  /*0430*/  LEA.HI R14, R5, R107, RZ, 0x5 ;  /* 0x0000006b050e7211 */ /* 0x000fe200078f28ff */
[----:B---3--:R-:W1:Y:S08]  /*0440*/  @P0 R2UR UR9, R9 ;  /* 0x00000000090903c2 */ /* 0x008e7000000e0000 */
[----:B----4-:R-:W1:Y:S01]  /*0450*/  @P0 R2UR UR13, R6 ;  /* 0x00000000060d03c2 */ /* 0x010e6200000e0000 */
[----:B------:R-:W-:-:S04]  /*0460*/  ISETP.NE.U32.AND P0, PT, RZ, c[0x0][0x248], PT ;  /* 0x00009200ff007a0c */ /* 0x000fc80003f05070 */
[----:B------:R-:W-:-:S03]  /*0470*/  ISETP.NE.AND.EX P0, PT, RZ, c[0x0][0x24c], PT, P0 ;  /* 0x00009300ff007a0c */ /* 0x000fc60003f05300 */
[----:B--2---:R2:W3:Y:S01]  /*0480*/  @P1 R2UR UR24, R4 ;  /* 0x00000000041813c2 */ /* 0x0044e200000e0000 */
[----:B-1----:R-:W-:-:S07]  /*0490*/  @UP2 UIADD3 UR13, UR13, -UR9, URZ ;  /* 0x800000090d0d2290 */ /* 0x002fce000fffe03f */
[----:B-----5:R1:W4:Y:S01]  /*04a0*/  @!P2 R2UR UR25, R0 ;  /* 0x000000000019a3c2 */ /* 0x02032200000e0000 */
[----:B------:R-:W-:Y:S01]  /*04b0*/  @!UP2 ULDC UR13, c[0x0][0x214] ;  /* 0x00008500000daab9 */ /* 0x000fe20000000800 */
[----:B-1----:R-:W-:-:S05]  /*04c0*/  LOP3.LUT R0, R14, 0xffffffe0, RZ, 0xc0, !PT ;  /* 0xffffffe00e007812 */ /* 0x002fca00078ec0ff */
[----:B------:R-:W-:Y:S01]  /*04d0*/  IMAD.IADD R148, R107, 0x1, -R0 ;  /* 0x000000016b947824 */ /* 0x000fe200078e0a00 */
[----:B--234-:R-:W-:Y:S05]  /*04e0*/  @!P0 BRA `(.L_x_1699) ;  /* 0x0000007000008947 */ /* 0x01cfea0003800000 */
[----:B------:R-:W-:-:S13]  /*04f0*/  PLOP3.LUT P0, PT, PT, PT, UP3, 0x80, 0x0 ;  /* 0x000000000000781c */ /* 0x000fda0003f0f038 */
[----:B------:R-:W2:Y:S04]  /*0500*/  @P0 LDG.E R0, [R2.64+0x4] ;  /* 0x0000041002000981 */ /* 0x000ea8000c1e1900 */
[----:B------:R-:W3:Y:S01]  /*0510*/  @!P0 LDG.E R2, [R2.64] ;  /* 0x0000001002028981 */ /* 0x000ee2000c1e1900 */
[----:B--2---:R-:W1:Y:S02]  /*0520*/  @P0 R2UR UR6, R0 ;  /* 0x00000000000603c2 */ /* 0x004e6400000e0000 */
[----:B-1----:R-:W-:-:S11]  /*0530*/  @UP3 UIADD3 UR6, UR6, -UR25, URZ ;  /* 0x8000001906063290 */ /* 0x002fd6000fffe03f */
[----:B---3--:R1:W2:Y:S02]  /*0540*/  @!P0 R2UR UR6, R2 ;  /* 0x00000000020683c2 */ /* 0x0082a400000e0000 */
[----:B-12---:R-:W-:Y:S05]  /*0550*/  BRA `(.L_x_1700) ;  /* 0x0000001000007947 */ /* 0x006fea0003800000 */
.L_x_1699:
[----:B------:R-:W-:Y:S02]  /*0560*/  ULDC UR6, c[0x0][0x218] ;  /* 0x0000860000067ab9 */ /* 0x000fe40000000800 */
.L_x_1700:
        /* <DEDUP_REMOVED lines=40> */
[----:B------:R-:W-:Y:S02]  /*07f0*/  @UP0 UIMAD.WIDE.U32 UR28, UR20, UR4, URZ ;  /* 0x00000004141c02a5 */ /* 0x000fe4000f8e003f */
[----:B------:R-:W-:Y:S02]  /*0800*/  @!UP1 UIMAD.WIDE.U32 UR30, UR15, UR6, URZ ;  /* 0x000000060f1e92a5 */ /* 0x000fe4000f8e003f */
[----:B------:R-:W-:Y:S02]  /*0810*/  @!UP1 UIMAD UR4, UR15, UR7, UR23 ;  /* 0x000000070f0492a4 */ /* 0x000fe4000f8e0217 */
[----:B------:R-:W-:Y:S02]  /*0820*/  ULDC UR6, c[0x0][0x1c0] ;  /* 0x0000700000067ab9 */ /* 0x000fe40000000800 */
[----:B------:R-:W-:Y:S02]  /*0830*/  UIMAD UR6, UR15, UR6, UR14 ;  /* 0x000000060f0672a4 */ /* 0x000fe4000f8e020e */
[----:B------:R-:W-:-:S02]  /*0840*/  @UP0 UIMAD UR7, UR20, UR5, UR29 ;  /* 0x00000005140702a4 */ /* 0x000fc4000f8e021d */
[----:B------:R-:W-:Y:S02]  /*0850*/  USHF.R.S32.HI UR23, URZ, 0x1f, UR14 ;  /* 0x0000001f3f177899 */ /* 0x000fe4000801140e */
[----:B------:R-:W-:Y:S02]  /*0860*/  ULDC UR5, c[0x0][0x224] ;  /* 0x0000890000057ab9 */ /* 0x000fe40000000800 */
[----:B------:R-:W-:Y:S02]  /*0870*/  UIMAD UR5, UR6, UR5, UR11 ;  /* 0x00000005060572a4 */ /* 0x000fe4000f8e020b */
[----:B------:R-:W-:Y:S02]  /*0880*/  USHF.L.U32 UR6, UR6, 0x5, URZ ;  /* 0x0000000506067899 */ /* 0x000fe4000800063f */
[----:B------:R-:W-:Y:S02]  /*0890*/  ULDC UR20, c[0x0][0x228] ;  /* 0x00008a0000147ab9 */ /* 0x000fe40000000800 */
[----:B------:R-:W-:-:S02]  /*08a0*/  UIMAD UR20, UR5, UR20, URZ ;  /* 0x00000014051472a4 */ /* 0x000fc4000f8e023f */
[----:B------:R-:W-:Y:S01]  /*08b0*/  IADD3 R110, P2, P1, R7, UR6, R148 ;  /* 0x00000006076e7c10 */ /* 0x000fe2000f95e094 */
[----:B------:R-:W-:Y:S02]  /*08c0*/  USHF.R.S32.HI UR5, URZ, 0x1f, UR6 ;  /* 0x0000001f3f057899 */ /* 0x000fe40008011406 */
[----:B------:R-:W-:Y:S02]  /*08d0*/  @!UP1 UIADD3 UR22, UR31, UR4, URZ ;  /* 0x000000041f169290 */ /* 0x000fe4000fffe03f */
[----:B------:R2:W-:Y:S01]  /*08e0*/  STL [R1+0x88], R110 ;  /* 0x0000886e01007387 */ /* 0x0005e20000100800 */
[----:B------:R-:W-:Y:S01]  /*08f0*/  @UP1 UMOV UR6, UR26 ;  /* 0x0000001a00061c82 */ /* 0x000fe20008000000 */
        /* <DEDUP_REMOVED lines=12> */
[----:B------:R-:W-:Y:S02]  /*09c0*/  UMOV UR26, UR28 ;  /* 0x0000001c001a7c82 */ /* 0x000fe40008000000 */
[----:B------:R-:W-:Y:S02]  /*09d0*/  UIMAD UR7, UR15, UR5, UR7 ;  /* 0x000000050f0772a4 */ /* 0x000fe4000f8e0207 */
[----:B------:R-:W-:-:S04]  /*09e0*/  UIMAD.WIDE.U32 UR28, UR15, UR4, UR26 ;  /* 0x000000040f1c72a5 */ /* 0x000fc8000f8e001a */
[----:B------:R-:W-:Y:S02]  /*09f0*/  UIADD3 UR7, UR29, UR7, URZ ;  /* 0x000000071d077290 */ /* 0x000fe4000fffe03f */
.L_x_1702:
[----:B-1----:R-:W-:Y:S01]  /*0a00*/  IABS R4, c[0x0][0x1c8] ;  /* 0x0000720000047a13 */ /* 0x002fe20000000000 */
[----:B------:R-:W1:Y:S01]  /*0a10*/  S2R R6, SR_CTAID.Z ;  /* 0x0000000000067919 */ /* 0x000e620000002700 */
[----:B------:R-:W-:Y:S02]  /*0a20*/  ULDC UR4, c[0x0][0x1c8] ;  /* 0x0000720000047ab9 */ /* 0x000fe40000000800 */
[----:B------:R-:W3:Y:S01]  /*0a30*/  I2F.RP R2, R4 ;  /* 0x0000000400027306 */ /* 0x000ee20000209400 */
[----:B------:R-:W-:Y:S02]  /*0a40*/  ULOP3.LUT UR4, UR14, UR4, URZ, 0x3c, !UPT ;  /* 0x000000040e047292 */ /* 0x000fe4000f8e3c3f */
[----:B------:R-:W-:-:S04]  /*0a50*/  @UP0 UIADD3 UR25, UR24, UR25, URZ ;  /* 0x0000001918190290 */ /* 0x000fc8000fffe03f */
[----:B------:R-:W-:Y:S01]  /*0a60*/  ISETP.LE.AND P1, PT, RZ, UR4, PT ;  /* 0x00000004ff007c0c */ /* 0x000fe2000bf23270 */
[----:B------:R-:W-:Y:S02]  /*0a70*/  ULDC.64 UR4, c[0x0][0x1a0] ;  /* 0x0000680000047ab9 */ /* 0x000fe40000000a00 */
[----:B------:R-:W-:-:S04]  /*0a80*/  @UP0 UIMAD.WIDE.U32 UR26, UR25, UR4, URZ ;  /* 0x00000004191a02a5 */ /* 0x000fc8000f8e003f */
[----:B------:R-:W-:Y:S01]  /*0a90*/  @UP0 UIMAD UR5, UR25, UR5, UR27 ;  /* 0x00000005190502a4 */ /* 0x000fe2000f8e021b */
[----:B---3--:R-:W3:Y:S01]  /*0aa0*/  MUFU.RCP R2, R2 ;  /* 0x0000000200027308 */ /* 0x008ee20000001000 */
[----:B-1----:R-:W-:Y:S02]  /*0ab0*/  IABS R6, R6 ;  /* 0x0000000600067213 */ /* 0x002fe40000000000 */
[----:B---3--:R-:W-:-:S05]  /*0ac0*/  IADD3 R2, R2, 0xffffffe, RZ ;  /* 0x0ffffffe02027810 */ /* 0x008fca0007ffe0ff */
[----:B------:R-:W1:Y:S02]  /*0ad0*/  F2I.FTZ.U32.TRUNC.NTZ R3, R2 ;  /* 0x0000000200037305 */ /* 0x000e64000021f000 */
[----:B-1----:R-:W-:Y:S02]  /*0ae0*/  IMAD.MOV R0, RZ, RZ, -R3 ;  /* 0x000000ffff007224 */ /* 0x002fe400078e0a03 */
[----:B------:R-:W-:Y:S02]  /*0af0*/  IMAD.MOV.U32 R2, RZ, RZ, RZ ;  /* 0x000000ffff027224 */ /* 0x000fe400078e00ff */
[----:B------:R-:W-:-:S04]  /*0b00*/  IMAD R0, R0, R4, RZ ;  /* 0x0000000400007224 */ /* 0x000fc800078e02ff */
[----:B------:R-:W-:-:S04]  /*0b10*/  IMAD.HI.U32 R0, R3, R0, R2 ;  /* 0x0000000003007227 */ /* 0x000fc800078e0002 */
[----:B------:R-:W-:-:S04]  /*0b20*/  IMAD.MOV.U32 R3, RZ, RZ, R6 ;  /* 0x000000ffff037224 */ /* 0x000fc800078e0006 */
        /* <DEDUP_REMOVED lines=8> */
[----:B------:R-:W-:-:S05]  /*0bb0*/  @P3 IADD3 R0, R0, 0x1, RZ ;  /* 0x0000000100003810 */ /* 0x000fca0007ffe0ff */
[----:B------:R-:W-:Y:S01]  /*0bc0*/  @!P1 IMAD.MOV R0, RZ, RZ, -R0 ;  /* 0x000000ffff009224 */ /* 0x000fe200078e0a00 */
        /* <DEDUP_REMOVED lines=14> */
.L_x_1703:
[CC--:B------:R-:W-:Y:S01]  /*0cb0*/  LEA.HI R3, R5.reuse, R107.reuse, RZ, 0x3 ;  /* 0x0000006b05037211 */ /* 0x0c0fe200078f18ff */
[----:B------:R-:W1:Y:S01]  /*0cc0*/  S2R R16, SR_CTAID.Z ;  /* 0x0000000000107919 */ /* 0x000e620000002700 */
[-C--:B------:R-:W-:Y:S01]  /*0cd0*/  LEA.HI R21, R5, R107.reuse, RZ, 0x4 ;  /* 0x0000006b05157211 */ /* 0x080fe200078f20ff */
[----:B------:R-:W-:Y:S01]  /*0ce0*/  UIADD3 UR24, -UR11, UR13, URZ ;  /* 0x0000000d0b187290 */ /* 0x000fe2000fffe13f */
[----:B------:R-:W-:Y:S01]  /*0cf0*/  SHF.R.S32.HI R6, RZ, 0x3, R3 ;  /* 0x00000003ff067819 */ /* 0x000fe20000011403 */
[----:B------:R-:W-:Y:S01]  /*0d00*/  IMAD.MOV.U32 R22, RZ, RZ, 0x10 ;  /* 0x00000010ff167424 */ /* 0x000fe200078e00ff */
[----:B------:R-:W-:Y:S01]  /*0d10*/  LOP3.LUT R3, R3, 0xfffffff8, RZ, 0xc0, !PT ;  /* 0xfffffff803037812 */ /* 0x000fe200078ec0ff */
[----:B------:R-:W-:Y:S01]  /*0d20*/  IMAD.U32 R9, RZ, RZ, UR10 ;  /* 0x0000000aff097e24 */ /* 0x000fe2000f8e00ff */
        /* <DEDUP_REMOVED lines=8> */
[----:B------:R-:W-:Y:S01]  /*0db0*/  SHF.R.S32.HI R232, RZ, 0x5, R14 ;  /* 0x00000005ffe87819 */ /* 0x000fe2000001140e */
[C---:B------:R-:W-:Y:S01]  /*0dc0*/  IMAD R12, R7.reuse, c[0x0][0x1a0], RZ ;  /* 0x00006800070c7a24 */ /* 0x040fe200078e02ff */
[----:B------:R-:W-:Y:S01]  /*0dd0*/  SHF.R.S32.HI R5, RZ, 0x1f, R2 ;  /* 0x0000001fff057819 */ /* 0x000fe20000011402 */
[----:B------:R-:W-:Y:S01]  /*0de0*/  IMAD R13, R7, c[0x0][0x198], RZ ;  /* 0x00006600070d7a24 */ /* 0x000fe200078e02ff */
[----:B------:R-:W-:Y:S01]  /*0df0*/  LOP3.LUT R4, R3, 0x38, R114, 0xf8, !PT ;  /* 0x0000003803047812 */ /* 0x000fe200078ef872 */
[C---:B------:R-:W-:Y:S01]  /*0e00*/  IMAD R12, R6.reuse, c[0x0][0x1a4], R12 ;  /* 0x00006900060c7a24 */ /* 0x040fe200078e020c */
[----:B------:R-:W-:Y:S01]  /*0e10*/  SHF.R.U32.HI R3, RZ, 0x3, R3 ;  /* 0x00000003ff037819 */ /* 0x000fe20000011603 */
[----:B------:R-:W-:Y:S01]  /*0e20*/  IMAD R13, R6, c[0x0][0x19c], R13 ;  /* 0x00006700060d7a24 */ /* 0x000fe200078e020d */
[----:B------:R-:W-:Y:S01]  /*0e30*/  LEA.HI R20, R5, R2, RZ, 0x3 ;  /* 0x0000000205147211 */ /* 0x000fe200078f18ff */
[----:B------:R-:W-:Y:S01]  /*0e40*/  IMAD.SHL.U32 R5, R8, 0x8, RZ ;  /* 0x0000000808057824 */ /* 0x000fe200078e00ff */
[----:B------:R-:W-:Y:S01]  /*0e50*/  LOP3.LUT R4, R4, R3, RZ, 0x3c, !PT ;  /* 0x0000000304047212 */ /* 0x000fe200078e3cff */
[----:B------:R-:W-:Y:S01]  /*0e60*/  BSSY B0, `(.L_x_1704) ;  /* 0x0000049000007945 */ /* 0x000fe20003800000 */
[----:B------:R-:W-:Y:S01]  /*0e70*/  LOP3.LUT R3, R20, 0xfffffff8, RZ, 0xc0, !PT ;  /* 0xfffffff814037812 */ /* 0x000fe200078ec0ff */
[----:B------:R-:W-:Y:S01]  /*0e80*/  IMAD.WIDE R8, R9, 0x80, R6 ;  /* 0x0000008009087825 */ /* 0x000fe200078e0206 */
[----:B------:R-:W-:-:S02]  /*0e90*/  SHF.R.S32.HI R115, RZ, 0x1f, R114 ;  /* 0x0000001fff737819 */ /* 0x000fc40000011472 */
[----:B------:R-:W-:Y:S01]  /*0ea0*/  IADD3 R10, P0, R114, UR6, RZ ;  /* 0x00000006720a7c10 */ /* 0x000fe2000ff1e0ff */
[----:B------:R-:W-:Y:S01]  /*0eb0*/  IMAD.IADD R19, R2, 0x1, -R3 ;  /* 0x0000000102137824 */ /* 0x000fe200078e0a03 */
[----:B------:R-:W-:Y:S01]  /*0ec0*/  LOP3.LUT R207, R4, 0xfffffe00, R5, 0xf8, !PT ;  /* 0xfffffe0004cf7812 */ /* 0x000fe200078ef805 */
[--C-:B------:R-:W-:Y:S01]  /*0ed0*/  IMAD.WIDE.U32 R2, R6, c[0x0][0x1a0], R114.reuse ;  /* 0x0000680006027a25 */ /* 0x100fe200078e0072 */
[----:B------:R-:W-:Y:S01]  /*0ee0*/  IADD3.X R11, R115, UR22, RZ, P0, !PT ;  /* 0x00000016730b7c10 */ /* 0x000fe200087fe4ff */
[----:B------:R3:W-:Y:S01]  /*0ef0*/  STL.64 [R1+0x50], R114 ;  /* 0x0000507201007387 */ /* 0x0007e20000100a00 */
[----:B------:R-:W-:Y:S01]  /*0f00*/  IADD3 R111, R114, 0x40, RZ ;  /* 0x00000040726f7810 */ /* 0x000fe20007ffe0ff */
[----:B------:R-:W-:Y:S01]  /*0f10*/  IMAD.WIDE.U32 R4, R6, c[0x0][0x198], R114 ;  /* 0x0000660006047a25 */ /* 0x000fe200078e0072 */
[----:B------:R-:W-:-:S03]  /*0f20*/  IADD3 R2, P0, R2, UR26, RZ ;  /* 0x0000001a02027c10 */ /* 0x000fc6000ff1e0ff */
[----:B-1----:R-:W-:Y:S01]  /*0f30*/  IMAD.WIDE.U32 R16, R16, c[0x0][0x1a8], R10 ;  /* 0x00006a0010107a25 */ /* 0x002fe200078e000a */
[----:B------:R-:W-:Y:S02]  /*0f40*/  SHF.R.S32.HI R10, RZ, 0x1f, R0 ;  /* 0x0000001fff0a7819 */ /* 0x000fe40000011400 */
[----:B------:R-:W-:Y:S01]  /*0f50*/  IADD3 R4, P1, R4, UR28, RZ ;  /* 0x0000001c04047c10 */ /* 0x000fe2000ff3e0ff */
[----:B------:R-:W-:Y:S01]  /*0f60*/  IMAD.SHL.U32 R207, R207, 0x2, RZ ;  /* 0x00000002cfcf7824 */ /* 0x000fe200078e00ff */
[----:B------:R-:W-:Y:S02]  /*0f70*/  SHF.R.S32.HI R11, RZ, 0x1f, R14 ;  /* 0x0000001fff0b7819 */ /* 0x000fe4000001140e */
[----:B------:R-:W-:Y:S01]  /*0f80*/  IADD3.X R3, R3, UR5, R12, P0, !PT ;  /* 0x0000000503037c10 */ /* 0x000fe200087fe40c */
[C---:B------:R-:W-:Y:S01]  /*0f90*/  IMAD R12, R10.reuse, c[0x0][0x1b0], RZ ;  /* 0x00006c000a0c7a24 */ /* 0x040fe200078e02ff */
[----:B------:R-:W-:Y:S01]  /*0fa0*/  IADD3.X R5, R5, UR7, R13, P1, !PT ;  /* 0x0000000705057c10 */ /* 0x000fe20008ffe40d */
[----:B------:R-:W-:Y:S01]  /*0fb0*/  IMAD R10, R10, c[0x0][0x1b8], RZ ;  /* 0x00006e000a0a7a24 */ /* 0x000fe200078e02ff */
[----:B------:R-:W-:Y:S01]  /*0fc0*/  SHF.R.S32.HI R13, RZ, 0x1f, R148 ;  /* 0x0000001fff0d7819 */ /* 0x000fe20000011494 */
[C---:B------:R-:W-:Y:S01]  /*0fd0*/  IMAD R12, R0.reuse, c[0x0][0x1b4], R12 ;  /* 0x00006d00000c7a24 */ /* 0x040fe200078e020c */
[----:B------:R-:W-:Y:S01]  /*0fe0*/  LEA.HI R11, R11, R232, RZ, 0x2 ;  /* 0x000000e80b0b7211 */ /* 0x000fe200078f10ff */
[C---:B------:R-:W-:Y:S01]  /*0ff0*/  IMAD R10, R0.reuse, c[0x0][0x1bc], R10 ;  /* 0x00006f00000a7a24 */ /* 0x040fe200078e020a */
[----:B------:R-:W-:Y:S01]  /*1000*/  LEA.HI R149, R13, R148, RZ, 0x2 ;  /* 0x000000940d957211 */ /* 0x000fe200078f10ff */
[C---:B------:R-:W-:Y:S01]  /*1010*/  IMAD.WIDE.U32 R26, R0.reuse, c[0x0][0x1b0], R4 ;  /* 0x00006c00001a7a25 */ /* 0x040fe200078e0004 */
[----:B------:R-:W-:Y:S01]  /*1020*/  R2P PR, R19, 0x6 ;  /* 0x0000000613007804 */ /* 0x000fe20000000000 */
[----:B------:R-:W-:Y:S01]  /*1030*/  ULDC.64 UR4, c[0x0][0x1a8] ;  /* 0x00006a0000047ab9 */ /* 0x000fe20000000a00 */
[----:B------:R-:W-:Y:S01]  /*1040*/  SHF.R.S32.HI R92, RZ, 0x2, R149 ;  /* 0x00000002ff5c7819 */ /* 0x000fe20000011495 */
[----:B------:R-:W-:Y:S01]  /*1050*/  IMAD.WIDE.U32 R24, R0, c[0x0][0x1b8], R2 ;  /* 0x00006e0000187a25 */ /* 0x000fe200078e0002 */
[----:B------:R-:W-:Y:S01]  /*1060*/  LOP3.LUT R0, R11, 0xffffffc, RZ, 0xc0, !PT ;  /* 0x0ffffffc0b007812 */ /* 0x000fe200078ec0ff */
[----:B------:R3:W-:Y:S01]  /*1070*/  STL.64 [R1+0x80], R26 ;  /* 0x0000801a01007387 */ /* 0x0007e20000100a00 */
[----:B------:R-:W-:Y:S01]  /*1080*/  ISETP.GE.AND P0, PT, R6, UR24, PT ;  /* 0x0000001806007c0c */ /* 0x000fe2000bf06270 */
[----:B------:R-:W-:Y:S01]  /*1090*/  IMAD.IADD R23, R25, 0x1, R10 ;  /* 0x0000000119177824 */ /* 0x000fe200078e020a */
[----:B------:R-:W-:Y:S01]  /*10a0*/  UIMAD UR4, UR23, UR4, URZ ;  /* 0x00000004170472a4 */ /* 0x000fe2000f8e023f */
[----:B------:R-:W-:Y:S01]  /*10b0*/  IMAD.IADD R0, R232, 0x1, -R0 ;  /* 0x00000001e8007824 */ /* 0x000fe200078e0a00 */
[----:B------:R3:W-:Y:S01]  /*10c0*/  STL.64 [R1+0x78], R24 ;  /* 0x0000781801007387 */ /* 0x0007e20000100a00 */
[----:B------:R-:W-:Y:S01]  /*10d0*/  IMAD.IADD R29, R27, 0x1, R12 ;  /* 0x000000011b1d7824 */ /* 0x000fe200078e020c */
[----:B------:R-:W-:Y:S01]  /*10e0*/  UIMAD UR5, UR14, UR5, UR4 ;  /* 0x000000050e0572a4 */ /* 0x000fe2000f8e0204 */
[----:B------:R-:W-:Y:S01]  /*10f0*/  IMAD R109, R0, 0x10, R92 ;  /* 0x00000010006d7824 */ /* 0x000fe200078e025c */
[----:B------:R-:W-:Y:S01]  /*1100*/  SEL R4, R22, 0xfffffff0, !P1 ;  /* 0xfffffff016047807 */ /* 0x000fe20004800000 */
[----:B------:R-:W-:-:S03]  /*1110*/  IMAD.MOV.U32 R3, RZ, RZ, 0x20 ;  /* 0x00000020ff037424 */ /* 0x000fc600078e00ff */
[----:B------:R3:W-:Y:S01]  /*1120*/  STL [R1+0x90], R109 ;  /* 0x0000906d01007387 */ /* 0x0007e20000100800 */
[----:B------:R-:W-:Y:S02]  /*1130*/  IADD3 R11, R17, UR5, RZ ;  /* 0x00000005110b7c10 */ /* 0x000fe4000fffe0ff */
[----:B------:R-:W-:Y:S01]  /*1140*/  SEL R3, R3, 0xffffffe0, !P2 ;  /* 0xffffffe003037807 */ /* 0x000fe20005000000 */
[----:B------:R3:W-:Y:S04]  /*1150*/  STL [R1+0x6c], R111 ;  /* 0x00006c6f01007387 */ /* 0x0007e80000100800 */
[----:B------:R3:W-:Y:S04]  /*1160*/  STL [R1+0x8c], R23 ;  /* 0x00008c1701007387 */ /* 0x0007e80000100800 */
[----:B------:R3:W-:Y:S01]  /*1170*/  STL [R1+0x74], R29 ;  /* 0x0000741d01007387 */ /* 0x0007e20000100800 */
        /* <DEDUP_REMOVED lines=23> */
.L_x_1705:
[----:B------:R-:W-:Y:S05]  /*12f0*/  BSYNC B0 ;  /* 0x0000000000007941 */ /* 0x000fea0003800000 */
.L_x_1704:
        /* <DEDUP_REMOVED lines=29> */
.L_x_1707:
[----:B------:R-:W-:Y:S05]  /*14d0*/  BSYNC B0 ;  /* 0x0000000000007941 */ /* 0x000fea0003800000 */
.L_x_1706:
        /* <DEDUP_REMOVED lines=29> */
.L_x_1709:
[----:B------:R-:W-:Y:S05]  /*16b0*/  BSYNC B0 ;  /* 0x0000000000007941 */ /* 0x000fea0003800000 */
.L_x_1708:
        /* <DEDUP_REMOVED lines=29> */
.L_x_1711:
[----:B------:R-:W-:Y:S05]  /*1890*/  BSYNC B0 ;  /* 0x0000000000007941 */ /* 0x000fea0003800000 */
.L_x_1710:
        /* <DEDUP_REMOVED lines=29> */
.L_x_1713:
[----:B------:R-:W-:Y:S05]  /*1a70*/  BSYNC B0 ;  /* 0x0000000000007941 */ /* 0x000fea0003800000 */
.L_x_1712:
        /* <DEDUP_REMOVED lines=29> */
.L_x_1715:
[----:B------:R-:W-:Y:S05]  /*1c50*/  BSYNC B0 ;  /* 0x0000000000007941 */ /* 0x000fea0003800000 */
.L_x_1714:
        /* <DEDUP_REMOVED lines=29> */
.L_x_1717:
[----:B------:R-:W-:Y:S05]  /*1e30*/  BSYNC B0 ;  /* 0x0000000000007941 */ /* 0x000fea0003800000 */
.L_x_1716:
[----:B------:R-:W-:Y:S01]  /*1e40*/  IADD3 R0, R6, 0x70, RZ ;  /* 0x0000007006007810 */ /* 0x000fe20007ffe0ff */
[----:B------:R-:W-:Y:S01]  /*1e50*/  UMOV UR27, 0x5 ;  /* 0x00000005001b7882 */ /* 0x000fe20000000000 */
[----:B------:R-:W-:Y:S01]  /*1e60*/  BSSY B0, `(.L_x_1718) ;  /* 0x000001f000007945 */ /* 0x000fe20003800000 */
[----:B------:R-:W-:Y:S01]  /*1e70*/  ULDC.64 UR4, c[0x0][0x198] ;  /* 0x0000660000047ab9 */ /* 0x000fe20000000a00 */
[----:B------:R-:W-:Y:S01]  /*1e80*/  ISETP.GE.AND P0, PT, R0, UR24, PT ;  /* 0x0000001800007c0c */ /* 0x000fe2000bf06270 */
[----:B------:R-:W-:Y:S02]  /*1e90*/  USHF.R.S32.HI UR22, URZ, 0x5, UR8 ;  /* 0x000000053f167899 */ /* 0x000fe40008011408 */
[----:B------:R-:W-:Y:S02]  /*1ea0*/  USHF.L.U64.HI UR27, UR4, UR27, UR5 ;  /* 0x0000001b041b7299 */ /* 0x000fe40008010205 */
[----:B------:R-:W-:-:S08]  /*1eb0*/  USHF.L.U32 UR28, UR4, 0x5, URZ ;  /* 0x00000005041c7899 */ /* 0x000fd0000800063f */
        /* <DEDUP_REMOVED lines=25> */
.L_x_1719:
[----:B------:R-:W-:Y:S05]  /*2050*/  BSYNC B0 ;  /* 0x0000000000007941 */ /* 0x000fea0003800000 */
.L_x_1718:
        /* <DEDUP_REMOVED lines=11> */
[----:B----4-:R-:W-:Y:S01]  /*2110*/  IMAD.WIDE.U32 R8, R108, UR26, R112 ;  /* 0x0000001a6c087c25 */ /* 0x010fe2000f8e0070 */
        /* <DEDUP_REMOVED lines=20> */
.L_x_1721:
[----:B------:R-:W-:Y:S05]  /*2260*/  BSYNC B0 ;  /* 0x0000000000007941 */ /* 0x000fea0003800000 */
.L_x_1720:
        /* <DEDUP_REMOVED lines=25> */
.L_x_1723:
[----:B------:R-:W-:Y:S05]  /*2400*/  BSYNC B0 ;  /* 0x0000000000007941 */ /* 0x000fea0003800000 */
.L_x_1722:
        /* <DEDUP_REMOVED lines=16> */
[----:B-1----:R-:W-:Y:S01]  /*2510*/  IMAD.U32 R8, RZ, RZ, UR6 ;  /* 0x00000006ff087e24 */ /* 0x002fe2000f8e00ff */
[----:B------:R-:W1:Y:S01]  /*2520*/  @P0 MUFU.RCP R2, c[0x0][0x238] ;  /* 0x00008e0000020b08 */ /* 0x000e620000001000 */
[----:B------:R-:W-:Y:S01]  /*2530*/  ISETP.GE.AND P1, PT, R6, UR25, PT ;  /* 0x0000001906007c0c */ /* 0x000fe2000bf26270 */
[----:B------:R-:W-:Y:S02]  /*2540*/  ULDC.64 UR4, c[0x0][0x1a0] ;  /* 0x0000680000047ab9 */ /* 0x000fe40000000a00 */
[----:B------:R-:W-:-:S05]  /*2550*/  IMAD.U32 R9, RZ, RZ, UR7 ;  /* 0x00000007ff097e24 */ /* 0x000fca000f8e00ff */
[----:B------:R5:W1:Y:S01]  /*2560*/  @P0 LDG.E R0, [R8.64] ;  /* 0x0000001008000981 */ /* 0x000a62000c1e1900 */
        /* <DEDUP_REMOVED lines=10> */
[----:B-1----:R-:W-:Y:S01]  /*2610*/  @P0 FMUL.FTZ R0, R0, R2 ;  /* 0x0000000200000220 */ /* 0x002fe20000410000 */
[----:B------:R-:W-:Y:S01]  /*2620*/  MOV R2, UR4 ;  /* 0x0000000400027c02 */ /* 0x000fe20008000f00 */
[----:B------:R-:W-:-:S02]  /*2630*/  UMOV UR4, URZ ;  /* 0x0000003f00047c82 */ /* 0x000fc40008000000 */
[----:B------:R1:W5:Y:S02]  /*2640*/  @P0 R2UR UR6, R0 ;  /* 0x00000000000603c2 */ /* 0x00036400000e0000 */
[----:B-1----:R-:W-:Y:S01]  /*2650*/  LEA R0, P0, R8, R24, 0x5 ;  /* 0x0000001808007211 */ /* 0x002fe200078028ff */
[----:B-----5:R-:W-:-:S03]  /*2660*/  @UP1 UMOV UR4, UR6 ;  /* 0x0000000600041c82 */ /* 0x020fc60008000000 */
[----:B------:R-:W-:Y:S01]  /*2670*/  LEA.HI.X R2, R8, R23, R2, 0x5, P0 ;  /* 0x0000001708027211 */ /* 0x000fe200000f2c02 */
        /* <DEDUP_REMOVED lines=18> */
.L_x_1725:
[----:B--2---:R-:W-:Y:S05]  /*27a0*/  BSYNC B0 ;  /* 0x0000000000007941 */ /* 0x004fea0003800000 */
.L_x_1724:
        /* <DEDUP_REMOVED lines=26> */
.L_x_1727:
[----:B------:R-:W-:Y:S05]  /*2950*/  BSYNC B0 ;  /* 0x0000000000007941 */ /* 0x000fea0003800000 */
.L_x_1726:
[----:B------:R-:W-:Y:S01]  /*2960*/  SHF.R.S32.HI R7, RZ, 0x4, R21 ;  /* 0x00000004ff077819 */ /* 0x000fe20000011415 */
[C---:B------:R-:W-:Y:S01]  /*2970*/  IMAD.SHL.U32 R5, R18.reuse, 0x40, RZ ;  /* 0x0000004012057824 */ /* 0x040fe200078e00ff */
[----:B------:R-:W-:Y:S01]  /*2980*/  R2P PR, R18, 0x6 ;  /* 0x0000000612007804 */ /* 0x000fe20000000000 */
[----:B------:R-:W-:Y:S01]  /*2990*/  IMAD.SHL.U32 R2, R19, 0x40, RZ ;  /* 0x0000004013027824 */ /* 0x000fe200078e00ff */
[----:B------:R-:W-:Y:S01]  /*29a0*/  LEA.HI R0, R21, R7, RZ, 0x1 ;  /* 0x0000000715007211 */ /* 0x000fe200078f08ff */
[----:B-1----:R-:W-:Y:S01]  /*29b0*/  IMAD.SHL.U32 R8, R20, 0x40, RZ ;  /* 0x0000004014087824 */ /* 0x002fe200078e00ff */
        /* <DEDUP_REMOVED lines=16> */
[----:B------:R-:W-:-:S02]  /*2ac0*/  IMAD R5, R232, 0x10, R92 ;  /* 0x00000010e8057824 */ /* 0x000fc400078e025c */
[----:B------:R-:W-:Y:S02]  /*2ad0*/  IMAD R0, R7, 0x200, R0 ;  /* 0x0000020007007824 */ /* 0x000fe400078e0200 */
[----:B------:R-:W-:Y:S01]  /*2ae0*/  IMAD.IADD R2, R105, 0x1, R2 ;  /* 0x0000000169027824 */ /* 0x000fe200078e0202 */
[----:B------:R-:W-:Y:S01]  /*2af0*/  IADD3 R93, R5, UR11, RZ ;  /* 0x0000000b055d7c10 */ /* 0x000fe2000fffe0ff */
[----:B------:R-:W-:Y:S02]  /*2b00*/  IMAD.SHL.U32 R192, R0, 0x2, RZ ;  /* 0x0000000200c07824 */ /* 0x000fe400078e00ff */
[----:B------:R-:W-:Y:S02]  /*2b10*/  IMAD.SHL.U32 R194, R2, 0x2, RZ ;  /* 0x0000000202c27824 */ /* 0x000fe400078e00ff */
[----:B------:R-:W-:Y:S01]  /*2b20*/  IMAD.U32 R2, RZ, RZ, UR26 ;  /* 0x0000001aff027e24 */ /* 0x000fe2000f8e00ff */
[----:B---3--:R-:W-:Y:S01]  /*2b30*/  LDSM.16.M88.4 R20, [R192+0x8800] ;  /* 0x00880000c014783b */ /* 0x008fe20000000200 */
[----:B------:R-:W-:Y:S01]  /*2b40*/  IADD3 R0, R192, 0x8000, RZ ;  /* 0x00008000c0007810 */ /* 0x000fe20007ffe0ff */
[----:B------:R-:W-:Y:S01]  /*2b50*/  IMAD R196, R4, 0x2, R194 ;  /* 0x0000000204c47824 */ /* 0x000fe200078e02c2 */
[----:B------:R-:W-:Y:S01]  /*2b60*/  IADD3 R203, R192, 0x8020, RZ ;  /* 0x00008020c0cb7810 */ /* 0x000fe20007ffe0ff */
[----:B----4-:R-:W1:Y:S01]  /*2b70*/  LDSM.16.M88.4 R8, [R194+0x2000] ;  /* 0x00200000c208783b */ /* 0x010e620000000200 */
[----:B------:R-:W-:Y:S01]  /*2b80*/  @P1 IADD3 R203, R0, -0x20, RZ ;  /* 0xffffffe000cb1810 */ /* 0x000fe20007ffe0ff */
[----:B------:R-:W-:-:S02]  /*2b90*/  IMAD.MOV.U32 R0, RZ, RZ, 0x40 ;  /* 0x00000040ff007424 */ /* 0x000fc400078e00ff */
[----:B------:R-:W3:Y:S01]  /*2ba0*/  LDSM.16.M88.4 R28, [R192+0x8000] ;  /* 0x00800000c01c783b */ /* 0x000ee20000000200 */
[----:B------:R-:W-:Y:S01]  /*2bb0*/  IMAD R202, R3, 0x2, R194 ;  /* 0x0000000203ca7824 */ /* 0x000fe200078e02c2 */
[----:B------:R-:W-:Y:S01]  /*2bc0*/  IADD3 R206, R203, 0x800, RZ ;  /* 0x00000800cbce7810 */ /* 0x000fe20007ffe0ff */
[----:B------:R-:W-:Y:S01]  /*2bd0*/  IMAD R200, R3, 0x2, R196 ;  /* 0x0000000203c87824 */ /* 0x000fe200078e02c4 */
[----:B------:R-:W4:Y:S01]  /*2be0*/  LDSM.16.M88.4 R12, [R194] ;  /* 0x00000000c20c783b */ /* 0x000f220000000200 */
[----:B------:R-:W-:Y:S02]  /*2bf0*/  SEL R0, R0, 0xffffffc0, !P2 ;  /* 0xffffffc000007807 */ /* 0x000fe40005000000 */
[C---:B------:R-:W-:Y:S01]  /*2c00*/  IADD3 R205, R203.reuse, 0x1000, RZ ;  /* 0x00001000cbcd7810 */ /* 0x040fe20007ffe0ff */
[----:B------:R-:W-:Y:S01]  /*2c10*/  LDSM.16.M88.4 R16, [R196+0x2000] ;  /* 0x00200000c410783b */ /* 0x000fe20000000200 */
[----:B------:R-:W-:Y:S01]  /*2c20*/  IADD3 R204, R203, 0x1800, RZ ;  /* 0x00001800cbcc7810 */ /* 0x000fe20007ffe0ff */
[----:B------:R-:W-:-:S02]  /*2c30*/  IMAD.IADD R201, R192, 0x1, R0 ;  /* 0x00000001c0c97824 */ /* 0x000fc400078e0200 */
[----:B------:R-:W5:Y:S01]  /*2c40*/  LDSM.16.M88.4 R32, [R203+0x800] ;  /* 0x00080000cb20783b */ /* 0x000f620000000200 */
[----:B------:R-:W-:Y:S02]  /*2c50*/  IMAD.IADD R199, R0, 0x1, R203 ;  /* 0x0000000100c77824 */ /* 0x000fe400078e02cb */
[----:B------:R-:W-:Y:S01]  /*2c60*/  IMAD.U32 R0, RZ, RZ, UR12 ;  /* 0x0000000cff007e24 */ /* 0x000fe2000f8e00ff */
[----:B------:R-:W2:Y:S04]  /*2c70*/  LDSM.16.M88.4 R36, [R203] ;  /* 0x00000000cb24783b */ /* 0x000ea80000000200 */
[----:B------:R-:W2:Y:S01]  /*2c80*/  LDSM.16.M88.4 R24, [R196] ;  /* 0x00000000c418783b */ /* 0x000ea20000000200 */
[----:B------:R-:W-:-:S03]  /*2c90*/  IADD3 R0, R0, -UR13, R93 ;  /* 0x8000000d00007c10 */ /* 0x000fc6000fffe05d */
[----:B------:R-:W-:Y:S04]  /*2ca0*/  LDSM.16.M88.4 R68, [R201+0x8000] ;  /* 0x00800000c944783b */ /* 0x000fe80000000200 */
[----:B------:R-:W-:Y:S04]  /*2cb0*/  LDSM.16.M88.4 R72, [R201+0x8800] ;  /* 0x00880000c948783b */ /* 0x000fe80000000200 */
[----:B------:R-:W-:Y:S01]  /*2cc0*/  STL [R1+0x38], R93 ;  /* 0x0000385d01007387 */ /* 0x000fe20000100800 */
[C---:B-1----:R-:W-:Y:S08]  /*2cd0*/  HMMA.16816.F32 R40, R8.reuse, R20, RZ ;  /* 0x000000140828723c */ /* 0x042ff000000018ff */
[C---:B---3--:R-:W-:Y:S08]  /*2ce0*/  HMMA.16816.F32 R44, R8.reuse, R28, RZ ;  /* 0x0000001c082c723c */ /* 0x048ff000000018ff */
[C---:B------:R-:W-:Y:S08]  /*2cf0*/  HMMA.16816.F32 R48, R8.reuse, R30, RZ ;  /* 0x0000001e0830723c */ /* 0x040ff000000018ff */
[----:B------:R-:W-:Y:S01]  /*2d00*/  HMMA.16816.F32 R52, R8, R22, RZ ;  /* 0x000000160834723c */ /* 0x000fe200000018ff */
[----:B------:R-:W1:Y:S07]  /*2d10*/  LDSM.16.M88.4 R8, [R202+0x2000] ;  /* 0x00200000ca08783b */ /* 0x000e6e0000000200 */
[C---:B----4-:R-:W-:Y:S08]  /*2d20*/  HMMA.16816.F32 R80, R12.reuse, R28, RZ ;  /* 0x0000001c0c50723c */ /* 0x050ff000000018ff */
[C---:B------:R-:W-:Y:S08]  /*2d30*/  HMMA.16816.F32 R76, R12.reuse, R30, RZ ;  /* 0x0000001e0c4c723c */ /* 0x040ff000000018ff */
[C---:B------:R-:W-:Y:S08]  /*2d40*/  HMMA.16816.F32 R64, R12.reuse, R20, RZ ;  /* 0x000000140c40723c */ /* 0x040ff000000018ff */
[----:B------:R-:W-:Y:S01]  /*2d50*/  HMMA.16816.F32 R56, R12, R22, RZ ;  /* 0x000000160c38723c */ /* 0x000fe200000018ff */
[----:B------:R-:W3:Y:S04]  /*2d60*/  LDSM.16.M88.4 R20, [R202] ;  /* 0x00000000ca14783b */ /* 0x000ee80000000200 */
[----:B------:R-:W-:Y:S03]  /*2d70*/  LDSM.16.M88.4 R12, [R200+0x2000] ;  /* 0x00200000c80c783b */ /* 0x000fe60000000200 */
[C---:B-----5:R-:W-:Y:S08]  /*2d80*/  HMMA.16816.F32 R28, R16.reuse, R32, R40 ;  /* 0x00000020101c723c */ /* 0x060ff00000001828 */
[C---:B--2---:R-:W-:Y:S08]  /*2d90*/  HMMA.16816.F32 R60, R16.reuse, R36, R44 ;  /* 0x00000024103c723c */ /* 0x044ff0000000182c */
[C---:B------:R-:W-:Y:S01]  /*2da0*/  HMMA.16816.F32 R40, R16.reuse, R38, R48 ;  /* 0x000000261028723c */ /* 0x040fe20000001830 */
[----:B------:R-:W-:Y:S07]  /*2db0*/  LDSM.16.M88.4 R48, [R199+0x800] ;  /* 0x00080000c730783b */ /* 0x000fee0000000200 */
[----:B------:R-:W-:Y:S01]  /*2dc0*/  HMMA.16816.F32 R44, R16, R34, R52 ;  /* 0x00000022102c723c */ /* 0x000fe20000001834 */
[----:B------:R-:W2:Y:S04]  /*2dd0*/  LDSM.16.M88.4 R52, [R199] ;  /* 0x00000000c734783b */ /* 0x000ea80000000200 */
[----:B------:R-:W4:Y:S03]  /*2de0*/  LDSM.16.M88.4 R16, [R200] ;  /* 0x00000000c810783b */ /* 0x000f260000000200 */
[C---:B------:R-:W-:Y:S08]  /*2df0*/  HMMA.16816.F32 R84, R24.reuse, R36, R80 ;  /* 0x000000241854723c */ /* 0x040ff00000001850 */
[C---:B------:R-:W-:Y:S01]  /*2e00*/  HMMA.16816.F32 R76, R24.reuse, R38, R76 ;  /* 0x00000026184c723c */ /* 0x040fe2000000184c */
[----:B------:R-:W-:Y:S07]  /*2e10*/  LDSM.16.M88.4 R36, [R192+0x9000] ;  /* 0x00900000c024783b */ /* 0x000fee0000000200 */
[C---:B------:R-:W-:Y:S08]  /*2e20*/  HMMA.16816.F32 R88, R24.reuse, R32, R64 ;  /* 0x000000201858723c */ /* 0x040ff00000001840 */
[----:B------:R-:W-:Y:S08]  /*2e30*/  HMMA.16816.F32 R32, R24, R34, R56 ;  /* 0x000000221820723c */ /* 0x000ff00000001838 */
[C---:B-1----:R-:W-:Y:S08]  /*2e40*/  HMMA.16816.F32 R60, R8.reuse, R68, R60 ;  /* 0x00000044083c723c */ /* 0x042ff0000000183c */
[C---:B------:R-:W-:Y:S08]  /*2e50*/  HMMA.16816.F32 R80, R8.reuse, R72, R28 ;  /* 0x000000480850723c */ /* 0x040ff0000000181c */
[C---:B------:R-:W-:Y:S08]  /*2e60*/  HMMA.16816.F32 R24, R8.reuse, R70, R40 ;  /* 0x000000460818723c */ /* 0x040ff00000001828 */
[----:B------:R-:W-:Y:S01]  /*2e70*/  HMMA.16816.F32 R56, R8, R74, R44 ;  /* 0x0000004a0838723c */ /* 0x000fe2000000182c */
[----:B------:R-:W1:Y:S04]  /*2e80*/  LDSM.16.M88.4 R8, [R194+0x6000] ;  /* 0x00600000c208783b */ /* 0x000e680000000200 */
[----:B------:R-:W5:Y:S03]  /*2e90*/  LDSM.16.M88.4 R44, [R192+0x9800] ;  /* 0x00980000c02c783b */ /* 0x000f660000000200 */
[C---:B---3--:R-:W-:Y:S08]  /*2ea0*/  HMMA.16816.F32 R64, R20.reuse, R68, R84 ;  /* 0x000000441440723c */ /* 0x048ff00000001854 */
[C---:B------:R-:W-:Y:S08]  /*2eb0*/  HMMA.16816.F32 R68, R20.reuse, R70, R76 ;  /* 0x000000461444723c */ /* 0x040ff0000000184c */
[C---:B------:R-:W-:Y:S08]  /*2ec0*/  HMMA.16816.F32 R76, R20.reuse, R72, R88 ;  /* 0x00000048144c723c */ /* 0x040ff00000001858 */
[----:B------:R-:W-:Y:S08]  /*2ed0*/  HMMA.16816.F32 R40, R20, R74, R32 ;  /* 0x0000004a1428723c */ /* 0x000ff00000001820 */
[C---:B--2---:R-:W-:Y:S08]  /*2ee0*/  HMMA.16816.F32 R32, R12.reuse, R52, R60 ;  /* 0x000000340c20723c */ /* 0x044ff0000000183c */
[C---:B------:R-:W-:Y:S01]  /*2ef0*/  HMMA.16816.F32 R28, R12.reuse, R54, R24 ;  /* 0x000000360c1c723c */ /* 0x040fe20000001818 */
[----:B------:R-:W2:Y:S07]  /*2f00*/  LDSM.16.M88.4 R24, [R194+0x4000] ;  /* 0x00400000c218783b */ /* 0x000eae0000000200 */
[C---:B------:R-:W-:Y:S08]  /*2f10*/  HMMA.16816.F32 R20, R12.reuse, R48, R80 ;  /* 0x000000300c14723c */ /* 0x040ff00000001850 */
[----:B------:R-:W-:Y:S08]  /*2f20*/  HMMA.16816.F32 R12, R12, R50, R56 ;  /* 0x000000320c0c723c */ /* 0x000ff00000001838 */
[C---:B----4-:R-:W-:Y:S08]  /*2f30*/  HMMA.16816.F32 R60, R16.reuse, R48, R76 ;  /* 0x00000030103c723c */ /* 0x050ff0000000184c */
[C---:B------:R-:W-:Y:S07]  /*2f40*/  HMMA.16816.F32 R48, R16.reuse, R50, R40 ;  /* 0x000000321030723c */ /* 0x040fee0000001828 */
[----:B------:R-:W-:Y:S01]  /*2f50*/  IMAD.SHL.U32 R40, R107, 0x2, RZ ;  /* 0x000000026b287824 */ /* 0x000fe200078e00ff */
[----:B------:R-:W-:Y:S04]  /*2f60*/  HMMA.16816.F32 R56, R16, R52, R64 ;  /* 0x000000341038723c */ /* 0x000fe80000001840 */
[----:B------:R-:W-:-:S04]  /*2f70*/  LOP3.LUT R40, R40, 0x6, RZ, 0xc0, !PT ;  /* 0x0000000628287812 */ /* 0x000fc800078ec0ff */
[----:B------:R-:W-:Y:S01]  /*2f80*/  HMMA.16816.F32 R52, R16, R54, R68 ;  /* 0x000000361034723c */ /* 0x000fe20000001844 */
[----:B------:R-:W-:-:S04]  /*2f90*/  IMAD R40, R2, 0x20, R40 ;  /* 0x0000002002287824 */ /* 0x000fc800078e0228 */
[----:B------:R-:W-:Y:S01]  /*2fa0*/  IMAD.IADD R2, R0, 0x1, -R40 ;  /* 0x0000000100027824 */ /* 0x000fe200078e0a28 */
[C---:B------:R-:W-:Y:S02]  /*2fb0*/  IADD3 R83, R40.reuse, 0x1, RZ ;  /* 0x0000000128537810 */ /* 0x040fe40007ffe0ff */
[C---:B-1----:R-:W-:Y:S01]  /*2fc0*/  HMMA.16816.F32 R32, R8.reuse, R36, R32 ;  /* 0x000000240820723c */ /* 0x042fe20000001820 */
[----:B------:R-:W-:Y:S02]  /*2fd0*/  IADD3 R43, R40, 0x8, RZ ;  /* 0x00000008282b7810 */ /* 0x000fe40007ffe0ff */
[----:B------:R-:W-:Y:S01]  /*2fe0*/  IABS R2, R2 ;  /* 0x0000000200027213 */ /* 0x000fe20000000000 */
[----:B------:R-:W-:Y:S01]  /*2ff0*/  IMAD.IADD R6, R0, 0x1, -R83 ;  /* 0x0000000100067824 */ /* 0x000fe200078e0a53 */
[C---:B------:R-:W-:Y:S02]  /*3000*/  IADD3 R42, R40.reuse, 0x9, RZ ;  /* 0x00000009282a7810 */ /* 0x040fe40007ffe0ff */
[----:B------:R-:W-:Y:S01]  /*3010*/  IADD3 R41, R40, 0x10, RZ ;  /* 0x0000001028297810 */ /* 0x000fe20007ffe0ff */
[----:B------:R-:W-:Y:S01]  /*3020*/  HMMA.16816.F32 R16, R8, R38, R28 ;  /* 0x000000260810723c */ /* 0x000fe2000000181c */
[----:B------:R-:W-:Y:S01]  /*3030*/  IMAD.MOV.U32 R5, RZ, RZ, R2 ;  /* 0x000000ffff057224 */ /* 0x000fe200078e0002 */
[----:B------:R-:W-:Y:S01]  /*3040*/  IABS R2, R6 ;  /* 0x0000000600027213 */ /* 0x000fe20000000000 */
[----:B------:R-:W-:Y:S01]  /*3050*/  LDSM.16.M88.4 R28, [R203+0x1800] ;  /* 0x00180000cb1c783b */ /* 0x000fe20000000200 */
[----:B------:R-:W-:Y:S01]  /*3060*/  IMAD.IADD R6, R0, 0x1, -R41 ;  /* 0x0000000100067824 */ /* 0x000fe200078e0a29 */
[----:B------:R1:W-:Y:S01]  /*3070*/  I2F R101, R5 ;  /* 0x0000000500657306 */ /* 0x0003e20000201400 */
[----:B------:R-:W-:-:S02]  /*3080*/  IADD3 R82, R40, 0x11, RZ ;  /* 0x0000001128527810 */ /* 0x000fc40007ffe0ff */
[C---:B-----5:R-:W-:Y:S01]  /*3090*/  HMMA.16816.F32 R64, R8.reuse, R44, R20 ;  /* 0x0000002c0840723c */ /* 0x060fe20000001814 */
[----:B------:R-:W-:Y:S01]  /*30a0*/  LDSM.16.M88.4 R20, [R196+0x4000] ;  /* 0x00400000c414783b */ /* 0x000fe20000000200 */
[C---:B------:R-:W-:Y:S02]  /*30b0*/  IADD3 R81, R40.reuse, 0x18, RZ ;  /* 0x0000001828517810 */ /* 0x040fe40007ffe0ff */
[C---:B------:R-:W-:Y:S01]  /*30c0*/  IADD3 R80, R40.reuse, 0x19, RZ ;  /* 0x0000001928507810 */ /* 0x040fe20007ffe0ff */
[----:B------:R3:W-:Y:S01]  /*30d0*/  I2F R104, R2 ;  /* 0x0000000200687306 */ /* 0x0007e20000201400 */
[----:B------:R-:W-:Y:S02]  /*30e0*/  ISETP.GE.AND P1, PT, R40, UR12, PT ;  /* 0x0000000c28007c0c */ /* 0x000fe4000bf26270 */
[----:B------:R-:W-:Y:S01]  /*30f0*/  HMMA.16816.F32 R68, R8, R46, R12 ;  /* 0x0000002e0844723c */ /* 0x000fe2000000180c */
[----:B------:R-:W4:Y:S01]  /*3100*/  LDSM.16.M88.4 R12, [R203+0x1000] ;  /* 0x00100000cb0c783b */ /* 0x000f220000000200 */
[----:B------:R-:W-:-:S02]  /*3110*/  ISETP.GE.AND P6, PT, R43, UR12, PT ;  /* 0x0000000c2b007c0c */ /* 0x000fc4000bfc6270 */
[----:B------:R-:W-:Y:S01]  /*3120*/  ISETP.GE.AND P5, PT, R42, UR12, PT ;  /* 0x0000000c2a007c0c */ /* 0x000fe2000bfa6270 */
[----:B------:R-:W5:Y:S01]  /*3130*/  LDSM.16.M88.4 R8, [R196+0x6000] ;  /* 0x00600000c408783b */ /* 0x000f620000000200 */
[C---:B-1----:R-:W-:Y:S01]  /*3140*/  IMAD.IADD R5, R0.reuse, 0x1, -R43 ;  /* 0x0000000100057824 */ /* 0x042fe200078e0a2b */
[----:B------:R-:W-:Y:S01]  /*3150*/  ISETP.GE.AND P4, PT, R41, UR12, PT ;  /* 0x0000000c29007c0c */ /* 0x000fe2000bf86270 */
[C---:B--2---:R-:W-:Y:S01]  /*3160*/  HMMA.16816.F32 R56, R24.reuse, R36, R56 ;  /* 0x000000241838723c */ /* 0x044fe20000001838 */
[----:B------:R-:W-:Y:S02]  /*3170*/  ISETP.GE.AND P0, PT, R83, UR12, PT ;  /* 0x0000000c53007c0c */ /* 0x000fe4000bf06270 */
[----:B------:R-:W-:Y:S01]  /*3180*/  IABS R5, R5 ;  /* 0x0000000500057213 */ /* 0x000fe20000000000 */
[----:B---3--:R-:W-:Y:S01]  /*3190*/  IMAD.IADD R2, R0, 0x1, -R42 ;  /* 0x0000000100027824 */ /* 0x008fe200078e0a2a */
[----:B------:R-:W-:Y:S02]  /*31a0*/  ISETP.GE.AND P3, PT, R82, UR12, PT ;  /* 0x0000000c52007c0c */ /* 0x000fe4000bf66270 */
[----:B------:R1:W-:Y:S01]  /*31b0*/  I2F R103, R5 ;  /* 0x0000000500677306 */ /* 0x0003e20000201400 */
[----:B------:R-:W-:Y:S01]  /*31c0*/  HMMA.16816.F32 R76, R24, R38, R52 ;  /* 0x00000026184c723c */ /* 0x000fe20000001834 */
[----:B------:R-:W-:Y:S01]  /*31d0*/  LDSM.16.M88.4 R36, [R201+0x9000] ;  /* 0x00900000c924783b */ /* 0x000fe20000000200 */
[----:B------:R-:W-:-:S02]  /*31e0*/  IABS R2, R2 ;  /* 0x0000000200027213 */ /* 0x000fc40000000000 */
[----:B------:R-:W-:-:S04]  /*31f0*/  ISETP.GE.AND P2, PT, R81, UR12, PT ;  /* 0x0000000c51007c0c */ /* 0x000fc8000bf46270 */
[----:B------:R-:W-:Y:S01]  /*3200*/  HMMA.16816.F32 R72, R24, R44, R60 ;  /* 0x0000002c1848723c */ /* 0x000fe2000000183c */
[----:B-1----:R-:W-:Y:S01]  /*3210*/  IMAD.MOV.U32 R5, RZ, RZ, R2 ;  /* 0x000000ffff057224 */ /* 0x002fe200078e0002 */
[----:B------:R-:W-:Y:S01]  /*3220*/  IABS R2, R6 ;  /* 0x0000000600027213 */ /* 0x000fe20000000000 */
[----:B------:R-:W-:-:S05]  /*3230*/  IMAD.IADD R6, R0, 0x1, -R82 ;  /* 0x0000000100067824 */ /* 0x000fca00078e0a52 */
[----:B------:R-:W-:Y:S01]  /*3240*/  HMMA.16816.F32 R60, R24, R46, R48 ;  /* 0x0000002e183c723c */ /* 0x000fe20000001830 */
[----:B------:R1:W-:Y:S07]  /*3250*/  I2F R102, R5 ;  /* 0x0000000500667306 */ /* 0x0003ee0000201400 */
[-C--:B----4-:R-:W-:Y:S08]  /*3260*/  HMMA.16816.F32 R56, R20, R12.reuse, R56 ;  /* 0x0000000c1438723c */ /* 0x090ff00000001838 */
[C---:B-----5:R-:W-:Y:S01]  /*3270*/  HMMA.16816.F32 R52, R8.reuse, R12, R32 ;  /* 0x0000000c0834723c */ /* 0x060fe20000001820 */
[----:B-1----:R-:W-:Y:S01]  /*3280*/  IMAD.MOV.U32 R5, RZ, RZ, R2 ;  /* 0x000000ffff057224 */ /* 0x002fe200078e0002 */
[----:B------:R-:W-:Y:S01]  /*3290*/  IABS R2, R6 ;  /* 0x0000000600027213 */ /* 0x000fe20000000000 */
[C---:B------:R-:W-:Y:S01]  /*32a0*/  IMAD.IADD R6, R0.reuse, 0x1, -R81 ;  /* 0x0000000100067824 */ /* 0x040fe200078e0a51 */
[----:B------:R-:W-:Y:S01]  /*32b0*/  LDSM.16.M88.4 R32, [R201+0x9800] ;  /* 0x00980000c920783b */ /* 0x000fe20000000200 */
[----:B------:R1:W-:Y:S03]  /*32c0*/  I2F R100, R5 ;  /* 0x0000000500647306 */ /* 0x0003e60000201400 */
[----:B------:R-:W-:Y:S01]  /*32d0*/  IABS R6, R6 ;  /* 0x0000000600067213 */ /* 0x000fe20000000000 */
[C---:B------:R-:W-:Y:S01]  /*32e0*/  HMMA.16816.F32 R24, R8.reuse, R14, R16 ;  /* 0x0000000e0818723c */ /* 0x040fe20000001810 */
[----:B------:R-:W2:Y:S03]  /*32f0*/  LDSM.16.M88.4 R16, [R202+0x6000] ;  /* 0x00600000ca10783b */ /* 0x000ea60000000200 */
[----:B------:R3:W4:Y:S04]  /*3300*/  I2F R99, R2 ;  /* 0x0000000200637306 */ /* 0x0007280000201400 */
[----:B------:R-:W-:Y:S01]  /*3310*/  HMMA.16816.F32 R44, R8, R28, R64 ;  /* 0x0000001c082c723c */ /* 0x000fe20000001840 */
[----:B-1----:R-:W-:-:S03]  /*3320*/  IADD3 R5, R0, 0x8, RZ ;  /* 0x0000000800057810 */ /* 0x002fc60007ffe0ff */
[----:B------:R1:W-:Y:S04]  /*3330*/  I2F R98, R6 ;  /* 0x0000000600627306 */ /* 0x0003e80000201400 */
[----:B------:R-:W-:Y:S01]  /*3340*/  HMMA.16816.F32 R48, R8, R30, R68 ;  /* 0x0000001e0830723c */ /* 0x000fe20000001844 */
[----:B---3--:R-:W-:-:S07]  /*3350*/  IMAD.IADD R2, R0, 0x1, -R80 ;  /* 0x0000000100027824 */ /* 0x008fce00078e0a50 */
[----:B------:R-:W-:Y:S01]  /*3360*/  HMMA.16816.F32 R64, R20, R14, R76 ;  /* 0x0000000e1440723c */ /* 0x000fe2000000184c */
[----:B------:R-:W-:Y:S01]  /*3370*/  IABS R2, R2 ;  /* 0x0000000200027213 */ /* 0x000fe20000000000 */
[----:B------:R-:W3:Y:S01]  /*3380*/  LDSM.16.M88.4 R12, [R202+0x4000] ;  /* 0x00400000ca0c783b */ /* 0x000ee20000000200 */
[----:B-1----:R-:W-:-:S03]  /*3390*/  IMAD.IADD R6, R5, 0x1, -R40 ;  /* 0x0000000105067824 */ /* 0x002fc600078e0a28 */
[----:B------:R-:W-:Y:S01]  /*33a0*/  IMAD.MOV.U32 R7, RZ, RZ, R2 ;  /* 0x000000ffff077224 */ /* 0x000fe200078e0002 */
[C---:B------:R-:W-:Y:S01]  /*33b0*/  IADD3 R2, R0.reuse, 0x40, RZ ;  /* 0x0000004000027810 */ /* 0x040fe20007ffe0ff */
[----:B------:R-:W-:Y:S01]  /*33c0*/  HMMA.16816.F32 R68, R20, R28, R72 ;  /* 0x0000001c1444723c */ /* 0x000fe20000001848 */
[----:B------:R-:W-:Y:S01]  /*33d0*/  IABS R6, R6 ;  /* 0x0000000600067213 */ /* 0x000fe20000000000 */
[----:B------:R1:W-:Y:S01]  /*33e0*/  I2F R97, R7 ;  /* 0x0000000700617306 */ /* 0x0003e20000201400 */
[----:B------:R-:W-:Y:S01]  /*33f0*/  IADD3 R0, R0, 0x48, RZ ;  /* 0x0000004800007810 */ /* 0x000fe20007ffe0ff */
[----:B------:R-:W-:-:S04]  /*3400*/  IMAD.IADD R8, R2, 0x1, -R40 ;  /* 0x0000000102087824 */ /* 0x000fc800078e0a28 */
[C---:B--2---:R-:W-:Y:S08]  /*3410*/  HMMA.16816.F32 R52, R16.reuse, R36, R52 ;  /* 0x000000241034723c */ /* 0x044ff00000001834 */
[----:B------:R-:W-:Y:S01]  /*3420*/  HMMA.16816.F32 R72, R16, R38, R24 ;  /* 0x000000261048723c */ /* 0x000fe20000001818 */
[----:B------:R-:W-:Y:S01]  /*3430*/  LDSM.16.M88.4 R24, [R199+0x1000] ;  /* 0x00100000c718783b */ /* 0x000fe20000000200 */
[----:B-1----:R-:W-:Y:S01]  /*3440*/  IMAD.MOV.U32 R7, RZ, RZ, R6 ;  /* 0x000000ffff077224 */ /* 0x002fe200078e0006 */
[----:B------:R-:W-:Y:S01]  /*3450*/  IABS R6, R8 ;  /* 0x0000000800067213 */ /* 0x000fe20000000000 */
[----:B------:R-:W-:-:S02]  /*3460*/  IMAD.IADD R8, R2, 0x1, -R83 ;  /* 0x0000000102087824 */ /* 0x000fc400078e0a53 */
[----:B------:R1:W-:Y:S02]  /*3470*/  I2F R94, R7 ;  /* 0x00000007005e7306 */ /* 0x0003e40000201400 */
[C---:B------:R-:W-:Y:S06]  /*3480*/  HMMA.16816.F32 R76, R16.reuse, R32, R44 ;  /* 0x00000020104c723c */ /* 0x040fec000000182c */
[----:B------:R2:W5:Y:S02]  /*3490*/  I2F R92, R6 ;  /* 0x00000006005c7306 */ /* 0x0005640000201400 */
[----:B------:R-:W-:Y:S01]  /*34a0*/  HMMA.16816.F32 R84, R16, R34, R48 ;  /* 0x000000221054723c */ /* 0x000fe20000001830 */
[----:B-1----:R-:W-:-:S06]  /*34b0*/  IMAD.IADD R7, R0, 0x1, -R40 ;  /* 0x0000000100077824 */ /* 0x002fcc00078e0a28 */
[----:B------:R-:W-:Y:S01]  /*34c0*/  IMAD.IADD R16, R2, 0x1, -R43 ;  /* 0x0000000102107824 */ /* 0x000fe200078e0a2b */
[----:B------:R-:W-:Y:S01]  /*34d0*/  HMMA.16816.F32 R60, R20, R30, R60 ;  /* 0x0000001e143c723c */ /* 0x000fe2000000183c */
[----:B------:R-:W1:Y:S01]  /*34e0*/  LDSM.16.M88.4 R20, [R200+0x6000] ;  /* 0x00600000c814783b */ /* 0x000e620000000200 */
[----:B------:R-:W-:Y:S01]  /*34f0*/  IABS R7, R7 ;  /* 0x0000000700077213 */ /* 0x000fe20000000000 */
[----:B--2---:R-:W-:-:S03]  /*3500*/  IMAD.IADD R6, R5, 0x1, -R83 ;  /* 0x0000000105067824 */ /* 0x004fc600078e0a53 */
[----:B------:R2:W1:Y:S01]  /*3510*/  I2F R90, R7 ;  /* 0x00000007005a7306 */ /* 0x0004620000201400 */
[----:B------:R-:W-:Y:S01]  /*3520*/  LDSM.16.M88.4 R28, [R199+0x1800] ;  /* 0x00180000c71c783b */ /* 0x000fe20000000200 */
[----:B---3--:R-:W-:Y:S01]  /*3530*/  HMMA.16816.F32 R48, R12, R36, R56 ;  /* 0x000000240c30723c */ /* 0x008fe20000001838 */
[----:B------:R-:W-:-:S07]  /*3540*/  IABS R6, R6 ;  /* 0x0000000600067213 */ /* 0x000fce0000000000 */
[----:B------:R-:W-:Y:S01]  /*3550*/  HMMA.16816.F32 R44, R12, R38, R64 ;  /* 0x000000260c2c723c */ /* 0x000fe20000001840 */
[----:B--2---:R-:W-:Y:S01]  /*3560*/  IMAD.MOV.U32 R7, RZ, RZ, R6 ;  /* 0x000000ffff077224 */ /* 0x004fe200078e0006 */
[----:B------:R-:W-:Y:S01]  /*3570*/  IABS R6, R8 ;  /* 0x0000000800067213 */ /* 0x000fe20000000000 */
[----:B------:R-:W-:-:S05]  /*3580*/  IMAD.IADD R8, R0, 0x1, -R83 ;  /* 0x0000000100087824 */ /* 0x000fca00078e0a53 */
[----:B------:R-:W-:Y:S01]  /*3590*/  HMMA.16816.F32 R36, R12, R32, R68 ;  /* 0x000000200c24723c */ /* 0x000fe20000001844 */
[----:B------:R2:W-:Y:S07]  /*35a0*/  I2F R96, R7 ;  /* 0x0000000700607306 */ /* 0x0005ee0000201400 */
[----:B-1----:R-:W-:Y:S01]  /*35b0*/  HMMA.16816.F32 R64, R20, R24, R52 ;  /* 0x000000181440723c */ /* 0x002fe20000001834 */
[----:B--2---:R-:W-:Y:S01]  /*35c0*/  IMAD.MOV.U32 R7, RZ, RZ, R6 ;  /* 0x000000ffff077224 */ /* 0x004fe200078e0006 */
[----:B------:R-:W-:Y:S01]  /*35d0*/  IABS R6, R8 ;  /* 0x0000000800067213 */ /* 0x000fe20000000000 */
[----:B------:R-:W-:-:S02]  /*35e0*/  IMAD.IADD R8, R5, 0x1, -R43 ;  /* 0x0000000105087824 */ /* 0x000fc400078e0a2b */
[----:B------:R1:W2:Y:S02]  /*35f0*/  I2F R95, R7 ;  /* 0x00000007005f7306 */ /* 0x0002a40000201400 */
[----:B-1----:R-:W-:Y:S01]  /*3600*/  IMAD.MOV.U32 R7, RZ, RZ, R6 ;  /* 0x000000ffff077224 */ /* 0x002fe200078e0006 */
[----:B------:R-:W-:Y:S02]  /*3610*/  IABS R6, R8 ;  /* 0x0000000800067213 */ /* 0x000fe40000000000 */
[----:B------:R-:W1:Y:S03]  /*3620*/  LDSM.16.M88.4 R8, [R200+0x4000] ;  /* 0x00400000c808783b */ /* 0x000e660000000200 */
[----:B------:R3:W-:Y:S01]  /*3630*/  I2F R93, R7 ;  /* 0x00000007005d7306 */ /* 0x0007e20000201400 */
[----:B------:R-:W-:-:S04]  /*3640*/  DEPBAR.LE SB0, 0x0 ;  /* 0x000080000000791a */ /* 0x000fc80000000000 */
[----:B---3--:R-:W-:Y:S01]  /*3650*/  IMAD.MOV.U32 R7, RZ, RZ, R6 ;  /* 0x000000ffff077224 */ /* 0x008fe200078e0006 */
[----:B------:R-:W-:Y:S01]  /*3660*/  IABS R6, R16 ;  /* 0x0000001000067213 */ /* 0x000fe20000000000 */
[----:B------:R-:W-:Y:S02]  /*3670*/  IMAD.IADD R16, R0, 0x1, -R43 ;  /* 0x0000000100107824 */ /* 0x000fe400078e0a2b */
[----:B------:R3:W1:Y:S02]  /*3680*/  I2F R91, R7 ;  /* 0x00000007005b7306 */ /* 0x0006640000201400 */
[----:B---3--:R-:W-:Y:S01]  /*3690*/  IMAD.MOV.U32 R7, RZ, RZ, R6 ;  /* 0x000000ffff077224 */ /* 0x008fe200078e0006 */
[----:B------:R-:W-:Y:S01]  /*36a0*/  IABS R6, R16 ;  /* 0x0000001000067213 */ /* 0x000fe20000000000 */
[----:B------:R-:W-:Y:S01]  /*36b0*/  IMAD.IADD R16, R5, 0x1, -R42 ;  /* 0x0000000105107824 */ /* 0x000fe200078e0a2a */
[C---:B-1----:R-:W-:Y:S03]  /*36c0*/  HMMA.16816.F32 R56, R8.reuse, R28, R36 ;  /* 0x0000001c0838723c */ /* 0x042fe60000001824 */
[----:B------:R1:W3:Y:S05]  /*36d0*/  I2F R89, R7 ;  /* 0x0000000700597306 */ /* 0x0002ea0000201400 */
[----:B------:R-:W-:Y:S01]  /*36e0*/  HMMA.16816.F32 R48, R8, R24, R48 ;  /* 0x000000180830723c */ /* 0x000fe20000001830 */
[----:B-1----:R-:W-:Y:S01]  /*36f0*/  IMAD.MOV.U32 R7, RZ, RZ, R6 ;  /* 0x000000ffff077224 */ /* 0x002fe200078e0006 */
[----:B------:R-:W-:-:S06]  /*3700*/  IABS R6, R16 ;  /* 0x0000001000067213 */ /* 0x000fcc0000000000 */
[----:B------:R-:W-:Y:S01]  /*3710*/  HMMA.16816.F32 R16, R12, R34, R60 ;  /* 0x000000220c10723c */ /* 0x000fe2000000183c */
[----:B------:R1:W-:Y:S07]  /*3720*/  I2F R88, R7 ;  /* 0x0000000700587306 */ /* 0x0003ee0000201400 */
[----:B----4-:R-:W-:Y:S02]  /*3730*/  FFMA.FTZ R33, R99, -UR4, R57 ;  /* 0x8000000463217c23 */ /* 0x010fe40008010039 */
[----:B------:R-:W-:Y:S01]  /*3740*/  IMAD.IADD R12, R5, 0x1, -R41 ;  /* 0x00000001050c7824 */ /* 0x000fe200078e0a29 */
[----:B------:R-:W-:Y:S01]  /*3750*/  HMMA.16816.F32 R60, R8, R26, R44 ;  /* 0x0000001a083c723c */ /* 0x000fe2000000182c */
[----:B------:R4:W-:Y:S01]  /*3760*/  I2F R70, R6 ;  /* 0x0000000600467306 */ /* 0x0009e20000201400 */
[----:B------:R-:W-:-:S03]  /*3770*/  FFMA.FTZ R34, R100, -UR4, R56 ;  /* 0x8000000464227c23 */ /* 0x000fc60008010038 */
[----:B------:R-:W-:Y:S02]  /*3780*/  FFMA.FTZ R32, R104, -UR4, R49 ;  /* 0x8000000468207c23 */ /* 0x000fe40008010031 */
[----:B-1----:R-:W-:-:S05]  /*3790*/  IMAD.IADD R7, R2, 0x1, -R42 ;  /* 0x0000000102077824 */ /* 0x002fca00078e0a2a */
[----:B------:R-:W-:Y:S01]  /*37a0*/  IABS R7, R7 ;  /* 0x0000000700077213 */ /* 0x000fe20000000000 */
[----:B------:R-:W-:Y:S01]  /*37b0*/  HMMA.16816.F32 R44, R8, R30, R16 ;  /* 0x0000001e082c723c */ /* 0x000fe20000001810 */
[C---:B----4-:R-:W-:Y:S02]  /*37c0*/  IMAD.IADD R6, R0.reuse, 0x1, -R42 ;  /* 0x0000000100067824 */ /* 0x050fe400078e0a2a */
[----:B------:R1:W4:Y:S03]  /*37d0*/  I2F R69, R7 ;  /* 0x0000000700457306 */ /* 0x0003260000201400 */
[----:B------:R-:W-:Y:S01]  /*37e0*/  IABS R6, R6 ;  /* 0x0000000600067213 */ /* 0x000fe20000000000 */
[----:B------:R-:W-:Y:S01]  /*37f0*/  IMAD.IADD R8, R0, 0x1, -R81 ;  /* 0x0000000100087824 */ /* 0x000fe200078e0a51 */
[----:B------:R-:W-:Y:S01]  /*3800*/  HMMA.16816.F32 R16, R20, R26, R72 ;  /* 0x0000001a1410723c */ /* 0x000fe20000001848 */
[----:B-----5:R-:W-:-:S02]  /*3810*/  FFMA.FTZ R10, R92, -UR4, R64 ;  /* 0x800000045c0a7c23 */ /* 0x020fc40008010040 */
[----:B------:R-:W-:Y:S02]  /*3820*/  FFMA.FTZ R9, R90, -UR4, R66 ;  /* 0x800000045a097c23 */ /* 0x000fe40008010042 */
[----:B------:R-:W-:Y:S02]  /*3830*/  FFMA.FTZ R11, R94, -UR4, R50 ;  /* 0x800000045e0b7c23 */ /* 0x000fe40008010032 */
[----:B------:R-:W-:Y:S01]  /*3840*/  FFMA.FTZ R36, R103, -UR4, R60 ;  /* 0x8000000467247c23 */ /* 0x000fe2000801003c */
[----:B------:R-:W-:Y:S01]  /*3850*/  FSEL R64, R9, -INF , !P1 ;  /* 0xff80000009407808 */ /* 0x000fe20004800000 */
[----:B--2---:R-:W-:Y:S01]  /*3860*/  FFMA.FTZ R9, R95, -UR4, R65 ;  /* 0x800000045f097c23 */ /* 0x004fe20008010041 */
[----:B------:R-:W-:Y:S01]  /*3870*/  FSEL R38, R11, -INF , !P1 ;  /* 0xff8000000b267808 */ /* 0x000fe20004800000 */
[----:B-1----:R-:W-:Y:S01]  /*3880*/  IMAD.MOV.U32 R7, RZ, RZ, R6 ;  /* 0x000000ffff077224 */ /* 0x002fe200078e0006 */
[----:B------:R-:W-:Y:S01]  /*3890*/  IABS R6, R12 ;  /* 0x0000000c00067213 */ /* 0x000fe20000000000 */
[----:B------:R-:W-:-:S02]  /*38a0*/  IMAD.IADD R12, R2, 0x1, -R41 ;  /* 0x00000001020c7824 */ /* 0x000fc400078e0a29 */
[----:B------:R1:W-:Y:S01]  /*38b0*/  I2F R68, R7 ;  /* 0x0000000700447306 */ /* 0x0003e20000201400 */
[----:B------:R-:W-:Y:S01]  /*38c0*/  FFMA.FTZ R26, R97, -UR4, R45 ;  /* 0x80000004611a7c23 */ /* 0x000fe2000801002d */
[----:B------:R-:W-:Y:S01]  /*38d0*/  FSEL R45, R32, -INF , !P0 ;  /* 0xff800000202d7808 */ /* 0x000fe20004000000 */
[----:B------:R-:W-:Y:S02]  /*38e0*/  FFMA.FTZ R35, R102, -UR4, R61 ;  /* 0x8000000466237c23 */ /* 0x000fe4000801003d */
[----:B------:R-:W-:Y:S02]  /*38f0*/  FFMA.FTZ R27, R98, -UR4, R44 ;  /* 0x80000004621b7c23 */ /* 0x000fe4000801002c */
[----:B------:R-:W-:Y:S01]  /*3900*/  FFMA.FTZ R25, R91, -UR4, R62 ;  /* 0x800000045b197c23 */ /* 0x000fe2000801003e */
[----:B------:R-:W-:Y:S01]  /*3910*/  FSEL R44, R35, -INF , !P5 ;  /* 0xff800000232c7808 */ /* 0x000fe20006800000 */
[----:B---3--:R-:W-:Y:S02]  /*3920*/  FFMA.FTZ R24, R89, -UR4, R16 ;  /* 0x8000000459187c23 */ /* 0x008fe40008010010 */
[----:B----4-:R-:W-:Y:S01]  /*3930*/  FFMA.FTZ R17, R69, -UR4, R17 ;  /* 0x8000000445117c23 */ /* 0x010fe20008010011 */
[----:B------:R-:W-:-:S02]  /*3940*/  FSEL R25, R25, -INF , !P6 ;  /* 0xff80000019197808 */ /* 0x000fc40007000000 */
[----:B------:R-:W-:Y:S01]  /*3950*/  FSEL R24, R24, -INF , !P6 ;  /* 0xff80000018187808 */ /* 0x000fe20007000000 */
[----:B-1----:R-:W-:Y:S01]  /*3960*/  IMAD.MOV.U32 R7, RZ, RZ, R6 ;  /* 0x000000ffff077224 */ /* 0x002fe200078e0006 */
[----:B------:R-:W-:Y:S01]  /*3970*/  IABS R6, R12 ;  /* 0x0000000c00067213 */ /* 0x000fe20000000000 */
[----:B------:R-:W-:Y:S02]  /*3980*/  IMAD.IADD R12, R0, 0x1, -R41 ;  /* 0x00000001000c7824 */ /* 0x000fe400078e0a29 */
[----:B------:R1:W2:Y:S01]  /*3990*/  I2F R55, R7 ;  /* 0x0000000700377306 */ /* 0x0002a20000201400 */
[C---:B------:R-:W-:Y:S08]  /*39a0*/  HMMA.16816.F32 R40, R20.reuse, R28, R76 ;  /* 0x0000001c1428723c */ /* 0x040ff0000000184c */
[----:B------:R-:W-:Y:S01]  /*39b0*/  HMMA.16816.F32 R28, R20, R30, R84 ;  /* 0x0000001e141c723c */ /* 0x000fe20000001854 */
[----:B-1----:R-:W-:Y:S01]  /*39c0*/  IMAD.MOV.U32 R7, RZ, RZ, R6 ;  /* 0x000000ffff077224 */ /* 0x002fe200078e0006 */
[----:B------:R-:W-:Y:S01]  /*39d0*/  IABS R6, R12 ;  /* 0x0000000c00067213 */ /* 0x000fe20000000000 */
[----:B------:R-:W-:-:S02]  /*39e0*/  IMAD.IADD R12, R5, 0x1, -R82 ;  /* 0x00000001050c7824 */ /* 0x000fc400078e0a52 */
[----:B------:R1:W3:Y:S02]  /*39f0*/  I2F R54, R7 ;  /* 0x0000000700367306 */ /* 0x0002e40000201400 */
[----:B------:R-:W-:Y:S02]  /*3a00*/  FFMA.FTZ R23, R88, -UR4, R18 ;  /* 0x8000000458177c23 */ /* 0x000fe40008010012 */
[----:B------:R-:W-:Y:S02]  /*3a10*/  FFMA.FTZ R22, R70, -UR4, R63 ;  /* 0x8000000446167c23 */ /* 0x000fe4000801003f */
[----:B--2---:R-:W-:-:S03]  /*3a20*/  FFMA.FTZ R21, R55, -UR4, R58 ;  /* 0x8000000437157c23 */ /* 0x004fc6000801003a */
[----:B------:R-:W-:Y:S02]  /*3a30*/  FSEL R22, R22, -INF , !P5 ;  /* 0xff80000016167808 */ /* 0x000fe40006800000 */
[----:B------:R-:W-:Y:S01]  /*3a40*/  FSEL R21, R21, -INF , !P4 ;  /* 0xff80000015157808 */ /* 0x000fe20006000000 */
[----:B-1----:R-:W-:Y:S01]  /*3a50*/  IMAD.MOV.U32 R7, RZ, RZ, R6 ;  /* 0x000000ffff077224 */ /* 0x002fe200078e0006 */
[----:B------:R-:W-:Y:S01]  /*3a60*/  IABS R6, R12 ;  /* 0x0000000c00067213 */ /* 0x000fe20000000000 */
[C---:B------:R-:W-:Y:S02]  /*3a70*/  IMAD.IADD R12, R5.reuse, 0x1, -R81 ;  /* 0x00000001050c7824 */ /* 0x040fe400078e0a51 */
[----:B------:R-:W-:Y:S01]  /*3a80*/  IMAD.IADD R5, R5, 0x1, -R80 ;  /* 0x0000000105057824 */ /* 0x000fe200078e0a50 */
[----:B------:R1:W2:Y:S01]  /*3a90*/  I2F R53, R7 ;  /* 0x0000000700357306 */ /* 0x0002a20000201400 */
[----:B---3--:R-:W-:-:S03]  /*3aa0*/  FFMA.FTZ R16, R54, -UR4, R40 ;  /* 0x8000000436107c23 */ /* 0x008fc60008010028 */
[----:B------:R-:W-:Y:S01]  /*3ab0*/  IABS R5, R5 ;  /* 0x0000000500057213 */ /* 0x000fe20000000000 */
[----:B-1----:R-:W-:Y:S01]  /*3ac0*/  IMAD.MOV.U32 R7, RZ, RZ, R6 ;  /* 0x000000ffff077224 */ /* 0x002fe200078e0006 */
[----:B------:R-:W-:Y:S01]  /*3ad0*/  IABS R6, R12 ;  /* 0x0000000c00067213 */ /* 0x000fe20000000000 */
[----:B------:R-:W-:Y:S01]  /*3ae0*/  FFMA.FTZ R12, R101, -UR4, R48 ;  /* 0x80000004650c7c23 */ /* 0x000fe20008010030 */
[----:B------:R-:W-:Y:S01]  /*3af0*/  FSEL R48, R10, -INF , !P1 ;  /* 0xff8000000a307808 */ /* 0x000fe20004800000 */
[----:B------:R1:W3:Y:S01]  /*3b00*/  I2F R52, R7 ;  /* 0x0000000700347306 */ /* 0x0002e20000201400 */
[----:B------:R-:W-:Y:S02]  /*3b10*/  FFMA.FTZ R10, R96, -UR4, R51 ;  /* 0x80000004600a7c23 */ /* 0x000fe40008010033 */
[----:B------:R-:W-:Y:S01]  /*3b20*/  FSEL R66, R12, -INF , !P1 ;  /* 0xff8000000c427808 */ /* 0x000fe20004800000 */
[----:B------:R-:W-:Y:S01]  /*3b30*/  FFMA.FTZ R12, R68, -UR4, R19 ;  /* 0x80000004440c7c23 */ /* 0x000fe20008010013 */
[----:B------:R-:W-:Y:S01]  /*3b40*/  BAR.SYNC.DEFER_BLOCKING 0x0 ;  /* 0x0000000000007b1d */ /* 0x000fe20000010000 */
[----:B------:R-:W-:Y:S01]  /*3b50*/  ISETP.GE.AND P1, PT, R80, UR12, PT ;  /* 0x0000000c50007c0c */ /* 0x000fe2000bf26270 */
[----:B--2---:R-:W-:Y:S01]  /*3b60*/  FFMA.FTZ R11, R53, -UR4, R42 ;  /* 0x80000004350b7c23 */ /* 0x004fe2000801002a */
[----:B------:R-:W-:-:S03]  /*3b70*/  FSEL R42, R33, -INF , !P3 ;  /* 0xff800000212a7808 */ /* 0x000fc60005800000 */
[----:B------:R2:W4:Y:S01]  /*3b80*/  I2F R39, R6 ;  /* 0x0000000600277306 */ /* 0x0005220000201400 */
[----:B------:R-:W-:Y:S01]  /*3b90*/  FSEL R35, R11, -INF , !P4 ;  /* 0xff8000000b237808 */ /* 0x000fe20006000000 */
[----:B-1----:R-:W-:Y:S02]  /*3ba0*/  IMAD.IADD R7, R2, 0x1, -R82 ;  /* 0x0000000102077824 */ /* 0x002fe400078e0a52 */
[----:B---3--:R-:W-:-:S05]  /*3bb0*/  FFMA.FTZ R20, R52, -UR4, R59 ;  /* 0x8000000434147c23 */ /* 0x008fca000801003b */
[----:B------:R-:W-:Y:S01]  /*3bc0*/  FSEL R20, R20, -INF , !P3 ;  /* 0xff80000014147808 */ /* 0x000fe20005800000 */
[----:B--2---:R-:W-:Y:S01]  /*3bd0*/  IMAD.MOV.U32 R6, RZ, RZ, R5 ;  /* 0x000000ffff067224 */ /* 0x004fe200078e0005 */
[----:B------:R-:W-:Y:S01]  /*3be0*/  IABS R5, R7 ;  /* 0x0000000700057213 */ /* 0x000fe20000000000 */
[----:B------:R-:W-:Y:S02]  /*3bf0*/  IMAD.IADD R7, R0, 0x1, -R82 ;  /* 0x0000000100077824 */ /* 0x000fe400078e0a52 */
[----:B------:R1:W2:Y:S01]  /*3c00*/  I2F R37, R6 ;  /* 0x0000000600257306 */ /* 0x0002a20000201400 */
[----:B----4-:R-:W-:Y:S01]  /*3c10*/  FFMA.FTZ R19, R39, -UR4, R46 ;  /* 0x8000000427137c23 */ /* 0x010fe2000801002e */
[----:B------:R-:W-:Y:S02]  /*3c20*/  FSEL R46, R36, -INF , !P6 ;  /* 0xff800000242e7808 */ /* 0x000fe40007000000 */
[----:B------:R-:W-:Y:S02]  /*3c30*/  FSEL R39, R27, -INF , !P2 ;  /* 0xff8000001b277808 */ /* 0x000fe40005000000 */
[----:B------:R-:W-:-:S02]  /*3c40*/  FSEL R36, R26, -INF , !P1 ;  /* 0xff8000001a247808 */ /* 0x000fc40004800000 */
[----:B------:R-:W3:Y:S01]  /*3c50*/  I2F R15, R5 ;  /* 0x00000005000f7306 */ /* 0x000ee20000201400 */
[----:B------:R-:W-:Y:S01]  /*3c60*/  FSEL R19, R19, -INF , !P2 ;  /* 0xff80000013137808 */ /* 0x000fe20005000000 */
[C---:B-1----:R-:W-:Y:S02]  /*3c70*/  IMAD.IADD R6, R2.reuse, 0x1, -R81 ;  /* 0x0000000102067824 */ /* 0x042fe400078e0a51 */
[----:B------:R-:W-:Y:S02]  /*3c80*/  IMAD.IADD R2, R2, 0x1, -R80 ;  /* 0x0000000102027824 */ /* 0x000fe400078e0a50 */
[----:B--2---:R-:W-:Y:S01]  /*3c90*/  FFMA.FTZ R18, R37, -UR4, R47 ;  /* 0x8000000425127c23 */ /* 0x004fe2000801002f */
[----:B------:R-:W-:Y:S02]  /*3ca0*/  IABS R6, R6 ;  /* 0x0000000600067213 */ /* 0x000fe40000000000 */
[----:B------:R-:W-:Y:S01]  /*3cb0*/  IABS R2, R2 ;  /* 0x0000000200027213 */ /* 0x000fe20000000000 */
[----:B---3--:R-:W-:Y:S01]  /*3cc0*/  FFMA.FTZ R15, R15, -UR4, R41 ;  /* 0x800000040f0f7c23 */ /* 0x008fe20008010029 */
[----:B------:R-:W-:Y:S01]  /*3cd0*/  FSEL R41, R23, -INF , !P6 ;  /* 0xff80000017297808 */ /* 0x000fe20007000000 */
[----:B------:R-:W-:Y:S01]  /*3ce0*/  IMAD.MOV.U32 R5, RZ, RZ, R6 ;  /* 0x000000ffff057224 */ /* 0x000fe200078e0006 */
[----:B------:R1:W2:Y:S01]  /*3cf0*/  I2F R13, R2 ;  /* 0x00000002000d7306 */ /* 0x0002a20000201400 */
[----:B------:R-:W-:Y:S01]  /*3d00*/  IMAD.IADD R6, R0, 0x1, -R80 ;  /* 0x0000000100067824 */ /* 0x000fe200078e0a50 */
[----:B------:R-:W-:-:S02]  /*3d10*/  LOP3.LUT R0, R105, R106, RZ, 0xfc, !PT ;  /* 0x0000006a69007212 */ /* 0x000fc400078efcff */
[----:B------:R-:W-:Y:S02]  /*3d20*/  FSEL R23, R17, -INF , !P5 ;  /* 0xff80000011177808 */ /* 0x000fe40006800000 */
[----:B------:R-:W-:Y:S02]  /*3d30*/  FSEL R37, R12, -INF , !P5 ;  /* 0xff8000000c257808 */ /* 0x000fe40006800000 */
[----:B------:R3:W4:Y:S01]  /*3d40*/  I2F R14, R5 ;  /* 0x00000005000e7306 */ /* 0x0007220000201400 */
[----:B------:R-:W-:Y:S02]  /*3d50*/  FSEL R32, R15, -INF , !P3 ;  /* 0xff8000000f207808 */ /* 0x000fe40005800000 */
[----:B------:R-:W-:Y:S02]  /*3d60*/  FSEL R18, R18, -INF , !P1 ;  /* 0xff80000012127808 */ /* 0x000fe40004800000 */
[----:B-1----:R-:W-:Y:S01]  /*3d70*/  IABS R2, R8 ;  /* 0x0000000800027213 */ /* 0x002fe20000000000 */
[----:B------:R-:W-:-:S02]  /*3d80*/  FFMA.FTZ R8, R93, -UR4, R67 ;  /* 0x800000045d087c23 */ /* 0x000fc40008010043 */
[----:B--2---:R-:W-:Y:S01]  /*3d90*/  FFMA.FTZ R13, R13, -UR4, R29 ;  /* 0x800000040d0d7c23 */ /* 0x004fe2000801001d */
[----:B------:R-:W-:Y:S02]  /*3da0*/  FSEL R29, R9, -INF , !P0 ;  /* 0xff800000091d7808 */ /* 0x000fe40004000000 */
[----:B------:R-:W-:Y:S02]  /*3db0*/  FSEL R40, R8, -INF , !P0 ;  /* 0xff80000008287808 */ /* 0x000fe40004000000 */
[----:B---3--:R-:W-:Y:S01]  /*3dc0*/  IABS R5, R7 ;  /* 0x0000000700057213 */ /* 0x008fe20000000000 */
[----:B----4-:R-:W-:Y:S01]  /*3dd0*/  FFMA.FTZ R14, R14, -UR4, R28 ;  /* 0x800000040e0e7c23 */ /* 0x010fe2000801001c */
[----:B------:R-:W-:Y:S02]  /*3de0*/  FSEL R28, R10, -INF , !P0 ;  /* 0xff8000000a1c7808 */ /* 0x000fe40004000000 */
[----:B------:R1:W2:Y:S01]  /*3df0*/  I2F R7, R5 ;  /* 0x0000000500077306 */ /* 0x0002a20000201400 */
[----:B------:R-:W-:-:S02]  /*3e00*/  PLOP3.LUT P0, PT, PT, PT, UP0, 0x80, 0x0 ;  /* 0x000000000000781c */ /* 0x000fc40003f0f008 */
[----:B------:R-:W-:Y:S01]  /*3e10*/  FSEL R26, R13, -INF , !P1 ;  /* 0xff8000000d1a7808 */ /* 0x000fe20004800000 */
[----:B-1----:R-:W-:Y:S01]  /*3e20*/  IMAD.MOV.U32 R5, RZ, RZ, R2 ;  /* 0x000000ffff057224 */ /* 0x002fe200078e0002 */
[----:B------:R-:W-:Y:S01]  /*3e30*/  IABS R2, R6 ;  /* 0x0000000600027213 */ /* 0x000fe20000000000 */
[----:B--2---:R-:W-:Y:S01]  /*3e40*/  FFMA.FTZ R6, R7, -UR4, R43 ;  /* 0x8000000407067c23 */ /* 0x004fe2000801002b */
[----:B------:R-:W-:-:S03]  /*3e50*/  FSEL R43, R34, -INF , !P4 ;  /* 0xff800000222b7808 */ /* 0x000fc60006000000 */
[----:B------:R-:W1:Y:S01]  /*3e60*/  I2F R5, R5 ;  /* 0x0000000500057306 */ /* 0x000e620000201400 */
[----:B------:R-:W-:-:S07]  /*3e70*/  FSEL R34, R6, -INF , !P3 ;  /* 0xff80000006227808 */ /* 0x000fce0005800000 */
[----:B------:R-:W2:Y:S01]  /*3e80*/  I2F R2, R2 ;  /* 0x0000000200027306 */ /* 0x000ea20000201400 */
[----:B-1----:R-:W-:Y:S01]  /*3e90*/  FFMA.FTZ R5, R5, -UR4, R30 ;  /* 0x8000000405057c23 */ /* 0x002fe2000801001e */
[----:B------:R-:W-:-:S04]  /*3ea0*/  FSEL R30, R16, -INF , !P4 ;  /* 0xff800000101e7808 */ /* 0x000fc80006000000 */
[----:B------:R-:W-:Y:S01]  /*3eb0*/  FSEL R33, R5, -INF , !P2 ;  /* 0xff80000005217808 */ /* 0x000fe20005000000 */
[----:B--2---:R-:W-:Y:S01]  /*3ec0*/  FFMA.FTZ R2, R2, -UR4, R31 ;  /* 0x8000000402027c23 */ /* 0x004fe2000801001f */
[----:B------:R-:W-:-:S04]  /*3ed0*/  FSEL R31, R14, -INF , !P2 ;  /* 0xff8000000e1f7808 */ /* 0x000fc80005000000 */
        /* <DEDUP_REMOVED lines=42> */
.L_x_1730:
[----:B------:R-:W-:Y:S05]  /*4180*/  BSYNC B0 ;  /* 0x0000000000007941 */ /* 0x000fea0003800000 */
.L_x_1729:
[----:B------:R-:W0:Y:S02]  /*4190*/  LDGDEPBAR ;  /* 0x00000000000079af */ /* 0x000e240000000000 */
.L_x_1728:
[----:B------:R-:W-:Y:S01]  /*41a0*/  FMNMX.FTZ R2, R38, R28, !PT ;  /* 0x0000001c26027209 */ /* 0x000fe20007810000 */
[----:B------:R-:W-:Y:S01]  /*41b0*/  ULEA.HI.SX32 UR5, UR8, 0xffffffff, 0x1b ;  /* 0xffffffff08057891 */ /* 0x000fe2000f8fda3f */
[----:B--2---:R-:W-:Y:S01]  /*41c0*/  FMNMX.FTZ R7, R66, R45, !PT ;  /* 0x0000002d42077209 */ /* 0x004fe20007810000 */
[----:B------:R-:W-:Y:S01]  /*41d0*/  IMAD.WIDE.U32 R14, R110, -0x2daee0ad, RZ ;  /* 0xd2511f536e0e7825 */ /* 0x000fe200078e00ff */
[----:B------:R-:W-:Y:S01]  /*41e0*/  FMNMX.FTZ R2, R25, R2, !PT ;  /* 0x0000000219027209 */ /* 0x000fe20007810000 */
[----:B------:R-:W-:Y:S01]  /*41f0*/  ULOP3.LUT UR5, UR5, UR19, URZ, 0x3c, !UPT ;  /* 0x0000001305057292 */ /* 0x000fe2000f8e3c3f */
[----:B-1----:R-:W-:Y:S01]  /*4200*/  FMNMX.FTZ R8, R46, R7, !PT ;  /* 0x000000072e087209 */ /* 0x002fe20007810000 */
[----:B------:R-:W-:Y:S01]  /*4210*/  UIADD3 UR7, UR18, -0x61c88647, URZ ;  /* 0x9e3779b912077890 */ /* 0x000fe2000fffe03f */
[----:B------:R-:W-:Y:S01]  /*4220*/  FMNMX.FTZ R2, R22, R2, !PT ;  /* 0x0000000216027209 */ /* 0x000fe20007810000 */
[----:B------:R-:W-:Y:S01]  /*4230*/  UIADD3 UR6, UR19, 0x76cf5d0a, URZ ;  /* 0x76cf5d0a13067890 */ /* 0x000fe2000fffe03f */
[----:B------:R-:W-:Y:S01]  /*4240*/  LOP3.LUT R231, R231, UR18, RZ, 0x3c, !PT ;  /* 0x00000012e7e77c12 */ /* 0x000fe2000f8e3cff */
[----:B------:R-:W-:Y:S01]  /*4250*/  UIADD3 UR23, UR18, -0x255992d5, URZ ;  /* 0xdaa66d2b12177890 */ /* 0x000fe2000fffe03f */
[----:B------:R-:W-:Y:S01]  /*4260*/  FMNMX.FTZ R2, R21, R2, !PT ;  /* 0x0000000215027209 */ /* 0x000fe20007810000 */
[----:B------:R-:W-:Y:S01]  /*4270*/  UIADD3 UR15, UR19, 0x32370b8f, URZ ;  /* 0x32370b8f130f7890 */ /* 0x000fe2000fffe03f */
[----:B------:R-:W-:Y:S01]  /*4280*/  LOP3.LUT R12, R15, UR5, RZ, 0x3c, !PT ;  /* 0x000000050f0c7c12 */ /* 0x000fe2000f8e3cff */
[----:B------:R-:W-:Y:S01]  /*4290*/  UIADD3 UR5, UR19, -0x4498517b, URZ ;  /* 0xbb67ae8513057890 */ /* 0x000fe2000fffe03f */
[----:B------:R-:W-:Y:S01]  /*42a0*/  FMNMX.FTZ R2, R20, R2, !PT ;  /* 0x0000000214027209 */ /* 0x000fe20007810000 */
[----:B------:R-:W-:Y:S01]  /*42b0*/  UIADD3 UR11, UR19, -0x126145ec, URZ ;  /* 0xed9eba14130b7890 */ /* 0x000fe2000fffe03f */
[----:B------:R-:W-:Y:S01]  /*42c0*/  STL [R1+0xa0], R199 ;  /* 0x0000a0c701007387 */ /* 0x000fe20000100800 */
[----:B------:R-:W-:Y:S01]  /*42d0*/  IMAD.WIDE.U32 R98, R12, -0x326172a9, RZ ;  /* 0xcd9e8d570c627825 */ /* 0x000fe200078e00ff */
[----:B------:R-:W-:Y:S01]  /*42e0*/  FMNMX.FTZ R2, R19, R2, !PT ;  /* 0x0000000213027209 */ /* 0x000fe20007810000 */
[----:B------:R-:W-:Y:S01]  /*42f0*/  UIADD3 UR14, UR18, 0x78dde6e4, URZ ;  /* 0x78dde6e4120e7890 */ /* 0x000fe2000fffe03f */
[----:B------:R-:W-:Y:S01]  /*4300*/  STL [R1+0x9c], R196 ;  /* 0x00009cc401007387 */ /* 0x000fe20000100800 */
[----:B------:R-:W-:Y:S01]  /*4310*/  UIADD3 UR8, UR18, 0x1715609d, URZ ;  /* 0x1715609d12087890 */ /* 0x000fe2000fffe03f */
[----:B------:R-:W-:Y:S01]  /*4320*/  FMNMX.FTZ R2, R18, R2, !PT ;  /* 0x0000000212027209 */ /* 0x000fe20007810000 */
[----:B------:R-:W-:Y:S01]  /*4330*/  UIADD3 UR25, UR19, 0x646e171e, URZ ;  /* 0x646e171e13197890 */ /* 0x000fe2000fffe03f */
[----:B------:R-:W-:Y:S01]  /*4340*/  STL [R1+0x98], R194 ;  /* 0x000098c201007387 */ /* 0x000fe20000100800 */
[----:B------:R-:W-:Y:S01]  /*4350*/  UIADD3 UR26, UR18, -0x4ab325aa, URZ ;  /* 0xb54cda56121a7890 */ /* 0x000fe2000fffe03f */
[----:B------:R-:W-:-:S02]  /*4360*/  IMAD.SHL.U32 R193, R0, 0x2, RZ ;  /* 0x0000000200c17824 */ /* 0x000fc400078e00ff */
[----:B------:R-:W1:Y:S02]  /*4370*/  SHFL.BFLY PT, R5, R2, 0x2, 0x1f ;  /* 0x0c401f0002057f89 */ /* 0x000e6400000e0000 */
[--C-:B------:R-:W-:Y:S02]  /*4380*/  IMAD R195, R4, 0x2, R193.reuse ;  /* 0x0000000204c37824 */ /* 0x100fe400078e02c1 */
[----:B------:R-:W-:Y:S01]  /*4390*/  STL [R1+0x94], R192 ;  /* 0x000094c001007387 */ /* 0x000fe20000100800 */
[C---:B------:R-:W-:Y:S02]  /*43a0*/  IMAD R198, R3.reuse, 0x2, R193 ;  /* 0x0000000203c67824 */ /* 0x040fe400078e02c1 */
[----:B------:R-:W-:Y:S01]  /*43b0*/  IMAD R197, R3, 0x2, R195 ;  /* 0x0000000203c57824 */ /* 0x000fe200078e02c3 */
[----:B------:R-:W-:Y:S04]  /*43c0*/  LDSM.16.MT88.4 R156, [R195+0xa000] ;  /* 0x00a00000c39c783b */ /* 0x000fe80000004200 */
[----:B------:R-:W-:Y:S04]  /*43d0*/  LDSM.16.MT88.4 R164, [R193+0xa800] ;  /* 0x00a80000c1a4783b */ /* 0x000fe80000004200 */
[----:B------:R-:W-:Y:S04]  /*43e0*/  LDSM.16.MT88.4 R80, [R197+0xa000] ;  /* 0x00a00000c550783b */ /* 0x000fe80000004200 */
[----:B------:R-:W-:Y:S01]  /*43f0*/  LDSM.16.MT88.4 R92, [R193+0xb000] ;  /* 0x00b00000c15c783b */ /* 0x000fe20000004200 */
[----:B-1----:R-:W-:-:S03]  /*4400*/  FMNMX.FTZ R2, R5, R2, !PT ;  /* 0x0000000205027209 */ /* 0x002fc60007810000 */
[----:B------:R-:W-:Y:S01]  /*4410*/  LDSM.16.MT88.4 R216, [R195+0xb000] ;  /* 0x00b00000c3d8783b */ /* 0x000fe20000004200 */
[----:B------:R-:W-:-:S03]  /*4420*/  FMNMX.FTZ R5, R48, R29, !PT ;  /* 0x0000001d30057209 */ /* 0x000fc60007810000 */
[----:B------:R-:W1:Y:S01]  /*4430*/  SHFL.BFLY PT, R135, R2, 0x1, 0x1f ;  /* 0x0c201f0002877f89 */ /* 0x000e6200000e0000 */
[----:B------:R-:W-:-:S03]  /*4440*/  FMNMX.FTZ R5, R24, R5, !PT ;  /* 0x0000000518057209 */ /* 0x000fc60007810000 */
[----:B------:R-:W-:Y:S01]  /*4450*/  LDSM.16.MT88.4 R76, [R193+0xb800] ;  /* 0x00b80000c14c783b */ /* 0x000fe20000004200 */
[----:B------:R-:W-:-:S03]  /*4460*/  FMNMX.FTZ R5, R23, R5, !PT ;  /* 0x0000000517057209 */ /* 0x000fc60007810000 */
[----:B------:R-:W-:Y:S01]  /*4470*/  LDSM.16.MT88.4 R188, [R195+0xb800] ;  /* 0x00b80000c3bc783b */ /* 0x000fe20000004200 */
[----:B------:R-:W-:Y:S02]  /*4480*/  FMNMX.FTZ R6, R30, R5, !PT ;  /* 0x000000051e067209 */ /* 0x000fe40007810000 */
        /* <DEDUP_REMOVED lines=9> */
[----:B------:R-:W-:Y:S02]  /*4520*/  FMNMX.FTZ R6, R44, R8, !PT ;  /* 0x000000082c067209 */ /* 0x000fe40007810000 */
[----:B-1----:R-:W-:Y:S01]  /*4530*/  FMNMX.FTZ R135, R2, R135, !PT ;  /* 0x0000008702877209 */ /* 0x002fe20007810000 */
[----:B------:R-:W1:Y:S01]  /*4540*/  SHFL.BFLY PT, R10, R5, 0x2, 0x1f ;  /* 0x0c401f00050a7f89 */ /* 0x000e6200000e0000 */
[----:B------:R-:W-:Y:S02]  /*4550*/  FMNMX.FTZ R2, R35, R7, !PT ;  /* 0x0000000723027209 */ /* 0x000fe40007810000 */
[----:B------:R-:W-:Y:S01]  /*4560*/  FMNMX.FTZ R7, R43, R6, !PT ;  /* 0x000000062b077209 */ /* 0x000fe20007810000 */
[----:B------:R-:W-:Y:S01]  /*4570*/  FMUL.FTZ R6, R135, c[0x0][0x23c] ;  /* 0x00008f0087067a20 */ /* 0x000fe20000410000 */
[----:B------:R-:W-:Y:S02]  /*4580*/  FMNMX.FTZ R2, R34, R2, !PT ;  /* 0x0000000222027209 */ /* 0x000fe40007810000 */
[----:B------:R-:W-:-:S02]  /*4590*/  FMNMX.FTZ R7, R42, R7, !PT ;  /* 0x000000072a077209 */ /* 0x000fc40007810000 */
[----:B------:R-:W-:Y:S02]  /*45a0*/  FMNMX.FTZ R8, R33, R2, !PT ;  /* 0x0000000221087209 */ /* 0x000fe40007810000 */
[----:B------:R-:W-:Y:S01]  /*45b0*/  FMNMX.FTZ R9, R39, R7, !PT ;  /* 0x0000000727097209 */ /* 0x000fe20007810000 */
[----:B------:R-:W-:Y:S01]  /*45c0*/  IMAD.U32 R7, RZ, RZ, UR10 ;  /* 0x0000000aff077e24 */ /* 0x000fe2000f8e00ff */
[----:B------:R-:W-:Y:S02]  /*45d0*/  FMNMX.FTZ R8, R27, R8, !PT ;  /* 0x000000081b087209 */ /* 0x000fe40007810000 */
[----:B------:R-:W-:Y:S01]  /*45e0*/  FMNMX.FTZ R9, R36, R9, !PT ;  /* 0x0000000924097209 */ /* 0x000fe20007810000 */
[----:B------:R-:W-:Y:S01]  /*45f0*/  IMAD R232, R7, 0x8, R232 ;  /* 0x0000000807e87824 */ /* 0x000fe200078e02e8 */
[----:B------:R-:W-:Y:S01]  /*4600*/  FSETP.NEU.FTZ.AND P1, PT, R135, -INF , PT ;  /* 0xff8000008700780b */ /* 0x000fe20003f3d000 */
[----:B------:R-:W2:Y:S03]  /*4610*/  SHFL.BFLY PT, R11, R8, 0x2, 0x1f ;  /* 0x0c401f00080b7f89 */ /* 0x000ea600000e0000 */
[----:B------:R-:W-:Y:S01]  /*4620*/  FSEL R2, R6, RZ, P1 ;  /* 0x000000ff06027208 */ /* 0x000fe20000800000 */
[----:B------:R-:W3:Y:S01]  /*4630*/  SHFL.BFLY PT, R13, R9, 0x2, 0x1f ;  /* 0x0c401f00090d7f89 */ /* 0x000ee200000e0000 */
[----:B------:R-:W-:-:S02]  /*4640*/  IADD3 R234, R232, 0x4, RZ ;  /* 0x00000004e8ea7810 */ /* 0x000fc40007ffe0ff */
[----:B-1----:R-:W-:Y:S01]  /*4650*/  FMNMX.FTZ R5, R10, R5, !PT ;  /* 0x000000050a057209 */ /* 0x002fe20007810000 */
[--C-:B------:R-:W-:Y:S02]  /*4660*/  FFMA.FTZ R6, R38, c[0x0][0x23c], -R2.reuse ;  /* 0x00008f0026067a23 */ /* 0x100fe40000010802 */
[----:B------:R-:W-:Y:S02]  /*4670*/  FFMA.FTZ R10, R25, c[0x0][0x23c], -R2 ;  /* 0x00008f00190a7a23 */ /* 0x000fe40000010802 */
[----:B------:R-:W1:Y:S01]  /*4680*/  SHFL.BFLY PT, R134, R5, 0x1, 0x1f ;  /* 0x0c201f0005867f89 */ /* 0x000e6200000e0000 */
[----:B------:R4:W-:Y:S01]  /*4690*/  MUFU.EX2 R116, R6 ;  /* 0x0000000600747308 */ /* 0x0009e20000000800 */
[----:B------:R-:W-:-:S07]  /*46a0*/  IMAD.WIDE.U32 R100, R234, -0x326172a9, RZ ;  /* 0xcd9e8d57ea647825 */ /* 0x000fce00078e00ff */
[----:B------:R1:W-:Y:S01]  /*46b0*/  MUFU.EX2 R56, R10 ;  /* 0x0000000a00387308 */ /* 0x0003e20000000800 */
[----:B--2---:R-:W-:Y:S02]  /*46c0*/  FMNMX.FTZ R8, R11, R8, !PT ;  /* 0x000000080b087209 */ /* 0x004fe40007810000 */
[----:B---3--:R-:W-:Y:S01]  /*46d0*/  FMNMX.FTZ R9, R9, R13, !PT ;  /* 0x0000000d09097209 */ /* 0x008fe20007810000 */
[--C-:B----4-:R-:W-:Y:S02]  /*46e0*/  FFMA.FTZ R6, R28, c[0x0][0x23c], -R2.reuse ;  /* 0x00008f001c067a23 */ /* 0x110fe40000010802 */
[----:B------:R-:W2:Y:S02]  /*46f0*/  SHFL.BFLY PT, R133, R8, 0x1, 0x1f ;  /* 0x0c201f0008857f89 */ /* 0x000ea400000e0000 */
[----:B------:R3:W-:Y:S02]  /*4700*/  MUFU.EX2 R47, R6 ;  /* 0x00000006002f7308 */ /* 0x0007e40000000800 */
[----:B------:R-:W4:Y:S01]  /*4710*/  SHFL.BFLY PT, R136, R9, 0x1, 0x1f ;  /* 0x0c201f0009887f89 */ /* 0x000f2200000e0000 */
[----:B-1----:R-:W-:Y:S01]  /*4720*/  FMNMX.FTZ R134, R5, R134, !PT ;  /* 0x0000008605867209 */ /* 0x002fe20007810000 */
[----:B------:R-:W-:-:S02]  /*4730*/  FFMA.FTZ R10, R22, c[0x0][0x23c], -R2 ;  /* 0x00008f00160a7a23 */ /* 0x000fc40000010802 */
[----:B------:R-:W-:Y:S01]  /*4740*/  FFMA.FTZ R5, R19, c[0x0][0x23c], -R2 ;  /* 0x00008f0013057a23 */ /* 0x000fe20000010802 */
[----:B------:R-:W-:Y:S01]  /*4750*/  FSETP.NEU.FTZ.AND P1, PT, R134, -INF , PT ;  /* 0xff8000008600780b */ /* 0x000fe20003f3d000 */
[----:B------:R1:W-:Y:S01]  /*4760*/  MUFU.EX2 R52, R10 ;  /* 0x0000000a00347308 */ /* 0x0003e20000000800 */
[----:B---3--:R-:W-:-:S07]  /*4770*/  IMAD.WIDE.U32 R6, R232, -0x326172a9, RZ ;  /* 0xcd9e8d57e8067825 */ /* 0x008fce00078e00ff */
[----:B------:R3:W-:Y:S01]  /*4780*/  MUFU.EX2 R102, R5 ;  /* 0x0000000500667308 */ /* 0x0007e20000000800 */
[----:B------:R-:W-:Y:S02]  /*4790*/  LOP3.LUT R15, R7, R231, RZ, 0x3c, !PT ;  /* 0x000000e7070f7212 */ /* 0x000fe400078e3cff */
[----:B------:R-:W-:Y:S01]  /*47a0*/  LOP3.LUT R17, R99, UR7, R6, 0x96, !PT ;  /* 0x0000000763117c12 */ /* 0x000fe2000f8e9606 */
[----:B------:R-:W-:Y:S01]  /*47b0*/  IMAD.WIDE.U32 R6, R234, -0x326172a9, RZ ;  /* 0xcd9e8d57ea067825 */ /* 0x000fe200078e00ff */
[----:B--2---:R-:W-:Y:S02]  /*47c0*/  FMNMX.FTZ R133, R8, R133, !PT ;  /* 0x0000008508857209 */ /* 0x004fe40007810000 */
[----:B----4-:R-:W-:Y:S01]  /*47d0*/  FMNMX.FTZ R136, R9, R136, !PT ;  /* 0x0000008809887209 */ /* 0x010fe20007810000 */
[----:B-1----:R-:W-:Y:S01]  /*47e0*/  FFMA.FTZ R10, R21, c[0x0][0x23c], -R2 ;  /* 0x00008f00150a7a23 */ /* 0x002fe20000010802 */
[-C--:B------:R-:W-:Y:S01]  /*47f0*/  LOP3.LUT R11, R7, R231.reuse, RZ, 0x3c, !PT ;  /* 0x000000e7070b7212 */ /* 0x080fe200078e3cff */
[----:B------:R-:W-:Y:S01]  /*4800*/  IMAD.WIDE.U32 R114, R15, -0x2daee0ad, RZ ;  /* 0xd2511f530f727825 */ /* 0x000fe200078e00ff */
[----:B------:R-:W-:Y:S01]  /*4810*/  LOP3.LUT R12, R99, UR7, R6, 0x96, !PT ;  /* 0x00000007630c7c12 */ /* 0x000fe2000f8e9606 */
[----:B------:R1:W-:Y:S01]  /*4820*/  MUFU.EX2 R54, R10 ;  /* 0x0000000a00367308 */ /* 0x0003e20000000800 */
[----:B------:R-:W-:Y:S01]  /*4830*/  LOP3.LUT R7, R101, R231, RZ, 0x3c, !PT ;  /* 0x000000e765077212 */ /* 0x000fe200078e3cff */
[----:B------:R-:W-:-:S02]  /*4840*/  FFMA.FTZ R6, R20, c[0x0][0x23c], -R2 ;  /* 0x00008f0014067a23 */ /* 0x000fc40000010802 */
[----:B------:R-:W-:-:S04]  /*4850*/  IMAD.WIDE.U32 R96, R17, -0x2daee0ad, RZ ;  /* 0xd2511f5311607825 */ /* 0x000fc800078e00ff */
[----:B---3--:R-:W-:Y:S01]  /*4860*/  FMUL.FTZ R5, R134, c[0x0][0x23c] ;  /* 0x00008f0086057a20 */ /* 0x008fe20000410000 */
[----:B------:R2:W-:Y:S01]  /*4870*/  MUFU.EX2 R88, R6 ;  /* 0x0000000600587308 */ /* 0x0005e20000000800 */
[----:B------:R-:W-:Y:S01]  /*4880*/  IMAD.WIDE.U32 R142, R7, -0x2daee0ad, RZ ;  /* 0xd2511f53078e7825 */ /* 0x000fe200078e00ff */
[----:B------:R-:W-:Y:S02]  /*4890*/  LOP3.LUT R8, R97, UR6, R114, 0x96, !PT ;  /* 0x0000000661087c12 */ /* 0x000fe4000f8e9672 */
[----:B------:R-:W-:Y:S01]  /*48a0*/  FSEL R5, R5, RZ, P1 ;  /* 0x000000ff05057208 */ /* 0x000fe20000800000 */
[----:B------:R-:W-:Y:S01]  /*48b0*/  IMAD.WIDE.U32 R12, R12, -0x2daee0ad, RZ ;  /* 0xd2511f530c0c7825 */ /* 0x000fe200078e00ff */
[--C-:B------:R-:W-:Y:S02]  /*48c0*/  LOP3.LUT R15, R143, UR5, R14.reuse, 0x96, !PT ;  /* 0x000000058f0f7c12 */ /* 0x100fe4000f8e960e */
[----:B-1----:R-:W-:Y:S01]  /*48d0*/  LOP3.LUT R10, R115, UR5, R14, 0x96, !PT ;  /* 0x00000005730a7c12 */ /* 0x002fe2000f8e960e */
[----:B------:R-:W-:Y:S01]  /*48e0*/  FFMA.FTZ R2, R18, c[0x0][0x23c], -R2 ;  /* 0x00008f0012027a23 */ /* 0x000fe20000010802 */
[----:B------:R-:W-:Y:S01]  /*48f0*/  FSETP.NEU.FTZ.AND P1, PT, R133, -INF , PT ;  /* 0xff8000008500780b */ /* 0x000fe20003f3d000 */
[----:B------:R-:W-:-:S02]  /*4900*/  IMAD.WIDE.U32 R8, R8, -0x326172a9, RZ ;  /* 0xcd9e8d5708087825 */ /* 0x000fc400078e00ff */
[----:B------:R1:W-:Y:S02]  /*4910*/  MUFU.EX2 R55, R2 ;  /* 0x0000000200377308 */ /* 0x0003e40000000800 */
[----:B------:R-:W-:-:S04]  /*4920*/  IMAD.WIDE.U32 R112, R10, -0x326172a9, RZ ;  /* 0xcd9e8d570a707825 */ /* 0x000fc800078e00ff */
[----:B--2---:R-:W-:-:S04]  /*4930*/  IMAD.WIDE.U32 R6, R11, -0x2daee0ad, RZ ;  /* 0xd2511f530b067825 */ /* 0x004fc800078e00ff */
[----:B------:R-:W-:Y:S01]  /*4940*/  IMAD.WIDE.U32 R140, R15, -0x326172a9, RZ ;  /* 0xcd9e8d570f8c7825 */ /* 0x000fe200078e00ff */
[----:B------:R-:W-:Y:S01]  /*4950*/  LOP3.LUT R16, R7, UR5, R14, 0x96, !PT ;  /* 0x0000000507107c12 */ /* 0x000fe2000f8e960e */
[----:B------:R-:W-:Y:S01]  /*4960*/  UIADD3 UR5, UR18, 0x3c6ef372, URZ ;  /* 0x3c6ef37212057890 */ /* 0x000fe2000fffe03f */
[----:B------:R-:W-:Y:S01]  /*4970*/  LOP3.LUT R11, R13, UR6, R6, 0x96, !PT ;  /* 0x000000060d0b7c12 */ /* 0x000fe2000f8e9606 */
[--C-:B------:R-:W-:Y:S01]  /*4980*/  FFMA.FTZ R7, R24, c[0x0][0x23c], -R5.reuse ;  /* 0x00008f0018077a23 */ /* 0x100fe20000010805 */
[----:B------:R-:W-:Y:S01]  /*4990*/  LOP3.LUT R14, R9, UR23, R112, 0x96, !PT ;  /* 0x00000017090e7c12 */ /* 0x000fe2000f8e9670 */
[----:B-1----:R-:W-:Y:S02]  /*49a0*/  FFMA.FTZ R2, R48, c[0x0][0x23c], -R5 ;  /* 0x00008f0030027a23 */ /* 0x002fe40000010805 */
[----:B------:R-:W-:Y:S01]  /*49b0*/  LOP3.LUT R6, R113, UR5, R98, 0x96, !PT ;  /* 0x0000000571067c12 */ /* 0x000fe2000f8e9662 */
[----:B------:R-:W-:Y:S01]  /*49c0*/  IMAD R16, R16, -0x326172a9, RZ ;  /* 0xcd9e8d5710107824 */ /* 0x000fe200078e02ff */
[----:B------:R1:W-:Y:S01]  /*49d0*/  MUFU.EX2 R151, R2 ;  /* 0x0000000200977308 */ /* 0x0003e20000000800 */
[----:B------:R-:W-:-:S04]  /*49e0*/  IMAD.WIDE.U32 R10, R11, -0x326172a9, RZ ;  /* 0xcd9e8d570b0a7825 */ /* 0x000fc800078e00ff */
[----:B------:R-:W-:Y:S01]  /*49f0*/  IMAD.WIDE.U32 R50, R6, -0x2daee0ad, RZ ;  /* 0xd2511f5306327825 */ /* 0x000fe200078e00ff */
[----:B------:R-:W-:Y:S02]  /*4a00*/  LOP3.LUT R16, R11, UR23, R16, 0x96, !PT ;  /* 0x000000170b107c12 */ /* 0x000fe4000f8e9610 */
[----:B------:R2:W-:Y:S01]  /*4a10*/  MUFU.EX2 R53, R7 ;  /* 0x0000000700357308 */ /* 0x0005e20000000800 */
[----:B------:R-:W-:Y:S01]  /*4a20*/  IMAD.WIDE.U32 R14, R14, -0x2daee0ad, RZ ;  /* 0xd2511f530e0e7825 */ /* 0x000fe200078e00ff */
[----:B------:R-:W-:-:S03]  /*4a30*/  LOP3.LUT R6, R51, UR15, R96, 0x96, !PT ;  /* 0x0000000f33067c12 */ /* 0x000fc6000f8e9660 */
[----:B------:R-:W-:Y:S01]  /*4a40*/  IMAD.WIDE.U32 R16, R16, -0x2daee0ad, RZ ;  /* 0xd2511f5310107825 */ /* 0x000fe200078e00ff */
[----:B------:R-:W-:-:S03]  /*4a50*/  LOP3.LUT R20, R15, UR11, R50, 0x96, !PT ;  /* 0x0000000b0f147c12 */ /* 0x000fc6000f8e9632 */
[--C-:B-1----:R-:W-:Y:S02]  /*4a60*/  FFMA.FTZ R2, R29, c[0x0][0x23c], -R5.reuse ;  /* 0x00008f001d027a23 */ /* 0x102fe40000010805 */
[----:B------:R-:W-:Y:S02]  /*4a70*/  FFMA.FTZ R9, R23, c[0x0][0x23c], -R5 ;  /* 0x00008f0017097a23 */ /* 0x000fe40000010805 */
[----:B------:R1:W3:Y:S01]  /*4a80*/  MUFU.EX2 R150, R2 ;  /* 0x0000000200967308 */ /* 0x0002e20000000800 */
[----:B------:R-:W-:-:S04]  /*4a90*/  IMAD.WIDE.U32 R20, R20, -0x326172a9, RZ ;  /* 0xcd9e8d5714147825 */ /* 0x000fc800078e00ff */
[----:B--2---:R-:W-:-:S03]  /*4aa0*/  IMAD.WIDE.U32 R6, R6, -0x326172a9, RZ ;  /* 0xcd9e8d5706067825 */ /* 0x004fc600078e00ff */
[----:B------:R2:W-:Y:S02]  /*4ab0*/  MUFU.EX2 R118, R9 ;  /* 0x0000000900767308 */ /* 0x0005e40000000800 */
[----:B------:R-:W-:Y:S02]  /*4ac0*/  LOP3.LUT R11, R21, UR8, R6, 0x96, !PT ;  /* 0x00000008150b7c12 */ /* 0x000fe4000f8e9606 */
[----:B-1----:R-:W-:Y:S01]  /*4ad0*/  LOP3.LUT R2, R141, UR5, R98, 0x96, !PT ;  /* 0x000000058d027c12 */ /* 0x002fe2000f8e9662 */
[----:B------:R-:W-:Y:S01]  /*4ae0*/  UIADD3 UR5, UR19, -0x56f99767, URZ ;  /* 0xa906689913057890 */ /* 0x000fe2000fffe03f */
[----:B---3--:R-:W-:-:S03]  /*4af0*/  F2FP.PACK_AB R4, R150, R151 ;  /* 0x000000979604723e */ /* 0x008fc600000000ff */
[----:B------:R-:W-:Y:S01]  /*4b00*/  IMAD.WIDE.U32 R48, R2, -0x2daee0ad, RZ ;  /* 0xd2511f5302307825 */ /* 0x000fe200078e00ff */
[----:B------:R-:W-:Y:S02]  /*4b10*/  PRMT R210, R4, 0x7610, R210 ;  /* 0x0000761004d27816 */ /* 0x000fe400000000d2 */
[----:B--2---:R-:W-:Y:S01]  /*4b20*/  LOP3.LUT R9, R7, UR14, R8, 0x96, !PT ;  /* 0x0000000e07097c12 */ /* 0x004fe2000f8e9608 */
[--C-:B------:R-:W-:Y:S01]  /*4b30*/  FFMA.FTZ R2, R30, c[0x0][0x23c], -R5.reuse ;  /* 0x00008f001e027a23 */ /* 0x100fe20000010805 */
[----:B------:R-:W-:Y:S01]  /*4b40*/  LOP3.LUT R12, R49, UR15, R12, 0x96, !PT ;  /* 0x0000000f310c7c12 */ /* 0x000fe2000f8e960c */
[----:B------:R-:W-:Y:S01]  /*4b50*/  FFMA.FTZ R8, R32, c[0x0][0x23c], -R5 ;  /* 0x00008f0020087a23 */ /* 0x000fe20000010805 */
[----:B------:R-:W-:Y:S01]  /*4b60*/  LOP3.LUT R18, R17, UR11, R48, 0x96, !PT ;  /* 0x0000000b11127c12 */ /* 0x000fe2000f8e9630 */
[----:B------:R1:W-:Y:S01]  /*4b70*/  MUFU.EX2 R106, R2 ;  /* 0x00000002006a7308 */ /* 0x0003e20000000800 */
[----:B------:R-:W-:Y:S01]  /*4b80*/  PRMT R209, R4, 0x7632, R209 ;  /* 0x0000763204d17816 */ /* 0x000fe200000000d1 */
[----:B------:R-:W-:-:S04]  /*4b90*/  IMAD.WIDE.U32 R6, R12, -0x326172a9, RZ ;  /* 0xcd9e8d570c067825 */ /* 0x000fc800078e00ff */
[----:B------:R-:W-:Y:S01]  /*4ba0*/  IMAD.WIDE.U32 R18, R18, -0x326172a9, RZ ;  /* 0xcd9e8d5712127825 */ /* 0x000fe200078e00ff */
[----:B------:R-:W-:Y:S01]  /*4bb0*/  LOP3.LUT R12, R7, UR14, R10, 0x96, !PT ;  /* 0x0000000e070c7c12 */ /* 0x000fe2000f8e960a */
[----:B------:R2:W-:Y:S02]  /*4bc0*/  MUFU.EX2 R72, R8 ;  /* 0x0000000800487308 */ /* 0x0005e40000000800 */
[--C-:B------:R-:W-:Y:S01]  /*4bd0*/  FFMA.FTZ R7, R31, c[0x0][0x23c], -R5.reuse ;  /* 0x00008f001f077a23 */ /* 0x100fe20000010805 */
[----:B------:R-:W-:Y:S01]  /*4be0*/  LOP3.LUT R15, R19, UR8, R6, 0x96, !PT ;  /* 0x00000008130f7c12 */ /* 0x000fe2000f8e9606 */
[----:B------:R-:W-:Y:S02]  /*4bf0*/  FFMA.FTZ R6, R26, c[0x0][0x23c], -R5 ;  /* 0x00008f001a067a23 */ /* 0x000fe40000010805 */
[----:B------:R-:W-:Y:S02]  /*4c00*/  FMUL.FTZ R5, R136, c[0x0][0x23c] ;  /* 0x00008f0088057a20 */ /* 0x000fe40000410000 */
[----:B-1----:R-:W-:Y:S01]  /*4c10*/  FMUL.FTZ R2, R133, c[0x0][0x23c] ;  /* 0x00008f0085027a20 */ /* 0x002fe20000410000 */
[----:B------:R-:W-:Y:S01]  /*4c20*/  MUFU.EX2 R104, R7 ;  /* 0x0000000700687308 */ /* 0x000fe20000000800 */
[----:B------:R-:W-:-:S03]  /*4c30*/  IMAD.WIDE.U32 R12, R12, -0x2daee0ad, RZ ;  /* 0xd2511f530c0c7825 */ /* 0x000fc600078e00ff */
[----:B------:R-:W-:Y:S02]  /*4c40*/  FSEL R2, R2, RZ, P1 ;  /* 0x000000ff02027208 */ /* 0x000fe40000800000 */
[----:B------:R-:W-:Y:S02]  /*4c50*/  FSETP.NEU.FTZ.AND P1, PT, R136, -INF , PT ;  /* 0xff8000008800780b */ /* 0x000fe40003f3d000 */
[----:B------:R1:W-:Y:S01]  /*4c60*/  MUFU.EX2 R196, R6 ;  /* 0x0000000600c47308 */ /* 0x0003e20000000800 */
[----:B--2---:R-:W-:Y:S01]  /*4c70*/  FFMA.FTZ R8, R64, c[0x0][0x23c], -R2 ;  /* 0x00008f0040087a23 */ /* 0x004fe20000010802 */
[----:B------:R-:W-:Y:S01]  /*4c80*/  LOP3.LUT R16, R13, UR5, R16, 0x96, !PT ;  /* 0x000000050d107c12 */ /* 0x000fe2000f8e9610 */
[--C-:B------:R-:W-:Y:S02]  /*4c90*/  FFMA.FTZ R10, R40, c[0x0][0x23c], -R2.reuse ;  /* 0x00008f00280a7a23 */ /* 0x100fe40000010802 */
[--C-:B------:R-:W-:Y:S02]  /*4ca0*/  FFMA.FTZ R41, R41, c[0x0][0x23c], -R2.reuse ;  /* 0x00008f0029297a23 */ /* 0x100fe40000010802 */
[--C-:B------:R-:W-:Y:S01]  /*4cb0*/  FFMA.FTZ R37, R37, c[0x0][0x23c], -R2.reuse ;  /* 0x00008f0025257a23 */ /* 0x100fe20000010802 */
[----:B------:R2:W-:Y:S01]  /*4cc0*/  MUFU.EX2 R143, R8 ;  /* 0x00000008008f7308 */ /* 0x0005e20000000800 */
[----:B------:R-:W-:-:S02]  /*4cd0*/  FFMA.FTZ R35, R35, c[0x0][0x23c], -R2 ;  /* 0x00008f0023237a23 */ /* 0x000fc40000010802 */
[--C-:B------:R-:W-:Y:S02]  /*4ce0*/  FFMA.FTZ R34, R34, c[0x0][0x23c], -R2.reuse ;  /* 0x00008f0022227a23 */ /* 0x100fe40000010802 */
[--C-:B------:R-:W-:Y:S02]  /*4cf0*/  FFMA.FTZ R38, R33, c[0x0][0x23c], -R2.reuse ;  /* 0x00008f0021267a23 */ /* 0x100fe40000010802 */
[----:B------:R-:W-:Y:S01]  /*4d00*/  FFMA.FTZ R40, R27, c[0x0][0x23c], -R2 ;  /* 0x00008f001b287a23 */ /* 0x000fe20000010802 */
[----:B------:R-:W-:Y:S01]  /*4d10*/  FSEL R2, R5, RZ, P1 ;  /* 0x000000ff05027208 */ /* 0x000fe20000800000 */
[----:B-1----:R-:W-:Y:S01]  /*4d20*/  IMAD.WIDE.U32 R6, R9, -0x2daee0ad, RZ ;  /* 0xd2511f5309067825 */ /* 0x002fe200078e00ff */
[----:B------:R1:W-:Y:S03]  /*4d30*/  MUFU.EX2 R141, R10 ;  /* 0x0000000a008d7308 */ /* 0x0003e60000000800 */
[----:B------:R-:W-:Y:S01]  /*4d40*/  FFMA.FTZ R5, R66, c[0x0][0x23c], -R2 ;  /* 0x00008f0042057a23 */ /* 0x000fe20000010802 */
[----:B------:R-:W-:Y:S01]  /*4d50*/  LOP3.LUT R14, R7, UR5, R14, 0x96, !PT ;  /* 0x00000005070e7c12 */ /* 0x000fe2000f8e960e */
[--C-:B------:R-:W-:Y:S01]  /*4d60*/  FFMA.FTZ R17, R45, c[0x0][0x23c], -R2.reuse ;  /* 0x00008f002d117a23 */ /* 0x100fe20000010802 */
[----:B------:R-:W-:Y:S01]  /*4d70*/  LDSM.16.MT88.4 R64, [R198+0xa000] ;  /* 0x00a00000c640783b */ /* 0x000fe20000004200 */
[----:B--2---:R-:W-:Y:S01]  /*4d80*/  IMAD.WIDE.U32 R8, R11, -0x2daee0ad, RZ ;  /* 0xd2511f530b087825 */ /* 0x004fe200078e00ff */
[----:B------:R-:W-:Y:S03]  /*4d90*/  MUFU.EX2 R115, R5 ;  /* 0x0000000500737308 */ /* 0x000fe60000000800 */
[----:B------:R-:W-:Y:S01]  /*4da0*/  FFMA.FTZ R25, R46, c[0x0][0x23c], -R2 ;  /* 0x00008f002e197a23 */ /* 0x000fe20000010802 */
[----:B------:R-:W-:Y:S01]  /*4db0*/  LOP3.LUT R11, R9, UR25, R6, 0x96, !PT ;  /* 0x00000019090b7c12 */ /* 0x000fe2000f8e9606 */
[----:B------:R-:W-:Y:S01]  /*4dc0*/  IMAD.WIDE.U32 R6, R15, -0x2daee0ad, RZ ;  /* 0xd2511f530f067825 */ /* 0x000fe200078e00ff */
[----:B------:R-:W-:-:S02]  /*4dd0*/  SHF.R.U32.HI R15, RZ, 0x10, R8 ;  /* 0x00000010ff0f7819 */ /* 0x000fc40000011608 */
[----:B------:R-:W-:Y:S01]  /*4de0*/  SHF.R.U32.HI R22, RZ, 0x18, R8 ;  /* 0x00000018ff167819 */ /* 0x000fe20000011608 */
[----:B------:R-:W-:Y:S01]  /*4df0*/  FFMA.FTZ R26, R44, c[0x0][0x23c], -R2 ;  /* 0x00008f002c1a7a23 */ /* 0x000fe20000010802 */
[----:B-1----:R-:W-:Y:S01]  /*4e00*/  LOP3.LUT R10, R7, UR25, R12, 0x96, !PT ;  /* 0x00000019070a7c12 */ /* 0x002fe2000f8e960c */
[--C-:B------:R-:W-:Y:S01]  /*4e10*/  FFMA.FTZ R29, R43, c[0x0][0x23c], -R2.reuse ;  /* 0x00008f002b1d7a23 */ /* 0x100fe20000010802 */
[----:B------:R-:W-:Y:S01]  /*4e20*/  LOP3.LUT R13, R6, 0xffff, RZ, 0xc0, !PT ;  /* 0x0000ffff060d7812 */ /* 0x000fe200078ec0ff */
[--C-:B------:R-:W-:Y:S01]  /*4e30*/  FFMA.FTZ R32, R42, c[0x0][0x23c], -R2.reuse ;  /* 0x00008f002a207a23 */ /* 0x100fe20000010802 */
[----:B------:R-:W-:Y:S01]  /*4e40*/  LOP3.LUT R23, R6, 0xff, RZ, 0xc0, !PT ;  /* 0x000000ff06177812 */ /* 0x000fe200078ec0ff */
[----:B------:R-:W-:Y:S01]  /*4e50*/  FFMA.FTZ R33, R39, c[0x0][0x23c], -R2 ;  /* 0x00008f0027217a23 */ /* 0x000fe20000010802 */
[----:B------:R-:W-:Y:S01]  /*4e60*/  SHF.R.U32.HI R19, RZ, 0x10, R6 ;  /* 0x00000010ff137819 */ /* 0x000fe20000011606 */
[----:B------:R-:W-:Y:S01]  /*4e70*/  FFMA.FTZ R36, R36, c[0x0][0x23c], -R2 ;  /* 0x00008f0024247a23 */ /* 0x000fe20000010802 */
[----:B------:R-:W-:Y:S01]  /*4e80*/  LOP3.LUT R2, R8, 0xffff, RZ, 0xc0, !PT ;  /* 0x0000ffff08027812 */ /* 0x000fe200078ec0ff */
[----:B------:R1:W-:Y:S01]  /*4e90*/  MUFU.EX2 R73, R25 ;  /* 0x0000001900497308 */ /* 0x0003e20000000800 */
[----:B------:R-:W-:Y:S01]  /*4ea0*/  SHF.R.U32.HI R21, RZ, 0x18, R6 ;  /* 0x00000018ff157819 */ /* 0x000fe20000011606 */
[----:B------:R-:W-:Y:S01]  /*4eb0*/  IMAD.WIDE.U32 R6, R16, -0x326172a9, RZ ;  /* 0xcd9e8d5710067825 */ /* 0x000fe200078e00ff */
[----:B------:R-:W-:-:S02]  /*4ec0*/  SHF.R.U32.HI R12, RZ, 0x8, R2 ;  /* 0x00000008ff0c7819 */ /* 0x000fc40000011602 */
[----:B------:R-:W-:Y:S02]  /*4ed0*/  LOP3.LUT R2, R15, 0xff, RZ, 0xc0, !PT ;  /* 0x000000ff0f027812 */ /* 0x000fe400078ec0ff */
[----:B------:R-:W-:Y:S01]  /*4ee0*/  LOP3.LUT R24, R8, 0xff, RZ, 0xc0, !PT ;  /* 0x000000ff08187812 */ /* 0x000fe200078ec0ff */
[----:B------:R-:W-:Y:S01]  /*4ef0*/  IMAD.WIDE.U32 R8, R14, -0x326172a9, RZ ;  /* 0xcd9e8d570e087825 */ /* 0x000fe200078e00ff */
[----:B------:R-:W-:Y:S01]  /*4f00*/  PRMT R30, R2, 0x5410, R22 ;  /* 0x00005410021e7816 */ /* 0x000fe20000000016 */
[----:B------:R2:W-:Y:S01]  /*4f10*/  MUFU.EX2 R98, R17 ;  /* 0x0000001100627308 */ /* 0x0005e20000000800 */
[C---:B------:R-:W-:Y:S02]  /*4f20*/  LOP3.LUT R22, R6.reuse, 0xffff, RZ, 0xc0, !PT ;  /* 0x0000ffff06167812 */ /* 0x040fe400078ec0ff */
[----:B------:R-:W-:Y:S02]  /*4f30*/  LOP3.LUT R28, R6, 0xff, RZ, 0xc0, !PT ;  /* 0x000000ff061c7812 */ /* 0x000fe400078ec0ff */
[----:B------:R-:W-:-:S02]  /*4f40*/  SHF.R.U32.HI R27, RZ, 0x18, R6 ;  /* 0x00000018ff1b7819 */ /* 0x000fc40000011606 */
[----:B-1----:R-:W-:Y:S01]  /*4f50*/  SHF.R.U32.HI R25, RZ, 0x10, R6 ;  /* 0x00000010ff197819 */ /* 0x002fe20000011606 */
[----:B------:R-:W-:Y:S01]  /*4f60*/  MUFU.EX2 R108, R29 ;  /* 0x0000001d006c7308 */ /* 0x000fe20000000800 */
[----:B------:R-:W-:Y:S02]  /*4f70*/  LOP3.LUT R6, R11, 0xffff, RZ, 0xc0, !PT ;  /* 0x0000ffff0b067812 */ /* 0x000fe400078ec0ff */
[----:B------:R-:W-:Y:S02]  /*4f80*/  LOP3.LUT R5, R9, UR26, R20, 0x96, !PT ;  /* 0x0000001a09057c12 */ /* 0x000fe4000f8e9614 */
[C---:B------:R-:W-:Y:S02]  /*4f90*/  LOP3.LUT R14, R8.reuse, 0xffff, RZ, 0xc0, !PT ;  /* 0x0000ffff080e7812 */ /* 0x040fe400078ec0ff */
[----:B------:R-:W-:Y:S01]  /*4fa0*/  LOP3.LUT R20, R8, 0xff, RZ, 0xc0, !PT ;  /* 0x000000ff08147812 */ /* 0x000fe200078ec0ff */
[----:B------:R-:W1:Y:S01]  /*4fb0*/  MUFU.EX2 R119, R32 ;  /* 0x0000002000777308 */ /* 0x000e620000000800 */
[----:B--2---:R-:W-:-:S02]  /*4fc0*/  SHF.R.U32.HI R17, RZ, 0x10, R8 ;  /* 0x00000010ff117819 */ /* 0x004fc40000011608 */
[----:B------:R-:W-:Y:S02]  /*4fd0*/  SHF.R.U32.HI R15, RZ, 0x18, R8 ;  /* 0x00000018ff0f7819 */ /* 0x000fe40000011608 */
[----:B------:R-:W-:Y:S02]  /*4fe0*/  PRMT R31, R24, 0x5410, R12 ;  /* 0x00005410181f7816 */ /* 0x000fe4000000000c */
[----:B------:R-:W-:Y:S01]  /*4ff0*/  LOP3.LUT R2, R7, UR26, R18, 0x96, !PT ;  /* 0x0000001a07027c12 */ /* 0x000fe2000f8e9612 */
[----:B------:R-:W-:Y:S01]  /*5000*/  MUFU.EX2 R103, R33 ;  /* 0x0000002100677308 */ /* 0x000fe20000000800 */
[----:B------:R-:W-:Y:S02]  /*5010*/  SHF.R.U32.HI R8, RZ, 0x8, R13 ;  /* 0x00000008ff087819 */ /* 0x000fe4000001160d */
[----:B------:R-:W-:Y:S02]  /*5020*/  LOP3.LUT R9, R11, 0xff, RZ, 0xc0, !PT ;  /* 0x000000ff0b097812 */ /* 0x000fe400078ec0ff */
[----:B------:R-:W-:-:S02]  /*5030*/  SHF.R.U32.HI R6, RZ, 0x8, R6 ;  /* 0x00000008ff067819 */ /* 0x000fc40000011606 */
[----:B------:R-:W-:Y:S01]  /*5040*/  LOP3.LUT R7, R19, 0xff, RZ, 0xc0, !PT ;  /* 0x000000ff13077812 */ /* 0x000fe200078ec0ff */
[----:B------:R-:W2:Y:S01]  /*5050*/  MUFU.EX2 R192, R36 ;  /* 0x0000002400c07308 */ /* 0x000ea20000000800 */
[----:B------:R-:W-:Y:S01]  /*5060*/  LOP3.LUT R12, R17, 0xff, RZ, 0xc0, !PT ;  /* 0x000000ff110c7812 */ /* 0x000fe200078ec0ff */
[----:B------:R-:W-:Y:S01]  /*5070*/  IMAD R17, R233, 0x10000, R233 ;  /* 0x00010000e9117824 */ /* 0x000fe200078e02e9 */
[----:B------:R-:W-:Y:S02]  /*5080*/  SHF.R.U32.HI R13, RZ, 0x8, R14 ;  /* 0x00000008ff0d7819 */ /* 0x000fe4000001160e */
[----:B------:R-:W-:Y:S02]  /*5090*/  PRMT R24, R23, 0x5410, R8 ;  /* 0x0000541017187816 */ /* 0x000fe40000000008 */
[----:B------:R-:W-:Y:S01]  /*50a0*/  PRMT R18, R9, 0x5410, R6 ;  /* 0x0000541009127816 */ /* 0x000fe20000000006 */
[----:B------:R-:W3:Y:S01]  /*50b0*/  MUFU.EX2 R117, R26 ;  /* 0x0000001a00757308 */ /* 0x000ee20000000800 */
[----:B------:R-:W-:Y:S01]  /*50c0*/  PRMT R23, R7, 0x5410, R21 ;  /* 0x0000541007177816 */ /* 0x000fe20000000015 */
[--C-:B------:R-:W-:Y:S01]  /*50d0*/  HSET2.LE.AND R21, R31, R17.reuse, PT ;  /* 0x000000111f157233 */ /* 0x100fe20003803000 */
[----:B------:R-:W-:Y:S01]  /*50e0*/  PRMT R19, R12, 0x5410, R15 ;  /* 0x000054100c137816 */ /* 0x000fe2000000000f */
[--C-:B------:R-:W-:Y:S01]  /*50f0*/  HSET2.LE.AND R24, R24, R17.reuse, PT ;  /* 0x0000001118187233 */ /* 0x100fe20003803000 */
[----:B------:R-:W-:Y:S01]  /*5100*/  SHF.R.U32.HI R9, RZ, 0x10, R11 ;  /* 0x00000010ff097819 */ /* 0x000fe2000001160b */
[--C-:B------:R-:W-:Y:S01]  /*5110*/  HSET2.LE.AND R23, R23, R17.reuse, PT ;  /* 0x0000001117177233 */ /* 0x100fe20003803000 */
[----:B------:R-:W-:Y:S01]  /*5120*/  LOP3.LUT R7, R10, 0xffff, RZ, 0xc0, !PT ;  /* 0x0000ffff0a077812 */ /* 0x000fe200078ec0ff */
[----:B------:R-:W-:Y:S01]  /*5130*/  HSET2.LE.AND R18, R18, R17, PT ;  /* 0x0000001112127233 */ /* 0x000fe20003803000 */
[----:B------:R-:W-:Y:S01]  /*5140*/  SHF.R.U32.HI R12, RZ, 0x10, R5 ;  /* 0x00000010ff0c7819 */ /* 0x000fe20000011605 */
[----:B------:R-:W-:Y:S01]  /*5150*/  MUFU.EX2 R113, R41 ;  /* 0x0000002900717308 */ /* 0x000fe20000000800 */
[----:B------:R-:W-:-:S02]  /*5160*/  PRMT R20, R20, 0x5410, R13 ;  /* 0x0000541014147816 */ /* 0x000fc4000000000d */
[--C-:B------:R-:W-:Y:S02]  /*5170*/  SHF.R.U32.HI R8, RZ, 0x10, R10.reuse ;  /* 0x00000010ff087819 */ /* 0x100fe4000001160a */
[----:B------:R-:W-:Y:S02]  /*5180*/  SHF.R.U32.HI R16, RZ, 0x18, R11 ;  /* 0x00000018ff107819 */ /* 0x000fe4000001160b */
[----:B------:R-:W-:Y:S01]  /*5190*/  LOP3.LUT R15, R10, 0xff, RZ, 0xc0, !PT ;  /* 0x000000ff0a0f7812 */ /* 0x000fe200078ec0ff */
[----:B------:R-:W4:Y:S01]  /*51a0*/  MUFU.EX2 R199, R37 ;  /* 0x0000002500c77308 */ /* 0x000f220000000800 */
[----:B------:R-:W-:Y:S02]  /*51b0*/  SHF.R.U32.HI R13, RZ, 0x18, R10 ;  /* 0x00000018ff0d7819 */ /* 0x000fe4000001160a */
[C---:B------:R-:W-:Y:S02]  /*51c0*/  LOP3.LUT R6, R5.reuse, 0xffff, RZ, 0xc0, !PT ;  /* 0x0000ffff05067812 */ /* 0x040fe400078ec0ff */
[----:B------:R-:W-:-:S02]  /*51d0*/  LOP3.LUT R14, R5, 0xff, RZ, 0xc0, !PT ;  /* 0x000000ff050e7812 */ /* 0x000fc400078ec0ff */
[----:B------:R-:W-:Y:S01]  /*51e0*/  SHF.R.U32.HI R11, RZ, 0x18, R5 ;  /* 0x00000018ff0b7819 */ /* 0x000fe20000011605 */
[----:B------:R-:W-:Y:S01]  /*51f0*/  MUFU.EX2 R105, R38 ;  /* 0x0000002600697308 */ /* 0x000fe20000000800 */
[----:B------:R-:W-:Y:S02]  /*5200*/  LOP3.LUT R10, R9, 0xff, RZ, 0xc0, !PT ;  /* 0x000000ff090a7812 */ /* 0x000fe400078ec0ff */
[----:B------:R-:W-:Y:S02]  /*5210*/  SHF.R.U32.HI R9, RZ, 0x8, R7 ;  /* 0x00000008ff097819 */ /* 0x000fe40000011607 */
[----:B------:R-:W-:Y:S02]  /*5220*/  LOP3.LUT R5, R12, 0xff, RZ, 0xc0, !PT ;  /* 0x000000ff0c057812 */ /* 0x000fe400078ec0ff */
[----:B------:R-:W-:Y:S01]  /*5230*/  LOP3.LUT R7, R8, 0xff, RZ, 0xc0, !PT ;  /* 0x000000ff08077812 */ /* 0x000fe200078ec0ff */
[----:B------:R-:W1:Y:S01]  /*5240*/  MUFU.EX2 R194, R40 ;  /* 0x0000002800c27308 */ /* 0x000e620000000800 */
[----:B------:R-:W-:-:S02]  /*5250*/  SHF.R.U32.HI R6, RZ, 0x8, R6 ;  /* 0x00000008ff067819 */ /* 0x000fc40000011606 */
[----:B------:R-:W-:Y:S02]  /*5260*/  PRMT R11, R5, 0x5410, R11 ;  /* 0x00005410050b7816 */ /* 0x000fe4000000000b */
[----:B------:R-:W-:Y:S02]  /*5270*/  PRMT R16, R10, 0x5410, R16 ;  /* 0x000054100a107816 */ /* 0x000fe40000000010 */
[----:B------:R-:W-:Y:S01]  /*5280*/  PRMT R15, R15, 0x5410, R9 ;  /* 0x000054100f0f7816 */ /* 0x000fe20000000009 */
[--C-:B------:R-:W-:Y:S01]  /*5290*/  HSET2.LE.AND R11, R11, R17.reuse, PT ;  /* 0x000000110b0b7233 */ /* 0x100fe20003803000 */
[----:B------:R-:W-:Y:S01]  /*52a0*/  PRMT R13, R7, 0x5410, R13 ;  /* 0x00005410070d7816 */ /* 0x000fe2000000000d */
[----:B------:R-:W-:Y:S01]  /*52b0*/  HSET2.LE.AND R16, R16, R17, PT ;  /* 0x0000001110107233 */ /* 0x000fe20003803000 */
[C---:B------:R-:W-:Y:S01]  /*52c0*/  LOP3.LUT R5, R2.reuse, 0xffff, RZ, 0xc0, !PT ;  /* 0x0000ffff02057812 */ /* 0x040fe200078ec0ff */
[----:B------:R-:W-:Y:S01]  /*52d0*/  MUFU.EX2 R107, R35 ;  /* 0x00000023006b7308 */ /* 0x000fe20000000800 */
[----:B------:R-:W-:-:S02]  /*52e0*/  LOP3.LUT R10, R2, 0xff, RZ, 0xc0, !PT ;  /* 0x000000ff020a7812 */ /* 0x000fc400078ec0ff */
[--C-:B------:R-:W-:Y:S02]  /*52f0*/  SHF.R.U32.HI R7, RZ, 0x10, R2.reuse ;  /* 0x00000010ff077819 */ /* 0x100fe40000011602 */
[----:B------:R-:W-:Y:S02]  /*5300*/  SHF.R.U32.HI R9, RZ, 0x18, R2 ;  /* 0x00000018ff097819 */ /* 0x000fe40000011602 */
[----:B------:R-:W-:Y:S01]  /*5310*/  PRMT R14, R14, 0x5410, R6 ;  /* 0x000054100e0e7816 */ /* 0x000fe20000000006 */
[----:B------:R2:W2:Y:S01]  /*5320*/  MUFU.EX2 R120, R34 ;  /* 0x0000002200787308 */ /* 0x0004a20000000800 */
[----:B------:R-:W-:Y:S02]  /*5330*/  LOP3.LUT R2, R25, 0xff, RZ, 0xc0, !PT ;  /* 0x000000ff19027812 */ /* 0x000fe400078ec0ff */
[----:B------:R-:W-:Y:S01]  /*5340*/  SHF.R.U32.HI R6, RZ, 0x8, R22 ;  /* 0x00000008ff067819 */ /* 0x000fe20000011616 */
[----:B------:R-:W-:Y:S01]  /*5350*/  HSET2.LE.AND R22, R30, R17, PT ;  /* 0x000000111e167233 */ /* 0x000fe20003803000 */
[----:B------:R-:W-:-:S02]  /*5360*/  SHF.R.U32.HI R8, RZ, 0x8, R5 ;  /* 0x00000008ff087819 */ /* 0x000fc40000011605 */
[----:B-1----:R-:W-:Y:S02]  /*5370*/  F2FP.PACK_AB R0, R119, R108 ;  /* 0x0000006c7700723e */ /* 0x002fe400000000ff */
[----:B------:R-:W-:Y:S02]  /*5380*/  LOP3.LUT R5, R7, 0xff, RZ, 0xc0, !PT ;  /* 0x000000ff07057812 */ /* 0x000fe400078ec0ff */
[----:B------:R-:W-:Y:S02]  /*5390*/  PRMT R2, R2, 0x5410, R27 ;  /* 0x0000541002027816 */ /* 0x000fe4000000001b */
[----:B------:R-:W-:Y:S02]  /*53a0*/  PRMT R7, R28, 0x5410, R6 ;  /* 0x000054101c077816 */ /* 0x000fe40000000006 */
[----:B------:R-:W-:Y:S01]  /*53b0*/  PRMT R6, R10, 0x5410, R8 ;  /* 0x000054100a067816 */ /* 0x000fe20000000008 */
[--C-:B------:R-:W-:Y:S01]  /*53c0*/  HSET2.LE.AND R8, R20, R17.reuse, PT ;  /* 0x0000001114087233 */ /* 0x100fe20003803000 */
[C---:B------:R-:W-:Y:S01]  /*53d0*/  PRMT R224, R0.reuse, 0x7610, R224 ;  /* 0x0000761000e07816 */ /* 0x040fe200000000e0 */
[--C-:B------:R-:W-:Y:S01]  /*53e0*/  HSET2.LE.AND R20, R13, R17.reuse, PT ;  /* 0x000000110d147233 */ /* 0x100fe20003803000 */
[----:B------:R-:W-:Y:S01]  /*53f0*/  PRMT R222, R0, 0x7632, R222 ;  /* 0x0000763200de7816 */ /* 0x000fe200000000de */
[--C-:B------:R-:W-:Y:S01]  /*5400*/  HSET2.LE.AND R13, R2, R17.reuse, PT ;  /* 0x00000011020d7233 */ /* 0x100fe20003803000 */
[----:B--2---:R-:W-:Y:S01]  /*5410*/  F2FP.PACK_AB R0, R192, R103 ;  /* 0x00000067c000723e */ /* 0x004fe200000000ff */
[--C-:B------:R-:W-:Y:S01]  /*5420*/  HSET2.LE.AND R10, R14, R17.reuse, PT ;  /* 0x000000110e0a7233 */ /* 0x100fe20003803000 */
[----:B---3--:R-:W-:Y:S01]  /*5430*/  F2FP.PACK_AB R2, R117, R73 ;  /* 0x000000497502723e */ /* 0x008fe200000000ff */
[--C-:B------:R-:W-:Y:S01]  /*5440*/  HSET2.LE.AND R14, R6, R17.reuse, PT ;  /* 0x00000011060e7233 */ /* 0x100fe20003803000 */
[C---:B------:R-:W-:Y:S01]  /*5450*/  PRMT R214, R0.reuse, 0x7610, R214 ;  /* 0x0000761000d67816 */ /* 0x040fe200000000d6 */
[----:B------:R-:W-:Y:S01]  /*5460*/  HSET2.LE.AND R12, R7, R17, PT ;  /* 0x00000011070c7233 */ /* 0x000fe20003803000 */
[----:B------:R-:W-:Y:S01]  /*5470*/  PRMT R213, R0, 0x7632, R213 ;  /* 0x0000763200d57816 */ /* 0x000fe200000000d5 */
[----:B------:R-:W1:Y:S01]  /*5480*/  LDSM.16.MT88.4 R28, [R193+0xa000] ;  /* 0x00a00000c11c783b */ /* 0x000e620000004200 */
[----:B------:R-:W-:-:S02]  /*5490*/  F2FP.PACK_AB R0, R55, R102 ;  /* 0x000000663700723e */ /* 0x000fc400000000ff */
[----:B------:R-:W-:Y:S01]  /*54a0*/  PRMT R5, R5, 0x5410, R9 ;  /* 0x0000541005057816 */ /* 0x000fe20000000009 */
[--C-:B------:R-:W-:Y:S01]  /*54b0*/  HSET2.LE.AND R9, R19, R17.reuse, PT ;  /* 0x0000001113097233 */ /* 0x100fe20003803000 */
[C---:B------:R-:W-:Y:S01]  /*54c0*/  PRMT R228, R2.reuse, 0x7610, R228 ;  /* 0x0000761002e47816 */ /* 0x040fe200000000e4 */
[--C-:B------:R-:W-:Y:S01]  /*54d0*/  HSET2.LE.AND R19, R15, R17.reuse, PT ;  /* 0x000000110f137233 */ /* 0x100fe20003803000 */
[----:B------:R-:W-:Y:S01]  /*54e0*/  PRMT R227, R2, 0x7632, R227 ;  /* 0x0000763202e37816 */ /* 0x000fe200000000e3 */
[----:B------:R-:W-:Y:S01]  /*54f0*/  HSET2.LE.AND R15, R5, R17, PT ;  /* 0x00000011050f7233 */ /* 0x000fe20003803000 */
[----:B------:R-:W-:Y:S01]  /*5500*/  F2FP.PACK_AB R2, R52, R56 ;  /* 0x000000383402723e */ /* 0x000fe200000000ff */
[----:B------:R-:W-:Y:S01]  /*5510*/  IMAD.MOV.U32 R17, RZ, RZ, R47 ;  /* 0x000000ffff117224 */ /* 0x000fe200078e002f */
[----:B------:R-:W-:Y:S01]  /*5520*/  F2FP.PACK_AB R6, R98, R115 ;  /* 0x000000736206723e */ /* 0x000fe200000000ff */
[----:B------:R-:W2:Y:S01]  /*5530*/  LDSM.16.MT88.4 R44, [R198+0xa800] ;  /* 0x00a80000c62c783b */ /* 0x000ea20000004200 */
[----:B------:R-:W-:-:S02]  /*5540*/  PRMT R212, R0, 0x7632, R212 ;  /* 0x0000763200d47816 */ /* 0x000fc400000000d4 */
[----:B------:R-:W-:Y:S01]  /*5550*/  PRMT R211, R0, 0x7610, R211 ;  /* 0x0000761000d37816 */ /* 0x000fe200000000d3 */
[----:B------:R-:W3:Y:S01]  /*5560*/  LDSM.16.MT88.4 R32, [R195+0xa800] ;  /* 0x00a80000c320783b */ /* 0x000ee20000004200 */
[----:B------:R-:W-:Y:S02]  /*5570*/  PRMT R0, R228, 0x5410, R227 ;  /* 0x00005410e4007816 */ /* 0x000fe400000000e3 */
[C---:B------:R-:W-:Y:S02]  /*5580*/  PRMT R226, R2.reuse, 0x7632, R226 ;  /* 0x0000763202e27816 */ /* 0x040fe400000000e2 */
[----:B------:R-:W-:Y:S02]  /*5590*/  PRMT R225, R2, 0x7610, R225 ;  /* 0x0000761002e17816 */ /* 0x000fe400000000e1 */
[C---:B------:R-:W-:Y:S02]  /*55a0*/  PRMT R221, R6.reuse, 0x7610, R221 ;  /* 0x0000761006dd7816 */ /* 0x040fe400000000dd */
[----:B------:R-:W-:-:S02]  /*55b0*/  PRMT R223, R6, 0x7632, R223 ;  /* 0x0000763206df7816 */ /* 0x000fc400000000df */
[----:B------:R-:W-:Y:S02]  /*55c0*/  LOP3.LUT R6, R8, R0, RZ, 0xc0, !PT ;  /* 0x0000000008067212 */ /* 0x000fe400078ec0ff */
[----:B------:R-:W-:Y:S02]  /*55d0*/  PRMT R0, R225, 0x5410, R226 ;  /* 0x00005410e1007816 */ /* 0x000fe400000000e2 */
[----:B------:R-:W-:Y:S02]  /*55e0*/  F2FP.PACK_AB R5, R17, R116 ;  /* 0x000000741105723e */ /* 0x000fe400000000ff */
[----:B------:R-:W-:Y:S02]  /*55f0*/  F2FP.PACK_AB R2, R88, R54 ;  /* 0x000000365802723e */ /* 0x000fe400000000ff */
[----:B------:R-:W-:Y:S02]  /*5600*/  LOP3.LUT R7, R9, R0, RZ, 0xc0, !PT ;  /* 0x0000000009077212 */ /* 0x000fe400078ec0ff */
[----:B------:R-:W-:-:S02]  /*5610*/  PRMT R0, R221, 0x5410, R223 ;  /* 0x00005410dd007816 */ /* 0x000fc400000000df */
[C---:B------:R-:W-:Y:S02]  /*5620*/  PRMT R230, R5.reuse, 0x7632, R230 ;  /* 0x0000763205e67816 */ /* 0x040fe400000000e6 */
[----:B------:R-:W-:Y:S02]  /*5630*/  PRMT R229, R5, 0x7610, R229 ;  /* 0x0000761005e57816 */ /* 0x000fe400000000e5 */
[C---:B------:R-:W-:Y:S02]  /*5640*/  PRMT R220, R2.reuse, 0x7632, R220 ;  /* 0x0000763202dc7816 */ /* 0x040fe400000000dc */
[----:B------:R-:W-:Y:S02]  /*5650*/  PRMT R215, R2, 0x7610, R215 ;  /* 0x0000761002d77816 */ /* 0x000fe400000000d7 */
[----:B------:R-:W-:Y:S02]  /*5660*/  F2FP.PACK_AB R2, R141, R143 ;  /* 0x0000008f8d02723e */ /* 0x000fe400000000ff */
[----:B------:R-:W-:-:S02]  /*5670*/  LOP3.LUT R4, R10, R0, RZ, 0xc0, !PT ;  /* 0x000000000a047212 */ /* 0x000fc400078ec0ff */
[----:B------:R-:W-:Y:S02]  /*5680*/  PRMT R0, R229, 0x5410, R230 ;  /* 0x00005410e5007816 */ /* 0x000fe400000000e6 */
[C---:B------:R-:W-:Y:S02]  /*5690*/  PRMT R208, R2.reuse, 0x7632, R208 ;  /* 0x0000763202d07816 */ /* 0x040fe400000000d0 */
[----:B------:R-:W-:Y:S02]  /*56a0*/  PRMT R187, R2, 0x7610, R187 ;  /* 0x0000761002bb7816 */ /* 0x000fe400000000bb */
[----:B------:R-:W-:Y:S02]  /*56b0*/  F2FP.PACK_AB R2, R118, R53 ;  /* 0x000000357602723e */ /* 0x000fe400000000ff */
[----:B------:R-:W-:Y:S02]  /*56c0*/  LOP3.LUT R5, R11, R0, RZ, 0xc0, !PT ;  /* 0x000000000b057212 */ /* 0x000fe400078ec0ff */
[----:B------:R-:W-:-:S02]  /*56d0*/  F2FP.PACK_AB R0, R72, R106 ;  /* 0x0000006a4800723e */ /* 0x000fc400000000ff */
[C---:B------:R-:W-:Y:S02]  /*56e0*/  PRMT R186, R2.reuse, 0x7610, R186 ;  /* 0x0000761002ba7816 */ /* 0x040fe400000000ba */
[----:B------:R-:W-:Y:S01]  /*56f0*/  PRMT R185, R2, 0x7632, R185 ;  /* 0x0000763202b97816 */ /* 0x000fe200000000b9 */
[C---:B-1----:R-:W-:Y:S01]  /*5700*/  HMMA.16816.F32 R152, R4.reuse, R28, RZ ;  /* 0x0000001c0498723c */ /* 0x042fe200000018ff */
[----:B----4-:R-:W-:Y:S02]  /*5710*/  F2FP.PACK_AB R8, R199, R113 ;  /* 0x00000071c708723e */ /* 0x010fe400000000ff */
[C---:B------:R-:W-:Y:S02]  /*5720*/  PRMT R182, R0.reuse, 0x7610, R182 ;  /* 0x0000761000b67816 */ /* 0x040fe400000000b6 */
[----:B------:R-:W-:Y:S02]  /*5730*/  PRMT R181, R0, 0x7632, R181 ;  /* 0x0000763200b57816 */ /* 0x000fe400000000b5 */
[----:B------:R-:W-:Y:S01]  /*5740*/  PRMT R0, R186, 0x5410, R185 ;  /* 0x00005410ba007816 */ /* 0x000fe200000000b9 */
[----:B------:R-:W-:Y:S01]  /*5750*/  HMMA.16816.F32 R36, R4, R64, RZ ;  /* 0x000000400424723c */ /* 0x000fe200000018ff */
[----:B------:R-:W-:-:S02]  /*5760*/  PRMT R184, R8, 0x7632, R184 ;  /* 0x0000763208b87816 */ /* 0x000fc400000000b8 */
[----:B------:R-:W-:Y:S02]  /*5770*/  PRMT R183, R8, 0x7610, R183 ;  /* 0x0000761008b77816 */ /* 0x000fe400000000b7 */
[----:B------:R-:W-:Y:S02]  /*5780*/  LOP3.LUT R10, R12, R0, RZ, 0xc0, !PT ;  /* 0x000000000c0a7212 */ /* 0x000fe400078ec0ff */
[----:B------:R-:W-:Y:S01]  /*5790*/  PRMT R0, R183, 0x5410, R184 ;  /* 0x00005410b7007816 */ /* 0x000fe200000000b8 */
[----:B------:R-:W-:Y:S01]  /*57a0*/  HMMA.16816.F32 R144, R4, R156, RZ ;  /* 0x0000009c0490723c */ /* 0x000fe200000018ff */
[----:B------:R-:W-:Y:S02]  /*57b0*/  F2FP.PACK_AB R2, R196, R104 ;  /* 0x00000068c402723e */ /* 0x000fe400000000ff */
[----:B------:R-:W-:Y:S02]  /*57c0*/  LOP3.LUT R11, R13, R0, RZ, 0xc0, !PT ;  /* 0x000000000d0b7212 */ /* 0x000fe400078ec0ff */
[----:B------:R-:W-:-:S02]  /*57d0*/  PRMT R0, R210, 0x5410, R209 ;  /* 0x00005410d2007816 */ /* 0x000fc400000000d1 */
[----:B------:R-:W-:Y:S01]  /*57e0*/  PRMT R138, R2, 0x7610, R138 ;  /* 0x00007610028a7816 */ /* 0x000fe2000000008a */
[C---:B------:R-:W-:Y:S01]  /*57f0*/  HMMA.16816.F32 R68, R4.reuse, R92, RZ ;  /* 0x0000005c0444723c */ /* 0x040fe200000018ff */
[----:B------:R-:W-:Y:S02]  /*5800*/  LOP3.LUT R8, R14, R0, RZ, 0xc0, !PT ;  /* 0x000000000e087212 */ /* 0x000fe400078ec0ff */
[----:B------:R-:W-:Y:S02]  /*5810*/  PRMT R0, R187, 0x5410, R208 ;  /* 0x00005410bb007816 */ /* 0x000fe400000000d0 */
[----:B------:R-:W-:Y:S02]  /*5820*/  PRMT R137, R2, 0x7632, R137 ;  /* 0x0000763202897816 */ /* 0x000fe40000000089 */
[----:B------:R-:W-:Y:S01]  /*5830*/  LOP3.LUT R9, R15, R0, RZ, 0xc0, !PT ;  /* 0x000000000f097212 */ /* 0x000fe200078ec0ff */
[----:B------:R-:W-:Y:S01]  /*5840*/  HMMA.16816.F32 R84, R4, R216, RZ ;  /* 0x000000d80454723c */ /* 0x000fe200000018ff */
[----:B------:R-:W-:-:S02]  /*5850*/  F2FP.PACK_AB R0, R194, R105 ;  /* 0x00000069c200723e */ /* 0x000fc400000000ff */
[----:B------:R-:W-:Y:S02]  /*5860*/  F2FP.PACK_AB R12, R120, R107 ;  /* 0x0000006b780c723e */ /* 0x000fe400000000ff */
[----:B------:R-:W-:Y:S02]  /*5870*/  PRMT R132, R0, 0x7610, R132 ;  /* 0x0000761000847816 */ /* 0x000fe40000000084 */
[C---:B------:R-:W-:Y:S01]  /*5880*/  PRMT R180, R12.reuse, 0x7610, R180 ;  /* 0x000076100cb47816 */ /* 0x040fe200000000b4 */
[----:B------:R-:W-:Y:S01]  /*5890*/  HMMA.16816.F32 R168, R8, R28, RZ ;  /* 0x0000001c08a8723c */ /* 0x000fe200000018ff */
[----:B------:R-:W-:Y:S02]  /*58a0*/  PRMT R139, R12, 0x7632, R139 ;  /* 0x000076320c8b7816 */ /* 0x000fe4000000008b */
[----:B------:R-:W-:Y:S01]  /*58b0*/  LOP3.LUT R2, R99, UR7, R100, 0x96, !PT ;  /* 0x0000000763027c12 */ /* 0x000fe2000f8e9664 */
[----:B------:R-:W-:Y:S01]  /*58c0*/  IMAD.MOV.U32 R99, RZ, RZ, R105 ;  /* 0x000000ffff637224 */ /* 0x000fe200078e0069 */
[----:B------:R-:W-:-:S02]  /*58d0*/  LOP3.LUT R12, R97, UR6, R114, 0x96, !PT ;  /* 0x00000006610c7c12 */ /* 0x000fc4000f8e9672 */
[----:B------:R-:W-:Y:S01]  /*58e0*/  PRMT R28, R0, 0x7632, R28 ;  /* 0x00007632001c7816 */ /* 0x000fe2000000001c */
[----:B------:R-:W-:Y:S01]  /*58f0*/  HMMA.16816.F32 R40, R8, R64, RZ ;  /* 0x000000400828723c */ /* 0x000fe200000018ff */
[----:B------:R-:W-:Y:S01]  /*5900*/  PRMT R0, R214, 0x5410, R213 ;  /* 0x00005410d6007816 */ /* 0x000fe200000000d5 */
[----:B------:R-:W-:-:S03]  /*5910*/  IMAD.WIDE.U32 R2, R2, -0x2daee0ad, RZ ;  /* 0xd2511f5302027825 */ /* 0x000fc600078e00ff */
[----:B------:R-:W-:Y:S01]  /*5920*/  LOP3.LUT R130, R21, R0, RZ, 0xc0, !PT ;  /* 0x0000000015827212 */ /* 0x000fe200078ec0ff */
[----:B------:R-:W-:Y:S01]  /*5930*/  IMAD.WIDE.U32 R12, R12, -0x326172a9, RZ ;  /* 0xcd9e8d570c0c7825 */ /* 0x000fe200078e00ff */
[----:B------:R-:W-:Y:S01]  /*5940*/  PRMT R0, R211, 0x5410, R212 ;  /* 0x00005410d3007816 */ /* 0x000fe200000000d4 */
[----:B------:R-:W-:Y:S01]  /*5950*/  HMMA.16816.F32 R160, R8, R156, RZ ;  /* 0x0000009c08a0723c */ /* 0x000fe200000018ff */
[----:B------:R-:W-:Y:S01]  /*5960*/  LOP3.LUT R14, R3, UR6, R142, 0x96, !PT ;  /* 0x00000006030e7c12 */ /* 0x000fe2000f8e968e */
[----:B------:R-:W-:Y:S01]  /*5970*/  IMAD.MOV.U32 R64, RZ, RZ, R118 ;  /* 0x000000ffff407224 */ /* 0x000fe200078e0076 */
[----:B------:R-:W-:Y:S01]  /*5980*/  LOP3.LUT R131, R22, R0, RZ, 0xc0, !PT ;  /* 0x0000000016837212 */ /* 0x000fe200078ec0ff */
[----:B------:R-:W-:Y:S01]  /*5990*/  IMAD.MOV.U32 R65, RZ, RZ, R117 ;  /* 0x000000ffff417224 */ /* 0x000fe200078e0075 */
[----:B------:R-:W-:Y:S01]  /*59a0*/  PRMT R0, R224, 0x5410, R222 ;  /* 0x00005410e0007816 */ /* 0x000fe200000000de */
[----:B------:R-:W-:Y:S01]  /*59b0*/  IMAD.WIDE.U32 R14, R14, -0x326172a9, RZ ;  /* 0xcd9e8d570e0e7825 */ /* 0x000fe200078e00ff */
[----:B------:R-:W-:-:S02]  /*59c0*/  LOP3.LUT R22, R49, UR15, R2, 0x96, !PT ;  /* 0x0000000f31167c12 */ /* 0x000fc4000f8e9602 */
[----:B------:R-:W-:Y:S01]  /*59d0*/  LOP3.LUT R128, R18, R0, RZ, 0xc0, !PT ;  /* 0x0000000012807212 */ /* 0x000fe200078ec0ff */
[----:B------:R-:W-:Y:S01]  /*59e0*/  IMAD.MOV.U32 R157, RZ, RZ, R56 ;  /* 0x000000ffff9d7224 */ /* 0x000fe200078e0038 */
[----:B------:R-:W-:Y:S01]  /*59f0*/  PRMT R0, R215, 0x5410, R220 ;  /* 0x00005410d7007816 */ /* 0x000fe200000000dc */
[----:B------:R-:W-:Y:S01]  /*5a00*/  HMMA.16816.F32 R56, R8, R80, RZ ;  /* 0x000000500838723c */ /* 0x000fe200000018ff */
[----:B------:R-:W-:Y:S01]  /*5a10*/  IMAD.MOV.U32 R156, RZ, RZ, R109 ;  /* 0x000000ffff9c7224 */ /* 0x000fe200078e006d */
[----:B------:R-:W-:Y:S02]  /*5a20*/  LOP3.LUT R18, R15, UR23, R140, 0x96, !PT ;  /* 0x000000170f127c12 */ /* 0x000fe4000f8e968c */
[----:B------:R-:W-:Y:S02]  /*5a30*/  LOP3.LUT R129, R16, R0, RZ, 0xc0, !PT ;  /* 0x0000000010817212 */ /* 0x000fe400078ec0ff */
[----:B------:R-:W-:Y:S02]  /*5a40*/  PRMT R0, R138, 0x5410, R137 ;  /* 0x000054108a007816 */ /* 0x000fe40000000089 */
[----:B------:R-:W-:-:S02]  /*5a50*/  LOP3.LUT R16, R13, UR23, R112, 0x96, !PT ;  /* 0x000000170d107c12 */ /* 0x000fc4000f8e9670 */
[----:B------:R-:W-:Y:S01]  /*5a60*/  LOP3.LUT R126, R24, R0, RZ, 0xc0, !PT ;  /* 0x00000000187e7212 */ /* 0x000fe200078ec0ff */
[C---:B------:R-:W-:Y:S01]  /*5a70*/  HMMA.16816.F32 R152, R128.reuse, R164, R152 ;  /* 0x000000a48098723c */ /* 0x040fe20000001898 */
[----:B------:R-:W-:Y:S01]  /*5a80*/  PRMT R0, R132, 0x5410, R28 ;  /* 0x0000541084007816 */ /* 0x000fe2000000001c */
[----:B------:R-:W1:Y:S03]  /*5a90*/  LDSM.16.MT88.4 R24, [R198+0xb000] ;  /* 0x00b00000c618783b */ /* 0x000e660000004200 */
[----:B------:R-:W-:Y:S02]  /*5aa0*/  LOP3.LUT R127, R23, R0, RZ, 0xc0, !PT ;  /* 0x00000000177f7212 */ /* 0x000fe400078ec0ff */
[----:B------:R-:W-:Y:S01]  /*5ab0*/  PRMT R0, R182, 0x5410, R181 ;  /* 0x00005410b6007816 */ /* 0x000fe200000000b5 */
[----:B--2---:R-:W-:Y:S03]  /*5ac0*/  HMMA.16816.F32 R36, R128, R44, R36 ;  /* 0x0000002c8024723c */ /* 0x004fe60000001824 */
[----:B------:R-:W-:Y:S01]  /*5ad0*/  LOP3.LUT R124, R19, R0, RZ, 0xc0, !PT ;  /* 0x00000000137c7212 */ /* 0x000fe200078ec0ff */
[----:B------:R-:W-:Y:S01]  /*5ae0*/  IMAD.WIDE.U32 R18, R18, -0x2daee0ad, RZ ;  /* 0xd2511f5312127825 */ /* 0x000fe200078e00ff */
[----:B------:R-:W-:-:S03]  /*5af0*/  PRMT R0, R180, 0x5410, R139 ;  /* 0x00005410b4007816 */ /* 0x000fc6000000008b */
[----:B------:R-:W-:Y:S01]  /*5b00*/  HMMA.16816.F32 R68, R128, R76, R68 ;  /* 0x0000004c8044723c */ /* 0x000fe20000001844 */
[----:B------:R-:W-:Y:S02]  /*5b10*/  LOP3.LUT R125, R20, R0, RZ, 0xc0, !PT ;  /* 0x00000000147d7212 */ /* 0x000fe400078ec0ff */
[----:B------:R-:W-:Y:S02]  /*5b20*/  LOP3.LUT R0, R149, 0x7ffffffc, RZ, 0xc0, !PT ;  /* 0x7ffffffc95007812 */ /* 0x000fe400078ec0ff */
[----:B------:R-:W-:-:S03]  /*5b30*/  LOP3.LUT R13, R19, UR11, R48, 0x96, !PT ;  /* 0x0000000b130d7c12 */ /* 0x000fc6000f8e9630 */
[C---:B------:R-:W-:Y:S07]  /*5b40*/  HMMA.16816.F32 R168, R124.reuse, R164, R168 ;  /* 0x000000a47ca8723c */ /* 0x040fee00000018a8 */
[----:B------:R-:W-:Y:S01]  /*5b50*/  IMAD.MOV.U32 R165, RZ, RZ, R55 ;  /* 0x000000ffffa57224 */ /* 0x000fe200078e0037 */
[----:B------:R-:W-:Y:S01]  /*5b60*/  HMMA.16816.F32 R40, R124, R44, R40 ;  /* 0x0000002c7c28723c */ /* 0x000fe20000001828 */
[----:B------:R-:W-:-:S06]  /*5b70*/  IMAD.MOV.U32 R164, RZ, RZ, R54 ;  /* 0x000000ffffa47224 */ /* 0x000fcc00078e0036 */
[----:B------:R-:W-:Y:S01]  /*5b80*/  IMAD.MOV.U32 R45, RZ, RZ, R53 ;  /* 0x000000ffff2d7224 */ /* 0x000fe200078e0035 */
[----:B------:R-:W-:Y:S01]  /*5b90*/  HMMA.16816.F32 R84, R128, R188, R84 ;  /* 0x000000bc8054723c */ /* 0x000fe20000001854 */
[----:B------:R-:W-:-:S07]  /*5ba0*/  IMAD.MOV.U32 R44, RZ, RZ, R52 ;  /* 0x000000ffff2c7224 */ /* 0x000fce00078e0034 */
[----:B------:R-:W-:Y:S07]  /*5bb0*/  HMMA.16816.F32 R52, R4, R80, RZ ;  /* 0x000000500434723c */ /* 0x000fee00000018ff */
[----:B------:R-:W-:Y:S01]  /*5bc0*/  IMAD.MOV.U32 R81, RZ, RZ, R73 ;  /* 0x000000ffff517224 */ /* 0x000fe200078e0049 */
[----:B------:R-:W-:Y:S01]  /*5bd0*/  HMMA.16816.F32 R56, R124, R60, R56 ;  /* 0x0000003c7c38723c */ /* 0x000fe20000001838 */
[----:B------:R-:W-:Y:S02]  /*5be0*/  IMAD.MOV.U32 R80, RZ, RZ, R72 ;  /* 0x000000ffff507224 */ /* 0x000fe400078e0048 */
[----:B------:R-:W-:-:S02]  /*5bf0*/  IMAD.MOV.U32 R112, RZ, RZ, R81 ;  /* 0x000000ffff707224 */ /* 0x000fc400078e0051 */
[----:B------:R-:W-:-:S03]  /*5c00*/  IMAD.MOV.U32 R81, RZ, RZ, R156 ;  /* 0x000000ffff517224 */ /* 0x000fc600078e009c */
[----:B------:R-:W-:Y:S07]  /*5c10*/  HMMA.16816.F32 R72, R8, R92, RZ ;  /* 0x0000005c0848723c */ /* 0x000fee00000018ff */
[----:B------:R-:W-:Y:S01]  /*5c20*/  IMAD.MOV.U32 R93, RZ, RZ, R88 ;  /* 0x000000ffff5d7224 */ /* 0x000fe200078e0058 */
[----:B------:R-:W-:Y:S07]  /*5c30*/  HMMA.16816.F32 R52, R128, R60, R52 ;  /* 0x0000003c8034723c */ /* 0x000fee0000001834 */
[----:B------:R-:W-:Y:S01]  /*5c40*/  IMAD.MOV.U32 R61, RZ, RZ, R119 ;  /* 0x000000ffff3d7224 */ /* 0x000fe200078e0077 */
[----:B------:R-:W-:Y:S01]  /*5c50*/  HMMA.16816.F32 R88, R8, R216, RZ ;  /* 0x000000d80858723c */ /* 0x000fe200000018ff */
[----:B------:R-:W-:-:S06]  /*5c60*/  IMAD.MOV.U32 R60, RZ, RZ, R116 ;  /* 0x000000ffff3c7224 */ /* 0x000fcc00078e0074 */
[----:B------:R-:W-:Y:S01]  /*5c70*/  IMAD.MOV.U32 R217, RZ, RZ, R108 ;  /* 0x000000ffffd97224 */ /* 0x000fe200078e006c */
[----:B------:R-:W-:Y:S01]  /*5c80*/  HMMA.16816.F32 R72, R124, R76, R72 ;  /* 0x0000004c7c48723c */ /* 0x000fe20000001848 */
[----:B------:R-:W2:Y:S01]  /*5c90*/  LDSM.16.MT88.4 R108, [R198+0xb800] ;  /* 0x00b80000c66c783b */ /* 0x000ea20000004200 */
[----:B------:R-:W-:-:S05]  /*5ca0*/  IMAD.MOV.U32 R216, RZ, RZ, R103 ;  /* 0x000000ffffd87224 */ /* 0x000fca00078e0067 */
[----:B------:R-:W-:Y:S01]  /*5cb0*/  IMAD.MOV.U32 R77, RZ, RZ, R107 ;  /* 0x000000ffff4d7224 */ /* 0x000fe200078e006b */
[----:B------:R-:W-:Y:S01]  /*5cc0*/  HMMA.16816.F32 R116, R4, R176, RZ ;  /* 0x000000b00474723c */ /* 0x000fe200000018ff */
[----:B------:R-:W-:Y:S02]  /*5cd0*/  IMAD.MOV.U32 R76, RZ, RZ, R106 ;  /* 0x000000ffff4c7224 */ /* 0x000fe400078e006a */
[----:B------:R-:W-:Y:S02]  /*5ce0*/  IMAD.MOV.U32 R97, RZ, RZ, R77 ;  /* 0x000000ffff617224 */ /* 0x000fe400078e004d */
[----:B------:R-:W-:Y:S02]  /*5cf0*/  IMAD.MOV.U32 R114, RZ, RZ, R76 ;  /* 0x000000ffff727224 */ /* 0x000fe400078e004c */
[----:B------:R-:W-:Y:S01]  /*5d00*/  FADD.FTZ R76, R151, R150 ;  /* 0x00000096974c7221 */ /* 0x000fe20000010000 */
[----:B------:R-:W-:Y:S01]  /*5d10*/  HMMA.16816.F32 R88, R124, R188, R88 ;  /* 0x000000bc7c58723c */ /* 0x000fe20000001858 */
[----:B------:R-:W-:-:S06]  /*5d20*/  FADD.FTZ R77, R143, R141 ;  /* 0x0000008d8f4d7221 */ /* 0x000fcc0000010000 */
[----:B------:R-:W-:Y:S01]  /*5d30*/  IMAD.MOV.U32 R189, RZ, RZ, R104 ;  /* 0x000000ffffbd7224 */ /* 0x000fe200078e0068 */
[----:B---3--:R-:W-:Y:S01]  /*5d40*/  HMMA.16816.F32 R144, R128, R32, R144 ;  /* 0x000000208090723c */ /* 0x008fe20000001890 */
[----:B------:R-:W-:-:S07]  /*5d50*/  IMAD.MOV.U32 R188, RZ, RZ, R102 ;  /* 0x000000ffffbc7224 */ /* 0x000fce00078e0066 */
[-C--:B-1----:R-:W-:Y:S08]  /*5d60*/  HMMA.16816.F32 R100, R4, R24.reuse, RZ ;  /* 0x000000180464723c */ /* 0x082ff000000018ff */
[----:B------:R-:W-:Y:S07]  /*5d70*/  HMMA.16816.F32 R104, R8, R24, RZ ;  /* 0x000000180868723c */ /* 0x000fee00000018ff */
[----:B------:R-:W-:Y:S01]  /*5d80*/  IMAD.MOV.U32 R24, RZ, RZ, R120 ;  /* 0x000000ffff187224 */ /* 0x000fe200078e0078 */
[----:B------:R-:W-:Y:S08]  /*5d90*/  HMMA.16816.F32 R160, R124, R32, R160 ;  /* 0x000000207ca0723c */ /* 0x000ff000000018a0 */
[----:B------:R-:W-:Y:S07]  /*5da0*/  HMMA.16816.F32 R120, R8, R176, RZ ;  /* 0x000000b00878723c */ /* 0x000fee00000018ff */
[----:B------:R-:W-:Y:S01]  /*5db0*/  IMAD.MOV.U32 R177, RZ, RZ, R17 ;  /* 0x000000ffffb17224 */ /* 0x000fe200078e0011 */
[----:B--2---:R-:W-:Y:S01]  /*5dc0*/  HMMA.16816.F32 R100, R128, R108, R100 ;  /* 0x0000006c8064723c */ /* 0x004fe20000001864 */
[----:B------:R-:W-:-:S04]  /*5dd0*/  IMAD.WIDE.U32 R16, R16, -0x2daee0ad, RZ ;  /* 0xd2511f5310107825 */ /* 0x000fc800078e00ff */
[----:B------:R-:W-:Y:S01]  /*5de0*/  FADD.FTZ R60, R60, R177 ;  /* 0x000000b13c3c7221 */ /* 0x000fe20000010000 */
[----:B------:R-:W-:Y:S01]  /*5df0*/  LOP3.LUT R20, R17, UR11, R50, 0x96, !PT ;  /* 0x0000000b11147c12 */ /* 0x000fe2000f8e9632 */
[----:B------:R-:W-:Y:S01]  /*5e00*/  IMAD.MOV.U32 R176, RZ, RZ, R93 ;  /* 0x000000ffffb07224 */ /* 0x000fe200078e005d */
[----:B------:R-:W-:Y:S01]  /*5e10*/  HMMA.16816.F32 R104, R124, R108, R104 ;  /* 0x0000006c7c68723c */ /* 0x000fe20000001868 */
[----:B------:R-:W-:Y:S02]  /*5e20*/  IMAD.MOV.U32 R177, RZ, RZ, R80 ;  /* 0x000000ffffb17224 */ /* 0x000fe400078e0050 */
[----:B------:R-:W-:-:S04]  /*5e30*/  IMAD.WIDE.U32 R20, R20, -0x326172a9, RZ ;  /* 0xcd9e8d5714147825 */ /* 0x000fc800078e00ff */
[----:B------:R-:W-:Y:S01]  /*5e40*/  IMAD.IADD R109, R148, 0x1, -R0 ;  /* 0x00000001946d7824 */ /* 0x000fe200078e0a00 */
[----:B------:R-:W-:Y:S01]  /*5e50*/  LOP3.LUT R0, R51, UR15, R96, 0x96, !PT ;  /* 0x0000000f33007c12 */ /* 0x000fe2000f8e9660 */
[----:B------:R-:W-:Y:S01]  /*5e60*/  HMMA.16816.F32 R116, R128, R172, R116 ;  /* 0x000000ac8074723c */ /* 0x000fe20000001874 */
[----:B------:R-:W-:Y:S02]  /*5e70*/  IMAD.MOV.U32 R96, RZ, RZ, R217 ;  /* 0x000000ffff607224 */ /* 0x000fe400078e00d9 */
[----:B------:R-:W-:Y:S02]  /*5e80*/  FADD.FTZ R93, R115, R98 ;  /* 0x00000062735d7221 */ /* 0x000fe40000010000 */
[----:B------:R-:W-:-:S03]  /*5e90*/  IMAD.WIDE.U32 R2, R0, -0x326172a9, RZ ;  /* 0xcd9e8d5700027825 */ /* 0x000fc600078e00ff */
[----:B------:R-:W-:Y:S01]  /*5ea0*/  HMMA.16816.F32 R120, R124, R172, R120 ;  /* 0x000000ac7c78723c */ /* 0x000fe20000001878 */
[----:B------:R-:W-:Y:S01]  /*5eb0*/  IMAD.MOV.U32 R217, RZ, RZ, R164 ;  /* 0x000000ffffd97224 */ /* 0x000fe200078e00a4 */
[----:B------:R-:W-:Y:S01]  /*5ec0*/  LOP3.LUT R12, R3, UR14, R12, 0x96, !PT ;  /* 0x0000000e030c7c12 */ /* 0x000fe2000f8e960c */
[----:B------:R-:W-:Y:S01]  /*5ed0*/  IMAD.MOV.U32 R80, RZ, RZ, R165 ;  /* 0x000000ffff507224 */ /* 0x000fe200078e00a5 */
[----:B------:R-:W-:Y:S01]  /*5ee0*/  LOP3.LUT R0, R21, UR8, R2, 0x96, !PT ;  /* 0x0000000815007c12 */ /* 0x000fe2000f8e9602 */
[----:B------:R-:W-:-:S03]  /*5ef0*/  IMAD.WIDE.U32 R2, R22, -0x326172a9, RZ ;  /* 0xcd9e8d5716027825 */ /* 0x000fc600078e00ff */
[----:B------:R-:W-:Y:S01]  /*5f00*/  HMMA.16816.F32 R148, R4, R30, RZ ;  /* 0x0000001e0494723c */ /* 0x000fe200000018ff */
[----:B------:R-:W-:Y:S01]  /*5f10*/  IMAD.WIDE.U32 R22, R13, -0x326172a9, RZ ;  /* 0xcd9e8d570d167825 */ /* 0x000fe200078e00ff */
[----:B------:R-:W-:-:S03]  /*5f20*/  LOP3.LUT R15, R3, UR14, R14, 0x96, !PT ;  /* 0x0000000e030f7c12 */ /* 0x000fc6000f8e960e */
[----:B------:R-:W-:Y:S01]  /*5f30*/  IMAD.WIDE.U32 R12, R12, -0x2daee0ad, RZ ;  /* 0xd2511f530c0c7825 */ /* 0x000fe200078e00ff */
[----:B------:R-:W-:Y:S02]  /*5f40*/  LOP3.LUT R14, R23, UR8, R2, 0x96, !PT ;  /* 0x00000008170e7c12 */ /* 0x000fe4000f8e9602 */
[----:B------:R-:W-:Y:S01]  /*5f50*/  HMMA.16816.F32 R140, R4, R158, RZ ;  /* 0x0000009e048c723c */ /* 0x000fe200000018ff */
[----:B------:R-:W-:Y:S01]  /*5f60*/  IMAD.WIDE.U32 R2, R0, -0x2daee0ad, RZ ;  /* 0xd2511f5300027825 */ /* 0x000fe200078e00ff */
[----:B------:R-:W-:-:S03]  /*5f70*/  LOP3.LUT R16, R13, UR5, R16, 0x96, !PT ;  /* 0x000000050d107c12 */ /* 0x000fc6000f8e9610 */
[----:B------:R-:W-:Y:S01]  /*5f80*/  IMAD.MOV.U32 R172, RZ, RZ, R24 ;  /* 0x000000ffffac7224 */ /* 0x000fe200078e0018 */
[----:B------:R-:W-:Y:S01]  /*5f90*/  LOP3.LUT R0, R3, UR25, R12, 0x96, !PT ;  /* 0x0000001903007c12 */ /* 0x000fe2000f8e960c */
[----:B------:R-:W-:Y:S01]  /*5fa0*/  IMAD.WIDE.U32 R12, R15, -0x2daee0ad, RZ ;  /* 0xd2511f530f0c7825 */ /* 0x000fe200078e00ff */
[C---:B------:R-:W-:Y:S01]  /*5fb0*/  LOP3.LUT R23, R2.reuse, 0xff, RZ, 0xc0, !PT ;  /* 0x000000ff02177812 */ /* 0x040fe200078ec0ff */
[----:B------:R-:W-:Y:S01]  /*5fc0*/  HMMA.16816.F32 R48, R4, R66, RZ ;  /* 0x000000420430723c */ /* 0x000fe200000018ff */
[----:B------:R-:W-:Y:S01]  /*5fd0*/  LOP3.LUT R33, R2, 0xffff, RZ, 0xc0, !PT ;  /* 0x0000ffff02217812 */ /* 0x000fe200078ec0ff */
[----:B------:R-:W-:Y:S01]  /*5fe0*/  IMAD.MOV.U32 R115, RZ, RZ, R157 ;  /* 0x000000ffff737224 */ /* 0x000fe200078e009d */
[--C-:B------:R-:W-:Y:S01]  /*5ff0*/  SHF.R.U32.HI R32, RZ, 0x10, R2.reuse ;  /* 0x00000010ff207819 */ /* 0x100fe20000011602 */
[----:B------:R-:W-:Y:S01]  /*6000*/  IMAD.MOV.U32 R98, RZ, RZ, R45 ;  /* 0x000000ffff627224 */ /* 0x000fe200078e002d */
[----:B------:R-:W-:Y:S01]  /*6010*/  SHF.R.U32.HI R21, RZ, 0x18, R2 ;  /* 0x00000018ff157819 */ /* 0x000fe20000011602 */
[----:B------:R-:W-:Y:S01]  /*6020*/  IMAD.WIDE.U32 R2, R14, -0x2daee0ad, RZ ;  /* 0xd2511f530e027825 */ /* 0x000fe200078e00ff */
[----:B------:R-:W-:Y:S01]  /*6030*/  LOP3.LUT R29, R13, UR5, R18, 0x96, !PT ;  /* 0x000000050d1d7c12 */ /* 0x000fe2000f8e9612 */
[----:B------:R-:W-:Y:S01]  /*6040*/  HMMA.16816.F32 R148, R128, R166, R148 ;  /* 0x000000a68094723c */ /* 0x000fe20000001894 */
[----:B------:R-:W-:Y:S01]  /*6050*/  ISETP.GE.U32.AND P2, PT, R233, R21, PT ;  /* 0x00000015e900720c */ /* 0x000fe20003f46070 */
[----:B------:R-:W-:Y:S01]  /*6060*/  FADD.FTZ R21, R115, R60 ;  /* 0x0000003c73157221 */ /* 0x000fe20000010000 */
[----:B------:R-:W-:Y:S01]  /*6070*/  LOP3.LUT R13, R3, UR25, R12, 0x96, !PT ;  /* 0x00000019030d7c12 */ /* 0x000fe2000f8e960c */
[----:B------:R-:W-:Y:S01]  /*6080*/  IMAD.MOV.U32 R115, RZ, RZ, R96 ;  /* 0x000000ffff737224 */ /* 0x000fe200078e0060 */
[C---:B------:R-:W-:Y:S01]  /*6090*/  LOP3.LUT R15, R2.reuse, 0xff, RZ, 0xc0, !PT ;  /* 0x000000ff020f7812 */ /* 0x040fe200078ec0ff */
[----:B------:R-:W-:Y:S01]  /*60a0*/  IMAD.MOV.U32 R96, RZ, RZ, R172 ;  /* 0x000000ffff607224 */ /* 0x000fe200078e00ac */
[----:B------:R-:W-:Y:S01]  /*60b0*/  LOP3.LUT R108, R2, 0xffff, RZ, 0xc0, !PT ;  /* 0x0000ffff026c7812 */ /* 0x000fe200078ec0ff */
[C---:B------:R-:W-:Y:S01]  /*60c0*/  HMMA.16816.F32 R156, R8.reuse, R158, RZ ;  /* 0x0000009e089c723c */ /* 0x040fe200000018ff */
[----:B------:R-:W-:Y:S01]  /*60d0*/  SHF.R.U32.HI R92, RZ, 0x10, R2 ;  /* 0x00000010ff5c7819 */ /* 0x000fe20000011602 */
[----:B------:R-:W-:Y:S01]  /*60e0*/  IMAD.MOV.U32 R173, RZ, RZ, R188 ;  /* 0x000000ffffad7224 */ /* 0x000fe200078e00bc */
[----:B------:R-:W-:Y:S01]  /*60f0*/  SHF.R.U32.HI R25, RZ, 0x18, R2 ;  /* 0x00000018ff197819 */ /* 0x000fe20000011602 */
[----:B------:R-:W-:Y:S01]  /*6100*/  IMAD.WIDE.U32 R2, R16, -0x326172a9, RZ ;  /* 0xcd9e8d5710027825 */ /* 0x000fe200078e00ff */
[C---:B------:R-:W-:Y:S01]  /*6110*/  ISETP.GE.U32.AND P6, PT, R233.reuse, R15, PT ;  /* 0x0000000fe900720c */ /* 0x040fe20003fc6070 */
[----:B------:R-:W-:Y:S01]  /*6120*/  @!P2 HADD2 R246, -R212.H0_H0, -RZ.H0_H0 ;  /* 0xa00000ffd4f6a230 */ /* 0x000fe20000000900 */
[----:B------:R-:W-:Y:S01]  /*6130*/  ISETP.GE.U32.AND P1, PT, R233, R23, PT ;  /* 0x00000017e900720c */ /* 0x000fe20003f26070 */
[----:B------:R-:W-:Y:S01]  /*6140*/  HMMA.16816.F32 R16, R8, R30, RZ ;  /* 0x0000001e0810723c */ /* 0x000fe200000018ff */
[----:B------:R-:W-:Y:S01]  /*6150*/  LOP3.LUT R12, R3, UR26, R20, 0x96, !PT ;  /* 0x0000001a030c7c12 */ /* 0x000fe2000f8e9614 */
[----:B------:R-:W-:Y:S01]  /*6160*/  IMAD.MOV.U32 R188, RZ, RZ, R189 ;  /* 0x000000ffffbc7224 */ /* 0x000fe200078e00bd */
[C---:B------:R-:W-:Y:S01]  /*6170*/  LOP3.LUT R20, R2.reuse, 0xffff, RZ, 0xc0, !PT ;  /* 0x0000ffff02147812 */ /* 0x040fe200078ec0ff */
[----:B------:R-:W-:Y:S01]  /*6180*/  IMAD.MOV.U32 R189, RZ, RZ, R99 ;  /* 0x000000ffffbd7224 */ /* 0x000fe200078e0063 */
[----:B------:R-:W-:Y:S01]  /*6190*/  LOP3.LUT R14, R2, 0xff, RZ, 0xc0, !PT ;  /* 0x000000ff020e7812 */ /* 0x000fe200078ec0ff */
[----:B------:R-:W-:Y:S01]  /*61a0*/  IMAD.MOV.U32 R99, RZ, RZ, R44 ;  /* 0x000000ffff637224 */ /* 0x000fe200078e002c */
[----:B------:R-:W-:Y:S01]  /*61b0*/  SHF.R.U32.HI R24, RZ, 0x10, R2 ;  /* 0x00000010ff187819 */ /* 0x000fe20000011602 */
[----:B------:R-:W-:Y:S01]  /*61c0*/  IMAD.MOV.U32 R30, RZ, RZ, R98 ;  /* 0x000000ffff1e7224 */ /* 0x000fe200078e0062 */
[----:B------:R-:W-:Y:S01]  /*61d0*/  SHF.R.U32.HI R3, RZ, 0x18, R2 ;  /* 0x00000018ff037819 */ /* 0x000fe20000011602 */
[----:B------:R-:W-:Y:S01]  /*61e0*/  IMAD.MOV.U32 R31, RZ, RZ, R112 ;  /* 0x000000ffff1f7224 */ /* 0x000fe200078e0070 */
[----:B------:R-:W-:Y:S01]  /*61f0*/  LOP3.LUT R2, R12, 0xff, RZ, 0xc0, !PT ;  /* 0x000000ff0c027812 */ /* 0x000fe200078ec0ff */
[----:B------:R-:W-:Y:S01]  /*6200*/  IMAD.MOV.U32 R98, RZ, RZ, R97 ;  /* 0x000000ffff627224 */ /* 0x000fe200078e0061 */
[C---:B------:R-:W-:Y:S01]  /*6210*/  ISETP.GE.U32.AND P4, PT, R233.reuse, R14, PT ;  /* 0x0000000ee900720c */ /* 0x040fe20003f86070 */
[----:B------:R-:W-:Y:S01]  /*6220*/  IMAD.MOV.U32 R112, RZ, RZ, R114 ;  /* 0x000000ffff707224 */ /* 0x000fe200078e0072 */
[C---:B------:R-:W-:Y:S01]  /*6230*/  ISETP.GE.U32.AND P3, PT, R233.reuse, R2, PT ;  /* 0x00000002e900720c */ /* 0x040fe20003f66070 */
[----:B------:R-:W-:Y:S01]  /*6240*/  IMAD.MOV.U32 R97, RZ, RZ, R64 ;  /* 0x000000ffff617224 */ /* 0x000fe200078e0040 */
[----:B------:R-:W-:Y:S01]  /*6250*/  SHF.R.U32.HI R2, RZ, 0x10, R12 ;  /* 0x00000010ff027819 */ /* 0x000fe2000001160c */
[----:B------:R-:W-:Y:S01]  /*6260*/  IMAD.MOV.U32 R114, RZ, RZ, R65 ;  /* 0x000000ffff727224 */ /* 0x000fe200078e0041 */
[----:B------:R-:W-:Y:S01]  /*6270*/  HMMA.16816.F32 R48, R128, R46, R48 ;  /* 0x0000002e8030723c */ /* 0x000fe20000001830 */
[----:B------:R-:W-:Y:S01]  /*6280*/  IMAD.MOV.U32 R15, RZ, RZ, R31 ;  /* 0x000000ffff0f7224 */ /* 0x000fe200078e001f */
[----:B------:R-:W-:Y:S01]  /*6290*/  LOP3.LUT R2, R2, 0xff, RZ, 0xc0, !PT ;  /* 0x000000ff02027812 */ /* 0x000fe200078ec0ff */
[----:B------:R-:W-:Y:S01]  /*62a0*/  IMAD.MOV.U32 R31, RZ, RZ, R98 ;  /* 0x000000ffff1f7224 */ /* 0x000fe200078e0062 */
[----:B------:R-:W-:Y:S01]  /*62b0*/  @!P1 HADD2 R249, -R214.H0_H0, -RZ.H0_H0 ;  /* 0xa00000ffd6f99230 */ /* 0x000fe20000000900 */
[----:B------:R-:W-:Y:S01]  /*62c0*/  IMAD.MOV.U32 R98, RZ, RZ, R96 ;  /* 0x000000ffff627224 */ /* 0x000fe200078e0060 */
[----:B------:R-:W-:Y:S01]  /*62d0*/  ISETP.GE.U32.AND P5, PT, R233, R2, PT ;  /* 0x00000002e900720c */ /* 0x000fe20003fa6070 */
[----:B------:R-:W-:Y:S01]  /*62e0*/  @!P4 HADD2 R236, -R228.H0_H0, -RZ.H0_H0 ;  /* 0xa00000ffe4ecc230 */ /* 0x000fe20000000900 */
[----:B------:R-:W-:Y:S01]  /*62f0*/  SHF.R.U32.HI R2, RZ, 0x18, R12 ;  /* 0x00000018ff027819 */ /* 0x000fe2000001160c */
[----:B------:R-:W-:Y:S01]  /*6300*/  @!P3 HADD2 R235, -R221.H0_H0, -RZ.H0_H0 ;  /* 0xa00000ffddebb230 */ /* 0x000fe20000000900 */
[----:B------:R-:W-:Y:S01]  /*6310*/  HMMA.16816.F32 R164, R124, R166, R16 ;  /* 0x000000a67ca4723c */ /* 0x000fe20000001810 */
[----:B------:R-:W-:Y:S01]  /*6320*/  IMAD.MOV.U32 R96, RZ, RZ, R114 ;  /* 0x000000ffff607224 */ /* 0x000fe200078e0072 */
[----:B------:R-:W-:Y:S01]  /*6330*/  @!P4 PRMT R228, R236, 0x5410, RZ ;  /* 0x00005410ece4c816 */ /* 0x000fe200000000ff */
[----:B------:R-:W-:Y:S01]  /*6340*/  IMAD.MOV.U32 R114, RZ, RZ, R81 ;  /* 0x000000ffff727224 */ /* 0x000fe200078e0051 */
[----:B------:R-:W-:Y:S01]  /*6350*/  @!P3 PRMT R221, R235, 0x5410, RZ ;  /* 0x00005410ebddb816 */ /* 0x000fe200000000ff */
[----:B------:R-:W-:Y:S01]  /*6360*/  IMAD.MOV.U32 R235, RZ, RZ, R31 ;  /* 0x000000ffffeb7224 */ /* 0x000fe200078e001f */
[----:B------:R-:W-:Y:S01]  /*6370*/  ISETP.GE.U32.AND P3, PT, R233, R2, PT ;  /* 0x00000002e900720c */ /* 0x000fe20003f66070 */
[----:B------:R-:W-:Y:S01]  /*6380*/  FADD.FTZ R23, R113, R77 ;  /* 0x0000004d71177221 */ /* 0x000fe20000010000 */
[----:B------:R-:W-:Y:S01]  /*6390*/  SHF.R.U32.HI R2, RZ, 0x8, R20 ;  /* 0x00000008ff027819 */ /* 0x000fe20000011614 */
[----:B------:R-:W-:Y:S01]  /*63a0*/  @!P5 HADD2 R238, -R229.H0_H0, -RZ.H0_H0 ;  /* 0xa00000ffe5eed230 */ /* 0x000fe20000000900 */
[----:B------:R-:W-:Y:S01]  /*63b0*/  HMMA.16816.F32 R16, R8, R66, RZ ;  /* 0x000000420810723c */ /* 0x000fe200000018ff */
[----:B------:R-:W-:Y:S01]  /*63c0*/  FADD.FTZ R20, R30, R76 ;  /* 0x0000004c1e147221 */ /* 0x000fe20000010000 */
[----:B------:R-:W-:Y:S01]  /*63d0*/  LOP3.LUT R2, R2, 0xffff, RZ, 0xc0, !PT ;  /* 0x0000ffff02027812 */ /* 0x000fe200078ec0ff */
[----:B------:R-:W-:Y:S01]  /*63e0*/  IMAD.MOV.U32 R30, RZ, RZ, R115 ;  /* 0x000000ffff1e7224 */ /* 0x000fe200078e0073 */
[----:B------:R-:W-:Y:S01]  /*63f0*/  @!P5 PRMT R229, R238, 0x5410, RZ ;  /* 0x00005410eee5d816 */ /* 0x000fe200000000ff */
[----:B------:R-:W-:Y:S01]  /*6400*/  IMAD.MOV.U32 R115, RZ, RZ, R112 ;  /* 0x000000ffff737224 */ /* 0x000fe200078e0070 */
[C---:B------:R-:W-:Y:S01]  /*6410*/  ISETP.GE.U32.AND P5, PT, R233.reuse, R2, PT ;  /* 0x00000002e900720c */ /* 0x040fe20003fa6070 */
[----:B------:R-:W-:Y:S01]  /*6420*/  IMAD.MOV.U32 R112, RZ, RZ, R97 ;  /* 0x000000ffff707224 */ /* 0x000fe200078e0061 */
[----:B------:R-:W-:Y:S01]  /*6430*/  LOP3.LUT R2, R24, 0xff, RZ, 0xc0, !PT ;  /* 0x000000ff18027812 */ /* 0x000fe200078ec0ff */
[----:B------:R-:W-:Y:S01]  /*6440*/  @!P3 HADD2 R237, -R230.H0_H0, -RZ.H0_H0 ;  /* 0xa00000ffe6edb230 */ /* 0x000fe20000000900 */
[----:B------:R-:W-:Y:S01]  /*6450*/  IMAD.MOV.U32 R97, RZ, RZ, R217 ;  /* 0x000000ffff617224 */ /* 0x000fe200078e00d9 */
[-C--:B------:R-:W-:Y:S01]  /*6460*/  HMMA.16816.F32 R140, R128, R34.reuse, R140 ;  /* 0x00000022808c723c */ /* 0x080fe2000000188c */
[----:B------:R-:W-:Y:S01]  /*6470*/  ISETP.GE.U32.AND P4, PT, R233, R2, PT ;  /* 0x00000002e900720c */ /* 0x000fe20003f86070 */
[----:B------:R-:W-:Y:S01]  /*6480*/  IMAD.MOV.U32 R217, RZ, RZ, R80 ;  /* 0x000000ffffd97224 */ /* 0x000fe200078e0050 */
[----:B------:R-:W-:Y:S01]  /*6490*/  @!P3 PRMT R230, R237, 0x5410, RZ ;  /* 0x00005410ede6b816 */ /* 0x000fe200000000ff */
[----:B------:R-:W-:Y:S01]  /*64a0*/  IMAD.MOV.U32 R31, RZ, RZ, R98 ;  /* 0x000000ffff1f7224 */ /* 0x000fe200078e0062 */
[----:B------:R-:W-:Y:S01]  /*64b0*/  ISETP.GE.U32.AND P3, PT, R233, R3, PT ;  /* 0x00000003e900720c */ /* 0x000fe20003f66070 */
[----:B------:R-:W-:Y:S01]  /*64c0*/  IMAD.MOV.U32 R237, RZ, RZ, R96 ;  /* 0x000000ffffed7224 */ /* 0x000fe200078e0060 */
[----:B------:R-:W-:Y:S01]  /*64d0*/  LOP3.LUT R2, R0, 0xffff, RZ, 0xc0, !PT ;  /* 0x0000ffff00027812 */ /* 0x000fe200078ec0ff */
[C---:B------:R-:W-:Y:S01]  /*64e0*/  HMMA.16816.F32 R156, R124.reuse, R34, R156 ;  /* 0x000000227c9c723c */ /* 0x040fe2000000189c */
[----:B------:R-:W-:Y:S01]  /*64f0*/  IMAD.MOV.U32 R238, RZ, RZ, R97 ;  /* 0x000000ffffee7224 */ /* 0x000fe200078e0061 */
[----:B------:R-:W-:Y:S01]  /*6500*/  @!P1 PRMT R214, R249, 0x5410, RZ ;  /* 0x00005410f9d69816 */ /* 0x000fe200000000ff */
[----:B------:R-:W-:Y:S01]  /*6510*/  IMAD.MOV.U32 R236, RZ, RZ, R114 ;  /* 0x000000ffffec7224 */ /* 0x000fe200078e0072 */
[----:B------:R-:W-:Y:S01]  /*6520*/  SHF.R.U32.HI R2, RZ, 0x8, R2 ;  /* 0x00000008ff027819 */ /* 0x000fe20000011602 */
[----:B------:R-:W-:Y:S01]  /*6530*/  IMAD.MOV.U32 R24, RZ, RZ, R99 ;  /* 0x000000ffff187224 */ /* 0x000fe200078e0063 */
[----:B------:R-:W-:Y:S01]  /*6540*/  @!P4 HADD2 R241, -R225.H0_H0, -RZ.H0_H0 ;  /* 0xa00000ffe1f1c230 */ /* 0x000fe20000000900 */
[----:B------:R-:W-:Y:S01]  /*6550*/  IMAD.MOV.U32 R35, RZ, RZ, R115 ;  /* 0x000000ffff237224 */ /* 0x000fe200078e0073 */
[----:B------:R-:W-:Y:S01]  /*6560*/  LOP3.LUT R2, R2, 0xffff, RZ, 0xc0, !PT ;  /* 0x0000ffff02027812 */ /* 0x000fe200078ec0ff */
[----:B------:R-:W-:Y:S01]  /*6570*/  HMMA.16816.F32 R44, R124, R46, R16 ;  /* 0x0000002e7c2c723c */ /* 0x000fe20000001810 */
[----:B------:R-:W-:Y:S01]  /*6580*/  @!P3 HADD2 R240, -R226.H0_H0, -RZ.H0_H0 ;  /* 0xa00000ffe2f0b230 */ /* 0x000fe20000000900 */
[----:B------:R-:W-:Y:S01]  /*6590*/  @!P4 PRMT R225, R241, 0x5410, RZ ;  /* 0x00005410f1e1c816 */ /* 0x000fe200000000ff */
[----:B------:R-:W-:Y:S01]  /*65a0*/  IMAD.MOV.U32 R34, RZ, RZ, R112 ;  /* 0x000000ffff227224 */ /* 0x000fe200078e0070 */
[----:B------:R-:W-:Y:S01]  /*65b0*/  @!P2 PRMT R212, R246, 0x5410, RZ ;  /* 0x00005410f6d4a816 */ /* 0x000fe200000000ff */
[----:B------:R-:W-:Y:S01]  /*65c0*/  IMAD.MOV.U32 R172, RZ, RZ, R61 ;  /* 0x000000ffffac7224 */ /* 0x000fe200078e003d */
[----:B------:R-:W-:Y:S01]  /*65d0*/  @!P3 PRMT R226, R240, 0x5410, RZ ;  /* 0x00005410f0e2b816 */ /* 0x000fe200000000ff */
[----:B------:R-:W-:Y:S01]  /*65e0*/  @!P5 HADD2 R239, -R227.H0_H0, -RZ.H0_H0 ;  /* 0xa00000ffe3efd230 */ /* 0x000fe20000000900 */
[----:B------:R-:W-:Y:S01]  /*65f0*/  ISETP.GE.U32.AND P3, PT, R233, R2, PT ;  /* 0x00000002e900720c */ /* 0x000fe20003f66070 */
[----:B------:R-:W-:Y:S01]  /*6600*/  HMMA.16816.F32 R64, R4, R82, RZ ;  /* 0x000000520440723c */ /* 0x000fe200000018ff */
[----:B------:R-:W-:-:S02]  /*6610*/  LOP3.LUT R2, R0, 0xff, RZ, 0xc0, !PT ;  /* 0x000000ff00027812 */ /* 0x000fc400078ec0ff */
[----:B------:R-:W-:Y:S01]  /*6620*/  @!P5 PRMT R227, R239, 0x5410, RZ ;  /* 0x00005410efe3d816 */ /* 0x000fe200000000ff */
[----:B------:R-:W-:Y:S01]  /*6630*/  IMAD.MOV.U32 R239, RZ, RZ, R236 ;  /* 0x000000ffffef7224 */ /* 0x000fe200078e00ec */
[----:B------:R-:W-:Y:S01]  /*6640*/  ISETP.GE.U32.AND P4, PT, R233, R2, PT ;  /* 0x00000002e900720c */ /* 0x000fe20003f86070 */
[----:B------:R-:W-:Y:S01]  /*6650*/  IMAD.MOV.U32 R236, RZ, RZ, R237 ;  /* 0x000000ffffec7224 */ /* 0x000fe200078e00ed */
[--C-:B------:R-:W-:Y:S01]  /*6660*/  SHF.R.U32.HI R2, RZ, 0x18, R0.reuse ;  /* 0x00000018ff027819 */ /* 0x100fe20000011600 */
[----:B------:R-:W-:Y:S01]  /*6670*/  HMMA.16816.F32 R16, R8, R82, RZ ;  /* 0x000000520810723c */ /* 0x000fe200000018ff */
[----:B------:R-:W-:-:S07]  /*6680*/  SHF.R.U32.HI R0, RZ, 0x10, R0 ;  /* 0x00000010ff007819 */ /* 0x000fce0000011600 */
[----:B------:R-:W-:Y:S01]  /*6690*/  HMMA.16816.F32 R96, R4, R218, RZ ;  /* 0x000000da0460723c */ /* 0x000fe200000018ff */
[----:B------:R-:W-:Y:S01]  /*66a0*/  @!P3 HADD2 R243, -R222.H0_H0, -RZ.H0_H0 ;  /* 0xa00000ffdef3b230 */ /* 0x000fe20000000900 */
[----:B------:R-:W-:Y:S01]  /*66b0*/  LOP3.LUT R0, R0, 0xff, RZ, 0xc0, !PT ;  /* 0x000000ff00007812 */ /* 0x000fe200078ec0ff */
[----:B------:R-:W-:-:S05]  /*66c0*/  @!P4 HADD2 R242, -R224.H0_H0, -RZ.H0_H0 ;  /* 0xa00000ffe0f2c230 */ /* 0x000fca0000000900 */
[C---:B------:R-:W-:Y:S01]  /*66d0*/  HMMA.16816.F32 R112, R4.reuse, R26, RZ ;  /* 0x0000001a0470723c */ /* 0x040fe200000018ff */
[----:B------:R-:W-:Y:S02]  /*66e0*/  @!P4 PRMT R224, R242, 0x5410, RZ ;  /* 0x00005410f2e0c816 */ /* 0x000fe400000000ff */
[----:B------:R-:W-:Y:S02]  /*66f0*/  ISETP.GE.U32.AND P4, PT, R233, R2, PT ;  /* 0x00000002e900720c */ /* 0x000fe40003f86070 */
[----:B------:R-:W-:Y:S02]  /*6700*/  @!P3 PRMT R222, R243, 0x5410, RZ ;  /* 0x00005410f3deb816 */ /* 0x000fe400000000ff */
[C---:B------:R-:W-:Y:S01]  /*6710*/  ISETP.GE.U32.AND P3, PT, R233.reuse, R0, PT ;  /* 0x00000000e900720c */ /* 0x040fe20003f66070 */
[----:B------:R-:W-:Y:S01]  /*6720*/  HMMA.16816.F32 R80, R4, R94, RZ ;  /* 0x0000005e0450723c */ /* 0x000fe200000018ff */
[----:B------:R-:W-:Y:S02]  /*6730*/  LOP3.LUT R0, R32, 0xff, RZ, 0xc0, !PT ;  /* 0x000000ff20007812 */ /* 0x000fe400078ec0ff */
[----:B------:R-:W-:Y:S01]  /*6740*/  SHF.R.U32.HI R2, RZ, 0x8, R33 ;  /* 0x00000008ff027819 */ /* 0x000fe20000011621 */
[----:B------:R-:W-:Y:S01]  /*6750*/  IMAD.MOV.U32 R240, RZ, RZ, R34 ;  /* 0x000000fffff07224 */ /* 0x000fe200078e0022 */
[----:B------:R-:W-:-:S03]  /*6760*/  ISETP.GE.U32.AND P5, PT, R233, R25, PT ;  /* 0x00000019e900720c */ /* 0x000fc60003fa6070 */
[----:B------:R-:W-:Y:S01]  /*6770*/  HMMA.16816.F32 R4, R4, R178, RZ ;  /* 0x000000b20404723c */ /* 0x000fe200000018ff */
[----:B------:R-:W-:-:S03]  /*6780*/  @!P4 HADD2 R244, -R220.H0_H0, -RZ.H0_H0 ;  /* 0xa00000ffdcf4c230 */ /* 0x000fc60000000900 */
[----:B------:R-:W-:Y:S02]  /*6790*/  @!P3 HADD2 R245, -R215.H0_H0, -RZ.H0_H0 ;  /* 0xa00000ffd7f5b230 */ /* 0x000fe40000000900 */
[----:B------:R-:W-:Y:S02]  /*67a0*/  @!P4 PRMT R220, R244, 0x5410, RZ ;  /* 0x00005410f4dcc816 */ /* 0x000fe400000000ff */
[----:B------:R-:W-:Y:S01]  /*67b0*/  ISETP.GE.U32.AND P4, PT, R233, R0, PT ;  /* 0x00000000e900720c */ /* 0x000fe20003f86070 */
[----:B------:R-:W-:Y:S01]  /*67c0*/  HMMA.16816.F32 R64, R128, R62, R64 ;  /* 0x0000003e8040723c */ /* 0x000fe20000001840 */
[----:B------:R-:W-:Y:S01]  /*67d0*/  LOP3.LUT R0, R2, 0xffff, RZ, 0xc0, !PT ;  /* 0x0000ffff02007812 */ /* 0x000fe200078ec0ff */
[----:B------:R-:W-:Y:S01]  /*67e0*/  IMAD.WIDE.U32 R2, R29, -0x326172a9, RZ ;  /* 0xcd9e8d571d027825 */ /* 0x000fe200078e00ff */
[----:B------:R-:W-:Y:S02]  /*67f0*/  @!P3 PRMT R215, R245, 0x5410, RZ ;  /* 0x00005410f5d7b816 */ /* 0x000fe400000000ff */
[----:B------:R-:W-:-:S02]  /*6800*/  ISETP.GE.U32.AND P3, PT, R233, R0, PT ;  /* 0x00000000e900720c */ /* 0x000fc40003f66070 */
[----:B------:R-:W-:Y:S01]  /*6810*/  LOP3.LUT R14, R2, 0xff, RZ, 0xc0, !PT ;  /* 0x000000ff020e7812 */ /* 0x000fe200078ec0ff */
[----:B------:R-:W-:Y:S01]  /*6820*/  HMMA.16816.F32 R80, R128, R78, R80 ;  /* 0x0000004e8050723c */ /* 0x000fe20000001850 */
[----:B------:R-:W-:-:S03]  /*6830*/  LOP3.LUT R0, R3, UR26, R22, 0x96, !PT ;  /* 0x0000001a03007c12 */ /* 0x000fc6000f8e9616 */
[----:B------:R-:W-:-:S04]  /*6840*/  @!P4 HADD2 R247, -R211.H0_H0, -RZ.H0_H0 ;  /* 0xa00000ffd3f7c230 */ /* 0x000fc80000000900 */
[----:B------:R-:W-:Y:S01]  /*6850*/  HMMA.16816.F32 R96, R128, R190, R96 ;  /* 0x000000be8060723c */ /* 0x000fe20000001860 */
[----:B------:R-:W-:Y:S01]  /*6860*/  @!P4 PRMT R211, R247, 0x5410, RZ ;  /* 0x00005410f7d3c816 */ /* 0x000fe200000000ff */
[----:B------:R-:W-:-:S05]  /*6870*/  @!P3 HADD2 R248, -R213.H0_H0, -RZ.H0_H0 ;  /* 0xa00000ffd5f8b230 */ /* 0x000fca0000000900 */
[----:B------:R-:W-:Y:S01]  /*6880*/  @!P3 PRMT R213, R248, 0x5410, RZ ;  /* 0x00005410f8d5b816 */ /* 0x000fe200000000ff */
[----:B------:R-:W-:Y:S01]  /*6890*/  HMMA.16816.F32 R112, R128, R110, R112 ;  /* 0x0000006e8070723c */ /* 0x000fe20000001870 */
[----:B------:R-:W-:Y:S01]  /*68a0*/  ISETP.GE.U32.AND P3, PT, R233, R14, PT ;  /* 0x0000000ee900720c */ /* 0x000fe20003f66070 */
[----:B------:R-:W-:-:S06]  /*68b0*/  FADD.FTZ R14, R24, R21 ;  /* 0x00000015180e7221 */ /* 0x000fcc0000010000 */
[----:B------:R-:W-:Y:S01]  /*68c0*/  HMMA.16816.F32 R128, R128, R174, R4 ;  /* 0x000000ae8080723c */ /* 0x000fe20000001804 */
[----:B------:R1:W2:Y:S04]  /*68d0*/  LDL.LU.S16 R4, [R1] ;  /* 0x0000000001047983 */ /* 0x0002a80000300600 */
[----:B------:R1:W3:Y:S03]  /*68e0*/  LDL.LU.S16 R22, [R1+0x8] ;  /* 0x0000080001167983 */ /* 0x0002e60000300600 */
[----:B------:R-:W-:Y:S01]  /*68f0*/  HMMA.16816.F32 R60, R124, R62, R16 ;  /* 0x0000003e7c3c723c */ /* 0x000fe20000001810 */
[----:B------:R1:W4:Y:S07]  /*6900*/  LDL.LU.S16 R21, [R1+0xc] ;  /* 0x00000c0001157983 */ /* 0x00032e0000300600 */
[----:B------:R-:W-:Y:S11]  /*6910*/  HMMA.16816.F32 R16, R8, R94, RZ ;  /* 0x0000005e0810723c */ /* 0x000ff600000018ff */
[----:B------:R-:W-:Y:S11]  /*6920*/  @!UPT UIADD3 URZ, URZ, URZ, URZ ;  /* 0x0000003f3f3ff290 */ /* 0x000ff6000fffe03f */
[----:B------:R-:W-:Y:S02]  /*6930*/  @!UPT UIADD3 URZ, URZ, URZ, URZ ;  /* 0x0000003f3f3ff290 */ /* 0x000fe4000fffe03f */
[----:B------:R-:W-:Y:S07]  /*6940*/  HMMA.16816.F32 R76, R124, R78, R16 ;  /* 0x0000004e7c4c723c */ /* 0x000fee0000001810 */
[----:B------:R-:W-:Y:S01]  /*6950*/  FADD.FTZ R17, R15, R93 ;  /* 0x0000005d0f117221 */ /* 0x000fe20000010000 */
[----:B------:R-:W-:Y:S02]  /*6960*/  LOP3.LUT R16, R2, 0xffff, RZ, 0xc0, !PT ;  /* 0x0000ffff02107812 */ /* 0x000fe400078ec0ff */
[----:B------:R-:W-:-:S02]  /*6970*/  SHF.R.U32.HI R15, RZ, 0x10, R2 ;  /* 0x00000010ff0f7819 */ /* 0x000fc40000011602 */
[----:B------:R-:W-:Y:S02]  /*6980*/  SHF.R.U32.HI R3, RZ, 0x18, R2 ;  /* 0x00000018ff037819 */ /* 0x000fe40000011602 */
[----:B------:R-:W-:-:S04]  /*6990*/  LOP3.LUT R2, R92, 0xff, RZ, 0xc0, !PT ;  /* 0x000000ff5c027812 */ /* 0x000fc800078ec0ff */
[----:B------:R-:W-:Y:S02]  /*69a0*/  ISETP.GE.U32.AND P1, PT, R233, R2, PT ;  /* 0x00000002e900720c */ /* 0x000fe40003f26070 */
[----:B------:R-:W-:-:S04]  /*69b0*/  LOP3.LUT R2, R0, 0xff, RZ, 0xc0, !PT ;  /* 0x000000ff00027812 */ /* 0x000fc800078ec0ff */
[----:B------:R-:W-:Y:S02]  /*69c0*/  ISETP.GE.U32.AND P2, PT, R233, R2, PT ;  /* 0x00000002e900720c */ /* 0x000fe40003f46070 */
[----:B------:R-:W-:-:S04]  /*69d0*/  SHF.R.U32.HI R2, RZ, 0x18, R0 ;  /* 0x00000018ff027819 */ /* 0x000fc80000011600 */
[----:B------:R-:W-:-:S07]  /*69e0*/  ISETP.GE.U32.AND P4, PT, R233, R2, PT ;  /* 0x00000002e900720c */ /* 0x000fce0003f86070 */
[----:B------:R-:W-:-:S05]  /*69f0*/  @!P2 HADD2 R252, -R210.H0_H0, -RZ.H0_H0 ;  /* 0xa00000ffd2fca230 */ /* 0x000fca0000000900 */
[----:B------:R-:W-:Y:S02]  /*6a00*/  @!P2 PRMT R210, R252, 0x5410, RZ ;  /* 0x00005410fcd2a816 */ /* 0x000fe400000000ff */
[----:B------:R-:W-:Y:S01]  /*6a10*/  ISETP.GE.U32.AND P2, PT, R233, R3, PT ;  /* 0x00000003e900720c */ /* 0x000fe20003f46070 */
[----:B------:R-:W-:Y:S01]  /*6a20*/  @!P4 HADD2 R251, -R208.H0_H0, -RZ.H0_H0 ;  /* 0xa00000ffd0fbc230 */ /* 0x000fe20000000900 */
[----:B------:R-:W-:Y:S02]  /*6a30*/  SHF.R.U32.HI R2, RZ, 0x10, R13 ;  /* 0x00000010ff027819 */ /* 0x000fe4000001160d */
[----:B------:R-:W-:Y:S01]  /*6a40*/  LOP3.LUT R3, R13, 0xff, RZ, 0xc0, !PT ;  /* 0x000000ff0d037812 */ /* 0x000fe200078ec0ff */
[----:B------:R-:W-:Y:S01]  /*6a50*/  @!P3 HADD2 R250, -R186.H0_H0, -RZ.H0_H0 ;  /* 0xa00000ffbafab230 */ /* 0x000fe20000000900 */
[----:B------:R-:W-:Y:S02]  /*6a60*/  @!P4 PRMT R208, R251, 0x5410, RZ ;  /* 0x00005410fbd0c816 */ /* 0x000fe400000000ff */
[----:B------:R-:W-:-:S02]  /*6a70*/  LOP3.LUT R2, R2, 0xff, RZ, 0xc0, !PT ;  /* 0x000000ff02027812 */ /* 0x000fc400078ec0ff */
[C---:B------:R-:W-:Y:S02]  /*6a80*/  ISETP.GE.U32.AND P4, PT, R233.reuse, R3, PT ;  /* 0x00000003e900720c */ /* 0x040fe40003f86070 */
[----:B------:R-:W-:Y:S02]  /*6a90*/  @!P3 PRMT R186, R250, 0x5410, RZ ;  /* 0x00005410fabab816 */ /* 0x000fe400000000ff */
[----:B------:R-:W-:Y:S02]  /*6aa0*/  ISETP.GE.U32.AND P3, PT, R233, R2, PT ;  /* 0x00000002e900720c */ /* 0x000fe40003f66070 */
[----:B------:R-:W-:Y:S01]  /*6ab0*/  SHF.R.U32.HI R2, RZ, 0x18, R13 ;  /* 0x00000018ff027819 */ /* 0x000fe2000001160d */
[----:B------:R-:W-:Y:S02]  /*6ac0*/  IMAD.MOV.U32 R237, RZ, RZ, R35 ;  /* 0x000000ffffed7224 */ /* 0x000fe400078e0023 */
[----:B------:R-:W-:Y:S02]  /*6ad0*/  IMAD.MOV.U32 R34, RZ, RZ, R235 ;  /* 0x000000ffff227224 */ /* 0x000fe400078e00eb */
[----:B------:R-:W-:Y:S01]  /*6ae0*/  IMAD.MOV.U32 R35, RZ, RZ, R30 ;  /* 0x000000ffff237224 */ /* 0x000fe200078e001e */
[----:B------:R-:W-:Y:S01]  /*6af0*/  HMMA.16816.F32 R92, R8, R218, RZ ;  /* 0x000000da085c723c */ /* 0x000fe200000018ff */
[----:B------:R-:W-:-:S02]  /*6b00*/  IMAD.MOV.U32 R235, RZ, RZ, R176 ;  /* 0x000000ffffeb7224 */ /* 0x000fc400078e00b0 */
[----:B------:R-:W-:-:S05]  /*6b10*/  IMAD.MOV.U32 R30, RZ, RZ, R177 ;  /* 0x000000ffff1e7224 */ /* 0x000fca00078e00b1 */
[C---:B------:R-:W-:Y:S08]  /*6b20*/  HMMA.16816.F32 R24, R8.reuse, R26, RZ ;  /* 0x0000001a0818723c */ /* 0x040ff000000018ff */
[----:B------:R-:W-:Y:S07]  /*6b30*/  HMMA.16816.F32 R176, R8, R178, RZ ;  /* 0x000000b208b0723c */ /* 0x000fee00000018ff */
[----:B------:R-:W-:Y:S01]  /*6b40*/  FADD.FTZ R10, R240, R20 ;  /* 0x00000014f00a7221 */ /* 0x000fe20000010000 */
[----:B--2---:R-:W-:-:S05]  /*6b50*/  @!P2 HADD2 R4, -R184.H0_H0, -RZ.H0_H0 ;  /* 0xa00000ffb804a230 */ /* 0x004fca0000000900 */
[----:B------:R-:W-:Y:S02]  /*6b60*/  PRMT R19, R4, 0x7610, R19 ;  /* 0x0000761004137816 */ /* 0x000fe40000000013 */
[----:B------:R1:W2:Y:S01]  /*6b70*/  LDL.LU.S16 R4, [R1+0x4] ;  /* 0x0000040001047983 */ /* 0x0002a20000300600 */
[----:B---3--:R-:W-:Y:S01]  /*6b80*/  @!P4 HADD2 R22, -R182.H0_H0, -RZ.H0_H0 ;  /* 0xa00000ffb616c230 */ /* 0x008fe20000000900 */
[----:B------:R-:W-:Y:S02]  /*6b90*/  @!P2 PRMT R184, R19, 0x5410, RZ ;  /* 0x0000541013b8a816 */ /* 0x000fe400000000ff */
[----:B------:R-:W-:Y:S01]  /*6ba0*/  ISETP.GE.U32.AND P2, PT, R233, R2, PT ;  /* 0x00000002e900720c */ /* 0x000fe20003f46070 */
[----:B----4-:R-:W-:Y:S01]  /*6bb0*/  @!P3 HADD2 R21, -R180.H0_H0, -RZ.H0_H0 ;  /* 0xa00000ffb415b230 */ /* 0x010fe20000000900 */
[----:B------:R-:W-:Y:S01]  /*6bc0*/  SHF.R.U32.HI R2, RZ, 0x8, R108 ;  /* 0x00000008ff027819 */ /* 0x000fe2000001166c */
[----:B------:R1:W3:Y:S01]  /*6bd0*/  LDL.LU.S16 R19, [R1+0x14] ;  /* 0x0000140001137983 */ /* 0x0002e20000300600 */
[----:B------:R-:W-:-:S02]  /*6be0*/  PRMT R20, R22, 0x7610, R20 ;  /* 0x0000761016147816 */ /* 0x000fc40000000014 */
[----:B------:R-:W-:Y:S02]  /*6bf0*/  LOP3.LUT R2, R2, 0xffff, RZ, 0xc0, !PT ;  /* 0x0000ffff02027812 */ /* 0x000fe400078ec0ff */
[----:B------:R-:W-:Y:S02]  /*6c00*/  PRMT R18, R21, 0x7610, R18 ;  /* 0x0000761015127816 */ /* 0x000fe40000000012 */
[----:B------:R-:W-:Y:S02]  /*6c10*/  @!P4 PRMT R182, R20, 0x5410, RZ ;  /* 0x0000541014b6c816 */ /* 0x000fe400000000ff */
[----:B------:R-:W-:Y:S02]  /*6c20*/  ISETP.GE.U32.AND P4, PT, R233, R2, PT ;  /* 0x00000002e900720c */ /* 0x000fe40003f86070 */
[----:B------:R-:W-:Y:S02]  /*6c30*/  LOP3.LUT R2, R15, 0xff, RZ, 0xc0, !PT ;  /* 0x000000ff0f027812 */ /* 0x000fe400078ec0ff */
[----:B------:R-:W-:-:S02]  /*6c40*/  @!P3 PRMT R180, R18, 0x5410, RZ ;  /* 0x0000541012b4b816 */ /* 0x000fc400000000ff */
[----:B------:R1:W4:Y:S01]  /*6c50*/  LDL.LU.S16 R18, [R1+0x10] ;  /* 0x0000100001127983 */ /* 0x0003220000300600 */
[----:B------:R-:W-:Y:S02]  /*6c60*/  ISETP.GE.U32.AND P3, PT, R233, R2, PT ;  /* 0x00000002e900720c */ /* 0x000fe40003f66070 */
[----:B------:R-:W-:Y:S01]  /*6c70*/  LOP3.LUT R2, R13, 0xffff, RZ, 0xc0, !PT ;  /* 0x0000ffff0d027812 */ /* 0x000fe200078ec0ff */
[----:B------:R1:W4:Y:S04]  /*6c80*/  LDL.LU.S16 R15, [R1+0x18] ;  /* 0x00001800010f7983 */ /* 0x0003280000300600 */
[----:B------:R1:W4:Y:S01]  /*6c90*/  LDL.LU.S16 R13, [R1+0x1c] ;  /* 0x00001c00010d7983 */ /* 0x0003220000300600 */
[----:B--2---:R-:W-:-:S05]  /*6ca0*/  @!P2 HADD2 R4, -R139.H0_H0, -RZ.H0_H0 ;  /* 0xa00000ff8b04a230 */ /* 0x004fca0000000900 */
[----:B------:R-:W-:Y:S02]  /*6cb0*/  PRMT R3, R4, 0x7610, R3 ;  /* 0x0000761004037816 */ /* 0x000fe40000000003 */
[----:B------:R1:W2:Y:S02]  /*6cc0*/  LDL.LU.S16 R4, [R1+0x20] ;  /* 0x0000200001047983 */ /* 0x0002a40000300600 */
[----:B------:R-:W-:Y:S02]  /*6cd0*/  @!P2 PRMT R139, R3, 0x5410, RZ ;  /* 0x00005410038ba816 */ /* 0x000fe400000000ff */
[----:B------:R-:W-:Y:S01]  /*6ce0*/  SHF.R.U32.HI R3, RZ, 0x8, R2 ;  /* 0x00000008ff037819 */ /* 0x000fe20000011602 */
[----:B---3--:R-:W-:-:S03]  /*6cf0*/  @!P6 HADD2 R19, -R138.H0_H0, -RZ.H0_H0 ;  /* 0xa00000ff8a13e230 */ /* 0x008fc60000000900 */
[----:B------:R-:W-:Y:S02]  /*6d00*/  LOP3.LUT R3, R3, 0xffff, RZ, 0xc0, !PT ;  /* 0x0000ffff03037812 */ /* 0x000fe400078ec0ff */
[----:B------:R-:W-:Y:S01]  /*6d10*/  LOP3.LUT R2, R12, 0xffff, RZ, 0xc0, !PT ;  /* 0x0000ffff0c027812 */ /* 0x000fe200078ec0ff */
[----:B----4-:R-:W-:Y:S02]  /*6d20*/  @!P4 HADD2 R18, -R137.H0_H0, -RZ.H0_H0 ;  /* 0xa00000ff8912c230 */ /* 0x010fe40000000900 */
[----:B------:R-:W-:Y:S02]  /*6d30*/  @!P1 HADD2 R15, -R132.H0_H0, -RZ.H0_H0 ;  /* 0xa00000ff840f9230 */ /* 0x000fe40000000900 */
[----:B------:R-:W-:Y:S01]  /*6d40*/  @!P3 HADD2 R13, -R183.H0_H0, -RZ.H0_H0 ;  /* 0xa00000ffb70db230 */ /* 0x000fe20000000900 */
[----:B------:R-:W-:Y:S02]  /*6d50*/  PRMT R12, R19, 0x7610, R12 ;  /* 0x00007610130c7816 */ /* 0x000fe4000000000c */
[----:B------:R-:W-:-:S02]  /*6d60*/  ISETP.GE.U32.AND P2, PT, R233, R3, PT ;  /* 0x00000003e900720c */ /* 0x000fc40003f46070 */
[----:B------:R-:W-:Y:S02]  /*6d70*/  PRMT R7, R15, 0x7610, R7 ;  /* 0x000076100f077816 */ /* 0x000fe40000000007 */
[----:B------:R-:W-:Y:S01]  /*6d80*/  PRMT R9, R18, 0x7610, R9 ;  /* 0x0000761012097816 */ /* 0x000fe20000000009 */
[----:B------:R1:W3:Y:S01]  /*6d90*/  LDL.LU.S16 R15, [R1+0x24] ;  /* 0x00002400010f7983 */ /* 0x0002e20000300600 */
[----:B------:R-:W-:-:S03]  /*6da0*/  PRMT R3, R13, 0x7610, R3 ;  /* 0x000076100d037816 */ /* 0x000fc60000000003 */
[----:B------:R1:W4:Y:S01]  /*6db0*/  LDL.LU.S16 R13, [R1+0x2c] ;  /* 0x00002c00010d7983 */ /* 0x0003220000300600 */
[----:B------:R-:W-:Y:S02]  /*6dc0*/  @!P6 PRMT R138, R12, 0x5410, RZ ;  /* 0x000054100c8ae816 */ /* 0x000fe400000000ff */
[----:B------:R-:W-:Y:S01]  /*6dd0*/  @!P4 PRMT R137, R9, 0x5410, RZ ;  /* 0x000054100989c816 */ /* 0x000fe200000000ff */
[----:B------:R1:W3:Y:S04]  /*6de0*/  LDL.LU.S16 R12, [R1+0x30] ;  /* 0x00003000010c7983 */ /* 0x0002e80000300600 */
[----:B------:R1:W3:Y:S01]  /*6df0*/  LDL.LU.S16 R9, [R1+0x28] ;  /* 0x0000280001097983 */ /* 0x0002e20000300600 */
[----:B------:R-:W-:-:S03]  /*6e00*/  @!P1 PRMT R132, R7, 0x5410, RZ ;  /* 0x0000541007849816 */ /* 0x000fc600000000ff */
[----:B------:R1:W3:Y:S01]  /*6e10*/  LDL.LU.S16 R7, [R1+0x34] ;  /* 0x0000340001077983 */ /* 0x0002e20000300600 */
[----:B------:R-:W-:-:S04]  /*6e20*/  SHF.R.U32.HI R2, RZ, 0x8, R2 ;  /* 0x00000008ff027819 */ /* 0x000fc80000011602 */
[----:B------:R-:W-:-:S04]  /*6e30*/  LOP3.LUT R2, R2, 0xffff, RZ, 0xc0, !PT ;  /* 0x0000ffff02027812 */ /* 0x000fc800078ec0ff */
[----:B------:R-:W-:Y:S02]  /*6e40*/  ISETP.GE.U32.AND P6, PT, R233, R2, PT ;  /* 0x00000002e900720c */ /* 0x000fe40003fc6070 */
[----:B------:R-:W-:-:S04]  /*6e50*/  SHF.R.U32.HI R2, RZ, 0x10, R0 ;  /* 0x00000010ff027819 */ /* 0x000fc80000011600 */
[----:B------:R-:W-:Y:S01]  /*6e60*/  LOP3.LUT R2, R2, 0xff, RZ, 0xc0, !PT ;  /* 0x000000ff02027812 */ /* 0x000fe200078ec0ff */
[----:B------:R-:W-:Y:S01]  /*6e70*/  ULEA UR7, UR22, UR20, 0x5 ;  /* 0x0000001416077291 */ /* 0x000fe2000f8e283f */
[----:B------:R-:W-:Y:S02]  /*6e80*/  @!P3 PRMT R183, R3, 0x5410, RZ ;  /* 0x0000541003b7b816 */ /* 0x000fe400000000ff */
[----:B------:R-:W-:Y:S02]  /*6e90*/  ISETP.GE.U32.AND P4, PT, R233, R2, PT ;  /* 0x00000002e900720c */ /* 0x000fe40003f86070 */
[----:B------:R-:W-:Y:S02]  /*6ea0*/  SHF.R.U32.HI R2, RZ, 0x8, R16 ;  /* 0x00000008ff027819 */ /* 0x000fe40000011610 */
[----:B------:R-:W-:Y:S01]  /*6eb0*/  LOP3.LUT R3, R0, 0xffff, RZ, 0xc0, !PT ;  /* 0x0000ffff00037812 */ /* 0x000fe200078ec0ff */
[----:B------:R-:W-:Y:S01]  /*6ec0*/  UIADD3 UR7, UR7, -0x20, URZ ;  /* 0xffffffe007077890 */ /* 0x000fe2000fffe03f */
[----:B------:R-:W-:-:S02]  /*6ed0*/  LOP3.LUT R2, R2, 0xffff, RZ, 0xc0, !PT ;  /* 0x0000ffff02027812 */ /* 0x000fc400078ec0ff */
[----:B------:R-:W-:Y:S01]  /*6ee0*/  SHF.R.U32.HI R3, RZ, 0x8, R3 ;  /* 0x00000008ff037819 */ /* 0x000fe20000011603 */
[----:B------:R-:W-:Y:S01]  /*6ef0*/  USHF.R.S32.HI UR6, URZ, 0x1f, UR7 ;  /* 0x0000001f3f067899 */ /* 0x000fe20008011407 */
[----:B------:R-:W-:Y:S02]  /*6f00*/  ISETP.GE.U32.AND P3, PT, R233, R2, PT ;  /* 0x00000002e900720c */ /* 0x000fe40003f66070 */
[----:B------:R-:W-:Y:S01]  /*6f10*/  LOP3.LUT R3, R3, 0xffff, RZ, 0xc0, !PT ;  /* 0x0000ffff03037812 */ /* 0x000fe200078ec0ff */
[----:B--2---:R-:W-:-:S05]  /*6f20*/  @!P5 HADD2 R4, -R28.H0_H0, -RZ.H0_H0 ;  /* 0xa00000ff1c04d230 */ /* 0x004fca0000000900 */
[----:B------:R-:W-:Y:S01]  /*6f30*/  PRMT R5, R4, 0x7610, R5 ;  /* 0x0000761004057816 */ /* 0x000fe20000000005 */
[----:B------:R-:W-:-:S04]  /*6f40*/  IMAD.SHL.U32 R4, R109, 0x2, RZ ;  /* 0x000000026d047824 */ /* 0x000fc800078e00ff */
[----:B------:R-:W-:Y:S01]  /*6f50*/  IMAD R0, R239, c[0x0][0x228], R4 ;  /* 0x00008a00ef007a24 */ /* 0x000fe200078e0204 */
[----:B------:R-:W-:Y:S02]  /*6f60*/  @!P5 PRMT R28, R5, 0x5410, RZ ;  /* 0x00005410051cd816 */ /* 0x000fe400000000ff */
[----:B------:R-:W-:Y:S02]  /*6f70*/  ISETP.GE.U32.AND P5, PT, R233, R3, PT ;  /* 0x00000003e900720c */ /* 0x000fe40003fa6070 */
[----:B------:R-:W-:-:S04]  /*6f80*/  IADD3 R2, P1, R0, UR7, RZ ;  /* 0x0000000700027c10 */ /* 0x000fc8000ff3e0ff */
[----:B------:R-:W-:Y:S02]  /*6f90*/  LEA.HI.X.SX32 R0, R0, UR6, 0x1, P1 ;  /* 0x0000000600007c11 */ /* 0x000fe400088f0eff */
[----:B------:R-:W-:-:S04]  /*6fa0*/  LEA R4, P1, R2, c[0x0][0x1f8], 0x1 ;  /* 0x00007e0002047a11 */ /* 0x000fc800078208ff */
[----:B------:R-:W-:Y:S01]  /*6fb0*/  LEA.HI.X R5, R2, c[0x0][0x1fc], R0, 0x1, P1 ;  /* 0x00007f0002057a11 */ /* 0x000fe200008f0c00 */
[----:B----4-:R-:W-:Y:S02]  /*6fc0*/  @!P6 HADD2 R13, -R223.H0_H0, -RZ.H0_H0 ;  /* 0xa00000ffdf0de230 */ /* 0x010fe40000000900 */
[----:B---3--:R-:W-:-:S03]  /*6fd0*/  @!P4 HADD2 R12, -R187.H0_H0, -RZ.H0_H0 ;  /* 0xa00000ffbb0cc230 */ /* 0x008fc60000000900 */
[----:B------:R-:W-:Y:S01]  /*6fe0*/  PRMT R2, R13, 0x7610, R2 ;  /* 0x000076100d027816 */ /* 0x000fe20000000002 */
[----:B------:R-:W-:Y:S01]  /*6ff0*/  @!P3 HADD2 R9, -R185.H0_H0, -RZ.H0_H0 ;  /* 0xa00000ffb909b230 */ /* 0x000fe20000000900 */
[----:B------:R-:W-:Y:S02]  /*7000*/  PRMT R8, R12, 0x7610, R8 ;  /* 0x000076100c087816 */ /* 0x000fe40000000008 */
[----:B------:R-:W-:Y:S01]  /*7010*/  @!P6 PRMT R223, R2, 0x5410, RZ ;  /* 0x0000541002dfe816 */ /* 0x000fe200000000ff */
[----:B------:R-:W-:Y:S01]  /*7020*/  IMAD.MOV.U32 R2, RZ, RZ, c[0x0][0x228] ;  /* 0x00008a00ff027624 */ /* 0x000fe200078e00ff */
[----:B------:R-:W-:Y:S01]  /*7030*/  PRMT R6, R9, 0x7610, R6 ;  /* 0x0000761009067816 */ /* 0x000fe20000000006 */
[----:B------:R-:W-:Y:S01]  /*7040*/  @!P5 HADD2 R7, -R209.H0_H0, -RZ.H0_H0 ;  /* 0xa00000ffd107d230 */ /* 0x000fe20000000900 */
[----:B------:R-:W-:Y:S01]  /*7050*/  @!P4 PRMT R187, R8, 0x5410, RZ ;  /* 0x0000541008bbc816 */ /* 0x000fe200000000ff */
[----:B------:R-:W-:Y:S01]  /*7060*/  IMAD.SHL.U32 R8, R2, 0x8, RZ ;  /* 0x0000000802087824 */ /* 0x000fe200078e00ff */
[----:B------:R-:W-:Y:S01]  /*7070*/  @!P3 PRMT R185, R6, 0x5410, RZ ;  /* 0x0000541006b9b816 */ /* 0x000fe200000000ff */
[C---:B------:R-:W-:Y:S01]  /*7080*/  IMAD.SHL.U32 R6, R2.reuse, 0x40, RZ ;  /* 0x0000004002067824 */ /* 0x040fe200078e00ff */
[----:B------:R-:W-:Y:S01]  /*7090*/  PRMT R3, R7, 0x7610, R3 ;  /* 0x0000761007037816 */ /* 0x000fe20000000003 */
[----:B------:R-:W-:Y:S01]  /*70a0*/  IMAD R2, R2, 0x48, RZ ;  /* 0x0000004802027824 */ /* 0x000fe200078e02ff */
[----:B------:R-:W-:Y:S01]  /*70b0*/  @!P2 HADD2 R15, -R181.H0_H0, -RZ.H0_H0 ;  /* 0xa00000ffb50fa230 */ /* 0x000fe20000000900 */
[----:B------:R-:W-:Y:S01]  /*70c0*/  IMAD.WIDE R8, R8, 0x2, R4 ;  /* 0x0000000208087825 */ /* 0x000fe200078e0204 */
[----:B------:R-:W-:-:S03]  /*70d0*/  @!P5 PRMT R209, R3, 0x5410, RZ ;  /* 0x0000541003d1d816 */ /* 0x000fc600000000ff */
[--C-:B------:R-:W-:Y:S01]  /*70e0*/  IMAD.WIDE R6, R6, 0x2, R4.reuse ;  /* 0x0000000206067825 */ /* 0x100fe200078e0204 */
[----:B------:R-:W-:Y:S03]  /*70f0*/  STG.E.U16 [R4.64], R221 ;  /* 0x000000dd04007986 */ /* 0x000fe6000c101510 */
[----:B------:R-:W-:Y:S01]  /*7100*/  IMAD.WIDE R2, R2, 0x2, R4 ;  /* 0x0000000202027825 */ /* 0x000fe200078e0204 */
[----:B------:R-:W-:Y:S01]  /*7110*/  STG.E.U16 [R4.64+0x2], R223 ;  /* 0x000002df04007986 */ /* 0x000fe2000c101510 */
[----:B------:R-:W-:-:S03]  /*7120*/  PRMT R11, R15, 0x7610, R11 ;  /* 0x000076100f0b7816 */ /* 0x000fc6000000000b */
[----:B------:R-:W-:Y:S04]  /*7130*/  STG.E.U16 [R8.64], R229 ;  /* 0x000000e508007986 */ /* 0x000fe8000c101510 */
[----:B------:R-:W-:Y:S01]  /*7140*/  STG.E.U16 [R8.64+0x2], R230 ;  /* 0x000002e608007986 */ /* 0x000fe2000c101510 */
[----:B------:R-:W-:-:S03]  /*7150*/  @!P2 PRMT R181, R11, 0x5410, RZ ;  /* 0x000054100bb5a816 */ /* 0x000fc600000000ff */
[----:B------:R-:W-:Y:S04]  /*7160*/  STG.E.U16 [R6.64], R210 ;  /* 0x000000d206007986 */ /* 0x000fe8000c101510 */
[----:B------:R-:W-:Y:S04]  /*7170*/  STG.E.U16 [R6.64+0x2], R209 ;  /* 0x000002d106007986 */ /* 0x000fe8000c101510 */
[----:B------:R-:W-:Y:S04]  /*7180*/  STG.E.U16 [R2.64], R187 ;  /* 0x000000bb02007986 */ /* 0x000fe8000c101510 */
[----:B------:R2:W-:Y:S04]  /*7190*/  STG.E.U16 [R2.64+0x2], R208 ;  /* 0x000002d002007986 */ /* 0x0005e8000c101510 */
        /* <DEDUP_REMOVED lines=11> */
[----:B------:R-:W-:Y:S01]  /*7250*/  STG.E.U16 [R8.64+0x22], R220 ;  /* 0x000022dc08007986 */ /* 0x000fe2000c101510 */
[----:B------:R-:W-:-:S03]  /*7260*/  FADD.FTZ R0, R199, R23 ;  /* 0x00000017c7007221 */ /* 0x000fc60000010000 */
[----:B------:R-:W-:Y:S04]  /*7270*/  STG.E.U16 [R6.64+0x20], R182 ;  /* 0x000020b606007986 */ /* 0x000fe8000c101510 */
[----:B------:R-:W-:Y:S01]  /*7280*/  STG.E.U16 [R6.64+0x22], R181 ;  /* 0x000022b506007986 */ /* 0x000fe2000c101510 */
[----:B--2---:R-:W-:-:S03]  /*7290*/  FADD.FTZ R208, R236, R17 ;  /* 0x00000011ecd07221 */ /* 0x004fc60000010000 */
[----:B------:R-:W-:Y:S04]  /*72a0*/  STG.E.U16 [R2.64+0x20], R180 ;  /* 0x000020b402007986 */ /* 0x000fe8000c101510 */
[----:B------:R-:W-:Y:S04]  /*72b0*/  STG.E.U16 [R2.64+0x22], R139 ;  /* 0x0000228b02007986 */ /* 0x000fe8000c101510 */
[----:B------:R-:W-:Y:S04]  /*72c0*/  STG.E.U16 [R4.64+0x30], R214 ;  /* 0x000030d604007986 */ /* 0x000fe8000c101510 */
[----:B------:R-:W-:Y:S04]  /*72d0*/  STG.E.U16 [R4.64+0x32], R213 ;  /* 0x000032d504007986 */ /* 0x000fe8000c101510 */
[----:B------:R2:W-:Y:S04]  /*72e0*/  STG.E.U16 [R8.64+0x30], R211 ;  /* 0x000030d308007986 */ /* 0x0005e8000c101510 */
[----:B------:R-:W-:Y:S01]  /*72f0*/  STG.E.U16 [R8.64+0x32], R212 ;  /* 0x000032d408007986 */ /* 0x000fe2000c101510 */
[----:B------:R-:W-:-:S03]  /*7300*/  FADD.FTZ R0, R34, R0 ;  /* 0x0000000022007221 */ /* 0x000fc60000010000 */
[----:B------:R-:W-:Y:S04]  /*7310*/  STG.E.U16 [R6.64+0x30], R138 ;  /* 0x0000308a06007986 */ /* 0x000fe8000c101510 */
[----:B------:R-:W-:Y:S01]  /*7320*/  STG.E.U16 [R6.64+0x32], R137 ;  /* 0x0000328906007986 */ /* 0x000fe2000c101510 */
[----:B------:R-:W-:-:S03]  /*7330*/  FADD.FTZ R208, R35, R208 ;  /* 0x000000d023d07221 */ /* 0x000fc60000010000 */
[----:B------:R-:W-:Y:S04]  /*7340*/  STG.E.U16 [R2.64+0x30], R132 ;  /* 0x0000308402007986 */ /* 0x000fe8000c101510 */
[----:B------:R3:W-:Y:S01]  /*7350*/  STG.E.U16 [R2.64+0x32], R28 ;  /* 0x0000321c02007986 */ /* 0x0007e2000c101510 */
[----:B------:R-:W-:Y:S02]  /*7360*/  FADD.FTZ R0, R31, R0 ;  /* 0x000000001f007221 */ /* 0x000fe40000010000 */
[----:B------:R-:W-:Y:S01]  /*7370*/  FADD.FTZ R208, R172, R208 ;  /* 0x000000d0acd07221 */ /* 0x000fe20000010000 */
[----:B------:R1:W5:Y:S01]  /*7380*/  LDL.LU R199, [R1+0xa0] ;  /* 0x0000a00001c77983 */ /* 0x0003620000300800 */
[----:B------:R-:W-:Y:S02]  /*7390*/  FADD.FTZ R0, R189, R0 ;  /* 0x00000000bd007221 */ /* 0x000fe40000010000 */
[----:B------:R-:W-:-:S02]  /*73a0*/  FADD.FTZ R208, R216, R208 ;  /* 0x000000d0d8d07221 */ /* 0x000fc40000010000 */
[----:B--2---:R-:W-:Y:S02]  /*73b0*/  FADD.FTZ R211, R194, R0 ;  /* 0x00000000c2d37221 */ /* 0x004fe40000010000 */
[----:B------:R-:W-:Y:S02]  /*73c0*/  FADD.FTZ R208, R192, R208 ;  /* 0x000000d0c0d07221 */ /* 0x000fe40000010000 */
[----:B---3--:R-:W-:-:S04]  /*73d0*/  FADD.FTZ R2, R237, R10 ;  /* 0x0000000aed027221 */ /* 0x008fc80000010000 */
[----:B------:R-:W-:-:S04]  /*73e0*/  FADD.FTZ R2, R30, R2 ;  /* 0x000000021e027221 */ /* 0x000fc80000010000 */
[----:B------:R-:W-:-:S04]  /*73f0*/  FADD.FTZ R2, R188, R2 ;  /* 0x00000002bc027221 */ /* 0x000fc80000010000 */
[----:B------:R-:W-:Y:S02]  /*7400*/  FADD.FTZ R210, R196, R2 ;  /* 0x00000002c4d27221 */ /* 0x000fe40000010000 */
[----:B------:R1:W5:Y:S04]  /*7410*/  LDL.LU R196, [R1+0x9c] ;  /* 0x00009c0001c47983 */ /* 0x0003680000300800 */
[----:B------:R1:W5:Y:S04]  /*7420*/  LDL.LU R194, [R1+0x98] ;  /* 0x0000980001c27983 */ /* 0x0003680000300800 */
[----:B------:R1:W5:Y:S01]  /*7430*/  LDL.LU R192, [R1+0x94] ;  /* 0x0000940001c07983 */ /* 0x0003620000300800 */
[----:B------:R-:W-:-:S04]  /*7440*/  FADD.FTZ R3, R238, R14 ;  /* 0x0000000eee037221 */ /* 0x000fc80000010000 */
[----:B------:R-:W-:Y:S01]  /*7450*/  FADD.FTZ R3, R235, R3 ;  /* 0x00000003eb037221 */ /* 0x000fe20000010000 */
[----:B------:R-:W-:Y:S03]  /*7460*/  HMMA.16816.F32 R92, R124, R190, R92 ;  /* 0x000000be7c5c723c */ /* 0x000fe6000000185c */
[----:B------:R-:W-:-:S05]  /*7470*/  FADD.FTZ R3, R173, R3 ;  /* 0x00000003ad037221 */ /* 0x000fca0000010000 */
[----:B------:R-:W-:Y:S01]  /*7480*/  HMMA.16816.F32 R108, R124, R110, R24 ;  /* 0x0000006e7c6c723c */ /* 0x000fe20000001818 */
[----:B------:R-:W-:-:S07]  /*7490*/  FADD.FTZ R209, R217, R3 ;  /* 0x00000003d9d17221 */ /* 0x000fce0000010000 */
[----:B------:R-:W-:Y:S01]  /*74a0*/  HMMA.16816.F32 R124, R124, R174, R176 ;  /* 0x000000ae7c7c723c */ /* 0x000fe200000018b0 */
[----:B------:R-:W-:Y:S07]  /*74b0*/  @!P0 BRA `(.L_x_1731) ;  /* 0x00004a4000008947 */ /* 0x000fee0003800000 */
[----:B-1----:R-:W2:Y:S01]  /*74c0*/  LDL.LU R216, [R1+0x38] ;  /* 0x0000380001d87983 */ /* 0x002ea20000300800 */
[----:B------:R-:W-:Y:S01]  /*74d0*/  IMAD.U32 R0, RZ, RZ, UR12 ;  /* 0x0000000cff007e24 */ /* 0x000fe2000f8e00ff */
[----:B------:R-:W-:Y:S02]  /*74e0*/  IADD3 R139, P0, R4, -0x40, RZ ;  /* 0xffffffc0048b7810 */ /* 0x000fe40007f1e0ff */
[----:B------:R-:W1:Y:S01]  /*74f0*/  S2R R217, SR_TID.X ;  /* 0x0000000000d97919 */ /* 0x000e620000002100 */
[----:B------:R-:W-:Y:S01]  /*7500*/  IMAD.MOV.U32 R3, RZ, RZ, R135 ;  /* 0x000000ffff037224 */ /* 0x000fe200078e0087 */
[----:B------:R-:W-:Y:S01]  /*7510*/  IADD3.X R138, R5, -0x1, RZ, P0, !PT ;  /* 0xffffffff058a7810 */ /* 0x000fe200007fe4ff */
[----:B------:R-:W-:Y:S01]  /*7520*/  IMAD.MOV.U32 R137, RZ, RZ, R133 ;  /* 0x000000ffff897224 */ /* 0x000fe200078e0085 */
[----:B------:R-:W-:Y:S01]  /*7530*/  MOV R132, R134 ;  /* 0x0000008600847202 */ /* 0x000fe20000000f00 */
[----:B------:R-:W-:Y:S01]  /*7540*/  UIADD3 UR22, UR22, -0x2, URZ ;  /* 0xfffffffe16167890 */ /* 0x000fe2000fffe03f */
[----:B-1----:R-:W-:-:S05]  /*7550*/  LOP3.LUT R217, R217, 0x3, RZ, 0xc0, !PT ;  /* 0x00000003d9d97812 */ /* 0x002fca00078ec0ff */
[----:B--2---:R-:W-:-:S05]  /*7560*/  IMAD R2, R217, -0x2, R216 ;  /* 0xfffffffed9027824 */ /* 0x004fca00078e02d8 */
[----:B------:R-:W-:Y:S01]  /*7570*/  IADD3 R2, R0, -UR13, R2 ;  /* 0x8000000d00027c10 */ /* 0x000fe2000fffe002 */
[----:B------:R-:W-:Y:S01]  /*7580*/  IMAD.WIDE.U32 R4, R232, -0x326172a9, RZ ;  /* 0xcd9e8d57e8047825 */ /* 0x000fe200078e00ff */
[----:B------:R-:W-:Y:S01]  /*7590*/  MOV R0, R136 ;  /* 0x0000008800007202 */ /* 0x000fe20000000f00 */
[----:B------:R-:W-:Y:S02]  /*75a0*/  ULDC.64 UR12, c[0x0][0x1a0] ;  /* 0x00006800000c7ab9 */ /* 0x000fe40000000a00 */
[----:B------:R1:W-:Y:S04]  /*75b0*/  STL [R1+0x68], R2 ;  /* 0x0000680201007387 */ /* 0x0003e80000100800 */
[----:B------:R-:W2:Y:S04]  /*75c0*/  LDL.64 R188, [R1+0x50] ;  /* 0x0000500001bc7983 */ /* 0x000ea80000100a00 */
[----:B------:R-:W3:Y:S04]  /*75d0*/  LDL R216, [R1+0x6c] ;  /* 0x00006c0001d87983 */ /* 0x000ee80000100800 */
[----:B------:R-:W4:Y:S01]  /*75e0*/  LDL R217, [R1+0x88] ;  /* 0x0000880001d97983 */ /* 0x000f220000100800 */
[----:B------:R-:W-:-:S03]  /*75f0*/  IMAD.WIDE.U32 R8, R234, -0x326172a9, RZ ;  /* 0xcd9e8d57ea087825 */ /* 0x000fc600078e00ff */
[----:B------:R1:W-:Y:S04]  /*7600*/  STL.64 [R1+0x60], R4 ;  /* 0x0000600401007387 */ /* 0x0003e80000100a00 */
[----:B------:R1:W-:Y:S02]  /*7610*/  STL.64 [R1+0x58], R8 ;  /* 0x0000580801007387 */ /* 0x0003e40000100a00 */
[----:B-1----:R-:W-:-:S05]  /*7620*/  IMAD.MOV.U32 R2, RZ, RZ, c[0x0][0x228] ;  /* 0x00008a00ff027624 */ /* 0x002fca00078e00ff */
[----:B------:R-:W-:-:S05]  /*7630*/  SHF.L.U32 R6, R2, 0x3, RZ ;  /* 0x0000000302067819 */ /* 0x000fca00000006ff */
[----:B------:R-:W-:-:S05]  /*7640*/  IMAD R2, R2, 0x38, R6 ;  /* 0x0000003802027824 */ /* 0x000fca00078e0206 */
[----:B------:R-:W-:Y:S02]  /*7650*/  IADD3 R2, R2, 0x1, RZ ;  /* 0x0000000102027810 */ /* 0x000fe40007ffe0ff */
[-C--:B------:R-:W-:Y:S02]  /*7660*/  LOP3.LUT R5, R5, R231.reuse, RZ, 0x3c, !PT ;  /* 0x000000e705057212 */ /* 0x080fe400078e3cff */
[----:B------:R-:W-:Y:S02]  /*7670*/  LOP3.LUT R4, R9, R231, RZ, 0x3c, !PT ;  /* 0x000000e709047212 */ /* 0x000fe400078e3cff */
[----:B------:R-:W-:Y:S01]  /*7680*/  PRMT R8, R233, 0x7054, R233 ;  /* 0x00007054e9087816 */ /* 0x000fe200000000e9 */
[----:B------:R-:W-:-:S04]  /*7690*/  IMAD.WIDE.U32 R6, R5, -0x2daee0ad, RZ ;  /* 0xd2511f5305067825 */ /* 0x000fc800078e00ff */
[----:B------:R-:W-:Y:S01]  /*76a0*/  IMAD.WIDE.U32 R4, R4, -0x2daee0ad, RZ ;  /* 0xd2511f5304047825 */ /* 0x000fe200078e00ff */
[----:B------:R1:W-:Y:S04]  /*76b0*/  STL.64 [R1+0x40], R6 ;  /* 0x0000400601007387 */ /* 0x0003e80000100a00 */
[----:B------:R1:W-:Y:S01]  /*76c0*/  STL.64 [R1+0x48], R4 ;  /* 0x0000480401007387 */ /* 0x0003e20000100a00 */
[----:B--2---:R-:W-:Y:S02]  /*76d0*/  ISETP.GE.AND P2, PT, R188, c[0x0][0x220], PT ;  /* 0x00008800bc007a0c */ /* 0x004fe40003f46270 */
[----:B---3--:R-:W-:Y:S01]  /*76e0*/  ISETP.GE.AND P1, PT, R216, c[0x0][0x220], PT ;  /* 0x00008800d8007a0c */ /* 0x008fe20003f26270 */
[----:B----4-:R-:W-:Y:S01]  /*76f0*/  IMAD.WIDE.U32 R234, R217, -0x2daee0ad, RZ ;  /* 0xd2511f53d9ea7825 */ /* 0x010fe200078e00ff */
[----:B-1----:R-:W-:Y:S05]  /*7700*/  BRA `(.L_x_1732) ;  /* 0x000002e000007947 */ /* 0x002fea0003800000 */
.L_x_1734:
        /* <DEDUP_REMOVED lines=46> */
.L_x_1732:
[----:B------:R-:W2:Y:S01]  /*79f0*/  LDL.64 R4, [R1+0x78] ;  /* 0x0000780001047983 */ /* 0x000ea20000100a00 */
        /* <DEDUP_REMOVED lines=47> */
[----:B-----5:R-:W-:Y:S05]  /*7cf0*/  LDSM.16.M88.4 R32, [R194] ;  /* 0x00000000c220783b */ /* 0x020fea0000000200 */
[----:B------:R-:W3:Y:S05]  /*7d00*/  LDSM.16.M88.4 R16, [R192+0x8000] ;  /* 0x00800000c010783b */ /* 0x000eea0000000200 */
[----:B------:R-:W2:Y:S05]  /*7d10*/  LDSM.16.M88.4 R28, [R194+0x2000] ;  /* 0x00200000c21c783b */ /* 0x000eaa0000000200 */
[----:B------:R-:W4:Y:S05]  /*7d20*/  LDSM.16.M88.4 R172, [R192+0x8800] ;  /* 0x00880000c0ac783b */ /* 0x000f2a0000000200 */
[----:B------:R-:W0:Y:S05]  /*7d30*/  LDGDEPBAR ;  /* 0x00000000000079af */ /* 0x000e2a0000000000 */
[----:B------:R-:W-:Y:S05]  /*7d40*/  LDSM.16.M88.4 R176, [R196] ;  /* 0x00000000c4b0783b */ /* 0x000fea0000000200 */
[----:B------:R-:W4:Y:S05]  /*7d50*/  LDSM.16.M88.4 R180, [R203] ;  /* 0x00000000cbb4783b */ /* 0x000f2a0000000200 */
[----:B------:R-:W4:Y:S05]  /*7d60*/  LDSM.16.M88.4 R184, [R196+0x2000] ;  /* 0x00200000c4b8783b */ /* 0x000f2a0000000200 */
[----:B------:R-:W4:Y:S01]  /*7d70*/  LDSM.16.M88.4 R188, [R206] ;  /* 0x00000000cebc783b */ /* 0x000f220000000200 */
[-C--:B---3--:R-:W-:Y:S08]  /*7d80*/  HMMA.16816.F32 R4, R32, R16.reuse, RZ ;  /* 0x000000102004723c */ /* 0x088ff000000018ff */
[C---:B--2---:R-:W-:Y:S08]  /*7d90*/  HMMA.16816.F32 R8, R28.reuse, R16, RZ ;  /* 0x000000101c08723c */ /* 0x044ff000000018ff */
[-C--:B-1----:R-:W-:Y:S08]  /*7da0*/  HMMA.16816.F32 R12, R28, R18.reuse, RZ ;  /* 0x000000121c0c723c */ /* 0x082ff000000018ff */
[C---:B------:R-:W-:Y:S08]  /*7db0*/  HMMA.16816.F32 R16, R32.reuse, R18, RZ ;  /* 0x000000122010723c */ /* 0x040ff000000018ff */
[-C--:B----4-:R-:W-:Y:S08]  /*7dc0*/  HMMA.16816.F32 R20, R32, R172.reuse, RZ ;  /* 0x000000ac2014723c */ /* 0x090ff000000018ff */
[C---:B------:R-:W-:Y:S08]  /*7dd0*/  HMMA.16816.F32 R24, R28.reuse, R172, RZ ;  /* 0x000000ac1c18723c */ /* 0x040ff000000018ff */
[-C--:B------:R-:W-:Y:S08]  /*7de0*/  HMMA.16816.F32 R28, R28, R174.reuse, RZ ;  /* 0x000000ae1c1c723c */ /* 0x080ff000000018ff */
[----:B------:R-:W-:Y:S01]  /*7df0*/  HMMA.16816.F32 R32, R32, R174, RZ ;  /* 0x000000ae2020723c */ /* 0x000fe200000018ff */
[----:B------:R-:W-:Y:S07]  /*7e00*/  LDSM.16.M88.4 R172, [R202] ;  /* 0x00000000caac783b */ /* 0x000fee0000000200 */
[-C--:B------:R-:W-:Y:S08]  /*7e10*/  HMMA.16816.F32 R4, R176, R180.reuse, R4 ;  /* 0x000000b4b004723c */ /* 0x080ff00000001804 */
[C---:B------:R-:W-:Y:S08]  /*7e20*/  HMMA.16816.F32 R8, R184.reuse, R180, R8 ;  /* 0x000000b4b808723c */ /* 0x040ff00000001808 */
        /* <DEDUP_REMOVED lines=77> */
[-C--:B------:R-:W-:Y:S07]  /*8300*/  HMMA.16816.F32 R28, R188, R174.reuse, R28 ;  /* 0x000000aebc1c723c */ /* 0x080fee000000181c */
[----:B------:R-:W-:Y:S01]  /*8310*/  IMAD.MOV.U32 R188, RZ, RZ, R139 ;  /* 0x000000ffffbc7224 */ /* 0x000fe200078e008b */
[----:B------:R-:W-:Y:S04]  /*8320*/  HMMA.16816.F32 R32, R180, R174, R32 ;  /* 0x000000aeb420723c */ /* 0x000fe80000001820 */
[----:B------:R-:W-:Y:S04]  /*8330*/  IMAD.MOV.U32 R189, RZ, RZ, R138 ;  /* 0x000000ffffbd7224 */ /* 0x000fe800078e008a */
[----:B------:R-:W-:-:S05]  /*8340*/  @P0 BRA `(.L_x_1734) ;  /* 0xfffff3c000000947 */ /* 0x000fca000383ffff */
.L_x_1733:
[----:B------:R-:W-:Y:S01]  /*8350*/  LOP3.LUT R212, R212, 0xfffffff7, RZ, 0xc0, !PT ;  /* 0xfffffff7d4d47812 */ /* 0x000fe200078ec0ff */
[----:B------:R-:W2:Y:S01]  /*8360*/  LDL R2, [R1+0x68] ;  /* 0x0000680001027983 */ /* 0x000ea20000100800 */
[----:B------:R-:W-:Y:S01]  /*8370*/  IMAD.U32 R134, RZ, RZ, UR22 ;  /* 0x00000016ff867e24 */ /* 0x000fe2000f8e00ff */
[----:B------:R-:W-:Y:S01]  /*8380*/  ULOP3.LUT UR6, UR22, UR19, URZ, 0x3c, !UPT ;  /* 0x0000001316067292 */ /* 0x000fe2000f8e3c3f */
[----:B------:R-:W-:Y:S01]  /*8390*/  @P2 LOP3.LUT R212, R212, 0x8, RZ, 0xfc, !PT ;  /* 0x00000008d4d42812 */ /* 0x000fe200078efcff */
[----:B------:R-:W3:Y:S01]  /*83a0*/  LDL.64 R214, [R1+0x60] ;  /* 0x0000600001d67983 */ /* 0x000ee20000100a00 */
[----:B------:R-:W-:Y:S02]  /*83b0*/  UIADD3 UR20, UR18, -0x61c88647, URZ ;  /* 0x9e3779b912147890 */ /* 0x000fe4000fffe03f */
[----:B------:R-:W-:Y:S01]  /*83c0*/  LOP3.LUT R212, R212, 0xfffffffb, RZ, 0xc0, !PT ;  /* 0xfffffffbd4d47812 */ /* 0x000fe200078ec0ff */
[----:B------:R-:W-:Y:S02]  /*83d0*/  UIADD3 UR7, UR19, -0x4498517b, URZ ;  /* 0xbb67ae8513077890 */ /* 0x000fe4000fffe03f */
[----:B------:R-:W4:Y:S01]  /*83e0*/  LDL.64 R190, [R1+0x40] ;  /* 0x0000400001be7983 */ /* 0x000f220000100a00 */
[----:B------:R-:W-:Y:S01]  /*83f0*/  @P1 LOP3.LUT R212, R212, 0x4, RZ, 0xfc, !PT ;  /* 0x00000004d4d41812 */ /* 0x000fe200078efcff */
[----:B------:R-:W-:Y:S04]  /*8400*/  UIADD3 UR27, UR19, 0x76cf5d0a, URZ ;  /* 0x76cf5d0a131b7890 */ /* 0x000fe8000fffe03f */
[----:B------:R-:W5:Y:S01]  /*8410*/  LDL.64 R216, [R1+0x58] ;  /* 0x0000580001d87983 */ /* 0x000f620000100a00 */
[----:B--2---:R-:W-:Y:S05]  /*8420*/  IMAD R134, R134, -0x20, R2 ;  /* 0xffffffe086867824 */ /* 0x004fea00078e0202 */
[----:B------:R-:W-:Y:S02]  /*8430*/  IADD3 R2, R134, 0x8, RZ ;  /* 0x0000000886027810 */ /* 0x000fe40007ffe0ff */
[----:B------:R-:W-:Y:S02]  /*8440*/  IABS R133, R134 ;  /* 0x0000008600857213 */ /* 0x000fe40000000000 */
[----:B------:R-:W-:Y:S02]  /*8450*/  ISETP.GE.AND P3, PT, R2, RZ, PT ;  /* 0x000000ff0200720c */ /* 0x000fe40003f66270 */
[C---:B------:R-:W-:Y:S01]  /*8460*/  IADD3 R135, R134.reuse, 0x7, RZ ;  /* 0x0000000786877810 */ /* 0x040fe20007ffe0ff */
[----:B-1----:R-:W-:Y:S01]  /*8470*/  IMAD.MOV.U32 R172, RZ, RZ, R133 ;  /* 0x000000ffffac7224 */ /* 0x002fe200078e0085 */
[C---:B------:R-:W-:Y:S02]  /*8480*/  IADD3 R133, R134.reuse, 0x48, RZ ;  /* 0x0000004886857810 */ /* 0x040fe40007ffe0ff */
[C---:B------:R-:W-:Y:S02]  /*8490*/  IADD3 R136, R134.reuse, -0x1, RZ ;  /* 0xffffffff86887810 */ /* 0x040fe40007ffe0ff */
[----:B------:R-:W-:Y:S01]  /*84a0*/  ISETP.GE.AND P0, PT, R133, RZ, PT ;  /* 0x000000ff8500720c */ /* 0x000fe20003f06270 */
[----:B------:R-:W1:Y:S01]  /*84b0*/  I2F R172, R172 ;  /* 0x000000ac00ac7306 */ /* 0x000e620000201400 */
[C---:B------:R-:W-:Y:S02]  /*84c0*/  IADD3 R138, R134.reuse, 0x28, RZ ;  /* 0x00000028868a7810 */ /* 0x040fe40007ffe0ff */
[C---:B------:R-:W-:Y:S02]  /*84d0*/  IADD3 R139, R134.reuse, 0x37, RZ ;  /* 0x00000037868b7810 */ /* 0x040fe40007ffe0ff */
[C---:B------:R-:W-:Y:S02]  /*84e0*/  @!P3 IADD3 R2, -R134.reuse, -0x8, RZ ;  /* 0xfffffff88602b810 */ /* 0x040fe40007ffe1ff */
[----:B------:R-:W-:Y:S02]  /*84f0*/  ISETP.GE.AND P3, PT, R135, RZ, PT ;  /* 0x000000ff8700720c */ /* 0x000fe40003f66270 */
[----:B------:R-:W-:Y:S01]  /*8500*/  ISETP.GE.AND P5, PT, R139, RZ, PT ;  /* 0x000000ff8b00720c */ /* 0x000fe20003fa6270 */
[----:B------:R2:W2:Y:S02]  /*8510*/  I2F R176, R2 ;  /* 0x0000000200b07306 */ /* 0x0004a40000201400 */
[C---:B------:R-:W-:Y:S08]  /*8520*/  @!P0 IADD3 R133, -R134.reuse, -0x48, RZ ;  /* 0xffffffb886858810 */ /* 0x040ff00007ffe1ff */
[C---:B------:R-:W-:Y:S01]  /*8530*/  @!P3 IADD3 R135, -R134.reuse, -0x7, RZ ;  /* 0xfffffff98687b810 */ /* 0x040fe20007ffe1ff */
[----:B------:R3:W3:Y:S01]  /*8540*/  I2F R183, R133 ;  /* 0x0000008500b77306 */ /* 0x0006e20000201400 */
[----:B------:R-:W-:Y:S01]  /*8550*/  @!P5 IADD3 R139, -R134, -0x37, RZ ;  /* 0xffffffc9868bd810 */ /* 0x000fe20007ffe1ff */
[C---:B-1----:R-:W-:Y:S02]  /*8560*/  FFMA.FTZ R4, R172.reuse, -UR4, R4 ;  /* 0x80000004ac047c23 */ /* 0x042fe40008010004 */
[----:B------:R-:W-:Y:S06]  /*8570*/  FFMA.FTZ R18, R172, -UR4, R18 ;  /* 0x80000004ac127c23 */ /* 0x000fec0008010012 */
[----:B------:R1:W1:Y:S01]  /*8580*/  I2F R182, R135 ;  /* 0x0000008700b67306 */ /* 0x0002620000201400 */
[----:B--2---:R-:W-:Y:S01]  /*8590*/  IADD3 R2, R134, 0x47, RZ ;  /* 0x0000004786027810 */ /* 0x004fe20007ffe0ff */
[----:B------:R-:W-:Y:S01]  /*85a0*/  FFMA.FTZ R6, R176, -UR4, R6 ;  /* 0x80000004b0067c23 */ /* 0x000fe20008010006 */
[----:B----4-:R-:W-:Y:S02]  /*85b0*/  LOP3.LUT R176, R191, UR7, R234, 0x96, !PT ;  /* 0x00000007bfb07c12 */ /* 0x010fe4000f8e96ea */
[----:B------:R-:W-:Y:S05]  /*85c0*/  ISETP.GE.AND P0, PT, R2, RZ, PT ;  /* 0x000000ff0200720c */ /* 0x000fea0003f06270 */
[----:B------:R-:W2:Y:S01]  /*85d0*/  I2F R139, R139 ;  /* 0x0000008b008b7306 */ /* 0x000ea20000201400 */
[C---:B---3--:R-:W-:Y:S01]  /*85e0*/  IADD3 R133, R134.reuse, 0x40, RZ ;  /* 0x0000004086857810 */ /* 0x048fe20007ffe0ff */
[----:B------:R-:W-:Y:S03]  /*85f0*/  FFMA.FTZ R10, R183, -UR4, R10 ;  /* 0x80000004b70a7c23 */ /* 0x000fe6000801000a */
[----:B------:R-:W-:Y:S03]  /*8600*/  ISETP.GE.AND P3, PT, R133, RZ, PT ;  /* 0x000000ff8500720c */ /* 0x000fe60003f66270 */
[----:B------:R-:W-:Y:S02]  /*8610*/  @!P0 IADD3 R2, -R134, -0x47, RZ ;  /* 0xffffffb986028810 */ /* 0x000fe40007ffe1ff */
[----:B------:R-:W-:Y:S02]  /*8620*/  ISETP.GE.AND P0, PT, R136, RZ, PT ;  /* 0x000000ff8800720c */ /* 0x000fe40003f06270 */
[----:B-1----:R-:W-:Y:S01]  /*8630*/  IADD3 R135, R134, -0x8, RZ ;  /* 0xfffffff886877810 */ /* 0x002fe20007ffe0ff */
[----:B------:R1:W3:Y:S01]  /*8640*/  I2F R177, R2 ;  /* 0x0000000200b17306 */ /* 0x0002e20000201400 */
[----:B------:R-:W-:Y:S04]  /*8650*/  FFMA.FTZ R7, R182, -UR4, R7 ;  /* 0x80000004b6077c23 */ /* 0x000fe80008010007 */
[C---:B------:R-:W-:Y:S01]  /*8660*/  @!P3 IADD3 R133, -R134.reuse, -0x40, RZ ;  /* 0xffffffc08685b810 */ /* 0x040fe20007ffe1ff */
[----:B--2---:R-:W-:Y:S04]  /*8670*/  FFMA.FTZ R13, R139, -UR4, R13 ;  /* 0x800000048b0d7c23 */ /* 0x004fe8000801000d */
[C---:B------:R-:W-:Y:S01]  /*8680*/  @!P0 IADD3 R136, -R134.reuse, 0x1, RZ ;  /* 0x0000000186888810 */ /* 0x040fe20007ffe1ff */
[----:B------:R2:W4:Y:S01]  /*8690*/  I2F R173, R133 ;  /* 0x0000008500ad7306 */ /* 0x0005220000201400 */
[----:B------:R-:W-:Y:S01]  /*86a0*/  ISETP.GE.AND P0, PT, R135, RZ, PT ;  /* 0x000000ff8700720c */ /* 0x000fe20003f06270 */
[----:B------:R-:W-:Y:S08]  /*86b0*/  FFMA.FTZ R27, R139, -UR4, R27 ;  /* 0x800000048b1b7c23 */ /* 0x000ff0000801001b */
[----:B------:R5:W5:Y:S01]  /*86c0*/  I2F R180, R136 ;  /* 0x0000008800b47306 */ /* 0x000b620000201400 */
[C---:B-1----:R-:W-:Y:S01]  /*86d0*/  IADD3 R2, R134.reuse, 0x3f, RZ ;  /* 0x0000003f86027810 */ /* 0x042fe20007ffe0ff */
[----:B---3--:R-:W-:Y:S02]  /*86e0*/  FFMA.FTZ R11, R177, -UR4, R11 ;  /* 0x80000004b10b7c23 */ /* 0x008fe4000801000b */
[----:B------:R-:W-:Y:S01]  /*86f0*/  @!P0 IADD3 R135, -R134, 0x8, RZ ;  /* 0x0000000886878810 */ /* 0x000fe20007ffe1ff */
[----:B------:R-:W-:Y:S01]  /*8700*/  IMAD.WIDE.U32 R176, R176, -0x326172a9, RZ ;  /* 0xcd9e8d57b0b07825 */ /* 0x000fe200078e00ff */
[----:B------:R-:W-:Y:S04]  /*8710*/  ISETP.GE.AND P3, PT, R2, RZ, PT ;  /* 0x000000ff0200720c */ /* 0x000fe80003f66270 */
[----:B------:R1:W3:Y:S01]  /*8720*/  I2F R175, R135 ;  /* 0x0000008700af7306 */ /* 0x0002e20000201400 */
[C---:B--2---:R-:W-:Y:S01]  /*8730*/  IADD3 R133, R134.reuse, -0x18, RZ ;  /* 0xffffffe886857810 */ /* 0x044fe20007ffe0ff */
[C---:B----4-:R-:W-:Y:S02]  /*8740*/  FFMA.FTZ R14, R173.reuse, -UR4, R14 ;  /* 0x80000004ad0e7c23 */ /* 0x050fe4000801000e */
[----:B------:R-:W-:Y:S05]  /*8750*/  FFMA.FTZ R8, R173, -UR4, R8 ;  /* 0x80000004ad087c23 */ /* 0x000fea0008010008 */
[C---:B------:R-:W-:Y:S02]  /*8760*/  @!P3 IADD3 R2, -R134.reuse, -0x3f, RZ ;  /* 0xffffffc18602b810 */ /* 0x040fe40007ffe1ff */
[----:B------:R-:W-:Y:S02]  /*8770*/  ISETP.GE.AND P3, PT, R133, RZ, PT ;  /* 0x000000ff8500720c */ /* 0x000fe40003f66270 */
[----:B-----5:R-:W-:Y:S01]  /*8780*/  IADD3 R136, R134, -0x11, RZ ;  /* 0xffffffef86887810 */ /* 0x020fe20007ffe0ff */
[----:B------:R2:W4:Y:S01]  /*8790*/  I2F R178, R2 ;  /* 0x0000000200b27306 */ /* 0x0005220000201400 */
[----:B------:R-:W-:Y:S02]  /*87a0*/  FFMA.FTZ R5, R180, -UR4, R5 ;  /* 0x80000004b4057c23 */ /* 0x000fe40008010005 */
[----:B------:R-:W-:Y:S01]  /*87b0*/  ISETP.GE.AND P6, PT, R136, RZ, PT ;  /* 0x000000ff8800720c */ /* 0x000fe20003fc6270 */
[----:B------:R-:W-:Y:S01]  /*87c0*/  FFMA.FTZ R19, R180, -UR4, R19 ;  /* 0x80000004b4137c23 */ /* 0x000fe20008010013 */
[C---:B-1----:R-:W-:Y:S01]  /*87d0*/  IADD3 R135, R134.reuse, -0x9, RZ ;  /* 0xfffffff786877810 */ /* 0x042fe20007ffe0ff */
[C---:B---3--:R-:W-:Y:S04]  /*87e0*/  FFMA.FTZ R16, R175.reuse, -UR4, R16 ;  /* 0x80000004af107c23 */ /* 0x048fe80008010010 */
[C---:B------:R-:W-:Y:S01]  /*87f0*/  @!P3 IADD3 R133, -R134.reuse, 0x18, RZ ;  /* 0x000000188685b810 */ /* 0x040fe20007ffe1ff */
[----:B------:R-:W-:Y:S01]  /*8800*/  FFMA.FTZ R22, R175, -UR4, R22 ;  /* 0x80000004af167c23 */ /* 0x000fe20008010016 */
[----:B------:R-:W-:Y:S02]  /*8810*/  ISETP.GE.AND P3, PT, R135, RZ, PT ;  /* 0x000000ff8700720c */ /* 0x000fe40003f66270 */
[----:B------:R1:W3:Y:S02]  /*8820*/  I2F R185, R133 ;  /* 0x0000008500b97306 */ /* 0x0002e40000201400 */
[C---:B------:R-:W-:Y:S02]  /*8830*/  @!P6 IADD3 R136, -R134.reuse, 0x11, RZ ;  /* 0x000000118688e810 */ /* 0x040fe40007ffe1ff */
[----:B--2---:R-:W-:Y:S01]  /*8840*/  IADD3 R2, R134, 0x38, RZ ;  /* 0x0000003886027810 */ /* 0x004fe20007ffe0ff */
[----:B----4-:R-:W-:Y:S06]  /*8850*/  FFMA.FTZ R9, R178, -UR4, R9 ;  /* 0x80000004b2097c23 */ /* 0x010fec0008010009 */
[----:B------:R-:W-:Y:S01]  /*8860*/  @!P3 IADD3 R135, -R134, 0x9, RZ ;  /* 0x000000098687b810 */ /* 0x000fe20007ffe1ff */
[----:B------:R-:W-:Y:S01]  /*8870*/  FFMA.FTZ R15, R178, -UR4, R15 ;  /* 0x80000004b20f7c23 */ /* 0x000fe2000801000f */
[----:B------:R-:W-:Y:S01]  /*8880*/  ISETP.GE.AND P0, PT, R2, RZ, PT ;  /* 0x000000ff0200720c */ /* 0x000fe20003f06270 */
[----:B------:R-:W2:Y:S01]  /*8890*/  I2F R136, R136 ;  /* 0x0000008800887306 */ /* 0x000ea20000201400 */
[C---:B-1----:R-:W-:Y:S09]  /*88a0*/  IADD3 R133, R134.reuse, -0x19, RZ ;  /* 0xffffffe786857810 */ /* 0x042ff20007ffe0ff */
[----:B------:R1:W4:Y:S02]  /*88b0*/  I2F R179, R135 ;  /* 0x0000008700b37306 */ /* 0x0003240000201400 */
[----:B------:R-:W-:Y:S01]  /*88c0*/  @!P0 IADD3 R2, -R134, -0x38, RZ ;  /* 0xffffffc886028810 */ /* 0x000fe20007ffe1ff */
[----:B---3--:R-:W-:Y:S01]  /*88d0*/  FFMA.FTZ R32, R185, -UR4, R32 ;  /* 0x80000004b9207c23 */ /* 0x008fe20008010020 */
[----:B------:R-:W-:Y:S06]  /*88e0*/  ISETP.GE.AND P0, PT, R133, RZ, PT ;  /* 0x000000ff8500720c */ /* 0x000fec0003f06270 */
[----:B------:R-:W3:Y:S01]  /*88f0*/  I2F R181, R2 ;  /* 0x0000000200b57306 */ /* 0x000ee20000201400 */
[C---:B--2---:R-:W-:Y:S02]  /*8900*/  FFMA.FTZ R21, R136.reuse, -UR4, R21 ;  /* 0x8000000488157c23 */ /* 0x044fe40008010015 */
[----:B------:R-:W-:Y:S04]  /*8910*/  FFMA.FTZ R35, R136, -UR4, R35 ;  /* 0x8000000488237c23 */ /* 0x000fe80008010023 */
[----:B------:R-:W-:Y:S02]  /*8920*/  @!P0 IADD3 R133, -R134, 0x19, RZ ;  /* 0x0000001986858810 */ /* 0x000fe40007ffe1ff */
[----:B------:R-:W-:Y:S02]  /*8930*/  ISETP.GE.AND P0, PT, R138, RZ, PT ;  /* 0x000000ff8a00720c */ /* 0x000fe40003f06270 */
[----:B------:R2:W5:Y:S01]  /*8940*/  I2F R186, R133 ;  /* 0x0000008500ba7306 */ /* 0x0005620000201400 */
[C---:B-1----:R-:W-:Y:S01]  /*8950*/  IADD3 R135, R134.reuse, 0x27, RZ ;  /* 0x0000002786877810 */ /* 0x042fe20007ffe0ff */
[C---:B----4-:R-:W-:Y:S02]  /*8960*/  FFMA.FTZ R17, R179.reuse, -UR4, R17 ;  /* 0x80000004b3117c23 */ /* 0x050fe40008010011 */
[----:B------:R-:W-:Y:S07]  /*8970*/  FFMA.FTZ R23, R179, -UR4, R23 ;  /* 0x80000004b3177c23 */ /* 0x000fee0008010017 */
[C---:B------:R-:W-:Y:S02]  /*8980*/  @!P0 IADD3 R138, -R134.reuse, -0x28, RZ ;  /* 0xffffffd8868a8810 */ /* 0x040fe40007ffe1ff */
[----:B------:R-:W-:Y:S01]  /*8990*/  ISETP.GE.AND P0, PT, R135, RZ, PT ;  /* 0x000000ff8700720c */ /* 0x000fe20003f06270 */
[C---:B---3--:R-:W-:Y:S01]  /*89a0*/  FFMA.FTZ R12, R181.reuse, -UR4, R12 ;  /* 0x80000004b50c7c23 */ /* 0x048fe2000801000c */
[----:B------:R-:W-:Y:S01]  /*89b0*/  IADD3 R2, R134, -0x10, RZ ;  /* 0xfffffff086027810 */ /* 0x000fe20007ffe0ff */
[----:B------:R-:W-:Y:S01]  /*89c0*/  FFMA.FTZ R26, R181, -UR4, R26 ;  /* 0x80000004b51a7c23 */ /* 0x000fe2000801001a */
[----:B------:R-:W1:Y:S02]  /*89d0*/  I2F R184, R138 ;  /* 0x0000008a00b87306 */ /* 0x000e640000201400 */
[----:B------:R-:W-:Y:S02]  /*89e0*/  ISETP.GE.AND P3, PT, R2, RZ, PT ;  /* 0x000000ff0200720c */ /* 0x000fe40003f66270 */
[----:B--2---:R-:W-:Y:S01]  /*89f0*/  IADD3 R133, R134, 0x30, RZ ;  /* 0x0000003086857810 */ /* 0x004fe20007ffe0ff */
[----:B-----5:R-:W-:Y:S04]  /*8a00*/  FFMA.FTZ R33, R186, -UR4, R33 ;  /* 0x80000004ba217c23 */ /* 0x020fe80008010021 */
[C---:B------:R-:W-:Y:S02]  /*8a10*/  @!P0 IADD3 R135, -R134.reuse, -0x27, RZ ;  /* 0xffffffd986878810 */ /* 0x040fe40007ffe1ff */
[----:B------:R-:W-:Y:S02]  /*8a20*/  ISETP.GE.AND P4, PT, R133, RZ, PT ;  /* 0x000000ff8500720c */ /* 0x000fe40003f86270 */
[----:B------:R-:W2:Y:S02]  /*8a30*/  I2F R138, R135 ;  /* 0x00000087008a7306 */ /* 0x000ea40000201400 */
[C---:B------:R-:W-:Y:S08]  /*8a40*/  @!P3 IADD3 R2, -R134.reuse, 0x10, RZ ;  /* 0x000000108602b810 */ /* 0x040ff00007ffe1ff */
[----:B------:R3:W4:Y:S01]  /*8a50*/  I2F R174, R2 ;  /* 0x0000000200ae7306 */ /* 0x0007220000201400 */
[----:B------:R-:W-:Y:S01]  /*8a60*/  @!P4 IADD3 R133, -R134, -0x30, RZ ;  /* 0xffffffd08685c810 */ /* 0x000fe20007ffe1ff */
[----:B-1----:R-:W-:Y:S08]  /*8a70*/  FFMA.FTZ R28, R184, -UR4, R28 ;  /* 0x80000004b81c7c23 */ /* 0x002ff0000801001c */
[----:B------:R-:W1:Y:S01]  /*8a80*/  I2F R133, R133 ;  /* 0x0000008500857306 */ /* 0x000e620000201400 */
[----:B--2---:R-:W-:Y:S01]  /*8a90*/  FFMA.FTZ R29, R138, -UR4, R29 ;  /* 0x800000048a1d7c23 */ /* 0x004fe2000801001d */
[----:B---3--:R-:W-:Y:S01]  /*8aa0*/  IADD3 R2, R134, 0x2f, RZ ;  /* 0x0000002f86027810 */ /* 0x008fe20007ffe0ff */
[C---:B----4-:R-:W-:Y:S02]  /*8ab0*/  FFMA.FTZ R20, R174.reuse, -UR4, R20 ;  /* 0x80000004ae147c23 */ /* 0x050fe40008010014 */
[----:B------:R-:W-:Y:S01]  /*8ac0*/  FFMA.FTZ R34, R174, -UR4, R34 ;  /* 0x80000004ae227c23 */ /* 0x000fe20008010022 */
[----:B------:R-:W-:Y:S01]  /*8ad0*/  ISETP.GE.AND P3, PT, R2, RZ, PT ;  /* 0x000000ff0200720c */ /* 0x000fe20003f66270 */
[C---:B-1----:R-:W-:Y:S02]  /*8ae0*/  FFMA.FTZ R24, R133.reuse, -UR4, R24 ;  /* 0x8000000485187c23 */ /* 0x042fe40008010018 */
[----:B------:R-:W-:Y:S01]  /*8af0*/  FFMA.FTZ R30, R133, -UR4, R30 ;  /* 0x80000004851e7c23 */ /* 0x000fe2000801001e */
[----:B------:R-:W-:Y:S09]  /*8b00*/  FMNMX.FTZ R133, R6, R3, !PT ;  /* 0x0000000306857209 */ /* 0x000ff20007810000 */
[----:B------:R-:W-:Y:S02]  /*8b10*/  @!P3 IADD3 R2, -R134, -0x2f, RZ ;  /* 0xffffffd18602b810 */ /* 0x000fe40007ffe1ff */
[----:B------:R-:W-:Y:S01]  /*8b20*/  LOP3.LUT R134, R235, UR6, RZ, 0x3c, !PT ;  /* 0x00000006eb867c12 */ /* 0x000fe2000f8e3cff */
[----:B------:R-:W-:Y:S03]  /*8b30*/  UIADD3 UR6, UR18, 0x3c6ef372, URZ ;  /* 0x3c6ef37212067890 */ /* 0x000fe6000fffe03f */
[----:B------:R-:W1:Y:S01]  /*8b40*/  I2F R2, R2 ;  /* 0x0000000200027306 */ /* 0x000e620000201400 */
[----:B------:R-:W-:Y:S05]  /*8b50*/  IMAD.WIDE.U32 R182, R134, -0x326172a9, RZ ;  /* 0xcd9e8d5786b67825 */ /* 0x000fea00078e00ff */
[----:B------:R-:W-:Y:S02]  /*8b60*/  LOP3.LUT R134, R183, UR20, R214, 0x96, !PT ;  /* 0x00000014b7867c12 */ /* 0x000fe4000f8e96d6 */
[----:B------:R-:W-:Y:S03]  /*8b70*/  LOP3.LUT R172, R177, UR6, R182, 0x96, !PT ;  /* 0x00000006b1ac7c12 */ /* 0x000fe6000f8e96b6 */
[----:B------:R-:W-:Y:S04]  /*8b80*/  IMAD.WIDE.U32 R134, R134, -0x2daee0ad, RZ ;  /* 0xd2511f5386867825 */ /* 0x000fe800078e00ff */
[----:B------:R-:W-:Y:S01]  /*8b90*/  IMAD.WIDE.U32 R172, R172, -0x2daee0ad, RZ ;  /* 0xd2511f53acac7825 */ /* 0x000fe200078e00ff */
[----:B------:R-:W-:Y:S02]  /*8ba0*/  LOP3.LUT R175, R135, UR27, R190, 0x96, !PT ;  /* 0x0000001b87af7c12 */ /* 0x000fe4000f8e96be */
[----:B------:R-:W-:Y:S01]  /*8bb0*/  FMNMX.FTZ R135, R7, R133, !PT ;  /* 0x0000008507877209 */ /* 0x000fe20007810000 */
[----:B------:R-:W2:Y:S01]  /*8bc0*/  LDL.64 R190, [R1+0x48] ;  /* 0x0000480001be7983 */ /* 0x000ea20000100a00 */
[----:B------:R-:W-:Y:S02]  /*8bd0*/  LOP3.LUT R173, R173, UR15, R134, 0x96, !PT ;  /* 0x0000000fadad7c12 */ /* 0x000fe4000f8e9686 */
[----:B------:R-:W-:Y:S01]  /*8be0*/  FMNMX.FTZ R134, R4, R0, !PT ;  /* 0x0000000004867209 */ /* 0x000fe20007810000 */
[C---:B-1----:R-:W-:Y:S03]  /*8bf0*/  FFMA.FTZ R25, R2.reuse, -UR4, R25 ;  /* 0x8000000402197c23 */ /* 0x042fe60008010019 */
[----:B------:R-:W-:Y:S01]  /*8c00*/  FMNMX.FTZ R134, R5, R134, !PT ;  /* 0x0000008605867209 */ /* 0x000fe20007810000 */
[----:B------:R-:W-:Y:S01]  /*8c10*/  FFMA.FTZ R31, R2, -UR4, R31 ;  /* 0x80000004021f7c23 */ /* 0x000fe2000801001f */
[----:B------:R-:W-:Y:S01]  /*8c20*/  FMNMX.FTZ R2, R8, R132, !PT ;  /* 0x0000008408027209 */ /* 0x000fe20007810000 */
[----:B------:R-:W-:Y:S01]  /*8c30*/  IMAD.WIDE.U32 R138, R173, -0x326172a9, RZ ;  /* 0xcd9e8d57ad8a7825 */ /* 0x000fe200078e00ff */
        /* <DEDUP_REMOVED lines=22> */
[----:B------:R-:W-:Y:S01]  /*8da0*/  IMAD.WIDE.U32 R134, R175, -0x326172a9, RZ ;  /* 0xcd9e8d57af867825 */ /* 0x000fe200078e00ff */
[----:B------:R-:W-:Y:S02]  /*8db0*/  FMNMX.FTZ R175, R28, R2, !PT ;  /* 0x000000021caf7209 */ /* 0x000fe40007810000 */
[----:B------:R-:W-:Y:S02]  /*8dc0*/  FMNMX.FTZ R174, R35, R174, !PT ;  /* 0x000000ae23ae7209 */ /* 0x000fe40007810000 */
[----:B------:R-:W-:Y:S02]  /*8dd0*/  FMNMX.FTZ R175, R29, R175, !PT ;  /* 0x000000af1daf7209 */ /* 0x000fe40007810000 */
[----:B------:R-:W-:Y:S02]  /*8de0*/  LOP3.LUT R135, R135, UR23, R176, 0x96, !PT ;  /* 0x0000001787877c12 */ /* 0x000fe4000f8e96b0 */
[----:B------:R-:W-:Y:S01]  /*8df0*/  LOP3.LUT R2, R139, UR14, R134, 0x96, !PT ;  /* 0x0000000e8b027c12 */ /* 0x000fe2000f8e9686 */
[----:B------:R-:W3:Y:S01]  /*8e00*/  SHFL.BFLY PT, R176, R174, 0x2, 0x1f ;  /* 0x0c401f00aeb07f89 */ /* 0x000ee200000e0000 */
[----:B------:R-:W-:Y:S01]  /*8e10*/  FMNMX.FTZ R133, R27, R133, !PT ;  /* 0x000000851b857209 */ /* 0x000fe20007810000 */
[----:B------:R-:W-:Y:S03]  /*8e20*/  IMAD.WIDE.U32 R134, R135, -0x2daee0ad, RZ ;  /* 0xd2511f5387867825 */ /* 0x000fe600078e00ff */
[----:B------:R-:W-:Y:S01]  /*8e30*/  FMNMX.FTZ R133, R30, R133, !PT ;  /* 0x000000851e857209 */ /* 0x000fe20007810000 */
[----:B------:R-:W-:Y:S01]  /*8e40*/  IMAD.WIDE.U32 R214, R2, -0x2daee0ad, RZ ;  /* 0xd2511f5302d67825 */ /* 0x000fe200078e00ff */
[----:B------:R-:W-:Y:S01]  /*8e50*/  LOP3.LUT R173, R135, UR11, R172, 0x96, !PT ;  /* 0x0000000b87ad7c12 */ /* 0x000fe2000f8e96ac */
[----:B------:R-:W4:Y:S01]  /*8e60*/  SHFL.BFLY PT, R177, R175, 0x2, 0x1f ;  /* 0x0c401f00afb17f89 */ /* 0x000f2200000e0000 */
[----:B------:R-:W-:Y:S02]  /*8e70*/  FMNMX.FTZ R133, R31, R133, !PT ;  /* 0x000000851f857209 */ /* 0x000fe40007810000 */
[----:B------:R-:W-:Y:S01]  /*8e80*/  LOP3.LUT R172, R215, UR5, R134, 0x96, !PT ;  /* 0x00000005d7ac7c12 */ /* 0x000fe2000f8e9686 */
[----:B------:R-:W-:Y:S01]  /*8e90*/  IMAD.WIDE.U32 R180, R173, -0x326172a9, RZ ;  /* 0xcd9e8d57adb47825 */ /* 0x000fe200078e00ff */
[----:B-1----:R-:W-:Y:S03]  /*8ea0*/  FMNMX.FTZ R136, R136, R179, !PT ;  /* 0x000000b388887209 */ /* 0x002fe60007810000 */
[----:B------:R-:W-:Y:S01]  /*8eb0*/  IMAD.WIDE.U32 R172, R172, -0x326172a9, RZ ;  /* 0xcd9e8d57acac7825 */ /* 0x000fe200078e00ff */
[----:B------:R-:W-:Y:S01]  /*8ec0*/  LOP3.LUT R228, R181, UR8, R138, 0x96, !PT ;  /* 0x00000008b5e47c12 */ /* 0x000fe2000f8e968a */
[----:B------:R-:W1:Y:S03]  /*8ed0*/  SHFL.BFLY PT, R178, R133, 0x2, 0x1f ;  /* 0x0c401f0085b27f89 */ /* 0x000e6600000e0000 */
[----:B------:R-:W-:Y:S02]  /*8ee0*/  LOP3.LUT R2, R173, UR26, R180, 0x96, !PT ;  /* 0x0000001aad027c12 */ /* 0x000fe4000f8e96b4 */
[----:B---3--:R-:W-:Y:S02]  /*8ef0*/  FMNMX.FTZ R135, R174, R176, !PT ;  /* 0x000000b0ae877209 */ /* 0x008fe40007810000 */
[C---:B------:R-:W-:Y:S01]  /*8f00*/  LOP3.LUT R139, R2.reuse, 0xffff, RZ, 0xc0, !PT ;  /* 0x0000ffff028b7812 */ /* 0x040fe200078ec0ff */
[----:B------:R-:W3:Y:S01]  /*8f10*/  SHFL.BFLY PT, R179, R136, 0x1, 0x1f ;  /* 0x0c201f0088b37f89 */ /* 0x000ee200000e0000 */
[----:B------:R-:W-:Y:S02]  /*8f20*/  LOP3.LUT R174, R2, 0xff, RZ, 0xc0, !PT ;  /* 0x000000ff02ae7812 */ /* 0x000fe400078ec0ff */
[----:B------:R-:W-:Y:S02]  /*8f30*/  SHF.R.U32.HI R138, RZ, 0x8, R139 ;  /* 0x00000008ff8a7819 */ /* 0x000fe4000001168b */
[----:B----4-:R-:W-:Y:S02]  /*8f40*/  FMNMX.FTZ R134, R175, R177, !PT ;  /* 0x000000b1af867209 */ /* 0x010fe40007810000 */
[----:B------:R-:W-:Y:S01]  /*8f50*/  LOP3.LUT R138, R138, 0xffff, RZ, 0xc0, !PT ;  /* 0x0000ffff8a8a7812 */ /* 0x000fe200078ec0ff */
[----:B------:R-:W4:Y:S01]  /*8f60*/  SHFL.BFLY PT, R175, R135, 0x1, 0x1f ;  /* 0x0c201f0087af7f89 */ /* 0x000f2200000e0000 */
[--C-:B------:R-:W-:Y:S02]  /*8f70*/  SHF.R.U32.HI R139, RZ, 0x18, R2.reuse ;  /* 0x00000018ff8b7819 */ /* 0x100fe40000011602 */
[----:B------:R-:W-:Y:S02]  /*8f80*/  ISETP.GE.U32.AND P3, PT, R233, R138, PT ;  /* 0x0000008ae900720c */ /* 0x000fe40003f66070 */
[----:B------:R-:W-:Y:S02]  /*8f90*/  SHF.R.U32.HI R2, RZ, 0x10, R2 ;  /* 0x00000010ff027819 */ /* 0x000fe40000011602 */
[----:B-1----:R-:W-:Y:S01]  /*8fa0*/  FMNMX.FTZ R133, R133, R178, !PT ;  /* 0x000000b285857209 */ /* 0x002fe20007810000 */
[----:B------:R-:W1:Y:S01]  /*8fb0*/  SHFL.BFLY PT, R176, R134, 0x1, 0x1f ;  /* 0x0c201f0086b07f89 */ /* 0x000e6200000e0000 */
[C---:B------:R-:W-:Y:S02]  /*8fc0*/  ISETP.GE.U32.AND P4, PT, R233.reuse, R174, PT ;  /* 0x000000aee900720c */ /* 0x040fe40003f86070 */
[C---:B------:R-:W-:Y:S02]  /*8fd0*/  ISETP.GE.U32.AND P5, PT, R233.reuse, R139, PT ;  /* 0x0000008be900720c */ /* 0x040fe40003fa6070 */
[----:B------:R-:W-:Y:S02]  /*8fe0*/  LOP3.LUT R2, R2, 0xff, RZ, 0xc0, !PT ;  /* 0x000000ff02027812 */ /* 0x000fe400078ec0ff */
[----:B---3--:R-:W-:Y:S01]  /*8ff0*/  FMNMX.FTZ R136, R136, R179, !PT ;  /* 0x000000b388887209 */ /* 0x008fe20007810000 */
[----:B------:R-:W3:Y:S01]  /*9000*/  SHFL.BFLY PT, R177, R133, 0x1, 0x1f ;  /* 0x0c201f0085b17f89 */ /* 0x000ee200000e0000 */
[----:B------:R-:W-:Y:S02]  /*9010*/  ISETP.GE.U32.AND P6, PT, R233, R2, PT ;  /* 0x00000002e900720c */ /* 0x000fe40003fc6070 */
[C---:B------:R-:W-:Y:S01]  /*9020*/  FSETP.NEU.FTZ.AND P0, PT, R136.reuse, -INF , PT ;  /* 0xff8000008800780b */ /* 0x040fe20003f1d000 */
[C---:B------:R-:W-:Y:S02]  /*9030*/  FMUL.FTZ R2, R136.reuse, c[0x0][0x23c] ;  /* 0x00008f0088027a20 */ /* 0x040fe40000410000 */
[----:B------:R-:W-:Y:S01]  /*9040*/  FADD.FTZ R0, -R136, R0 ;  /* 0x0000000088007221 */ /* 0x000fe20000010100 */
[----:B----4-:R-:W-:Y:S02]  /*9050*/  FMNMX.FTZ R135, R135, R175, !PT ;  /* 0x000000af87877209 */ /* 0x010fe40007810000 */
[----:B------:R-:W-:Y:S01]  /*9060*/  FSEL R2, R2, RZ, P0 ;  /* 0x000000ff02027208 */ /* 0x000fe20000000000 */
[----:B------:R-:W-:Y:S01]  /*9070*/  FMUL.FTZ R0, R0, c[0x0][0x23c] ;  /* 0x00008f0000007a20 */ /* 0x000fe20000410000 */
[----:B------:R-:W-:Y:S03]  /*9080*/  FSETP.NEU.FTZ.AND P0, PT, R135, -INF , PT ;  /* 0xff8000008700780b */ /* 0x000fe60003f1d000 */
[--C-:B------:R-:W-:Y:S01]  /*9090*/  FFMA.FTZ R187, R17, c[0x0][0x23c], -R2.reuse ;  /* 0x00008f0011bb7a23 */ /* 0x100fe20000010802 */
[----:B-1----:R-:W-:Y:S01]  /*90a0*/  FMNMX.FTZ R134, R134, R176, !PT ;  /* 0x000000b086867209 */ /* 0x002fe20007810000 */
[--C-:B------:R-:W-:Y:S02]  /*90b0*/  FFMA.FTZ R220, R20, c[0x0][0x23c], -R2.reuse ;  /* 0x00008f0014dc7a23 */ /* 0x100fe40000010802 */
[--C-:B------:R-:W-:Y:S02]  /*90c0*/  FFMA.FTZ R5, R5, c[0x0][0x23c], -R2.reuse ;  /* 0x00008f0005057a23 */ /* 0x100fe40000010802 */
[--C-:B------:R-:W-:Y:S02]  /*90d0*/  FFMA.FTZ R184, R16, c[0x0][0x23c], -R2.reuse ;  /* 0x00008f0010b87a23 */ /* 0x100fe40000010802 */
[--C-:B------:R-:W-:Y:S01]  /*90e0*/  FFMA.FTZ R219, R21, c[0x0][0x23c], -R2.reuse ;  /* 0x00008f0015db7a23 */ /* 0x100fe20000010802 */
[----:B---3--:R-:W-:Y:S01]  /*90f0*/  FMNMX.FTZ R133, R133, R177, !PT ;  /* 0x000000b185857209 */ /* 0x008fe20007810000 */
[--C-:B------:R-:W-:Y:S02]  /*9100*/  FFMA.FTZ R223, R32, c[0x0][0x23c], -R2.reuse ;  /* 0x00008f0020df7a23 */ /* 0x100fe40000010802 */
[----:B------:R-:W-:Y:S06]  /*9110*/  FFMA.FTZ R226, R33, c[0x0][0x23c], -R2 ;  /* 0x00008f0021e27a23 */ /* 0x000fec0000010802 */
[----:B------:R-:W-:Y:S01]  /*9120*/  MUFU.EX2 R226, R226 ;  /* 0x000000e200e27308 */ /* 0x000fe20000000800 */
[----:B--2---:R-:W-:Y:S05]  /*9130*/  LOP3.LUT R138, R191, UR7, R234, 0x96, !PT ;  /* 0x00000007bf8a7c12 */ /* 0x004fea000f8e96ea */
[----:B------:R-:W-:Y:S01]  /*9140*/  IMAD.WIDE.U32 R178, R138, -0x326172a9, RZ ;  /* 0xcd9e8d578ab27825 */ /* 0x000fe200078e00ff */
[----:B------:R-:W-:Y:S04]  /*9150*/  LOP3.LUT R138, R183, UR20, R216, 0x96, !PT ;  /* 0x00000014b78a7c12 */ /* 0x000fe8000f8e96d8 */
        /* <DEDUP_REMOVED lines=8> */
[----:B------:R-:W-:Y:S03]  /*91e0*/  LOP3.LUT R176, R139, UR23, R178, 0x96, !PT ;  /* 0x000000178bb07c12 */ /* 0x000fe6000f8e96b2 */
[----:B------:R-:W-:Y:S01]  /*91f0*/  FFMA.FTZ R139, R4, c[0x0][0x23c], -R2 ;  /* 0x00008f00048b7a23 */ /* 0x000fe20000010802 */
[----:B------:R-:W-:Y:S01]  /*9200*/  LOP3.LUT R138, R17, UR14, R138, 0x96, !PT ;  /* 0x0000000e118a7c12 */ /* 0x000fe2000f8e968a */
[----:B------:R1:W2:Y:S01]  /*9210*/  MUFU.EX2 R2, R0 ;  /* 0x0000000000027308 */ /* 0x0002a20000000800 */
[----:B------:R-:W-:Y:S02]  /*9220*/  FMUL.FTZ R4, R135, c[0x0][0x23c] ;  /* 0x00008f0087047a20 */ /* 0x000fe40000410000 */
[----:B------:R-:W-:Y:S04]  /*9230*/  IMAD.WIDE.U32 R176, R176, -0x2daee0ad, RZ ;  /* 0xd2511f53b0b07825 */ /* 0x000fe800078e00ff */
[----:B------:R-:W-:Y:S01]  /*9240*/  IMAD.WIDE.U32 R182, R138, -0x2daee0ad, RZ ;  /* 0xd2511f538ab67825 */ /* 0x000fe200078e00ff */
[----:B------:R-:W-:Y:S02]  /*9250*/  LOP3.LUT R174, R177, UR11, R174, 0x96, !PT ;  /* 0x0000000bb1ae7c12 */ /* 0x000fe4000f8e96ae */
[----:B------:R-:W-:Y:S02]  /*9260*/  MUFU.EX2 R139, R139 ;  /* 0x0000008b008b7308 */ /* 0x000fe40000000800 */
[----:B------:R-:W-:Y:S01]  /*9270*/  LOP3.LUT R138, R183, UR5, R176, 0x96, !PT ;  /* 0x00000005b78a7c12 */ /* 0x000fe2000f8e96b0 */
[----:B------:R-:W-:Y:S05]  /*9280*/  IMAD.WIDE.U32 R176, R174, -0x326172a9, RZ ;  /* 0xcd9e8d57aeb07825 */ /* 0x000fea00078e00ff */
[----:B------:R-:W-:Y:S02]  /*9290*/  LOP3.LUT R227, R177, UR8, R16, 0x96, !PT ;  /* 0x00000008b1e37c12 */ /* 0x000fe4000f8e9610 */
[----:B------:R3:W-:Y:S01]  /*92a0*/  MUFU.EX2 R174, R5 ;  /* 0x0000000500ae7308 */ /* 0x0007e20000000800 */
[----:B-1----:R-:W-:Y:S01]  /*92b0*/  FADD.FTZ R0, -R135, R3 ;  /* 0x0000000387007221 */ /* 0x002fe20000010100 */
[----:B------:R-:W-:Y:S01]  /*92c0*/  FSEL R3, R4, RZ, P0 ;  /* 0x000000ff04037208 */ /* 0x000fe20000000000 */
[C---:B------:R-:W-:Y:S01]  /*92d0*/  FMUL.FTZ R4, R134.reuse, c[0x0][0x23c] ;  /* 0x00008f0086047a20 */ /* 0x040fe20000410000 */
[----:B------:R-:W-:Y:S01]  /*92e0*/  FSETP.NEU.FTZ.AND P0, PT, R134, -INF , PT ;  /* 0xff8000008600780b */ /* 0x000fe20003f1d000 */
[----:B--2---:R-:W-:Y:S02]  /*92f0*/  FMUL.FTZ R32, R2, R140 ;  /* 0x0000008c02207220 */ /* 0x004fe40000410000 */
[--C-:B------:R-:W-:Y:S01]  /*9300*/  FFMA.FTZ R216, R18, c[0x0][0x23c], -R3.reuse ;  /* 0x00008f0012d87a23 */ /* 0x100fe20000010803 */
[----:B------:R-:W-:Y:S01]  /*9310*/  FSEL R4, R4, RZ, P0 ;  /* 0x000000ff04047208 */ /* 0x000fe20000000000 */
[----:B------:R-:W-:Y:S01]  /*9320*/  FMUL.FTZ R17, R2, R149 ;  /* 0x0000009502117220 */ /* 0x000fe20000410000 */
[----:B------:R-:W-:Y:S01]  /*9330*/  FSETP.NEU.FTZ.AND P0, PT, R133, -INF , PT ;  /* 0xff8000008500780b */ /* 0x000fe20003f1d000 */
        /* <DEDUP_REMOVED lines=8> */
[----:B------:R-:W-:Y:S02]  /*93c0*/  FFMA.FTZ R232, R29, c[0x0][0x23c], -R4 ;  /* 0x00008f001de87a23 */ /* 0x000fe40000010804 */
[----:B------:R-:W-:Y:S02]  /*93d0*/  FMUL.FTZ R4, R133, c[0x0][0x23c] ;  /* 0x00008f0085047a20 */ /* 0x000fe40000410000 */
[----:B---3--:R-:W-:Y:S02]  /*93e0*/  FMUL.FTZ R5, R2, R153 ;  /* 0x0000009902057220 */ /* 0x008fe40000410000 */
[----:B------:R-:W-:Y:S01]  /*93f0*/  IMAD.SHL.U32 R153, R190, 0x8, RZ ;  /* 0x00000008be997824 */ /* 0x000fe200078e00ff */
[----:B------:R-:W-:Y:S01]  /*9400*/  FSEL R4, R4, RZ, P0 ;  /* 0x000000ff04047208 */ /* 0x000fe20000000000 */
[--C-:B------:R-:W-:Y:S02]  /*9410*/  FFMA.FTZ R6, R6, c[0x0][0x23c], -R3.reuse ;  /* 0x00008f0006067a23 */ /* 0x100fe40000010803 */
[--C-:B------:R-:W-:Y:S01]  /*9420*/  FFMA.FTZ R175, R7, c[0x0][0x23c], -R3.reuse ;  /* 0x00008f0007af7a23 */ /* 0x100fe20000010803 */
[----:B------:R-:W-:Y:S01]  /*9430*/  LEA R190, P0, R153, R188, 0x1 ;  /* 0x000000bc99be7211 */ /* 0x000fe200078008ff */
[--C-:B------:R-:W-:Y:S01]  /*9440*/  FFMA.FTZ R181, R14, c[0x0][0x23c], -R4.reuse ;  /* 0x00008f000eb57a23 */ /* 0x100fe20000010804 */
[----:B------:R-:W-:Y:S01]  /*9450*/  MUFU.EX2 R140, R6 ;  /* 0x00000006008c7308 */ /* 0x000fe20000000800 */
[--C-:B------:R-:W-:Y:S01]  /*9460*/  FFMA.FTZ R179, R15, c[0x0][0x23c], -R4.reuse ;  /* 0x00008f000fb37a23 */ /* 0x100fe20000010804 */
[----:B------:R-:W-:Y:S01]  /*9470*/  LEA.HI.X.SX32 R191, R153, R189, 0x1, P0 ;  /* 0x000000bd99bf7211 */ /* 0x000fe200000f0eff */
[--C-:B------:R-:W-:Y:S02]  /*9480*/  FFMA.FTZ R10, R10, c[0x0][0x23c], -R4.reuse ;  /* 0x00008f000a0a7a23 */ /* 0x100fe40000010804 */
[--C-:B------:R-:W-:Y:S02]  /*9490*/  FFMA.FTZ R177, R11, c[0x0][0x23c], -R4.reuse ;  /* 0x00008f000bb17a23 */ /* 0x100fe40000010804 */
[--C-:B------:R-:W-:Y:S02]  /*94a0*/  FFMA.FTZ R217, R26, c[0x0][0x23c], -R4.reuse ;  /* 0x00008f001ad97a23 */ /* 0x100fe40000010804 */
[--C-:B------:R-:W-:Y:S01]  /*94b0*/  FFMA.FTZ R218, R27, c[0x0][0x23c], -R4.reuse ;  /* 0x00008f001bda7a23 */ /* 0x100fe20000010804 */
[----:B------:R-:W-:Y:S01]  /*94c0*/  MUFU.EX2 R149, R10 ;  /* 0x0000000a00957308 */ /* 0x000fe20000000800 */
[--C-:B------:R-:W-:Y:S02]  /*94d0*/  FFMA.FTZ R186, R30, c[0x0][0x23c], -R4.reuse ;  /* 0x00008f001eba7a23 */ /* 0x100fe40000010804 */
[----:B------:R-:W-:Y:S02]  /*94e0*/  FFMA.FTZ R185, R31, c[0x0][0x23c], -R4 ;  /* 0x00008f001fb97a23 */ /* 0x000fe40000010804 */
[----:B------:R-:W-:Y:S02]  /*94f0*/  FMUL.FTZ R4, R2, R152 ;  /* 0x0000009802047220 */ /* 0x000fe40000410000 */
[----:B------:R1:W2:Y:S01]  /*9500*/  LDL.S16 R152, [R1] ;  /* 0x0000000001987983 */ /* 0x0002a20000100600 */
[--C-:B------:R-:W-:Y:S02]  /*9510*/  FFMA.FTZ R215, R19, c[0x0][0x23c], -R3.reuse ;  /* 0x00008f0013d77a23 */ /* 0x100fe40000010803 */
[--C-:B------:R-:W-:Y:S01]  /*9520*/  FFMA.FTZ R224, R22, c[0x0][0x23c], -R3.reuse ;  /* 0x00008f0016e07a23 */ /* 0x100fe20000010803 */
[----:B------:R-:W-:Y:S01]  /*9530*/  MUFU.EX2 R186, R186 ;  /* 0x000000ba00ba7308 */ /* 0x000fe20000000800 */
[--C-:B------:R-:W-:Y:S02]  /*9540*/  FFMA.FTZ R225, R23, c[0x0][0x23c], -R3.reuse ;  /* 0x00008f0017e17a23 */ /* 0x100fe40000010803 */
[--C-:B------:R-:W-:Y:S02]  /*9550*/  FFMA.FTZ R229, R34, c[0x0][0x23c], -R3.reuse ;  /* 0x00008f0022e57a23 */ /* 0x100fe40000010803 */
[----:B------:R-:W-:Y:S02]  /*9560*/  FFMA.FTZ R230, R35, c[0x0][0x23c], -R3 ;  /* 0x00008f0023e67a23 */ /* 0x000fe40000010803 */
[C---:B------:R-:W-:Y:S02]  /*9570*/  FMUL.FTZ R20, R2.reuse, R144 ;  /* 0x0000009002147220 */ /* 0x040fe40000410000 */
[C---:B------:R-:W-:Y:S01]  /*9580*/  FMUL.FTZ R21, R2.reuse, R145 ;  /* 0x0000009102157220 */ /* 0x040fe20000410000 */
[----:B------:R3:W4:Y:S01]  /*9590*/  MUFU.EX2 R3, R0 ;  /* 0x0000000000037308 */ /* 0x0007220000000800 */
[C---:B------:R-:W-:Y:S02]  /*95a0*/  FMUL.FTZ R16, R2.reuse, R148 ;  /* 0x0000009402107220 */ /* 0x040fe40000410000 */
[C---:B------:R-:W-:Y:S02]  /*95b0*/  FMUL.FTZ R33, R2.reuse, R141 ;  /* 0x0000008d02217220 */ /* 0x040fe40000410000 */
        /* <DEDUP_REMOVED lines=12> */
[----:B---3--:R-:W-:Y:S02]  /*9680*/  FADD.FTZ R0, -R134, R132 ;  /* 0x0000008486007221 */ /* 0x008fe40000010100 */
[C---:B----4-:R-:W-:Y:S02]  /*9690*/  FMUL.FTZ R22, R3.reuse, R146 ;  /* 0x0000009203167220 */ /* 0x050fe40000410000 */
[----:B------:R-:W-:Y:S02]  /*96a0*/  FMUL.FTZ R0, R0, c[0x0][0x23c] ;  /* 0x00008f0000007a20 */ /* 0x000fe40000410000 */
[C---:B------:R-:W-:Y:S02]  /*96b0*/  FMUL.FTZ R23, R3.reuse, R147 ;  /* 0x0000009303177220 */ /* 0x040fe40000410000 */
[----:B------:R3:W-:Y:S01]  /*96c0*/  MUFU.EX2 R132, R0 ;  /* 0x0000000000847308 */ /* 0x0007e20000000800 */
[----:B------:R-:W-:Y:S04]  /*96d0*/  IMAD.WIDE.U32 R146, R138, -0x326172a9, RZ ;  /* 0xcd9e8d578a927825 */ /* 0x000fe800078e00ff */
[----:B------:R-:W-:Y:S01]  /*96e0*/  FMUL.FTZ R34, R3, R142 ;  /* 0x0000008e03227220 */ /* 0x000fe20000410000 */
[----:B------:R-:W-:Y:S01]  /*96f0*/  LOP3.LUT R142, R147, UR26, R176, 0x96, !PT ;  /* 0x0000001a938e7c12 */ /* 0x000fe2000f8e96b0 */
        /* <DEDUP_REMOVED lines=11> */
[----:B---3--:R-:W-:Y:S01]  /*97b0*/  FADD.FTZ R0, -R133, R137 ;  /* 0x0000008985007221 */ /* 0x008fe20000010100 */
[----:B------:R-:W-:Y:S01]  /*97c0*/  F2FP.PACK_AB R137, R174, R139 ;  /* 0x0000008bae89723e */ /* 0x000fe200000000ff */
[C---:B------:R-:W-:Y:S02]  /*97d0*/  FMUL.FTZ R54, R3.reuse, R54 ;  /* 0x0000003603367220 */ /* 0x040fe40000410000 */
[----:B------:R-:W-:Y:S02]  /*97e0*/  FMUL.FTZ R0, R0, c[0x0][0x23c] ;  /* 0x00008f0000007a20 */ /* 0x000fe40000410000 */
[C---:B------:R-:W-:Y:S02]  /*97f0*/  FMUL.FTZ R55, R3.reuse, R55 ;  /* 0x0000003703377220 */ /* 0x040fe40000410000 */
[C---:B------:R-:W-:Y:S02]  /*9800*/  FMUL.FTZ R66, R3.reuse, R66 ;  /* 0x0000004203427220 */ /* 0x040fe40000410000 */
[----:B------:R-:W3:Y:S01]  /*9810*/  MUFU.EX2 R0, R0 ;  /* 0x0000000000007308 */ /* 0x000ee20000000800 */
        /* <DEDUP_REMOVED lines=17> */
[----:B------:R-:W-:Y:S02]  /*9930*/  FFMA.FTZ R154, R3, R209, R140 ;  /* 0x000000d1039a7223 */ /* 0x000fe4000001008c */
[----:B------:R-:W4:Y:S01]  /*9940*/  MUFU.EX2 R3, R178 ;  /* 0x000000b200037308 */ /* 0x000f220000000800 */
[C---:B---3--:R-:W-:Y:S02]  /*9950*/  FMUL.FTZ R10, R0.reuse, R170 ;  /* 0x000000aa000a7220 */ /* 0x048fe40000410000 */
        /* <DEDUP_REMOVED lines=23> */
[C---:B------:R-:W-:Y:S02]  /*9ad0*/  FFMA.FTZ R145, R0.reuse, R211, R149 ;  /* 0x000000d300917223 */ /* 0x040fe40000010095 */
        /* <DEDUP_REMOVED lines=8> */
[----:B------:R-:W-:Y:S01]  /*9b60*/  LOP3.LUT R0, R142, 0xff, RZ, 0xc0, !PT ;  /* 0x000000ff8e007812 */ /* 0x000fe200078ec0ff */
[C---:B------:R-:W-:Y:S02]  /*9b70*/  FMUL.FTZ R9, R132.reuse, R169 ;  /* 0x000000a984097220 */ /* 0x040fe40000410000 */
[----:B------:R-:W-:Y:S01]  /*9b80*/  FMUL.FTZ R12, R132, R164 ;  /* 0x000000a4840c7220 */ /* 0x000fe20000410000 */
[----:B------:R-:W-:Y:S01]  /*9b90*/  ISETP.GE.U32.AND P0, PT, R233, R0, PT ;  /* 0x00000000e900720c */ /* 0x000fe20003f06070 */
[----:B------:R-:W-:Y:S01]  /*9ba0*/  FMUL.FTZ R80, R2, R80 ;  /* 0x0000005002507220 */ /* 0x000fe20000410000 */
[----:B------:R-:W-:Y:S01]  /*9bb0*/  LOP3.LUT R0, R172, 0xff, RZ, 0xc0, !PT ;  /* 0x000000ffac007812 */ /* 0x000fe200078ec0ff */
[C---:B------:R-:W-:Y:S02]  /*9bc0*/  FMUL.FTZ R81, R2.reuse, R81 ;  /* 0x0000005102517220 */ /* 0x040fe40000410000 */
[C---:B------:R-:W-:Y:S02]  /*9bd0*/  FMUL.FTZ R84, R2.reuse, R84 ;  /* 0x0000005402547220 */ /* 0x040fe40000410000 */
[C---:B------:R-:W-:Y:S02]  /*9be0*/  FMUL.FTZ R85, R2.reuse, R85 ;  /* 0x0000005502557220 */ /* 0x040fe40000410000 */
[C---:B------:R-:W-:Y:S02]  /*9bf0*/  FMUL.FTZ R96, R2.reuse, R96 ;  /* 0x0000006002607220 */ /* 0x040fe40000410000 */
[C---:B------:R-:W-:Y:S02]  /*9c00*/  FMUL.FTZ R97, R2.reuse, R97 ;  /* 0x0000006102617220 */ /* 0x040fe40000410000 */
[C---:B------:R-:W-:Y:S02]  /*9c10*/  FFMA.FTZ R148, R2.reuse, R208, R139 ;  /* 0x000000d002947223 */ /* 0x040fe4000001008b */
[C---:B------:R-:W-:Y:S01]  /*9c20*/  FMUL.FTZ R100, R2.reuse, R100 ;  /* 0x0000006402647220 */ /* 0x040fe20000410000 */
[----:B------:R-:W3:Y:S01]  /*9c30*/  MUFU.EX2 R139, R177 ;  /* 0x000000b1008b7308 */ /* 0x000ee20000000800 */
[C---:B------:R-:W-:Y:S02]  /*9c40*/  FMUL.FTZ R101, R2.reuse, R101 ;  /* 0x0000006502657220 */ /* 0x040fe40000410000 */
[C---:B------:R-:W-:Y:S02]  /*9c50*/  FMUL.FTZ R112, R2.reuse, R112 ;  /* 0x0000007002707220 */ /* 0x040fe40000410000 */
[C---:B------:R-:W-:Y:S02]  /*9c60*/  FMUL.FTZ R113, R2.reuse, R113 ;  /* 0x0000007102717220 */ /* 0x040fe40000410000 */
[C---:B------:R-:W-:Y:S02]  /*9c70*/  FMUL.FTZ R116, R2.reuse, R116 ;  /* 0x0000007402747220 */ /* 0x040fe40000410000 */
[C---:B------:R-:W-:Y:S02]  /*9c80*/  FMUL.FTZ R117, R2.reuse, R117 ;  /* 0x0000007502757220 */ /* 0x040fe40000410000 */
[C---:B------:R-:W-:Y:S02]  /*9c90*/  FMUL.FTZ R128, R2.reuse, R128 ;  /* 0x0000008002807220 */ /* 0x040fe40000410000 */
[----:B------:R-:W-:Y:S01]  /*9ca0*/  FMUL.FTZ R129, R2, R129 ;  /* 0x0000008102817220 */ /* 0x000fe20000410000 */
[C---:B------:R-:W-:Y:S01]  /*9cb0*/  PRMT R2, R137.reuse, 0x7632, R2 ;  /* 0x0000763289027816 */ /* 0x040fe20000000002 */
[C---:B------:R-:W-:Y:S02]  /*9cc0*/  FMUL.FTZ R28, R132.reuse, R156 ;  /* 0x0000009c841c7220 */ /* 0x040fe40000410000 */
[----:B------:R-:W-:Y:S01]  /*9cd0*/  IMAD.MOV.U32 R156, RZ, RZ, c[0x0][0x228] ;  /* 0x00008a00ff9c7624 */ /* 0x000fe200078e00ff */
[----:B------:R-:W-:Y:S01]  /*9ce0*/  PRMT R141, R137, 0x5410, R2 ;  /* 0x00005410898d7816 */ /* 0x000fe20000000002 */
[----:B------:R-:W-:Y:S01]  /*9cf0*/  @!P3 HADD2 R246, -R2.H0_H0, -RZ.H0_H0 ;  /* 0xa00000ff02f6b230 */ /* 0x000fe20000000900 */
[C---:B------:R-:W-:Y:S02]  /*9d00*/  FMUL.FTZ R8, R132.reuse, R168 ;  /* 0x000000a884087220 */ /* 0x040fe40000410000 */
[----:B------:R-:W-:Y:S02]  /*9d10*/  FMUL.FTZ R13, R132, R165 ;  /* 0x000000a5840d7220 */ /* 0x000fe40000410000 */
[----:B------:R-:W-:Y:S01]  /*9d20*/  @!P3 PRMT R2, R246, 0x5410, RZ ;  /* 0x00005410f602b816 */ /* 0x000fe200000000ff */
[C---:B------:R-:W-:Y:S02]  /*9d30*/  FMUL.FTZ R24, R132.reuse, R160 ;  /* 0x000000a084187220 */ /* 0x040fe40000410000 */
[C---:B------:R-:W-:Y:S02]  /*9d40*/  FMUL.FTZ R25, R132.reuse, R161 ;  /* 0x000000a184197220 */ /* 0x040fe40000410000 */
[C---:B------:R-:W-:Y:S01]  /*9d50*/  FMUL.FTZ R29, R132.reuse, R157 ;  /* 0x0000009d841d7220 */ /* 0x040fe20000410000 */
[----:B------:R5:W-:Y:S01]  /*9d60*/  STG.E.U16 [R188.64+0x2], R2 ;  /* 0x00000202bc007986 */ /* 0x000be2000c101510 */
        /* <DEDUP_REMOVED lines=14> */
[----:B-----5:R-:W-:Y:S01]  /*9e50*/  MUFU.EX2 R2, R213 ;  /* 0x000000d500027308 */ /* 0x020fe20000000800 */
[C---:B------:R-:W-:Y:S02]  /*9e60*/  FMUL.FTZ R92, R132.reuse, R92 ;  /* 0x0000005c845c7220 */ /* 0x040fe40000410000 */
[C---:B------:R-:W-:Y:S02]  /*9e70*/  FMUL.FTZ R93, R132.reuse, R93 ;  /* 0x0000005d845d7220 */ /* 0x040fe40000410000 */
[C---:B------:R-:W-:Y:S02]  /*9e80*/  FFMA.FTZ R155, R132.reuse, R210, R144 ;  /* 0x000000d2849b7223 */ /* 0x040fe40000010090 */
        /* <DEDUP_REMOVED lines=8> */
[----:B------:R-:W-:Y:S01]  /*9f10*/  FMUL.FTZ R125, R132, R125 ;  /* 0x0000007d847d7220 */ /* 0x000fe20000410000 */
[----:B------:R-:W-:Y:S01]  /*9f20*/  F2FP.PACK_AB R132, R138, R140 ;  /* 0x0000008c8a84723e */ /* 0x000fe200000000ff */
[----:B------:R-:W-:Y:S02]  /*9f30*/  IMAD R159, R156, 0x38, R153 ;  /* 0x000000389c9f7824 */ /* 0x000fe400078e0299 */
[----:B------:R-:W-:Y:S02]  /*9f40*/  FADD.FTZ R148, R174, R148 ;  /* 0x00000094ae947221 */ /* 0x000fe40000010000 */
[----:B------:R-:W-:Y:S01]  /*9f50*/  @!P6 HADD2 R252, -R132.H0_H0, -RZ.H0_H0 ;  /* 0xa00000ff84fce230 */ /* 0x000fe20000000900 */
[----:B------:R-:W-:Y:S01]  /*9f60*/  IADD3 R159, R159, 0x1, RZ ;  /* 0x000000019f9f7810 */ /* 0x000fe20007ffe0ff */
[----:B------:R-:W-:Y:S01]  /*9f70*/  FADD.FTZ R154, R138, R154 ;  /* 0x0000009a8a9a7221 */ /* 0x000fe20000010000 */
[----:B------:R-:W-:Y:S01]  /*9f80*/  PRMT R138, R132, 0x7632, R138 ;  /* 0x00007632848a7816 */ /* 0x000fe2000000008a */
[----:B----4-:R-:W-:Y:S02]  /*9f90*/  FADD.FTZ R155, R3, R155 ;  /* 0x0000009b039b7221 */ /* 0x010fe40000010000 */
[----:B------:R-:W-:Y:S02]  /*9fa0*/  IMAD.WIDE.U32 R166, R228, -0x2daee0ad, RZ ;  /* 0xd2511f53e4a67825 */ /* 0x000fe400078e00ff */
[----:B------:R-:W-:Y:S02]  /*9fb0*/  @!P5 HADD2 R251, -R138.H0_H0, -RZ.H0_H0 ;  /* 0xa00000ff8afbd230 */ /* 0x000fe40000000900 */
[----:B--2---:R-:W-:Y:S05]  /*9fc0*/  @!P4 HADD2 R152, -R137.H0_H0, -RZ.H0_H0 ;  /* 0xa00000ff8998c230 */ /* 0x004fea0000000900 */
[----:B------:R-:W-:Y:S01]  /*9fd0*/  PRMT R143, R152, 0x7610, R143 ;  /* 0x00007610988f7816 */ /* 0x000fe2000000008f */
[----:B------:R3:W-:Y:S03]  /*9fe0*/  @!P4 STL.S16 [R1], R152 ;  /* 0x000000980100c387 */ /* 0x0007e60000100600 */
[----:B------:R-:W-:Y:S01]  /*9ff0*/  @!P4 PRMT R137, R143, 0x5410, RZ ;  /* 0x000054108f89c816 */ /* 0x000fe200000000ff */
[----:B------:R1:W2:Y:S01]  /*a000*/  LDL.S16 R164, [R1+0x18] ;  /* 0x0000180001a47983 */ /* 0x0002a20000100600 */
[C---:B------:R-:W-:Y:S01]  /*a010*/  ISETP.GE.U32.AND P4, PT, R233.reuse, R0, PT ;  /* 0x00000000e900720c */ /* 0x040fe20003f86070 */
[----:B------:R-:W4:Y:S01]  /*a020*/  MUFU.EX2 R143, R184 ;  /* 0x000000b8008f7308 */ /* 0x000f220000000800 */
[----:B------:R-:W-:Y:S01]  /*a030*/  LOP3.LUT R0, R172, 0xffff, RZ, 0xc0, !PT ;  /* 0x0000ffffac007812 */ /* 0x000fe200078ec0ff */
[----:B------:R5:W-:Y:S03]  /*a040*/  STG.E.U16 [R188.64], R137 ;  /* 0x00000089bc007986 */ /* 0x000be6000c101510 */
[----:B------:R-:W-:Y:S04]  /*a050*/  SHF.R.U32.HI R0, RZ, 0x8, R0 ;  /* 0x00000008ff007819 */ /* 0x000fe80000011600 */
[----:B------:R-:W-:Y:S04]  /*a060*/  LOP3.LUT R0, R0, 0xffff, RZ, 0xc0, !PT ;  /* 0x0000ffff00007812 */ /* 0x000fe800078ec0ff */
[----:B------:R-:W-:Y:S02]  /*a070*/  ISETP.GE.U32.AND P3, PT, R233, R0, PT ;  /* 0x00000000e900720c */ /* 0x000fe40003f66070 */
[----:B------:R-:W-:Y:S04]  /*a080*/  SHF.R.U32.HI R0, RZ, 0x10, R172 ;  /* 0x00000010ff007819 */ /* 0x000fe800000116ac */
[----:B------:R-:W-:Y:S01]  /*a090*/  LOP3.LUT R140, R0, 0xff, RZ, 0xc0, !PT ;  /* 0x000000ff008c7812 */ /* 0x000fe200078ec0ff */
[----:B---3--:R-:W-:Y:S01]  /*a0a0*/  FADD.FTZ R152, R139, R145 ;  /* 0x000000918b987221 */ /* 0x008fe20000010000 */
[----:B------:R-:W-:Y:S01]  /*a0b0*/  F2FP.PACK_AB R0, R3, R144 ;  /* 0x000000900300723e */ /* 0x000fe200000000ff */
[----:B------:R-:W-:Y:S01]  /*a0c0*/  MUFU.EX2 R145, R181 ;  /* 0x000000b500917308 */ /* 0x000fe20000000800 */
[----:B------:R-:W-:Y:S01]  /*a0d0*/  ISETP.GE.U32.AND P1, PT, R233, R140, PT ;  /* 0x0000008ce900720c */ /* 0x000fe20003f26070 */
[----:B----4-:R-:W-:Y:S01]  /*a0e0*/  FADD.FTZ R151, R143, R148 ;  /* 0x000000948f977221 */ /* 0x010fe20000010000 */
[----:B------:R-:W-:Y:S01]  /*a0f0*/  PRMT R140, R0, 0x7632, R140 ;  /* 0x00007632008c7816 */ /* 0x000fe2000000008c */
[----:B------:R-:W-:Y:S01]  /*a100*/  @!P0 HADD2 R247, -R0.H0_H0, -RZ.H0_H0 ;  /* 0xa00000ff00f78230 */ /* 0x000fe20000000900 */
[----:B------:R-:W-:Y:S02]  /*a110*/  PRMT R144, R132, 0x5410, R138 ;  /* 0x0000541084907816 */ /* 0x000fe4000000008a */
[----:B------:R-:W-:Y:S02]  /*a120*/  PRMT R153, R0, 0x5410, R140 ;  /* 0x0000541000997816 */ /* 0x000fe4000000008c */
[----:B------:R-:W-:Y:S01]  /*a130*/  @!P0 PRMT R0, R247, 0x5410, RZ ;  /* 0x00005410f7008816 */ /* 0x000fe200000000ff */
[----:B-----5:R-:W3:Y:S01]  /*a140*/  MUFU.EX2 R137, R179 ;  /* 0x000000b300897308 */ /* 0x020ee20000000800 */
[CC--:B------:R-:W-:Y:S02]  /*a150*/  LEA R210, P0, R159.reuse, R188.reuse, 0x1 ;  /* 0x000000bc9fd27211 */ /* 0x0c0fe400078008ff */
[----:B------:R-:W-:Y:S02]  /*a160*/  @!P6 PRMT R132, R252, 0x5410, RZ ;  /* 0x00005410fc84e816 */ /* 0x000fe400000000ff */
[----:B------:R-:W-:Y:S02]  /*a170*/  LEA.HI.X.SX32 R211, R159, R189, 0x1, P0 ;  /* 0x000000bd9fd37211 */ /* 0x000fe400000f0eff */
[----:B------:R1:W4:Y:S01]  /*a180*/  LDL.S16 R159, [R1+0x1c] ;  /* 0x00001c00019f7983 */ /* 0x0003220000100600 */
[----:B------:R-:W-:Y:S02]  /*a190*/  @!P5 PRMT R138, R251, 0x5410, RZ ;  /* 0x00005410fb8ad816 */ /* 0x000fe400000000ff */
[----:B------:R-:W-:Y:S01]  /*a1a0*/  F2FP.PACK_AB R3, R139, R149 ;  /* 0x000000958b03723e */ /* 0x000fe200000000ff */
[C---:B------:R-:W-:Y:S01]  /*a1b0*/  IMAD.WIDE R148, R156.reuse, 0x70, R190 ;  /* 0x000000709c947825 */ /* 0x040fe200078e02be */
[----:B------:R5:W-:Y:S01]  /*a1c0*/  STG.E.U16 [R190.64], R132 ;  /* 0x00000084be007986 */ /* 0x000be2000c101510 */
[----:B------:R-:W-:Y:S02]  /*a1d0*/  SHF.R.U32.HI R139, RZ, 0x18, R142 ;  /* 0x00000018ff8b7819 */ /* 0x000fe4000001168e */
[----:B------:R-:W-:Y:S01]  /*a1e0*/  IMAD R156, R156, 0x48, RZ ;  /* 0x000000489c9c7824 */ /* 0x000fe200078e02ff */
[----:B------:R1:W-:Y:S01]  /*a1f0*/  STG.E.U16 [R190.64+0x2], R138 ;  /* 0x0000028abe007986 */ /* 0x0003e2000c101510 */
[C---:B------:R-:W-:Y:S01]  /*a200*/  F2FP.PACK_AB R143, R150.reuse, R143 ;  /* 0x0000008f968f723e */ /* 0x040fe200000000ff */
[----:B------:R-:W-:Y:S01]  /*a210*/  FADD.FTZ R150, R150, R151 ;  /* 0x0000009796967221 */ /* 0x000fe20000010000 */
[----:B------:R-:W-:Y:S01]  /*a220*/  ISETP.GE.U32.AND P5, PT, R233, R139, PT ;  /* 0x0000008be900720c */ /* 0x000fe20003fa6070 */
[----:B------:R1:W-:Y:S01]  /*a230*/  STG.E.U16 [R148.64], R0 ;  /* 0x0000000094007986 */ /* 0x0003e2000c101510 */
[C---:B------:R-:W-:Y:S01]  /*a240*/  LEA R208, P0, R156.reuse, R188, 0x1 ;  /* 0x000000bc9cd07211 */ /* 0x040fe200078008ff */
[----:B------:R-:W1:Y:S01]  /*a250*/  MUFU.EX2 R151, R223 ;  /* 0x000000df00977308 */ /* 0x000e620000000800 */
[----:B------:R-:W-:Y:S02]  /*a260*/  PRMT R139, R143, 0x7632, R139 ;  /* 0x000076328f8b7816 */ /* 0x000fe4000000008b */
[----:B------:R-:W-:Y:S02]  /*a270*/  LEA.HI.X.SX32 R209, R156, R189, 0x1, P0 ;  /* 0x000000bd9cd17211 */ /* 0x000fe400000f0eff */
[----:B---3--:R-:W-:Y:S01]  /*a280*/  F2FP.PACK_AB R163, R137, R145 ;  /* 0x0000009189a3723e */ /* 0x008fe200000000ff */
[----:B------:R-:W-:Y:S04]  /*a290*/  @!P3 HADD2 R249, -R139.H0_H0, -RZ.H0_H0 ;  /* 0xa00000ff8bf9b230 */ /* 0x000fe80000000900 */
[----:B------:R3:W-:Y:S01]  /*a2a0*/  MUFU.EX2 R156, R220 ;  /* 0x000000dc009c7308 */ /* 0x0007e20000000800 */
[----:B-----5:R-:W-:Y:S09]  /*a2b0*/  PRMT R132, R143, 0x7610, R132 ;  /* 0x000076108f847816 */ /* 0x020ff20000000084 */
[----:B-1----:R-:W1:Y:S01]  /*a2c0*/  MUFU.EX2 R138, R216 ;  /* 0x000000d8008a7308 */ /* 0x002e620000000800 */
[----:B------:R-:W-:Y:S01]  /*a2d0*/  PRMT R143, R132, 0x5410, R139 ;  /* 0x00005410848f7816 */ /* 0x000fe2000000008b */
[----:B------:R-:W-:Y:S01]  /*a2e0*/  @!P4 HADD2 R250, -R132.H0_H0, -RZ.H0_H0 ;  /* 0xa00000ff84fac230 */ /* 0x000fe20000000900 */
[----:B------:R-:W-:Y:S02]  /*a2f0*/  @!P3 PRMT R139, R249, 0x5410, RZ ;  /* 0x00005410f98bb816 */ /* 0x000fe400000000ff */
[----:B------:R-:W-:Y:S02]  /*a300*/  SHF.R.U32.HI R0, RZ, 0x10, R142 ;  /* 0x00000010ff007819 */ /* 0x000fe4000001168e */
[----:B------:R-:W-:Y:S02]  /*a310*/  LOP3.LUT R142, R142, 0xffff, RZ, 0xc0, !PT ;  /* 0x0000ffff8e8e7812 */ /* 0x000fe400078ec0ff */
[----:B------:R-:W-:Y:S01]  /*a320*/  LOP3.LUT R0, R0, 0xff, RZ, 0xc0, !PT ;  /* 0x000000ff00007812 */ /* 0x000fe200078ec0ff */
[----:B------:R-:W-:Y:S01]  /*a330*/  MUFU.EX2 R148, R183 ;  /* 0x000000b700947308 */ /* 0x000fe20000000800 */
[----:B------:R-:W-:Y:S02]  /*a340*/  F2FP.PACK_AB R158, R226, R151 ;  /* 0x00000097e29e723e */ /* 0x000fe400000000ff */
[C---:B------:R-:W-:Y:S01]  /*a350*/  ISETP.GE.U32.AND P2, PT, R233.reuse, R0, PT ;  /* 0x00000000e900720c */ /* 0x040fe20003f46070 */
[----:B---3--:R3:W5:Y:S01]  /*a360*/  LDL.S16 R220, [R1+0x30] ;  /* 0x0000300001dc7983 */ /* 0x0087620000100600 */
[----:B------:R-:W-:Y:S02]  /*a370*/  SHF.R.U32.HI R0, RZ, 0x8, R142 ;  /* 0x00000008ff007819 */ /* 0x000fe4000001168e */
[----:B------:R-:W-:Y:S02]  /*a380*/  @!P4 PRMT R132, R250, 0x5410, RZ ;  /* 0x00005410fa84c816 */ /* 0x000fe400000000ff */
[----:B------:R-:W-:Y:S01]  /*a390*/  LOP3.LUT R0, R0, 0xffff, RZ, 0xc0, !PT ;  /* 0x0000ffff00007812 */ /* 0x000fe200078ec0ff */
[----:B------:R-:W-:Y:S01]  /*a3a0*/  MUFU.EX2 R149, R219 ;  /* 0x000000db00957308 */ /* 0x000fe20000000800 */
[----:B------:R-:W-:Y:S02]  /*a3b0*/  PRMT R184, R158, 0x7632, R184 ;  /* 0x000076329eb87816 */ /* 0x000fe400000000b8 */
[----:B------:R-:W-:Y:S01]  /*a3c0*/  ISETP.GE.U32.AND P0, PT, R233, R0, PT ;  /* 0x00000000e900720c */ /* 0x000fe20003f06070 */
[----:B-1----:R-:W-:Y:S06]  /*a3d0*/  FADD.FTZ R142, R138, R154 ;  /* 0x0000009a8a8e7221 */ /* 0x002fec0000010000 */
[----:B------:R-:W1:Y:S10]  /*a3e0*/  MUFU.EX2 R0, R215 ;  /* 0x000000d700007308 */ /* 0x000e740000000800 */
[----:B------:R-:W-:Y:S01]  /*a3f0*/  MUFU.EX2 R215, R229 ;  /* 0x000000e500d77308 */ /* 0x000fe20000000800 */
[C---:B-1----:R-:W-:Y:S01]  /*a400*/  F2FP.PACK_AB R138, R0.reuse, R138 ;  /* 0x0000008a008a723e */ /* 0x042fe200000000ff */
[----:B------:R-:W-:Y:S01]  /*a410*/  FADD.FTZ R154, R0, R142 ;  /* 0x0000008e009a7221 */ /* 0x000fe20000010000 */
[----:B------:R-:W-:Y:S01]  /*a420*/  LOP3.LUT R142, R167, UR25, R214, 0x96, !PT ;  /* 0x00000019a78e7c12 */ /* 0x000fe2000f8e96d6 */
[----:B------:R-:W-:Y:S01]  /*a430*/  FADD.FTZ R0, R2, R155 ;  /* 0x0000009b02007221 */ /* 0x000fe20000010000 */
[C---:B------:R-:W-:Y:S03]  /*a440*/  F2FP.PACK_AB R2, R148.reuse, R2 ;  /* 0x000000029402723e */ /* 0x040fe600000000ff */
[----:B------:R-:W-:Y:S01]  /*a450*/  FADD.FTZ R161, R148, R0 ;  /* 0x0000000094a17221 */ /* 0x000fe20000010000 */
[----:B------:R-:W-:Y:S01]  /*a460*/  LOP3.LUT R0, R142, 0xff, RZ, 0xc0, !PT ;  /* 0x000000ff8e007812 */ /* 0x000fe200078ec0ff */
[----:B------:R-:W-:Y:S01]  /*a470*/  FADD.FTZ R148, R156, R150 ;  /* 0x000000969c947221 */ /* 0x000fe20000010000 */
[----:B------:R-:W-:Y:S02]  /*a480*/  F2FP.PACK_AB R156, R149, R156 ;  /* 0x0000009c959c723e */ /* 0x000fe400000000ff */
[----:B------:R-:W-:Y:S01]  /*a490*/  ISETP.GE.U32.AND P3, PT, R233, R0, PT ;  /* 0x00000000e900720c */ /* 0x000fe20003f66070 */
[----:B------:R-:W-:Y:S01]  /*a4a0*/  FADD.FTZ R0, R145, R152 ;  /* 0x0000009891007221 */ /* 0x000fe20000010000 */
[----:B------:R-:W-:Y:S02]  /*a4b0*/  PRMT R157, R156, 0x7632, R157 ;  /* 0x000076329c9d7816 */ /* 0x000fe4000000009d */
[----:B------:R-:W-:Y:S01]  /*a4c0*/  LOP3.LUT R152, R166, 0xff, RZ, 0xc0, !PT ;  /* 0x000000ffa6987812 */ /* 0x000fe200078ec0ff */
[----:B------:R-:W-:Y:S01]  /*a4d0*/  FADD.FTZ R155, R137, R0 ;  /* 0x00000000899b7221 */ /* 0x000fe20000010000 */
[----:B------:R-:W-:Y:S01]  /*a4e0*/  LOP3.LUT R0, R142, 0xffff, RZ, 0xc0, !PT ;  /* 0x0000ffff8e007812 */ /* 0x000fe200078ec0ff */
[----:B------:R-:W1:Y:S01]  /*a4f0*/  MUFU.EX2 R137, R224 ;  /* 0x000000e000897308 */ /* 0x000e620000000800 */
[----:B------:R-:W-:Y:S02]  /*a500*/  PRMT R160, R156, 0x5410, R157 ;  /* 0x000054109ca07816 */ /* 0x000fe4000000009d */
[----:B------:R-:W-:Y:S02]  /*a510*/  SHF.R.U32.HI R0, RZ, 0x8, R0 ;  /* 0x00000008ff007819 */ /* 0x000fe40000011600 */
[----:B------:R-:W-:Y:S02]  /*a520*/  ISETP.GE.U32.AND P6, PT, R233, R152, PT ;  /* 0x00000098e900720c */ /* 0x000fe40003fc6070 */
[----:B------:R-:W-:Y:S03]  /*a530*/  LOP3.LUT R145, R0, 0xffff, RZ, 0xc0, !PT ;  /* 0x0000ffff00917812 */ /* 0x000fe600078ec0ff */
[----:B------:R-:W3:Y:S01]  /*a540*/  MUFU.EX2 R0, R225 ;  /* 0x000000e100007308 */ /* 0x000ee20000000800 */
[----:B-1----:R-:W-:Y:S01]  /*a550*/  FADD.FTZ R154, R137, R154 ;  /* 0x0000009a899a7221 */ /* 0x002fe20000010000 */
[C---:B---3--:R-:W-:Y:S03]  /*a560*/  F2FP.PACK_AB R168, R0.reuse, R137 ;  /* 0x0000008900a8723e */ /* 0x048fe600000000ff */
[----:B------:R-:W-:Y:S01]  /*a570*/  FADD.FTZ R219, R0, R154 ;  /* 0x0000009a00db7221 */ /* 0x000fe20000010000 */
[----:B----4-:R-:W-:Y:S05]  /*a580*/  @!P3 HADD2 R159, -R156.H0_H0, -RZ.H0_H0 ;  /* 0xa00000ff9c9fb230 */ /* 0x010fea0000000900 */
[----:B------:R-:W-:Y:S01]  /*a590*/  PRMT R150, R159, 0x7610, R150 ;  /* 0x000076109f967816 */ /* 0x000fe20000000096 */
[----:B------:R1:W-:Y:S03]  /*a5a0*/  @!P3 STL.S16 [R1+0x1c], R159 ;  /* 0x00001c9f0100b387 */ /* 0x0003e60000100600 */
[----:B------:R-:W-:Y:S01]  /*a5b0*/  @!P3 PRMT R156, R150, 0x5410, RZ ;  /* 0x00005410969cb816 */ /* 0x000fe200000000ff */
[----:B------:R3:W4:Y:S01]  /*a5c0*/  LDL.S16 R187, [R1+0x28] ;  /* 0x0000280001bb7983 */ /* 0x0007220000100600 */
[----:B------:R-:W-:Y:S01]  /*a5d0*/  ISETP.GE.U32.AND P3, PT, R233, R145, PT ;  /* 0x00000091e900720c */ /* 0x000fe20003f66070 */
[----:B------:R-:W3:Y:S02]  /*a5e0*/  MUFU.EX2 R150, R221 ;  /* 0x000000dd00967308 */ /* 0x000ee40000000800 */
[----:B------:R4:W4:Y:S04]  /*a5f0*/  LDL.S16 R179, [R1+0x24] ;  /* 0x0000240001b37983 */ /* 0x0009280000100600 */
[----:B------:R4:W4:Y:S04]  /*a600*/  LDL.S16 R178, [R1+0x20] ;  /* 0x0000200001b27983 */ /* 0x0009280000100600 */
[----:B------:R4:W4:Y:S01]  /*a610*/  LDL.S16 R169, [R1+0x38] ;  /* 0x0000380001a97983 */ /* 0x0009220000100600 */
[----:B------:R-:W-:Y:S01]  /*a620*/  MUFU.EX2 R145, R218 ;  /* 0x000000da00917308 */ /* 0x000fe20000000800 */
[----:B--2---:R-:W-:Y:S05]  /*a630*/  @!P3 HADD2 R164, -R157.H0_H0, -RZ.H0_H0 ;  /* 0xa00000ff9da4b230 */ /* 0x004fea0000000900 */
[----:B------:R-:W-:Y:S01]  /*a640*/  PRMT R162, R164, 0x7610, R162 ;  /* 0x00007610a4a27816 */ /* 0x000fe200000000a2 */
[----:B------:R2:W-:Y:S01]  /*a650*/  @!P3 STL.S16 [R1+0x18], R164 ;  /* 0x000018a40100b387 */ /* 0x0005e20000100600 */
[----:B-1----:R-:W-:Y:S02]  /*a660*/  FADD.FTZ R159, R149, R148 ;  /* 0x00000094959f7221 */ /* 0x002fe40000010000 */
[----:B------:R-:W-:Y:S01]  /*a670*/  @!P3 PRMT R157, R162, 0x5410, RZ ;  /* 0x00005410a29db816 */ /* 0x000fe200000000ff */
[----:B------:R-:W1:Y:S01]  /*a680*/  MUFU.EX2 R148, R217 ;  /* 0x000000d900947308 */ /* 0x000e620000000800 */
[----:B------:R1:W4:Y:S01]  /*a690*/  LDL.S16 R162, [R1+0x34] ;  /* 0x0000340001a27983 */ /* 0x0003220000100600 */
[----:B---3--:R-:W-:Y:S02]  /*a6a0*/  FADD.FTZ R137, R150, R161 ;  /* 0x000000a196897221 */ /* 0x008fe40000010000 */
[----:B------:R-:W-:Y:S06]  /*a6b0*/  FADD.FTZ R216, R151, R159 ;  /* 0x0000009f97d87221 */ /* 0x000fec0000010000 */
[----:B------:R-:W3:Y:S01]  /*a6c0*/  MUFU.EX2 R149, R222 ;  /* 0x000000de00957308 */ /* 0x000ee20000000800 */
[----:B-----5:R-:W-:Y:S01]  /*a6d0*/  @!P6 HADD2 R220, -R158.H0_H0, -RZ.H0_H0 ;  /* 0xa00000ff9edce230 */ /* 0x020fe20000000900 */
[----:B--2---:R2:W5:Y:S04]  /*a6e0*/  LDL.S16 R164, [R1+0x2c] ;  /* 0x00002c0001a47983 */ /* 0x0045680000100600 */
[----:B------:R-:W-:Y:S01]  /*a6f0*/  PRMT R161, R220, 0x7610, R161 ;  /* 0x00007610dca17816 */ /* 0x000fe200000000a1 */
[----:B-1----:R-:W-:Y:S01]  /*a700*/  FADD.FTZ R0, R148, R155 ;  /* 0x0000009b94007221 */ /* 0x002fe20000010000 */
[----:B------:R-:W-:Y:S01]  /*a710*/  @!P6 STL.S16 [R1+0x30], R220 ;  /* 0x000030dc0100e387 */ /* 0x000fe20000100600 */
[C---:B------:R-:W-:Y:S02]  /*a720*/  F2FP.PACK_AB R171, R145.reuse, R148 ;  /* 0x0000009491ab723e */ /* 0x040fe400000000ff */
[--C-:B------:R-:W-:Y:S01]  /*a730*/  FADD.FTZ R217, R145, R0.reuse ;  /* 0x0000000091d97221 */ /* 0x100fe20000010000 */
[----:B------:R-:W-:Y:S02]  /*a740*/  PRMT R0, R3, 0x7632, R0 ;  /* 0x0000763203007816 */ /* 0x000fe40000000000 */
[----:B------:R-:W-:Y:S01]  /*a750*/  LOP3.LUT R145, R146, 0xff, RZ, 0xc0, !PT ;  /* 0x000000ff92917812 */ /* 0x000fe200078ec0ff */
[----:B---3--:R-:W-:Y:S01]  /*a760*/  FADD.FTZ R218, R149, R137 ;  /* 0x0000008995da7221 */ /* 0x008fe20000010000 */
[----:B------:R-:W-:Y:S02]  /*a770*/  SHF.R.U32.HI R137, RZ, 0x18, R172 ;  /* 0x00000018ff897819 */ /* 0x000fe400000116ac */
[C---:B------:R-:W-:Y:S02]  /*a780*/  ISETP.GE.U32.AND P3, PT, R233.reuse, R145, PT ;  /* 0x00000091e900720c */ /* 0x040fe40003f66070 */
[----:B------:R-:W-:Y:S02]  /*a790*/  ISETP.GE.U32.AND P4, PT, R233, R137, PT ;  /* 0x00000089e900720c */ /* 0x000fe40003f86070 */
[----:B------:R-:W-:Y:S02]  /*a7a0*/  PRMT R137, R138, 0x7632, R137 ;  /* 0x000076328a897816 */ /* 0x000fe40000000089 */
[----:B------:R-:W-:Y:S02]  /*a7b0*/  LOP3.LUT R145, R166, 0xffff, RZ, 0xc0, !PT ;  /* 0x0000ffffa6917812 */ /* 0x000fe400078ec0ff */
[----:B------:R-:W-:Y:S02]  /*a7c0*/  PRMT R151, R138, 0x5410, R137 ;  /* 0x000054108a977816 */ /* 0x000fe40000000089 */
[----:B------:R-:W-:Y:S02]  /*a7d0*/  SHF.R.U32.HI R145, RZ, 0x8, R145 ;  /* 0x00000008ff917819 */ /* 0x000fe40000011691 */
[----:B------:R-:W-:Y:S02]  /*a7e0*/  F2FP.PACK_AB R170, R149, R150 ;  /* 0x0000009695aa723e */ /* 0x000fe400000000ff */
[----:B------:R-:W-:Y:S01]  /*a7f0*/  LOP3.LUT R145, R145, 0xffff, RZ, 0xc0, !PT ;  /* 0x0000ffff91917812 */ /* 0x000fe200078ec0ff */
[----:B----4-:R-:W-:Y:S02]  /*a800*/  @!P0 HADD2 R187, -R140.H0_H0, -RZ.H0_H0 ;  /* 0xa00000ff8cbb8230 */ /* 0x010fe40000000900 */
[----:B------:R-:W-:Y:S03]  /*a810*/  @!P2 HADD2 R179, -R3.H0_H0, -RZ.H0_H0 ;  /* 0xa00000ff03b3a230 */ /* 0x000fe60000000900 */
[----:B------:R1:W-:Y:S01]  /*a820*/  @!P0 STL.S16 [R1+0x28], R187 ;  /* 0x000028bb01008387 */ /* 0x0003e20000100600 */
[----:B------:R-:W-:Y:S01]  /*a830*/  PRMT R152, R187, 0x7610, R152 ;  /* 0x00007610bb987816 */ /* 0x000fe20000000098 */
[----:B------:R-:W-:Y:S02]  /*a840*/  @!P5 HADD2 R178, -R0.H0_H0, -RZ.H0_H0 ;  /* 0xa00000ff00b2d230 */ /* 0x000fe40000000900 */
[----:B------:R-:W-:Y:S01]  /*a850*/  @!P2 STL.S16 [R1+0x24], R179 ;  /* 0x000024b30100a387 */ /* 0x000fe20000100600 */
[----:B------:R-:W-:Y:S01]  /*a860*/  @!P0 PRMT R140, R152, 0x5410, RZ ;  /* 0x00005410988c8816 */ /* 0x000fe200000000ff */
[----:B------:R-:W-:Y:S02]  /*a870*/  @!P1 HADD2 R169, -R138.H0_H0, -RZ.H0_H0 ;  /* 0xa00000ff8aa99230 */ /* 0x000fe40000000900 */
[----:B------:R3:W-:Y:S01]  /*a880*/  @!P5 STL.S16 [R1+0x20], R178 ;  /* 0x000020b20100d387 */ /* 0x0007e20000100600 */
[----:B------:R-:W-:Y:S02]  /*a890*/  PRMT R175, R179, 0x7610, R175 ;  /* 0x00007610b3af7816 */ /* 0x000fe400000000af */
[----:B------:R-:W-:Y:S01]  /*a8a0*/  PRMT R152, R3, 0x5410, R0 ;  /* 0x0000541003987816 */ /* 0x000fe20000000000 */
[----:B------:R-:W-:Y:S01]  /*a8b0*/  @!P1 STL.S16 [R1+0x38], R169 ;  /* 0x000038a901009387 */ /* 0x000fe20000100600 */
[----:B------:R-:W-:Y:S02]  /*a8c0*/  PRMT R165, R169, 0x7610, R165 ;  /* 0x00007610a9a57816 */ /* 0x000fe400000000a5 */
[----:B------:R-:W-:Y:S01]  /*a8d0*/  @!P2 PRMT R3, R175, 0x5410, RZ ;  /* 0x00005410af03a816 */ /* 0x000fe200000000ff */
[----:B------:R4:W-:Y:S01]  /*a8e0*/  STG.E.U16 [R210.64], R140 ;  /* 0x0000008cd2007986 */ /* 0x0009e2000c101510 */
[----:B------:R-:W-:Y:S02]  /*a8f0*/  PRMT R174, R178, 0x7610, R174 ;  /* 0x00007610b2ae7816 */ /* 0x000fe400000000ae */
[----:B------:R-:W-:Y:S01]  /*a900*/  @!P1 PRMT R138, R165, 0x5410, RZ ;  /* 0x00005410a58a9816 */ /* 0x000fe200000000ff */
[----:B------:R-:W-:Y:S01]  /*a910*/  @!P4 HADD2 R162, -R137.H0_H0, -RZ.H0_H0 ;  /* 0xa00000ff89a2c230 */ /* 0x000fe20000000900 */
[----:B------:R-:W-:Y:S01]  /*a920*/  @!P5 PRMT R0, R174, 0x5410, RZ ;  /* 0x00005410ae00d816 */ /* 0x000fe200000000ff */
[----:B------:R2:W-:Y:S01]  /*a930*/  STG.E.U16 [R208.64], R3 ;  /* 0x00000003d0007986 */ /* 0x0005e2000c101510 */
[----:B------:R-:W-:Y:S02]  /*a940*/  LOP3.LUT P2, RZ, R212, 0x8, RZ, 0xc0, !PT ;  /* 0x00000008d4ff7812 */ /* 0x000fe4000784c0ff */
[----:B------:R-:W-:Y:S01]  /*a950*/  PRMT R148, R162, 0x7610, R148 ;  /* 0x00007610a2947816 */ /* 0x000fe20000000094 */
[----:B------:R5:W-:Y:S01]  /*a960*/  @!P4 STL.S16 [R1+0x34], R162 ;  /* 0x000034a20100c387 */ /* 0x000be20000100600 */
[----:B-1----:R-:W-:Y:S01]  /*a970*/  MUFU.EX2 R187, R232 ;  /* 0x000000e800bb7308 */ /* 0x002fe20000000800 */
[----:B------:R-:W-:Y:S02]  /*a980*/  LOP3.LUT P1, RZ, R212, 0x4, RZ, 0xc0, !PT ;  /* 0x00000004d4ff7812 */ /* 0x000fe4000782c0ff */
[----:B------:R-:W-:Y:S01]  /*a990*/  @!P4 PRMT R137, R148, 0x5410, RZ ;  /* 0x000054109489c816 */ /* 0x000fe200000000ff */
[----:B------:R1:W-:Y:S01]  /*a9a0*/  STG.E.U16 [R208.64+0x2], R0 ;  /* 0x00000200d0007986 */ /* 0x0003e2000c101510 */
[----:B---3--:R-:W-:Y:S03]  /*a9b0*/  PRMT R178, R233, 0x7054, R233 ;  /* 0x00007054e9b27816 */ /* 0x008fe600000000e9 */
[----:B------:R3:W-:Y:S04]  /*a9c0*/  STG.E.U16 [R188.64+0x12], R139 ;  /* 0x0000128bbc007986 */ /* 0x0007e8000c101510 */
[----:B------:R-:W-:Y:S01]  /*a9d0*/  STG.E.U16 [R188.64+0x10], R132 ;  /* 0x00001084bc007986 */ /* 0x000fe2000c101510 */
[----:B----4-:R-:W-:Y:S03]  /*a9e0*/  LOP3.LUT R140, R146, 0xffff, RZ, 0xc0, !PT ;  /* 0x0000ffff928c7812 */ /* 0x010fe600078ec0ff */
[----:B------:R4:W-:Y:S01]  /*a9f0*/  STG.E.U16 [R190.64+0x10], R138 ;  /* 0x0000108abe007986 */ /* 0x0009e2000c101510 */
[----:B------:R-:W-:Y:S03]  /*aa00*/  SHF.R.U32.HI R140, RZ, 0x8, R140 ;  /* 0x00000008ff8c7819 */ /* 0x000fe6000001168c */
[----:B------:R-:W-:Y:S01]  /*aa10*/  STG.E.U16 [R190.64+0x12], R137 ;  /* 0x00001289be007986 */ /* 0x000fe2000c101510 */
[----:B--2---:R-:W-:Y:S02]  /*aa20*/  SHF.R.U32.HI R3, RZ, 0x18, R146 ;  /* 0x00000018ff037819 */ /* 0x004fe40000011692 */
[----:B-----5:R-:W-:Y:S02]  /*aa30*/  PRMT R162, R158, 0x5410, R184 ;  /* 0x000054109ea27816 */ /* 0x020fe400000000b8 */
[----:B------:R-:W-:Y:S02]  /*aa40*/  @!P6 PRMT R158, R161, 0x5410, RZ ;  /* 0x00005410a19ee816 */ /* 0x000fe400000000ff */
[C---:B------:R-:W-:Y:S02]  /*aa50*/  ISETP.GE.U32.AND P6, PT, R233.reuse, R145, PT ;  /* 0x00000091e900720c */ /* 0x040fe40003fc6070 */
[----:B------:R-:W-:Y:S02]  /*aa60*/  LOP3.LUT R140, R140, 0xffff, RZ, 0xc0, !PT ;  /* 0x0000ffff8c8c7812 */ /* 0x000fe400078ec0ff */
[C---:B------:R-:W-:Y:S02]  /*aa70*/  ISETP.GE.U32.AND P5, PT, R233.reuse, R3, PT ;  /* 0x00000003e900720c */ /* 0x040fe40003fa6070 */
[----:B------:R-:W-:Y:S02]  /*aa80*/  ISETP.GE.U32.AND P0, PT, R233, R140, PT ;  /* 0x0000008ce900720c */ /* 0x000fe40003f06070 */
[----:B------:R-:W-:Y:S02]  /*aa90*/  SHF.R.U32.HI R140, RZ, 0x10, R146 ;  /* 0x00000010ff8c7819 */ /* 0x000fe40000011692 */
[----:B-1----:R-:W-:Y:S02]  /*aaa0*/  PRMT R0, R2, 0x7632, R0 ;  /* 0x0000763202007816 */ /* 0x002fe40000000000 */
[----:B------:R-:W-:Y:S01]  /*aab0*/  LOP3.LUT R140, R140, 0xff, RZ, 0xc0, !PT ;  /* 0x000000ff8c8c7812 */ /* 0x000fe200078ec0ff */
[----:B------:R-:W-:Y:S01]  /*aac0*/  @!P6 HADD2 R164, -R184.H0_H0, -RZ.H0_H0 ;  /* 0xa00000ffb8a4e230 */ /* 0x000fe20000000900 */
[----:B------:R-:W-:Y:S02]  /*aad0*/  SHF.R.U32.HI R3, RZ, 0x10, R142 ;  /* 0x00000010ff037819 */ /* 0x000fe4000001168e */
[----:B---3--:R-:W-:Y:S02]  /*aae0*/  PRMT R139, R163, 0x7632, R139 ;  /* 0x00007632a38b7816 */ /* 0x008fe4000000008b */
[----:B------:R1:W-:Y:S01]  /*aaf0*/  @!P6 STL.S16 [R1+0x2c], R164 ;  /* 0x00002ca40100e387 */ /* 0x0003e20000100600 */
[----:B------:R-:W-:Y:S02]  /*ab00*/  PRMT R145, R164, 0x7610, R145 ;  /* 0x00007610a4917816 */ /* 0x000fe40000000091 */
[----:B----4-:R-:W-:Y:S01]  /*ab10*/  PRMT R138, R168, 0x7610, R138 ;  /* 0x00007610a88a7816 */ /* 0x010fe2000000008a */
[----:B------:R2:W3:Y:S01]  /*ab20*/  LDL.S16 R169, [R1+0xc] ;  /* 0x00000c0001a97983 */ /* 0x0004e20000100600 */
[----:B------:R-:W-:Y:S02]  /*ab30*/  @!P6 PRMT R184, R145, 0x5410, RZ ;  /* 0x0000541091b8e816 */ /* 0x000fe400000000ff */
[----:B------:R-:W-:Y:S01]  /*ab40*/  ISETP.GE.U32.AND P6, PT, R233, R140, PT ;  /* 0x0000008ce900720c */ /* 0x000fe20003fc6070 */
[----:B------:R2:W4:Y:S01]  /*ab50*/  LDL.S16 R161, [R1+0x8] ;  /* 0x0000080001a17983 */ /* 0x0005220000100600 */
[----:B------:R-:W-:Y:S02]  /*ab60*/  LOP3.LUT R145, R3, 0xff, RZ, 0xc0, !PT ;  /* 0x000000ff03917812 */ /* 0x000fe400078ec0ff */
[----:B------:R-:W-:Y:S01]  /*ab70*/  PRMT R3, R163, 0x7610, R3 ;  /* 0x00007610a3037816 */ /* 0x000fe20000000003 */
[----:B------:R2:W5:Y:S04]  /*ab80*/  LDL.S16 R159, [R1+0x4] ;  /* 0x00000400019f7983 */ /* 0x0005680000100600 */
[----:B------:R2:W2:Y:S04]  /*ab90*/  LDL.S16 R148, [R1+0x14] ;  /* 0x0000140001947983 */ /* 0x0004a80000100600 */
[----:B-1----:R1:W2:Y:S01]  /*aba0*/  LDL.S16 R164, [R1+0x10] ;  /* 0x0000100001a47983 */ /* 0x0022a20000100600 */
[----:B---3--:R-:W-:Y:S02]  /*abb0*/  @!P0 HADD2 R169, -R0.H0_H0, -RZ.H0_H0 ;  /* 0xa00000ff00a98230 */ /* 0x008fe40000000900 */
[----:B----4-:R-:W-:Y:S03]  /*abc0*/  @!P6 HADD2 R161, -R3.H0_H0, -RZ.H0_H0 ;  /* 0xa00000ff03a1e230 */ /* 0x010fe60000000900 */
[----:B------:R-:W-:Y:S01]  /*abd0*/  PRMT R154, R169, 0x7610, R154 ;  /* 0x00007610a99a7816 */ /* 0x000fe2000000009a */
[----:B-----5:R-:W-:Y:S01]  /*abe0*/  @!P5 HADD2 R159, -R139.H0_H0, -RZ.H0_H0 ;  /* 0xa00000ff8b9fd230 */ /* 0x020fe20000000900 */
[----:B------:R-:W-:Y:S04]  /*abf0*/  PRMT R150, R161, 0x7610, R150 ;  /* 0x00007610a1967816 */ /* 0x000fe80000000096 */
[----:B------:R-:W-:Y:S01]  /*ac00*/  PRMT R149, R159, 0x7610, R149 ;  /* 0x000076109f957816 */ /* 0x000fe20000000095 */
[----:B--2---:R-:W-:Y:S05]  /*ac10*/  @!P3 HADD2 R164, -R2.H0_H0, -RZ.H0_H0 ;  /* 0xa00000ff02a4b230 */ /* 0x004fea0000000900 */
[----:B------:R2:W-:Y:S01]  /*ac20*/  @!P3 STL.S16 [R1+0x10], R164 ;  /* 0x000010a40100b387 */ /* 0x0005e20000100600 */
[----:B------:R-:W-:Y:S03]  /*ac30*/  PRMT R155, R164, 0x7610, R155 ;  /* 0x00007610a49b7816 */ /* 0x000fe6000000009b */
[----:B------:R3:W-:Y:S04]  /*ac40*/  @!P0 STL.S16 [R1+0xc], R169 ;  /* 0x00000ca901008387 */ /* 0x0007e80000100600 */
[----:B------:R-:W-:Y:S04]  /*ac50*/  @!P6 STL.S16 [R1+0x8], R161 ;  /* 0x000008a10100e387 */ /* 0x000fe80000100600 */
[----:B------:R4:W-:Y:S01]  /*ac60*/  @!P5 STL.S16 [R1+0x4], R159 ;  /* 0x0000049f0100d387 */ /* 0x0009e20000100600 */
[----:B--2---:R-:W-:Y:S01]  /*ac70*/  IMAD.WIDE.U32 R164, R227, -0x2daee0ad, RZ ;  /* 0xd2511f53e3a47825 */ /* 0x004fe200078e00ff */
[----:B---3--:R-:W-:Y:S04]  /*ac80*/  SHF.R.U32.HI R169, RZ, 0x18, R142 ;  /* 0x00000018ffa97819 */ /* 0x008fe8000001168e */
[----:B------:R-:W-:Y:S02]  /*ac90*/  LOP3.LUT R140, R165, UR25, R182, 0x96, !PT ;  /* 0x00000019a58c7c12 */ /* 0x000fe4000f8e96b6 */
[----:B------:R-:W-:Y:S02]  /*aca0*/  SHF.R.U32.HI R142, RZ, 0x10, R172 ;  /* 0x00000010ff8e7819 */ /* 0x000fe400000116ac */
[----:B------:R-:W-:Y:S02]  /*acb0*/  LOP3.LUT R132, R140, 0xff, RZ, 0xc0, !PT ;  /* 0x000000ff8c847812 */ /* 0x000fe400078ec0ff */
[----:B----4-:R-:W-:Y:S02]  /*acc0*/  PRMT R159, R3, 0x5410, R139 ;  /* 0x00005410039f7816 */ /* 0x010fe4000000008b */
[----:B------:R-:W-:Y:S02]  /*acd0*/  ISETP.GE.U32.AND P4, PT, R233, R132, PT ;  /* 0x00000084e900720c */ /* 0x000fe40003f86070 */
[----:B------:R-:W-:Y:S02]  /*ace0*/  PRMT R132, R2, 0x5410, R0 ;  /* 0x0000541002847816 */ /* 0x000fe40000000000 */
[----:B------:R-:W-:Y:S02]  /*acf0*/  @!P3 PRMT R2, R155, 0x5410, RZ ;  /* 0x000054109b02b816 */ /* 0x000fe400000000ff */
[----:B------:R-:W-:Y:S02]  /*ad00*/  @!P0 PRMT R0, R154, 0x5410, RZ ;  /* 0x000054109a008816 */ /* 0x000fe400000000ff */
[----:B------:R-:W-:Y:S01]  /*ad10*/  @!P6 PRMT R3, R150, 0x5410, RZ ;  /* 0x000054109603e816 */ /* 0x000fe200000000ff */
[----:B------:R2:W-:Y:S01]  /*ad20*/  STG.E.U16 [R210.64+0xe], R2 ;  /* 0x00000e02d2007986 */ /* 0x0005e2000c101510 */
[----:B------:R-:W-:Y:S02]  /*ad30*/  ISETP.GE.U32.AND P6, PT, R233, R145, PT ;  /* 0x00000091e900720c */ /* 0x000fe40003fc6070 */
[----:B------:R-:W-:Y:S01]  /*ad40*/  LOP3.LUT R137, R140, 0xffff, RZ, 0xc0, !PT ;  /* 0x0000ffff8c897812 */ /* 0x000fe200078ec0ff */
[----:B------:R3:W-:Y:S01]  /*ad50*/  STG.E.U16 [R210.64+0x10], R0 ;  /* 0x00001000d2007986 */ /* 0x0007e2000c101510 */
[----:B------:R-:W-:Y:S02]  /*ad60*/  @!P5 PRMT R139, R149, 0x5410, RZ ;  /* 0x00005410958bd816 */ /* 0x000fe400000000ff */
[----:B------:R-:W-:Y:S01]  /*ad70*/  SHF.R.U32.HI R137, RZ, 0x8, R137 ;  /* 0x00000008ff897819 */ /* 0x000fe20000011689 */
[----:B------:R-:W-:Y:S01]  /*ad80*/  STG.E.U16 [R208.64+0x10], R3 ;  /* 0x00001003d0007986 */ /* 0x000fe2000c101510 */
[----:B------:R-:W-:Y:S02]  /*ad90*/  LOP3.LUT R142, R142, 0xff, RZ, 0xc0, !PT ;  /* 0x000000ff8e8e7812 */ /* 0x000fe400078ec0ff */
[----:B------:R-:W-:Y:S01]  /*ada0*/  LOP3.LUT R137, R137, 0xffff, RZ, 0xc0, !PT ;  /* 0x0000ffff89897812 */ /* 0x000fe200078ec0ff */
[----:B------:R-:W-:Y:S02]  /*adb0*/  STG.E.U16 [R208.64+0x12], R139 ;  /* 0x0000128bd0007986 */ /* 0x000fe4000c101510 */
[----:B------:R-:W-:Y:S01]  /*adc0*/  @!P6 HADD2 R148, -R138.H0_H0, -RZ.H0_H0 ;  /* 0xa00000ff8a94e230 */ /* 0x000fe20000000900 */
[----:B------:R-:W-:Y:S01]  /*add0*/  ISETP.GE.U32.AND P3, PT, R233, R137, PT ;  /* 0x00000089e900720c */ /* 0x000fe20003f66070 */
[----:B------:R-:W-:Y:S01]  /*ade0*/  STG.E.U16 [R188.64+0x20], R156 ;  /* 0x0000209cbc007986 */ /* 0x000fe2000c101510 */
[--C-:B------:R-:W-:Y:S02]  /*adf0*/  SHF.R.U32.HI R137, RZ, 0x10, R140.reuse ;  /* 0x00000010ff897819 */ /* 0x100fe4000001168c */
[----:B------:R-:W-:Y:S01]  /*ae00*/  SHF.R.U32.HI R140, RZ, 0x18, R140 ;  /* 0x00000018ff8c7819 */ /* 0x000fe2000001168c */
[----:B------:R4:W-:Y:S01]  /*ae10*/  @!P6 STL.S16 [R1+0x14], R148 ;  /* 0x000014940100e387 */ /* 0x0009e20000100600 */
[----:B------:R-:W-:Y:S02]  /*ae20*/  LOP3.LUT R137, R137, 0xff, RZ, 0xc0, !PT ;  /* 0x000000ff89897812 */ /* 0x000fe400078ec0ff */
[C---:B------:R-:W-:Y:S01]  /*ae30*/  ISETP.GE.U32.AND P5, PT, R233.reuse, R140, PT ;  /* 0x0000008ce900720c */ /* 0x040fe20003fa6070 */
[----:B------:R5:W-:Y:S01]  /*ae40*/  STG.E.U16 [R188.64+0x22], R157 ;  /* 0x0000229dbc007986 */ /* 0x000be2000c101510 */
[----:B------:R-:W-:Y:S02]  /*ae50*/  ISETP.GE.U32.AND P0, PT, R233, R137, PT ;  /* 0x00000089e900720c */ /* 0x000fe40003f06070 */
[----:B--2---:R-:W-:Y:S02]  /*ae60*/  PRMT R2, R148, 0x7610, R2 ;  /* 0x0000761094027816 */ /* 0x004fe40000000002 */
[----:B------:R-:W-:Y:S02]  /*ae70*/  PRMT R137, R168, 0x7632, R137 ;  /* 0x00007632a8897816 */ /* 0x000fe40000000089 */
[----:B---3--:R-:W-:Y:S02]  /*ae80*/  LOP3.LUT R0, R173, UR26, R180, 0x96, !PT ;  /* 0x0000001aad007c12 */ /* 0x008fe4000f8e96b4 */
[----:B------:R-:W-:Y:S02]  /*ae90*/  PRMT R161, R138, 0x5410, R137 ;  /* 0x000054108aa17816 */ /* 0x000fe40000000089 */
[----:B------:R-:W-:Y:S02]  /*aea0*/  @!P6 PRMT R138, R2, 0x5410, RZ ;  /* 0x00005410028ae816 */ /* 0x000fe400000000ff */
[C---:B------:R-:W-:Y:S02]  /*aeb0*/  LOP3.LUT R2, R0.reuse, 0xffff, RZ, 0xc0, !PT ;  /* 0x0000ffff00027812 */ /* 0x040fe400078ec0ff */
[----:B------:R-:W-:Y:S01]  /*aec0*/  LOP3.LUT R140, R0, 0xff, RZ, 0xc0, !PT ;  /* 0x000000ff008c7812 */ /* 0x000fe200078ec0ff */
[----:B------:R-:W-:Y:S01]  /*aed0*/  STG.E.U16 [R190.64+0x20], R138 ;  /* 0x0000208abe007986 */ /* 0x000fe2000c101510 */
[----:B------:R-:W-:Y:S02]  /*aee0*/  SHF.R.U32.HI R2, RZ, 0x8, R2 ;  /* 0x00000008ff027819 */ /* 0x000fe40000011602 */
[----:B------:R-:W-:Y:S02]  /*aef0*/  SHF.R.U32.HI R145, RZ, 0x18, R0 ;  /* 0x00000018ff917819 */ /* 0x000fe40000011600 */
[----:B----4-:R-:W-:Y:S02]  /*af00*/  PRMT R148, R140, 0x5410, R2 ;  /* 0x000054108c947816 */ /* 0x010fe40000000002 */
[C---:B------:R-:W-:Y:S02]  /*af10*/  LOP3.LUT R2, R172.reuse, 0xffff, RZ, 0xc0, !PT ;  /* 0x0000ffffac027812 */ /* 0x040fe400078ec0ff */
[----:B------:R-:W-:Y:S02]  /*af20*/  LOP3.LUT R140, R172, 0xff, RZ, 0xc0, !PT ;  /* 0x000000ffac8c7812 */ /* 0x000fe400078ec0ff */
[----:B------:R-:W-:Y:S02]  /*af30*/  SHF.R.U32.HI R2, RZ, 0x8, R2 ;  /* 0x00000008ff027819 */ /* 0x000fe40000011602 */
[----:B------:R-:W-:Y:S02]  /*af40*/  SHF.R.U32.HI R172, RZ, 0x18, R172 ;  /* 0x00000018ffac7819 */ /* 0x000fe400000116ac */
[----:B------:R-:W-:Y:S02]  /*af50*/  PRMT R154, R140, 0x5410, R2 ;  /* 0x000054108c9a7816 */ /* 0x000fe40000000002 */
[----:B------:R-:W-:Y:S02]  /*af60*/  SHF.R.U32.HI R2, RZ, 0x10, R0 ;  /* 0x00000010ff027819 */ /* 0x000fe40000011600 */
[----:B------:R-:W-:Y:S02]  /*af70*/  LOP3.LUT R0, R147, UR26, R176, 0x96, !PT ;  /* 0x0000001a93007c12 */ /* 0x000fe4000f8e96b0 */
[----:B------:R-:W-:Y:S02]  /*af80*/  LOP3.LUT R140, R2, 0xff, RZ, 0xc0, !PT ;  /* 0x000000ff028c7812 */ /* 0x000fe400078ec0ff */
[----:B------:R-:W-:Y:S02]  /*af90*/  LOP3.LUT R2, R146, 0xffff, RZ, 0xc0, !PT ;  /* 0x0000ffff92027812 */ /* 0x000fe400078ec0ff */
[----:B------:R-:W-:Y:S01]  /*afa0*/  PRMT R149, R140, 0x5410, R145 ;  /* 0x000054108c957816 */ /* 0x000fe20000000091 */
[--C-:B------:R-:W-:Y:S01]  /*afb0*/  HSET2.LE.AND R140, R148, R178.reuse, PT ;  /* 0x000000b2948c7233 */ /* 0x100fe20003803000 */
[----:B------:R-:W-:Y:S02]  /*afc0*/  LOP3.LUT R145, R146, 0xff, RZ, 0xc0, !PT ;  /* 0x000000ff92917812 */ /* 0x000fe400078ec0ff */
[----:B------:R-:W-:Y:S02]  /*afd0*/  SHF.R.U32.HI R2, RZ, 0x8, R2 ;  /* 0x00000008ff027819 */ /* 0x000fe40000011602 */
[----:B------:R-:W-:Y:S02]  /*afe0*/  LOP3.LUT R140, R140, R141, RZ, 0xc0, !PT ;  /* 0x0000008d8c8c7212 */ /* 0x000fe400078ec0ff */
[----:B------:R-:W-:Y:S02]  /*aff0*/  SHF.R.U32.HI R141, RZ, 0x10, R0 ;  /* 0x00000010ff8d7819 */ /* 0x000fe40000011600 */
[----:B------:R-:W-:Y:S02]  /*b000*/  PRMT R150, R145, 0x5410, R2 ;  /* 0x0000541091967816 */ /* 0x000fe40000000002 */
[----:B------:R-:W-:Y:S02]  /*b010*/  PRMT R172, R142, 0x5410, R172 ;  /* 0x000054108eac7816 */ /* 0x000fe400000000ac */
[----:B------:R-:W-:Y:S01]  /*b020*/  SHF.R.U32.HI R142, RZ, 0x10, R146 ;  /* 0x00000010ff8e7819 */ /* 0x000fe20000011692 */
[--C-:B------:R-:W-:Y:S01]  /*b030*/  HSET2.LE.AND R150, R150, R178.reuse, PT ;  /* 0x000000b296967233 */ /* 0x100fe20003803000 */
[C---:B------:R-:W-:Y:S02]  /*b040*/  LOP3.LUT R2, R0.reuse, 0xffff, RZ, 0xc0, !PT ;  /* 0x0000ffff00027812 */ /* 0x040fe400078ec0ff */
[----:B------:R-:W-:Y:S02]  /*b050*/  LOP3.LUT R147, R0, 0xff, RZ, 0xc0, !PT ;  /* 0x000000ff00937812 */ /* 0x000fe400078ec0ff */
[----:B------:R-:W-:Y:S02]  /*b060*/  SHF.R.U32.HI R145, RZ, 0x18, R0 ;  /* 0x00000018ff917819 */ /* 0x000fe40000011600 */
[----:B------:R-:W-:Y:S01]  /*b070*/  LOP3.LUT R0, R141, 0xff, RZ, 0xc0, !PT ;  /* 0x000000ff8d007812 */ /* 0x000fe200078ec0ff */
[--C-:B------:R-:W-:Y:S01]  /*b080*/  HSET2.LE.AND R141, R149, R178.reuse, PT ;  /* 0x000000b2958d7233 */ /* 0x100fe20003803000 */
[----:B------:R-:W-:Y:S02]  /*b090*/  SHF.R.U32.HI R148, RZ, 0x18, R146 ;  /* 0x00000018ff947819 */ /* 0x000fe40000011692 */
[----:B------:R-:W-:Y:S01]  /*b0a0*/  LOP3.LUT R146, R142, 0xff, RZ, 0xc0, !PT ;  /* 0x000000ff8e927812 */ /* 0x000fe200078ec0ff */
[--C-:B------:R-:W-:Y:S01]  /*b0b0*/  HSET2.LE.AND R142, R154, R178.reuse, PT ;  /* 0x000000b29a8e7233 */ /* 0x100fe20003803000 */
[----:B------:R-:W-:Y:S02]  /*b0c0*/  SHF.R.U32.HI R2, RZ, 0x8, R2 ;  /* 0x00000008ff027819 */ /* 0x000fe40000011602 */
[----:B------:R-:W-:Y:S02]  /*b0d0*/  PRMT R163, R146, 0x5410, R148 ;  /* 0x0000541092a37816 */ /* 0x000fe40000000094 */
[----:B------:R-:W-:Y:S02]  /*b0e0*/  PRMT R2, R147, 0x5410, R2 ;  /* 0x0000541093027816 */ /* 0x000fe40000000002 */
[----:B------:R-:W-:Y:S02]  /*b0f0*/  PRMT R0, R0, 0x5410, R145 ;  /* 0x0000541000007816 */ /* 0x000fe40000000091 */
[----:B------:R-:W-:Y:S01]  /*b100*/  LOP3.LUT R141, R141, R144, RZ, 0xc0, !PT ;  /* 0x000000908d8d7212 */ /* 0x000fe200078ec0ff */
[--C-:B------:R-:W-:Y:S01]  /*b110*/  HSET2.LE.AND R148, R2, R178.reuse, PT ;  /* 0x000000b202947233 */ /* 0x100fe20003803000 */
[----:B------:R-:W2:Y:S01]  /*b120*/  LDSM.16.MT88.4 R144, [R193+0xa000] ;  /* 0x00a00000c190783b */ /* 0x000ea20000004200 */
[--C-:B------:R-:W-:Y:S01]  /*b130*/  HSET2.LE.AND R149, R0, R178.reuse, PT ;  /* 0x000000b200957233 */ /* 0x100fe20003803000 */
[----:B------:R-:W-:Y:S01]  /*b140*/  LOP3.LUT R142, R142, R143, RZ, 0xc0, !PT ;  /* 0x0000008f8e8e7212 */ /* 0x000fe200078ec0ff */
[--C-:B------:R-:W-:Y:S01]  /*b150*/  HSET2.LE.AND R143, R172, R178.reuse, PT ;  /* 0x000000b2ac8f7233 */ /* 0x100fe20003803000 */
[----:B------:R-:W-:Y:S02]  /*b160*/  LOP3.LUT R148, R148, R153, RZ, 0xc0, !PT ;  /* 0x0000009994947212 */ /* 0x000fe400078ec0ff */
[----:B------:R-:W-:Y:S02]  /*b170*/  LOP3.LUT R149, R149, R152, RZ, 0xc0, !PT ;  /* 0x0000009895957212 */ /* 0x000fe400078ec0ff */
[----:B------:R-:W3:Y:S01]  /*b180*/  LDSM.16.MT88.4 R152, [R195+0xa000] ;  /* 0x00a00000c398783b */ /* 0x000ee20000004200 */
[----:B------:R-:W-:Y:S01]  /*b190*/  LOP3.LUT R143, R143, R151, RZ, 0xc0, !PT ;  /* 0x000000978f8f7212 */ /* 0x000fe200078ec0ff */
[--C-:B------:R-:W-:Y:S01]  /*b1a0*/  HSET2.LE.AND R151, R163, R178.reuse, PT ;  /* 0x000000b2a3977233 */ /* 0x100fe20003803000 */
[----:B-----5:R-:W-:Y:S02]  /*b1b0*/  LOP3.LUT R157, R165, UR25, R182, 0x96, !PT ;  /* 0x00000019a59d7c12 */ /* 0x020fe4000f8e96b6 */
[----:B------:R-:W-:Y:S02]  /*b1c0*/  LOP3.LUT R150, R150, R132, RZ, 0xc0, !PT ;  /* 0x0000008496967212 */ /* 0x000fe400078ec0ff */
[----:B------:R-:W-:Y:S01]  /*b1d0*/  LOP3.LUT R151, R151, R159, RZ, 0xc0, !PT ;  /* 0x0000009f97977212 */ /* 0x000fe200078ec0ff */
[----:B------:R-:W-:Y:S01]  /*b1e0*/  LDSM.16.MT88.4 R180, [R195+0xa800] ;  /* 0x00a80000c3b4783b */ /* 0x000fe20000004200 */
[----:B------:R-:W-:Y:S02]  /*b1f0*/  ISETP.GE.U32.AND P6, PT, R233, R169, PT ;  /* 0x000000a9e900720c */ /* 0x000fe40003fc6070 */
[C---:B------:R-:W-:Y:S02]  /*b200*/  PRMT R0, R170.reuse, 0x7610, R0 ;  /* 0x00007610aa007816 */ /* 0x040fe40000000000 */
[----:B------:R-:W-:Y:S02]  /*b210*/  PRMT R132, R170, 0x7632, R132 ;  /* 0x00007632aa847816 */ /* 0x000fe40000000084 */
[----:B------:R-:W-:Y:S01]  /*b220*/  PRMT R3, R171, 0x7632, R3 ;  /* 0x00007632ab037816 */ /* 0x000fe20000000003 */
[----:B------:R-:W-:Y:S01]  /*b230*/  @!P4 HADD2 R244, -R0.H0_H0, -RZ.H0_H0 ;  /* 0xa00000ff00f4c230 */ /* 0x000fe20000000900 */
[----:B------:R-:W-:Y:S01]  /*b240*/  PRMT R159, R0, 0x5410, R132 ;  /* 0x00005410009f7816 */ /* 0x000fe20000000084 */
[----:B------:R-:W-:Y:S01]  /*b250*/  @!P3 HADD2 R241, -R132.H0_H0, -RZ.H0_H0 ;  /* 0xa00000ff84f1b230 */ /* 0x000fe20000000900 */
[----:B------:R-:W-:Y:S01]  /*b260*/  LOP3.LUT R163, R167, UR25, R214, 0x96, !PT ;  /* 0x00000019a7a37c12 */ /* 0x000fe2000f8e96d6 */
[----:B------:R-:W-:Y:S01]  /*b270*/  @!P5 HADD2 R242, -R3.H0_H0, -RZ.H0_H0 ;  /* 0xa00000ff03f2d230 */ /* 0x000fe20000000900 */
[----:B------:R-:W-:Y:S01]  /*b280*/  @!P4 PRMT R0, R244, 0x5410, RZ ;  /* 0x00005410f400c816 */ /* 0x000fe200000000ff */
[----:B------:R-:W-:Y:S01]  /*b290*/  @!P6 HADD2 R245, -R137.H0_H0, -RZ.H0_H0 ;  /* 0xa00000ff89f5e230 */ /* 0x000fe20000000900 */
[----:B------:R-:W-:Y:S01]  /*b2a0*/  @!P3 PRMT R132, R241, 0x5410, RZ ;  /* 0x00005410f184b816 */ /* 0x000fe200000000ff */
[----:B------:R-:W4:Y:S01]  /*b2b0*/  MUFU.EX2 R214, R230 ;  /* 0x000000e600d67308 */ /* 0x000f220000000800 */
[C---:B------:R-:W-:Y:S02]  /*b2c0*/  LOP3.LUT R167, R166.reuse, 0xffff, RZ, 0xc0, !PT ;  /* 0x0000ffffa6a77812 */ /* 0x040fe400078ec0ff */
[----:B------:R-:W-:Y:S02]  /*b2d0*/  @!P6 PRMT R137, R245, 0x5410, RZ ;  /* 0x00005410f589e816 */ /* 0x000fe400000000ff */
[----:B------:R-:W-:Y:S02]  /*b2e0*/  SHF.R.U32.HI R169, RZ, 0x10, R166 ;  /* 0x00000010ffa97819 */ /* 0x000fe400000116a6 */
[----:B------:R-:W-:Y:S01]  /*b2f0*/  LOP3.LUT R172, R166, 0xff, RZ, 0xc0, !PT ;  /* 0x000000ffa6ac7812 */ /* 0x000fe200078ec0ff */
[-C--:B--2---:R-:W-:Y:S01]  /*b300*/  HMMA.16816.F32 R4, R140, R144.reuse, R4 ;  /* 0x000000908c04723c */ /* 0x084fe20000001804 */
[----:B------:R2:W-:Y:S01]  /*b310*/  STG.E.U16 [R190.64+0x22], R137 ;  /* 0x00002289be007986 */ /* 0x0005e2000c101510 */
[----:B------:R-:W-:Y:S02]  /*b320*/  SHF.R.U32.HI R170, RZ, 0x18, R164 ;  /* 0x00000018ffaa7819 */ /* 0x000fe400000116a4 */
[----:B------:R-:W-:Y:S01]  /*b330*/  SHF.R.U32.HI R2, RZ, 0x10, R166 ;  /* 0x00000010ff027819 */ /* 0x000fe200000116a6 */
[----:B------:R-:W-:Y:S01]  /*b340*/  STG.E.U16 [R210.64+0x1e], R0 ;  /* 0x00001e00d2007986 */ /* 0x000fe2000c101510 */
[----:B------:R-:W-:Y:S02]  /*b350*/  LOP3.LUT R139, R164, 0xffff, RZ, 0xc0, !PT ;  /* 0x0000ffffa48b7812 */ /* 0x000fe400078ec0ff */
[C---:B------:R-:W-:Y:S01]  /*b360*/  HMMA.16816.F32 R8, R148.reuse, R144, R8 ;  /* 0x000000909408723c */ /* 0x040fe20000001808 */
[----:B------:R-:W-:Y:S03]  /*b370*/  STG.E.U16 [R210.64+0x20], R132 ;  /* 0x00002084d2007986 */ /* 0x000fe6000c101510 */
[----:B------:R-:W-:Y:S02]  /*b380*/  LOP3.LUT R2, R2, 0xff, RZ, 0xc0, !PT ;  /* 0x000000ff02027812 */ /* 0x000fe400078ec0ff */
[----:B------:R-:W-:Y:S02]  /*b390*/  SHF.R.U32.HI R168, RZ, 0x18, R164 ;  /* 0x00000018ffa87819 */ /* 0x000fe400000116a4 */
[-C--:B------:R-:W-:Y:S01]  /*b3a0*/  HMMA.16816.F32 R12, R148, R146.reuse, R12 ;  /* 0x00000092940c723c */ /* 0x080fe2000000180c */
[C---:B------:R-:W-:Y:S03]  /*b3b0*/  ISETP.GE.U32.AND P6, PT, R233.reuse, R2, PT ;  /* 0x00000002e900720c */ /* 0x040fe60003fc6070 */
[----:B----4-:R-:W-:Y:S02]  /*b3c0*/  F2FP.PACK_AB R138, R214, R215 ;  /* 0x000000d7d68a723e */ /* 0x010fe400000000ff */
[----:B------:R-:W-:Y:S02]  /*b3d0*/  SHF.R.U32.HI R2, RZ, 0x18, R166 ;  /* 0x00000018ff027819 */ /* 0x000fe400000116a6 */
[C---:B------:R-:W-:Y:S01]  /*b3e0*/  HMMA.16816.F32 R16, R140.reuse, R146, R16 ;  /* 0x000000928c10723c */ /* 0x040fe20000001810 */
[----:B------:R-:W4:Y:S01]  /*b3f0*/  LDSM.16.MT88.4 R144, [R198+0xa000] ;  /* 0x00a00000c690783b */ /* 0x000f220000004200 */
[C---:B------:R-:W-:Y:S02]  /*b400*/  ISETP.GE.U32.AND P4, PT, R233.reuse, R2, PT ;  /* 0x00000002e900720c */ /* 0x040fe40003f86070 */
[----:B--2---:R-:W-:Y:S02]  /*b410*/  PRMT R137, R138, 0x7632, R137 ;  /* 0x000076328a897816 */ /* 0x004fe40000000089 */
[----:B------:R-:W-:Y:S01]  /*b420*/  @!P6 HADD2 R248, -R138.H0_H0, -RZ.H0_H0 ;  /* 0xa00000ff8af8e230 */ /* 0x000fe20000000900 */
[----:B------:R-:W-:Y:S01]  /*b430*/  LOP3.LUT R2, R164, 0xff, RZ, 0xc0, !PT ;  /* 0x000000ffa4027812 */ /* 0x000fe200078ec0ff */
[-C--:B---3--:R-:W-:Y:S01]  /*b440*/  HMMA.16816.F32 R20, R140, R152.reuse, R20 ;  /* 0x000000988c14723c */ /* 0x088fe20000001814 */
[----:B------:R-:W-:Y:S02]  /*b450*/  SHF.R.U32.HI R139, RZ, 0x8, R139 ;  /* 0x00000008ff8b7819 */ /* 0x000fe4000001168b */
[----:B------:R-:W-:Y:S02]  /*b460*/  ISETP.GE.U32.AND P3, PT, R233, R2, PT ;  /* 0x00000002e900720c */ /* 0x000fe40003f66070 */
[----:B------:R-:W-:Y:S02]  /*b470*/  PRMT R2, R171, 0x7610, R2 ;  /* 0x00007610ab027816 */ /* 0x000fe40000000002 */
[----:B------:R-:W-:Y:S01]  /*b480*/  @!P4 HADD2 R240, -R137.H0_H0, -RZ.H0_H0 ;  /* 0xa00000ff89f0c230 */ /* 0x000fe20000000900 */
[C---:B------:R-:W-:Y:S01]  /*b490*/  HMMA.16816.F32 R24, R148.reuse, R152, R24 ;  /* 0x000000989418723c */ /* 0x040fe20000001818 */
[----:B------:R-:W-:Y:S03]  /*b4a0*/  PRMT R156, R2, 0x5410, R3 ;  /* 0x00005410029c7816 */ /* 0x000fe60000000003 */
[----:B------:R-:W-:Y:S01]  /*b4b0*/  @!P5 PRMT R3, R242, 0x5410, RZ ;  /* 0x00005410f203d816 */ /* 0x000fe200000000ff */
[----:B------:R-:W-:Y:S01]  /*b4c0*/  @!P0 HADD2 R243, -R2.H0_H0, -RZ.H0_H0 ;  /* 0xa00000ff02f38230 */ /* 0x000fe20000000900 */
[----:B------:R-:W-:Y:S02]  /*b4d0*/  LOP3.LUT R139, R139, 0xffff, RZ, 0xc0, !PT ;  /* 0x0000ffff8b8b7812 */ /* 0x000fe400078ec0ff */
[-C--:B------:R-:W-:Y:S01]  /*b4e0*/  HMMA.16816.F32 R28, R148, R154.reuse, R28 ;  /* 0x0000009a941c723c */ /* 0x080fe2000000181c */
[----:B------:R2:W-:Y:S03]  /*b4f0*/  STG.E.U16 [R208.64+0x22], R3 ;  /* 0x00002203d0007986 */ /* 0x0005e6000c101510 */
[----:B------:R-:W-:Y:S02]  /*b500*/  @!P0 PRMT R2, R243, 0x5410, RZ ;  /* 0x00005410f3028816 */ /* 0x000fe400000000ff */
[----:B------:R-:W-:Y:S02]  /*b510*/  ISETP.GE.U32.AND P0, PT, R233, R139, PT ;  /* 0x0000008be900720c */ /* 0x000fe40003f06070 */
[C---:B------:R-:W-:Y:S01]  /*b520*/  HMMA.16816.F32 R32, R140.reuse, R154, R32 ;  /* 0x0000009a8c20723c */ /* 0x040fe20000001820 */
[----:B------:R-:W3:Y:S03]  /*b530*/  LDSM.16.MT88.4 R152, [R197+0xa000] ;  /* 0x00a00000c598783b */ /* 0x000ee60000004200 */
[----:B------:R-:W-:Y:S02]  /*b540*/  SHF.R.U32.HI R139, RZ, 0x10, R164 ;  /* 0x00000010ff8b7819 */ /* 0x000fe400000116a4 */
[----:B------:R-:W-:Y:S02]  /*b550*/  SHF.R.U32.HI R171, RZ, 0x18, R166 ;  /* 0x00000018ffab7819 */ /* 0x000fe400000116a6 */
[----:B------:R-:W-:Y:S01]  /*b560*/  SHF.R.U32.HI R166, RZ, 0x10, R164 ;  /* 0x00000010ffa67819 */ /* 0x000fe200000116a4 */
[-C--:B----4-:R-:W-:Y:S01]  /*b570*/  HMMA.16816.F32 R36, R140, R144.reuse, R36 ;  /* 0x000000908c24723c */ /* 0x090fe20000001824 */
[----:B------:R4:W-:Y:S02]  /*b580*/  STG.E.U16 [R208.64+0x20], R2 ;  /* 0x00002002d0007986 */ /* 0x0009e4000c101510 */
[----:B------:R-:W-:Y:S02]  /*b590*/  LOP3.LUT R0, R166, 0xff, RZ, 0xc0, !PT ;  /* 0x000000ffa6007812 */ /* 0x000fe400078ec0ff */
[----:B------:R-:W-:Y:S01]  /*b5a0*/  STG.E.U16 [R188.64+0x30], R158 ;  /* 0x0000309ebc007986 */ /* 0x000fe2000c101510 */
[----:B------:R-:W-:Y:S02]  /*b5b0*/  LOP3.LUT R139, R139, 0xff, RZ, 0xc0, !PT ;  /* 0x000000ff8b8b7812 */ /* 0x000fe400078ec0ff */
[C---:B------:R-:W-:Y:S01]  /*b5c0*/  HMMA.16816.F32 R40, R148.reuse, R144, R40 ;  /* 0x000000909428723c */ /* 0x040fe20000001828 */
[----:B------:R-:W-:Y:S01]  /*b5d0*/  STG.E.U16 [R188.64+0x32], R184 ;  /* 0x000032b8bc007986 */ /* 0x000fe2000c101510 */
[----:B------:R-:W-:Y:S02]  /*b5e0*/  ISETP.GE.U32.AND P5, PT, R233, R139, PT ;  /* 0x0000008be900720c */ /* 0x000fe40003fa6070 */
[----:B------:R-:W-:Y:S02]  /*b5f0*/  PRMT R168, R0, 0x5410, R168 ;  /* 0x0000541000a87816 */ /* 0x000fe400000000a8 */
[----:B--2---:R-:W-:Y:S01]  /*b600*/  F2FP.PACK_AB R3, R185, R186 ;  /* 0x000000bab903723e */ /* 0x004fe200000000ff */
[----:B------:R-:W-:Y:S01]  /*b610*/  FADD.FTZ R186, R186, R217 ;  /* 0x000000d9baba7221 */ /* 0x000fe20000010000 */
[-C--:B------:R-:W-:Y:S01]  /*b620*/  HMMA.16816.F32 R44, R148, R146.reuse, R44 ;  /* 0x00000092942c723c */ /* 0x080fe2000000182c */
[--C-:B------:R-:W-:Y:S03]  /*b630*/  HSET2.LE.AND R179, R168, R178.reuse, PT ;  /* 0x000000b2a8b37233 */ /* 0x100fe60003803000 */
[C---:B------:R-:W-:Y:S02]  /*b640*/  LOP3.LUT R139, R164.reuse, 0xffff, RZ, 0xc0, !PT ;  /* 0x0000ffffa48b7812 */ /* 0x040fe400078ec0ff */
[----:B------:R-:W-:Y:S01]  /*b650*/  LOP3.LUT R179, R179, R3, RZ, 0xc0, !PT ;  /* 0x00000003b3b37212 */ /* 0x000fe200078ec0ff */
[----:B------:R-:W-:Y:S01]  /*b660*/  @!P5 HADD2 R239, -R3.H0_H0, -RZ.H0_H0 ;  /* 0xa00000ff03efd230 */ /* 0x000fe20000000900 */
[C---:B------:R-:W-:Y:S01]  /*b670*/  HMMA.16816.F32 R48, R140.reuse, R146, R48 ;  /* 0x000000928c30723c */ /* 0x040fe20000001830 */
[----:B------:R-:W2:Y:S03]  /*b680*/  LDSM.16.MT88.4 R144, [R193+0xb000] ;  /* 0x00b00000c190783b */ /* 0x000ea60000004200 */
[----:B----4-:R-:W-:Y:S02]  /*b690*/  F2FP.PACK_AB R2, R187, R213 ;  /* 0x000000d5bb02723e */ /* 0x010fe400000000ff */
[----:B------:R-:W-:Y:S02]  /*b6a0*/  LOP3.LUT R165, R164, 0xff, RZ, 0xc0, !PT ;  /* 0x000000ffa4a57812 */ /* 0x000fe400078ec0ff */
[-C--:B---3--:R-:W-:Y:S01]  /*b6b0*/  HMMA.16816.F32 R52, R140, R152.reuse, R52 ;  /* 0x000000988c34723c */ /* 0x088fe20000001834 */
[----:B------:R-:W-:Y:S03]  /*b6c0*/  SHF.R.U32.HI R164, RZ, 0x8, R167 ;  /* 0x00000008ffa47819 */ /* 0x000fe600000116a7 */
[----:B------:R-:W-:Y:S01]  /*b6d0*/  @!P3 HADD2 R237, -R2.H0_H0, -RZ.H0_H0 ;  /* 0xa00000ff02edb230 */ /* 0x000fe20000000900 */
[----:B------:R-:W-:Y:S02]  /*b6e0*/  PRMT R164, R172, 0x5410, R164 ;  /* 0x00005410aca47816 */ /* 0x000fe400000000a4 */
[----:B------:R-:W-:Y:S01]  /*b6f0*/  LOP3.LUT R0, R157, 0xffff, RZ, 0xc0, !PT ;  /* 0x0000ffff9d007812 */ /* 0x000fe200078ec0ff */
[C---:B------:R-:W-:Y:S04]  /*b700*/  HMMA.16816.F32 R56, R148.reuse, R152, R56 ;  /* 0x000000989438723c */ /* 0x040fe80000001838 */
[--C-:B------:R-:W-:Y:S01]  /*b710*/  HSET2.LE.AND R174, R164, R178.reuse, PT ;  /* 0x000000b2a4ae7233 */ /* 0x100fe20003803000 */
[----:B------:R-:W-:Y:S03]  /*b720*/  SHF.R.U32.HI R0, RZ, 0x8, R0 ;  /* 0x00000008ff007819 */ /* 0x000fe60000011600 */
[-C--:B------:R-:W-:Y:S01]  /*b730*/  HMMA.16816.F32 R60, R148, R154.reuse, R60 ;  /* 0x0000009a943c723c */ /* 0x080fe2000000183c */
[----:B------:R-:W-:Y:S07]  /*b740*/  LOP3.LUT R174, R174, R162, RZ, 0xc0, !PT ;  /* 0x000000a2aeae7212 */ /* 0x000fee00078ec0ff */
[C---:B------:R-:W-:Y:S01]  /*b750*/  HMMA.16816.F32 R64, R140.reuse, R154, R64 ;  /* 0x0000009a8c40723c */ /* 0x040fe20000001840 */
[----:B------:R-:W3:Y:S07]  /*b760*/  LDSM.16.MT88.4 R152, [R195+0xb000] ;  /* 0x00b00000c398783b */ /* 0x000eee0000004200 */
        /* <DEDUP_REMOVED lines=10> */
[-C--:B--2---:R-:W-:Y:S08]  /*b810*/  HMMA.16816.F32 R100, R140, R144.reuse, R100 ;  /* 0x000000908c64723c */ /* 0x084ff00000001864 */
[C---:B------:R-:W-:Y:S07]  /*b820*/  HMMA.16816.F32 R104, R148.reuse, R144, R104 ;  /* 0x000000909468723c */ /* 0x040fee0000001868 */
[----:B------:R-:W-:Y:S01]  /*b830*/  LOP3.LUT R145, R169, 0xff, RZ, 0xc0, !PT ;  /* 0x000000ffa9917812 */ /* 0x000fe200078ec0ff */
[-C--:B------:R-:W-:Y:S01]  /*b840*/  HMMA.16816.F32 R108, R148, R146.reuse, R108 ;  /* 0x00000092946c723c */ /* 0x080fe2000000186c */
[----:B------:R-:W-:Y:S03]  /*b850*/  SHF.R.U32.HI R144, RZ, 0x8, R139 ;  /* 0x00000008ff907819 */ /* 0x000fe6000001168b */
[----:B------:R-:W-:Y:S02]  /*b860*/  PRMT R171, R145, 0x5410, R171 ;  /* 0x0000541091ab7816 */ /* 0x000fe400000000ab */
[----:B------:R-:W-:Y:S02]  /*b870*/  PRMT R165, R165, 0x5410, R144 ;  /* 0x00005410a5a57816 */ /* 0x000fe40000000090 */
[C---:B------:R-:W-:Y:S01]  /*b880*/  HMMA.16816.F32 R112, R140.reuse, R146, R112 ;  /* 0x000000928c70723c */ /* 0x040fe20000001870 */
[C---:B------:R-:W-:Y:S03]  /*b890*/  LOP3.LUT R144, R163.reuse, 0xffff, RZ, 0xc0, !PT ;  /* 0x0000ffffa3907812 */ /* 0x040fe600078ec0ff */
[----:B------:R-:W-:Y:S01]  /*b8a0*/  SHF.R.U32.HI R145, RZ, 0x10, R163 ;  /* 0x00000010ff917819 */ /* 0x000fe200000116a3 */
[--C-:B------:R-:W-:Y:S01]  /*b8b0*/  HSET2.LE.AND R175, R171, R178.reuse, PT ;  /* 0x000000b2abaf7233 */ /* 0x100fe20003803000 */
[----:B------:R-:W-:Y:S02]  /*b8c0*/  PRMT R139, R138, 0x5410, R137 ;  /* 0x000054108a8b7816 */ /* 0x000fe40000000089 */
[-C--:B---3--:R-:W-:Y:S01]  /*b8d0*/  HMMA.16816.F32 R116, R140, R152.reuse, R116 ;  /* 0x000000988c74723c */ /* 0x088fe20000001874 */
[----:B------:R-:W-:Y:S03]  /*b8e0*/  LOP3.LUT R147, R163, 0xff, RZ, 0xc0, !PT ;  /* 0x000000ffa3937812 */ /* 0x000fe600078ec0ff */
[----:B------:R-:W-:Y:S02]  /*b8f0*/  SHF.R.U32.HI R146, RZ, 0x8, R144 ;  /* 0x00000008ff927819 */ /* 0x000fe40000011690 */
[----:B------:R-:W-:Y:S02]  /*b900*/  LOP3.LUT R145, R145, 0xff, RZ, 0xc0, !PT ;  /* 0x000000ff91917812 */ /* 0x000fe400078ec0ff */
[C---:B------:R-:W-:Y:S01]  /*b910*/  HMMA.16816.F32 R120, R148.reuse, R152, R120 ;  /* 0x000000989478723c */ /* 0x040fe20000001878 */
[----:B------:R-:W-:Y:S03]  /*b920*/  LOP3.LUT R144, R157, 0xff, RZ, 0xc0, !PT ;  /* 0x000000ff9d907812 */ /* 0x000fe600078ec0ff */
[----:B------:R-:W-:Y:S02]  /*b930*/  SHF.R.U32.HI R163, RZ, 0x18, R163 ;  /* 0x00000018ffa37819 */ /* 0x000fe400000116a3 */
[----:B------:R-:W-:Y:S02]  /*b940*/  PRMT R172, R147, 0x5410, R146 ;  /* 0x0000541093ac7816 */ /* 0x000fe40000000092 */
[-C--:B------:R-:W-:Y:S01]  /*b950*/  HMMA.16816.F32 R124, R148, R154.reuse, R124 ;  /* 0x0000009a947c723c */ /* 0x080fe2000000187c */
[----:B------:R-:W-:Y:S03]  /*b960*/  PRMT R173, R145, 0x5410, R163 ;  /* 0x0000541091ad7816 */ /* 0x000fe600000000a3 */
[--C-:B------:R-:W-:Y:S01]  /*b970*/  PRMT R176, R144, 0x5410, R0.reuse ;  /* 0x0000541090b07816 */ /* 0x100fe20000000000 */
[--C-:B------:R-:W-:Y:S01]  /*b980*/  HSET2.LE.AND R172, R172, R178.reuse, PT ;  /* 0x000000b2acac7233 */ /* 0x100fe20003803000 */
[----:B------:R-:W2:Y:S01]  /*b990*/  LDSM.16.MT88.4 R144, [R193+0xa800] ;  /* 0x00a80000c190783b */ /* 0x000ea20000004200 */
[--C-:B------:R-:W-:Y:S01]  /*b9a0*/  SHF.R.U32.HI R163, RZ, 0x10, R157.reuse ;  /* 0x00000010ffa37819 */ /* 0x100fe2000001169d */
[----:B------:R-:W-:Y:S01]  /*b9b0*/  HMMA.16816.F32 R128, R140, R154, R128 ;  /* 0x0000009a8c80723c */ /* 0x000fe20000001880 */
[----:B------:R-:W-:Y:S03]  /*b9c0*/  SHF.R.U32.HI R157, RZ, 0x18, R157 ;  /* 0x00000018ff9d7819 */ /* 0x000fe6000001169d */
[----:B------:R-:W-:Y:S01]  /*b9d0*/  LOP3.LUT R163, R163, 0xff, RZ, 0xc0, !PT ;  /* 0x000000ffa3a37812 */ /* 0x000fe200078ec0ff */
[--C-:B------:R-:W-:Y:S01]  /*b9e0*/  HSET2.LE.AND R173, R173, R178.reuse, PT ;  /* 0x000000b2adad7233 */ /* 0x100fe20003803000 */
[----:B------:R-:W-:Y:S01]  /*b9f0*/  LOP3.LUT R172, R172, R160, RZ, 0xc0, !PT ;  /* 0x000000a0acac7212 */ /* 0x000fe200078ec0ff */
[--C-:B------:R-:W-:Y:S01]  /*ba00*/  HSET2.LE.AND R176, R176, R178.reuse, PT ;  /* 0x000000b2b0b07233 */ /* 0x100fe20003803000 */
[----:B------:R-:W-:Y:S04]  /*ba10*/  PRMT R157, R163, 0x5410, R157 ;  /* 0x00005410a39d7816 */ /* 0x000fe8000000009d */
[C---:B------:R-:W-:Y:S01]  /*ba20*/  PRMT R0, R2.reuse, 0x7632, R0 ;  /* 0x0000763202007816 */ /* 0x040fe20000000000 */
[--C-:B------:R-:W-:Y:S01]  /*ba30*/  HSET2.LE.AND R177, R157, R178.reuse, PT ;  /* 0x000000b29db17233 */ /* 0x100fe20003803000 */
[----:B------:R-:W-:Y:S01]  /*ba40*/  LOP3.LUT R173, R173, R161, RZ, 0xc0, !PT ;  /* 0x000000a1adad7212 */ /* 0x000fe200078ec0ff */
[----:B------:R-:W-:Y:S01]  /*ba50*/  HSET2.LE.AND R178, R165, R178, PT ;  /* 0x000000b2a5b27233 */ /* 0x000fe20003803000 */
[----:B------:R-:W-:Y:S01]  /*ba60*/  LOP3.LUT R175, R175, R139, RZ, 0xc0, !PT ;  /* 0x0000008bafaf7212 */ /* 0x000fe200078ec0ff */
[----:B------:R-:W-:Y:S01]  /*ba70*/  @!P0 HADD2 R236, -R0.H0_H0, -RZ.H0_H0 ;  /* 0xa00000ff00ec8230 */ /* 0x000fe20000000900 */
[----:B------:R-:W-:Y:S02]  /*ba80*/  PRMT R132, R2, 0x5410, R0 ;  /* 0x0000541002847816 */ /* 0x000fe40000000000 */
[----:B------:R-:W-:Y:S02]  /*ba90*/  @!P6 PRMT R138, R248, 0x5410, RZ ;  /* 0x00005410f88ae816 */ /* 0x000fe400000000ff */
[----:B------:R-:W-:Y:S02]  /*baa0*/  @!P4 PRMT R137, R240, 0x5410, RZ ;  /* 0x00005410f089c816 */ /* 0x000fe400000000ff */
[----:B------:R-:W-:Y:S01]  /*bab0*/  @!P3 PRMT R2, R237, 0x5410, RZ ;  /* 0x00005410ed02b816 */ /* 0x000fe200000000ff */
[----:B------:R3:W-:Y:S01]  /*bac0*/  STG.E.U16 [R190.64+0x30], R138 ;  /* 0x0000308abe007986 */ /* 0x0007e2000c101510 */
[----:B------:R-:W-:Y:S02]  /*bad0*/  @!P0 PRMT R0, R236, 0x5410, RZ ;  /* 0x00005410ec008816 */ /* 0x000fe400000000ff */
[----:B------:R-:W-:Y:S01]  /*bae0*/  LOP3.LUT R176, R176, R159, RZ, 0xc0, !PT ;  /* 0x0000009fb0b07212 */ /* 0x000fe200078ec0ff */
[----:B------:R4:W-:Y:S01]  /*baf0*/  STG.E.U16 [R190.64+0x32], R137 ;  /* 0x00003289be007986 */ /* 0x0009e2000c101510 */
[----:B------:R-:W-:Y:S02]  /*bb00*/  LOP3.LUT R177, R177, R156, RZ, 0xc0, !PT ;  /* 0x0000009cb1b17212 */ /* 0x000fe400078ec0ff */
[----:B------:R-:W-:Y:S01]  /*bb10*/  LOP3.LUT R178, R178, R132, RZ, 0xc0, !PT ;  /* 0x00000084b2b27212 */ /* 0x000fe200078ec0ff */
[----:B------:R5:W-:Y:S01]  /*bb20*/  STG.E.U16 [R210.64+0x2e], R2 ;  /* 0x00002e02d2007986 */ /* 0x000be2000c101510 */
[----:B------:R-:W-:Y:S01]  /*bb30*/  ISETP.GE.U32.AND P6, PT, R233, R170, PT ;  /* 0x000000aae900720c */ /* 0x000fe20003fc6070 */
[----:B------:R-:W-:Y:S01]  /*bb40*/  IMAD.MOV.U32 R132, RZ, RZ, R134 ;  /* 0x000000ffff847224 */ /* 0x000fe200078e0086 */
[----:B------:R-:W-:Y:S01]  /*bb50*/  IADD3 R139, P0, R188, -0x40, RZ ;  /* 0xffffffc0bc8b7810 */ /* 0x000fe20007f1e0ff */
[----:B------:R1:W-:Y:S01]  /*bb60*/  STG.E.U16 [R210.64+0x30], R0 ;  /* 0x00003000d2007986 */ /* 0x0003e2000c101510 */
[-C--:B--2---:R-:W-:Y:S03]  /*bb70*/  HMMA.16816.F32 R152, R172, R144.reuse, R4 ;  /* 0x00000090ac98723c */ /* 0x084fe60000001804 */
[----:B------:R-:W2:Y:S05]  /*bb80*/  LDSM.16.MT88.4 R4, [R198+0xa800] ;  /* 0x00a80000c604783b */ /* 0x000eaa0000004200 */
[C---:B------:R-:W-:Y:S01]  /*bb90*/  HMMA.16816.F32 R168, R176.reuse, R144, R8 ;  /* 0x00000090b0a8723c */ /* 0x040fe20000001808 */
[----:B------:R-:W-:Y:S02]  /*bba0*/  @!P6 HADD2 R238, -R3.H1_H1, -RZ.H0_H0 ;  /* 0xa00000ff03eee230 */ /* 0x000fe40000000d00 */
[----:B------:R-:W2:Y:S01]  /*bbb0*/  LDSM.16.MT88.4 R8, [R197+0xa800] ;  /* 0x00a80000c508783b */ /* 0x000ea20000004200 */
[----:B---3--:R-:W-:Y:S04]  /*bbc0*/  IADD3.X R138, R189, -0x1, RZ, P0, !PT ;  /* 0xffffffffbd8a7810 */ /* 0x008fe800007fe4ff */
[-C--:B------:R-:W-:Y:S01]  /*bbd0*/  HMMA.16816.F32 R164, R176, R146.reuse, R12 ;  /* 0x00000092b0a4723c */ /* 0x080fe2000000180c */
[----:B------:R-:W-:Y:S01]  /*bbe0*/  ISETP.LT.AND P0, PT, RZ, UR22, PT ;  /* 0x00000016ff007c0c */ /* 0x000fe2000bf01270 */
[----:B------:R-:W-:Y:S01]  /*bbf0*/  UIADD3 UR22, UR22, -0x1, URZ ;  /* 0xffffffff16167890 */ /* 0x000fe2000fffe03f */
[----:B------:R-:W3:Y:S01]  /*bc00*/  LDSM.16.MT88.4 R12, [R193+0xb800] ;  /* 0x00b80000c10c783b */ /* 0x000ee20000004200 */
[----:B----4-:R-:W-:Y:S02]  /*bc10*/  IMAD.MOV.U32 R137, RZ, RZ, R133 ;  /* 0x000000ffff897224 */ /* 0x010fe400078e0085 */
[----:B-----5:R-:W-:Y:S02]  /*bc20*/  FADD.FTZ R2, R215, R219 ;  /* 0x000000dbd7027221 */ /* 0x020fe40000010000 */
[C---:B------:R-:W-:Y:S03]  /*bc30*/  HMMA.16816.F32 R148, R172.reuse, R146, R16 ;  /* 0x00000092ac94723c */ /* 0x040fe60000001810 */
[----:B------:R-:W4:Y:S01]  /*bc40*/  LDSM.16.MT88.4 R16, [R195+0xb800] ;  /* 0x00b80000c310783b */ /* 0x000f220000004200 */
[----:B-1----:R-:W-:Y:S02]  /*bc50*/  FADD.FTZ R0, R213, R218 ;  /* 0x000000dad5007221 */ /* 0x002fe40000010000 */
[----:B------:R-:W-:Y:S02]  /*bc60*/  FADD.FTZ R211, R185, R186 ;  /* 0x000000bab9d37221 */ /* 0x000fe40000010000 */
[-C--:B------:R-:W-:Y:S01]  /*bc70*/  HMMA.16816.F32 R144, R172, R180.reuse, R20 ;  /* 0x000000b4ac90723c */ /* 0x080fe20000001814 */
[----:B------:R-:W-:Y:S02]  /*bc80*/  FADD.FTZ R210, R187, R0 ;  /* 0x00000000bbd27221 */ /* 0x000fe40000010000 */
[----:B------:R-:W1:Y:S01]  /*bc90*/  LDSM.16.MT88.4 R20, [R198+0xb800] ;  /* 0x00b80000c614783b */ /* 0x000e620000004200 */
[----:B------:R-:W-:Y:S04]  /*bca0*/  IMAD.MOV.U32 R0, RZ, RZ, R136 ;  /* 0x000000ffff007224 */ /* 0x000fe800078e0088 */
[C---:B------:R-:W-:Y:S03]  /*bcb0*/  HMMA.16816.F32 R160, R176.reuse, R180, R24 ;  /* 0x000000b4b0a0723c */ /* 0x040fe60000001818 */
[----:B------:R-:W5:Y:S05]  /*bcc0*/  LDSM.16.MT88.4 R24, [R197+0xb800] ;  /* 0x00b80000c518783b */ /* 0x000f6a0000004200 */
[-C--:B------:R-:W-:Y:S08]  /*bcd0*/  HMMA.16816.F32 R156, R176, R182.reuse, R28 ;  /* 0x000000b6b09c723c */ /* 0x080ff0000000181c */
[C---:B------:R-:W-:Y:S08]  /*bce0*/  HMMA.16816.F32 R140, R172.reuse, R182, R32 ;  /* 0x000000b6ac8c723c */ /* 0x040ff00000001820 */
[-C--:B--2---:R-:W-:Y:S08]  /*bcf0*/  HMMA.16816.F32 R36, R172, R4.reuse, R36 ;  /* 0x00000004ac24723c */ /* 0x084ff00000001824 */
[C---:B------:R-:W-:Y:S07]  /*bd00*/  HMMA.16816.F32 R40, R176.reuse, R4, R40 ;  /* 0x00000004b028723c */ /* 0x040fee0000001828 */
[----:B------:R-:W-:Y:S01]  /*bd10*/  @P6 PRMT R4, R3, 0x7632, R4 ;  /* 0x0000763203046816 */ /* 0x000fe20000000004 */
[-C--:B------:R-:W-:Y:S01]  /*bd20*/  HMMA.16816.F32 R44, R176, R6.reuse, R44 ;  /* 0x00000006b02c723c */ /* 0x080fe2000000182c */
[----:B------:R-:W-:Y:S03]  /*bd30*/  @!P5 PRMT R3, R239, 0x5410, RZ ;  /* 0x00005410ef03d816 */ /* 0x000fe600000000ff */
[----:B------:R-:W-:Y:S02]  /*bd40*/  @!P6 PRMT R4, R238, 0x5410, RZ ;  /* 0x00005410ee04e816 */ /* 0x000fe400000000ff */
[----:B------:R2:W-:Y:S02]  /*bd50*/  STG.E.U16 [R208.64+0x30], R3 ;  /* 0x00003003d0007986 */ /* 0x0005e4000c101510 */
[C---:B------:R-:W-:Y:S02]  /*bd60*/  HMMA.16816.F32 R48, R172.reuse, R6, R48 ;  /* 0x00000006ac30723c */ /* 0x040fe40000001830 */
[----:B------:R1:W-:Y:S06]  /*bd70*/  STG.E.U16 [R208.64+0x32], R4 ;  /* 0x00003204d0007986 */ /* 0x0003ec000c101510 */
[-C--:B------:R-:W-:Y:S08]  /*bd80*/  HMMA.16816.F32 R52, R172, R8.reuse, R52 ;  /* 0x00000008ac34723c */ /* 0x080ff00000001834 */
[C---:B------:R-:W-:Y:S08]  /*bd90*/  HMMA.16816.F32 R56, R176.reuse, R8, R56 ;  /* 0x00000008b038723c */ /* 0x040ff00000001838 */
[-C--:B------:R-:W-:Y:S01]  /*bda0*/  HMMA.16816.F32 R60, R176, R10.reuse, R60 ;  /* 0x0000000ab03c723c */ /* 0x080fe2000000183c */
[----:B--2---:R-:W-:Y:S03]  /*bdb0*/  IMAD.MOV.U32 R3, RZ, RZ, R135 ;  /* 0x000000ffff037224 */ /* 0x004fe600078e0087 */
[----:B-1----:R-:W-:Y:S02]  /*bdc0*/  FADD.FTZ R208, R226, R216 ;  /* 0x000000d8e2d07221 */ /* 0x002fe40000010000 */
[----:B------:R-:W-:Y:S02]  /*bdd0*/  FADD.FTZ R209, R214, R2 ;  /* 0x00000002d6d17221 */ /* 0x000fe40000010000 */
[C---:B------:R-:W-:Y:S08]  /*bde0*/  HMMA.16816.F32 R64, R172.reuse, R10, R64 ;  /* 0x0000000aac40723c */ /* 0x040ff00000001840 */
[-C--:B---3--:R-:W-:Y:S08]  /*bdf0*/  HMMA.16816.F32 R68, R172, R12.reuse, R68 ;  /* 0x0000000cac44723c */ /* 0x088ff00000001844 */
        /* <DEDUP_REMOVED lines=11> */
[-C--:B-----5:R-:W-:Y:S08]  /*beb0*/  HMMA.16816.F32 R116, R172, R24.reuse, R116 ;  /* 0x00000018ac74723c */ /* 0x0a0ff00000001874 */
[C---:B------:R-:W-:Y:S08]  /*bec0*/  HMMA.16816.F32 R120, R176.reuse, R24, R120 ;  /* 0x00000018b078723c */ /* 0x040ff00000001878 */
[-C--:B------:R-:W-:Y:S08]  /*bed0*/  HMMA.16816.F32 R124, R176, R26.reuse, R124 ;  /* 0x0000001ab07c723c */ /* 0x080ff0000000187c */
[----:B------:R-:W-:Y:S01]  /*bee0*/  HMMA.16816.F32 R128, R172, R26, R128 ;  /* 0x0000001aac80723c */ /* 0x000fe20000001880 */
[----:B------:R-:W-:-:S07]  /*bef0*/  @P0 BRA `(.L_x_1732) ;  /* 0xffffbaf000000947 */ /* 0x000fce000383ffff */
.L_x_1731:
[----:B-1----:R-:W1:Y:S01]  /*bf00*/  SHFL.BFLY PT, R0, R208, 0x2, 0x1f ;  /* 0x0c401f00d0007f89 */ /* 0x002e6200000e0000 */
[----:B------:R-:W2:Y:S01]  /*bf10*/  S2UR UR6, SR_CTAID.Y ;  /* 0x00000000000679c3 */ /* 0x000ea20000002600 */
[----:B------:R-:W-:Y:S01]  /*bf20*/  UISETP.NE.AND UP0, UPT, UR9, -0x1, UPT ;  /* 0xffffffff0900788c */ /* 0x000fe2000bf05270 */
[----:B------:R-:W-:Y:S01]  /*bf30*/  BSSY B0, `(.L_x_1735) ;  /* 0x00001b0000007945 */ /* 0x000fe20003800000 */
[----:B------:R-:W3:Y:S01]  /*bf40*/  SHFL.BFLY PT, R2, R209, 0x2, 0x1f ;  /* 0x0c401f00d1027f89 */ /* 0x000ee200000e0000 */
[----:B------:R-:W-:-:S02]  /*bf50*/  ULDC.64 UR4, c[0x0][0x1e8] ;  /* 0x00007a0000047ab9 */ /* 0x000fc40000000a00 */
[----:B------:R-:W-:Y:S01]  /*bf60*/  ULDC UR8, c[0x0][0x214] ;  /* 0x0000850000087ab9 */ /* 0x000fe20000000800 */
[----:B------:R-:W4:Y:S01]  /*bf70*/  SHFL.BFLY PT, R3, R211, 0x2, 0x1f ;  /* 0x0c401f00d3037f89 */ /* 0x000f2200000e0000 */
[----:B------:R-:W4:Y:S01]  /*bf80*/  S2UR UR11, SR_CTAID.X ;  /* 0x00000000000b79c3 */ /* 0x000f220000002500 */
[----:B------:R-:W-:Y:S02]  /*bf90*/  UMOV UR26, URZ ;  /* 0x0000003f001a7c82 */ /* 0x000fe40008000000 */
[----:B------:R-:W4:Y:S01]  /*bfa0*/  S2R R174, SR_TID.X ;  /* 0x0000000000ae7919 */ /* 0x000f220000002100 */
[----:B------:R-:W-:Y:S02]  /*bfb0*/  @UP0 UIMAD.WIDE.U32 UR14, UR9, UR4, URZ ;  /* 0x00000004090e02a5 */ /* 0x000fe4000f8e003f */
[----:B------:R-:W-:Y:S02]  /*bfc0*/  UMOV UR27, URZ ;  /* 0x0000003f001b7c82 */ /* 0x000fe40008000000 */
[----:B------:R-:W-:Y:S01]  /*bfd0*/  @UP0 UIMAD UR7, UR9, UR5, UR15 ;  /* 0x00000005090702a4 */ /* 0x000fe2000f8e020f */
[----:B------:R-:W4:Y:S02]  /*bfe0*/  S2UR UR12, SR_CTAID.Z ;  /* 0x00000000000c79c3 */ /* 0x000f240000002700 */
        /* <DEDUP_REMOVED lines=9> */
[----:B------:R-:W-:-:S02]  /*c080*/  MOV R3, 0x3f800000 ;  /* 0x3f80000000037802 */ /* 0x000fc40000000f00 */
[----:B------:R-:W3:Y:S01]  /*c090*/  SHFL.BFLY PT, R2, R209, 0x1, 0x1f ;  /* 0x0c201f00d1027f89 */ /* 0x000ee200000e0000 */
[----:B------:R-:W-:Y:S01]  /*c0a0*/  ULDC.U8 UR4, c[0x0][0x329] ;  /* 0x0000ca4000047ab9 */ /* 0x000fe20000000000 */
[----:B------:R-:W-:Y:S01]  /*c0b0*/  SHF.R.S32.HI R173, RZ, 0x1f, R174 ;  /* 0x0000001fffad7819 */ /* 0x000fe200000114ae */
[----:B------:R-:W-:Y:S01]  /*c0c0*/  UISETP.NE.AND UP1, UPT, UR4, URZ, UPT ;  /* 0x0000003f0400728c */ /* 0x000fe2000bf25270 */
[----:B------:R-:W4:Y:S01]  /*c0d0*/  SHFL.BFLY PT, R7, R211, 0x1, 0x1f ;  /* 0x0c201f00d3077f89 */ /* 0x000f2200000e0000 */
[----:B------:R-:W-:Y:S02]  /*c0e0*/  @!UP0 UIMAD UR13, UR6, UR5, UR13 ;  /* 0x00000005060d82a4 */ /* 0x000fe4000f8e020d */
[----:B------:R-:W-:Y:S02]  /*c0f0*/  @!UP0 UMOV UR14, UR22 ;  /* 0x00000016000e8c82 */ /* 0x000fe40008000000 */
[----:B------:R-:W-:Y:S02]  /*c100*/  ULDC.U8 UR5, c[0x0][0x328] ;  /* 0x0000ca0000057ab9 */ /* 0x000fe40000000000 */
[----:B------:R-:W-:-:S02]  /*c110*/  UISETP.NE.AND UP2, UPT, UR5, URZ, UPT ;  /* 0x0000003f0500728c */ /* 0x000fc4000bf45270 */
[----:B------:R-:W-:Y:S02]  /*c120*/  @!UP0 UIADD3 UR7, UR23, UR13, URZ ;  /* 0x0000000d17078290 */ /* 0x000fe4000fffe03f */
[----:B------:R-:W-:Y:S01]  /*c130*/  UISETP.NE.OR UP3, UPT, UR4, URZ, !UP2 ;  /* 0x0000003f0400728c */ /* 0x000fe2000d765670 */
[----:B-1----:R-:W-:Y:S01]  /*c140*/  FADD.FTZ R210, R0, R210 ;  /* 0x000000d200d27221 */ /* 0x002fe20000010000 */
[----:B------:R-:W-:Y:S01]  /*c150*/  MOV R0, 0x3f800000 ;  /* 0x3f80000000007802 */ /* 0x000fe20000000f00 */
[----:B------:R-:W-:Y:S01]  /*c160*/  @UP1 ULDC UR15, c[0x0][0x210] ;  /* 0x00008400000f1ab9 */ /* 0x000fe20000000800 */
[----:B--2---:R-:W-:Y:S02]  /*c170*/  FADD.FTZ R208, R208, R4 ;  /* 0x00000004d0d07221 */ /* 0x004fe40000010000 */
[----:B------:R-:W1:Y:S01]  /*c180*/  SHFL.BFLY PT, R6, R210, 0x1, 0x1f ;  /* 0x0c201f00d2067f89 */ /* 0x000e6200000e0000 */
[----:B------:R-:W-:Y:S01]  /*c190*/  LEA.HI R4, R173, R174, RZ, 0x2 ;  /* 0x000000aead047211 */ /* 0x000fe200078f10ff */
[----:B------:R-:W-:Y:S01]  /*c1a0*/  ULDC UR5, c[0x0][0x234] ;  /* 0x00008d0000057ab9 */ /* 0x000fe20000000800 */
[----:B---3--:R-:W-:Y:S01]  /*c1b0*/  FADD.FTZ R209, R209, R2 ;  /* 0x00000002d1d17221 */ /* 0x008fe20000010000 */
[----:B------:R-:W-:Y:S01]  /*c1c0*/  FSETP.NE.FTZ.AND P6, PT, R208, RZ, PT ;  /* 0x000000ffd000720b */ /* 0x000fe20003fd5000 */
[----:B------:R-:W-:Y:S01]  /*c1d0*/  @UP1 UIMAD UR15, UR15, UR8, URZ ;  /* 0x000000080f0f12a4 */ /* 0x000fe2000f8e023f */
[--C-:B------:R-:W-:Y:S01]  /*c1e0*/  SHF.R.S32.HI R2, RZ, 0x2, R4.reuse ;  /* 0x00000002ff027819 */ /* 0x100fe20000011404 */
[----:B----4-:R-:W-:Y:S01]  /*c1f0*/  FADD.FTZ R211, R211, R7 ;  /* 0x00000007d3d37221 */ /* 0x010fe20000010000 */
[----:B------:R-:W-:Y:S01]  /*c200*/  SHF.R.S32.HI R5, RZ, 0x1f, R4 ;  /* 0x0000001fff057819 */ /* 0x000fe20000011404 */
[----:B------:R-:W-:Y:S01]  /*c210*/  @!UP1 USEL UR15, UR8, UR5, !UP2 ;  /* 0x00000005080f9287 */ /* 0x000fe2000d000000 */
[----:B------:R-:W-:Y:S01]  /*c220*/  FSETP.NE.FTZ.AND P5, PT, R209, RZ, PT ;  /* 0x000000ffd100720b */ /* 0x000fe20003fb5000 */
[----:B------:R-:W-:Y:S01]  /*c230*/  ULDC UR4, c[0x0][0x1c0] ;  /* 0x0000700000047ab9 */ /* 0x000fe20000000800 */
[----:B------:R-:W-:Y:S01]  /*c240*/  LEA.HI R5, R5, R2, RZ, 0x3 ;  /* 0x0000000205057211 */ /* 0x000fe200078f18ff */
[----:B------:R-:W-:Y:S01]  /*c250*/  @UP1 UMOV UR18, 0x1 ;  /* 0x0000000100121882 */ /* 0x000fe20000000000 */
[----:B------:R-:W-:Y:S01]  /*c260*/  FSETP.NE.FTZ.AND P3, PT, R211, RZ, PT ;  /* 0x000000ffd300720b */ /* 0x000fe20003f75000 */
[----:B------:R-:W-:Y:S01]  /*c270*/  @!UP1 UIMAD UR18, UR15, UR4, URZ ;  /* 0x000000040f1292a4 */ /* 0x000fe2000f8e023f */
[----:B------:R-:W-:Y:S01]  /*c280*/  LOP3.LUT R25, R5, 0xfffffff8, RZ, 0xc0, !PT ;  /* 0xfffffff805197812 */ /* 0x000fe200078ec0ff */
[----:B------:R-:W2:Y:S01]  /*c290*/  @P6 MUFU.RCP R0, R208 ;  /* 0x000000d000006308 */ /* 0x000ea20000001000 */
[-C--:B------:R-:W-:Y:S01]  /*c2a0*/  LEA.HI R173, R173, R174.reuse, RZ, 0x5 ;  /* 0x000000aeadad7211 */ /* 0x080fe200078f28ff */
[----:B------:R-:W-:Y:S01]  /*c2b0*/  @!UP3 UIMAD UR20, UR6, UR8, URZ ;  /* 0x000000080614b2a4 */ /* 0x000fe2000f8e023f */
[----:B------:R-:W-:Y:S01]  /*c2c0*/  IADD3 R25, R2, -R25, RZ ;  /* 0x8000001902197210 */ /* 0x000fe20007ffe0ff */
[----:B------:R-:W-:Y:S01]  /*c2d0*/  @UP1 ULDC UR19, c[0x0][0x210] ;  /* 0x0000840000131ab9 */ /* 0x000fe20000000800 */
[----:B------:R-:W-:Y:S01]  /*c2e0*/  MOV R2, 0x3f800000 ;  /* 0x3f80000000027802 */ /* 0x000fe20000000f00 */
[----:B------:R-:W-:Y:S01]  /*c2f0*/  UIMAD UR4, UR6, UR18, URZ ;  /* 0x00000012060472a4 */ /* 0x000fe2000f8e023f */
[----:B-1----:R-:W-:Y:S01]  /*c300*/  FADD.FTZ R210, R210, R6 ;  /* 0x00000006d2d27221 */ /* 0x002fe20000010000 */
[----:B------:R-:W-:Y:S01]  /*c310*/  @P5 MUFU.RCP R3, R209 ;  /* 0x000000d100035308 */ /* 0x000fe20000001000 */
[----:B------:R-:W-:Y:S01]  /*c320*/  LOP3.LUT R4, R4, 0x3ffffffc, RZ, 0xc0, !PT ;  /* 0x3ffffffc04047812 */ /* 0x000fe200078ec0ff */
[----:B------:R-:W-:Y:S01]  /*c330*/  @!UP1 UMOV UR19, 0x1 ;  /* 0x0000000100139882 */ /* 0x000fe20000000000 */
[----:B------:R-:W-:Y:S01]  /*c340*/  SHF.R.S32.HI R6, RZ, 0x5, R173 ;  /* 0x00000005ff067819 */ /* 0x000fe200000114ad */
[----:B------:R-:W-:Y:S01]  /*c350*/  @!UP3 USEL UR20, UR20, UR9, !UP0 ;  /* 0x000000091414b287 */ /* 0x000fe2000c000000 */
[----:B------:R-:W-:Y:S01]  /*c360*/  FSETP.NE.FTZ.AND P4, PT, R210, RZ, PT ;  /* 0x000000ffd200720b */ /* 0x000fe20003f95000 */
[----:B------:R-:W-:Y:S01]  /*c370*/  UIMAD UR11, UR11, UR19, URZ ;  /* 0x000000130b0b72a4 */ /* 0x000fe2000f8e023f */
[----:B------:R-:W-:Y:S01]  /*c380*/  IADD3 R4, -R4, R174, RZ ;  /* 0x000000ae04047210 */ /* 0x000fe20007ffe1ff */
[----:B--2---:R-:W-:Y:S01]  /*c390*/  FMUL.FTZ R0, R0, c[0x0][0x2dc] ;  /* 0x0000b70000007a20 */ /* 0x004fe20000410000 */
[----:B------:R-:W-:Y:S01]  /*c3a0*/  R2P PR, R25, 0x6 ;  /* 0x0000000619007804 */ /* 0x000fe20000000000 */
[----:B------:R-:W-:Y:S01]  /*c3b0*/  USEL UR4, UR4, URZ, UP3 ;  /* 0x0000003f04047287 */ /* 0x000fe20009800000 */
[----:B------:R-:W-:Y:S01]  /*c3c0*/  LEA R172, R6, R4, 0x9 ;  /* 0x0000000406ac7211 */ /* 0x000fe200078e48ff */
[C---:B------:R-:W-:Y:S01]  /*c3d0*/  FMUL.FTZ R14, R0.reuse, R141 ;  /* 0x0000008d000e7220 */ /* 0x040fe20000410000 */
[----:B------:R-:W-:Y:S01]  /*c3e0*/  USHF.L.U32 UR11, UR11, 0x7, URZ ;  /* 0x000000070b0b7899 */ /* 0x000fe2000800063f */
[C---:B------:R-:W-:Y:S01]  /*c3f0*/  FMUL.FTZ R152, R0.reuse, R152 ;  /* 0x0000009800987220 */ /* 0x040fe20000410000 */
[----:B------:R-:W-:Y:S01]  /*c400*/  UIMAD UR15, UR12, UR15, UR4 ;  /* 0x0000000f0c0f72a4 */ /* 0x000fe2000f8e0204 */
[C---:B------:R-:W-:Y:S01]  /*c410*/  FMUL.FTZ R5, R0.reuse, R153 ;  /* 0x0000009900057220 */ /* 0x040fe20000410000 */
[----:B------:R-:W-:Y:S01]  /*c420*/  @!UP3 UMOV UR26, UR20 ;  /* 0x00000014001abc82 */ /* 0x000fe20008000000 */
[C---:B------:R-:W-:Y:S01]  /*c430*/  FMUL.FTZ R148, R0.reuse, R148 ;  /* 0x0000009400947220 */ /* 0x040fe20000410000 */
[----:B------:R-:W1:Y:S01]  /*c440*/  @P4 MUFU.RCP R2, R210 ;  /* 0x000000d200024308 */ /* 0x000e620000001000 */
[C---:B------:R-:W-:Y:S01]  /*c450*/  FMUL.FTZ R149, R0.reuse, R149 ;  /* 0x0000009500957220 */ /* 0x040fe20000410000 */
[----:B------:R-:W-:Y:S01]  /*c460*/  F2FP.PACK_AB R5, R5, R152 ;  /* 0x000000980505723e */ /* 0x000fe200000000ff */
[C---:B------:R-:W-:Y:S01]  /*c470*/  FMUL.FTZ R144, R0.reuse, R144 ;  /* 0x0000009000907220 */ /* 0x040fe20000410000 */
[----:B------:R-:W-:Y:S01]  /*c480*/  USHF.R.S32.HI UR4, URZ, 0x1f, UR11 ;  /* 0x0000001f3f047899 */ /* 0x000fe2000801140b */
[C---:B------:R-:W-:Y:S01]  /*c490*/  FMUL.FTZ R11, R0.reuse, R145 ;  /* 0x00000091000b7220 */ /* 0x040fe20000410000 */
[----:B------:R-:W-:Y:S01]  /*c4a0*/  @!UP3 USHF.R.S32.HI UR27, URZ, 0x1f, UR20 ;  /* 0x0000001f3f1bb899 */ /* 0x000fe20008011414 */
[C---:B------:R-:W-:Y:S01]  /*c4b0*/  FMUL.FTZ R140, R0.reuse, R140 ;  /* 0x0000008c008c7220 */ /* 0x040fe20000410000 */
[----:B------:R-:W-:Y:S01]  /*c4c0*/  USHF.R.S32.HI UR5, URZ, 0x1f, UR15 ;  /* 0x0000001f3f057899 */ /* 0x000fe2000801140f */
[C---:B------:R-:W-:Y:S01]  /*c4d0*/  FMUL.FTZ R18, R0.reuse, R36 ;  /* 0x0000002400127220 */ /* 0x040fe20000410000 */
[----:B------:R-:W-:Y:S01]  /*c4e0*/  F2FP.PACK_AB R11, R11, R144 ;  /* 0x000000900b0b723e */ /* 0x000fe200000000ff */
[----:B------:R-:W-:Y:S01]  /*c4f0*/  FMUL.FTZ R21, R0, R37 ;  /* 0x0000002500157220 */ /* 0x000fe20000410000 */
[----:B------:R-:W-:Y:S01]  /*c500*/  F2FP.PACK_AB R14, R14, R140 ;  /* 0x0000008c0e0e723e */ /* 0x000fe200000000ff */
[C---:B------:R-:W-:Y:S01]  /*c510*/  FMUL.FTZ R132, R0.reuse, R48 ;  /* 0x0000003000847220 */ /* 0x040fe20000410000 */
[----:B------:R-:W-:Y:S01]  /*c520*/  UIADD3 UR11, UP2, UP1, UR11, UR26, UR15 ;  /* 0x0000001a0b0b7290 */ /* 0x000fe2000f95e00f */
[C---:B------:R-:W-:Y:S01]  /*c530*/  FMUL.FTZ R35, R0.reuse, R49 ;  /* 0x0000003100237220 */ /* 0x040fe20000410000 */
[----:B------:R-:W-:Y:S01]  /*c540*/  F2FP.PACK_AB R21, R21, R18 ;  /* 0x000000121515723e */ /* 0x000fe200000000ff */
[C---:B------:R-:W-:Y:S01]  /*c550*/  FMUL.FTZ R138, R0.reuse, R52 ;  /* 0x00000034008a7220 */ /* 0x040fe20000410000 */
[----:B------:R-:W-:Y:S01]  /*c560*/  UIADD3.X UR4, UR4, UR27, UR5, UP2, UP1 ;  /* 0x0000001b04047290 */ /* 0x000fe200097e2405 */
        /* <DEDUP_REMOVED lines=26> */
[C---:B------:R-:W-:Y:S02]  /*c710*/  FMUL.FTZ R65, R2.reuse, R45 ;  /* 0x0000002d02417220 */ /* 0x040fe40000410000 */
        /* <DEDUP_REMOVED lines=8> */
[----:B------:R-:W-:Y:S02]  /*c7a0*/  FMUL.FTZ R156, R2, R156 ;  /* 0x0000009c029c7220 */ /* 0x000fe40000410000 */
[----:B-1----:R-:W-:Y:S01]  /*c7b0*/  FMUL.FTZ R0, R0, c[0x0][0x2dc] ;  /* 0x0000b70000007a20 */ /* 0x002fe20000410000 */
[----:B------:R-:W-:Y:S01]  /*c7c0*/  F2FP.PACK_AB R15, R15, R160 ;  /* 0x000000a00f0f723e */ /* 0x000fe200000000ff */
[----:B------:R-:W-:-:S02]  /*c7d0*/  FMUL.FTZ R23, R2, R157 ;  /* 0x0000009d02177220 */ /* 0x000fc40000410000 */
[C---:B------:R-:W-:Y:S02]  /*c7e0*/  FMUL.FTZ R17, R2.reuse, R40 ;  /* 0x0000002802117220 */ /* 0x040fe40000410000 */
        /* <DEDUP_REMOVED lines=34> */
[----:B------:R-:W-:Y:S02]  /*ca10*/  FMUL.FTZ R31, R3, R66 ;  /* 0x00000042031f7220 */ /* 0x000fe40000410000 */
        /* <DEDUP_REMOVED lines=230> */
[C---:B------:R-:W-:Y:S02]  /*d880*/  IADD3 R0, R175.reuse, 0x48, RZ ;  /* 0x00000048af007810 */ /* 0x040fe40007ffe0ff */
[----:B------:R-:W-:Y:S02]  /*d890*/  ISETP.GE.AND P4, PT, R2, UR24, PT ;  /* 0x0000001802007c0c */ /* 0x000fe4000bf86270 */
[----:B------:R-:W-:Y:S01]  /*d8a0*/  ISETP.GE.AND P3, PT, R0, UR24, PT ;  /* 0x0000001800007c0c */ /* 0x000fe2000bf66270 */
[----:B------:R-:W-:-:S05]  /*d8b0*/  @!P6 IMAD R4, R175, UR19, RZ ;  /* 0x00000013af04ec24 */ /* 0x000fca000f8e02ff */
[----:B--2---:R-:W-:Y:S01]  /*d8c0*/  @!P6 IADD3 R5, P0, R4, UR11, RZ ;  /* 0x0000000b0405ec10 */ /* 0x004fe2000ff1e0ff */
        /* <DEDUP_REMOVED lines=12> */
[----:B------:R-:W-:Y:S02]  /*d990*/  @!P5 LEA.HI.X R7, R7, c[0x0][0x204], R3, 0x2, P2 ;  /* 0x000081000707da11 */ /* 0x000fe400010f1403 */
        /* <DEDUP_REMOVED lines=9> */
.L_x_1736:
[----:B---34-:R-:W-:Y:S05]  /*da30*/  BSYNC B0 ;  /* 0x0000000000007941 */ /* 0x018fea0003800000 */
.L_x_1735:
[----:B------:R-:W3:Y:S04]  /*da40*/  LDL.64 R80, [R1+0x50] ;  /* 0x0000500001507983 */ /* 0x000ee80000100a00 */
[----:B------:R4:W5:Y:S01]  /*da50*/  LDL R15, [R1+0x6c] ;  /* 0x00006c00010f7983 */ /* 0x0009620000100800 */
[----:B------:R-:W-:Y:S01]  /*da60*/  USHF.R.S32.HI UR6, URZ, 0x1f, UR12 ;  /* 0x0000001f3f067899 */ /* 0x000fe2000801140c */
[----:B------:R-:W-:Y:S01]  /*da70*/  BSSY B0, `(.L_x_1737) ;  /* 0x000001e000007945 */ /* 0x000fe20003800000 */
[----:B------:R-:W-:Y:S01]  /*da80*/  ULDC.64 UR4, c[0x0][0x1f0] ;  /* 0x00007c0000047ab9 */ /* 0x000fe20000000a00 */
[----:B--2---:R-:W2:Y:S01]  /*da90*/  S2R R3, SR_TID.X ;  /* 0x0000000000037919 */ /* 0x004ea20000002100 */
        /* <DEDUP_REMOVED lines=27> */
.L_x_1738:
[----:B----4-:R-:W-:Y:S05]  /*dc50*/  BSYNC B0 ;  /* 0x0000000000007941 */ /* 0x010fea0003800000 */
.L_x_1737:
        /* <DEDUP_REMOVED lines=18> */
.L_x_1740:
[----:B------:R-:W-:Y:S05]  /*dd80*/  BSYNC B0 ;  /* 0x0000000000007941 */ /* 0x000fea0003800000 */
.L_x_1739:
        /* <DEDUP_REMOVED lines=18> */
.L_x_1742:
[----:B------:R-:W-:Y:S05]  /*deb0*/  BSYNC B0 ;  /* 0x0000000000007941 */ /* 0x000fea0003800000 */
.L_x_1741:
        /* <DEDUP_REMOVED lines=18> */
.L_x_1744:
[----:B------:R-:W-:Y:S05]  /*dfe0*/  BSYNC B0 ;  /* 0x0000000000007941 */ /* 0x000fea0003800000 */
.L_x_1743:
        /* <DEDUP_REMOVED lines=18> */
.L_x_1746:
[----:B------:R-:W-:Y:S05]  /*e110*/  BSYNC B0 ;  /* 0x0000000000007941 */ /* 0x000fea0003800000 */
.L_x_1745:
        /* <DEDUP_REMOVED lines=18> */
.L_x_1748:
[----:B------:R-:W-:Y:S05]  /*e240*/  BSYNC B0 ;  /* 0x0000000000007941 */ /* 0x000fea0003800000 */
.L_x_1747:
        /* <DEDUP_REMOVED lines=18> */
.L_x_1750:
[----:B------:R-:W-:Y:S05]  /*e370*/  BSYNC B0 ;  /* 0x0000000000007941 */ /* 0x000fea0003800000 */
.L_x_1749:
        /* <DEDUP_REMOVED lines=19> */
.L_x_1701:
        /* <DEDUP_REMOVED lines=10> */
[----:B------:R-:W-:Y:S01]  /*e550*/  ULDC UR12, c[0x0][0x214] ;  /* 0x00008500000c7ab9 */ /* 0x000fe20000000800 */
        /* <DEDUP_REMOVED lines=9> */
[----:B------:R-:W-:Y:S01]  /*e5f0*/  @UP3 UIMAD UR7, UR9, UR7, UR19 ;  /* 0x00000007090732a4 */ /* 0x000fe2000f8e0213 */
[----:B------:R-:W-:Y:S01]  /*e600*/  IADD3 R23, R14, 0x40, RZ ;  /* 0x000000400e177810 */ /* 0x000fe20007ffe0ff */
[----:B------:R-:W-:-:S02]  /*e610*/  UIMAD UR8, UR14, UR5, UR4 ;  /* 0x000000050e0872a4 */ /* 0x000fc4000f8e0204 */
[----:B------:R-:W-:Y:S02]  /*e620*/  ULDC.U8 UR19, c[0x0][0x328] ;  /* 0x0000ca0000137ab9 */ /* 0x000fe40000000000 */
[----:B------:R-:W-:Y:S02]  /*e630*/  ULDC.64 UR4, c[0x0][0x1e0] ;  /* 0x0000780000047ab9 */ /* 0x000fe40000000a00 */
[----:B------:R-:W-:Y:S02]  /*e640*/  UISETP.NE.AND UP4, UPT, UR19, URZ, UPT ;  /* 0x0000003f1300728c */ /* 0x000fe4000bf85270 */
[----:B------:R-:W-:Y:S02]  /*e650*/  @!UP3 UIMAD UR20, UR20, UR4, URZ ;  /* 0x000000041414b2a4 */ /* 0x000fe4000f8e023f */
[----:B------:R-:W-:Y:S02]  /*e660*/  @UP3 UMOV UR21, UR18 ;  /* 0x0000001200153c82 */ /* 0x000fe40008000000 */
[----:B------:R-:W-:-:S02]  /*e670*/  UISETP.EQ.AND UP4, UPT, UR6, URZ, UP4 ;  /* 0x0000003f0600728c */ /* 0x000fc4000a782270 */
[----:B------:R-:W-:Y:S02]  /*e680*/  @!UP2 UISETP.NE.AND UP1, UPT, UR19, URZ, UPT ;  /* 0x0000003f1300a28c */ /* 0x000fe4000bf25270 */
[----:B------:R-:W-:Y:S02]  /*e690*/  @!UP3 UIMAD UR20, UR15, UR5, UR20 ;  /* 0x000000050f14b2a4 */ /* 0x000fe4000f8e0214 */
[----:B------:R-:W-:Y:S02]  /*e6a0*/  @UP2 ULDC UR18, c[0x0][0x210] ;  /* 0x0000840000122ab9 */ /* 0x000fe40000000800 */
[----:B------:R-:W-:Y:S02]  /*e6b0*/  @!UP3 UIMAD.WIDE.U32 UR22, UR15, UR4, URZ ;  /* 0x000000040f16b2a5 */ /* 0x000fe4000f8e003f */
[----:B------:R-:W-:Y:S02]  /*e6c0*/  ULDC UR5, c[0x0][0x234] ;  /* 0x00008d0000057ab9 */ /* 0x000fe40000000800 */
[----:B------:R-:W-:-:S02]  /*e6d0*/  @UP2 UIMAD UR18, UR18, UR12, URZ ;  /* 0x0000000c121222a4 */ /* 0x000fc4000f8e023f */
[----:B------:R-:W-:Y:S02]  /*e6e0*/  UISETP.NE.OR UP0, UPT, UR9, -0x1, !UP4 ;  /* 0xffffffff0900788c */ /* 0x000fe4000e705670 */
[----:B------:R-:W-:Y:S02]  /*e6f0*/  @!UP2 USEL UR18, UR12, UR5, !UP1 ;  /* 0x000000050c12a287 */ /* 0x000fe4000c800000 */
        /* <DEDUP_REMOVED lines=10> */
[----:B------:R-:W-:Y:S01]  /*e7a0*/  @UP2 ULDC UR25, c[0x0][0x210] ;  /* 0x0000840000192ab9 */ /* 0x000fe20000000800 */
[----:B------:R-:W-:Y:S01]  /*e7b0*/  ISETP.GE.AND P0, PT, R8, UR13, PT ;  /* 0x0000000d08007c0c */ /* 0x000fe2000bf06270 */
[----:B------:R-:W-:-:S02]  /*e7c0*/  USEL UR24, UR24, URZ, !UP4 ;  /* 0x0000003f18187287 */ /* 0x000fc4000e000000 */
[----:B------:R-:W-:Y:S01]  /*e7d0*/  @!UP2 UMOV UR25, 0x1 ;  /* 0x000000010019a882 */ /* 0x000fe20000000000 */
[----:B-1----:R-:W-:Y:S01]  /*e7e0*/  IMAD.WIDE.U32 R12, R12, c[0x0][0x1f0], R2 ;  /* 0x00007c000c0c7a25 */ /* 0x002fe200078e0002 */
[----:B------:R-:W-:Y:S02]  /*e7f0*/  UIMAD UR11, UR11, UR25, URZ ;  /* 0x000000190b0b72a4 */ /* 0x000fe4000f8e023f */
[----:B------:R-:W-:Y:S02]  /*e800*/  UIMAD UR14, UR14, UR18, UR24 ;  /* 0x000000120e0e72a4 */ /* 0x000fe4000f8e0218 */
        /* <DEDUP_REMOVED lines=21> */
.L_x_1752:
[----:B------:R-:W-:Y:S05]  /*e960*/  BSYNC B0 ;  /* 0x0000000000007941 */ /* 0x000fea0003800000 */
.L_x_1751:
        /* <DEDUP_REMOVED lines=18> */
.L_x_1754:
[----:B------:R-:W-:Y:S05]  /*ea90*/  BSYNC B0 ;  /* 0x0000000000007941 */ /* 0x000fea0003800000 */
.L_x_1753:
        /* <DEDUP_REMOVED lines=18> */
.L_x_1756:
[----:B------:R-:W-:Y:S05]  /*ebc0*/  BSYNC B0 ;  /* 0x0000000000007941 */ /* 0x000fea0003800000 */
.L_x_1755:
        /* <DEDUP_REMOVED lines=18> */
.L_x_1758:
[----:B------:R-:W-:Y:S05]  /*ecf0*/  BSYNC B0 ;  /* 0x0000000000007941 */ /* 0x000fea0003800000 */
.L_x_1757:
        /* <DEDUP_REMOVED lines=18> */
.L_x_1760:
[----:B------:R-:W-:Y:S05]  /*ee20*/  BSYNC B0 ;  /* 0x0000000000007941 */ /* 0x000fea0003800000 */
.L_x_1759:
        /* <DEDUP_REMOVED lines=18> */
.L_x_1762:
[----:B------:R-:W-:Y:S05]  /*ef50*/  BSYNC B0 ;  /* 0x0000000000007941 */ /* 0x000fea0003800000 */
.L_x_1761:
        /* <DEDUP_REMOVED lines=18> */
.L_x_1764:
[----:B------:R-:W-:Y:S05]  /*f080*/  BSYNC B0 ;  /* 0x0000000000007941 */ /* 0x000fea0003800000 */
.L_x_1763:
        /* <DEDUP_REMOVED lines=18> */
.L_x_1766:
[----:B------:R-:W-:Y:S05]  /*f1b0*/  BSYNC B0 ;  /* 0x0000000000007941 */ /* 0x000fea0003800000 */
.L_x_1765:
        /* <DEDUP_REMOVED lines=67> */
.L_x_1767:
        /* <DEDUP_REMOVED lines=9> */
.L_x_2402:


//--------------------- .text._ZN5flash16flash_fwd_kernelI23Flash_fwd_kernel_traitsILi128ELi128ELi32ELi4ELb0ELb0EN7cutlass6half_tE19Flash_kernel_traitsILi128ELi128ELi32ELi4ES3_EELb0ELb0ELb0ELb1ELb0ELb0ELb1ELb0EEEvNS_16Flash_fwd_paramsE --------------------------
	.section	.text._ZN5flash16flash_fwd_kernelI23Flash_fwd_kernel_traitsILi128ELi128ELi32ELi4ELb0ELb0EN7cutlass6half_tE19Flash_kernel_traitsILi128ELi128ELi32ELi4ES3_EELb0ELb0ELb0ELb1ELb0ELb0ELb1ELb0EEEvNS_16Flash_fwd_paramsE,"ax",@progbits
	.sectioninfo	@"SHI_REGISTERS=255"
	.align	128
        .global         _ZN5flash16flash_fwd_kernelI23Flash_fwd_kernel_traitsILi128ELi128ELi32ELi4ELb0ELb0EN7cutlass6half_tE19Flash_kernel_traitsILi128ELi128ELi32ELi4ES3_EELb0ELb0ELb0ELb1ELb0ELb0ELb1ELb0EEEvNS_16Flash_fwd_paramsE
        .type           _ZN5flash16flash_fwd_kernelI23Flash_fwd_kernel_traitsILi128ELi128ELi32ELi4ELb0ELb0EN7cutlass6half_tE19Flash_kernel_traitsILi128ELi128ELi32ELi4ES3_EELb0ELb0ELb0ELb1ELb0ELb0ELb1ELb0EEEvNS_16Flash_fwd_paramsE,@function
        .size           _ZN5flash16flash_fwd_kernelI23Flash_fwd_kernel_traitsILi128ELi128ELi32ELi4ELb0ELb0EN7cutlass6half_tE19Flash_kernel_traitsILi128ELi128ELi32ELi4ES3_EELb0ELb0ELb0ELb1ELb0ELb0ELb1ELb0EEEvNS_16Flash_fwd_paramsE,(.L_x_2403 - _ZN5flash16flash_fwd_kernelI23Flash_fwd_kernel_traitsILi128ELi128ELi32ELi4ELb0ELb0EN7cutlass6half_tE19Flash_kernel_traitsILi128ELi128ELi32ELi4ES3_EELb0ELb0ELb0ELb1ELb0ELb0ELb1ELb0EEEvNS_16Flash_fwd_paramsE)
        .other          _ZN5flash16flash_fwd_kernelI23Flash_fwd_kernel_traitsILi128ELi128ELi32ELi4ELb0ELb0EN7cutlass6half_tE19Flash_kernel_traitsILi128ELi128ELi32ELi4ES3_EELb0ELb0ELb0ELb1ELb0ELb0ELb1ELb0EEEvNS_16Flash_fwd_paramsE,@"STO_CUDA_ENTRY STV_DEFAULT"
_ZN5flash16flash_fwd_kernelI23Flash_fwd_kernel_traitsILi128ELi128ELi32ELi4ELb0ELb0EN7cutlass6half_tE19Flash_kernel_traitsILi128ELi128ELi32ELi4ES3_EELb0ELb0ELb0ELb1ELb0ELb0ELb1ELb0EEEvNS_16Flash_fwd_paramsE:
.text._ZN5flash16flash_fwd_kernelI23Flash_fwd_kernel_traitsILi128ELi128ELi32ELi4ELb0ELb0EN7cutlass6half_tE19Flash_kernel_traitsILi128ELi128ELi32ELi4ES3_EELb0ELb0ELb0ELb1ELb0ELb0ELb1ELb0EEEvNS_16Flash_fwd_paramsE:
        /* <DEDUP_REMOVED lines=35> */
.L_x_1768:
[----:B------:R-:W-:Y:S02]  /*0230*/  MOV R0, c[0x0][0x218] ;  /* 0x0000860000007a02 */ /* 0x000fe40000000f00 */
.L_x_1769:
        /* <DEDUP_REMOVED lines=43> */
.L_x_1771:
        /* <DEDUP_REMOVED lines=41> */
.L_x_1772:
[----:B--2---:R-:W-:Y:S01]  /*0780*/  SHF.R.S32.HI R21, RZ, 0x1f, R148 ;  /* 0x0000001fff157819 */ /* 0x004fe20000011494 */
[----:B------:R-:W-:Y:S01]  /*0790*/  IMAD.IADD R28, R134, 0x1, -R252 ;  /* 0x00000001861c7824 */ /* 0x000fe200078e0afc */
[----:B------:R-:W-:Y:S02]  /*07a0*/  BSSY B0, `(.L_x_1773) ;  /* 0x000005a000007945 */ /* 0x000fe40003800000 */
[CC--:B------:R-:W-:Y:S02]  /*07b0*/  LEA.HI R0, R21.reuse, R148.reuse, RZ, 0x3 ;  /* 0x0000009415007211 */ /* 0x0c0fe400078f18ff */
[----:B------:R-:W-:Y:S02]  /*07c0*/  LEA.HI R22, R21, R148, RZ, 0x4 ;  /* 0x0000009415167211 */ /* 0x000fe400078f20ff */
[----:B------:R-:W-:-:S02]  /*07d0*/  SHF.R.S32.HI R10, RZ, 0x3, R0 ;  /* 0x00000003ff0a7819 */ /* 0x000fc40000011400 */
[----:B------:R-:W-:Y:S02]  /*07e0*/  LOP3.LUT R2, R0, 0xfffffff8, RZ, 0xc0, !PT ;  /* 0xfffffff800027812 */ /* 0x000fe400078ec0ff */
[----:B------:R-:W-:Y:S01]  /*07f0*/  SHF.R.S32.HI R11, RZ, 0x1f, R10 ;  /* 0x0000001fff0b7819 */ /* 0x000fe2000001140a */
[----:B------:R-:W-:Y:S01]  /*0800*/  IMAD.SHL.U32 R0, R10, 0x40, RZ ;  /* 0x000000400a007824 */ /* 0x000fe200078e00ff */
[----:B------:R-:W-:Y:S01]  /*0810*/  LEA.HI R3, R21, R148, RZ, 0x6 ;  /* 0x0000009415037211 */ /* 0x000fe200078f30ff */
[----:B------:R-:W-:Y:S02]  /*0820*/  IMAD.IADD R29, R148, 0x1, -R2 ;  /* 0x00000001941d7824 */ /* 0x000fe400078e0a02 */
[----:B------:R-:W-:Y:S01]  /*0830*/  IMAD R13, R11, c[0x0][0x1a0], RZ ;  /* 0x000068000b0d7a24 */ /* 0x000fe200078e02ff */
[----:B------:R-:W-:Y:S01]  /*0840*/  LOP3.LUT R0, R0, 0x1c0, RZ, 0xc0, !PT ;  /* 0x000001c000007812 */ /* 0x000fe200078ec0ff */
[----:B------:R-:W-:Y:S02]  /*0850*/  IMAD.SHL.U32 R248, R29, 0x8, RZ ;  /* 0x000000081df87824 */ /* 0x000fe400078e00ff */
[----:B------:R-:W-:-:S02]  /*0860*/  IMAD.SHL.U32 R3, R3, 0x8, RZ ;  /* 0x0000000803037824 */ /* 0x000fc400078e00ff */
        /* <DEDUP_REMOVED lines=13> */
[----:B------:R-:W-:Y:S01]  /*0940*/  IADD3 R4, P0, R16, R4, RZ ;  /* 0x0000000410047210 */ /* 0x000fe20007f1e0ff */
[C---:B------:R-:W-:Y:S01]  /*0950*/  IMAD R12, R10.reuse, c[0x0][0x19c], R0 ;  /* 0x000067000a0c7a24 */ /* 0x040fe200078e0200 */
[----:B------:R-:W-:Y:S01]  /*0960*/  SHF.R.S32.HI R17, RZ, 0x1f, R6 ;  /* 0x0000001fff117819 */ /* 0x000fe20000011406 */
[----:B------:R-:W-:Y:S01]  /*0970*/  IMAD.WIDE.U32 R2, R10, c[0x0][0x1a0], R248 ;  /* 0x000068000a027a25 */ /* 0x000fe200078e00f8 */
[----:B------:R-:W-:-:S02]  /*0980*/  SHF.R.S32.HI R0, RZ, 0x1f, R7 ;  /* 0x0000001fff007819 */ /* 0x000fc40000011407 */
[----:B------:R-:W-:Y:S01]  /*0990*/  IADD3.X R5, R20, R5, R12, P0, !PT ;  /* 0x0000000514057210 */ /* 0x000fe200007fe40c */
[----:B------:R-:W-:Y:S01]  /*09a0*/  IMAD R12, R10, c[0x0][0x1a4], R13 ;  /* 0x000069000a0c7a24 */ /* 0x000fe200078e020d */
[----:B------:R-:W-:Y:S01]  /*09b0*/  LEA.HI R17, R17, R6, RZ, 0x3 ;  /* 0x0000000611117211 */ /* 0x000fe200078f18ff */
[----:B------:R-:W-:Y:S01]  /*09c0*/  IMAD R13, R0, c[0x0][0x1b0], RZ ;  /* 0x00006c00000d7a24 */ /* 0x000fe200078e02ff */
[----:B------:R-:W-:Y:S01]  /*09d0*/  IADD3 R2, P0, R14, R2, RZ ;  /* 0x000000020e027210 */ /* 0x000fe20007f1e0ff */
[----:B------:R-:W-:Y:S01]  /*09e0*/  IMAD R0, R0, c[0x0][0x1b8], RZ ;  /* 0x00006e0000007a24 */ /* 0x000fe200078e02ff */
[----:B------:R-:W-:Y:S01]  /*09f0*/  LOP3.LUT R14, R17, 0xfffffff8, RZ, 0xc0, !PT ;  /* 0xfffffff8110e7812 */ /* 0x000fe200078ec0ff */
[----:B------:R-:W-:Y:S01]  /*0a00*/  IMAD.WIDE.U32 R32, R7, c[0x0][0x1b0], R4 ;  /* 0x00006c0007207a25 */ /* 0x000fe200078e0004 */
[----:B------:R-:W-:-:S03]  /*0a10*/  IADD3.X R3, R15, R3, R12, P0, !PT ;  /* 0x000000030f037210 */ /* 0x000fc600007fe40c */
[----:B------:R-:W-:Y:S01]  /*0a20*/  IMAD.IADD R15, R6, 0x1, -R14 ;  /* 0x00000001060f7824 */ /* 0x000fe200078e0a0e */
[----:B------:R1:W-:Y:S01]  /*0a30*/  STL.64 [R1+0x18], R32 ;  /* 0x0000182001007387 */ /* 0x0003e20000100a00 */
[C---:B------:R-:W-:Y:S02]  /*0a40*/  IMAD R6, R7.reuse, c[0x0][0x1bc], R0 ;  /* 0x00006f0007067a24 */ /* 0x040fe400078e0200 */
[----:B------:R-:W-:Y:S01]  /*0a50*/  IMAD.WIDE.U32 R26, R7, c[0x0][0x1b8], R2 ;  /* 0x00006e00071a7a25 */ /* 0x000fe200078e0002 */
[----:B------:R-:W-:Y:S02]  /*0a60*/  R2P PR, R15, 0x6 ;  /* 0x000000060f007804 */ /* 0x000fe40000000000 */
[----:B------:R-:W-:Y:S01]  /*0a70*/  ISETP.GE.AND P0, PT, R10, R28, PT ;  /* 0x0000001c0a00720c */ /* 0x000fe20003f06270 */
[----:B------:R-:W-:Y:S01]  /*0a80*/  IMAD R14, R7, c[0x0][0x1b4], R13 ;  /* 0x00006d00070e7a24 */ /* 0x000fe200078e020d */
[----:B------:R1:W-:Y:S01]  /*0a90*/  STL.64 [R1+0x10], R26 ;  /* 0x0000101a01007387 */ /* 0x0003e20000100a00 */
[----:B------:R-:W-:Y:S01]  /*0aa0*/  IMAD.IADD R25, R27, 0x1, R6 ;  /* 0x000000011b197824 */ /* 0x000fe200078e0206 */
[----:B------:R-:W-:Y:S01]  /*0ab0*/  LEA.HI R3, R21, R148, RZ, 0x5 ;  /* 0x0000009415037211 */ /* 0x000fe200078f28ff */
[----:B------:R-:W-:Y:S01]  /*0ac0*/  IMAD.IADD R35, R33, 0x1, R14 ;  /* 0x0000000121237824 */ /* 0x000fe200078e020e */
[----:B------:R1:W-:Y:S01]  /*0ad0*/  STL [R1+0xc], R28 ;  /* 0x00000c1c01007387 */ /* 0x0003e20000100800 */
[----:B------:R-:W-:Y:S01]  /*0ae0*/  IMAD R0, R19, c[0x0][0x1a8], RZ ;  /* 0x00006a0013007a24 */ /* 0x000fe200078e02ff */
[----:B------:R-:W-:Y:S01]  /*0af0*/  LOP3.LUT R2, R3, 0xffffffe0, RZ, 0xc0, !PT ;  /* 0xffffffe003027812 */ /* 0x000fe200078ec0ff */
[----:B------:R-:W-:Y:S01]  /*0b00*/  IMAD.MOV.U32 R4, RZ, RZ, 0x20 ;  /* 0x00000020ff047424 */ /* 0x000fe200078e00ff */
[----:B------:R1:W-:Y:S01]  /*0b10*/  STL [R1+0x8], R236 ;  /* 0x000008ec01007387 */ /* 0x0003e20000100800 */
[C---:B------:R-:W-:Y:S01]  /*0b20*/  IMAD R0, R18.reuse, c[0x0][0x1ac], R0 ;  /* 0x00006b0012007a24 */ /* 0x040fe200078e0200 */
[----:B------:R-:W-:Y:S01]  /*0b30*/  SHF.R.S32.HI R31, RZ, 0x5, R3 ;  /* 0x00000005ff1f7819 */ /* 0x000fe20000011403 */
[----:B------:R-:W-:Y:S01]  /*0b40*/  IMAD.WIDE.U32 R12, R18, c[0x0][0x1a8], R8 ;  /* 0x00006a00120c7a25 */ /* 0x000fe200078e0008 */
[----:B------:R1:W-:Y:S03]  /*0b50*/  STL [R1+0x20], R25 ;  /* 0x0000201901007387 */ /* 0x0003e60000100800 */
[----:B------:R-:W-:Y:S01]  /*0b60*/  IMAD.MOV.U32 R20, RZ, RZ, 0x10 ;  /* 0x00000010ff147424 */ /* 0x000fe200078e00ff */
[----:B------:R1:W-:Y:S01]  /*0b70*/  STL [R1+0x4], R35 ;  /* 0x0000042301007387 */ /* 0x0003e20000100800 */
[----:B------:R-:W-:Y:S01]  /*0b80*/  IMAD.IADD R9, R13, 0x1, R0 ;  /* 0x000000010d097824 */ /* 0x000fe200078e0200 */
[----:B------:R-:W-:Y:S01]  /*0b90*/  SEL R0, R4, 0xffffffe0, !P2 ;  /* 0xffffffe004007807 */ /* 0x000fe20005000000 */
[----:B------:R-:W-:Y:S01]  /*0ba0*/  IMAD.IADD R30, R148, 0x1, -R2 ;  /* 0x00000001941e7824 */ /* 0x000fe200078e0a02 */
[----:B------:R-:W-:Y:S01]  /*0bb0*/  SEL R4, R20, 0xfffffff0, !P1 ;  /* 0xfffffff014047807 */ /* 0x000fe20004800000 */
[----:B------:R-:W-:Y:S01]  /*0bc0*/  IMAD.SHL.U32 R231, R231, 0x2, RZ ;  /* 0x00000002e7e77824 */ /* 0x000fe200078e00ff */
        /* <DEDUP_REMOVED lines=23> */
.L_x_1774:
[----:B------:R-:W-:Y:S05]  /*0d40*/  BSYNC B0 ;  /* 0x0000000000007941 */ /* 0x000fea0003800000 */
.L_x_1773:
        /* <DEDUP_REMOVED lines=29> */
.L_x_1776:
[----:B------:R-:W-:Y:S05]  /*0f20*/  BSYNC B0 ;  /* 0x0000000000007941 */ /* 0x000fea0003800000 */
.L_x_1775:
        /* <DEDUP_REMOVED lines=29> */
.L_x_1778:
[----:B------:R-:W-:Y:S05]  /*1100*/  BSYNC B0 ;  /* 0x0000000000007941 */ /* 0x000fea0003800000 */
.L_x_1777:
        /* <DEDUP_REMOVED lines=29> */
.L_x_1780:
[----:B------:R-:W-:Y:S05]  /*12e0*/  BSYNC B0 ;  /* 0x0000000000007941 */ /* 0x000fea0003800000 */
.L_x_1779:
        /* <DEDUP_REMOVED lines=29> */
.L_x_1782:
[----:B------:R-:W-:Y:S05]  /*14c0*/  BSYNC B0 ;  /* 0x0000000000007941 */ /* 0x000fea0003800000 */
.L_x_1781:
        /* <DEDUP_REMOVED lines=30> */
.L_x_1784:
[----:B------:R-:W-:Y:S05]  /*16b0*/  BSYNC B0 ;  /* 0x0000000000007941 */ /* 0x000fea0003800000 */
.L_x_1783:
        /* <DEDUP_REMOVED lines=30> */
.L_x_1786:
[----:B------:R-:W-:Y:S05]  /*18a0*/  BSYNC B0 ;  /* 0x0000000000007941 */ /* 0x000fea0003800000 */
.L_x_1785:
[----:B------:R-:W-:Y:S01]  /*18b0*/  IADD3 R3, R10, 0x70, RZ ;  /* 0x000000700a037810 */ /* 0x000fe20007ffe0ff */
[----:B------:R-:W-:Y:S01]  /*18c0*/  IMAD.MOV.U32 R16, RZ, RZ, c[0x0][0x198] ;  /* 0x00006600ff107624 */ /* 0x000fe200078e00ff */
[----:B---3--:R-:W-:Y:S01]  /*18d0*/  IADD3 R2, R133, 0x1f, RZ ;  /* 0x0000001f85027810 */ /* 0x008fe20007ffe0ff */
[----:B------:R-:W-:Y:S01]  /*18e0*/  IMAD.MOV.U32 R149, RZ, RZ, 0x5 ;  /* 0x00000005ff957424 */ /* 0x000fe200078e00ff */
[----:B------:R-:W-:Y:S01]  /*18f0*/  ISETP.GE.AND P0, PT, R3, R28, PT ;  /* 0x0000001c0300720c */ /* 0x000fe20003f06270 */
[----:B------:R3:W-:Y:S01]  /*1900*/  STL [R1+0x2c], R3 ;  /* 0x00002c0301007387 */ /* 0x0007e20000100800 */
[----:B------:R-:W-:Y:S01]  /*1910*/  BSSY B0, `(.L_x_1787) ;  /* 0x000001f000007945 */ /* 0x000fe20003800000 */
[C---:B------:R-:W-:Y:S01]  /*1920*/  IMAD.SHL.U32 R150, R16.reuse, 0x20, RZ ;  /* 0x0000002010967824 */ /* 0x040fe200078e00ff */
[----:B------:R-:W-:Y:S02]  /*1930*/  SHF.L.U64.HI R149, R16, R149, c[0x0][0x19c] ;  /* 0x0000670010957619 */ /* 0x000fe40000010295 */
[----:B---3--:R-:W-:-:S04]  /*1940*/  SHF.R.S32.HI R3, RZ, 0x1f, R2 ;  /* 0x0000001fff037819 */ /* 0x008fc80000011402 */
        /* <DEDUP_REMOVED lines=27> */
.L_x_1788:
[----:B------:R-:W-:Y:S05]  /*1b00*/  BSYNC B0 ;  /* 0x0000000000007941 */ /* 0x000fea0003800000 */
.L_x_1787:
[----:B------:R-:W-:Y:S01]  /*1b10*/  MOV R154, R34 ;  /* 0x00000022009a7202 */ /* 0x000fe20000000f00 */
[----:B------:R-:W-:Y:S01]  /*1b20*/  BSSY B0, `(.L_x_1789) ;  /* 0x000001e000007945 */ /* 0x000fe20003800000 */
[----:B------:R-:W-:Y:S02]  /*1b30*/  MOV R155, R35 ;  /* 0x00000023009b7202 */ /* 0x000fe40000000f00 */
[----:B-1----:R-:W-:Y:S02]  /*1b40*/  LEA.HI.SX32 R28, R232, 0xffffffff, 0x1b ;  /* 0xffffffffe81c7811 */ /* 0x002fe400078fdaff */
[----:B------:R-:W-:Y:S02]  /*1b50*/  MOV R154, R32 ;  /* 0x00000020009a7202 */ /* 0x000fe40000000f00 */
[----:B------:R-:W-:Y:S01]  /*1b60*/  SHF.R.S32.HI R12, RZ, 0x1f, R28 ;  /* 0x0000001fff0c7819 */ /* 0x000fe2000001141c */
[----:B------:R-:W-:Y:S02]  /*1b70*/  IMAD R9, R28, -0x20, R133 ;  /* 0xffffffe01c097824 */ /* 0x000fe400078e0285 */
[----:B------:R1:W-:Y:S01]  /*1b80*/  STL.64 [R1], R154 ;  /* 0x0000009a01007387 */ /* 0x0003e20000100a00 */
[----:B------:R-:W-:-:S02]  /*1b90*/  IMAD R8, R149, R28, RZ ;  /* 0x0000001c95087224 */ /* 0x000fc400078e02ff */
[----:B------:R-:W-:Y:S01]  /*1ba0*/  ISETP.GE.AND P0, PT, R10, R9, PT ;  /* 0x000000090a00720c */ /* 0x000fe20003f06270 */
[----:B--2---:R-:W-:-:S04]  /*1bb0*/  IMAD.WIDE.U32 R2, R28, R150, R154 ;  /* 0x000000961c027225 */ /* 0x004fc800078e009a */
        /* <DEDUP_REMOVED lines=20> */
.L_x_1790:
[----:B------:R-:W-:Y:S05]  /*1d00*/  BSYNC B0 ;  /* 0x0000000000007941 */ /* 0x000fea0003800000 */
.L_x_1789:
        /* <DEDUP_REMOVED lines=24> */
.L_x_1792:
[----:B------:R-:W-:Y:S05]  /*1e90*/  BSYNC B0 ;  /* 0x0000000000007941 */ /* 0x000fea0003800000 */
.L_x_1791:
[----:B------:R-:W-:Y:S01]  /*1ea0*/  ISETP.NE.U32.AND P2, PT, RZ, c[0x0][0x318], PT ;  /* 0x0000c600ff007a0c */ /* 0x000fe20003f45070 */
[----:B------:R-:W0:Y:S03]  /*1eb0*/  LDGDEPBAR ;  /* 0x00000000000079af */ /* 0x000e260000000000 */
[----:B------:R-:W-:-:S13]  /*1ec0*/  ISETP.NE.AND.EX P2, PT, RZ, c[0x0][0x31c], PT, P2 ;  /* 0x0000c700ff007a0c */ /* 0x000fda0003f45320 */
[----:B------:R-:W-:Y:S01]  /*1ed0*/  @P2 SHF.R.S32.HI R5, RZ, 0x1f, R23 ;  /* 0x0000001fff052819 */ /* 0x000fe20000011417 */
[----:B---3--:R-:W-:-:S04]  /*1ee0*/  @P2 IMAD.WIDE.U32 R2, R23, c[0x0][0x320], R18 ;  /* 0x0000c80017022a25 */ /* 0x008fc800078e0012 */
[----:B------:R-:W-:Y:S01]  /*1ef0*/  @P2 IMAD R5, R5, c[0x0][0x320], RZ ;  /* 0x0000c80005052a24 */ /* 0x000fe200078e02ff */
[----:B--2---:R-:W-:Y:S01]  /*1f00*/  @P2 LEA R6, P0, R2, c[0x0][0x318], 0x2 ;  /* 0x0000c60002062a11 */ /* 0x004fe200078010ff */
[----:B------:R-:W-:-:S04]  /*1f10*/  DEPBAR.LE SB0, 0x0 ;  /* 0x000080000000791a */ /* 0x000fc80000000000 */
[----:B------:R-:W-:-:S04]  /*1f20*/  @P2 IMAD R5, R23, c[0x0][0x324], R5 ;  /* 0x0000c90017052a24 */ /* 0x000fc800078e0205 */
[----:B------:R-:W-:-:S05]  /*1f30*/  @P2 IMAD.IADD R5, R3, 0x1, R5 ;  /* 0x0000000103052824 */ /* 0x000fca00078e0205 */
[----:B------:R-:W-:-:S05]  /*1f40*/  @P2 LEA.HI.X R7, R2, c[0x0][0x31c], R5, 0x2, P0 ;  /* 0x0000c70002072a11 */ /* 0x000fca00000f1405 */
[----:B------:R2:W3:Y:S04]  /*1f50*/  @P2 LDG.E R5, [R6.64] ;  /* 0x0000000406052981 */ /* 0x0004e8000c1e1900 */
[----:B------:R-:W-:Y:S01]  /*1f60*/  BAR.SYNC.DEFER_BLOCKING 0x0 ;  /* 0x0000000000007b1d */ /* 0x000fe20000010000 */
[----:B------:R-:W-:Y:S01]  /*1f70*/  ISETP.GE.AND P1, PT, R10, R9, PT ;  /* 0x000000090a00720c */ /* 0x000fe20003f26270 */
[----:B------:R-:W-:Y:S01]  /*1f80*/  IMAD R2, R12, c[0x0][0x1a0], RZ ;  /* 0x000068000c027a24 */ /* 0x000fe200078e02ff */
[----:B------:R-:W-:-:S03]  /*1f90*/  MOV R132, RZ ;  /* 0x000000ff00847202 */ /* 0x000fc60000000f00 */
[----:B------:R-:W3:Y:S01]  /*1fa0*/  @P2 MUFU.RCP R8, c[0x0][0x238] ;  /* 0x00008e0000082b08 */ /* 0x000ee20000001000 */
[C---:B------:R-:W-:Y:S01]  /*1fb0*/  IMAD R3, R28.reuse, c[0x0][0x1a4], R2 ;  /* 0x000069001c037a24 */ /* 0x040fe200078e0202 */
[----:B------:R-:W-:Y:S01]  /*1fc0*/  BSSY B0, `(.L_x_1793) ;  /* 0x000001a000007945 */ /* 0x000fe20003800000 */
[----:B--2---:R-:W-:-:S05]  /*1fd0*/  IMAD.WIDE.U32 R6, R28, c[0x0][0x1a0], RZ ;  /* 0x000068001c067a25 */ /* 0x004fca00078e00ff */
[----:B------:R2:W-:Y:S01]  /*1fe0*/  @P1 STS.128 [R231+0xa000], RZ ;  /* 0x00a000ffe7001388 */ /* 0x0005e20000000c00 */
[----:B------:R-:W-:Y:S01]  /*1ff0*/  IMAD.IADD R3, R7, 0x1, R3 ;  /* 0x0000000107037824 */ /* 0x000fe200078e0203 */
[C---:B------:R-:W-:Y:S02]  /*2000*/  LEA R2, P0, R6.reuse, R26, 0x5 ;  /* 0x0000001a06027211 */ /* 0x040fe400078028ff */
[----:B------:R2:W-:Y:S02]  /*2010*/  @P1 STS.128 [R231+0xb000], RZ ;  /* 0x00b000ffe7001388 */ /* 0x0005e40000000c00 */
[----:B------:R-:W-:Y:S01]  /*2020*/  LEA.HI.X R3, R6, R25, R3, 0x5, P0 ;  /* 0x0000001906037211 */ /* 0x000fe200000f2c03 */
[----:B---3--:R-:W-:Y:S01]  /*2030*/  @P2 FMUL.FTZ R132, R5, R8 ;  /* 0x0000000805842220 */ /* 0x008fe20000410000 */
        /* <DEDUP_REMOVED lines=18> */
.L_x_1794:
[----:B--2---:R-:W-:Y:S05]  /*2160*/  BSYNC B0 ;  /* 0x0000000000007941 */ /* 0x004fea0003800000 */
.L_x_1793:
        /* <DEDUP_REMOVED lines=26> */
.L_x_1796:
[----:B------:R-:W-:Y:S05]  /*2310*/  BSYNC B0 ;  /* 0x0000000000007941 */ /* 0x000fea0003800000 */
.L_x_1795:
        /* <DEDUP_REMOVED lines=9> */
[----:B------:R-:W-:Y:S01]  /*23b0*/  IMAD.SHL.U32 R92, R148, 0x2, RZ ;  /* 0x00000002945c7824 */ /* 0x000fe200078e00ff */
[----:B------:R-:W-:-:S02]  /*23c0*/  LOP3.LUT R3, R3, 0x1c0, RZ, 0xc0, !PT ;  /* 0x000001c003037812 */ /* 0x000fc400078ec0ff */
[----:B------:R-:W-:Y:S01]  /*23d0*/  LOP3.LUT R126, R8, 0xfffffe00, RZ, 0xc0, !PT ;  /* 0xfffffe00087e7812 */ /* 0x000fe200078ec0ff */
[----:B------:R-:W-:Y:S01]  /*23e0*/  IMAD.IADD R7, R7, 0x1, -R2 ;  /* 0x0000000107077824 */ /* 0x000fe200078e0a02 */
[----:B------:R-:W-:Y:S02]  /*23f0*/  LOP3.LUT R2, R6, 0x1c0, RZ, 0xc0, !PT ;  /* 0x000001c006027812 */ /* 0x000fe400078ec0ff */
[----:B------:R-:W-:Y:S02]  /*2400*/  LOP3.LUT R92, R92, 0x6, RZ, 0xc0, !PT ;  /* 0x000000065c5c7812 */ /* 0x000fe400078ec0ff */
[----:B------:R-:W-:Y:S02]  /*2410*/  SHF.L.U32 R6, R7, 0x3, RZ ;  /* 0x0000000307067819 */ /* 0x000fe400000006ff */
[----:B------:R-:W-:Y:S01]  /*2420*/  LOP3.LUT R8, R2, 0x8, R5, 0xf8, !PT ;  /* 0x0000000802087812 */ /* 0x000fe200078ef805 */
[----:B------:R-:W-:Y:S01]  /*2430*/  IMAD R92, R28, 0x20, R92 ;  /* 0x000000201c5c7824 */ /* 0x000fe200078e025c */
[----:B------:R-:W-:-:S02]  /*2440*/  SHF.R.U32.HI R2, RZ, 0x3, R2 ;  /* 0x00000003ff027819 */ /* 0x000fc40000011602 */
[----:B------:R-:W-:Y:S02]  /*2450*/  LOP3.LUT R6, R3, 0x8, R6, 0xf8, !PT ;  /* 0x0000000803067812 */ /* 0x000fe400078ef806 */
[----:B------:R-:W-:Y:S01]  /*2460*/  SHF.R.U32.HI R5, RZ, 0x3, R3 ;  /* 0x00000003ff057819 */ /* 0x000fe20000011603 */
[----:B------:R-:W-:Y:S01]  /*2470*/  IMAD R3, R31, 0x400, R126 ;  /* 0x000004001f037824 */ /* 0x000fe200078e027e */
[----:B------:R-:W-:Y:S02]  /*2480*/  LOP3.LUT R2, R8, R2, RZ, 0x3c, !PT ;  /* 0x0000000208027212 */ /* 0x000fe400078e3cff */
[----:B------:R-:W-:Y:S02]  /*2490*/  LOP3.LUT R125, R6, R5, RZ, 0x3c, !PT ;  /* 0x00000005067d7212 */ /* 0x000fe400078e3cff */
[C---:B------:R-:W-:Y:S01]  /*24a0*/  IADD3 R119, R92.reuse, 0x1, RZ ;  /* 0x000000015c777810 */ /* 0x040fe20007ffe0ff */
[----:B------:R-:W-:Y:S01]  /*24b0*/  IMAD R2, R7, 0x200, R2 ;  /* 0x0000020007027824 */ /* 0x000fe200078e0202 */
[C---:B------:R-:W-:Y:S01]  /*24c0*/  IADD3 R117, R92.reuse, 0x8, RZ ;  /* 0x000000085c757810 */ /* 0x040fe20007ffe0ff */
[----:B------:R-:W-:Y:S01]  /*24d0*/  IMAD.IADD R3, R125, 0x1, R3 ;  /* 0x000000017d037824 */ /* 0x000fe200078e0203 */
[----:B------:R-:W-:Y:S01]  /*24e0*/  IADD3 R115, R92, 0x9, RZ ;  /* 0x000000095c737810 */ /* 0x000fe20007ffe0ff */
[----:B------:R-:W-:Y:S01]  /*24f0*/  IMAD.SHL.U32 R216, R2, 0x2, RZ ;  /* 0x0000000202d87824 */ /* 0x000fe200078e00ff */
[----:B------:R-:W-:Y:S01]  /*2500*/  IADD3 R113, R92, 0x10, RZ ;  /* 0x000000105c717810 */ /* 0x000fe20007ffe0ff */
[----:B------:R-:W-:Y:S01]  /*2510*/  IMAD.SHL.U32 R218, R3, 0x2, RZ ;  /* 0x0000000203da7824 */ /* 0x000fe200078e00ff */
[----:B------:R-:W-:-:S02]  /*2520*/  SHF.R.S32.HI R3, RZ, 0x1f, R30 ;  /* 0x0000001fff037819 */ /* 0x000fc4000001141e */
[----:B------:R-:W-:Y:S01]  /*2530*/  LDSM.16.M88.4 R24, [R216+0x8800] ;  /* 0x00880000d818783b */ /* 0x000fe20000000200 */
[----:B------:R-:W-:Y:S01]  /*2540*/  IADD3 R2, R216, 0x8000, RZ ;  /* 0x00008000d8027810 */ /* 0x000fe20007ffe0ff */
[----:B------:R-:W-:Y:S01]  /*2550*/  IMAD R226, R0, 0x2, R218 ;  /* 0x0000000200e27824 */ /* 0x000fe200078e02da */
[----:B------:R-:W-:Y:S01]  /*2560*/  IADD3 R227, R216, 0x8020, RZ ;  /* 0x00008020d8e37810 */ /* 0x000fe20007ffe0ff */
[----:B------:R-:W3:Y:S01]  /*2570*/  LDSM.16.M88.4 R8, [R218+0x2000] ;  /* 0x00200000da08783b */ /* 0x000ee20000000200 */
[----:B------:R-:W-:Y:S01]  /*2580*/  @P1 IADD3 R227, R2, -0x20, RZ ;  /* 0xffffffe002e31810 */ /* 0x000fe20007ffe0ff */
[----:B------:R-:W-:Y:S01]  /*2590*/  IMAD.MOV.U32 R2, RZ, RZ, 0x40 ;  /* 0x00000040ff027424 */ /* 0x000fe200078e00ff */
[----:B------:R-:W-:Y:S01]  /*25a0*/  LEA R220, R4, R218, 0x1 ;  /* 0x000000da04dc7211 */ /* 0x000fe200078e08ff */
[----:B------:R-:W-:Y:S01]  /*25b0*/  LDSM.16.M88.4 R20, [R216+0x8000] ;  /* 0x00800000d814783b */ /* 0x000fe20000000200 */
[----:B------:R-:W-:Y:S02]  /*25c0*/  LEA.HI R3, R3, R30, RZ, 0x2 ;  /* 0x0000001e03037211 */ /* 0x000fe400078f10ff */
[----:B------:R-:W-:Y:S01]  /*25d0*/  SEL R2, R2, 0xffffffc0, !P2 ;  /* 0xffffffc002027807 */ /* 0x000fe20005000000 */
[----:B------:R-:W4:Y:S01]  /*25e0*/  LDSM.16.M88.4 R12, [R218] ;  /* 0x00000000da0c783b */ /* 0x000f220000000200 */
[----:B------:R-:W-:Y:S01]  /*25f0*/  SHF.R.S32.HI R72, RZ, 0x2, R3 ;  /* 0x00000002ff487819 */ /* 0x000fe20000011403 */
[----:B------:R-:W-:Y:S01]  /*2600*/  IMAD R224, R0, 0x2, R220 ;  /* 0x0000000200e07824 */ /* 0x000fe200078e02dc */
[----:B------:R-:W-:Y:S01]  /*2610*/  IADD3 R109, R92, 0x18, RZ ;  /* 0x000000185c6d7810 */ /* 0x000fe20007ffe0ff */
[----:B------:R-:W-:Y:S01]  /*2620*/  LDSM.16.M88.4 R16, [R220+0x2000] ;  /* 0x00200000dc10783b */ /* 0x000fe20000000200 */
[----:B------:R-:W-:Y:S01]  /*2630*/  IMAD.IADD R225, R216, 0x1, R2 ;  /* 0x00000001d8e17824 */ /* 0x000fe200078e0202 */
[----:B------:R-:W-:-:S02]  /*2640*/  LEA R3, R31, R72, 0x4 ;  /* 0x000000481f037211 */ /* 0x000fc400078e20ff */
[----:B------:R-:W5:Y:S01]  /*2650*/  LDSM.16.M88.4 R36, [R227+0x800] ;  /* 0x00080000e324783b */ /* 0x000f620000000200 */
[----:B------:R-:W-:Y:S02]  /*2660*/  IADD3 R112, R92, 0x11, RZ ;  /* 0x000000115c707810 */ /* 0x000fe40007ffe0ff */
[----:B------:R-:W-:Y:S01]  /*2670*/  IMAD.IADD R252, R252, 0x1, R3 ;  /* 0x00000001fcfc7824 */ /* 0x000fe200078e0203 */
[----:B------:R-:W1:Y:S01]  /*2680*/  LDSM.16.M88.4 R32, [R227] ;  /* 0x00000000e320783b */ /* 0x000e620000000200 */
[----:B------:R-:W-:Y:S02]  /*2690*/  IADD3 R223, R2, R227, RZ ;  /* 0x000000e302df7210 */ /* 0x000fe40007ffe0ff */
[C---:B------:R-:W-:Y:S01]  /*26a0*/  IADD3 R111, R92.reuse, 0x19, RZ ;  /* 0x000000195c6f7810 */ /* 0x040fe20007ffe0ff */
[----:B------:R-:W-:Y:S01]  /*26b0*/  LDSM.16.M88.4 R28, [R225+0x8800] ;  /* 0x00880000e11c783b */ /* 0x000fe20000000200 */
[----:B------:R-:W-:Y:S02]  /*26c0*/  IADD3 R3, R133, R252, -R134 ;  /* 0x000000fc85037210 */ /* 0x000fe40007ffe886 */
[-C--:B------:R-:W-:Y:S01]  /*26d0*/  ISETP.GE.AND P0, PT, R92, R133.reuse, PT ;  /* 0x000000855c00720c */ /* 0x080fe20003f06270 */
[----:B------:R2:W-:Y:S01]  /*26e0*/  STL [R1+0x28], R72 ;  /* 0x0000284801007387 */ /* 0x0005e20000100800 */
[-C--:B------:R-:W-:Y:S01]  /*26f0*/  ISETP.GE.AND P3, PT, R119, R133.reuse, PT ;  /* 0x000000857700720c */ /* 0x080fe20003f66270 */
[----:B------:R-:W-:Y:S01]  /*2700*/  IMAD.IADD R5, R3, 0x1, -R92 ;  /* 0x0000000103057824 */ /* 0x000fe200078e0a5c */
[-C--:B------:R-:W-:Y:S01]  /*2710*/  ISETP.GE.AND P6, PT, R117, R133.reuse, PT ;  /* 0x000000857500720c */ /* 0x080fe20003fc6270 */
[----:B------:R-:W-:Y:S01]  /*2720*/  IMAD.IADD R7, R3, 0x1, -R119 ;  /* 0x0000000103077824 */ /* 0x000fe200078e0a77 */
[----:B------:R-:W-:Y:S01]  /*2730*/  ISETP.GE.AND P5, PT, R115, R133, PT ;  /* 0x000000857300720c */ /* 0x000fe20003fa6270 */
[----:B------:R-:W-:Y:S01]  /*2740*/  IMAD.IADD R2, R3, 0x1, -R109 ;  /* 0x0000000103027824 */ /* 0x000fe200078e0a6d */
[----:B------:R-:W-:-:S02]  /*2750*/  IABS R5, R5 ;  /* 0x0000000500057213 */ /* 0x000fc40000000000 */
[----:B------:R-:W-:Y:S02]  /*2760*/  ISETP.GE.AND P4, PT, R113, R133, PT ;  /* 0x000000857100720c */ /* 0x000fe40003f86270 */
[----:B------:R-:W-:Y:S01]  /*2770*/  MOV R6, R5 ;  /* 0x0000000500067202 */ /* 0x000fe20000000f00 */
[----:B---3--:R-:W-:Y:S01]  /*2780*/  HMMA.16816.F32 R40, R8, R24, RZ ;  /* 0x000000180828723c */ /* 0x008fe200000018ff */
[----:B------:R-:W-:Y:S01]  /*2790*/  IABS R5, R7 ;  /* 0x0000000700057213 */ /* 0x000fe20000000000 */
[----:B------:R-:W-:Y:S01]  /*27a0*/  IMAD.IADD R7, R3, 0x1, -R111 ;  /* 0x0000000103077824 */ /* 0x000fe200078e0a6f */
[----:B------:R3:W-:Y:S01]  /*27b0*/  I2F R146, R6 ;  /* 0x0000000600927306 */ /* 0x0007e20000201400 */
[----:B------:R-:W-:Y:S02]  /*27c0*/  IABS R2, R2 ;  /* 0x0000000200027213 */ /* 0x000fe40000000000 */
[-C--:B------:R-:W-:Y:S02]  /*27d0*/  ISETP.GE.AND P2, PT, R112, R133.reuse, PT ;  /* 0x000000857000720c */ /* 0x080fe40003f46270 */
[----:B----4-:R-:W-:Y:S01]  /*27e0*/  HMMA.16816.F32 R60, R12, R20, RZ ;  /* 0x000000140c3c723c */ /* 0x010fe200000018ff */
[----:B------:R-:W-:-:S02]  /*27f0*/  ISETP.GE.AND P1, PT, R109, R133, PT ;  /* 0x000000856d00720c */ /* 0x000fc40003f26270 */
[----:B------:R4:W-:Y:S01]  /*2800*/  I2F R147, R5 ;  /* 0x0000000500937306 */ /* 0x0009e20000201400 */
[----:B------:R-:W-:Y:S02]  /*2810*/  LOP3.LUT R237, R148, 0x3, RZ, 0xc0, !PT ;  /* 0x0000000394ed7812 */ /* 0x000fe400078ec0ff */
[C---:B------:R-:W-:Y:S02]  /*2820*/  IADD3 R230, R227.reuse, 0x800, RZ ;  /* 0x00000800e3e67810 */ /* 0x040fe40007ffe0ff */
[----:B------:R-:W-:Y:S01]  /*2830*/  HMMA.16816.F32 R44, R8, R20, RZ ;  /* 0x00000014082c723c */ /* 0x000fe200000018ff */
[----:B------:R-:W-:Y:S01]  /*2840*/  IADD3 R229, R227, 0x1000, RZ ;  /* 0x00001000e3e57810 */ /* 0x000fe20007ffe0ff */
[----:B---3--:R-:W-:Y:S01]  /*2850*/  IMAD.IADD R6, R3, 0x1, -R117 ;  /* 0x0000000103067824 */ /* 0x008fe200078e0a75 */
[----:B------:R-:W-:-:S05]  /*2860*/  IADD3 R228, R227, 0x1800, RZ ;  /* 0x00001800e3e47810 */ /* 0x000fca0007ffe0ff */
[----:B------:R-:W-:Y:S01]  /*2870*/  HMMA.16816.F32 R48, R8, R22, RZ ;  /* 0x000000160830723c */ /* 0x000fe200000018ff */
[----:B------:R-:W-:Y:S01]  /*2880*/  IABS R6, R6 ;  /* 0x0000000600067213 */ /* 0x000fe20000000000 */
[----:B----4-:R-:W-:-:S03]  /*2890*/  IMAD.IADD R5, R3, 0x1, -R115 ;  /* 0x0000000103057824 */ /* 0x010fc600078e0a73 */
[----:B------:R3:W-:Y:S03]  /*28a0*/  I2F R145, R6 ;  /* 0x0000000600917306 */ /* 0x0007e60000201400 */
[----:B------:R-:W-:Y:S01]  /*28b0*/  HMMA.16816.F32 R64, R12, R22, RZ ;  /* 0x000000160c40723c */ /* 0x000fe200000018ff */
[----:B------:R-:W4:Y:S01]  /*28c0*/  LDSM.16.M88.4 R20, [R220] ;  /* 0x00000000dc14783b */ /* 0x000f220000000200 */
[----:B------:R-:W-:-:S04]  /*28d0*/  IABS R5, R5 ;  /* 0x0000000500057213 */ /* 0x000fc80000000000 */
[----:B------:R1:W-:Y:S02]  /*28e0*/  I2F R144, R5 ;  /* 0x0000000500907306 */ /* 0x0003e40000201400 */
[----:B------:R-:W-:Y:S01]  /*28f0*/  HMMA.16816.F32 R52, R8, R26, RZ ;  /* 0x0000001a0834723c */ /* 0x000fe200000018ff */
[----:B------:R-:W-:Y:S01]  /*2900*/  LDSM.16.M88.4 R8, [R226+0x2000] ;  /* 0x00200000e208783b */ /* 0x000fe20000000200 */
[----:B---3--:R-:W-:-:S06]  /*2910*/  IMAD.IADD R6, R3, 0x1, -R113 ;  /* 0x0000000103067824 */ /* 0x008fcc00078e0a71 */
[----:B------:R-:W-:Y:S01]  /*2920*/  HMMA.16816.F32 R56, R12, R24, RZ ;  /* 0x000000180c38723c */ /* 0x000fe200000018ff */
[----:B------:R-:W-:Y:S01]  /*2930*/  IABS R6, R6 ;  /* 0x0000000600067213 */ /* 0x000fe20000000000 */
[----:B-1----:R-:W-:-:S03]  /*2940*/  IMAD.IADD R5, R3, 0x1, -R112 ;  /* 0x0000000103057824 */ /* 0x002fc600078e0a70 */
[----:B------:R1:W-:Y:S03]  /*2950*/  I2F R143, R6 ;  /* 0x00000006008f7306 */ /* 0x0003e60000201400 */
[----:B------:R-:W-:Y:S01]  /*2960*/  HMMA.16816.F32 R12, R12, R26, RZ ;  /* 0x0000001a0c0c723c */ /* 0x000fe200000018ff */
[----:B------:R-:W-:-:S04]  /*2970*/  IABS R5, R5 ;  /* 0x0000000500057213 */ /* 0x000fc80000000000 */
[----:B------:R3:W-:Y:S03]  /*2980*/  I2F R142, R5 ;  /* 0x00000005008e7306 */ /* 0x0007e60000201400 */
[----:B-----5:R-:W-:Y:S01]  /*2990*/  HMMA.16816.F32 R24, R16, R36, R40 ;  /* 0x000000241018723c */ /* 0x020fe20000001828 */
[----:B------:R-:W5:Y:S01]  /*29a0*/  LDSM.16.M88.4 R40, [R225+0x8000] ;  /* 0x00800000e128783b */ /* 0x000f620000000200 */
[----:B-1----:R-:W-:-:S06]  /*29b0*/  IMAD.MOV.U32 R6, RZ, RZ, R2 ;  /* 0x000000ffff067224 */ /* 0x002fcc00078e0002 */
[C---:B------:R-:W-:Y:S01]  /*29c0*/  HMMA.16816.F32 R44, R16.reuse, R32, R44 ;  /* 0x00000020102c723c */ /* 0x040fe2000000182c */
[----:B------:R-:W-:Y:S01]  /*29d0*/  IABS R2, R7 ;  /* 0x0000000700027213 */ /* 0x000fe20000000000 */
[----:B------:R1:W-:Y:S04]  /*29e0*/  I2F R141, R6 ;  /* 0x00000006008d7306 */ /* 0x0003e80000201400 */
[----:B------:R-:W-:Y:S01]  /*29f0*/  IMAD.MOV.U32 R7, RZ, RZ, R2 ;  /* 0x000000ffff077224 */ /* 0x000fe200078e0002 */
[C---:B---3--:R-:W-:Y:S01]  /*2a00*/  IADD3 R5, R3.reuse, 0x8, RZ ;  /* 0x0000000803057810 */ /* 0x048fe20007ffe0ff */
[----:B------:R-:W-:Y:S01]  /*2a10*/  HMMA.16816.F32 R68, R16, R34, R48 ;  /* 0x000000221044723c */ /* 0x000fe20000001830 */
[C---:B------:R-:W-:Y:S01]  /*2a20*/  IADD3 R2, R3.reuse, 0x40, RZ ;  /* 0x0000004003027810 */ /* 0x040fe20007ffe0ff */
[----:B------:R3:W-:Y:S01]  /*2a30*/  I2F R140, R7 ;  /* 0x00000007008c7306 */ /* 0x0007e20000201400 */
[----:B------:R-:W-:-:S05]  /*2a40*/  IADD3 R3, R3, 0x48, RZ ;  /* 0x0000004803037810 */ /* 0x000fca0007ffe0ff */
[----:B--2---:R-:W-:Y:S01]  /*2a50*/  HMMA.16816.F32 R72, R16, R38, R52 ;  /* 0x000000261048723c */ /* 0x004fe20000001834 */
[----:B------:R-:W2:Y:S01]  /*2a60*/  LDSM.16.M88.4 R16, [R226] ;  /* 0x00000000e210783b */ /* 0x000ea20000000200 */
[----:B-1----:R-:W-:-:S04]  /*2a70*/  IADD3 R6, -R92, R5, RZ ;  /* 0x000000055c067210 */ /* 0x002fc80007ffe1ff */
[----:B------:R-:W-:Y:S02]  /*2a80*/  IABS R6, R6 ;  /* 0x0000000600067213 */ /* 0x000fe40000000000 */
[----:B----4-:R-:W-:Y:S03]  /*2a90*/  HMMA.16816.F32 R60, R20, R32, R60 ;  /* 0x00000020143c723c */ /* 0x010fe6000000183c */
[----:B---3--:R-:W-:-:S05]  /*2aa0*/  IMAD.MOV.U32 R7, RZ, RZ, R6 ;  /* 0x000000ffff077224 */ /* 0x008fca00078e0006 */
[C---:B------:R-:W-:Y:S01]  /*2ab0*/  HMMA.16816.F32 R80, R20.reuse, R36, R56 ;  /* 0x000000241450723c */ /* 0x040fe20000001838 */
[----:B------:R1:W-:Y:S07]  /*2ac0*/  I2F R139, R7 ;  /* 0x00000007008b7306 */ /* 0x0003ee0000201400 */
[----:B------:R-:W-:Y:S01]  /*2ad0*/  HMMA.16816.F32 R48, R20, R38, R12 ;  /* 0x000000261430723c */ /* 0x000fe2000000180c */
[----:B------:R-:W-:Y:S04]  /*2ae0*/  LDSM.16.M88.4 R12, [R224+0x2000] ;  /* 0x00200000e00c783b */ /* 0x000fe80000000200 */
[----:B------:R-:W-:Y:S03]  /*2af0*/  LDSM.16.M88.4 R36, [R223+0x800] ;  /* 0x00080000df24783b */ /* 0x000fe60000000200 */
[----:B-----5:R-:W-:Y:S01]  /*2b00*/  HMMA.16816.F32 R44, R8, R40, R44 ;  /* 0x00000028082c723c */ /* 0x020fe2000000182c */
[----:B-1----:R-:W-:-:S05]  /*2b10*/  IMAD.IADD R7, R3, 0x1, -R92 ;  /* 0x0000000103077824 */ /* 0x002fca00078e0a5c */
[----:B------:R-:W-:Y:S02]  /*2b20*/  IABS R7, R7 ;  /* 0x0000000700077213 */ /* 0x000fe40000000000 */
[C---:B------:R-:W-:Y:S01]  /*2b30*/  HMMA.16816.F32 R84, R8.reuse, R28, R24 ;  /* 0x0000001c0854723c */ /* 0x040fe20000001818 */
[----:B------:R-:W-:Y:S01]  /*2b40*/  LDSM.16.M88.4 R24, [R223] ;  /* 0x00000000df18783b */ /* 0x000fe20000000200 */
[----:B------:R-:W-:Y:S06]  /*2b50*/  I2F R135, R7 ;  /* 0x0000000700877306 */ /* 0x000fec0000201400 */
[C---:B------:R-:W-:Y:S01]  /*2b60*/  HMMA.16816.F32 R76, R8.reuse, R42, R68 ;  /* 0x0000002a084c723c */ /* 0x040fe20000001844 */
[----:B------:R-:W-:Y:S07]  /*2b70*/  LDSM.16.M88.4 R68, [R218+0x6000] ;  /* 0x00600000da44783b */ /* 0x000fee0000000200 */
[----:B------:R-:W-:Y:S01]  /*2b80*/  HMMA.16816.F32 R56, R8, R30, R72 ;  /* 0x0000001e0838723c */ /* 0x000fe20000001848 */
[----:B------:R-:W1:Y:S07]  /*2b90*/  LDSM.16.M88.4 R8, [R224] ;  /* 0x00000000e008783b */ /* 0x000e6e0000000200 */
[----:B------:R-:W-:Y:S01]  /*2ba0*/  HMMA.16816.F32 R52, R20, R34, R64 ;  /* 0x000000221434723c */ /* 0x000fe20000001840 */
[----:B------:R-:W-:Y:S06]  /*2bb0*/  LDSM.16.M88.4 R64, [R218+0x4000] ;  /* 0x00400000da40783b */ /* 0x000fec0000000200 */
[----:B------:R-:W-:Y:S01]  /*2bc0*/  IMAD.IADD R20, R2, 0x1, -R92 ;  /* 0x0000000102147824 */ /* 0x000fe200078e0a5c */
[----:B--2---:R-:W-:Y:S01]  /*2bd0*/  HMMA.16816.F32 R32, R16, R40, R60 ;  /* 0x000000281020723c */ /* 0x004fe2000000183c */
[----:B------:R-:W-:Y:S03]  /*2be0*/  LDSM.16.M88.4 R60, [R220+0x4000] ;  /* 0x00400000dc3c783b */ /* 0x000fe60000000200 */
[----:B------:R-:W-:-:S04]  /*2bf0*/  IABS R6, R20 ;  /* 0x0000001400067213 */ /* 0x000fc80000000000 */
[C---:B------:R-:W-:Y:S01]  /*2c00*/  HMMA.16816.F32 R72, R16.reuse, R28, R80 ;  /* 0x0000001c1048723c */ /* 0x040fe20000001850 */
[----:B------:R2:W-:Y:S07]  /*2c10*/  I2F R137, R6 ;  /* 0x0000000600897306 */ /* 0x0005ee0000201400 */
[C---:B------:R-:W-:Y:S01]  /*2c20*/  HMMA.16816.F32 R80, R16.reuse, R30, R48 ;  /* 0x0000001e1050723c */ /* 0x040fe20000001830 */
[----:B------:R-:W3:Y:S04]  /*2c30*/  LDSM.16.M88.4 R28, [R216+0x9000] ;  /* 0x00900000d81c783b */ /* 0x000ee80000000200 */
[----:B------:R-:W-:Y:S03]  /*2c40*/  LDSM.16.M88.4 R48, [R226+0x4000] ;  /* 0x00400000e230783b */ /* 0x000fe60000000200 */
[----:B------:R-:W-:Y:S01]  /*2c50*/  HMMA.16816.F32 R52, R16, R42, R52 ;  /* 0x0000002a1034723c */ /* 0x000fe20000001834 */
[----:B--2---:R-:W-:-:S04]  /*2c60*/  IADD3 R6, -R119, R5, RZ ;  /* 0x0000000577067210 */ /* 0x004fc80007ffe1ff */
[----:B------:R-:W-:Y:S02]  /*2c70*/  IABS R6, R6 ;  /* 0x0000000600067213 */ /* 0x000fe40000000000 */
[--C-:B------:R-:W-:Y:S01]  /*2c80*/  IMAD.IADD R16, R2, 0x1, -R119.reuse ;  /* 0x0000000102107824 */ /* 0x100fe200078e0a77 */
[-C--:B-1----:R-:W-:Y:S01]  /*2c90*/  HMMA.16816.F32 R20, R8, R24.reuse, R32 ;  /* 0x000000180814723c */ /* 0x082fe20000001820 */
[----:B------:R-:W-:Y:S01]  /*2ca0*/  LDSM.16.M88.4 R32, [R227+0x1000] ;  /* 0x00100000e320783b */ /* 0x000fe20000000200 */
[----:B------:R-:W-:Y:S02]  /*2cb0*/  IMAD.MOV.U32 R7, RZ, RZ, R6 ;  /* 0x000000ffff077224 */ /* 0x000fe400078e0006 */
[----:B------:R-:W-:Y:S01]  /*2cc0*/  IABS R6, R16 ;  /* 0x0000001000067213 */ /* 0x000fe20000000000 */
[----:B------:R-:W-:Y:S01]  /*2cd0*/  IMAD.IADD R16, R3, 0x1, -R119 ;  /* 0x0000000103107824 */ /* 0x000fe200078e0a77 */
[----:B------:R1:W-:Y:S02]  /*2ce0*/  I2F R138, R7 ;  /* 0x00000007008a7306 */ /* 0x0003e40000201400 */
[C---:B------:R-:W-:Y:S08]  /*2cf0*/  HMMA.16816.F32 R44, R12.reuse, R24, R44 ;  /* 0x000000180c2c723c */ /* 0x040ff0000000182c */
[----:B------:R-:W-:Y:S01]  /*2d00*/  HMMA.16816.F32 R40, R12, R26, R76 ;  /* 0x0000001a0c28723c */ /* 0x000fe2000000184c */
[----:B------:R-:W2:Y:S01]  /*2d10*/  LDSM.16.M88.4 R76, [R220+0x6000] ;  /* 0x00600000dc4c783b */ /* 0x000ea20000000200 */
[----:B-1----:R-:W-:Y:S01]  /*2d20*/  IMAD.MOV.U32 R7, RZ, RZ, R6 ;  /* 0x000000ffff077224 */ /* 0x002fe200078e0006 */
[----:B------:R-:W-:-:S05]  /*2d30*/  IABS R6, R16 ;  /* 0x0000001000067213 */ /* 0x000fca0000000000 */
[C---:B------:R-:W-:Y:S01]  /*2d40*/  HMMA.16816.F32 R100, R12.reuse, R36, R84 ;  /* 0x000000240c64723c */ /* 0x040fe20000001854 */
[----:B------:R-:W-:Y:S01]  /*2d50*/  IADD3 R16, -R117, R5, RZ ;  /* 0x0000000575107210 */ /* 0x000fe20007ffe1ff */
[----:B------:R1:W-:Y:S06]  /*2d60*/  I2F R136, R7 ;  /* 0x0000000700887306 */ /* 0x0003ec0000201400 */
[----:B------:R-:W-:Y:S01]  /*2d70*/  HMMA.16816.F32 R104, R12, R38, R56 ;  /* 0x000000260c68723c */ /* 0x000fe20000001838 */
[----:B------:R-:W-:Y:S06]  /*2d80*/  LDSM.16.M88.4 R56, [R226+0x6000] ;  /* 0x00600000e238783b */ /* 0x000fec0000000200 */
[----:B------:R-:W-:Y:S01]  /*2d90*/  IMAD.IADD R12, R5, 0x1, -R115 ;  /* 0x00000001050c7824 */ /* 0x000fe200078e0a73 */
[----:B------:R-:W-:Y:S01]  /*2da0*/  HMMA.16816.F32 R24, R8, R26, R52 ;  /* 0x0000001a0818723c */ /* 0x000fe20000001834 */
[----:B------:R-:W-:Y:S01]  /*2db0*/  LDSM.16.M88.4 R52, [R223+0x1000] ;  /* 0x00100000df34783b */ /* 0x000fe20000000200 */
[----:B-1----:R-:W-:Y:S01]  /*2dc0*/  IMAD.MOV.U32 R7, RZ, RZ, R6 ;  /* 0x000000ffff077224 */ /* 0x002fe200078e0006 */
[----:B------:R-:W-:-:S03]  /*2dd0*/  IABS R6, R16 ;  /* 0x0000001000067213 */ /* 0x000fc60000000000 */
[----:B------:R1:W-:Y:S02]  /*2de0*/  I2F R131, R7 ;  /* 0x0000000700837306 */ /* 0x0003e40000201400 */
[-C--:B---3--:R-:W-:Y:S06]  /*2df0*/  HMMA.16816.F32 R16, R64, R28.reuse, R20 ;  /* 0x0000001c4010723c */ /* 0x088fec0000001814 */
[----:B------:R3:W-:Y:S02]  /*2e00*/  I2F R130, R6 ;  /* 0x0000000600827306 */ /* 0x0007e40000201400 */
[----:B------:R-:W-:Y:S01]  /*2e10*/  HMMA.16816.F32 R20, R68, R28, R44 ;  /* 0x0000001c4414723c */ /* 0x000fe2000000182c */
[----:B------:R-:W-:Y:S01]  /*2e20*/  LDSM.16.M88.4 R44, [R224+0x6000] ;  /* 0x00600000e02c783b */ /* 0x000fe20000000200 */
[----:B-1----:R-:W-:-:S06]  /*2e30*/  IMAD.IADD R7, R2, 0x1, -R117 ;  /* 0x0000000102077824 */ /* 0x002fcc00078e0a75 */
[----:B------:R-:W-:Y:S01]  /*2e40*/  HMMA.16816.F32 R88, R8, R36, R72 ;  /* 0x000000240858723c */ /* 0x000fe20000001848 */
[----:B------:R-:W1:Y:S01]  /*2e50*/  LDSM.16.M88.4 R72, [R225+0x9000] ;  /* 0x00900000e148783b */ /* 0x000e620000000200 */
[----:B------:R-:W-:Y:S01]  /*2e60*/  IABS R7, R7 ;  /* 0x0000000700077213 */ /* 0x000fe20000000000 */
[----:B---3--:R-:W-:-:S03]  /*2e70*/  IMAD.IADD R6, R3, 0x1, -R117 ;  /* 0x0000000103067824 */ /* 0x008fc600078e0a75 */
[----:B------:R3:W-:Y:S02]  /*2e80*/  I2F R129, R7 ;  /* 0x0000000700817306 */ /* 0x0007e40000201400 */
[----:B------:R-:W-:Y:S01]  /*2e90*/  HMMA.16816.F32 R96, R8, R38, R80 ;  /* 0x000000260860723c */ /* 0x000fe20000001850 */
[----:B------:R-:W-:-:S06]  /*2ea0*/  IABS R6, R6 ;  /* 0x0000000600067213 */ /* 0x000fcc0000000000 */
[----:B------:R-:W-:Y:S01]  /*2eb0*/  IMAD.IADD R8, R3, 0x1, -R113 ;  /* 0x0000000103087824 */ /* 0x000fe200078e0a71 */
[----:B--2---:R-:W-:Y:S01]  /*2ec0*/  HMMA.16816.F32 R20, R76, R32, R20 ;  /* 0x000000204c14723c */ /* 0x004fe20000001814 */
[----:B---3--:R-:W-:-:S07]  /*2ed0*/  MOV R7, R6 ;  /* 0x0000000600077202 */ /* 0x008fce0000000f00 */
[----:B------:R-:W-:Y:S01]  /*2ee0*/  HMMA.16816.F32 R36, R68, R30, R40 ;  /* 0x0000001e4424723c */ /* 0x000fe20000001828 */
[----:B------:R-:W-:Y:S01]  /*2ef0*/  IABS R6, R12 ;  /* 0x0000000c00067213 */ /* 0x000fe20000000000 */
[--C-:B------:R-:W-:Y:S01]  /*2f00*/  IMAD.IADD R12, R2, 0x1, -R115.reuse ;  /* 0x00000001020c7824 */ /* 0x100fe200078e0a73 */
[----:B------:R2:W-:Y:S01]  /*2f10*/  I2F R128, R7 ;  /* 0x0000000700807306 */ /* 0x0005e20000201400 */
[----:B------:R-:W-:Y:S11]  /*2f20*/  LDSM.16.M88.4 R40, [R224+0x4000] ;  /* 0x00400000e028783b */ /* 0x000ff60000000200 */
[----:B------:R-:W-:Y:S01]  /*2f30*/  @!UPT UIADD3 URZ, URZ, URZ, URZ ;  /* 0x0000003f3f3ff290 */ /* 0x000fe2000fffe03f */
[----:B-1----:R-:W-:Y:S01]  /*2f40*/  HMMA.16816.F32 R20, R56, R72, R20 ;  /* 0x000000483814723c */ /* 0x002fe20000001814 */
[----:B--2---:R-:W-:Y:S01]  /*2f50*/  IMAD.MOV.U32 R7, RZ, RZ, R6 ;  /* 0x000000ffff077224 */ /* 0x004fe200078e0006 */
[----:B------:R-:W-:Y:S01]  /*2f60*/  IABS R6, R12 ;  /* 0x0000000c00067213 */ /* 0x000fe20000000000 */
[----:B------:R-:W-:Y:S02]  /*2f70*/  IMAD.IADD R12, R3, 0x1, -R115 ;  /* 0x00000001030c7824 */ /* 0x000fe400078e0a73 */
[----:B------:R1:W-:Y:S03]  /*2f80*/  I2F R127, R7 ;  /* 0x00000007007f7306 */ /* 0x0003e60000201400 */
[----:B------:R-:W-:Y:S01]  /*2f90*/  HMMA.16816.F32 R84, R76, R34, R36 ;  /* 0x000000224c54723c */ /* 0x000fe20000001824 */
[----:B------:R-:W-:Y:S01]  /*2fa0*/  LDSM.16.M88.4 R36, [R227+0x1800] ;  /* 0x00180000e324783b */ /* 0x000fe20000000200 */
[----:B-1----:R-:W-:Y:S01]  /*2fb0*/  IMAD.MOV.U32 R7, RZ, RZ, R6 ;  /* 0x000000ffff077224 */ /* 0x002fe200078e0006 */
[----:B------:R-:W-:Y:S11]  /*2fc0*/  IABS R6, R12 ;  /* 0x0000000c00067213 */ /* 0x000ff60000000000 */
[----:B------:R-:W-:Y:S02]  /*2fd0*/  @!UPT UIADD3 URZ, URZ, URZ, URZ ;  /* 0x0000003f3f3ff290 */ /* 0x000fe4000fffe03f */
[----:B------:R-:W-:Y:S01]  /*2fe0*/  HMMA.16816.F32 R80, R44, R52, R20 ;  /* 0x000000342c50723c */ /* 0x000fe20000001814 */
[----:B------:R1:W-:Y:S07]  /*2ff0*/  I2F R124, R7 ;  /* 0x00000007007c7306 */ /* 0x0003ee0000201400 */
[----:B------:R-:W-:Y:S01]  /*3000*/  HMMA.16816.F32 R12, R60, R32, R16 ;  /* 0x000000203c0c723c */ /* 0x000fe20000001810 */
[----:B------:R2:W-:Y:S07]  /*3010*/  I2F R123, R6 ;  /* 0x00000006007b7306 */ /* 0x0005ee0000201400 */
[----:B------:R-:W-:Y:S01]  /*3020*/  HMMA.16816.F32 R16, R64, R30, R24 ;  /* 0x0000001e4010723c */ /* 0x000fe20000001818 */
[----:B------:R-:W3:Y:S01]  /*3030*/  LDSM.16.M88.4 R24, [R216+0x9800] ;  /* 0x00980000d818783b */ /* 0x000ee20000000200 */
[----:B-1----:R-:W-:-:S03]  /*3040*/  IADD3 R7, -R113, R5, RZ ;  /* 0x0000000571077210 */ /* 0x002fc60007ffe1ff */
[----:B------:R-:W1:Y:S01]  /*3050*/  LDSM.16.M88.4 R28, [R225+0x9800] ;  /* 0x00980000e11c783b */ /* 0x000e620000000200 */
[----:B------:R-:W-:Y:S01]  /*3060*/  IABS R7, R7 ;  /* 0x0000000700077213 */ /* 0x000fe20000000000 */
[----:B--2---:R-:W-:-:S03]  /*3070*/  IMAD.IADD R6, R2, 0x1, -R113 ;  /* 0x0000000102067824 */ /* 0x004fc600078e0a71 */
[----:B------:R2:W-:Y:S02]  /*3080*/  I2F R122, R7 ;  /* 0x00000007007a7306 */ /* 0x0005e40000201400 */
[----:B------:R-:W-:Y:S11]  /*3090*/  IABS R6, R6 ;  /* 0x0000000600067213 */ /* 0x000ff60000000000 */
[----:B------:R-:W-:Y:S01]  /*30a0*/  @!UPT UIADD3 URZ, URZ, URZ, URZ ;  /* 0x0000003f3f3ff290 */ /* 0x000fe2000fffe03f */
[----:B------:R-:W-:Y:S01]  /*30b0*/  HMMA.16816.F32 R16, R60, R34, R16 ;  /* 0x000000223c10723c */ /* 0x000fe20000001810 */
[----:B--2---:R-:W-:Y:S01]  /*30c0*/  IMAD.MOV.U32 R7, RZ, RZ, R6 ;  /* 0x000000ffff077224 */ /* 0x004fe200078e0006 */
[----:B------:R-:W-:Y:S01]  /*30d0*/  IABS R6, R8 ;  /* 0x0000000800067213 */ /* 0x000fe20000000000 */
[--C-:B------:R-:W-:Y:S02]  /*30e0*/  IMAD.IADD R8, R5, 0x1, -R112.reuse ;  /* 0x0000000105087824 */ /* 0x100fe400078e0a70 */
[----:B------:R2:W-:Y:S03]  /*30f0*/  I2F R121, R7 ;  /* 0x0000000700797306 */ /* 0x0005e60000201400 */
[----:B---3--:R-:W-:Y:S01]  /*3100*/  HMMA.16816.F32 R20, R68, R24, R100 ;  /* 0x000000184414723c */ /* 0x008fe20000001864 */
[----:B--2---:R-:W-:Y:S02]  /*3110*/  MOV R7, R6 ;  /* 0x0000000600077202 */ /* 0x004fe40000000f00 */
[----:B------:R-:W-:Y:S01]  /*3120*/  IABS R6, R8 ;  /* 0x0000000800067213 */ /* 0x000fe20000000000 */
[----:B------:R-:W-:Y:S01]  /*3130*/  IMAD.IADD R8, R2, 0x1, -R112 ;  /* 0x0000000102087824 */ /* 0x000fe200078e0a70 */
[----:B------:R2:W-:Y:S11]  /*3140*/  I2F R120, R7 ;  /* 0x0000000700787306 */ /* 0x0005f60000201400 */
[----:B------:R-:W-:Y:S08]  /*3150*/  @!UPT UIADD3 URZ, URZ, URZ, URZ ;  /* 0x0000003f3f3ff290 */ /* 0x000ff0000fffe03f */
[----:B------:R-:W-:Y:S01]  /*3160*/  HMMA.16816.F32 R20, R76, R36, R20 ;  /* 0x000000244c14723c */ /* 0x000fe20000001814 */
[----:B--2---:R-:W-:Y:S01]  /*3170*/  IMAD.MOV.U32 R7, RZ, RZ, R6 ;  /* 0x000000ffff077224 */ /* 0x004fe200078e0006 */
[----:B------:R-:W-:Y:S01]  /*3180*/  IABS R6, R8 ;  /* 0x0000000800067213 */ /* 0x000fe20000000000 */
[----:B------:R-:W-:Y:S02]  /*3190*/  IMAD.IADD R8, R3, 0x1, -R112 ;  /* 0x0000000103087824 */ /* 0x000fe400078e0a70 */
[----:B------:R2:W-:Y:S02]  /*31a0*/  I2F R118, R7 ;  /* 0x0000000700767306 */ /* 0x0005e40000201400 */
[----:B--2---:R-:W-:Y:S01]  /*31b0*/  IMAD.MOV.U32 R7, RZ, RZ, R6 ;  /* 0x000000ffff077224 */ /* 0x004fe200078e0006 */
[----:B------:R-:W-:Y:S02]  /*31c0*/  IABS R6, R8 ;  /* 0x0000000800067213 */ /* 0x000fe40000000000 */
[----:B------:R-:W-:Y:S03]  /*31d0*/  HMMA.16816.F32 R8, R48, R72, R12 ;  /* 0x000000483008723c */ /* 0x000fe6000000180c */
[----:B------:R2:W-:Y:S05]  /*31e0*/  I2F R116, R7 ;  /* 0x0000000700747306 */ /* 0x0005ea0000201400 */
[----:B------:R-:W-:Y:S03]  /*31f0*/  HMMA.16816.F32 R12, R64, R24, R88 ;  /* 0x00000018400c723c */ /* 0x000fe60000001858 */
[----:B------:R3:W-:Y:S01]  /*3200*/  I2F R114, R6 ;  /* 0x0000000600727306 */ /* 0x0007e20000201400 */
[----:B--2---:R-:W-:Y:S01]  /*3210*/  IADD3 R7, -R109, R5, RZ ;  /* 0x000000056d077210 */ /* 0x004fe20007ffe1ff */
[----:B------:R-:W-:-:S03]  /*3220*/  IMAD.IADD R5, R5, 0x1, -R111 ;  /* 0x0000000105057824 */ /* 0x000fc600078e0a6f */
[----:B------:R-:W-:Y:S02]  /*3230*/  IABS R7, R7 ;  /* 0x0000000700077213 */ /* 0x000fe40000000000 */
[----:B------:R-:W-:-:S06]  /*3240*/  IABS R5, R5 ;  /* 0x0000000500057213 */ /* 0x000fcc0000000000 */
[----:B------:R-:W-:Y:S01]  /*3250*/  HMMA.16816.F32 R32, R40, R52, R8 ;  /* 0x000000342820723c */ /* 0x000fe20000001808 */
[----:B---3--:R-:W-:Y:S01]  /*3260*/  IMAD.MOV.U32 R6, RZ, RZ, R7 ;  /* 0x000000ffff067224 */ /* 0x008fe200078e0007 */
[----:B------:R-:W-:Y:S06]  /*3270*/  I2F R108, R5 ;  /* 0x00000005006c7306 */ /* 0x000fec0000201400 */
[-C--:B------:R-:W-:Y:S02]  /*3280*/  HMMA.16816.F32 R8, R48, R74.reuse, R16 ;  /* 0x0000004a3008723c */ /* 0x080fe40000001810 */
[----:B------:R2:W-:Y:S06]  /*3290*/  I2F R110, R6 ;  /* 0x00000006006e7306 */ /* 0x0005ec0000201400 */
[----:B------:R-:W-:Y:S08]  /*32a0*/  HMMA.16816.F32 R16, R56, R74, R84 ;  /* 0x0000004a3810723c */ /* 0x000ff00000001854 */
[----:B------:R-:W-:Y:S01]  /*32b0*/  HMMA.16816.F32 R12, R60, R36, R12 ;  /* 0x000000243c0c723c */ /* 0x000fe2000000180c */
[----:B--2---:R-:W-:-:S02]  /*32c0*/  IMAD.IADD R6, R2, 0x1, -R109 ;  /* 0x0000000102067824 */ /* 0x004fc400078e0a6d */
[----:B------:R-:W-:-:S03]  /*32d0*/  IMAD.IADD R2, R2, 0x1, -R111 ;  /* 0x0000000102027824 */ /* 0x000fc600078e0a6f */
[----:B------:R-:W-:Y:S02]  /*32e0*/  IABS R6, R6 ;  /* 0x0000000600067213 */ /* 0x000fe40000000000 */
[----:B------:R-:W-:Y:S01]  /*32f0*/  HMMA.16816.F32 R72, R40, R54, R8 ;  /* 0x000000362848723c */ /* 0x000fe20000001808 */
[----:B------:R-:W-:Y:S02]  /*3300*/  IABS R2, R2 ;  /* 0x0000000200027213 */ /* 0x000fe40000000000 */
[----:B------:R-:W-:Y:S02]  /*3310*/  MOV R5, R6 ;  /* 0x0000000600057202 */ /* 0x000fe40000000f00 */
[----:B------:R2:W-:Y:S03]  /*3320*/  I2F R94, R2 ;  /* 0x00000002005e7306 */ /* 0x0005e60000201400 */
[----:B------:R-:W-:Y:S05]  /*3330*/  HMMA.16816.F32 R8, R64, R26, R96 ;  /* 0x0000001a4008723c */ /* 0x000fea0000001860 */
[----:B------:R3:W-:Y:S03]  /*3340*/  I2F R95, R5 ;  /* 0x00000005005f7306 */ /* 0x0007e60000201400 */
[----:B------:R-:W-:Y:S01]  /*3350*/  HMMA.16816.F32 R64, R44, R54, R16 ;  /* 0x000000362c40723c */ /* 0x000fe20000001810 */
[----:B--2---:R-:W-:-:S07]  /*3360*/  IMAD.IADD R2, R3, 0x1, -R111 ;  /* 0x0000000103027824 */ /* 0x004fce00078e0a6f */
[----:B-1----:R-:W-:Y:S01]  /*3370*/  HMMA.16816.F32 R16, R48, R28, R12 ;  /* 0x0000001c3010723c */ /* 0x002fe2000000180c */
[----:B------:R-:W-:Y:S01]  /*3380*/  FMUL.FTZ R74, R74, c[0x0][0x2ec] ;  /* 0x0000bb004a4a7a20 */ /* 0x000fe20000410000 */
[----:B------:R-:W-:Y:S01]  /*3390*/  IABS R2, R2 ;  /* 0x0000000200027213 */ /* 0x000fe20000000000 */
[----:B------:R-:W-:Y:S02]  /*33a0*/  FMUL.FTZ R75, R75, c[0x0][0x2ec] ;  /* 0x0000bb004b4b7a20 */ /* 0x000fe40000410000 */
[----:B---3--:R-:W-:Y:S01]  /*33b0*/  IMAD.IADD R5, R3, 0x1, -R109 ;  /* 0x0000000103057824 */ /* 0x008fe200078e0a6d */
[----:B------:R1:W-:Y:S01]  /*33c0*/  I2F R88, R2 ;  /* 0x0000000200587306 */ /* 0x0003e20000201400 */
[----:B------:R-:W-:Y:S01]  /*33d0*/  FMUL.FTZ R73, R73, c[0x0][0x2ec] ;  /* 0x0000bb0049497a20 */ /* 0x000fe20000410000 */
[----:B------:R-:W-:Y:S02]  /*33e0*/  HMMA.16816.F32 R8, R60, R38, R8 ;  /* 0x000000263c08723c */ /* 0x000fe40000001808 */
[----:B------:R-:W-:-:S04]  /*33f0*/  IABS R5, R5 ;  /* 0x0000000500057213 */ /* 0x000fc80000000000 */
[----:B------:R-:W-:Y:S01]  /*3400*/  MUFU.TANH R74, R74 ;  /* 0x0000004a004a7308 */ /* 0x000fe20000002400 */
[----:B------:R-:W-:Y:S01]  /*3410*/  IMAD.MOV.U32 R3, RZ, RZ, R5 ;  /* 0x000000ffff037224 */ /* 0x000fe200078e0005 */
[----:B------:R-:W-:Y:S01]  /*3420*/  HMMA.16816.F32 R12, R56, R28, R20 ;  /* 0x0000001c380c723c */ /* 0x000fe20000001814 */
[----:B------:R-:W-:Y:S02]  /*3430*/  FMUL.FTZ R64, R64, c[0x0][0x2ec] ;  /* 0x0000bb0040407a20 */ /* 0x000fe40000410000 */
[----:B------:R-:W-:Y:S02]  /*3440*/  FMUL.FTZ R65, R65, c[0x0][0x2ec] ;  /* 0x0000bb0041417a20 */ /* 0x000fe40000410000 */
[----:B------:R-:W-:Y:S01]  /*3450*/  FMUL.FTZ R66, R66, c[0x0][0x2ec] ;  /* 0x0000bb0042427a20 */ /* 0x000fe20000410000 */
[----:B------:R-:W-:Y:S01]  /*3460*/  I2F R93, R3 ;  /* 0x00000003005d7306 */ /* 0x000fe20000201400 */
[----:B-1----:R-:W-:Y:S01]  /*3470*/  FMUL.FTZ R2, R32, c[0x0][0x2ec] ;  /* 0x0000bb0020027a20 */ /* 0x002fe20000410000 */
[----:B------:R-:W-:Y:S06]  /*3480*/  HMMA.16816.F32 R52, R68, R26, R104 ;  /* 0x0000001a4434723c */ /* 0x000fec0000001868 */
[----:B------:R1:W2:Y:S02]  /*3490*/  MUFU.TANH R6, R2 ;  /* 0x0000000200067308 */ /* 0x0002a40000002400 */
[----:B------:R-:W-:Y:S06]  /*34a0*/  HMMA.16816.F32 R8, R48, R30, R8 ;  /* 0x0000001e3008723c */ /* 0x000fec0000001808 */
[----:B------:R-:W-:Y:S01]  /*34b0*/  MUFU.TANH R75, R75 ;  /* 0x0000004b004b7308 */ /* 0x000fe20000002400 */
[----:B-1----:R-:W-:-:S07]  /*34c0*/  FMUL.FTZ R2, R33, c[0x0][0x2ec] ;  /* 0x0000bb0021027a20 */ /* 0x002fce0000410000 */
[----:B------:R-:W-:Y:S01]  /*34d0*/  MUFU.TANH R73, R73 ;  /* 0x0000004900497308 */ /* 0x000fe20000002400 */
[----:B--2---:R-:W-:-:S07]  /*34e0*/  FFMA.FTZ R6, R146, -R132, R6 ;  /* 0x8000008492067223 */ /* 0x004fce0000010006 */
[----:B------:R1:W-:Y:S08]  /*34f0*/  MUFU.TANH R89, R2 ;  /* 0x0000000200597308 */ /* 0x0003f00000002400 */
[----:B------:R-:W-:Y:S01]  /*3500*/  MUFU.TANH R64, R64 ;  /* 0x0000004000407308 */ /* 0x000fe20000002400 */
[----:B-1----:R-:W-:-:S07]  /*3510*/  FMUL.FTZ R2, R34, c[0x0][0x2ec] ;  /* 0x0000bb0022027a20 */ /* 0x002fce0000410000 */
[----:B------:R-:W-:Y:S08]  /*3520*/  MUFU.TANH R65, R65 ;  /* 0x0000004100417308 */ /* 0x000ff00000002400 */
[----:B------:R1:W2:Y:S08]  /*3530*/  MUFU.TANH R5, R2 ;  /* 0x0000000200057308 */ /* 0x0002b00000002400 */
[----:B------:R-:W-:Y:S01]  /*3540*/  MUFU.TANH R66, R66 ;  /* 0x0000004200427308 */ /* 0x000fe20000002400 */
[----:B-1----:R-:W-:-:S02]  /*3550*/  FMUL.FTZ R2, R35, c[0x0][0x2ec] ;  /* 0x0000bb0023027a20 */ /* 0x002fc40000410000 */
[----:B------:R-:W1:Y:S01]  /*3560*/  LDSM.16.M88.4 R32, [R223+0x1800] ;  /* 0x00180000df20783b */ /* 0x000e620000000200 */
[----:B--2---:R-:W-:-:S04]  /*3570*/  FFMA.FTZ R5, R139, -R132, R5 ;  /* 0x800000848b057223 */ /* 0x004fc80000010005 */
[----:B------:R2:W-:Y:S01]  /*3580*/  MUFU.TANH R84, R2 ;  /* 0x0000000200547308 */ /* 0x0005e20000002400 */
[----:B------:R-:W-:-:S04]  /*3590*/  DEPBAR.LE SB0, 0x0 ;  /* 0x000080000000791a */ /* 0x000fc80000000000 */
[----:B------:R-:W-:Y:S01]  /*35a0*/  FSEL R63, R5, -INF , !P0 ;  /* 0xff800000053f7808 */ /* 0x000fe20004000000 */
[----:B--2---:R-:W-:-:S04]  /*35b0*/  FMUL.FTZ R2, R80, c[0x0][0x2ec] ;  /* 0x0000bb0050027a20 */ /* 0x004fc80000410000 */
[----:B------:R2:W3:Y:S02]  /*35c0*/  MUFU.TANH R3, R2 ;  /* 0x0000000200037308 */ /* 0x0004e40000002400 */
[----:B--2---:R-:W-:Y:S01]  /*35d0*/  FMUL.FTZ R2, R81, c[0x0][0x2ec] ;  /* 0x0000bb0051027a20 */ /* 0x004fe20000410000 */
[----:B-1----:R-:W-:Y:S01]  /*35e0*/  HMMA.16816.F32 R20, R44, R32, R12 ;  /* 0x000000202c14723c */ /* 0x002fe2000000180c */
[----:B---3--:R-:W-:-:S04]  /*35f0*/  FFMA.FTZ R3, R137, -R132, R3 ;  /* 0x8000008489037223 */ /* 0x008fc80000010003 */
[----:B------:R1:W2:Y:S03]  /*3600*/  MUFU.TANH R81, R2 ;  /* 0x0000000200517308 */ /* 0x0002a60000002400 */
[----:B------:R-:W-:Y:S08]  /*3610*/  HMMA.16816.F32 R12, R76, R38, R52 ;  /* 0x000000264c0c723c */ /* 0x000ff00000001834 */
[----:B------:R-:W-:Y:S01]  /*3620*/  HMMA.16816.F32 R24, R40, R32, R16 ;  /* 0x000000202818723c */ /* 0x000fe20000001810 */
[----:B-1----:R-:W-:-:S02]  /*3630*/  FMUL.FTZ R2, R82, c[0x0][0x2ec] ;  /* 0x0000bb0052027a20 */ /* 0x002fc40000410000 */
[----:B--2---:R-:W-:Y:S02]  /*3640*/  FFMA.FTZ R5, R136, -R132, R81 ;  /* 0x8000008488057223 */ /* 0x004fe40000010051 */
[----:B------:R1:W-:Y:S02]  /*3650*/  MUFU.TANH R7, R2 ;  /* 0x0000000200077308 */ /* 0x0003e40000002400 */
[----:B------:R-:W-:Y:S01]  /*3660*/  FSEL R33, R3, -INF , !P0 ;  /* 0xff80000003217808 */ /* 0x000fe20004000000 */
[----:B------:R-:W-:Y:S01]  /*3670*/  HMMA.16816.F32 R16, R40, R34, R8 ;  /* 0x000000222810723c */ /* 0x000fe20000001808 */
[----:B------:R-:W-:-:S04]  /*3680*/  FMUL.FTZ R20, R20, c[0x0][0x2ec] ;  /* 0x0000bb0014147a20 */ /* 0x000fc80000410000 */
[----:B------:R-:W-:Y:S03]  /*3690*/  MUFU.TANH R36, R20 ;  /* 0x0000001400247308 */ /* 0x000fe60000002400 */
[----:B------:R-:W-:Y:S01]  /*36a0*/  HMMA.16816.F32 R8, R56, R30, R12 ;  /* 0x0000001e3808723c */ /* 0x000fe2000000180c */
[----:B-1----:R-:W-:-:S07]  /*36b0*/  FMUL.FTZ R2, R83, c[0x0][0x2ec] ;  /* 0x0000bb0053027a20 */ /* 0x002fce0000410000 */
[----:B------:R-:W-:Y:S01]  /*36c0*/  FMUL.FTZ R24, R24, c[0x0][0x2ec] ;  /* 0x0000bb0018187a20 */ /* 0x000fe20000410000 */
[----:B------:R1:W2:Y:S01]  /*36d0*/  MUFU.TANH R80, R2 ;  /* 0x0000000200507308 */ /* 0x0002a20000002400 */
[----:B------:R-:W-:Y:S02]  /*36e0*/  FMUL.FTZ R25, R25, c[0x0][0x2ec] ;  /* 0x0000bb0019197a20 */ /* 0x000fe40000410000 */
[----:B------:R-:W-:Y:S02]  /*36f0*/  FMUL.FTZ R26, R26, c[0x0][0x2ec] ;  /* 0x0000bb001a1a7a20 */ /* 0x000fe40000410000 */
[----:B------:R-:W-:Y:S02]  /*3700*/  FFMA.FTZ R30, R144, -R132, R73 ;  /* 0x80000084901e7223 */ /* 0x000fe40000010049 */
[----:B------:R-:W-:Y:S01]  /*3710*/  FMUL.FTZ R17, R17, c[0x0][0x2ec] ;  /* 0x0000bb0011117a20 */ /* 0x000fe20000410000 */
[----:B------:R-:W3:Y:S01]  /*3720*/  MUFU.TANH R24, R24 ;  /* 0x0000001800187308 */ /* 0x000ee20000002400 */
[----:B------:R-:W-:-:S02]  /*3730*/  FMUL.FTZ R18, R18, c[0x0][0x2ec] ;  /* 0x0000bb0012127a20 */ /* 0x000fc40000410000 */
[----:B------:R-:W-:Y:S02]  /*3740*/  FMUL.FTZ R19, R19, c[0x0][0x2ec] ;  /* 0x0000bb0013137a20 */ /* 0x000fe40000410000 */
[-C--:B------:R-:W-:Y:S02]  /*3750*/  FFMA.FTZ R13, R128, -R132.reuse, R66 ;  /* 0x80000084800d7223 */ /* 0x080fe40000010042 */
[----:B------:R-:W-:Y:S01]  /*3760*/  HMMA.16816.F32 R8, R44, R34, R8 ;  /* 0x000000222c08723c */ /* 0x000fe20000001808 */
[----:B-1----:R-:W-:Y:S01]  /*3770*/  FMUL.FTZ R2, R72, c[0x0][0x2ec] ;  /* 0x0000bb0048027a20 */ /* 0x002fe20000410000 */
[----:B------:R-:W1:Y:S01]  /*3780*/  MUFU.TANH R25, R25 ;  /* 0x0000001900197308 */ /* 0x000e620000002400 */
[----:B--2---:R-:W-:-:S04]  /*3790*/  FFMA.FTZ R3, R131, -R132, R80 ;  /* 0x8000008483037223 */ /* 0x004fc80000010050 */
[----:B------:R-:W-:Y:S01]  /*37a0*/  FSEL R47, R6, -INF , !P0 ;  /* 0xff800000062f7808 */ /* 0x000fe20004000000 */
[-C--:B------:R-:W-:Y:S01]  /*37b0*/  FFMA.FTZ R6, R138, -R132.reuse, R84 ;  /* 0x800000848a067223 */ /* 0x080fe20000010054 */
[----:B------:R-:W-:Y:S01]  /*37c0*/  FSEL R34, R3, -INF , !P3 ;  /* 0xff80000003227808 */ /* 0x000fe20005800000 */
[-C--:B---3--:R-:W-:Y:S01]  /*37d0*/  FFMA.FTZ R29, R143, -R132.reuse, R24 ;  /* 0x800000848f1d7223 */ /* 0x088fe20000010018 */
[----:B------:R2:W3:Y:S01]  /*37e0*/  MUFU.TANH R72, R2 ;  /* 0x0000000200487308 */ /* 0x0004e20000002400 */
[----:B------:R-:W-:Y:S01]  /*37f0*/  FFMA.FTZ R24, R127, -R132, R75 ;  /* 0x800000847f187223 */ /* 0x000fe2000001004b */
[----:B------:R-:W-:Y:S02]  /*3800*/  FSEL R60, R6, -INF , !P3 ;  /* 0xff800000063c7808 */ /* 0x000fe40005800000 */
[----:B------:R-:W-:Y:S02]  /*3810*/  FSEL R46, R30, -INF , !P5 ;  /* 0xff8000001e2e7808 */ /* 0x000fe40006800000 */
[----:B------:R-:W-:-:S02]  /*3820*/  FSEL R62, R24, -INF , !P5 ;  /* 0xff800000183e7808 */ /* 0x000fc40006800000 */
[----:B------:R-:W-:Y:S01]  /*3830*/  MUFU.TANH R39, R26 ;  /* 0x0000001a00277308 */ /* 0x000fe20000002400 */
[-C--:B-1----:R-:W-:Y:S01]  /*3840*/  FFMA.FTZ R28, R142, -R132.reuse, R25 ;  /* 0x800000848e1c7223 */ /* 0x082fe20000010019 */
[----:B------:R-:W-:Y:S01]  /*3850*/  FSEL R119, R29, -INF , !P4 ;  /* 0xff8000001d777808 */ /* 0x000fe20006000000 */
[----:B------:R-:W-:Y:S02]  /*3860*/  FFMA.FTZ R25, R130, -R132, R74 ;  /* 0x8000008482197223 */ /* 0x000fe4000001004a */
[----:B------:R-:W-:Y:S01]  /*3870*/  FMUL.FTZ R8, R8, c[0x0][0x2ec] ;  /* 0x0000bb0008087a20 */ /* 0x000fe20000410000 */
[----:B------:R-:W-:Y:S01]  /*3880*/  FSEL R117, R28, -INF , !P2 ;  /* 0xff8000001c757808 */ /* 0x000fe20005000000 */
[----:B------:R-:W-:Y:S01]  /*3890*/  FMUL.FTZ R9, R9, c[0x0][0x2ec] ;  /* 0x0000bb0009097a20 */ /* 0x000fe20000410000 */
[----:B------:R-:W1:Y:S01]  /*38a0*/  MUFU.TANH R17, R17 ;  /* 0x0000001100117308 */ /* 0x000e620000002400 */
[----:B--2---:R-:W-:Y:S01]  /*38b0*/  FMUL.FTZ R2, R67, c[0x0][0x2ec] ;  /* 0x0000bb0043027a20 */ /* 0x004fe20000410000 */
[----:B------:R-:W-:Y:S01]  /*38c0*/  FSEL R61, R25, -INF , !P6 ;  /* 0xff800000193d7808 */ /* 0x000fe20007000000 */
[----:B------:R-:W-:Y:S01]  /*38d0*/  FMUL.FTZ R10, R10, c[0x0][0x2ec] ;  /* 0x0000bb000a0a7a20 */ /* 0x000fe20000410000 */
[----:B------:R-:W-:Y:S01]  /*38e0*/  FSEL R25, R13, -INF , !P6 ;  /* 0xff8000000d197808 */ /* 0x000fe20007000000 */
[----:B------:R-:W-:-:S02]  /*38f0*/  FMUL.FTZ R11, R11, c[0x0][0x2ec] ;  /* 0x0000bb000b0b7a20 */ /* 0x000fc40000410000 */
[----:B---3--:R-:W-:Y:S01]  /*3900*/  FFMA.FTZ R31, R145, -R132, R72 ;  /* 0x80000084911f7223 */ /* 0x008fe20000010048 */
[----:B------:R2:W3:Y:S04]  /*3910*/  MUFU.TANH R48, R2 ;  /* 0x0000000200307308 */ /* 0x0004e80000002400 */
[----:B------:R-:W-:-:S04]  /*3920*/  FSEL R45, R31, -INF , !P6 ;  /* 0xff8000001f2d7808 */ /* 0x000fc80007000000 */
[----:B------:R-:W4:Y:S01]  /*3930*/  MUFU.TANH R20, R19 ;  /* 0x0000001300147308 */ /* 0x000f220000002400 */
[-C--:B-1----:R-:W-:Y:S02]  /*3940*/  FFMA.FTZ R26, R140, -R132.reuse, R17 ;  /* 0x800000848c1a7223 */ /* 0x082fe40000010011 */
[----:B------:R-:W-:Y:S02]  /*3950*/  FFMA.FTZ R17, R121, -R132, R36 ;  /* 0x8000008479117223 */ /* 0x000fe40000010024 */
[----:B--2---:R-:W-:-:S03]  /*3960*/  FMUL.FTZ R2, R27, c[0x0][0x2ec] ;  /* 0x0000bb001b027a20 */ /* 0x004fc60000410000 */
[----:B------:R-:W1:Y:S01]  /*3970*/  MUFU.TANH R15, R8 ;  /* 0x00000008000f7308 */ /* 0x000e620000002400 */
[----:B---3--:R-:W-:Y:S01]  /*3980*/  FFMA.FTZ R12, R123, -R132, R48 ;  /* 0x800000847b0c7223 */ /* 0x008fe20000010030 */
[----:B------:R-:W-:-:S04]  /*3990*/  FSEL R17, R17, -INF , !P4 ;  /* 0xff80000011117808 */ /* 0x000fc80006000000 */
[----:B------:R-:W-:Y:S01]  /*39a0*/  FSEL R24, R12, -INF , !P5 ;  /* 0xff8000000c187808 */ /* 0x000fe20006800000 */
[-C--:B----4-:R-:W-:Y:S01]  /*39b0*/  FFMA.FTZ R20, R108, -R132.reuse, R20 ;  /* 0x800000846c147223 */ /* 0x090fe20000010014 */
[----:B------:R2:W-:Y:S01]  /*39c0*/  MUFU.TANH R38, R2 ;  /* 0x0000000200267308 */ /* 0x0005e20000002400 */
[----:B------:R-:W-:-:S05]  /*39d0*/  FFMA.FTZ R19, R129, -R132, R64 ;  /* 0x8000008481137223 */ /* 0x000fca0000010040 */
[----:B------:R-:W-:Y:S02]  /*39e0*/  FSEL R19, R19, -INF , !P6 ;  /* 0xff80000013137808 */ /* 0x000fe40007000000 */
[----:B------:R-:W3:Y:S01]  /*39f0*/  MUFU.TANH R14, R9 ;  /* 0x00000009000e7308 */ /* 0x000ee20000002400 */
[----:B-1----:R-:W-:-:S05]  /*3a00*/  FFMA.FTZ R15, R95, -R132, R15 ;  /* 0x800000845f0f7223 */ /* 0x002fca000001000f */
[----:B------:R-:W-:Y:S01]  /*3a10*/  FSEL R15, R15, -INF , !P1 ;  /* 0xff8000000f0f7808 */ /* 0x000fe20004800000 */
[----:B--2---:R-:W-:Y:S01]  /*3a20*/  FMUL.FTZ R2, R21, c[0x0][0x2ec] ;  /* 0x0000bb0015027a20 */ /* 0x004fe20000410000 */
[----:B------:R-:W1:Y:S01]  /*3a30*/  MUFU.TANH R9, R10 ;  /* 0x0000000a00097308 */ /* 0x000e620000002400 */
[----:B---3--:R-:W-:-:S07]  /*3a40*/  FFMA.FTZ R14, R94, -R132, R14 ;  /* 0x800000845e0e7223 */ /* 0x008fce000001000e */
[----:B------:R2:W-:Y:S08]  /*3a50*/  MUFU.TANH R37, R2 ;  /* 0x0000000200257308 */ /* 0x0005f00000002400 */
[----:B------:R-:W3:Y:S01]  /*3a60*/  MUFU.TANH R21, R18 ;  /* 0x0000001200157308 */ /* 0x000ee20000002400 */
[----:B-1----:R-:W-:Y:S02]  /*3a70*/  FFMA.FTZ R9, R93, -R132, R9 ;  /* 0x800000845d097223 */ /* 0x002fe40000010009 */
[----:B--2---:R-:W-:-:S05]  /*3a80*/  FMUL.FTZ R2, R22, c[0x0][0x2ec] ;  /* 0x0000bb0016027a20 */ /* 0x004fca0000410000 */
[----:B------:R-:W1:Y:S01]  /*3a90*/  MUFU.TANH R8, R11 ;  /* 0x0000000b00087308 */ /* 0x000e620000002400 */
[----:B---3--:R-:W-:-:S07]  /*3aa0*/  FFMA.FTZ R21, R110, -R132, R21 ;  /* 0x800000846e157223 */ /* 0x008fce0000010015 */
[----:B------:R2:W3:Y:S01]  /*3ab0*/  MUFU.TANH R22, R2 ;  /* 0x0000000200167308 */ /* 0x0004e20000002400 */
[----:B------:R-:W-:Y:S01]  /*3ac0*/  FFMA.FTZ R18, R124, -R132, R65 ;  /* 0x800000847c127223 */ /* 0x000fe20000010041 */
[----:B------:R-:W-:-:S04]  /*3ad0*/  FSEL R130, R21, -INF , !P1 ;  /* 0xff80000015827808 */ /* 0x000fc80004800000 */
[----:B------:R-:W-:Y:S01]  /*3ae0*/  FSEL R18, R18, -INF , !P5 ;  /* 0xff80000012127808 */ /* 0x000fe20006800000 */
[-C--:B-1----:R-:W-:Y:S01]  /*3af0*/  FFMA.FTZ R8, R88, -R132.reuse, R8 ;  /* 0x8000008458087223 */ /* 0x082fe20000010008 */
[----:B------:R-:W-:Y:S01]  /*3b00*/  FSEL R21, R9, -INF , !P1 ;  /* 0xff80000009157808 */ /* 0x000fe20004800000 */
[----:B--2---:R-:W-:Y:S02]  /*3b10*/  FMUL.FTZ R2, R23, c[0x0][0x2ec] ;  /* 0x0000bb0017027a20 */ /* 0x004fe40000410000 */
[-C--:B---3--:R-:W-:Y:S02]  /*3b20*/  FFMA.FTZ R11, R120, -R132.reuse, R22 ;  /* 0x80000084780b7223 */ /* 0x088fe40000010016 */
[----:B------:R1:W2:Y:S01]  /*3b30*/  MUFU.TANH R32, R2 ;  /* 0x0000000200207308 */ /* 0x0002a20000002400 */
[-C--:B------:R-:W-:Y:S02]  /*3b40*/  FFMA.FTZ R23, R122, -R132.reuse, R39 ;  /* 0x800000847a177223 */ /* 0x080fe40000010027 */
[----:B------:R-:W-:-:S03]  /*3b50*/  FFMA.FTZ R22, R118, -R132, R38 ;  /* 0x8000008476167223 */ /* 0x000fc60000010026 */
[----:B------:R-:W-:Y:S02]  /*3b60*/  FSEL R128, R23, -INF , !P4 ;  /* 0xff80000017807808 */ /* 0x000fe40006000000 */
[----:B------:R-:W-:Y:S02]  /*3b70*/  FSEL R129, R22, -INF , !P2 ;  /* 0xff80000016817808 */ /* 0x000fe40005000000 */
[----:B------:R-:W-:Y:S01]  /*3b80*/  FSEL R23, R11, -INF , !P4 ;  /* 0xff8000000b177808 */ /* 0x000fe20006000000 */
[----:B-1----:R-:W-:Y:S02]  /*3b90*/  FMUL.FTZ R2, R16, c[0x0][0x2ec] ;  /* 0x0000bb0010027a20 */ /* 0x002fe40000410000 */
[-C--:B--2---:R-:W-:Y:S01]  /*3ba0*/  FFMA.FTZ R10, R114, -R132.reuse, R32 ;  /* 0x80000084720a7223 */ /* 0x084fe20000010020 */
[----:B------:R-:W-:Y:S01]  /*3bb0*/  FSEL R32, R5, -INF , !P3 ;  /* 0xff80000005207808 */ /* 0x000fe20005800000 */
[----:B------:R1:W2:Y:S01]  /*3bc0*/  MUFU.TANH R27, R2 ;  /* 0x00000002001b7308 */ /* 0x0002a20000002400 */
[----:B------:R-:W-:-:S02]  /*3bd0*/  FFMA.FTZ R16, R116, -R132, R37 ;  /* 0x8000008474107223 */ /* 0x000fc40000010025 */
[----:B------:R-:W-:-:S03]  /*3be0*/  FSEL R22, R10, -INF , !P2 ;  /* 0xff8000000a167808 */ /* 0x000fc60005000000 */
[----:B------:R-:W-:Y:S01]  /*3bf0*/  FSEL R16, R16, -INF , !P2 ;  /* 0xff80000010107808 */ /* 0x000fe20005000000 */
[-C--:B-1----:R-:W-:Y:S02]  /*3c00*/  FFMA.FTZ R2, R135, -R132.reuse, R7 ;  /* 0x8000008487027223 */ /* 0x082fe40000010007 */
[-C--:B------:R-:W-:Y:S02]  /*3c10*/  FFMA.FTZ R7, R147, -R132.reuse, R89 ;  /* 0x8000008493077223 */ /* 0x080fe40000010059 */
[----:B--2---:R-:W-:Y:S01]  /*3c20*/  FFMA.FTZ R27, R141, -R132, R27 ;  /* 0x800000848d1b7223 */ /* 0x004fe2000001001b */
[----:B------:R-:W-:Y:S02]  /*3c30*/  FSEL R35, R2, -INF , !P0 ;  /* 0xff80000002237808 */ /* 0x000fe40004000000 */
[----:B------:R-:W-:Y:S01]  /*3c40*/  FSEL R44, R7, -INF , !P3 ;  /* 0xff800000072c7808 */ /* 0x000fe20005800000 */
[----:B------:R-:W-:Y:S01]  /*3c50*/  BAR.SYNC.DEFER_BLOCKING 0x0 ;  /* 0x0000000000007b1d */ /* 0x000fe20000010000 */
[----:B------:R-:W-:-:S02]  /*3c60*/  ISETP.GE.AND P3, PT, R133, 0x21, PT ;  /* 0x000000218500780c */ /* 0x000fc40003f66270 */
[----:B------:R-:W-:Y:S02]  /*3c70*/  ISETP.GE.AND P0, PT, R111, R133, PT ;  /* 0x000000856f00720c */ /* 0x000fe40003f06270 */
[----:B------:R-:W-:Y:S02]  /*3c80*/  LOP3.LUT R2, R125, R126, RZ, 0xfc, !PT ;  /* 0x0000007e7d027212 */ /* 0x000fe400078efcff */
[----:B------:R-:W-:Y:S02]  /*3c90*/  FSEL R131, R20, -INF , !P0 ;  /* 0xff80000014837808 */ /* 0x000fe40004000000 */
[----:B------:R-:W-:Y:S02]  /*3ca0*/  FSEL R118, R27, -INF , !P1 ;  /* 0xff8000001b767808 */ /* 0x000fe40004800000 */
[----:B------:R-:W-:Y:S02]  /*3cb0*/  FSEL R116, R26, -INF , !P0 ;  /* 0xff8000001a747808 */ /* 0x000fe40004000000 */
[----:B------:R-:W-:-:S02]  /*3cc0*/  FSEL R14, R14, -INF , !P0 ;  /* 0xff8000000e0e7808 */ /* 0x000fc40004000000 */
        /* <DEDUP_REMOVED lines=14> */
[C---:B------:R-:W-:Y:S01]  /*3db0*/  @!P1 LEA R8, P0, R6.reuse, c[0x0][0x168], 0x1 ;  /* 0x00005a0006089a11 */ /* 0x040fe200078008ff */
        /* <DEDUP_REMOVED lines=27> */
.L_x_1799:
[----:B------:R-:W-:Y:S05]  /*3f70*/  BSYNC B0 ;  /* 0x0000000000007941 */ /* 0x000fea0003800000 */
.L_x_1798:
[----:B------:R-:W0:Y:S02]  /*3f80*/  LDGDEPBAR ;  /* 0x00000000000079af */ /* 0x000e240000000000 */
.L_x_1797:
        /* <DEDUP_REMOVED lines=57> */
[--C-:B------:R-:W-:Y:S01]  /*4320*/  FFMA.FTZ R0, R34, c[0x0][0x23c], -R2.reuse ;  /* 0x00008f0022007a23 */ /* 0x100fe20000010802 */
[----:B------:R-:W-:Y:S01]  /*4330*/  LDSM.16.MT88.4 R16, [R221+0xa800] ;  /* 0x00a80000dd10783b */ /* 0x000fe20000004200 */
[----:B------:R-:W-:Y:S01]  /*4340*/  FFMA.FTZ R3, R14, c[0x0][0x23c], -R3 ;  /* 0x00008f000e037a23 */ /* 0x000fe20000010803 */
[----:B------:R-:W1:Y:S01]  /*4350*/  MUFU.EX2 R235, R5 ;  /* 0x0000000500eb7308 */ /* 0x000e620000000800 */
[--C-:B------:R-:W-:Y:S01]  /*4360*/  FFMA.FTZ R4, R35, c[0x0][0x23c], -R2.reuse ;  /* 0x00008f0023047a23 */ /* 0x100fe20000010802 */
[----:B------:R-:W-:Y:S01]  /*4370*/  LDSM.16.MT88.4 R12, [R222+0xa800] ;  /* 0x00a80000de0c783b */ /* 0x000fe20000004200 */
[----:B--2---:R-:W-:-:S03]  /*4380*/  FFMA.FTZ R9, R23, c[0x0][0x23c], -R2 ;  /* 0x00008f0017097a23 */ /* 0x004fc60000010802 */
[----:B------:R-:W2:Y:S02]  /*4390*/  LDSM.16.MT88.4 R32, [R221+0xa000] ;  /* 0x00a00000dd20783b */ /* 0x000ea40000004200 */
[----:B------:R3:W-:Y:S08]  /*43a0*/  MUFU.EX2 R208, R0 ;  /* 0x0000000000d07308 */ /* 0x0007f00000000800 */
        /* <DEDUP_REMOVED lines=16> */
[----:B--2---:R-:W-:Y:S03]  /*44b0*/  HMMA.16816.F32 R76, R4, R34, RZ ;  /* 0x00000022044c723c */ /* 0x004fe600000018ff */
        /* <DEDUP_REMOVED lines=88> */
[----:B------:R1:W2:Y:S02]  /*4a40*/  MUFU.EX2 R195, R3 ;  /* 0x0000000300c37308 */ /* 0x0002a40000000800 */
[C---:B------:R-:W-:Y:S08]  /*4a50*/  HMMA.16816.F32 R148, R4.reuse, R36, RZ ;  /* 0x000000240494723c */ /* 0x040ff000000018ff */
[----:B------:R-:W-:Y:S01]  /*4a60*/  HMMA.16816.F32 R188, R4, R38, RZ ;  /* 0x0000002604bc723c */ /* 0x000fe200000018ff */
[----:B-1----:R-:W-:-:S02]  /*4a70*/  FFMA.FTZ R3, R118, c[0x0][0x23c], -R2 ;  /* 0x00008f0076037a23 */ /* 0x002fc40000010802 */
[----:B------:R-:W-:-:S05]  /*4a80*/  FFMA.FTZ R2, R116, c[0x0][0x23c], -R2 ;  /* 0x00008f0074027a23 */ /* 0x000fca0000010802 */
[C---:B------:R-:W-:Y:S01]  /*4a90*/  HMMA.16816.F32 R160, R4.reuse, R28, RZ ;  /* 0x0000001c04a0723c */ /* 0x040fe200000018ff */
[----:B------:R1:W-:Y:S07]  /*4aa0*/  MUFU.EX2 R194, R3 ;  /* 0x0000000300c27308 */ /* 0x0003ee0000000800 */
[C---:B------:R-:W-:Y:S01]  /*4ab0*/  HMMA.16816.F32 R184, R4.reuse, R30, RZ ;  /* 0x0000001e04b8723c */ /* 0x040fe200000018ff */
[----:B------:R3:W-:Y:S07]  /*4ac0*/  MUFU.EX2 R247, R2 ;  /* 0x0000000200f77308 */ /* 0x0007ee0000000800 */
[----:B------:R-:W-:Y:S01]  /*4ad0*/  HMMA.16816.F32 R36, R4, R48, RZ ;  /* 0x000000300424723c */ /* 0x000fe200000018ff */
[----:B-1----:R-:W-:-:S04]  /*4ae0*/  FADD.FTZ R3, R200, R199 ;  /* 0x000000c7c8037221 */ /* 0x002fc80000010000 */
[----:B------:R-:W-:-:S03]  /*4af0*/  FADD.FTZ R3, R197, R3 ;  /* 0x00000003c5037221 */ /* 0x000fc60000010000 */
[C---:B------:R-:W-:Y:S01]  /*4b00*/  HMMA.16816.F32 R28, R4.reuse, R32, RZ ;  /* 0x00000020041c723c */ /* 0x040fe200000018ff */
[--C-:B---3--:R-:W-:Y:S01]  /*4b10*/  FFMA.FTZ R2, R128, c[0x0][0x23c], -R0.reuse ;  /* 0x00008f0080027a23 */ /* 0x108fe20000010800 */
[----:B--2---:R-:W-:Y:S01]  /*4b20*/  F2FP.PACK_AB R128, R195, R196 ;  /* 0x000000c4c380723e */ /* 0x004fe200000000ff */
        /* <DEDUP_REMOVED lines=11> */
[C---:B--2---:R-:W-:Y:S01]  /*4be0*/  F2FP.PACK_AB R129, R192.reuse, R193 ;  /* 0x000000c1c081723e */ /* 0x044fe200000000ff */
        /* <DEDUP_REMOVED lines=51> */
[----:B------:R-:W-:Y:S01]  /*4f20*/  IMAD R252, R237, -0x2, R252 ;  /* 0xfffffffeedfc7824 */ /* 0x000fe200078e02fc */
[----:B------:R-:W-:Y:S01]  /*4f30*/  LEA.HI.SX32 R232, R232, 0xfffffffe, 0x1b ;  /* 0xfffffffee8e87811 */ /* 0x000fe200078fdaff */
[----:B------:R-:W-:Y:S01]  /*4f40*/  IMAD.MOV.U32 R139, RZ, RZ, R137 ;  /* 0x000000ffff8b7224 */ /* 0x000fe200078e0089 */
[----:B------:R-:W-:Y:S01]  /*4f50*/  MOV R141, R135 ;  /* 0x00000087008d7202 */ /* 0x000fe20000000f00 */
[----:B------:R-:W-:Y:S01]  /*4f60*/  IMAD.MOV.U32 R140, RZ, RZ, R136 ;  /* 0x000000ffff8c7224 */ /* 0x000fe200078e0088 */
[----:B------:R-:W-:Y:S01]  /*4f70*/  IADD3 R252, R133, R252, -R134 ;  /* 0x000000fc85fc7210 */ /* 0x000fe20007ffe886 */
[----:B------:R-:W-:Y:S01]  /*4f80*/  IMAD.MOV.U32 R133, RZ, RZ, R138 ;  /* 0x000000ffff857224 */ /* 0x000fe200078e008a */
[----:B------:R-:W-:-:S02]  /*4f90*/  ISETP.GE.AND P3, PT, R248, c[0x0][0x220], PT ;  /* 0x00008800f8007a0c */ /* 0x000fc40003f66270 */
[----:B------:R-:W-:Y:S01]  /*4fa0*/  ISETP.GE.AND P2, PT, R236, c[0x0][0x220], PT ;  /* 0x00008800ec007a0c */ /* 0x000fe20003f46270 */
[----:B------:R-:W-:Y:S06]  /*4fb0*/  BRA `(.L_x_1801) ;  /* 0x000002f000007947 */ /* 0x000fec0003800000 */
.L_x_1803:
[----:B------:R-:W2:Y:S01]  /*4fc0*/  LDL.64 R236, [R1+0x18] ;  /* 0x0000180001ec7983 */ /* 0x000ea20000100a00 */
[----:B------:R-:W-:Y:S01]  /*4fd0*/  IADD3 R0, R232, -0x1, RZ ;  /* 0xffffffffe8007810 */ /* 0x000fe20007ffe0ff */
[----:B------:R-:W-:Y:S02]  /*4fe0*/  IMAD.MOV.U32 R233, RZ, RZ, c[0x0][0x198] ;  /* 0x00006600ffe97624 */ /* 0x000fe400078e00ff */
[----:B------:R-:W3:Y:S01]  /*4ff0*/  LDL.64 R234, [R1] ;  /* 0x0000000001ea7983 */ /* 0x000ee20000100a00 */
[----:B------:R-:W-:Y:S01]  /*5000*/  SHF.R.S32.HI R3, RZ, 0x1f, R0 ;  /* 0x0000001fff037819 */ /* 0x000fe20000011400 */
[C---:B------:R-:W-:Y:S02]  /*5010*/  IMAD.WIDE.U32 R4, R0.reuse, c[0x0][0x198], RZ ;  /* 0x0000660000047a25 */ /* 0x040fe400078e00ff */
        /* <DEDUP_REMOVED lines=12> */
[C---:B------:R-:W-:Y:S02]  /*50e0*/  @!P2 LEA R8, P1, R0.reuse, c[0x0][0x168], 0x1 ;  /* 0x00005a000008aa11 */ /* 0x040fe400078208ff */
        /* <DEDUP_REMOVED lines=28> */
.L_x_1801:
        /* <DEDUP_REMOVED lines=150> */
[----:B------:R-:W-:Y:S02]  /*5c10*/  FMUL.FTZ R15, R15, c[0x0][0x2ec] ;  /* 0x0000bb000f0f7a20 */ /* 0x000fe40000410000 */
[----:B------:R-:W-:Y:S02]  /*5c20*/  FMUL.FTZ R16, R16, c[0x0][0x2ec] ;  /* 0x0000bb0010107a20 */ /* 0x000fe40000410000 */
[----:B------:R-:W-:Y:S02]  /*5c30*/  FMUL.FTZ R17, R17, c[0x0][0x2ec] ;  /* 0x0000bb0011117a20 */ /* 0x000fe40000410000 */
[----:B------:R-:W-:Y:S01]  /*5c40*/  FMUL.FTZ R18, R18, c[0x0][0x2ec] ;  /* 0x0000bb0012127a20 */ /* 0x000fe20000410000 */
[----:B------:R4:W1:Y:S01]  /*5c50*/  MUFU.TANH R184, R7 ;  /* 0x0000000700b87308 */ /* 0x0008620000002400 */
[----:B------:R-:W-:Y:S09]  /*5c60*/  FMUL.FTZ R19, R19, c[0x0][0x2ec] ;  /* 0x0000bb0013137a20 */ /* 0x000ff20000410000 */
[----:B------:R-:W1:Y:S10]  /*5c70*/  MUFU.TANH R200, R8 ;  /* 0x0000000800c87308 */ /* 0x000e740000002400 */
[----:B------:R-:W1:Y:S01]  /*5c80*/  MUFU.TANH R197, R9 ;  /* 0x0000000900c57308 */ /* 0x000e620000002400 */
[----:B----4-:R-:W4:Y:S01]  /*5c90*/  LDSM.16.M88.4 R4, [R223+0x1800] ;  /* 0x00180000df04783b */ /* 0x010f220000000200 */
[----:B------:R-:W-:Y:S08]  /*5ca0*/  DEPBAR.LE SB0, 0x0 ;  /* 0x000080000000791a */ /* 0x000ff00000000000 */
[----:B------:R-:W1:Y:S01]  /*5cb0*/  MUFU.TANH R202, R10 ;  /* 0x0000000a00ca7308 */ /* 0x000e620000002400 */
[----:B------:R-:W-:Y:S09]  /*5cc0*/  BAR.SYNC.DEFER_BLOCKING 0x0 ;  /* 0x0000000000007b1d */ /* 0x000ff20000010000 */
[----:B------:R-:W1:Y:S10]  /*5cd0*/  MUFU.TANH R201, R11 ;  /* 0x0000000b00c97308 */ /* 0x000e740000002400 */
[----:B------:R-:W1:Y:S10]  /*5ce0*/  MUFU.TANH R196, R12 ;  /* 0x0000000c00c47308 */ /* 0x000e740000002400 */
[----:B------:R-:W1:Y:S01]  /*5cf0*/  MUFU.TANH R191, R13 ;  /* 0x0000000d00bf7308 */ /* 0x000e620000002400 */
[-C--:B----4-:R-:W-:Y:S09]  /*5d00*/  HMMA.16816.F32 R20, R192, R4.reuse, R20 ;  /* 0x00000004c014723c */ /* 0x090ff20000001814 */
[----:B------:R-:W4:Y:S01]  /*5d10*/  MUFU.TANH R199, R14 ;  /* 0x0000000e00c77308 */ /* 0x000f220000002400 */
[C---:B------:R-:W-:Y:S09]  /*5d20*/  HMMA.16816.F32 R24, R180.reuse, R4, R24 ;  /* 0x00000004b418723c */ /* 0x040ff20000001818 */
[----:B------:R-:W1:Y:S01]  /*5d30*/  MUFU.TANH R198, R15 ;  /* 0x0000000f00c67308 */ /* 0x000e620000002400 */
        /* <DEDUP_REMOVED lines=13> */
[----:B------:R5:W1:Y:S01]  /*5e10*/  MUFU.TANH R181, R28 ;  /* 0x0000001c00b57308 */ /* 0x000a620000002400 */
[----:B------:R-:W-:Y:S02]  /*5e20*/  FMUL.FTZ R2, R31, c[0x0][0x2ec] ;  /* 0x0000bb001f027a20 */ /* 0x000fe40000410000 */
[----:B------:R-:W-:Y:S02]  /*5e30*/  FMUL.FTZ R31, R35, c[0x0][0x2ec] ;  /* 0x0000bb00231f7a20 */ /* 0x000fe40000410000 */
[----:B------:R-:W-:Y:S02]  /*5e40*/  FMUL.FTZ R26, R26, c[0x0][0x2ec] ;  /* 0x0000bb001a1a7a20 */ /* 0x000fe40000410000 */
[----:B------:R-:W-:Y:S03]  /*5e50*/  FMUL.FTZ R27, R27, c[0x0][0x2ec] ;  /* 0x0000bb001b1b7a20 */ /* 0x000fe60000410000 */
[----:B------:R1:W1:Y:S10]  /*5e60*/  MUFU.TANH R137, R29 ;  /* 0x0000001d00897308 */ /* 0x0002740000002400 */
[----:B------:R2:W2:Y:S01]  /*5e70*/  MUFU.TANH R142, R30 ;  /* 0x0000001e008e7308 */ /* 0x0004a20000002400 */
[----:B-----5:R-:W-:Y:S09]  /*5e80*/  FMUL.FTZ R28, R32, c[0x0][0x2ec] ;  /* 0x0000bb00201c7a20 */ /* 0x020ff20000410000 */
[----:B------:R3:W3:Y:S01]  /*5e90*/  MUFU.TANH R136, R18 ;  /* 0x0000001200887308 */ /* 0x0006e20000002400 */
[----:B-1----:R-:W-:Y:S09]  /*5ea0*/  FMUL.FTZ R29, R33, c[0x0][0x2ec] ;  /* 0x0000bb00211d7a20 */ /* 0x002ff20000410000 */
[----:B------:R1:W1:Y:S01]  /*5eb0*/  MUFU.TANH R143, R19 ;  /* 0x00000013008f7308 */ /* 0x0002620000002400 */
[----:B--2---:R-:W-:Y:S09]  /*5ec0*/  FMUL.FTZ R30, R34, c[0x0][0x2ec] ;  /* 0x0000bb00221e7a20 */ /* 0x004ff20000410000 */
        /* <DEDUP_REMOVED lines=12> */
[----:B------:R-:W1:Y:S02]  /*5f90*/  MUFU.TANH R31, R31 ;  /* 0x0000001f001f7308 */ /* 0x000e640000002400 */
[----:B-1234-:R-:W-:-:S05]  /*5fa0*/  @P4 BRA `(.L_x_1803) ;  /* 0xfffff01000004947 */ /* 0x01efca000383ffff */
.L_x_1802:
[----:B------:R-:W-:Y:S05]  /*5fb0*/  IMAD R3, R232, -0x20, R252 ;  /* 0xffffffe0e8037824 */ /* 0x000fea00078e02fc */
[C---:B------:R-:W-:Y:S02]  /*5fc0*/  IADD3 R4, R3.reuse, 0x8, RZ ;  /* 0x0000000803047810 */ /* 0x040fe40007ffe0ff */
[C---:B------:R-:W-:Y:S02]  /*5fd0*/  IADD3 R0, R3.reuse, 0x7, RZ ;  /* 0x0000000703007810 */ /* 0x040fe40007ffe0ff */
[----:B------:R-:W-:Y:S02]  /*5fe0*/  ISETP.GE.AND P0, PT, R4, RZ, PT ;  /* 0x000000ff0400720c */ /* 0x000fe40003f06270 */
[----:B------:R-:W-:Y:S02]  /*5ff0*/  ISETP.GE.AND P1, PT, R0, RZ, PT ;  /* 0x000000ff0000720c */ /* 0x000fe40003f26270 */
[C---:B------:R-:W-:Y:S02]  /*6000*/  IADD3 R5, R3.reuse, -0x1, RZ ;  /* 0xffffffff03057810 */ /* 0x040fe40007ffe0ff */
[C---:B-1----:R-:W-:Y:S02]  /*6010*/  IADD3 R7, R3.reuse, -0x11, RZ ;  /* 0xffffffef03077810 */ /* 0x042fe40007ffe0ff */
        /* <DEDUP_REMOVED lines=8> */
[----:B------:R2:W3:Y:S04]  /*60a0*/  I2F R23, R0 ;  /* 0x0000000000177306 */ /* 0x0004e80000201400 */
[C---:B------:R-:W-:Y:S06]  /*60b0*/  @!P0 IADD3 R5, -R3.reuse, 0x1, RZ ;  /* 0x0000000103058810 */ /* 0x040fec0007ffe1ff */
[----:B------:R4:W-:Y:S01]  /*60c0*/  I2F R18, R5 ;  /* 0x0000000500127306 */ /* 0x0009e20000201400 */
[C---:B-1----:R-:W-:Y:S04]  /*60d0*/  IADD3 R4, R3.reuse, -0x8, RZ ;  /* 0xfffffff803047810 */ /* 0x042fe80007ffe0ff */
[----:B------:R-:W-:Y:S05]  /*60e0*/  ISETP.GE.AND P1, PT, R4, RZ, PT ;  /* 0x000000ff0400720c */ /* 0x000fea0003f26270 */
[----:B------:R-:W-:Y:S01]  /*60f0*/  I2F R22, R22 ;  /* 0x0000001600167306 */ /* 0x000fe20000201400 */
[C---:B--2---:R-:W-:Y:S04]  /*6100*/  IADD3 R0, R3.reuse, -0x18, RZ ;  /* 0xffffffe803007810 */ /* 0x044fe80007ffe0ff */
[----:B------:R-:W-:Y:S03]  /*6110*/  ISETP.GE.AND P0, PT, R0, RZ, PT ;  /* 0x000000ff0000720c */ /* 0x000fe60003f06270 */
[C---:B------:R-:W-:Y:S02]  /*6120*/  @!P1 IADD3 R4, -R3.reuse, 0x8, RZ ;  /* 0x0000000803049810 */ /* 0x040fe40007ffe1ff */
[----:B----4-:R-:W-:Y:S02]  /*6130*/  IADD3 R5, R3, -0x9, RZ ;  /* 0xfffffff703057810 */ /* 0x010fe40007ffe0ff */
[----:B------:R1:W-:Y:S02]  /*6140*/  I2F R17, R4 ;  /* 0x0000000400117306 */ /* 0x0003e40000201400 */
[----:B------:R-:W-:Y:S04]  /*6150*/  ISETP.GE.AND P1, PT, R5, RZ, PT ;  /* 0x000000ff0500720c */ /* 0x000fe80003f26270 */
[C---:B------:R-:W-:Y:S04]  /*6160*/  @!P0 IADD3 R0, -R3.reuse, 0x18, RZ ;  /* 0x0000001803008810 */ /* 0x040fe80007ffe1ff */
[----:B------:R2:W4:Y:S05]  /*6170*/  I2F R25, R0 ;  /* 0x0000000000197306 */ /* 0x00052a0000201400 */
[C---:B------:R-:W-:Y:S05]  /*6180*/  @!P1 IADD3 R5, -R3.reuse, 0x9, RZ ;  /* 0x0000000903059810 */ /* 0x040fea0007ffe1ff */
[----:B------:R5:W3:Y:S01]  /*6190*/  I2F R16, R5 ;  /* 0x0000000500107306 */ /* 0x000ae20000201400 */
[C---:B-1----:R-:W-:Y:S04]  /*61a0*/  IADD3 R4, R3.reuse, -0x19, RZ ;  /* 0xffffffe703047810 */ /* 0x042fe80007ffe0ff */
[----:B------:R-:W-:Y:S02]  /*61b0*/  ISETP.GE.AND P0, PT, R4, RZ, PT ;  /* 0x000000ff0400720c */ /* 0x000fe40003f06270 */
[C---:B--2---:R-:W-:Y:S04]  /*61c0*/  IADD3 R0, R3.reuse, -0x10, RZ ;  /* 0xfffffff003007810 */ /* 0x044fe80007ffe0ff */
[----:B------:R-:W-:Y:S07]  /*61d0*/  ISETP.GE.AND P1, PT, R0, RZ, PT ;  /* 0x000000ff0000720c */ /* 0x000fee0003f26270 */
[----:B------:R-:W-:Y:S02]  /*61e0*/  @!P0 IADD3 R4, -R3, 0x19, RZ ;  /* 0x0000001903048810 */ /* 0x000fe40007ffe1ff */
[----:B------:R-:W-:Y:S01]  /*61f0*/  ISETP.GE.AND P0, PT, R7, RZ, PT ;  /* 0x000000ff0700720c */ /* 0x000fe20003f06270 */
[-C--:B---3--:R-:W-:Y:S01]  /*6200*/  FFMA.FTZ R23, R23, -R132.reuse, R184 ;  /* 0x8000008417177223 */ /* 0x088fe200000100b8 */
[----:B------:R1:W2:Y:S01]  /*6210*/  I2F R24, R4 ;  /* 0x0000000400187306 */ /* 0x0002a20000201400 */
[----:B-----5:R-:W-:Y:S01]  /*6220*/  IADD3 R5, R3, 0x3f, RZ ;  /* 0x0000003f03057810 */ /* 0x020fe20007ffe0ff */
[-C--:B----4-:R-:W-:Y:S02]  /*6230*/  FFMA.FTZ R184, R25, -R132.reuse, R28 ;  /* 0x8000008419b87223 */ /* 0x090fe4000001001c */
[-C--:B------:R-:W-:Y:S01]  /*6240*/  FFMA.FTZ R20, R20, -R132.reuse, R185 ;  /* 0x8000008414147223 */ /* 0x080fe200000100b9 */
[C---:B------:R-:W-:Y:S01]  /*6250*/  @!P1 IADD3 R0, -R3.reuse, 0x10, RZ ;  /* 0x0000001003009810 */ /* 0x040fe20007ffe1ff */
[-C--:B------:R-:W-:Y:S01]  /*6260*/  FFMA.FTZ R19, R18, -R132.reuse, R189 ;  /* 0x8000008412137223 */ /* 0x080fe200000100bd */
[----:B------:R-:W-:Y:S01]  /*6270*/  ISETP.GE.AND P1, PT, R6, RZ, PT ;  /* 0x000000ff0600720c */ /* 0x000fe20003f26270 */
[-C--:B------:R-:W-:Y:S02]  /*6280*/  FFMA.FTZ R21, R18, -R132.reuse, R143 ;  /* 0x8000008412157223 */ /* 0x080fe4000001008f */
[----:B------:R3:W4:Y:S01]  /*6290*/  I2F R14, R0 ;  /* 0x00000000000e7306 */ /* 0x0007220000201400 */
[----:B------:R-:W-:Y:S01]  /*62a0*/  @!P0 IADD3 R7, -R3, 0x11, RZ ;  /* 0x0000001103078810 */ /* 0x000fe20007ffe1ff */
[-C--:B------:R-:W-:Y:S01]  /*62b0*/  FFMA.FTZ R18, R17, -R132.reuse, R177 ;  /* 0x8000008411127223 */ /* 0x080fe200000100b1 */
[----:B------:R-:W-:Y:S01]  /*62c0*/  ISETP.GE.AND P0, PT, R5, RZ, PT ;  /* 0x000000ff0500720c */ /* 0x000fe20003f06270 */
[-C--:B------:R-:W-:Y:S06]  /*62d0*/  FFMA.FTZ R190, R16, -R132.reuse, R135 ;  /* 0x8000008410be7223 */ /* 0x080fec0000010087 */
[----:B------:R-:W5:Y:S01]  /*62e0*/  I2F R11, R7 ;  /* 0x00000007000b7306 */ /* 0x000f620000201400 */
[C---:B------:R-:W-:Y:S02]  /*62f0*/  @!P1 IADD3 R6, -R3.reuse, -0x40, RZ ;  /* 0xffffffc003069810 */ /* 0x040fe40007ffe1ff */
[C---:B-1----:R-:W-:Y:S01]  /*6300*/  IADD3 R4, R3.reuse, 0x38, RZ ;  /* 0x0000003803047810 */ /* 0x042fe20007ffe0ff */
[-C--:B--2---:R-:W-:Y:S02]  /*6310*/  FFMA.FTZ R185, R24, -R132.reuse, R29 ;  /* 0x8000008418b97223 */ /* 0x084fe4000001001d */
[C---:B------:R-:W-:Y:S02]  /*6320*/  @!P0 IADD3 R5, -R3.reuse, -0x3f, RZ ;  /* 0xffffffc103058810 */ /* 0x040fe40007ffe1ff */
[----:B------:R-:W-:Y:S02]  /*6330*/  ISETP.GE.AND P1, PT, R4, RZ, PT ;  /* 0x000000ff0400720c */ /* 0x000fe40003f26270 */
[----:B------:R1:W-:Y:S01]  /*6340*/  I2F R13, R5 ;  /* 0x00000005000d7306 */ /* 0x0003e20000201400 */
[C---:B---3--:R-:W-:Y:S01]  /*6350*/  IADD3 R0, R3.reuse, 0x37, RZ ;  /* 0x0000003703007810 */ /* 0x048fe20007ffe0ff */
[CC--:B----4-:R-:W-:Y:S02]  /*6360*/  FFMA.FTZ R182, R14.reuse, -R132.reuse, R178 ;  /* 0x800000840eb67223 */ /* 0x0d0fe400000100b2 */
[-C--:B------:R-:W-:Y:S01]  /*6370*/  FFMA.FTZ R189, R14, -R132.reuse, R30 ;  /* 0x800000840ebd7223 */ /* 0x080fe2000001001e */
[----:B------:R-:W-:Y:S05]  /*6380*/  ISETP.GE.AND P0, PT, R0, RZ, PT ;  /* 0x000000ff0000720c */ /* 0x000fea0003f06270 */
[----:B------:R2:W-:Y:S01]  /*6390*/  I2F R15, R6 ;  /* 0x00000006000f7306 */ /* 0x0005e20000201400 */
[----:B------:R-:W-:Y:S02]  /*63a0*/  @!P1 IADD3 R4, -R3, -0x38, RZ ;  /* 0xffffffc803049810 */ /* 0x000fe40007ffe1ff */
[----:B------:R-:W-:Y:S01]  /*63b0*/  ISETP.GE.AND P1, PT, R9, RZ, PT ;  /* 0x000000ff0900720c */ /* 0x000fe20003f26270 */
[-C--:B-----5:R-:W-:Y:S01]  /*63c0*/  FFMA.FTZ R183, R11, -R132.reuse, R138 ;  /* 0x800000840bb77223 */ /* 0x0a0fe2000001008a */
[----:B------:R-:W-:Y:S01]  /*63d0*/  IADD3 R7, R3, 0x28, RZ ;  /* 0x0000002803077810 */ /* 0x000fe20007ffe0ff */
[-C--:B------:R-:W-:Y:S03]  /*63e0*/  FFMA.FTZ R192, R11, -R132.reuse, R31 ;  /* 0x800000840bc07223 */ /* 0x080fe6000001001f */
[----:B------:R-:W-:Y:S01]  /*63f0*/  ISETP.GE.AND P6, PT, R7, RZ, PT ;  /* 0x000000ff0700720c */ /* 0x000fe20003fc6270 */
[----:B------:R3:W4:Y:S01]  /*6400*/  I2F R12, R4 ;  /* 0x00000004000c7306 */ /* 0x0007220000201400 */
[C---:B------:R-:W-:Y:S02]  /*6410*/  @!P0 IADD3 R0, -R3.reuse, -0x37, RZ ;  /* 0xffffffc903008810 */ /* 0x040fe40007ffe1ff */
[----:B------:R-:W-:Y:S02]  /*6420*/  ISETP.GE.AND P0, PT, R8, RZ, PT ;  /* 0x000000ff0800720c */ /* 0x000fe40003f06270 */
[C---:B-1----:R-:W-:Y:S02]  /*6430*/  IADD3 R5, R3.reuse, 0x48, RZ ;  /* 0x0000004803057810 */ /* 0x042fe40007ffe0ff */
[----:B------:R-:W-:Y:S02]  /*6440*/  @!P1 IADD3 R9, -R3, -0x30, RZ ;  /* 0xffffffd003099810 */ /* 0x000fe40007ffe1ff */
[----:B------:R-:W-:Y:S01]  /*6450*/  ISETP.GE.AND P1, PT, R5, RZ, PT ;  /* 0x000000ff0500720c */ /* 0x000fe20003f26270 */
[----:B------:R-:W1:Y:S02]  /*6460*/  I2F R10, R0 ;  /* 0x00000000000a7306 */ /* 0x000e640000201400 */
[C---:B------:R-:W-:Y:S02]  /*6470*/  @!P6 IADD3 R7, -R3.reuse, -0x28, RZ ;  /* 0xffffffd80307e810 */ /* 0x040fe40007ffe1ff */
[C---:B--2---:R-:W-:Y:S02]  /*6480*/  IADD3 R6, R3.reuse, 0x27, RZ ;  /* 0x0000002703067810 */ /* 0x044fe40007ffe0ff */
[C---:B------:R-:W-:Y:S02]  /*6490*/  @!P0 IADD3 R8, -R3.reuse, -0x2f, RZ ;  /* 0xffffffd103088810 */ /* 0x040fe40007ffe1ff */
[----:B------:R-:W-:Y:S02]  /*64a0*/  ISETP.GE.AND P5, PT, R6, RZ, PT ;  /* 0x000000ff0600720c */ /* 0x000fe40003fa6270 */
[----:B------:R2:W5:Y:S02]  /*64b0*/  I2F R0, R8 ;  /* 0x0000000800007306 */ /* 0x0005640000201400 */
[C---:B------:R-:W-:Y:S02]  /*64c0*/  @!P1 IADD3 R5, -R3.reuse, -0x48, RZ ;  /* 0xffffffb803059810 */ /* 0x040fe40007ffe1ff */
[C---:B---3--:R-:W-:Y:S01]  /*64d0*/  IADD3 R4, R3.reuse, 0x47, RZ ;  /* 0x0000004703047810 */ /* 0x048fe20007ffe0ff */
[CC--:B----4-:R-:W-:Y:S02]  /*64e0*/  FFMA.FTZ R14, R12.reuse, -R132.reuse, R196 ;  /* 0x800000840c0e7223 */ /* 0x0d0fe400000100c4 */
[-C--:B------:R-:W-:Y:S01]  /*64f0*/  FFMA.FTZ R187, R12, -R132.reuse, R187 ;  /* 0x800000840cbb7223 */ /* 0x080fe200000100bb */
[----:B------:R-:W-:Y:S02]  /*6500*/  ISETP.GE.AND P0, PT, R4, RZ, PT ;  /* 0x000000ff0400720c */ /* 0x000fe40003f06270 */
[----:B------:R3:W-:Y:S01]  /*6510*/  I2F R25, R5 ;  /* 0x0000000500197306 */ /* 0x0007e20000201400 */
[C---:B------:R-:W-:Y:S01]  /*6520*/  @!P5 IADD3 R6, -R3.reuse, -0x27, RZ ;  /* 0xffffffd90306d810 */ /* 0x040fe20007ffe1ff */
[CC--:B-1----:R-:W-:Y:S02]  /*6530*/  FFMA.FTZ R11, R10.reuse, -R132.reuse, R191 ;  /* 0x800000840a0b7223 */ /* 0x0c2fe400000100bf */
[-C--:B------:R-:W-:Y:S06]  /*6540*/  FFMA.FTZ R188, R10, -R132.reuse, R188 ;  /* 0x800000840abc7223 */ /* 0x080fec00000100bc */
[----:B------:R1:W4:Y:S01]  /*6550*/  I2F R27, R7 ;  /* 0x00000007001b7306 */ /* 0x0003220000201400 */
[----:B------:R-:W-:Y:S01]  /*6560*/  @!P0 IADD3 R4, -R3, -0x47, RZ ;  /* 0xffffffb903048810 */ /* 0x000fe20007ffe1ff */
[-C--:B--2---:R-:W-:Y:S02]  /*6570*/  FFMA.FTZ R8, R22, -R132.reuse, R186 ;  /* 0x8000008416087223 */ /* 0x084fe400000100ba */
[-C--:B------:R-:W-:Y:S02]  /*6580*/  FFMA.FTZ R186, R17, -R132.reuse, R134 ;  /* 0x8000008411ba7223 */ /* 0x080fe40000010086 */
[-C--:B------:R-:W-:Y:S01]  /*6590*/  FFMA.FTZ R17, R16, -R132.reuse, R176 ;  /* 0x8000008410117223 */ /* 0x080fe200000100b0 */
[----:B------:R-:W-:Y:S03]  /*65a0*/  FMNMX.FTZ R3, R8, R133, !PT ;  /* 0x0000008508037209 */ /* 0x000fe60007810000 */
[----:B------:R2:W2:Y:S01]  /*65b0*/  I2F R26, R6 ;  /* 0x00000006001a7306 */ /* 0x0004a20000201400 */
[-C--:B------:R-:W-:Y:S02]  /*65c0*/  FFMA.FTZ R22, R22, -R132.reuse, R136 ;  /* 0x8000008416167223 */ /* 0x080fe40000010088 */
[-C--:B------:R-:W-:Y:S01]  /*65d0*/  FFMA.FTZ R16, R13, -R132.reuse, R197 ;  /* 0x800000840d107223 */ /* 0x080fe200000100c5 */
[----:B---3--:R-:W-:Y:S01]  /*65e0*/  FMNMX.FTZ R5, R19, R3, !PT ;  /* 0x0000000313057209 */ /* 0x008fe20007810000 */
[-C--:B-----5:R-:W-:Y:S01]  /*65f0*/  FFMA.FTZ R191, R0, -R132.reuse, R179 ;  /* 0x8000008400bf7223 */ /* 0x0a0fe200000100b3 */
[----:B------:R-:W-:Y:S01]  /*6600*/  FMNMX.FTZ R3, R20, R139, !PT ;  /* 0x0000008b14037209 */ /* 0x000fe20007810000 */
[-C--:B------:R-:W-:Y:S01]  /*6610*/  FFMA.FTZ R13, R13, -R132.reuse, R198 ;  /* 0x800000840d0d7223 */ /* 0x080fe200000100c6 */
[----:B------:R-:W-:Y:S01]  /*6620*/  FMNMX.FTZ R5, R18, R5, !PT ;  /* 0x0000000512057209 */ /* 0x000fe20007810000 */
[-C--:B------:R-:W-:Y:S01]  /*6630*/  FFMA.FTZ R2, R0, -R132.reuse, R2 ;  /* 0x8000008400027223 */ /* 0x080fe20000010002 */
[----:B------:R3:W5:Y:S01]  /*6640*/  I2F R24, R4 ;  /* 0x0000000400187306 */ /* 0x0007620000201400 */
[----:B------:R-:W-:Y:S01]  /*6650*/  FMNMX.FTZ R3, R23, R3, !PT ;  /* 0x0000000317037209 */ /* 0x000fe20007810000 */
[----:B------:R-:W-:Y:S01]  /*6660*/  LDSM.16.MT88.4 R176, [R219+0xa000] ;  /* 0x00a00000dbb0783b */ /* 0x000fe20000004200 */
[----:B------:R-:W-:Y:S01]  /*6670*/  FMNMX.FTZ R5, R17, R5, !PT ;  /* 0x0000000511057209 */ /* 0x000fe20007810000 */
[-C--:B-1----:R-:W-:Y:S02]  /*6680*/  FFMA.FTZ R7, R15, -R132.reuse, R200 ;  /* 0x800000840f077223 */ /* 0x082fe400000100c8 */
[-C--:B----4-:R-:W-:Y:S02]  /*6690*/  FFMA.FTZ R181, R27, -R132.reuse, R181 ;  /* 0x800000841bb57223 */ /* 0x090fe400000100b5 */
[-C--:B------:R-:W-:Y:S02]  /*66a0*/  FFMA.FTZ R15, R15, -R132.reuse, R199 ;  /* 0x800000840f0f7223 */ /* 0x080fe400000100c7 */
[----:B------:R-:W1:Y:S01]  /*66b0*/  I2F R9, R9 ;  /* 0x0000000900097306 */ /* 0x000e620000201400 */
[----:B--2---:R-:W-:Y:S01]  /*66c0*/  FMNMX.FTZ R6, R22, R3, !PT ;  /* 0x0000000316067209 */ /* 0x004fe20007810000 */
[----:B------:R-:W-:Y:S01]  /*66d0*/  FFMA.FTZ R193, R26, -R132, R137 ;  /* 0x800000841ac17223 */ /* 0x000fe20000010089 */
[----:B------:R-:W-:Y:S02]  /*66e0*/  FMNMX.FTZ R3, R182, R5, !PT ;  /* 0x00000005b6037209 */ /* 0x000fe40007810000 */
[----:B------:R-:W-:Y:S02]  /*66f0*/  FMNMX.FTZ R6, R21, R6, !PT ;  /* 0x0000000615067209 */ /* 0x000fe40007810000 */
[----:B------:R-:W-:Y:S02]  /*6700*/  FMNMX.FTZ R5, R183, R3, !PT ;  /* 0x00000003b7057209 */ /* 0x000fe40007810000 */
[----:B---3--:R-:W-:Y:S01]  /*6710*/  FMNMX.FTZ R4, R7, R140, !PT ;  /* 0x0000008c07047209 */ /* 0x008fe20007810000 */
[----:B-----5:R-:W-:Y:S01]  /*6720*/  FFMA.FTZ R24, R24, -R132, R201 ;  /* 0x8000008418187223 */ /* 0x020fe200000100c9 */
[----:B------:R-:W-:Y:S02]  /*6730*/  FMNMX.FTZ R5, R184, R5, !PT ;  /* 0x00000005b8057209 */ /* 0x000fe40007810000 */
[----:B------:R-:W-:Y:S02]  /*6740*/  FMNMX.FTZ R3, R16, R4, !PT ;  /* 0x0000000410037209 */ /* 0x000fe40007810000 */
[----:B------:R-:W-:Y:S02]  /*6750*/  FMNMX.FTZ R4, R186, R6, !PT ;  /* 0x00000006ba047209 */ /* 0x000fe40007810000 */
[----:B------:R-:W-:Y:S02]  /*6760*/  FMNMX.FTZ R3, R14, R3, !PT ;  /* 0x000000030e037209 */ /* 0x000fe40007810000 */
[----:B------:R-:W-:Y:S01]  /*6770*/  FMNMX.FTZ R6, R190, R4, !PT ;  /* 0x00000004be067209 */ /* 0x000fe20007810000 */
[-C--:B-1----:R-:W-:Y:S01]  /*6780*/  FFMA.FTZ R180, R9, -R132.reuse, R180 ;  /* 0x8000008409b47223 */ /* 0x082fe200000100b4 */
[----:B------:R-:W-:Y:S01]  /*6790*/  FMNMX.FTZ R4, R185, R5, !PT ;  /* 0x00000005b9047209 */ /* 0x000fe20007810000 */
[----:B------:R-:W-:Y:S01]  /*67a0*/  FFMA.FTZ R142, R9, -R132, R142 ;  /* 0x80000084098e7223 */ /* 0x000fe2000001008e */
[----:B------:R-:W-:Y:S02]  /*67b0*/  FMNMX.FTZ R6, R189, R6, !PT ;  /* 0x00000006bd067209 */ /* 0x000fe40007810000 */
[----:B------:R-:W-:Y:S01]  /*67c0*/  FMNMX.FTZ R3, R11, R3, !PT ;  /* 0x000000030b037209 */ /* 0x000fe20007810000 */
[----:B------:R-:W1:Y:S03]  /*67d0*/  SHFL.BFLY PT, R138, R4, 0x2, 0x1f ;  /* 0x0c401f00048a7f89 */ /* 0x000e6600000e0000 */
[----:B------:R-:W-:Y:S02]  /*67e0*/  FMNMX.FTZ R5, R180, R3, !PT ;  /* 0x00000003b4057209 */ /* 0x000fe40007810000 */
[----:B------:R-:W-:Y:S01]  /*67f0*/  FMNMX.FTZ R3, R192, R6, !PT ;  /* 0x00000006c0037209 */ /* 0x000fe20007810000 */
[----:B------:R-:W-:Y:S01]  /*6800*/  FFMA.FTZ R6, R25, -R132, R202 ;  /* 0x8000008419067223 */ /* 0x000fe200000100ca */
[----:B------:R-:W-:Y:S03]  /*6810*/  FMNMX.FTZ R5, R191, R5, !PT ;  /* 0x00000005bf057209 */ /* 0x000fe60007810000 */
[----:B------:R-:W2:Y:S01]  /*6820*/  SHFL.BFLY PT, R137, R3, 0x2, 0x1f ;  /* 0x0c401f0003897f89 */ /* 0x000ea200000e0000 */
[----:B------:R-:W-:Y:S02]  /*6830*/  FMNMX.FTZ R25, R6, R141, !PT ;  /* 0x0000008d06197209 */ /* 0x000fe40007810000 */
[----:B------:R-:W-:Y:S02]  /*6840*/  FMNMX.FTZ R5, R181, R5, !PT ;  /* 0x00000005b5057209 */ /* 0x000fe40007810000 */
[----:B------:R-:W-:Y:S02]  /*6850*/  FMNMX.FTZ R25, R24, R25, !PT ;  /* 0x0000001918197209 */ /* 0x000fe40007810000 */
[----:B------:R-:W-:Y:S05]  /*6860*/  FMNMX.FTZ R5, R193, R5, !PT ;  /* 0x00000005c1057209 */ /* 0x000fea0007810000 */
[----:B------:R-:W3:Y:S01]  /*6870*/  SHFL.BFLY PT, R26, R5, 0x2, 0x1f ;  /* 0x0c401f00051a7f89 */ /* 0x000ee200000e0000 */
[----:B-1----:R-:W-:Y:S02]  /*6880*/  FMNMX.FTZ R138, R4, R138, !PT ;  /* 0x0000008a048a7209 */ /* 0x002fe40007810000 */
[----:B------:R-:W-:Y:S05]  /*6890*/  FMNMX.FTZ R4, R15, R25, !PT ;  /* 0x000000190f047209 */ /* 0x000fea0007810000 */
[----:B------:R-:W1:Y:S01]  /*68a0*/  SHFL.BFLY PT, R12, R138, 0x1, 0x1f ;  /* 0x0c201f008a0c7f89 */ /* 0x000e6200000e0000 */
[----:B------:R-:W-:Y:S02]  /*68b0*/  FMNMX.FTZ R4, R13, R4, !PT ;  /* 0x000000040d047209 */ /* 0x000fe40007810000 */
[----:B--2---:R-:W-:Y:S02]  /*68c0*/  FMNMX.FTZ R137, R3, R137, !PT ;  /* 0x0000008903897209 */ /* 0x004fe40007810000 */
[----:B------:R-:W-:Y:S03]  /*68d0*/  FMNMX.FTZ R3, R187, R4, !PT ;  /* 0x00000004bb037209 */ /* 0x000fe60007810000 */
[----:B------:R-:W2:Y:S01]  /*68e0*/  SHFL.BFLY PT, R9, R137, 0x1, 0x1f ;  /* 0x0c201f0089097f89 */ /* 0x000ea200000e0000 */
[----:B------:R-:W-:Y:S04]  /*68f0*/  FMNMX.FTZ R3, R188, R3, !PT ;  /* 0x00000003bc037209 */ /* 0x000fe80007810000 */
[----:B------:R-:W-:Y:S02]  /*6900*/  FMNMX.FTZ R0, R142, R3, !PT ;  /* 0x000000038e007209 */ /* 0x000fe40007810000 */
[----:B---3--:R-:W-:Y:S02]  /*6910*/  FMNMX.FTZ R5, R5, R26, !PT ;  /* 0x0000001a05057209 */ /* 0x008fe40007810000 */
[----:B------:R-:W-:Y:S03]  /*6920*/  FMNMX.FTZ R3, R2, R0, !PT ;  /* 0x0000000002037209 */ /* 0x000fe60007810000 */
[----:B------:R-:W3:Y:S01]  /*6930*/  SHFL.BFLY PT, R136, R5, 0x1, 0x1f ;  /* 0x0c201f0005887f89 */ /* 0x000ee200000e0000 */
[----:B-1----:R-:W-:Y:S04]  /*6940*/  FMNMX.FTZ R138, R138, R12, !PT ;  /* 0x0000000c8a8a7209 */ /* 0x002fe80007810000 */
[C---:B------:R-:W-:Y:S01]  /*6950*/  FSETP.NEU.FTZ.AND P0, PT, R138.reuse, -INF , PT ;  /* 0xff8000008a00780b */ /* 0x040fe20003f1d000 */
[----:B------:R-:W-:Y:S02]  /*6960*/  FADD.FTZ R0, -R138, R133 ;  /* 0x000000858a007221 */ /* 0x000fe40000010100 */
[----:B------:R-:W1:Y:S02]  /*6970*/  SHFL.BFLY PT, R4, R3, 0x2, 0x1f ;  /* 0x0c401f0003047f89 */ /* 0x000e6400000e0000 */
[----:B------:R-:W-:Y:S01]  /*6980*/  FMUL.FTZ R0, R0, c[0x0][0x23c] ;  /* 0x00008f0000007a20 */ /* 0x000fe20000410000 */
[----:B--2---:R-:W-:Y:S03]  /*6990*/  FMNMX.FTZ R137, R137, R9, !PT ;  /* 0x0000000989897209 */ /* 0x004fe60007810000 */
[----:B------:R2:W4:Y:S01]  /*69a0*/  MUFU.EX2 R134, R0 ;  /* 0x0000000000867308 */ /* 0x0005220000000800 */
[----:B---3--:R-:W-:Y:S01]  /*69b0*/  FMNMX.FTZ R136, R5, R136, !PT ;  /* 0x0000008805887209 */ /* 0x008fe20007810000 */
[----:B--2---:R-:W-:Y:S02]  /*69c0*/  FADD.FTZ R0, -R137, R139 ;  /* 0x0000008b89007221 */ /* 0x004fe40000010100 */
[----:B------:R-:W-:Y:S02]  /*69d0*/  FMUL.FTZ R139, R138, c[0x0][0x23c] ;  /* 0x00008f008a8b7a20 */ /* 0x000fe40000410000 */
[----:B------:R-:W-:Y:S01]  /*69e0*/  FMUL.FTZ R5, R0, c[0x0][0x23c] ;  /* 0x00008f0000057a20 */ /* 0x000fe20000410000 */
[----:B-1----:R-:W-:Y:S01]  /*69f0*/  FMNMX.FTZ R0, R3, R4, !PT ;  /* 0x0000000403007209 */ /* 0x002fe20007810000 */
[----:B------:R-:W-:Y:S01]  /*6a00*/  FADD.FTZ R3, -R136, R140 ;  /* 0x0000008c88037221 */ /* 0x000fe20000010100 */
[----:B------:R-:W-:Y:S01]  /*6a10*/  FSEL R139, R139, RZ, P0 ;  /* 0x000000ff8b8b7208 */ /* 0x000fe20000000000 */
[C---:B------:R-:W-:Y:S01]  /*6a20*/  FMUL.FTZ R140, R137.reuse, c[0x0][0x23c] ;  /* 0x00008f00898c7a20 */ /* 0x040fe20000410000 */
[----:B------:R-:W-:Y:S01]  /*6a30*/  FSETP.NEU.FTZ.AND P0, PT, R137, -INF , PT ;  /* 0xff8000008900780b */ /* 0x000fe20003f1d000 */
[----:B------:R-:W1:Y:S01]  /*6a40*/  SHFL.BFLY PT, R4, R0, 0x1, 0x1f ;  /* 0x0c201f0000047f89 */ /* 0x000e6200000e0000 */
[----:B------:R2:W3:Y:S01]  /*6a50*/  MUFU.EX2 R133, R5 ;  /* 0x0000000500857308 */ /* 0x0004e20000000800 */
[--C-:B------:R-:W-:Y:S01]  /*6a60*/  FFMA.FTZ R8, R8, c[0x0][0x23c], -R139.reuse ;  /* 0x00008f0008087a23 */ /* 0x100fe2000001088b */
[----:B------:R-:W-:Y:S01]  /*6a70*/  FSEL R140, R140, RZ, P0 ;  /* 0x000000ff8c8c7208 */ /* 0x000fe20000000000 */
[--C-:B------:R-:W-:Y:S01]  /*6a80*/  FFMA.FTZ R19, R19, c[0x0][0x23c], -R139.reuse ;  /* 0x00008f0013137a23 */ /* 0x100fe2000001088b */
[----:B------:R-:W-:Y:S01]  /*6a90*/  FSETP.NEU.FTZ.AND P0, PT, R136, -INF , PT ;  /* 0xff8000008800780b */ /* 0x000fe20003f1d000 */
[--C-:B------:R-:W-:Y:S02]  /*6aa0*/  FFMA.FTZ R18, R18, c[0x0][0x23c], -R139.reuse ;  /* 0x00008f0012127a23 */ /* 0x100fe4000001088b */
[--C-:B------:R-:W-:Y:S02]  /*6ab0*/  FFMA.FTZ R20, R20, c[0x0][0x23c], -R140.reuse ;  /* 0x00008f0014147a23 */ /* 0x100fe4000001088c */
[--C-:B------:R-:W-:Y:S01]  /*6ac0*/  FFMA.FTZ R23, R23, c[0x0][0x23c], -R140.reuse ;  /* 0x00008f0017177a23 */ /* 0x100fe2000001088c */
[----:B------:R3:W-:Y:S01]  /*6ad0*/  MUFU.EX2 R241, R19 ;  /* 0x0000001300f17308 */ /* 0x0007e20000000800 */
[--C-:B------:R-:W-:Y:S02]  /*6ae0*/  FFMA.FTZ R22, R22, c[0x0][0x23c], -R140.reuse ;  /* 0x00008f0016167a23 */ /* 0x100fe4000001088c */
[----:B------:R-:W-:Y:S02]  /*6af0*/  FFMA.FTZ R21, R21, c[0x0][0x23c], -R140 ;  /* 0x00008f0015157a23 */ /* 0x000fe4000001088c */
[----:B------:R-:W-:Y:S02]  /*6b00*/  FFMA.FTZ R17, R17, c[0x0][0x23c], -R139 ;  /* 0x00008f0011117a23 */ /* 0x000fe4000001088b */
[----:B------:R-:W-:Y:S02]  /*6b10*/  FMUL.FTZ R3, R3, c[0x0][0x23c] ;  /* 0x00008f0003037a20 */ /* 0x000fe40000410000 */
[C---:B----4-:R-:W-:Y:S01]  /*6b20*/  FMUL.FTZ R32, R134.reuse, R172 ;  /* 0x000000ac86207220 */ /* 0x050fe20000410000 */
[----:B------:R-:W-:Y:S01]  /*6b30*/  MUFU.EX2 R236, R20 ;  /* 0x0000001400ec7308 */ /* 0x000fe20000000800 */
[----:B------:R-:W-:Y:S01]  /*6b40*/  FMUL.FTZ R33, R134, R173 ;  /* 0x000000ad86217220 */ /* 0x000fe20000410000 */
[----:B-1----:R-:W-:Y:S01]  /*6b50*/  FMNMX.FTZ R135, R0, R4, !PT ;  /* 0x0000000400877209 */ /* 0x002fe20007810000 */
[C---:B------:R-:W-:Y:S02]  /*6b60*/  FMUL.FTZ R4, R134.reuse, R148 ;  /* 0x0000009486047220 */ /* 0x040fe40000410000 */
[----:B--2---:R-:W-:Y:S02]  /*6b70*/  FMUL.FTZ R5, R134, R149 ;  /* 0x0000009586057220 */ /* 0x004fe40000410000 */
[C---:B------:R-:W-:Y:S03]  /*6b80*/  FADD.FTZ R0, -R135.reuse, R141 ;  /* 0x0000008d87007221 */ /* 0x040fe60000010100 */
[----:B------:R-:W1:Y:S01]  /*6b90*/  MUFU.EX2 R237, R23 ;  /* 0x0000001700ed7308 */ /* 0x000e620000000800 */
[----:B------:R-:W-:Y:S02]  /*6ba0*/  FMUL.FTZ R141, R136, c[0x0][0x23c] ;  /* 0x00008f00888d7a20 */ /* 0x000fe40000410000 */
[----:B------:R-:W-:Y:S02]  /*6bb0*/  FMUL.FTZ R143, R135, c[0x0][0x23c] ;  /* 0x00008f00878f7a20 */ /* 0x000fe40000410000 */
[----:B------:R-:W-:Y:S01]  /*6bc0*/  FMUL.FTZ R0, R0, c[0x0][0x23c] ;  /* 0x00008f0000007a20 */ /* 0x000fe20000410000 */
[----:B------:R-:W-:Y:S01]  /*6bd0*/  FSEL R141, R141, RZ, P0 ;  /* 0x000000ff8d8d7208 */ /* 0x000fe20000000000 */
[----:B---3--:R-:W-:Y:S01]  /*6be0*/  FMUL.FTZ R19, R133, R159 ;  /* 0x0000009f85137220 */ /* 0x008fe20000410000 */
[----:B------:R-:W-:Y:S01]  /*6bf0*/  FSETP.NEU.FTZ.AND P0, PT, R135, -INF , PT ;  /* 0xff8000008700780b */ /* 0x000fe20003f1d000 */
[----:B------:R-:W-:Y:S01]  /*6c00*/  FMUL.FTZ R34, R133, R174 ;  /* 0x000000ae85227220 */ /* 0x000fe20000410000 */
[----:B------:R-:W-:Y:S01]  /*6c10*/  MUFU.EX2 R238, R22 ;  /* 0x0000001600ee7308 */ /* 0x000fe20000000800 */
[--C-:B------:R-:W-:Y:S01]  /*6c20*/  FFMA.FTZ R7, R7, c[0x0][0x23c], -R141.reuse ;  /* 0x00008f0007077a23 */ /* 0x100fe2000001088d */
[----:B------:R-:W-:Y:S01]  /*6c30*/  FSEL R143, R143, RZ, P0 ;  /* 0x000000ff8f8f7208 */ /* 0x000fe20000000000 */
[--C-:B------:R-:W-:Y:S02]  /*6c40*/  FFMA.FTZ R16, R16, c[0x0][0x23c], -R141.reuse ;  /* 0x00008f0010107a23 */ /* 0x100fe4000001088d */
[----:B------:R-:W-:Y:S02]  /*6c50*/  FFMA.FTZ R14, R14, c[0x0][0x23c], -R141 ;  /* 0x00008f000e0e7a23 */ /* 0x000fe4000001088d */
[----:B------:R-:W-:Y:S02]  /*6c60*/  FFMA.FTZ R6, R6, c[0x0][0x23c], -R143 ;  /* 0x00008f0006067a23 */ /* 0x000fe4000001088f */
[----:B------:R-:W-:Y:S01]  /*6c70*/  FFMA.FTZ R11, R11, c[0x0][0x23c], -R141 ;  /* 0x00008f000b0b7a23 */ /* 0x000fe2000001088d */
[----:B------:R2:W-:Y:S01]  /*6c80*/  MUFU.EX2 R239, R21 ;  /* 0x0000001500ef7308 */ /* 0x0005e20000000800 */
[--C-:B------:R-:W-:Y:S02]  /*6c90*/  FFMA.FTZ R15, R15, c[0x0][0x23c], -R143.reuse ;  /* 0x00008f000f0f7a23 */ /* 0x100fe4000001088f */
[--C-:B------:R-:W-:Y:S01]  /*6ca0*/  FFMA.FTZ R13, R13, c[0x0][0x23c], -R143.reuse ;  /* 0x00008f000d0d7a23 */ /* 0x100fe2000001088f */
[----:B-1----:R-:W-:Y:S01]  /*6cb0*/  F2FP.PACK_AB R149, R237, R236 ;  /* 0x000000eced95723e */ /* 0x002fe200000000ff */
[----:B------:R-:W-:Y:S02]  /*6cc0*/  FFMA.FTZ R24, R24, c[0x0][0x23c], -R143 ;  /* 0x00008f0018187a23 */ /* 0x000fe4000001088f */
[C---:B------:R-:W-:Y:S02]  /*6cd0*/  FMUL.FTZ R35, R133.reuse, R175 ;  /* 0x000000af85237220 */ /* 0x040fe40000410000 */
[C---:B------:R-:W-:Y:S01]  /*6ce0*/  FMUL.FTZ R36, R134.reuse, R36 ;  /* 0x0000002486247220 */ /* 0x040fe20000410000 */
[----:B------:R1:W-:Y:S01]  /*6cf0*/  MUFU.EX2 R243, R18 ;  /* 0x0000001200f37308 */ /* 0x0003e20000000800 */
[C---:B------:R-:W-:Y:S01]  /*6d00*/  FMUL.FTZ R37, R134.reuse, R37 ;  /* 0x0000002586257220 */ /* 0x040fe20000410000 */
[----:B------:R-:W-:Y:S01]  /*6d10*/  LDSM.16.MT88.4 R172, [R219+0xa800] ;  /* 0x00a80000dbac783b */ /* 0x000fe20000004200 */
[C---:B------:R-:W-:Y:S02]  /*6d20*/  FMUL.FTZ R38, R133.reuse, R38 ;  /* 0x0000002685267220 */ /* 0x040fe40000410000 */
[C---:B------:R-:W-:Y:S02]  /*6d30*/  FMUL.FTZ R39, R133.reuse, R39 ;  /* 0x0000002785277220 */ /* 0x040fe40000410000 */
[C---:B------:R-:W-:Y:S02]  /*6d40*/  FMUL.FTZ R48, R134.reuse, R48 ;  /* 0x0000003086307220 */ /* 0x040fe40000410000 */
[C---:B------:R-:W-:Y:S01]  /*6d50*/  FMUL.FTZ R49, R134.reuse, R49 ;  /* 0x0000003186317220 */ /* 0x040fe20000410000 */
[----:B------:R3:W-:Y:S01]  /*6d60*/  MUFU.EX2 R242, R17 ;  /* 0x0000001100f27308 */ /* 0x0007e20000000800 */
[C---:B------:R-:W-:Y:S02]  /*6d70*/  FMUL.FTZ R50, R133.reuse, R50 ;  /* 0x0000003285327220 */ /* 0x040fe40000410000 */
[C---:B------:R-:W-:Y:S01]  /*6d80*/  FMUL.FTZ R51, R133.reuse, R51 ;  /* 0x0000003385337220 */ /* 0x040fe20000410000 */
[----:B--2---:R-:W2:Y:S01]  /*6d90*/  LDSM.16.MT88.4 R20, [R217+0xa000] ;  /* 0x00a00000d914783b */ /* 0x004ea20000004200 */
[C---:B------:R-:W-:Y:S02]  /*6da0*/  FMUL.FTZ R52, R134.reuse, R52 ;  /* 0x0000003486347220 */ /* 0x040fe40000410000 */
[C---:B------:R-:W-:Y:S02]  /*6db0*/  FMUL.FTZ R53, R134.reuse, R53 ;  /* 0x0000003586357220 */ /* 0x040fe40000410000 */
[C---:B------:R-:W-:Y:S01]  /*6dc0*/  FMUL.FTZ R54, R133.reuse, R54 ;  /* 0x0000003685367220 */ /* 0x040fe20000410000 */
[----:B------:R-:W4:Y:S01]  /*6dd0*/  MUFU.EX2 R240, R8 ;  /* 0x0000000800f07308 */ /* 0x000f220000000800 */
[C---:B------:R-:W-:Y:S02]  /*6de0*/  FMUL.FTZ R55, R133.reuse, R55 ;  /* 0x0000003785377220 */ /* 0x040fe40000410000 */
[C---:B------:R-:W-:Y:S02]  /*6df0*/  FMUL.FTZ R64, R134.reuse, R64 ;  /* 0x0000004086407220 */ /* 0x040fe40000410000 */
[C---:B-1----:R-:W-:Y:S02]  /*6e00*/  FMUL.FTZ R18, R133.reuse, R158 ;  /* 0x0000009e85127220 */ /* 0x042fe40000410000 */
[C---:B------:R-:W-:Y:S02]  /*6e10*/  FMUL.FTZ R65, R134.reuse, R65 ;  /* 0x0000004186417220 */ /* 0x040fe40000410000 */
[C---:B------:R-:W-:Y:S01]  /*6e20*/  FMUL.FTZ R66, R133.reuse, R66 ;  /* 0x0000004285427220 */ /* 0x040fe20000410000 */
[----:B------:R1:W-:Y:S01]  /*6e30*/  MUFU.EX2 R215, R7 ;  /* 0x0000000700d77308 */ /* 0x0003e20000000800 */
[C---:B------:R-:W-:Y:S02]  /*6e40*/  FMUL.FTZ R67, R133.reuse, R67 ;  /* 0x0000004385437220 */ /* 0x040fe40000410000 */
[C---:B------:R-:W-:Y:S02]  /*6e50*/  FMUL.FTZ R68, R134.reuse, R68 ;  /* 0x0000004486447220 */ /* 0x040fe40000410000 */
[C---:B---3--:R-:W-:Y:S02]  /*6e60*/  FMUL.FTZ R17, R134.reuse, R157 ;  /* 0x0000009d86117220 */ /* 0x048fe40000410000 */
[C---:B------:R-:W-:Y:S02]  /*6e70*/  FMUL.FTZ R69, R134.reuse, R69 ;  /* 0x0000004586457220 */ /* 0x040fe40000410000 */
[C---:B------:R-:W-:Y:S01]  /*6e80*/  FMUL.FTZ R70, R133.reuse, R70 ;  /* 0x0000004685467220 */ /* 0x040fe20000410000 */
[----:B------:R3:W-:Y:S01]  /*6e90*/  MUFU.EX2 R211, R6 ;  /* 0x0000000600d37308 */ /* 0x0007e20000000800 */
[----:B------:R-:W-:Y:S02]  /*6ea0*/  FMUL.FTZ R71, R133, R71 ;  /* 0x0000004785477220 */ /* 0x000fe40000410000 */
[C---:B------:R-:W-:Y:S01]  /*6eb0*/  FMUL.FTZ R80, R134.reuse, R80 ;  /* 0x0000005086507220 */ /* 0x040fe20000410000 */
[----:B----4-:R-:W-:Y:S01]  /*6ec0*/  F2FP.PACK_AB R148, R241, R240 ;  /* 0x000000f0f194723e */ /* 0x010fe200000000ff */
[C---:B------:R-:W-:Y:S02]  /*6ed0*/  FMUL.FTZ R81, R134.reuse, R81 ;  /* 0x0000005186517220 */ /* 0x040fe40000410000 */
[C---:B------:R-:W-:Y:S02]  /*6ee0*/  FMUL.FTZ R82, R133.reuse, R82 ;  /* 0x0000005285527220 */ /* 0x040fe40000410000 */
[C---:B------:R-:W-:Y:S01]  /*6ef0*/  FMUL.FTZ R83, R133.reuse, R83 ;  /* 0x0000005385537220 */ /* 0x040fe20000410000 */
[----:B------:R-:W4:Y:S01]  /*6f00*/  MUFU.EX2 R3, R3 ;  /* 0x0000000300037308 */ /* 0x000f220000000800 */
[C---:B------:R-:W-:Y:S02]  /*6f10*/  FMUL.FTZ R84, R134.reuse, R84 ;  /* 0x0000005486547220 */ /* 0x040fe40000410000 */
[C---:B------:R-:W-:Y:S02]  /*6f20*/  FMUL.FTZ R85, R134.reuse, R85 ;  /* 0x0000005586557220 */ /* 0x040fe40000410000 */
[----:B-1----:R-:W-:Y:S01]  /*6f30*/  FMUL.FTZ R7, R133, R151 ;  /* 0x0000009785077220 */ /* 0x002fe20000410000 */
[----:B------:R-:W-:Y:S01]  /*6f40*/  F2FP.PACK_AB R151, R239, R238 ;  /* 0x000000eeef97723e */ /* 0x000fe200000000ff */
[C---:B------:R-:W-:Y:S02]  /*6f50*/  FMUL.FTZ R86, R133.reuse, R86 ;  /* 0x0000005685567220 */ /* 0x040fe40000410000 */
[C---:B------:R-:W-:Y:S01]  /*6f60*/  FMUL.FTZ R87, R133.reuse, R87 ;  /* 0x0000005785577220 */ /* 0x040fe20000410000 */
[----:B------:R-:W1:Y:S01]  /*6f70*/  MUFU.EX2 R0, R0 ;  /* 0x0000000000007308 */ /* 0x000e620000000800 */
[C---:B------:R-:W-:Y:S02]  /*6f80*/  FMUL.FTZ R96, R134.reuse, R96 ;  /* 0x0000006086607220 */ /* 0x040fe40000410000 */
[----:B------:R-:W-:Y:S02]  /*6f90*/  FMUL.FTZ R97, R134, R97 ;  /* 0x0000006186617220 */ /* 0x000fe40000410000 */
[C---:B---3--:R-:W-:Y:S01]  /*6fa0*/  FMUL.FTZ R6, R133.reuse, R150 ;  /* 0x0000009685067220 */ /* 0x048fe20000410000 */
[----:B------:R-:W-:Y:S01]  /*6fb0*/  F2FP.PACK_AB R150, R242, R243 ;  /* 0x000000f3f296723e */ /* 0x000fe200000000ff */
[C---:B------:R-:W-:Y:S02]  /*6fc0*/  FMUL.FTZ R98, R133.reuse, R98 ;  /* 0x0000006285627220 */ /* 0x040fe40000410000 */
[----:B------:R-:W-:Y:S01]  /*6fd0*/  FMUL.FTZ R99, R133, R99 ;  /* 0x0000006385637220 */ /* 0x000fe20000410000 */
[----:B------:R-:W3:Y:S01]  /*6fe0*/  MUFU.EX2 R233, R16 ;  /* 0x0000001000e97308 */ /* 0x000ee20000000800 */
[----:B------:R-:W-:Y:S02]  /*6ff0*/  FMUL.FTZ R100, R134, R100 ;  /* 0x0000006486647220 */ /* 0x000fe40000410000 */
[-C--:B--2---:R-:W-:Y:S01]  /*7000*/  HMMA.16816.F32 R4, R148, R20.reuse, R4 ;  /* 0x000000149404723c */ /* 0x084fe20000001804 */
[C---:B----4-:R-:W-:Y:S02]  /*7010*/  FMUL.FTZ R8, R3.reuse, R144 ;  /* 0x0000009003087220 */ /* 0x050fe40000410000 */
[C---:B------:R-:W-:Y:S02]  /*7020*/  FMUL.FTZ R9, R3.reuse, R145 ;  /* 0x0000009103097220 */ /* 0x040fe40000410000 */
[C---:B------:R-:W-:Y:S02]  /*7030*/  FMUL.FTZ R12, R3.reuse, R152 ;  /* 0x00000098030c7220 */ /* 0x040fe40000410000 */
[----:B------:R2:W-:Y:S01]  /*7040*/  MUFU.EX2 R234, R14 ;  /* 0x0000000e00ea7308 */ /* 0x0005e20000000800 */
[C---:B------:R-:W-:Y:S04]  /*7050*/  FMUL.FTZ R25, R3.reuse, R165 ;  /* 0x000000a503197220 */ /* 0x040fe80000410000 */
[C---:B-1----:R-:W-:Y:S02]  /*7060*/  FMUL.FTZ R10, R0.reuse, R146 ;  /* 0x00000092000a7220 */ /* 0x042fe40000410000 */
[C---:B------:R-:W-:Y:S02]  /*7070*/  FMUL.FTZ R26, R0.reuse, R166 ;  /* 0x000000a6001a7220 */ /* 0x040fe40000410000 */
[----:B------:R-:W-:Y:S01]  /*7080*/  FMUL.FTZ R27, R0, R167 ;  /* 0x000000a7001b7220 */ /* 0x000fe20000410000 */
[----:B------:R1:W-:Y:S01]  /*7090*/  MUFU.EX2 R213, R15 ;  /* 0x0000000f00d57308 */ /* 0x0003e20000000800 */
[C---:B------:R-:W-:Y:S02]  /*70a0*/  FMUL.FTZ R28, R3.reuse, R168 ;  /* 0x000000a8031c7220 */ /* 0x040fe40000410000 */
[----:B------:R-:W-:Y:S01]  /*70b0*/  FMUL.FTZ R29, R3, R169 ;  /* 0x000000a9031d7220 */ /* 0x000fe20000410000 */
[----:B---3--:R-:W-:Y:S01]  /*70c0*/  F2FP.PACK_AB R144, R233, R215 ;  /* 0x000000d7e990723e */ /* 0x008fe200000000ff */
[----:B------:R-:W-:Y:S02]  /*70d0*/  FMUL.FTZ R16, R134, R156 ;  /* 0x0000009c86107220 */ /* 0x000fe40000410000 */
[C---:B------:R-:W-:Y:S01]  /*70e0*/  FMUL.FTZ R30, R0.reuse, R170 ;  /* 0x000000aa001e7220 */ /* 0x040fe20000410000 */
[----:B------:R-:W-:Y:S01]  /*70f0*/  LDSM.16.MT88.4 R156, [R221+0xa000] ;  /* 0x00a00000dd9c783b */ /* 0x000fe20000004200 */
[C---:B------:R-:W-:Y:S01]  /*7100*/  FMUL.FTZ R31, R0.reuse, R171 ;  /* 0x000000ab001f7220 */ /* 0x040fe20000410000 */
[----:B------:R3:W-:Y:S01]  /*7110*/  MUFU.EX2 R214, R13 ;  /* 0x0000000d00d67308 */ /* 0x0007e20000000800 */
[C---:B------:R-:W-:Y:S02]  /*7120*/  FMUL.FTZ R40, R3.reuse, R40 ;  /* 0x0000002803287220 */ /* 0x040fe40000410000 */
[C---:B------:R-:W-:Y:S02]  /*7130*/  FMUL.FTZ R41, R3.reuse, R41 ;  /* 0x0000002903297220 */ /* 0x040fe40000410000 */
[C---:B--2---:R-:W-:Y:S02]  /*7140*/  FMUL.FTZ R14, R0.reuse, R154 ;  /* 0x0000009a000e7220 */ /* 0x044fe40000410000 */
[C---:B------:R-:W-:Y:S02]  /*7150*/  FMUL.FTZ R42, R0.reuse, R42 ;  /* 0x0000002a002a7220 */ /* 0x040fe40000410000 */
[C---:B------:R-:W-:Y:S01]  /*7160*/  FMUL.FTZ R43, R0.reuse, R43 ;  /* 0x0000002b002b7220 */ /* 0x040fe20000410000 */
[----:B------:R2:W4:Y:S01]  /*7170*/  MUFU.EX2 R235, R11 ;  /* 0x0000000b00eb7308 */ /* 0x0005220000000800 */
[C---:B------:R-:W-:Y:S02]  /*7180*/  FMUL.FTZ R44, R3.reuse, R44 ;  /* 0x0000002c032c7220 */ /* 0x040fe40000410000 */
[C---:B------:R-:W-:Y:S02]  /*7190*/  FMUL.FTZ R45, R3.reuse, R45 ;  /* 0x0000002d032d7220 */ /* 0x040fe40000410000 */
[C---:B-1----:R-:W-:Y:S02]  /*71a0*/  FMUL.FTZ R15, R0.reuse, R155 ;  /* 0x0000009b000f7220 */ /* 0x042fe40000410000 */
[C---:B------:R-:W-:Y:S02]  /*71b0*/  FMUL.FTZ R46, R0.reuse, R46 ;  /* 0x0000002e002e7220 */ /* 0x040fe40000410000 */
[C---:B------:R-:W-:Y:S01]  /*71c0*/  FMUL.FTZ R47, R0.reuse, R47 ;  /* 0x0000002f002f7220 */ /* 0x040fe20000410000 */
[----:B------:R-:W1:Y:S01]  /*71d0*/  MUFU.EX2 R212, R24 ;  /* 0x0000001800d47308 */ /* 0x000e620000000800 */
[C---:B------:R-:W-:Y:S02]  /*71e0*/  FMUL.FTZ R56, R3.reuse, R56 ;  /* 0x0000003803387220 */ /* 0x040fe40000410000 */
[C---:B------:R-:W-:Y:S02]  /*71f0*/  FMUL.FTZ R57, R3.reuse, R57 ;  /* 0x0000003903397220 */ /* 0x040fe40000410000 */
[C---:B---3--:R-:W-:Y:S02]  /*7200*/  FMUL.FTZ R13, R3.reuse, R153 ;  /* 0x00000099030d7220 */ /* 0x048fe40000410000 */
[----:B------:R-:W3:Y:S01]  /*7210*/  LDSM.16.MT88.4 R152, [R222+0xa000] ;  /* 0x00a00000de98783b */ /* 0x000ee20000004200 */
[C---:B------:R-:W-:Y:S02]  /*7220*/  FMUL.FTZ R58, R0.reuse, R58 ;  /* 0x0000003a003a7220 */ /* 0x040fe40000410000 */
[C---:B------:R-:W-:Y:S02]  /*7230*/  FMUL.FTZ R59, R0.reuse, R59 ;  /* 0x0000003b003b7220 */ /* 0x040fe40000410000 */
[----:B------:R-:W-:Y:S02]  /*7240*/  FMUL.FTZ R60, R3, R60 ;  /* 0x0000003c033c7220 */ /* 0x000fe40000410000 */
[----:B--2---:R-:W-:Y:S01]  /*7250*/  FMUL.FTZ R11, R0, R147 ;  /* 0x00000093000b7220 */ /* 0x004fe20000410000 */
[----:B----4-:R-:W-:Y:S01]  /*7260*/  F2FP.PACK_AB R146, R235, R234 ;  /* 0x000000eaeb92723e */ /* 0x010fe200000000ff */
[C---:B------:R-:W-:Y:S01]  /*7270*/  FMUL.FTZ R61, R3.reuse, R61 ;  /* 0x0000003d033d7220 */ /* 0x040fe20000410000 */
[----:B------:R-:W-:Y:S01]  /*7280*/  F2FP.PACK_AB R147, R214, R213 ;  /* 0x000000d5d693723e */ /* 0x000fe200000000ff */
[C---:B------:R-:W-:Y:S02]  /*7290*/  FMUL.FTZ R62, R0.reuse, R62 ;  /* 0x0000003e003e7220 */ /* 0x040fe40000410000 */
[----:B------:R-:W-:Y:S02]  /*72a0*/  FMUL.FTZ R63, R0, R63 ;  /* 0x0000003f003f7220 */ /* 0x000fe40000410000 */
[C---:B------:R-:W-:Y:S01]  /*72b0*/  FMUL.FTZ R72, R3.reuse, R72 ;  /* 0x0000004803487220 */ /* 0x040fe20000410000 */
[----:B-1----:R-:W-:Y:S01]  /*72c0*/  F2FP.PACK_AB R145, R212, R211 ;  /* 0x000000d3d491723e */ /* 0x002fe200000000ff */
[C---:B------:R-:W-:Y:S02]  /*72d0*/  FMUL.FTZ R73, R3.reuse, R73 ;  /* 0x0000004903497220 */ /* 0x040fe40000410000 */
        /* <DEDUP_REMOVED lines=9> */
[--C-:B------:R-:W-:Y:S02]  /*7370*/  FFMA.FTZ R160, R182, c[0x0][0x23c], -R139.reuse ;  /* 0x00008f00b6a07a23 */ /* 0x100fe4000001088b */
[C---:B------:R-:W-:Y:S02]  /*7380*/  FMUL.FTZ R79, R0.reuse, R79 ;  /* 0x0000004f004f7220 */ /* 0x040fe40000410000 */
[C---:B------:R-:W-:Y:S01]  /*7390*/  HMMA.16816.F32 R16, R148.reuse, R22, R16 ;  /* 0x000000169410723c */ /* 0x040fe20000001810 */
[C---:B------:R-:W-:Y:S01]  /*73a0*/  FMUL.FTZ R24, R3.reuse, R164 ;  /* 0x000000a403187220 */ /* 0x040fe20000410000 */
[----:B------:R1:W-:Y:S02]  /*73b0*/  MUFU.EX2 R210, R160 ;  /* 0x000000a000d27308 */ /* 0x0003e40000000800 */
        /* <DEDUP_REMOVED lines=11> */
[----:B-1----:R-:W-:Y:S01]  /*7470*/  FFMA.FTZ R160, R183, c[0x0][0x23c], -R139 ;  /* 0x00008f00b7a07a23 */ /* 0x002fe2000001088b */
[C---:B------:R-:W-:Y:S01]  /*7480*/  HMMA.16816.F32 R24, R144.reuse, R176, R24 ;  /* 0x000000b09018723c */ /* 0x040fe20000001818 */
[----:B------:R-:W-:Y:S02]  /*7490*/  FMUL.FTZ R101, R134, R101 ;  /* 0x0000006586657220 */ /* 0x000fe40000410000 */
[----:B------:R1:W-:Y:S01]  /*74a0*/  MUFU.EX2 R209, R160 ;  /* 0x000000a000d17308 */ /* 0x0003e20000000800 */
[C---:B------:R-:W-:Y:S02]  /*74b0*/  FMUL.FTZ R102, R133.reuse, R102 ;  /* 0x0000006685667220 */ /* 0x040fe40000410000 */
[----:B------:R-:W-:Y:S02]  /*74c0*/  FMUL.FTZ R103, R133, R103 ;  /* 0x0000006785677220 */ /* 0x000fe40000410000 */
[-C--:B------:R-:W-:Y:S01]  /*74d0*/  HMMA.16816.F32 R28, R144, R178.reuse, R28 ;  /* 0x000000b2901c723c */ /* 0x080fe2000000181c */
[C---:B------:R-:W-:Y:S03]  /*74e0*/  FMUL.FTZ R104, R3.reuse, R104 ;  /* 0x0000006803687220 */ /* 0x040fe60000410000 */
[C---:B------:R-:W-:Y:S02]  /*74f0*/  FMUL.FTZ R105, R3.reuse, R105 ;  /* 0x0000006903697220 */ /* 0x040fe40000410000 */
[C---:B------:R-:W-:Y:S02]  /*7500*/  FMUL.FTZ R106, R0.reuse, R106 ;  /* 0x0000006a006a7220 */ /* 0x040fe40000410000 */
[C---:B------:R-:W-:Y:S01]  /*7510*/  HMMA.16816.F32 R32, R148.reuse, R178, R32 ;  /* 0x000000b29420723c */ /* 0x040fe20000001820 */
[C---:B------:R-:W-:Y:S03]  /*7520*/  FMUL.FTZ R107, R0.reuse, R107 ;  /* 0x0000006b006b7220 */ /* 0x040fe60000410000 */
[C---:B------:R-:W-:Y:S02]  /*7530*/  FMUL.FTZ R108, R3.reuse, R108 ;  /* 0x0000006c036c7220 */ /* 0x040fe40000410000 */
[----:B------:R-:W-:Y:S02]  /*7540*/  FMUL.FTZ R109, R3, R109 ;  /* 0x0000006d036d7220 */ /* 0x000fe40000410000 */
[-C--:B---3--:R-:W-:Y:S01]  /*7550*/  HMMA.16816.F32 R36, R148, R152.reuse, R36 ;  /* 0x000000989424723c */ /* 0x088fe20000001824 */
[C---:B------:R-:W-:Y:S01]  /*7560*/  FMUL.FTZ R110, R0.reuse, R110 ;  /* 0x0000006e006e7220 */ /* 0x040fe20000410000 */
[----:B-1----:R-:W-:Y:S02]  /*7570*/  LDSM.16.MT88.4 R160, [R217+0xa800] ;  /* 0x00a80000d9a0783b */ /* 0x002fe40000004200 */
[----:B------:R-:W-:Y:S02]  /*7580*/  FMUL.FTZ R111, R0, R111 ;  /* 0x0000006f006f7220 */ /* 0x000fe40000410000 */
        /* <DEDUP_REMOVED lines=12> */
[----:B------:R-:W-:Y:S02]  /*7650*/  FFMA.FTZ R142, R142, c[0x0][0x23c], -R143 ;  /* 0x00008f008e8e7a23 */ /* 0x000fe4000001088f */
[-C--:B------:R-:W-:Y:S01]  /*7660*/  HMMA.16816.F32 R52, R148, R156.reuse, R52 ;  /* 0x0000009c9434723c */ /* 0x080fe20000001834 */
[C---:B------:R-:W-:Y:S01]  /*7670*/  FMUL.FTZ R120, R3.reuse, R120 ;  /* 0x0000007803787220 */ /* 0x040fe20000410000 */
[----:B------:R-:W-:Y:S02]  /*7680*/  MUFU.EX2 R196, R142 ;  /* 0x0000008e00c47308 */ /* 0x000fe40000000800 */
[C---:B------:R-:W-:Y:S02]  /*7690*/  FMUL.FTZ R121, R3.reuse, R121 ;  /* 0x0000007903797220 */ /* 0x040fe40000410000 */
[C---:B------:R-:W-:Y:S02]  /*76a0*/  FMUL.FTZ R122, R0.reuse, R122 ;  /* 0x0000007a007a7220 */ /* 0x040fe40000410000 */
[C---:B------:R-:W-:Y:S01]  /*76b0*/  HMMA.16816.F32 R56, R144.reuse, R156, R56 ;  /* 0x0000009c9038723c */ /* 0x040fe20000001838 */
[C---:B------:R-:W-:Y:S03]  /*76c0*/  FMUL.FTZ R123, R0.reuse, R123 ;  /* 0x0000007b007b7220 */ /* 0x040fe60000410000 */
[C---:B------:R-:W-:Y:S02]  /*76d0*/  FMUL.FTZ R124, R3.reuse, R124 ;  /* 0x0000007c037c7220 */ /* 0x040fe40000410000 */
[----:B------:R-:W-:Y:S02]  /*76e0*/  FMUL.FTZ R125, R3, R125 ;  /* 0x0000007d037d7220 */ /* 0x000fe40000410000 */
[-C--:B------:R-:W-:Y:S01]  /*76f0*/  HMMA.16816.F32 R60, R144, R158.reuse, R60 ;  /* 0x0000009e903c723c */ /* 0x080fe2000000183c */
[C---:B------:R-:W-:Y:S03]  /*7700*/  FMUL.FTZ R126, R0.reuse, R126 ;  /* 0x0000007e007e7220 */ /* 0x040fe60000410000 */
[----:B------:R-:W-:Y:S02]  /*7710*/  FMUL.FTZ R127, R0, R127 ;  /* 0x0000007f007f7220 */ /* 0x000fe40000410000 */
[C---:B------:R-:W-:Y:S02]  /*7720*/  FMUL.FTZ R128, R134.reuse, R128 ;  /* 0x0000008086807220 */ /* 0x040fe40000410000 */
[C---:B------:R-:W-:Y:S01]  /*7730*/  HMMA.16816.F32 R64, R148.reuse, R158, R64 ;  /* 0x0000009e9440723c */ /* 0x040fe20000001840 */
[----:B------:R-:W2:Y:S03]  /*7740*/  LDSM.16.MT88.4 R156, [R219+0xb000] ;  /* 0x00b00000db9c783b */ /* 0x000ea60000004200 */
[----:B------:R-:W-:Y:S02]  /*7750*/  FMUL.FTZ R129, R134, R129 ;  /* 0x0000008186817220 */ /* 0x000fe40000410000 */
[C---:B------:R-:W-:Y:S02]  /*7760*/  FMUL.FTZ R130, R133.reuse, R130 ;  /* 0x0000008285827220 */ /* 0x040fe40000410000 */
[C---:B------:R-:W-:Y:S01]  /*7770*/  FMUL.FTZ R131, R133.reuse, R131 ;  /* 0x0000008385837220 */ /* 0x040fe20000410000 */
[-C--:B-1----:R-:W-:Y:S03]  /*7780*/  HMMA.16816.F32 R68, R148, R152.reuse, R68 ;  /* 0x000000989444723c */ /* 0x082fe60000001844 */
[----:B------:R-:W-:Y:S02]  /*7790*/  FFMA.FTZ R133, R133, R246, R236 ;  /* 0x000000f685857223 */ /* 0x000fe400000100ec */
[----:B------:R-:W-:Y:S02]  /*77a0*/  FFMA.FTZ R3, R3, R245, R215 ;  /* 0x000000f503037223 */ /* 0x000fe400000100d7 */
[----:B------:R-:W-:Y:S01]  /*77b0*/  FFMA.FTZ R0, R0, R244, R211 ;  /* 0x000000f400007223 */ /* 0x000fe200000100d3 */
[C---:B------:R-:W-:Y:S07]  /*77c0*/  HMMA.16816.F32 R72, R144.reuse, R152, R72 ;  /* 0x000000989048723c */ /* 0x040fee0000001848 */
[--C-:B------:R-:W-:Y:S01]  /*77d0*/  FFMA.FTZ R152, R184, c[0x0][0x23c], -R139.reuse ;  /* 0x00008f00b8987a23 */ /* 0x100fe2000001088b */
[-C--:B------:R-:W-:Y:S01]  /*77e0*/  HMMA.16816.F32 R76, R144, R154.reuse, R76 ;  /* 0x0000009a904c723c */ /* 0x080fe2000000184c */
[----:B------:R-:W-:Y:S02]  /*77f0*/  FFMA.FTZ R139, R185, c[0x0][0x23c], -R139 ;  /* 0x00008f00b98b7a23 */ /* 0x000fe4000001088b */
[----:B------:R1:W-:Y:S05]  /*7800*/  MUFU.EX2 R208, R152 ;  /* 0x0000009800d07308 */ /* 0x0003ea0000000800 */
[C---:B------:R-:W-:Y:S05]  /*7810*/  HMMA.16816.F32 R80, R148.reuse, R154, R80 ;  /* 0x0000009a9450723c */ /* 0x040fea0000001850 */
[----:B------:R3:W4:Y:S03]  /*7820*/  MUFU.EX2 R207, R139 ;  /* 0x0000008b00cf7308 */ /* 0x0007260000000800 */
[-C--:B--2---:R-:W-:Y:S08]  /*7830*/  HMMA.16816.F32 R84, R148, R156.reuse, R84 ;  /* 0x0000009c9454723c */ /* 0x084ff00000001854 */
[C---:B------:R-:W-:Y:S01]  /*7840*/  HMMA.16816.F32 R88, R144.reuse, R156, R88 ;  /* 0x0000009c9058723c */ /* 0x040fe20000001858 */
[----:B-1----:R-:W1:Y:S07]  /*7850*/  LDSM.16.MT88.4 R152, [R222+0xb000] ;  /* 0x00b00000de98783b */ /* 0x002e6e0000004200 */
[-C--:B------:R-:W-:Y:S01]  /*7860*/  HMMA.16816.F32 R92, R144, R158.reuse, R92 ;  /* 0x0000009e905c723c */ /* 0x080fe2000000185c */
[--C-:B---3--:R-:W-:Y:S03]  /*7870*/  FFMA.FTZ R139, R186, c[0x0][0x23c], -R140.reuse ;  /* 0x00008f00ba8b7a23 */ /* 0x108fe6000001088c */
[----:B----4-:R-:W-:Y:S04]  /*7880*/  F2FP.PACK_AB R142, R207, R208 ;  /* 0x000000d0cf8e723e */ /* 0x010fe800000000ff */
[C---:B------:R-:W-:Y:S01]  /*7890*/  HMMA.16816.F32 R96, R148.reuse, R158, R96 ;  /* 0x0000009e9460723c */ /* 0x040fe20000001860 */
[----:B------:R2:W-:Y:S01]  /*78a0*/  MUFU.EX2 R206, R139 ;  /* 0x0000008b00ce7308 */ /* 0x0005e20000000800 */
[----:B------:R-:W3:Y:S02]  /*78b0*/  LDSM.16.MT88.4 R156, [R221+0xb000] ;  /* 0x00b00000dd9c783b */ /* 0x000ee40000004200 */
[--C-:B--2---:R-:W-:Y:S04]  /*78c0*/  FFMA.FTZ R139, R190, c[0x0][0x23c], -R140.reuse ;  /* 0x00008f00be8b7a23 */ /* 0x104fe8000001088c */
[-C--:B-1----:R-:W-:Y:S03]  /*78d0*/  HMMA.16816.F32 R100, R148, R152.reuse, R100 ;  /* 0x000000989464723c */ /* 0x082fe60000001864 */
[----:B------:R1:W-:Y:S05]  /*78e0*/  MUFU.EX2 R205, R139 ;  /* 0x0000008b00cd7308 */ /* 0x0003ea0000000800 */
[C---:B------:R-:W-:Y:S08]  /*78f0*/  HMMA.16816.F32 R104, R144.reuse, R152, R104 ;  /* 0x000000989068723c */ /* 0x040ff00000001868 */
[-C--:B------:R-:W-:Y:S08]  /*7900*/  HMMA.16816.F32 R108, R144, R154.reuse, R108 ;  /* 0x0000009a906c723c */ /* 0x080ff0000000186c */
[C---:B------:R-:W-:Y:S01]  /*7910*/  HMMA.16816.F32 R112, R148.reuse, R154, R112 ;  /* 0x0000009a9470723c */ /* 0x040fe20000001870 */
[--C-:B-1----:R-:W-:Y:S03]  /*7920*/  FFMA.FTZ R139, R189, c[0x0][0x23c], -R140.reuse ;  /* 0x00008f00bd8b7a23 */ /* 0x102fe6000001088c */
[----:B------:R-:W-:Y:S04]  /*7930*/  FFMA.FTZ R140, R192, c[0x0][0x23c], -R140 ;  /* 0x00008f00c08c7a23 */ /* 0x000fe8000001088c */
[-C--:B---3--:R-:W-:Y:S01]  /*7940*/  HMMA.16816.F32 R116, R148, R156.reuse, R116 ;  /* 0x0000009c9474723c */ /* 0x088fe20000001874 */
[----:B------:R1:W-:Y:S07]  /*7950*/  MUFU.EX2 R204, R139 ;  /* 0x0000008b00cc7308 */ /* 0x0003ee0000000800 */
[C---:B------:R-:W-:Y:S03]  /*7960*/  HMMA.16816.F32 R120, R144.reuse, R156, R120 ;  /* 0x0000009c9078723c */ /* 0x040fe60000001878 */
[----:B------:R2:W-:Y:S05]  /*7970*/  MUFU.EX2 R203, R140 ;  /* 0x0000008c00cb7308 */ /* 0x0005ea0000000800 */
[-C--:B------:R-:W-:Y:S08]  /*7980*/  HMMA.16816.F32 R124, R144, R158.reuse, R124 ;  /* 0x0000009e907c723c */ /* 0x080ff0000000187c */
[----:B------:R-:W-:Y:S01]  /*7990*/  HMMA.16816.F32 R128, R148, R158, R128 ;  /* 0x0000009e9480723c */ /* 0x000fe20000001880 */
[--C-:B-1----:R-:W-:Y:S04]  /*79a0*/  FFMA.FTZ R139, R180, c[0x0][0x23c], -R141.reuse ;  /* 0x00008f00b48b7a23 */ /* 0x102fe8000001088d */
[----:B------:R1:W-:Y:S01]  /*79b0*/  MUFU.EX2 R202, R139 ;  /* 0x0000008b00ca7308 */ /* 0x0003e20000000800 */
[----:B--2---:R-:W-:Y:S01]  /*79c0*/  F2FP.PACK_AB R140, R209, R210 ;  /* 0x000000d2d18c723e */ /* 0x004fe200000000ff */
[--C-:B-1----:R-:W-:Y:S08]  /*79d0*/  FFMA.FTZ R139, R191, c[0x0][0x23c], -R141.reuse ;  /* 0x00008f00bf8b7a23 */ /* 0x102ff0000001088d */
[----:B------:R1:W2:Y:S02]  /*79e0*/  MUFU.EX2 R201, R139 ;  /* 0x0000008b00c97308 */ /* 0x0002a40000000800 */
[--C-:B-1----:R-:W-:Y:S01]  /*79f0*/  FFMA.FTZ R139, R181, c[0x0][0x23c], -R141.reuse ;  /* 0x00008f00b58b7a23 */ /* 0x102fe2000001088d */
[----:B--2---:R-:W-:Y:S01]  /*7a00*/  F2FP.PACK_AB R176, R201, R202 ;  /* 0x000000cac9b0723e */ /* 0x004fe200000000ff */
[----:B------:R-:W-:Y:S01]  /*7a10*/  FFMA.FTZ R141, R193, c[0x0][0x23c], -R141 ;  /* 0x00008f00c18d7a23 */ /* 0x000fe2000001088d */
[----:B------:R-:W1:Y:S05]  /*7a20*/  LDSM.16.MT88.4 R180, [R222+0xa800] ;  /* 0x00a80000deb4783b */ /* 0x000e6a0000004200 */
[----:B------:R2:W-:Y:S03]  /*7a30*/  MUFU.EX2 R200, R139 ;  /* 0x0000008b00c87308 */ /* 0x0005e60000000800 */
[----:B------:R-:W-:Y:S07]  /*7a40*/  LDSM.16.MT88.4 R192, [R219+0xb800] ;  /* 0x00b80000dbc0783b */ /* 0x000fee0000004200 */
[----:B------:R3:W4:Y:S01]  /*7a50*/  MUFU.EX2 R199, R141 ;  /* 0x0000008d00c77308 */ /* 0x0007220000000800 */
[--C-:B--2---:R-:W-:Y:S02]  /*7a60*/  FFMA.FTZ R139, R187, c[0x0][0x23c], -R143.reuse ;  /* 0x00008f00bb8b7a23 */ /* 0x104fe4000001088f */
[----:B------:R-:W2:Y:S07]  /*7a70*/  LDSM.16.MT88.4 R184, [R221+0xa800] ;  /* 0x00a80000ddb8783b */ /* 0x000eae0000004200 */
[----:B------:R5:W-:Y:S01]  /*7a80*/  MUFU.EX2 R198, R139 ;  /* 0x0000008b00c67308 */ /* 0x000be20000000800 */
[----:B---3--:R-:W-:Y:S02]  /*7a90*/  F2FP.PACK_AB R141, R205, R206 ;  /* 0x000000cecd8d723e */ /* 0x008fe400000000ff */
[----:B----4-:R-:W-:Y:S01]  /*7aa0*/  F2FP.PACK_AB R178, R199, R200 ;  /* 0x000000c8c7b2723e */ /* 0x010fe200000000ff */
[--C-:B-----5:R-:W-:Y:S02]  /*7ab0*/  FFMA.FTZ R139, R188, c[0x0][0x23c], -R143.reuse ;  /* 0x00008f00bc8b7a23 */ /* 0x120fe4000001088f */
[----:B------:R-:W-:Y:S01]  /*7ac0*/  FFMA.FTZ R143, R2, c[0x0][0x23c], -R143 ;  /* 0x00008f00028f7a23 */ /* 0x000fe2000001088f */
[----:B------:R-:W3:Y:S03]  /*7ad0*/  LDSM.16.MT88.4 R188, [R217+0xb800] ;  /* 0x00b80000d9bc783b */ /* 0x000ee60000004200 */
[----:B------:R-:W4:Y:S01]  /*7ae0*/  MUFU.EX2 R197, R139 ;  /* 0x0000008b00c57308 */ /* 0x000f220000000800 */
[----:B------:R-:W-:Y:S01]  /*7af0*/  FADD.FTZ R2, R237, R133 ;  /* 0x00000085ed027221 */ /* 0x000fe20000010000 */
[----:B------:R-:W-:Y:S03]  /*7b00*/  MOV R133, R138 ;  /* 0x0000008a00857202 */ /* 0x000fe60000000f00 */
[----:B------:R-:W-:Y:S04]  /*7b10*/  FADD.FTZ R2, R238, R2 ;  /* 0x00000002ee027221 */ /* 0x000fe80000010000 */
[----:B------:R-:W-:Y:S01]  /*7b20*/  FADD.FTZ R2, R239, R2 ;  /* 0x00000002ef027221 */ /* 0x000fe20000010000 */
[----:B------:R5:W1:Y:S03]  /*7b30*/  MUFU.EX2 R139, R143 ;  /* 0x0000008f008b7308 */ /* 0x000a660000000800 */
[----:B------:R-:W-:Y:S01]  /*7b40*/  FADD.FTZ R2, R206, R2 ;  /* 0x00000002ce027221 */ /* 0x000fe20000010000 */
[----:B----4-:R-:W-:Y:S02]  /*7b50*/  F2FP.PACK_AB R177, R197, R198 ;  /* 0x000000c6c5b1723e */ /* 0x010fe400000000ff */
[----:B-----5:R-:W-:Y:S02]  /*7b60*/  F2FP.PACK_AB R143, R203, R204 ;  /* 0x000000cccb8f723e */ /* 0x020fe400000000ff */
[----:B-1----:R-:W-:Y:S05]  /*7b70*/  F2FP.PACK_AB R179, R139, R196 ;  /* 0x000000c48bb3723e */ /* 0x002fea00000000ff */
[-C--:B------:R-:W-:Y:S01]  /*7b80*/  HMMA.16816.F32 R148, R140, R160.reuse, R4 ;  /* 0x000000a08c94723c */ /* 0x080fe20000001804 */
[----:B------:R-:W1:Y:S07]  /*7b90*/  LDSM.16.MT88.4 R4, [R222+0xb800] ;  /* 0x00b80000de04783b */ /* 0x000e6e0000004200 */
[C---:B------:R-:W-:Y:S01]  /*7ba0*/  HMMA.16816.F32 R144, R176.reuse, R160, R8 ;  /* 0x000000a0b090723c */ /* 0x040fe20000001808 */
[----:B------:R-:W4:Y:S07]  /*7bb0*/  LDSM.16.MT88.4 R8, [R221+0xb800] ;  /* 0x00b80000dd08783b */ /* 0x000f2e0000004200 */
        /* <DEDUP_REMOVED lines=32> */
[----:B------:R-:W-:Y:S02]  /*7dc0*/  FADD.FTZ R4, R202, R5 ;  /* 0x00000005ca047221 */ /* 0x000fe40000010000 */
[----:B------:R-:W-:Y:S01]  /*7dd0*/  FFMA.FTZ R6, R134, R247, R240 ;  /* 0x000000f786067223 */ /* 0x000fe200000100f0 */
[-C--:B----4-:R-:W-:Y:S01]  /*7de0*/  HMMA.16816.F32 R116, R140, R8.reuse, R116 ;  /* 0x000000088c74723c */ /* 0x090fe20000001874 */
[----:B------:R-:W-:Y:S03]  /*7df0*/  FADD.FTZ R0, R198, R0 ;  /* 0x00000000c6007221 */ /* 0x000fe60000010000 */
[----:B------:R-:W-:Y:S02]  /*7e00*/  FADD.FTZ R6, R241, R6 ;  /* 0x00000006f1067221 */ /* 0x000fe40000010000 */
        /* <DEDUP_REMOVED lines=13> */
[----:B------:R-:W-:Y:S01]  /*7ee0*/  FADD.FTZ R2, R196, R0 ;  /* 0x00000000c4027221 */ /* 0x000fe20000010000 */
[----:B------:R-:W-:Y:S01]  /*7ef0*/  IADD3 R0, R232, -0x1, RZ ;  /* 0xffffffffe8007810 */ /* 0x000fe20007ffe0ff */
[----:B------:R-:W-:Y:S01]  /*7f00*/  FADD.FTZ R247, R207, R4 ;  /* 0x00000004cff77221 */ /* 0x000fe20000010000 */
[----:B------:R-:W-:Y:S01]  /*7f10*/  MOV R141, R135 ;  /* 0x00000087008d7202 */ /* 0x000fe20000000f00 */
[----:B------:R-:W-:Y:S03]  /*7f20*/  FADD.FTZ R246, R203, R5 ;  /* 0x00000005cbf67221 */ /* 0x000fe60000010000 */
[----:B------:R-:W-:Y:S01]  /*7f30*/  MOV R232, R0 ;  /* 0x0000000000e87202 */ /* 0x000fe20000000f00 */
[----:B------:R-:W-:Y:S01]  /*7f40*/  FADD.FTZ R245, R199, R3 ;  /* 0x00000003c7f57221 */ /* 0x000fe20000010000 */
[----:B------:R-:W-:Y:S01]  /*7f50*/  MOV R140, R136 ;  /* 0x00000088008c7202 */ /* 0x000fe20000000f00 */
[----:B------:R-:W-:Y:S01]  /*7f60*/  FADD.FTZ R244, R139, R2 ;  /* 0x000000028bf47221 */ /* 0x000fe20000010000 */
[----:B------:R-:W-:Y:S01]  /*7f70*/  MOV R139, R137 ;  /* 0x00000089008b7202 */ /* 0x000fe20000000f00 */
[----:B------:R-:W-:-:S05]  /*7f80*/  @P4 BRA `(.L_x_1801) ;  /* 0xffffd32000004947 */ /* 0x000fca000383ffff */
.L_x_1800:
[----:B------:R-:W2:Y:S04]  /*7f90*/  LDL.LU R143, [R1+0x24] ;  /* 0x00002400018f7983 */ /* 0x000ea80000300800 */
[----:B------:R-:W1:Y:S04]  /*7fa0*/  SHFL.BFLY PT, R0, R247, 0x2, 0x1f ;  /* 0x0c401f00f7007f89 */ /* 0x000e6800000e0000 */
[----:B------:R-:W3:Y:S04]  /*7fb0*/  SHFL.BFLY PT, R4, R246, 0x2, 0x1f ;  /* 0x0c401f00f6047f89 */ /* 0x000ee800000e0000 */
[----:B------:R-:W4:Y:S01]  /*7fc0*/  SHFL.BFLY PT, R3, R244, 0x2, 0x1f ;  /* 0x0c401f00f4037f89 */ /* 0x000f2200000e0000 */
[----:B-1----:R-:W-:-:S03]  /*7fd0*/  FADD.FTZ R247, R0, R247 ;  /* 0x000000f700f77221 */ /* 0x002fc60000010000 */
[----:B------:R-:W1:Y:S01]  /*7fe0*/  SHFL.BFLY PT, R0, R245, 0x2, 0x1f ;  /* 0x0c401f00f5007f89 */ /* 0x000e6200000e0000 */
[----:B---3--:R-:W-:-:S03]  /*7ff0*/  FADD.FTZ R246, R4, R246 ;  /* 0x000000f604f67221 */ /* 0x008fc60000010000 */
[----:B------:R-:W3:Y:S01]  /*8000*/  SHFL.BFLY PT, R2, R247, 0x1, 0x1f ;  /* 0x0c201f00f7027f89 */ /* 0x000ee200000e0000 */
[----:B----4-:R-:W-:Y:S01]  /*8010*/  FADD.FTZ R244, R3, R244 ;  /* 0x000000f403f47221 */ /* 0x010fe20000010000 */
[----:B------:R-:W-:Y:S02]  /*8020*/  MOV R3, 0x3f800000 ;  /* 0x3f80000000037802 */ /* 0x000fe40000000f00 */
[----:B------:R-:W4:Y:S01]  /*8030*/  SHFL.BFLY PT, R4, R246, 0x1, 0x1f ;  /* 0x0c201f00f6047f89 */ /* 0x000f2200000e0000 */
[----:B-1----:R-:W-:Y:S01]  /*8040*/  FADD.FTZ R245, R0, R245 ;  /* 0x000000f500f57221 */ /* 0x002fe20000010000 */
[----:B------:R-:W-:Y:S01]  /*8050*/  MOV R0, 0x3f800000 ;  /* 0x3f80000000007802 */ /* 0x000fe20000000f00 */
[----:B---3--:R-:W-:-:S03]  /*8060*/  FADD.FTZ R247, R247, R2 ;  /* 0x00000002f7f77221 */ /* 0x008fc60000010000 */
[----:B------:R-:W1:Y:S01]  /*8070*/  SHFL.BFLY PT, R6, R245, 0x1, 0x1f ;  /* 0x0c201f00f5067f89 */ /* 0x000e6200000e0000 */
[----:B----4-:R-:W-:Y:S01]  /*8080*/  FADD.FTZ R246, R246, R4 ;  /* 0x00000004f6f67221 */ /* 0x010fe20000010000 */
[----:B------:R-:W-:Y:S02]  /*8090*/  FSETP.NE.FTZ.AND P6, PT, R247, RZ, PT ;  /* 0x000000fff700720b */ /* 0x000fe40003fd5000 */
[----:B------:R-:W3:Y:S02]  /*80a0*/  SHFL.BFLY PT, R2, R244, 0x1, 0x1f ;  /* 0x0c201f00f4027f89 */ /* 0x000ee400000e0000 */
[----:B------:R-:W-:-:S09]  /*80b0*/  FSETP.NE.FTZ.AND P5, PT, R246, RZ, PT ;  /* 0x000000fff600720b */ /* 0x000fd20003fb5000 */
[----:B------:R-:W4:Y:S01]  /*80c0*/  @P6 MUFU.RCP R0, R247 ;  /* 0x000000f700006308 */ /* 0x000f220000001000 */
[----:B-1----:R-:W-:-:S07]  /*80d0*/  FADD.FTZ R245, R245, R6 ;  /* 0x00000006f5f57221 */ /* 0x002fce0000010000 */
[----:B------:R-:W1:Y:S01]  /*80e0*/  @P5 MUFU.RCP R3, R246 ;  /* 0x000000f600035308 */ /* 0x000e620000001000 */
[----:B------:R-:W-:Y:S01]  /*80f0*/  FSETP.NE.FTZ.AND P4, PT, R245, RZ, PT ;  /* 0x000000fff500720b */ /* 0x000fe20003f95000 */
[----:B---3--:R-:W-:Y:S01]  /*8100*/  FADD.FTZ R244, R244, R2 ;  /* 0x00000002f4f47221 */ /* 0x008fe20000010000 */
[----:B------:R-:W-:Y:S01]  /*8110*/  MOV R2, 0x3f800000 ;  /* 0x3f80000000027802 */ /* 0x000fe20000000f00 */
[----:B----4-:R-:W-:-:S03]  /*8120*/  FMUL.FTZ R34, R0, R49 ;  /* 0x0000003100227220 */ /* 0x010fc60000410000 */
[----:B------:R-:W-:Y:S01]  /*8130*/  FSETP.NE.FTZ.AND P3, PT, R244, RZ, PT ;  /* 0x000000fff400720b */ /* 0x000fe20003f75000 */
[C---:B------:R-:W-:Y:S02]  /*8140*/  FMUL.FTZ R148, R0.reuse, R148 ;  /* 0x0000009400947220 */ /* 0x040fe40000410000 */
[C---:B------:R-:W-:Y:S02]  /*8150*/  FMUL.FTZ R6, R0.reuse, R149 ;  /* 0x0000009500067220 */ /* 0x040fe40000410000 */
[C---:B------:R-:W-:Y:S02]  /*8160*/  FMUL.FTZ R156, R0.reuse, R156 ;  /* 0x0000009c009c7220 */ /* 0x040fe40000410000 */
[----:B-1----:R-:W-:Y:S01]  /*8170*/  FMUL.FTZ R49, R3, R71 ;  /* 0x0000004703317220 */ /* 0x002fe20000410000 */
[----:B------:R-:W1:Y:S01]  /*8180*/  @P4 MUFU.RCP R2, R245 ;  /* 0x000000f500024308 */ /* 0x000e620000001000 */
[----:B------:R-:W3:Y:S01]  /*8190*/  S2R R71, SR_TID.X ;  /* 0x0000000000477919 */ /* 0x000ee20000002100 */
[----:B------:R-:W-:Y:S01]  /*81a0*/  FMUL.FTZ R160, R0, R160 ;  /* 0x000000a000a07220 */ /* 0x000fe20000410000 */
        /* <DEDUP_REMOVED lines=31> */
[----:B------:R-:W-:Y:S02]  /*83a0*/  FMUL.FTZ R129, R0, R129 ;  /* 0x0000008100817220 */ /* 0x000fe40000410000 */
[----:B-1----:R-:W-:Y:S01]  /*83b0*/  FMUL.FTZ R52, R2, R61 ;  /* 0x0000003d02347220 */ /* 0x002fe20000410000 */
[----:B---3--:R-:W-:Y:S01]  /*83c0*/  SHF.R.S32.HI R61, RZ, 0x1f, R71 ;  /* 0x0000001fff3d7819 */ /* 0x008fe20000011447 */
[----:B------:R-:W-:-:S02]  /*83d0*/  FMUL.FTZ R33, R3, R66 ;  /* 0x0000004203217220 */ /* 0x000fc40000410000 */
[----:B------:R-:W-:Y:S01]  /*83e0*/  FMUL.FTZ R28, R2, R56 ;  /* 0x00000038021c7220 */ /* 0x000fe20000410000 */
[----:B------:R-:W-:Y:S01]  /*83f0*/  LEA.HI R29, R61, R71, RZ, 0x2 ;  /* 0x000000473d1d7211 */ /* 0x000fe200078f10ff */
        /* <DEDUP_REMOVED lines=94> */
[----:B------:R-:W-:Y:S02]  /*89e0*/  SHF.R.S32.HI R2, RZ, 0x2, R29 ;  /* 0x00000002ff027819 */ /* 0x000fe4000001141d */
[----:B------:R-:W-:-:S02]  /*89f0*/  F2FP.PACK_AB R66, R66, R120 ;  /* 0x000000784242723e */ /* 0x000fc400000000ff */
[----:B--2---:R-:W-:-:S13]  /*8a00*/  ISETP.NE.AND P0, PT, R143, -0x1, PT ;  /* 0xffffffff8f00780c */ /* 0x004fda0003f05270 */
[----:B------:R-:W-:-:S04]  /*8a10*/  @P0 IMAD.WIDE.U32 R4, R143, c[0x0][0x1e8], RZ ;  /* 0x00007a008f040a25 */ /* 0x000fc800078e00ff */
[----:B------:R-:W-:Y:S01]  /*8a20*/  @P0 IMAD R142, R143, c[0x0][0x1ec], R5 ;  /* 0x00007b008f8e0a24 */ /* 0x000fe200078e0205 */
[----:B------:R-:W-:Y:S01]  /*8a30*/  @P0 MOV R141, R4 ;  /* 0x00000004008d0202 */ /* 0x000fe20000000f00 */
[----:B------:R-:W-:Y:S01]  /*8a40*/  FMUL.FTZ R4, R0, R157 ;  /* 0x0000009d00047220 */ /* 0x000fe20000410000 */
[----:B------:R-:W-:Y:S01]  /*8a50*/  MOV R0, 0x3f800000 ;  /* 0x3f80000000007802 */ /* 0x000fe20000000f00 */
[----:B------:R-:W-:Y:S01]  /*8a60*/  FMUL.FTZ R5, R3, R151 ;  /* 0x0000009703057220 */ /* 0x000fe20000410000 */
[----:B------:R-:W-:Y:S02]  /*8a70*/  SHF.R.S32.HI R3, RZ, 0x1f, R29 ;  /* 0x0000001fff037819 */ /* 0x000fe4000001141d */
[----:B------:R-:W-:Y:S02]  /*8a80*/  F2FP.PACK_AB R4, R4, R156 ;  /* 0x0000009c0404723e */ /* 0x000fe400000000ff */
[----:B------:R-:W1:Y:S01]  /*8a90*/  @P3 MUFU.RCP R0, R244 ;  /* 0x000000f400003308 */ /* 0x000e620000001000 */
[----:B------:R-:W-:-:S02]  /*8aa0*/  LEA.HI R3, R3, R2, RZ, 0x3 ;  /* 0x0000000203037211 */ /* 0x000fc400078f18ff */
[----:B------:R-:W-:Y:S02]  /*8ab0*/  F2FP.PACK_AB R5, R5, R150 ;  /* 0x000000960505723e */ /* 0x000fe400000000ff */
[----:B------:R-:W-:-:S04]  /*8ac0*/  LOP3.LUT R3, R3, 0xfffffff8, RZ, 0xc0, !PT ;  /* 0xfffffff803037812 */ /* 0x000fc800078ec0ff */
[----:B------:R-:W-:-:S04]  /*8ad0*/  IADD3 R3, R2, -R3, RZ ;  /* 0x8000000302037210 */ /* 0x000fc80007ffe0ff */
[----:B------:R-:W-:Y:S01]  /*8ae0*/  SHF.L.U32 R2, R3, 0x6, RZ ;  /* 0x0000000603027819 */ /* 0x000fe200000006ff */
[C---:B-1----:R-:W-:Y:S02]  /*8af0*/  FMUL.FTZ R27, R0.reuse, R59 ;  /* 0x0000003b001b7220 */ /* 0x042fe40000410000 */
        /* <DEDUP_REMOVED lines=75> */
[----:B------:R-:W-:Y:S01]  /*8fb0*/  STS [R2+0x2400], R13 ;  /* 0x0024000d02007388 */ /* 0x000fe20000000800 */
[----:B------:R-:W-:Y:S02]  /*8fc0*/  SEL R5, R5, 0xffffffc0, !P2 ;  /* 0xffffffc005057807 */ /* 0x000fe40005000000 */
[C---:B--2---:R-:W-:Y:S02]  /*8fd0*/  IADD3 R4, R0.reuse, R3, RZ ;  /* 0x0000000300047210 */ /* 0x044fe40007ffe0ff */
[----:B------:R-:W-:Y:S02]  /*8fe0*/  IADD3 R3, R3, R2, RZ ;  /* 0x0000000203037210 */ /* 0x000fe40007ffe0ff */
[-C--:B---3--:R-:W-:Y:S01]  /*8ff0*/  IADD3 R7, R0, R5.reuse, RZ ;  /* 0x0000000500077210 */ /* 0x088fe20007ffe0ff */
[----:B------:R1:W-:Y:S01]  /*9000*/  STS [R4], R12 ;  /* 0x0000000c04007388 */ /* 0x0003e20000000800 */
[----:B------:R-:W-:-:S03]  /*9010*/  IADD3 R6, R4, R5, RZ ;  /* 0x0000000504067210 */ /* 0x000fc60007ffe0ff */
[----:B------:R2:W-:Y:S01]  /*9020*/  STS [R4+0x400], R11 ;  /* 0x0004000b04007388 */ /* 0x0005e20000000800 */
[----:B----4-:R-:W-:-:S03]  /*9030*/  IADD3 R8, R5, R2, RZ ;  /* 0x0000000205087210 */ /* 0x010fc60007ffe0ff */
[----:B------:R-:W-:Y:S01]  /*9040*/  STS [R3], R15 ;  /* 0x0000000f03007388 */ /* 0x000fe20000000800 */
[----:B------:R-:W-:Y:S01]  /*9050*/  IADD3 R5, R3, R5, RZ ;  /* 0x0000000503057210 */ /* 0x000fe20007ffe0ff */
[----:B------:R-:W3:Y:S02]  /*9060*/  LDC.U8 R10, c[0x0][0x329] ;  /* 0x0000ca40ff0a7b82 */ /* 0x000ee40000000000 */
[----:B------:R-:W-:Y:S04]  /*9070*/  STS [R3+0x400], R14 ;  /* 0x0004000e03007388 */ /* 0x000fe80000000800 */
[----:B------:R-:W-:Y:S04]  /*9080*/  STS [R4+0x2000], R16 ;  /* 0x0020001004007388 */ /* 0x000fe80000000800 */
[----:B------:R-:W-:Y:S04]  /*9090*/  STS [R4+0x2400], R17 ;  /* 0x0024001104007388 */ /* 0x000fe80000000800 */
[----:B------:R-:W-:Y:S01]  /*90a0*/  STS [R3+0x2000], R25 ;  /* 0x0020001903007388 */ /* 0x000fe20000000800 */
[----:B-1----:R-:W-:Y:S03]  /*90b0*/  @P5 MUFU.LG2 R12, R246 ;  /* 0x000000f6000c5308 */ /* 0x002fe60000000c00 */
[----:B------:R-:W-:Y:S04]  /*90c0*/  STS [R3+0x2400], R24 ;  /* 0x0024001803007388 */ /* 0x000fe80000000800 */
[----:B------:R-:W-:Y:S01]  /*90d0*/  STS [R7], R23 ;  /* 0x0000001707007388 */ /* 0x000fe20000000800 */
[----:B--2---:R-:W-:Y:S01]  /*90e0*/  @P4 MUFU.LG2 R11, R245 ;  /* 0x000000f5000b4308 */ /* 0x004fe20000000c00 */
[----:B---3--:R-:W-:-:S02]  /*90f0*/  ISETP.NE.AND P1, PT, R10, RZ, PT ;  /* 0x000000ff0a00720c */ /* 0x008fc40003f25270 */
[----:B------:R-:W-:Y:S04]  /*9100*/  STS [R7+0x400], R22 ;  /* 0x0004001607007388 */ /* 0x000fe80000000800 */
[----:B------:R1:W-:Y:S04]  /*9110*/  STS [R8], R19 ;  /* 0x0000001308007388 */ /* 0x0003e80000000800 */
[----:B------:R-:W-:Y:S04]  /*9120*/  STS [R8+0x400], R18 ;  /* 0x0004001208007388 */ /* 0x000fe80000000800 */
[----:B------:R-:W-:Y:S04]  /*9130*/  STS [R7+0x2000], R21 ;  /* 0x0020001507007388 */ /* 0x000fe80000000800 */
[----:B------:R-:W-:Y:S04]  /*9140*/  STS [R7+0x2400], R20 ;  /* 0x0024001407007388 */ /* 0x000fe80000000800 */
[----:B------:R-:W-:Y:S04]  /*9150*/  STS [R8+0x2000], R26 ;  /* 0x0020001a08007388 */ /* 0x000fe80000000800 */
[----:B------:R-:W-:Y:S04]  /*9160*/  STS [R8+0x2400], R59 ;  /* 0x0024003b08007388 */ /* 0x000fe80000000800 */
[----:B------:R-:W-:Y:S04]  /*9170*/  STS [R6], R58 ;  /* 0x0000003a06007388 */ /* 0x000fe80000000800 */
[----:B-1----:R1:W5:Y:S04]  /*9180*/  LDL R19, [R1+0xc] ;  /* 0x00000c0001137983 */ /* 0x0023680000100800 */
        /* <DEDUP_REMOVED lines=19> */
[----:B--2---:R-:W2:Y:S03]  /*92c0*/  LDC.U8 R0, c[0x0][0x328] ;  /* 0x0000ca00ff007b82 */ /* 0x004ea60000000000 */
[----:B------:R-:W-:Y:S04]  /*92d0*/  STS [R4+0x6000], R40 ;  /* 0x0060002804007388 */ /* 0x000fe80000000800 */
[----:B------:R4:W-:Y:S01]  /*92e0*/  STS [R4+0x6400], R39 ;  /* 0x0064002704007388 */ /* 0x0009e20000000800 */
[----:B---3--:R-:W-:-:S03]  /*92f0*/  LOP3.LUT R2, R69, 0xffffffe0, RZ, 0xc0, !PT ;  /* 0xffffffe045027812 */ /* 0x008fc600078ec0ff */
[----:B------:R-:W-:Y:S04]  /*9300*/  STS [R3+0x6000], R36 ;  /* 0x0060002403007388 */ /* 0x000fe80000000800 */
[----:B------:R-:W-:Y:S04]  /*9310*/  STS [R3+0x6400], R35 ;  /* 0x0064002303007388 */ /* 0x000fe80000000800 */
[----:B------:R-:W-:Y:S04]  /*9320*/  STS [R7+0x4000], R34 ;  /* 0x0040002207007388 */ /* 0x000fe80000000800 */
[----:B------:R-:W-:Y:S01]  /*9330*/  STS [R7+0x4400], R33 ;  /* 0x0044002107007388 */ /* 0x000fe20000000800 */
[----:B--2---:R-:W-:-:S02]  /*9340*/  ISETP.NE.AND P2, PT, R0, RZ, PT ;  /* 0x000000ff0000720c */ /* 0x004fc40003f45270 */
[----:B------:R-:W-:Y:S01]  /*9350*/  @!P1 MOV R0, c[0x0][0x214] ;  /* 0x0000850000009a02 */ /* 0x000fe20000000f00 */
[----:B------:R-:W-:Y:S04]  /*9360*/  STS [R8+0x4000], R30 ;  /* 0x0040001e08007388 */ /* 0x000fe80000000800 */
[----:B------:R-:W-:Y:S01]  /*9370*/  STS [R8+0x4400], R29 ;  /* 0x0044001d08007388 */ /* 0x000fe20000000800 */
[----:B----4-:R-:W-:-:S03]  /*9380*/  @P1 MOV R4, c[0x0][0x210] ;  /* 0x0000840000041a02 */ /* 0x010fc60000000f00 */
[----:B------:R-:W-:Y:S02]  /*9390*/  STS [R7+0x6000], R32 ;  /* 0x0060002007007388 */ /* 0x000fe40000000800 */
[----:B------:R-:W-:Y:S01]  /*93a0*/  @P1 IMAD R4, R4, c[0x0][0x214], RZ ;  /* 0x0000850004041a24 */ /* 0x000fe200078e02ff */
[----:B------:R-:W-:Y:S01]  /*93b0*/  @!P1 SEL R4, R0, c[0x0][0x234], !P2 ;  /* 0x00008d0000049a07 */ /* 0x000fe20005000000 */
[----:B------:R-:W-:Y:S01]  /*93c0*/  STS [R7+0x6400], R31 ;  /* 0x0064001f07007388 */ /* 0x000fe20000000800 */
[----:B------:R-:W-:Y:S02]  /*93d0*/  ISETP.NE.OR P2, PT, R10, RZ, !P2 ;  /* 0x000000ff0a00720c */ /* 0x000fe40005745670 */
[----:B------:R-:W-:Y:S01]  /*93e0*/  @P1 MOV R0, 0x1 ;  /* 0x0000000100001802 */ /* 0x000fe20000000f00 */
[----:B------:R-:W-:Y:S01]  /*93f0*/  STS [R8+0x6000], R28 ;  /* 0x0060001c08007388 */ /* 0x000fe20000000800 */
[----:B------:R-:W2:Y:S01]  /*9400*/  @P6 MUFU.LG2 R10, R247 ;  /* 0x000000f7000a6308 */ /* 0x000ea20000000c00 */
[----:B------:R-:W-:-:S02]  /*9410*/  @!P1 IMAD R0, R4, c[0x0][0x1c0], RZ ;  /* 0x0000700004009a24 */ /* 0x000fc400078e02ff */
[----:B------:R3:W-:Y:S04]  /*9420*/  STS [R8+0x6400], R27 ;  /* 0x0064001b08007388 */ /* 0x0007e80000000800 */
[----:B------:R-:W-:Y:S04]  /*9430*/  STS [R6+0x4000], R62 ;  /* 0x0040003e06007388 */ /* 0x000fe80000000800 */
[----:B------:R-:W-:Y:S04]  /*9440*/  STS [R6+0x4400], R61 ;  /* 0x0044003d06007388 */ /* 0x000fe80000000800 */
[----:B------:R-:W-:Y:S04]  /*9450*/  STS [R5+0x4000], R60 ;  /* 0x0040003c05007388 */ /* 0x000fe80000000800 */
[----:B------:R-:W-:Y:S04]  /*9460*/  STS [R5+0x4400], R64 ;  /* 0x0044004005007388 */ /* 0x000fe80000000800 */
[----:B------:R-:W-:Y:S04]  /*9470*/  STS [R6+0x6000], R66 ;  /* 0x0060004206007388 */ /* 0x000fe80000000800 */
[----:B------:R4:W-:Y:S01]  /*9480*/  STS [R6+0x6400], R65 ;  /* 0x0064004106007388 */ /* 0x0009e20000000800 */
[----:B---3--:R-:W-:-:S03]  /*9490*/  IADD3 R8, -R2, R71, RZ ;  /* 0x0000004702087210 */ /* 0x008fc60007ffe1ff */
[----:B------:R-:W-:Y:S04]  /*94a0*/  STS [R5+0x6000], R63 ;  /* 0x0060003f05007388 */ /* 0x000fe80000000800 */
[----:B------:R3:W-:Y:S04]  /*94b0*/  STS [R5+0x6400], R67 ;  /* 0x0064004305007388 */ /* 0x0007e80000000800 */
[----:B------:R-:W-:Y:S06]  /*94c0*/  BAR.SYNC.DEFER_BLOCKING 0x0 ;  /* 0x0000000000007b1d */ /* 0x000fec0000010000 */
[----:B------:R-:W1:Y:S04]  /*94d0*/  S2R R9, SR_CTAID.Y ;  /* 0x0000000000097919 */ /* 0x000e680000002600 */
[----:B------:R-:W2:Y:S04]  /*94e0*/  S2R R13, SR_CTAID.X ;  /* 0x00000000000d7919 */ /* 0x000ea80000002500 */
[----:B------:R-:W2:Y:S04]  /*94f0*/  S2R R18, SR_CTAID.Z ;  /* 0x0000000000127919 */ /* 0x000ea80000002700 */
[----:B------:R2:W2:Y:S04]  /*9500*/  LDS.128 R24, [R231] ;  /* 0x00000000e7187984 */ /* 0x0004a80000000c00 */
[----:B------:R2:W2:Y:S01]  /*9510*/  LDS.128 R32, [R231+0x800] ;  /* 0x00080000e7207984 */ /* 0x0004a20000000c00 */
[----:B-1----:R-:W-:Y:S01]  /*9520*/  @!P0 SHF.R.S32.HI R3, RZ, 0x1f, R9 ;  /* 0x0000001fff038819 */ /* 0x002fe20000011409 */
[----:B----4-:R-:W-:-:S02]  /*9530*/  @!P0 IMAD.WIDE.U32 R6, R9, c[0x0][0x1e0], RZ ;  /* 0x0000780009068a25 */ /* 0x010fc400078e00ff */
[----:B------:R1:W4:Y:S02]  /*9540*/  LDS.128 R40, [R231+0x1000] ;  /* 0x00100000e7287984 */ /* 0x0003240000000c00 */
[----:B------:R-:W-:Y:S02]  /*9550*/  @!P0 IMAD R3, R3, c[0x0][0x1e0], RZ ;  /* 0x0000780003038a24 */ /* 0x000fe400078e02ff */
[----:B------:R1:W1:Y:S01]  /*9560*/  LDS.128 R48, [R231+0x1800] ;  /* 0x00180000e7307984 */ /* 0x0002620000000c00 */
[C---:B---3--:R-:W-:Y:S01]  /*9570*/  @!P2 IMAD R5, R9.reuse, c[0x0][0x214], RZ ;  /* 0x000085000905aa24 */ /* 0x048fe200078e02ff */
[----:B------:R-:W-:Y:S01]  /*9580*/  @!P0 MOV R141, R6 ;  /* 0x00000006008d8202 */ /* 0x000fe20000000f00 */
[C---:B------:R-:W-:Y:S01]  /*9590*/  @!P0 IMAD R3, R9.reuse, c[0x0][0x1e4], R3 ;  /* 0x0000790009038a24 */ /* 0x040fe200078e0203 */
        /* <DEDUP_REMOVED lines=12> */
[----:B------:R-:W-:Y:S01]  /*9660*/  IMAD R0, R9, R0, RZ ;  /* 0x0000000009007224 */ /* 0x000fe200078e02ff */
[----:B------:R-:W-:Y:S01]  /*9670*/  @P1 MOV R6, c[0x0][0x210] ;  /* 0x0000840000061a02 */ /* 0x000fe20000000f00 */
[----:B------:R-:W3:Y:S01]  /*9680*/  @P3 MUFU.LG2 R9, R244 ;  /* 0x000000f400093308 */ /* 0x000ee20000000c00 */
[----:B------:R-:W-:-:S02]  /*9690*/  @!P2 SEL R5, R5, R143, !P0 ;  /* 0x0000008f0505a207 */ /* 0x000fc40004000000 */
[----:B------:R-:W-:Y:S02]  /*96a0*/  @!P1 MOV R6, 0x1 ;  /* 0x0000000100069802 */ /* 0x000fe40000000f00 */
[----:B------:R-:W-:Y:S02]  /*96b0*/  @!P0 IADD3 R142, R7, R3, RZ ;  /* 0x00000003078e8210 */ /* 0x000fe40007ffe0ff */
[----:B------:R-:W-:Y:S01]  /*96c0*/  CS2R R2, SRZ ;  /* 0x0000000000027805 */ /* 0x000fe2000001ff00 */
[----:B------:R-:W-:Y:S02]  /*96d0*/  SEL R0, R0, RZ, P2 ;  /* 0x000000ff00007207 */ /* 0x000fe40001000000 */
[----:B------:R-:W-:Y:S02]  /*96e0*/  @!P2 SHF.R.S32.HI R3, RZ, 0x1f, R5 ;  /* 0x0000001fff03a819 */ /* 0x000fe40000011405 */
[----:B------:R-:W-:Y:S02]  /*96f0*/  LOP3.LUT P0, RZ, R8, 0x3, RZ, 0xc0, !PT ;  /* 0x0000000308ff7812 */ /* 0x000fe4000780c0ff */
[----:B------:R-:W-:Y:S01]  /*9700*/  @!P2 MOV R2, R5 ;  /* 0x000000050002a202 */ /* 0x000fe20000000f00 */
[----:B--2---:R-:W-:-:S02]  /*9710*/  IMAD R5, R13, R6, RZ ;  /* 0x000000060d057224 */ /* 0x004fc400078e02ff */
[----:B------:R-:W-:Y:S02]  /*9720*/  IMAD R0, R18, R4, R0 ;  /* 0x0000000412007224 */ /* 0x000fe400078e0200 */
[----:B------:R-:W-:Y:S01]  /*9730*/  @P6 FMUL.FTZ R7, R10, 0.69314718246459960938 ;  /* 0x3f3172180a076820 */ /* 0x000fe20000410000 */
[----:B------:R-:W-:Y:S01]  /*9740*/  SHF.L.U32 R8, R5, 0x7, RZ ;  /* 0x0000000705087819 */ /* 0x000fe200000006ff */
[----:B------:R-:W-:Y:S01]  /*9750*/  @P4 FMUL.FTZ R5, R11, 0.69314718246459960938 ;  /* 0x3f3172180b054820 */ /* 0x000fe20000410000 */
[----:B------:R-:W-:Y:S01]  /*9760*/  MOV R17, 0x7f800000 ;  /* 0x7f80000000117802 */ /* 0x000fe20000000f00 */
[----:B------:R-:W-:Y:S01]  /*9770*/  @P6 FFMA.FTZ R17, R138, c[0x0][0x238], R7 ;  /* 0x00008e008a116a23 */ /* 0x000fe20000010007 */
[----:B------:R-:W-:Y:S01]  /*9780*/  IADD3 R11, P2, P1, R8, R2, R0 ;  /* 0x00000002080b7210 */ /* 0x000fe2000795e000 */
[----:B------:R-:W-:Y:S01]  /*9790*/  @P5 FMUL.FTZ R7, R12, 0.69314718246459960938 ;  /* 0x3f3172180c075820 */ /* 0x000fe20000410000 */
[----:B------:R-:W-:Y:S01]  /*97a0*/  SHF.R.S32.HI R2, RZ, 0x1f, R8 ;  /* 0x0000001fff027819 */ /* 0x000fe20000011408 */
[----:B---3--:R-:W-:Y:S01]  /*97b0*/  @P3 FMUL.FTZ R4, R9, 0.69314718246459960938 ;  /* 0x3f31721809043820 */ /* 0x008fe20000410000 */
[----:B------:R-:W-:Y:S01]  /*97c0*/  SHF.R.S32.HI R0, RZ, 0x1f, R0 ;  /* 0x0000001fff007819 */ /* 0x000fe20000011400 */
[----:B------:R-:W-:Y:S01]  /*97d0*/  BSSY B0, `(.L_x_1804) ;  /* 0x000002e000007945 */ /* 0x000fe20003800000 */
        /* <DEDUP_REMOVED lines=8> */
[----:B-1--4-:R-:W2:Y:S01]  /*9860*/  LDL.LU R69, [R1+0x28] ;  /* 0x0000280001457983 */ /* 0x012ea20000300800 */
[----:B------:R-:W-:-:S04]  /*9870*/  SHF.R.S32.HI R0, RZ, 0x1f, R68 ;  /* 0x0000001fff007819 */ /* 0x000fc80000011444 */
[----:B------:R-:W-:-:S04]  /*9880*/  LEA.HI R0, R0, R68, RZ, 0x2 ;  /* 0x0000004400007211 */ /* 0x000fc800078f10ff */
[----:B------:R-:W-:-:S05]  /*9890*/  LOP3.LUT R0, R0, 0xffffffc, RZ, 0xc0, !PT ;  /* 0x0ffffffc00007812 */ /* 0x000fca00078ec0ff */
[----:B------:R-:W-:-:S04]  /*98a0*/  IMAD.IADD R0, R68, 0x1, -R0 ;  /* 0x0000000144007824 */ /* 0x000fc800078e0a00 */
        /* <DEDUP_REMOVED lines=32> */
.L_x_1805:
[----:B-1--4-:R-:W-:Y:S05]  /*9ab0*/  BSYNC B0 ;  /* 0x0000000000007941 */ /* 0x012fea0003800000 */
.L_x_1804:
[----:B------:R1:W5:Y:S01]  /*9ac0*/  LDL R12, [R1+0x8] ;  /* 0x00000800010c7983 */ /* 0x0003620000100800 */
[----:B------:R-:W-:Y:S01]  /*9ad0*/  IADD3 R2, P0, R248, R141, RZ ;  /* 0x0000008df8027210 */ /* 0x000fe20007f1e0ff */
[----:B------:R-:W-:Y:S01]  /*9ae0*/  BSSY B0, `(.L_x_1806) ;  /* 0x0000019000007945 */ /* 0x000fe20003800000 */
[----:B------:R-:W-:Y:S01]  /*9af0*/  SHF.R.S32.HI R3, RZ, 0x1f, R248 ;  /* 0x0000001fff037819 */ /* 0x000fe200000114f8 */
[----:B------:R-:W2:Y:S01]  /*9b00*/  S2R R4, SR_TID.X ;  /* 0x0000000000047919 */ /* 0x000ea20000002100 */
        /* <DEDUP_REMOVED lines=8> */
[----:B-----5:R-:W-:Y:S01]  /*9b90*/  ISETP.GE.AND P0, PT, R7, R19, PT ;  /* 0x000000130700720c */ /* 0x020fe20003f06270 */
[----:B------:R-:W-:-:S12]  /*9ba0*/  IMAD.IADD R9, R11, 0x1, R0 ;  /* 0x000000010b097824 */ /* 0x000fd800078e0200 */
        /* <DEDUP_REMOVED lines=12> */
.L_x_1807:
[----:B-1----:R-:W-:Y:S05]  /*9c70*/  BSYNC B0 ;  /* 0x0000000000007941 */ /* 0x002fea0003800000 */
.L_x_1806:
        /* <DEDUP_REMOVED lines=18> */
.L_x_1809:
[----:B------:R-:W-:Y:S05]  /*9da0*/  BSYNC B0 ;  /* 0x0000000000007941 */ /* 0x000fea0003800000 */
.L_x_1808:
        /* <DEDUP_REMOVED lines=18> */
.L_x_1811:
[----:B------:R-:W-:Y:S05]  /*9ed0*/  BSYNC B0 ;  /* 0x0000000000007941 */ /* 0x000fea0003800000 */
.L_x_1810:
        /* <DEDUP_REMOVED lines=18> */
.L_x_1813:
[----:B------:R-:W-:Y:S05]  /*a000*/  BSYNC B0 ;  /* 0x0000000000007941 */ /* 0x000fea0003800000 */
.L_x_1812:
        /* <DEDUP_REMOVED lines=18> */
.L_x_1815:
[----:B------:R-:W-:Y:S05]  /*a130*/  BSYNC B0 ;  /* 0x0000000000007941 */ /* 0x000fea0003800000 */
.L_x_1814:
        /* <DEDUP_REMOVED lines=18> */
.L_x_1817:
[----:B------:R-:W-:Y:S05]  /*a260*/  BSYNC B0 ;  /* 0x0000000000007941 */ /* 0x000fea0003800000 */
.L_x_1816:
        /* <DEDUP_REMOVED lines=18> */
.L_x_1819:
[----:B------:R-:W-:Y:S05]  /*a390*/  BSYNC B0 ;  /* 0x0000000000007941 */ /* 0x000fea0003800000 */
.L_x_1818:
        /* <DEDUP_REMOVED lines=19> */
.L_x_1770:
[----:B------:R-:W3:Y:S01]  /*a4d0*/  LDL.LU R12, [R1+0x24] ;  /* 0x00002400010c7983 */ /* 0x000ee20000300800 */
[----:B------:R-:W4:Y:S01]  /*a4e0*/  LDC.U8 R2, c[0x0][0x329] ;  /* 0x0000ca40ff027b82 */ /* 0x000f220000000000 */
[----:B--2---:R-:W-:Y:S01]  /*a4f0*/  SHF.R.S32.HI R11, RZ, 0x1f, R148 ;  /* 0x0000001fff0b7819 */ /* 0x004fe20000011494 */
[----:B------:R-:W-:Y:S01]  /*a500*/  IMAD.IADD R14, R134, 0x1, -R252 ;  /* 0x00000001860e7824 */ /* 0x000fe200078e0afc */
[----:B------:R-:W-:Y:S02]  /*a510*/  BSSY B0, `(.L_x_1820) ;  /* 0x0000041000007945 */ /* 0x000fe40003800000 */
[----:B------:R-:W-:-:S03]  /*a520*/  LEA.HI R11, R11, R148, RZ, 0x3 ;  /* 0x000000940b0b7211 */ /* 0x000fc600078f18ff */
[----:B------:R-:W2:Y:S01]  /*a530*/  LDC.U8 R0, c[0x0][0x328] ;  /* 0x0000ca00ff007b82 */ /* 0x000ea20000000000 */
[----:B------:R-:W-:-:S05]  /*a540*/  LOP3.LUT R10, R11, 0xfffffff8, RZ, 0xc0, !PT ;  /* 0xfffffff80b0a7812 */ /* 0x000fca00078ec0ff */
[----:B------:R-:W-:Y:S01]  /*a550*/  IMAD.IADD R19, R148, 0x1, -R10 ;  /* 0x0000000194137824 */ /* 0x000fe200078e0a0a */
[----:B------:R-:W-:-:S04]  /*a560*/  SHF.R.S32.HI R10, RZ, 0x3, R11 ;  /* 0x00000003ff0a7819 */ /* 0x000fc8000001140b */
[----:B------:R-:W-:Y:S02]  /*a570*/  SHF.L.U32 R15, R19, 0x3, RZ ;  /* 0x00000003130f7819 */ /* 0x000fe400000006ff */
[----:B------:R-:W-:Y:S02]  /*a580*/  SHF.R.S32.HI R11, RZ, 0x1f, R10 ;  /* 0x0000001fff0b7819 */ /* 0x000fe4000001140a */
[----:B------:R-:W-:Y:S02]  /*a590*/  IADD3 R27, R15, 0x40, RZ ;  /* 0x000000400f1b7810 */ /* 0x000fe40007ffe0ff */
        /* <DEDUP_REMOVED lines=27> */
[----:B------:R1:W-:Y:S01]  /*a750*/  @!P0 STL [R1+0x24], R12 ;  /* 0x0000240c01008387 */ /* 0x0003e20000100800 */
[----:B------:R-:W-:-:S02]  /*a760*/  @!P2 SHF.R.S32.HI R3, RZ, 0x1f, R12 ;  /* 0x0000001fff03a819 */ /* 0x000fc4000001140c */
        /* <DEDUP_REMOVED lines=9> */
[--C-:B------:R-:W-:Y:S02]  /*a800*/  IADD3 R20, P1, P0, R0, R2, R6.reuse ;  /* 0x0000000200147210 */ /* 0x100fe4000783e006 */
[----:B------:R-:W-:Y:S01]  /*a810*/  SHF.R.S32.HI R0, RZ, 0x1f, R6 ;  /* 0x0000001fff007819 */ /* 0x000fe20000011406 */
[----:B------:R-:W-:-:S03]  /*a820*/  IMAD.WIDE R6, R250, 0x80, R10 ;  /* 0x00000080fa067825 */ /* 0x000fc600078e020a */
[----:B------:R-:W-:Y:S01]  /*a830*/  IADD3.X R17, R9, R3, R0, P1, P0 ;  /* 0x0000000309117210 */ /* 0x000fe20000fe0400 */
[----:B-1----:R-:W-:-:S05]  /*a840*/  IMAD.WIDE.U32 R12, R18, c[0x0][0x1f0], R4 ;  /* 0x00007c00120c7a25 */ /* 0x002fca00078e0004 */
        /* <DEDUP_REMOVED lines=13> */
.L_x_1821:
[----:B------:R-:W-:Y:S05]  /*a920*/  BSYNC B0 ;  /* 0x0000000000007941 */ /* 0x000fea0003800000 */
.L_x_1820:
        /* <DEDUP_REMOVED lines=18> */
.L_x_1823:
[----:B------:R-:W-:Y:S05]  /*aa50*/  BSYNC B0 ;  /* 0x0000000000007941 */ /* 0x000fea0003800000 */
.L_x_1822:
        /* <DEDUP_REMOVED lines=18> */
.L_x_1825:
[----:B------:R-:W-:Y:S05]  /*ab80*/  BSYNC B0 ;  /* 0x0000000000007941 */ /* 0x000fea0003800000 */
.L_x_1824:
        /* <DEDUP_REMOVED lines=18> */
.L_x_1827:
[----:B------:R-:W-:Y:S05]  /*acb0*/  BSYNC B0 ;  /* 0x0000000000007941 */ /* 0x000fea0003800000 */
.L_x_1826:
        /* <DEDUP_REMOVED lines=18> */
.L_x_1829:
[----:B------:R-:W-:Y:S05]  /*ade0*/  BSYNC B0 ;  /* 0x0000000000007941 */ /* 0x000fea0003800000 */
.L_x_1828:
        /* <DEDUP_REMOVED lines=18> */
.L_x_1831:
[----:B------:R-:W-:Y:S05]  /*af10*/  BSYNC B0 ;  /* 0x0000000000007941 */ /* 0x000fea0003800000 */
.L_x_1830:
        /* <DEDUP_REMOVED lines=18> */
.L_x_1833:
[----:B------:R-:W-:Y:S05]  /*b040*/  BSYNC B0 ;  /* 0x0000000000007941 */ /* 0x000fea0003800000 */
.L_x_1832:
        /* <DEDUP_REMOVED lines=18> */
.L_x_1835:
[----:B------:R-:W-:Y:S05]  /*b170*/  BSYNC B0 ;  /* 0x0000000000007941 */ /* 0x000fea0003800000 */
.L_x_1834:
        /* <DEDUP_REMOVED lines=67> */
.L_x_1836:
        /* <DEDUP_REMOVED lines=13> */
.L_x_2403:


//--------------------- .text._ZN5flash16flash_fwd_kernelI23Flash_fwd_kernel_traitsILi128ELi128ELi32ELi4ELb0ELb0EN7cutlass6half_tE19Flash_kernel_traitsILi128ELi128ELi32ELi4ES3_EELb1ELb0ELb1ELb0ELb0ELb1ELb0ELb0EEEvNS_16Flash_fwd_paramsE --------------------------
	.section	.text._ZN5flash16flash_fwd_kernelI23Flash_fwd_kernel_traitsILi128ELi128ELi32ELi4ELb0ELb0EN7cutlass6half_tE19Flash_kernel_traitsILi128ELi128ELi32ELi4ES3_EELb1ELb0ELb1ELb0ELb0ELb1ELb0ELb0EEEvNS_16Flash_fwd_paramsE,"ax",@progbits
	.sectioninfo	@"SHI_REGISTERS=255"
	.align	128
        .global         _ZN5flash16flash_fwd_kernelI23Flash_fwd_kernel_traitsILi128ELi128ELi32ELi4ELb0ELb0EN7cutlass6half_tE19Flash_kernel_traitsILi128ELi128ELi32ELi4ES3_EELb1ELb0ELb1ELb0ELb0ELb1ELb0ELb0EEEvNS_16Flash_fwd_paramsE
        .type           _ZN5flash16flash_fwd_kernelI23Flash_fwd_kernel_traitsILi128ELi128ELi32ELi4ELb0ELb0EN7cutlass6half_tE19Flash_kernel_traitsILi128ELi128ELi32ELi4ES3_EELb1ELb0ELb1ELb0ELb0ELb1ELb0ELb0EEEvNS_16Flash_fwd_paramsE,@function
        .size           _ZN5flash16flash_fwd_kernelI23Flash_fwd_kernel_traitsILi128ELi128ELi32ELi4ELb0ELb0EN7cutlass6half_tE19Flash_kernel_traitsILi128ELi128ELi32ELi4ES3_EELb1ELb0ELb1ELb0ELb0ELb1ELb0ELb0EEEvNS_16Flash_fwd_paramsE,(.L_x_2404 - _ZN5flash16flash_fwd_kernelI23Flash_fwd_kernel_traitsILi128ELi128ELi32ELi4ELb0ELb0EN7cutlass6half_tE19Flash_kernel_traitsILi128ELi128ELi32ELi4ES3_EELb1ELb0ELb1ELb0ELb0ELb1ELb0ELb0EEEvNS_16Flash_fwd_paramsE)
        .other          _ZN5flash16flash_fwd_kernelI23Flash_fwd_kernel_traitsILi128ELi128ELi32ELi4ELb0ELb0EN7cutlass6half_tE19Flash_kernel_traitsILi128ELi128ELi32ELi4ES3_EELb1ELb0ELb1ELb0ELb0ELb1ELb0ELb0EEEvNS_16Flash_fwd_paramsE,@"STO_CUDA_ENTRY STV_DEFAULT"
_ZN5flash16flash_fwd_kernelI23Flash_fwd_kernel_traitsILi128ELi128ELi32ELi4ELb0ELb0EN7cutlass6half_tE19Flash_kernel_traitsILi128ELi128ELi32ELi4ES3_EELb1ELb0ELb1ELb0ELb0ELb1ELb0ELb0EEEvNS_16Flash_fwd_paramsE:
.text._ZN5flash16flash_fwd_kernelI23Flash_fwd_kernel_traitsILi128ELi128ELi32ELi4ELb0ELb0EN7cutlass6half_tE19Flash_kernel_traitsILi128ELi128ELi32ELi4ES3_EELb1ELb0ELb1ELb0ELb0ELb1ELb0ELb0EEEvNS_16Flash_fwd_paramsE:
        /* <DEDUP_REMOVED lines=24> */
[----:B------:R-:W-:-:S02]  /*0180*/  ULDC.U8 UR6, c[0x0][0x312] ;  /* 0x0000c48000067ab9 */ /* 0x000fc40000000000 */
[----:B------:R-:W-:Y:S02]  /*0190*/  ULDC.64 UR4, c[0x0][0x248] ;  /* 0x0000920000047ab9 */ /* 0x000fe40000000a00 */
[----:B------:R-:W-:Y:S01]  /*01a0*/  UISETP.NE.AND UP3, UPT, UR6, URZ, UPT ;  /* 0x0000003f0600728c */ /* 0x000fe2000bf65270 */
[----:B------:R-:W-:Y:S01]  /*01b0*/  PLOP3.LUT P0, PT, PT, PT, UP2, 0x80, 0x0 ;  /* 0x000000000000781c */ /* 0x000fe20003f0f028 */
[----:B------:R-:W-:Y:S02]  /*01c0*/  UISETP.EQ.U32.AND UP0, UPT, URZ, UR4, UPT ;  /* 0x000000043f00728c */ /* 0x000fe4000bf02070 */
[----:B------:R-:W-:Y:S02]  /*01d0*/  UMOV UR11, 0x4 ;  /* 0x00000004000b7882 */ /* 0x000fe40000000000 */
[----:B------:R-:W-:Y:S02]  /*01e0*/  ULDC.64 UR16, c[0x0][0x240] ;  /* 0x0000900000107ab9 */ /* 0x000fe40000000a00 */
[----:B------:R-:W-:-:S02]  /*01f0*/  UISETP.EQ.OR.EX UP0, UPT, URZ, UR5, !UP3, UP0 ;  /* 0x000000053f00728c */ /* 0x000fc4000df02700 */
[----:B-----5:R-:W-:Y:S02]  /*0200*/  UIMAD.WIDE UR16, UR14, UR11, UR16 ;  /* 0x0000000b0e1072a5 */ /* 0x020fe4000f8e0210 */
[----:B-1----:R-:W-:-:S06]  /*0210*/  ULOP3.LUT UR9, UR13, UR8, UR14, 0xfe, !UPT ;  /* 0x000000080d097292 */ /* 0x002fcc000f8efe0e */
[----:B--2---:R-:W-:Y:S01]  /*0220*/  LOP3.LUT P3, RZ, R90, UR9, RZ, 0xfc, !PT ;  /* 0x000000095aff7c12 */ /* 0x004fe2000f86fcff */
[----:B------:R-:W-:Y:S02]  /*0230*/  ULDC.64 UR4, c[0x0][0x248] ;  /* 0x0000920000047ab9 */ /* 0x000fe40000000a00 */
[----:B------:R-:W-:-:S10]  /*0240*/  UIMAD.WIDE UR4, UR14, UR11, UR4 ;  /* 0x0000000b0e0472a5 */ /* 0x000fd4000f8e0204 */
[----:B------:R-:W-:Y:S02]  /*0250*/  @!P3 IMAD.MOV.U32 R10, RZ, RZ, c[0x0][0x308] ;  /* 0x0000c200ff0ab624 */ /* 0x000fe400078e00ff */
[----:B------:R-:W-:Y:S01]  /*0260*/  @!P3 IMAD.MOV.U32 R11, RZ, RZ, c[0x0][0x30c] ;  /* 0x0000c300ff0bb624 */ /* 0x000fe200078e00ff */
        /* <DEDUP_REMOVED lines=24> */
[----:B------:R-:W-:Y:S01]  /*03f0*/  SHF.R.S32.HI R24, RZ, 0x1f, R90 ;  /* 0x0000001fff187819 */ /* 0x000fe2000001145a */
[----:B------:R-:W-:Y:S02]  /*0400*/  UMOV UR17, 0xffffffff ;  /* 0xffffffff00117882 */ /* 0x000fe40000000000 */
[----:B------:R-:W-:Y:S01]  /*0410*/  UMOV UR24, 0xffffffff ;  /* 0xffffffff00187882 */ /* 0x000fe20000000000 */
[----:B------:R-:W-:Y:S01]  /*0420*/  LEA.HI R25, R24, R90, RZ, 0x5 ;  /* 0x0000005a18197211 */ /* 0x000fe200078f28ff */
[----:B------:R-:W-:-:S02]  /*0430*/  ULDC UR4, c[0x0][0x1c0] ;  /* 0x0000700000047ab9 */ /* 0x000fc40000000800 */
[----:B------:R-:W-:Y:S02]  /*0440*/  UIMAD UR4, UR14, UR4, UR13 ;  /* 0x000000040e0472a4 */ /* 0x000fe4000f8e020d */
[----:B------:R-:W-:Y:S02]  /*0450*/  UMOV UR15, URZ ;  /* 0x0000003f000f7c82 */ /* 0x000fe40008000000 */
[----:B------:R-:W-:-:S04]  /*0460*/  USHF.L.U32 UR5, UR4, 0x5, URZ ;  /* 0x0000000504057899 */ /* 0x000fc8000800063f */
[----:B------:R-:W-:Y:S01]  /*0470*/  USHF.R.S32.HI UR4, URZ, 0x1f, UR5 ;  /* 0x0000001f3f047899 */ /* 0x000fe20008011405 */
[----:B---3--:R-:W1:Y:S08]  /*0480*/  @P0 R2UR UR24, R9 ;  /* 0x00000000091803c2 */ /* 0x008e7000000e0000 */
[----:B----4-:R-:W1:Y:S08]  /*0490*/  @P0 R2UR UR10, R6 ;  /* 0x00000000060a03c2 */ /* 0x010e7000000e0000 */
[----:B--2---:R2:W3:Y:S01]  /*04a0*/  @P1 R2UR UR15, R4 ;  /* 0x00000000040f13c2 */ /* 0x0044e200000e0000 */
[----:B-1----:R-:W-:-:S07]  /*04b0*/  @UP2 UIADD3 UR10, UR10, -UR24, URZ ;  /* 0x800000180a0a2290 */ /* 0x002fce000fffe03f */
[----:B-----5:R1:W4:Y:S01]  /*04c0*/  @!P2 R2UR UR17, R0 ;  /* 0x000000000011a3c2 */ /* 0x02032200000e0000 */
[----:B------:R-:W-:Y:S01]  /*04d0*/  ISETP.NE.U32.AND P2, PT, RZ, c[0x0][0x248], PT ;  /* 0x00009200ff007a0c */ /* 0x000fe20003f45070 */
[----:B------:R-:W-:-:S03]  /*04e0*/  @!UP2 ULDC UR10, c[0x0][0x214] ;  /* 0x00008500000aaab9 */ /* 0x000fc60000000800 */
[----:B------:R-:W-:Y:S02]  /*04f0*/  ISETP.NE.AND.EX P2, PT, RZ, c[0x0][0x24c], PT, P2 ;  /* 0x00009300ff007a0c */ /* 0x000fe40003f45320 */
[----:B-1----:R-:W-:-:S05]  /*0500*/  LOP3.LUT R0, R25, 0xffffffe0, RZ, 0xc0, !PT ;  /* 0xffffffe019007812 */ /* 0x002fca00078ec0ff */
[----:B------:R-:W-:-:S05]  /*0510*/  IMAD.IADD R84, R90, 0x1, -R0 ;  /* 0x000000015a547824 */ /* 0x000fca00078e0a00 */
[--C-:B------:R-:W-:Y:S02]  /*0520*/  IADD3 R92, P1, P0, R7, UR5, R84.reuse ;  /* 0x00000005075c7c10 */ /* 0x100fe4000f83e054 */
[----:B------:R-:W-:-:S03]  /*0530*/  SHF.R.S32.HI R0, RZ, 0x1f, R84 ;  /* 0x0000001fff007819 */ /* 0x000fc60000011454 */
[----:B------:R2:W-:Y:S01]  /*0540*/  STL [R1+0x90], R92 ;  /* 0x0000905c01007387 */ /* 0x0005e20000100800 */
[----:B------:R-:W-:Y:S01]  /*0550*/  IADD3.X R89, R8, UR4, R0, P1, P0 ;  /* 0x0000000408597c10 */ /* 0x000fe20008fe0400 */
        /* <DEDUP_REMOVED lines=8> */
.L_x_1837:
[----:B------:R-:W-:Y:S02]  /*05e0*/  ULDC UR6, c[0x0][0x218] ;  /* 0x0000860000067ab9 */ /* 0x000fe40000000800 */
.L_x_1838:
        /* <DEDUP_REMOVED lines=52> */
[----:B------:R-:W-:Y:S01]  /*0930*/  UISETP.NE.AND UP3, UPT, UR12, URZ, UPT ;  /* 0x0000003f0c00728c */ /* 0x000fe2000bf65270 */
[----:B------:R-:W-:Y:S01]  /*0940*/  SHF.R.S32.HI R8, RZ, 0x3, R8 ;  /* 0x00000003ff087819 */ /* 0x000fe20000011408 */
[----:B------:R-:W-:Y:S01]  /*0950*/  ULDC UR11, c[0x0][0x214] ;  /* 0x00008500000b7ab9 */ /* 0x000fe20000000800 */
[----:B------:R-:W-:Y:S01]  /*0960*/  IMAD.IADD R0, R90, 0x1, -R0 ;  /* 0x000000015a007824 */ /* 0x000fe200078e0a00 */
[----:B------:R-:W-:Y:S01]  /*0970*/  @!UP0 USHF.R.S32.HI UR15, URZ, 0x1f, UR14 ;  /* 0x0000001f3f0f8899 */ /* 0x000fe2000801140e */
[----:B------:R-:W-:Y:S01]  /*0980*/  SHF.R.S32.HI R9, RZ, 0x1f, R8 ;  /* 0x0000001fff097819 */ /* 0x000fe20000011408 */
[----:B------:R-:W-:Y:S01]  /*0990*/  @!UP0 UIMAD.WIDE.U32 UR18, UR14, UR4, URZ ;  /* 0x000000040e1282a5 */ /* 0x000fe2000f8e003f */
[----:B------:R-:W-:Y:S01]  /*09a0*/  IMAD.SHL.U32 R0, R0, 0x8, RZ ;  /* 0x0000000800007824 */ /* 0x000fe200078e00ff */
[----:B------:R-:W-:Y:S01]  /*09b0*/  @!UP0 UIMAD UR15, UR15, UR4, URZ ;  /* 0x000000040f0f82a4 */ /* 0x000fe2000f8e023f */
[----:B------:R-:W-:Y:S01]  /*09c0*/  BSSY B0, `(.L_x_1840) ;  /* 0x0000037000007945 */ /* 0x000fe20003800000 */
[----:B------:R-:W-:-:S02]  /*09d0*/  @UP0 UIMAD.WIDE.U32 UR16, UR24, UR6, URZ ;  /* 0x00000006181002a5 */ /* 0x000fc4000f8e003f */
[----:B------:R-:W-:Y:S02]  /*09e0*/  ULDC.U8 UR4, c[0x0][0x329] ;  /* 0x0000ca4000047ab9 */ /* 0x000fe40000000000 */
[----:B------:R-:W-:Y:S02]  /*09f0*/  UISETP.NE.AND UP2, UPT, UR4, URZ, UPT ;  /* 0x0000003f0400728c */ /* 0x000fe4000bf45270 */
[----:B------:R-:W-:Y:S02]  /*0a00*/  @UP0 UIMAD UR7, UR24, UR7, UR17 ;  /* 0x00000007180702a4 */ /* 0x000fe4000f8e0211 */
[----:B------:R-:W-:Y:S02]  /*0a10*/  USHF.R.S32.HI UR17, URZ, 0x1f, UR13 ;  /* 0x0000001f3f117899 */ /* 0x000fe4000801140d */
[----:B------:R-:W-:Y:S02]  /*0a20*/  UISETP.EQ.AND UP3, UPT, UR4, URZ, UP3 ;  /* 0x0000003f0400728c */ /* 0x000fe40009f62270 */
[----:B------:R-:W-:Y:S01]  /*0a30*/  @UP0 UMOV UR20, UR16 ;  /* 0x0000001000140c82 */ /* 0x000fe20008000000 */
[----:B--2---:R-:W-:Y:S01]  /*0a40*/  IMAD.WIDE R6, R6, 0x80, R8 ;  /* 0x0000008006067825 */ /* 0x004fe200078e0208 */
[----:B------:R-:W-:-:S02]  /*0a50*/  ULDC UR9, c[0x0][0x234] ;  /* 0x00008d0000097ab9 */ /* 0x000fc40000000800 */
[----:B------:R-:W-:Y:S02]  /*0a60*/  @!UP2 UISETP.NE.AND UP1, UPT, UR12, URZ, UPT ;  /* 0x0000003f0c00a28c */ /* 0x000fe4000bf25270 */
[----:B------:R-:W-:Y:S02]  /*0a70*/  @UP2 ULDC UR16, c[0x0][0x210] ;  /* 0x0000840000102ab9 */ /* 0x000fe40000000800 */
[----:B------:R-:W-:Y:S02]  /*0a80*/  @!UP0 UIMAD UR15, UR14, UR5, UR15 ;  /* 0x000000050e0f82a4 */ /* 0x000fe4000f8e020f */
[----:B------:R-:W-:Y:S02]  /*0a90*/  @UP2 UIMAD UR16, UR16, UR11, URZ ;  /* 0x0000000b101022a4 */ /* 0x000fe4000f8e023f */
[----:B------:R-:W-:Y:S02]  /*0aa0*/  ULDC.64 UR4, c[0x0][0x1f0] ;  /* 0x00007c0000047ab9 */ /* 0x000fe40000000a00 */
[----:B------:R-:W-:-:S02]  /*0ab0*/  @!UP2 USEL UR16, UR11, UR9, !UP1 ;  /* 0x000000090b10a287 */ /* 0x000fc4000c800000 */
[----:B------:R-:W-:Y:S02]  /*0ac0*/  ULDC UR6, c[0x0][0x1c0] ;  /* 0x0000700000067ab9 */ /* 0x000fe40000000800 */
[----:B------:R-:W-:Y:S02]  /*0ad0*/  UIMAD UR4, UR17, UR4, URZ ;  /* 0x00000004110472a4 */ /* 0x000fe4000f8e023f */
[----:B------:R-:W-:Y:S02]  /*0ae0*/  @!UP0 UMOV UR20, UR18 ;  /* 0x0000001200148c82 */ /* 0x000fe40008000000 */
[----:B------:R-:W-:Y:S01]  /*0af0*/  @UP2 UMOV UR17, 0x1 ;  /* 0x0000000100112882 */ /* 0x000fe20000000000 */
[----:B------:R-:W-:Y:S01]  /*0b00*/  IADD3 R2, P0, R0, UR20, RZ ;  /* 0x0000001400027c10 */ /* 0x000fe2000ff1e0ff */
[----:B------:R-:W-:Y:S02]  /*0b10*/  @!UP2 UIMAD UR17, UR16, UR6, URZ ;  /* 0x000000061011a2a4 */ /* 0x000fe4000f8e023f */
[----:B------:R-:W-:-:S02]  /*0b20*/  @!UP0 UIADD3 UR7, UR19, UR15, URZ ;  /* 0x0000000f13078290 */ /* 0x000fc4000fffe03f */
[----:B------:R-:W-:Y:S02]  /*0b30*/  UIADD3 UR10, -UR8, UR10, URZ ;  /* 0x0000000a080a7290 */ /* 0x000fe4000fffe13f */
[----:B------:R-:W-:Y:S02]  /*0b40*/  @UP3 UIMAD UR12, UR14, UR11, URZ ;  /* 0x0000000b0e0c32a4 */ /* 0x000fe4000f8e023f */
[----:B------:R-:W-:Y:S01]  /*0b50*/  UIMAD UR17, UR14, UR17, URZ ;  /* 0x000000110e1172a4 */ /* 0x000fe2000f8e023f */
[----:B------:R-:W-:Y:S01]  /*0b60*/  LEA.HI.X.SX32 R3, R0, UR7, 0x1, P0 ;  /* 0x0000000700037c11 */ /* 0x000fe200080f0eff */
[----:B------:R-:W-:Y:S01]  /*0b70*/  @UP3 USEL UR12, UR12, UR24, !UP0 ;  /* 0x000000180c0c3287 */ /* 0x000fe2000c000000 */
[----:B------:R-:W-:Y:S01]  /*0b80*/  ISETP.GE.AND P0, PT, R8, UR10, PT ;  /* 0x0000000a08007c0c */ /* 0x000fe2000bf06270 */
[----:B------:R-:W-:Y:S02]  /*0b90*/  @UP2 ULDC UR21, c[0x0][0x210] ;  /* 0x0000840000152ab9 */ /* 0x000fe40000000800 */
[----:B------:R-:W-:Y:S01]  /*0ba0*/  USEL UR17, UR17, URZ, !UP3 ;  /* 0x0000003f11117287 */ /* 0x000fe2000d800000 */
[----:B-1----:R-:W-:Y:S01]  /*0bb0*/  IMAD.WIDE.U32 R12, R12, c[0x0][0x1f0], R2 ;  /* 0x00007c000c0c7a25 */ /* 0x002fe200078e0002 */
[----:B------:R-:W-:-:S02]  /*0bc0*/  @!UP2 UMOV UR21, 0x1 ;  /* 0x000000010015a882 */ /* 0x000fc40000000000 */
[----:B------:R-:W-:Y:S02]  /*0bd0*/  UIMAD UR8, UR8, UR21, URZ ;  /* 0x00000015080872a4 */ /* 0x000fe4000f8e023f */
[----:B------:R-:W-:Y:S02]  /*0be0*/  UIMAD UR17, UR13, UR16, UR17 ;  /* 0x000000100d1172a4 */ /* 0x000fe4000f8e0211 */
[----:B------:R-:W-:Y:S02]  /*0bf0*/  @!UP3 UMOV UR22, URZ ;  /* 0x0000003f0016bc82 */ /* 0x000fe40008000000 */
[----:B------:R-:W-:Y:S02]  /*0c00*/  @UP3 UMOV UR22, UR12 ;  /* 0x0000000c00163c82 */ /* 0x000fe40008000000 */
[----:B------:R-:W-:Y:S02]  /*0c10*/  UIMAD UR4, UR13, UR5, UR4 ;  /* 0x000000050d0472a4 */ /* 0x000fe4000f8e0204 */
[----:B------:R-:W-:-:S02]  /*0c20*/  @!UP3 UMOV UR23, URZ ;  /* 0x0000003f0017bc82 */ /* 0x000fc40008000000 */
        /* <DEDUP_REMOVED lines=16> */
.L_x_1841:
[----:B------:R-:W-:Y:S05]  /*0d30*/  BSYNC B0 ;  /* 0x0000000000007941 */ /* 0x000fea0003800000 */
.L_x_1840:
        /* <DEDUP_REMOVED lines=16> */
.L_x_1843:
[----:B------:R-:W-:Y:S05]  /*0e40*/  BSYNC B0 ;  /* 0x0000000000007941 */ /* 0x000fea0003800000 */
.L_x_1842:
        /* <DEDUP_REMOVED lines=16> */
.L_x_1845:
[----:B------:R-:W-:Y:S05]  /*0f50*/  BSYNC B0 ;  /* 0x0000000000007941 */ /* 0x000fea0003800000 */
.L_x_1844:
        /* <DEDUP_REMOVED lines=16> */
.L_x_1847:
[----:B------:R-:W-:Y:S05]  /*1060*/  BSYNC B0 ;  /* 0x0000000000007941 */ /* 0x000fea0003800000 */
.L_x_1846:
        /* <DEDUP_REMOVED lines=16> */
.L_x_1849:
[----:B------:R-:W-:Y:S05]  /*1170*/  BSYNC B0 ;  /* 0x0000000000007941 */ /* 0x000fea0003800000 */
.L_x_1848:
        /* <DEDUP_REMOVED lines=16> */
.L_x_1851:
[----:B------:R-:W-:Y:S05]  /*1280*/  BSYNC B0 ;  /* 0x0000000000007941 */ /* 0x000fea0003800000 */
.L_x_1850:
        /* <DEDUP_REMOVED lines=16> */
.L_x_1853:
[----:B------:R-:W-:Y:S05]  /*1390*/  BSYNC B0 ;  /* 0x0000000000007941 */ /* 0x000fea0003800000 */
.L_x_1852:
        /* <DEDUP_REMOVED lines=16> */
.L_x_1855:
[----:B------:R-:W-:Y:S05]  /*14a0*/  BSYNC B0 ;  /* 0x0000000000007941 */ /* 0x000fea0003800000 */
.L_x_1854:
        /* <DEDUP_REMOVED lines=67> */
.L_x_1839:
        /* <DEDUP_REMOVED lines=34> */
.L_x_1856:
        /* <DEDUP_REMOVED lines=45> */
.L_x_1857:
        /* <DEDUP_REMOVED lines=14> */
[----:B------:R-:W-:Y:S01]  /*1eb0*/  STL [R1+0x88], R26 ;  /* 0x0000881a01007387 */ /* 0x000fe20000100800 */
[----:B------:R-:W-:Y:S01]  /*1ec0*/  LOP3.LUT R0, R0, 0x1c0, RZ, 0xc0, !PT ;  /* 0x000001c000007812 */ /* 0x000fe200078ec0ff */
[----:B------:R-:W-:Y:S01]  /*1ed0*/  IMAD.SHL.U32 R30, R32, 0x8, RZ ;  /* 0x00000008201e7824 */ /* 0x000fe200078e00ff */
[----:B------:R-:W-:Y:S01]  /*1ee0*/  SHF.R.S32.HI R29, RZ, 0x1f, R28 ;  /* 0x0000001fff1d7819 */ /* 0x000fe2000001141c */
[----:B------:R-:W-:Y:S01]  /*1ef0*/  UIMAD UR4, UR13, UR5, UR4 ;  /* 0x000000050d0472a4 */ /* 0x000fe2000f8e0204 */
[----:B------:R-:W-:Y:S01]  /*1f00*/  SHF.R.U32.HI R2, RZ, 0x3, R0 ;  /* 0x00000003ff027819 */ /* 0x000fe20000011600 */
[----:B------:R-:W-:Y:S01]  /*1f10*/  UIADD3 UR25, UR30, -0x1, URZ ;  /* 0xffffffff1e197890 */ /* 0x000fe2000fffe03f */
[--C-:B------:R-:W-:Y:S01]  /*1f20*/  LOP3.LUT R0, R0, 0x38, R30.reuse, 0xf8, !PT ;  /* 0x0000003800007812 */ /* 0x100fe200078ef81e */
[----:B------:R-:W-:Y:S01]  /*1f30*/  UMOV UR22, 0x5 ;  /* 0x0000000500167882 */ /* 0x000fe20000000000 */
[----:B------:R-:W-:Y:S01]  /*1f40*/  SHF.R.S32.HI R31, RZ, 0x1f, R30 ;  /* 0x0000001fff1f7819 */ /* 0x000fe2000001141e */
[----:B------:R-:W-:Y:S01]  /*1f50*/  UIMAD UR13, UR25, -0x20, UR9 ;  /* 0xffffffe0190d78a4 */ /* 0x000fe2000f8e0209 */
[----:B------:R-:W-:Y:S01]  /*1f60*/  LOP3.LUT R6, R0, R2, RZ, 0x3c, !PT ;  /* 0x0000000200067212 */ /* 0x000fe200078e3cff */
[----:B-1----:R-:W-:Y:S01]  /*1f70*/  IMAD.WIDE R34, R91, 0x80, R28 ;  /* 0x000000805b227825 */ /* 0x002fe200078e021c */
[----:B------:R-:W-:Y:S01]  /*1f80*/  IADD3 R2, P1, R30, UR16, RZ ;  /* 0x000000101e027c10 */ /* 0x000fe2000ff3e0ff */
[----:B------:R-:W-:Y:S01]  /*1f90*/  STL.64 [R1+0x70], R30 ;  /* 0x0000701e01007387 */ /* 0x000fe20000100a00 */
[----:B------:R-:W-:Y:S01]  /*1fa0*/  ISETP.GE.AND P6, PT, R5, UR6, PT ;  /* 0x0000000605007c0c */ /* 0x000fe2000bfc6270 */
[----:B------:R-:W-:Y:S01]  /*1fb0*/  USHF.R.S32.HI UR14, URZ, 0x1f, UR25 ;  /* 0x0000001f3f0e7899 */ /* 0x000fe20008011419 */
[----:B------:R-:W-:Y:S01]  /*1fc0*/  IADD3.X R3, R31, UR12, RZ, P1, !PT ;  /* 0x0000000c1f037c10 */ /* 0x000fe20008ffe4ff */
[----:B------:R-:W-:Y:S01]  /*1fd0*/  STL.64 [R1+0x58], R28 ;  /* 0x0000581c01007387 */ /* 0x000fe20000100a00 */
[C---:B------:R-:W-:Y:S01]  /*1fe0*/  IADD3 R7, R28.reuse, 0x40, RZ ;  /* 0x000000401c077810 */ /* 0x040fe20007ffe0ff */
[----:B------:R-:W-:Y:S01]  /*1ff0*/  IMAD R104, R91, 0x8, R88 ;  /* 0x000000085b687824 */ /* 0x000fe200078e0258 */
[----:B------:R-:W-:Y:S01]  /*2000*/  IADD3 R8, R28, 0x30, RZ ;  /* 0x000000301c087810 */ /* 0x000fe20007ffe0ff */
[----:B------:R1:W-:Y:S01]  /*2010*/  STL [R1+0x98], R5 ;  /* 0x0000980501007387 */ /* 0x0003e20000100800 */
[----:B--2---:R-:W-:Y:S01]  /*2020*/  IMAD.WIDE.U32 R2, R4, c[0x0][0x1a8], R2 ;  /* 0x00006a0004027a25 */ /* 0x004fe200078e0002 */
[----:B------:R-:W-:Y:S01]  /*2030*/  @!P0 IADD3 R4, P1, R34, 0x10, RZ ;  /* 0x0000001022048810 */ /* 0x000fe20007f3e0ff */
[----:B------:R-:W-:Y:S01]  /*2040*/  UISETP.GT.AND UP0, UPT, UR25, UR19, UPT ;  /* 0x000000131900728c */ /* 0x000fe2000bf04270 */
[----:B------:R-:W-:Y:S01]  /*2050*/  ISETP.GE.AND P3, PT, R28, UR6, PT ;  /* 0x000000061c007c0c */ /* 0x000fe2000bf66270 */
[----:B------:R-:W-:Y:S01]  /*2060*/  STL.64 [R1+0x40], R34 ;  /* 0x0000402201007387 */ /* 0x000fe20000100a00 */
[----:B------:R-:W-:Y:S01]  /*2070*/  ISETP.GE.AND P4, PT, R7, UR6, PT ;  /* 0x0000000607007c0c */ /* 0x000fe2000bf86270 */
[----:B------:R-:W-:Y:S01]  /*2080*/  @!P0 IMAD.X R0, RZ, RZ, R35, P1 ;  /* 0x000000ffff008224 */ /* 0x000fe200008e0623 */
[----:B------:R-:W-:Y:S01]  /*2090*/  ISETP.GE.AND P5, PT, R8, UR6, PT ;  /* 0x0000000608007c0c */ /* 0x000fe2000bfa6270 */
[----:B------:R2:W-:Y:S01]  /*20a0*/  STL [R1+0xa4], R8 ;  /* 0x0000a40801007387 */ /* 0x0005e20000100800 */
[----:B------:R-:W-:Y:S01]  /*20b0*/  @!P6 IADD3 R10, P1, R34, 0x20, RZ ;  /* 0x00000020220ae810 */ /* 0x000fe20007f3e0ff */
[----:B------:R-:W-:Y:S01]  /*20c0*/  @!P0 IMAD R0, R0, c[0x0][0x190], RZ ;  /* 0x0000640000008a24 */ /* 0x000fe200078e02ff */
[----:B------:R-:W-:Y:S01]  /*20d0*/  IADD3 R3, R3, UR4, RZ ;  /* 0x0000000403037c10 */ /* 0x000fe2000fffe0ff */
[----:B------:R3:W-:Y:S01]  /*20e0*/  STL [R1+0xa8], R7 ;  /* 0x0000a80701007387 */ /* 0x0007e20000100800 */
[----:B------:R-:W-:Y:S01]  /*20f0*/  IADD3 R22, R28, 0x50, RZ ;  /* 0x000000501c167810 */ /* 0x000fe20007ffe0ff */
[C---:B------:R-:W-:Y:S01]  /*2100*/  @!P0 IMAD R19, R4.reuse, c[0x0][0x194], R0 ;  /* 0x0000650004138a24 */ /* 0x040fe200078e0200 */
[----:B------:R-:W-:Y:S01]  /*2110*/  ULDC.64 UR4, c[0x0][0x198] ;  /* 0x0000660000047ab9 */ /* 0x000fe20000000a00 */
[----:B------:R-:W-:Y:S01]  /*2120*/  @!P3 IMAD R0, R35, c[0x0][0x190], RZ ;  /* 0x000064002300ba24 */ /* 0x000fe200078e02ff */
[----:B------:R-:W-:Y:S01]  /*2130*/  USHF.L.U32 UR12, UR4, 0x4, URZ ;  /* 0x00000004040c7899 */ /* 0x000fe2000800063f */
[----:B------:R-:W-:Y:S01]  /*2140*/  @!P0 IMAD.WIDE.U32 R14, R4, c[0x0][0x190], R2 ;  /* 0x00006400040e8a25 */ /* 0x000fe200078e0002 */
[----:B------:R4:W-:Y:S01]  /*2150*/  STL [R1+0x94], R22 ;  /* 0x0000941601007387 */ /* 0x0009e20000100800 */
[----:B------:R-:W-:Y:S01]  /*2160*/  UIADD3 UR17, UR29, 0x646e171e, URZ ;  /* 0x646e171e1d117890 */ /* 0x000fe2000fffe03f */
[----:B-1----:R-:W-:-:S05]  /*2170*/  LEA.HI R5, R24, R90, RZ, 0x6 ;  /* 0x0000005a18057211 */ /* 0x002fca00078f30ff */
[----:B------:R-:W-:Y:S01]  /*2180*/  IMAD.SHL.U32 R5, R5, 0x8, RZ ;  /* 0x0000000805057824 */ /* 0x000fe200078e00ff */
[----:B--2---:R-:W-:-:S04]  /*2190*/  @!P5 IADD3 R8, P2, R34, 0x30, RZ ;  /* 0x000000302208d810 */ /* 0x004fc80007f5e0ff */
[----:B------:R-:W-:Y:S01]  /*21a0*/  LOP3.LUT R215, R6, 0xfffffe00, R5, 0xf8, !PT ;  /* 0xfffffe0006d77812 */ /* 0x000fe200078ef805 */
[--C-:B------:R-:W-:Y:S01]  /*21b0*/  @!P6 IMAD.X R5, RZ, RZ, R35.reuse, P1 ;  /* 0x000000ffff05e224 */ /* 0x100fe200008e0623 */
[C---:B------:R-:W-:Y:S01]  /*21c0*/  @!P4 IADD3 R16, P1, R34.reuse, 0x40, RZ ;  /* 0x000000402210c810 */ /* 0x040fe20007f3e0ff */
[----:B---3--:R-:W-:Y:S02]  /*21d0*/  @!P3 IMAD R7, R34, c[0x0][0x194], R0 ;  /* 0x000065002207ba24 */ /* 0x008fe400078e0200 */
[----:B------:R-:W-:Y:S02]  /*21e0*/  @!P6 IMAD R5, R5, c[0x0][0x190], RZ ;  /* 0x000064000505ea24 */ /* 0x000fe400078e02ff */
[----:B------:R-:W-:Y:S02]  /*21f0*/  @!P4 IMAD.X R0, RZ, RZ, R35, P1 ;  /* 0x000000ffff00c224 */ /* 0x000fe400008e0623 */
[----:B------:R-:W-:Y:S02]  /*2200*/  @!P6 IMAD R18, R10, c[0x0][0x194], R5 ;  /* 0x000065000a12ea24 */ /* 0x000fe400078e0205 */
[----:B------:R-:W-:-:S04]  /*2210*/  @!P3 IMAD.WIDE.U32 R4, R34, c[0x0][0x190], R2 ;  /* 0x000064002204ba25 */ /* 0x000fc800078e0002 */
[----:B------:R-:W-:Y:S01]  /*2220*/  @!P5 IMAD.X R6, RZ, RZ, R35, P2 ;  /* 0x000000ffff06d224 */ /* 0x000fe200010e0623 */
[----:B------:R-:W-:Y:S01]  /*2230*/  @!P3 LEA R12, P1, R4, c[0x0][0x160], 0x1 ;  /* 0x00005800040cba11 */ /* 0x000fe200078208ff */
[----:B------:R-:W-:Y:S02]  /*2240*/  @!P4 IMAD R17, R0, c[0x0][0x190], RZ ;  /* 0x000064000011ca24 */ /* 0x000fe400078e02ff */
[----:B------:R-:W-:Y:S02]  /*2250*/  @!P3 IMAD.IADD R0, R5, 0x1, R7 ;  /* 0x000000010500b824 */ /* 0x000fe400078e0207 */
[----:B------:R-:W-:Y:S02]  /*2260*/  @!P5 IMAD R6, R6, c[0x0][0x190], RZ ;  /* 0x000064000606da24 */ /* 0x000fe400078e02ff */
[----:B------:R-:W-:Y:S01]  /*2270*/  @!P6 IMAD.WIDE.U32 R10, R10, c[0x0][0x190], R2 ;  /* 0x000064000a0aea25 */ /* 0x000fe200078e0002 */
[----:B------:R-:W-:-:S03]  /*2280*/  @!P3 LEA.HI.X R13, R4, c[0x0][0x164], R0, 0x1, P1 ;  /* 0x00005900040dba11 */ /* 0x000fc600008f0c00 */
[----:B------:R-:W-:Y:S02]  /*2290*/  IMAD.SHL.U32 R215, R215, 0x2, RZ ;  /* 0x00000002d7d77824 */ /* 0x000fe400078e00ff */
[----:B------:R-:W-:Y:S01]  /*22a0*/  @!P5 IMAD R21, R8, c[0x0][0x194], R6 ;  /* 0x000065000815da24 */ /* 0x000fe200078e0206 */
[----:B------:R-:W-:Y:S01]  /*22b0*/  @!P0 LEA R6, P2, R14, c[0x0][0x160], 0x1 ;  /* 0x000058000e068a11 */ /* 0x000fe200078408ff */
[----:B------:R-:W-:Y:S01]  /*22c0*/  @!P0 IMAD.IADD R0, R15, 0x1, R19 ;  /* 0x000000010f008824 */ /* 0x000fe200078e0213 */
[----:B------:R-:W-:Y:S01]  /*22d0*/  @!PT LDS RZ, [RZ] ;  /* 0x00000000fffff984 */ /* 0x000fe20000000800 */
[----:B------:R-:W-:Y:S01]  /*22e0*/  @!PT LDS RZ, [RZ] ;  /* 0x00000000fffff984 */ /* 0x000fe20000000800 */
[----:B------:R-:W-:Y:S01]  /*22f0*/  @!PT LDS RZ, [RZ] ;  /* 0x00000000fffff984 */ /* 0x000fe20000000800 */
[----:B------:R1:W-:Y:S01]  /*2300*/  @!P3 LDGSTS.E.BYPASS.LTC128B.128 [R215], [R12.64] ;  /* 0x000000000cd7bfae */ /* 0x0003e2000b901d5a */
[----:B------:R-:W-:-:S03]  /*2310*/  @!P5 IMAD.WIDE.U32 R8, R8, c[0x0][0x190], R2 ;  /* 0x000064000808da25 */ /* 0x000fc600078e0002 */
[----:B------:R-:W-:Y:S01]  /*2320*/  @!P0 LEA.HI.X R7, R14, c[0x0][0x164], R0, 0x1, P2 ;  /* 0x000059000e078a11 */ /* 0x000fe200010f0c00 */
[----:B------:R-:W-:Y:S01]  /*2330*/  @!P6 IMAD.IADD R11, R11, 0x1, R18 ;  /* 0x000000010b0be824 */ /* 0x000fe200078e0212 */
[----:B------:R-:W-:Y:S01]  /*2340*/  @!P6 LEA R18, P1, R10, c[0x0][0x160], 0x1 ;  /* 0x000058000a12ea11 */ /* 0x000fe200078208ff */
[----:B------:R1:W-:Y:S01]  /*2350*/  @!P3 LDGSTS.E.BYPASS.LTC128B.128 [R215+0x4000], [R12.64+0x80] ;  /* 0x040000800cd7bfae */ /* 0x0003e2000b901d5a */
[----:B------:R-:W-:Y:S01]  /*2360*/  ISETP.GE.AND P3, PT, R22, UR6, PT ;  /* 0x0000000616007c0c */ /* 0x000fe2000bf66270 */
[----:B------:R-:W-:Y:S01]  /*2370*/  @!P5 IMAD.IADD R0, R9, 0x1, R21 ;  /* 0x000000010900d824 */ /* 0x000fe200078e0215 */
[----:B------:R-:W-:Y:S01]  /*2380*/  @!P6 LEA.HI.X R19, R10, c[0x0][0x164], R11, 0x1, P1 ;  /* 0x000059000a13ea11 */ /* 0x000fe200008f0c0b */
[----:B------:R-:W-:Y:S01]  /*2390*/  @!P4 IMAD R17, R16, c[0x0][0x194], R17 ;  /* 0x000065001011ca24 */ /* 0x000fe200078e0211 */
[----:B------:R-:W-:Y:S01]  /*23a0*/  IADD3 R10, R28, 0x60, RZ ;  /* 0x000000601c0a7810 */ /* 0x000fe20007ffe0ff */
[----:B------:R-:W-:Y:S01]  /*23b0*/  @!P4 IMAD.WIDE.U32 R4, R16, c[0x0][0x190], R2 ;  /* 0x000064001004ca25 */ /* 0x000fe200078e0002 */
[----:B------:R2:W-:Y:S01]  /*23c0*/  @!P0 LDGSTS.E.BYPASS.LTC128B.128 [R215+0x800], [R6.64] ;  /* 0x0080000006d78fae */ /* 0x0005e2000b901d5a */
[----:B------:R-:W-:-:S02]  /*23d0*/  LEA.HI R21, R24, R90, RZ, 0x4 ;  /* 0x0000005a18157211 */ /* 0x000fc400078f20ff */
[----:B------:R-:W-:Y:S01]  /*23e0*/  @!P4 IMAD.IADD R5, R5, 0x1, R17 ;  /* 0x000000010505c824 */ /* 0x000fe200078e0211 */
[C---:B----4-:R-:W-:Y:S01]  /*23f0*/  @!P4 LEA R22, P1, R4.reuse, c[0x0][0x160], 0x1 ;  /* 0x000058000416ca11 */ /* 0x050fe200078208ff */
[----:B------:R2:W-:Y:S03]  /*2400*/  @!P0 LDGSTS.E.BYPASS.LTC128B.128 [R215+0x4800], [R6.64+0x80] ;  /* 0x0480008006d78fae */ /* 0x0005e6000b901d5a */
[----:B------:R-:W-:Y:S01]  /*2410*/  @!P4 LEA.HI.X R23, R4, c[0x0][0x164], R5, 0x1, P1 ;  /* 0x000059000417ca11 */ /* 0x000fe200008f0c05 */
[----:B------:R-:W-:Y:S04]  /*2420*/  STL [R1+0x9c], R10 ;  /* 0x00009c0a01007387 */ /* 0x000fe80000100800 */
[----:B------:R3:W-:Y:S04]  /*2430*/  @!P6 LDGSTS.E.BYPASS.LTC128B.128 [R215+0x1000], [R18.64] ;  /* 0x0100000012d7efae */ /* 0x0007e8000b901d5a */
[----:B------:R3:W-:Y:S01]  /*2440*/  @!P6 LDGSTS.E.BYPASS.LTC128B.128 [R215+0x5000], [R18.64+0x80] ;  /* 0x0500008012d7efae */ /* 0x0007e2000b901d5a */
[----:B------:R-:W-:-:S02]  /*2450*/  ISETP.GE.AND P6, PT, R28, UR13, PT ;  /* 0x0000000d1c007c0c */ /* 0x000fc4000bfc6270 */
[----:B-1----:R-:W-:-:S04]  /*2460*/  @!P5 LEA R12, P2, R8, c[0x0][0x160], 0x1 ;  /* 0x00005800080cda11 */ /* 0x002fc800078408ff */
[----:B------:R-:W-:Y:S02]  /*2470*/  @!P5 LEA.HI.X R13, R8, c[0x0][0x164], R0, 0x1, P2 ;  /* 0x00005900080dda11 */ /* 0x000fe400010f0c00 */
[----:B------:R-:W-:Y:S02]  /*2480*/  ISETP.GE.AND P2, PT, R10, UR6, PT ;  /* 0x000000060a007c0c */ /* 0x000fe4000bf46270 */
[----:B------:R-:W-:Y:S01]  /*2490*/  IADD3 R0, R28, 0x70, RZ ;  /* 0x000000701c007810 */ /* 0x000fe20007ffe0ff */
[----:B------:R1:W-:Y:S01]  /*24a0*/  @!P5 LDGSTS.E.BYPASS.LTC128B.128 [R215+0x1800], [R12.64] ;  /* 0x018000000cd7dfae */ /* 0x0003e2000b901d5a */
[----:B--2---:R-:W-:-:S03]  /*24b0*/  @!P3 IADD3 R6, P0, R34, 0x50, RZ ;  /* 0x000000502206b810 */ /* 0x004fc60007f1e0ff */
[----:B------:R2:W-:Y:S01]  /*24c0*/  STL [R1+0xa0], R0 ;  /* 0x0000a00001007387 */ /* 0x0005e20000100800 */
[----:B------:R-:W-:Y:S01]  /*24d0*/  ISETP.GE.AND P1, PT, R0, UR6, PT ;  /* 0x0000000600007c0c */ /* 0x000fe2000bf26270 */
[--C-:B------:R-:W-:Y:S02]  /*24e0*/  @!P3 IMAD.X R4, RZ, RZ, R35.reuse, P0 ;  /* 0x000000ffff04b224 */ /* 0x100fe400000e0623 */
[----:B------:R1:W-:Y:S02]  /*24f0*/  @!P5 LDGSTS.E.BYPASS.LTC128B.128 [R215+0x5800], [R12.64+0x80] ;  /* 0x058000800cd7dfae */ /* 0x0003e4000b901d5a */
[----:B------:R-:W-:Y:S01]  /*2500*/  @!P2 IADD3 R5, P0, R34, 0x60, RZ ;  /* 0x000000602205a810 */ /* 0x000fe20007f1e0ff */
[----:B------:R-:W-:Y:S01]  /*2510*/  @!P3 IMAD R4, R4, c[0x0][0x190], RZ ;  /* 0x000064000404ba24 */ /* 0x000fe200078e02ff */
[----:B------:R-:W-:Y:S01]  /*2520*/  ISETP.GE.AND P5, PT, R26, UR13, PT ;  /* 0x0000000d1a007c0c */ /* 0x000fe2000bfa6270 */
[----:B------:R4:W-:Y:S04]  /*2530*/  @!P4 LDGSTS.E.BYPASS.LTC128B.128 [R215+0x2000], [R22.64] ;  /* 0x0200000016d7cfae */ /* 0x0009e8000b901d5a */
[----:B------:R4:W-:Y:S01]  /*2540*/  @!P4 LDGSTS.E.BYPASS.LTC128B.128 [R215+0x6000], [R22.64+0x80] ;  /* 0x0600008016d7cfae */ /* 0x0009e2000b901d5a */
[----:B--2---:R-:W-:Y:S01]  /*2550*/  @!P2 IMAD.X R0, RZ, RZ, R35, P0 ;  /* 0x000000ffff00a224 */ /* 0x004fe200000e0623 */
        /* <DEDUP_REMOVED lines=30> */
[----:B------:R5:W-:Y:S01]  /*2740*/  @!P2 LDGSTS.E.BYPASS.LTC128B.128 [R215+0x7000], [R14.64+0x80] ;  /* 0x070000800ed7afae */ /* 0x000be2000b901d5a */
[C---:B------:R-:W-:Y:S01]  /*2750*/  IMAD.WIDE.U32 R2, R28.reuse, c[0x0][0x1a0], R30 ;  /* 0x000068001c027a25 */ /* 0x040fe200078e001e */
[----:B------:R-:W-:Y:S01]  /*2760*/  IADD3.X R5, R5, UR7, R0, P0, !PT ;  /* 0x0000000705057c10 */ /* 0x000fe200087fe400 */
[----:B------:R-:W-:Y:S01]  /*2770*/  USHF.L.U64.HI UR7, UR4, UR11, UR5 ;  /* 0x0000000b04077299 */ /* 0x000fe20008010205 */
[----:B------:R1:W-:Y:S01]  /*2780*/  @!P1 LDGSTS.E.BYPASS.LTC128B.128 [R215+0x3800], [R10.64] ;  /* 0x038000000ad79fae */ /* 0x0003e2000b901d5a */
[----:B------:R-:W-:Y:S01]  /*2790*/  IMAD R0, R28, c[0x0][0x1a4], R7 ;  /* 0x000069001c007a24 */ /* 0x000fe200078e0207 */
[----:B------:R-:W-:Y:S01]  /*27a0*/  IADD3 R8, P0, R2, UR20, RZ ;  /* 0x0000001402087c10 */ /* 0x000fe2000ff1e0ff */
[----:B------:R-:W-:Y:S01]  /*27b0*/  IMAD.IADD R24, R9, 0x1, -R6 ;  /* 0x0000000109187824 */ /* 0x000fe200078e0a06 */
[----:B------:R-:W-:Y:S01]  /*27c0*/  SHF.R.S32.HI R7, RZ, 0x1f, R20 ;  /* 0x0000001fff077819 */ /* 0x000fe20000011414 */
[----:B------:R-:W-:Y:S01]  /*27d0*/  USHF.L.U64.HI UR20, UR4, UR22, UR5 ;  /* 0x0000001604147299 */ /* 0x000fe20008010205 */
[----:B------:R-:W-:Y:S01]  /*27e0*/  IADD3.X R9, R3, UR21, R0, P0, !PT ;  /* 0x0000001503097c10 */ /* 0x000fe200087fe400 */
[C---:B------:R-:W-:Y:S01]  /*27f0*/  IMAD.WIDE.U32 R30, R20.reuse, c[0x0][0x1b0], R4 ;  /* 0x00006c00141e7a25 */ /* 0x040fe200078e0004 */
[----:B------:R-:W-:Y:S01]  /*2800*/  USHF.L.U32 UR21, UR4, 0x5, URZ ;  /* 0x0000000504157899 */ /* 0x000fe2000800063f */
[----:B------:R-:W-:Y:S01]  /*2810*/  LOP3.LUT R3, R21, 0xfffffff0, RZ, 0xc0, !PT ;  /* 0xfffffff015037812 */ /* 0x000fe200078ec0ff */
[----:B------:R-:W-:Y:S01]  /*2820*/  UIMAD UR5, UR20, UR25, URZ ;  /* 0x00000019140572a4 */ /* 0x000fe2000f8e023f */
[----:B------:R-:W-:Y:S01]  /*2830*/  IMAD R0, R7, c[0x0][0x1b0], RZ ;  /* 0x00006c0007007a24 */ /* 0x000fe200078e02ff */
[----:B------:R2:W-:Y:S01]  /*2840*/  @!P1 LDGSTS.E.BYPASS.LTC128B.128 [R215+0x7800], [R10.64+0x80] ;  /* 0x078000800ad79fae */ /* 0x0005e2000b901d5a */
[----:B------:R-:W-:Y:S01]  /*2850*/  IMAD.U32 R21, RZ, RZ, UR25 ;  /* 0x00000019ff157e24 */ /* 0x000fe2000f8e00ff */
[----:B------:R-:W-:Y:S01]  /*2860*/  UIMAD UR5, UR14, UR21, UR5 ;  /* 0x000000150e0572a4 */ /* 0x000fe2000f8e0205 */
[----:B------:R-:W-:Y:S01]  /*2870*/  IMAD R2, R20, c[0x0][0x1b4], R0 ;  /* 0x00006d0014027a24 */ /* 0x000fe200078e0200 */
[----:B------:R-:W-:Y:S01]  /*2880*/  ISETP.GE.AND P3, PT, R28, UR13, PT ;  /* 0x0000000d1c007c0c */ /* 0x000fe2000bf66270 */
[----:B------:R-:W-:Y:S01]  /*2890*/  IMAD.MOV.U32 R94, RZ, RZ, R30 ;  /* 0x000000ffff5e7224 */ /* 0x000fe200078e001e */
[----:B------:R-:W-:Y:S01]  /*28a0*/  ISETP.GE.AND P2, PT, R26, UR13, PT ;  /* 0x0000000d1a007c0c */ /* 0x000fe2000bf46270 */
[----:B------:R-:W-:Y:S01]  /*28b0*/  IMAD.IADD R95, R31, 0x1, R2 ;  /* 0x000000011f5f7824 */ /* 0x000fe200078e0202 */
[----:B------:R-:W-:Y:S01]  /*28c0*/  STL.64 [R1+0x50], R30 ;  /* 0x0000501e01007387 */ /* 0x000fe20000100a00 */
[----:B------:R-:W-:Y:S01]  /*28d0*/  IMAD.SHL.U32 R5, R32, 0x40, RZ ;  /* 0x0000004020057824 */ /* 0x000fe200078e00ff */
[----:B------:R-:W-:Y:S01]  /*28e0*/  UIADD3 UR13, UR9, 0x1, -UR10 ;  /* 0x00000001090d7890 */ /* 0x000fe2000fffe80a */
[----:B------:R-:W-:Y:S01]  /*28f0*/  IMAD.IADD R0, R90, 0x1, -R3 ;  /* 0x000000015a007824 */ /* 0x000fe200078e0a03 */
[----:B------:R-:W-:Y:S01]  /*2900*/  STL.64 [R1+0x48], R94 ;  /* 0x0000485e01007387 */ /* 0x000fe20000100a00 */
[----:B------:R-:W-:Y:S01]  /*2910*/  IMAD.WIDE.U32 R2, R21, UR21, R94 ;  /* 0x0000001515027c25 */ /* 0x000fe2000f8e005e */
[----:B------:R-:W-:Y:S01]  /*2920*/  LOP3.LUT R5, R5, 0x1c0, RZ, 0xc0, !PT ;  /* 0x000001c005057812 */ /* 0x000fe200078ec0ff */
[----:B------:R-:W-:Y:S01]  /*2930*/  UIADD3 UR18, UR28, -0x4ab325aa, URZ ;  /* 0xb54cda561c127890 */ /* 0x000fe2000fffe03f */
[----:B---3--:R-:W-:Y:S01]  /*2940*/  SHF.R.S32.HI R19, RZ, 0x1f, R0 ;  /* 0x0000001fff137819 */ /* 0x008fe20000011400 */
[----:B-1----:R-:W-:Y:S01]  /*2950*/  IMAD.SHL.U32 R12, R28, 0x8, RZ ;  /* 0x000000081c0c7824 */ /* 0x002fe200078e00ff */
[----:B------:R-:W-:Y:S01]  /*2960*/  IADD3 R6, R3, UR5, RZ ;  /* 0x0000000503067c10 */ /* 0x000fe2000fffe0ff */
[----:B------:R-:W-:Y:S01]  /*2970*/  ULDC.64 UR4, c[0x0][0x1a0] ;  /* 0x0000680000047ab9 */ /* 0x000fe20000000a00 */
[----:B------:R-:W-:Y:S01]  /*2980*/  @!P6 LEA R4, P0, R2, c[0x0][0x168], 0x1 ;  /* 0x00005a000204ea11 */ /* 0x000fe200078008ff */
[----:B------:R-:W-:Y:S01]  /*2990*/  USHF.L.U64.HI UR22, UR4, UR22, UR5 ;  /* 0x0000001604167299 */ /* 0x000fe20008010205 */
[----:B------:R-:W-:Y:S01]  /*29a0*/  LOP3.LUT R18, R5, 0x8, R12, 0xf8, !PT ;  /* 0x0000000805127812 */ /* 0x000fe200078ef80c */
[----:B------:R-:W-:Y:S01]  /*29b0*/  IMAD.WIDE.U32 R8, R20, c[0x0][0x1b8], R8 ;  /* 0x00006e0014087a25 */ /* 0x000fe200078e0008 */
[----:B------:R-:W-:Y:S01]  /*29c0*/  SHF.R.U32.HI R12, RZ, 0x3, R5 ;  /* 0x00000003ff0c7819 */ /* 0x000fe20000011605 */
[----:B------:R-:W-:Y:S01]  /*29d0*/  USHF.L.U32 UR23, UR4, 0x5, URZ ;  /* 0x0000000504177899 */ /* 0x000fe2000800063f */
[C---:B------:R-:W-:Y:S01]  /*29e0*/  @!P6 LEA.HI.X R5, R2.reuse, c[0x0][0x16c], R6, 0x1, P0 ;  /* 0x00005b000205ea11 */ /* 0x040fe200000f0c06 */
[----:B------:R-:W-:Y:S01]  /*29f0*/  UIMAD UR15, UR22, UR25, URZ ;  /* 0x00000019160f72a4 */ /* 0x000fe2000f8e023f */
[----:B------:R-:W-:Y:S01]  /*2a00*/  @!P5 IADD3 R3, P0, R2, UR12, RZ ;  /* 0x0000000c0203dc10 */ /* 0x000fe2000ff1e0ff */
[----:B------:R-:W-:Y:S01]  /*2a10*/  USHF.L.U32 UR31, UR4, 0x4, URZ ;  /* 0x00000004041f7899 */ /* 0x000fe2000800063f */
[----:B------:R-:W-:Y:S01]  /*2a20*/  LEA.HI R19, R19, R0, RZ, 0x3 ;  /* 0x0000000013137211 */ /* 0x000fe200078f18ff */
[----:B------:R1:W-:Y:S01]  /*2a30*/  @!P6 LDGSTS.E.BYPASS.LTC128B.128 [R215+0x8000], [R4.64] ;  /* 0x0800000004d7efae */ /* 0x0003e2000b901d5a */
[----:B------:R-:W-:Y:S01]  /*2a40*/  @!P5 IADD3.X R6, R6, UR7, RZ, P0, !PT ;  /* 0x000000070606dc10 */ /* 0x000fe200087fe4ff */
[----:B------:R-:W-:Y:S01]  /*2a50*/  UIMAD UR14, UR14, UR23, UR15 ;  /* 0x000000170e0e72a4 */ /* 0x000fe2000f8e020f */
[----:B------:R-:W-:Y:S01]  /*2a60*/  @!P5 LEA R2, P0, R3, c[0x0][0x168], 0x1 ;  /* 0x00005a000302da11 */ /* 0x000fe200078008ff */
[----:B------:R1:W-:Y:S01]  /*2a70*/  @!P6 LDGSTS.E.BYPASS.LTC128B.128 [R215+0x9000], [R4.64+0x80] ;  /* 0x0900008004d7efae */ /* 0x0003e2000b901d5a */
[----:B------:R-:W-:Y:S01]  /*2a80*/  LOP3.LUT R13, R19, 0xfffffff8, RZ, 0xc0, !PT ;  /* 0xfffffff8130d7812 */ /* 0x000fe200078ec0ff */
[----:B------:R-:W-:Y:S01]  /*2a90*/  USHF.L.U64.HI UR4, UR4, UR11, UR5 ;  /* 0x0000000b04047299 */ /* 0x000fe20008010205 */
[----:B------:R-:W-:Y:S01]  /*2aa0*/  @!P5 LEA.HI.X R3, R3, c[0x0][0x16c], R6, 0x1, P0 ;  /* 0x00005b000303da11 */ /* 0x000fe200000f0c06 */
[----:B------:R-:W-:Y:S01]  /*2ab0*/  IMAD.MOV.U32 R6, RZ, RZ, R8 ;  /* 0x000000ffff067224 */ /* 0x000fe200078e0008 */
[----:B------:R3:W-:Y:S01]  /*2ac0*/  STL.64 [R1+0x78], R8 ;  /* 0x0000780801007387 */ /* 0x0007e20000100a00 */
[----:B------:R-:W-:Y:S01]  /*2ad0*/  IMAD.IADD R13, R0, 0x1, -R13 ;  /* 0x00000001000d7824 */ /* 0x000fe200078e0a0d */
[----:B------:R-:W-:Y:S01]  /*2ae0*/  LOP3.LUT R12, R18, R12, RZ, 0x3c, !PT ;  /* 0x0000000c120c7212 */ /* 0x000fe200078e3cff */
[----:B------:R-:W-:Y:S01]  /*2af0*/  IMAD R0, R7, c[0x0][0x1b8], RZ ;  /* 0x00006e0007007a24 */ /* 0x000fe200078e02ff */
[----:B------:R2:W-:Y:S01]  /*2b00*/  @!P5 LDGSTS.E.BYPASS.LTC128B.128 [R215+0x8800], [R2.64] ;  /* 0x0880000002d7dfae */ /* 0x0005e2000b901d5a */
[----:B------:R-:W-:Y:S01]  /*2b10*/  IMAD.SHL.U32 R90, R90, 0x2, RZ ;  /* 0x000000025a5a7824 */ /* 0x000fe200078e00ff */
[----:B------:R-:W-:Y:S01]  /*2b20*/  ULDC UR11, c[0x0][0x2e4] ;  /* 0x0000b900000b7ab9 */ /* 0x000fe20000000800 */
[----:B------:R-:W-:Y:S01]  /*2b30*/  IMAD R7, R20, c[0x0][0x1bc], R0 ;  /* 0x00006f0014077a24 */ /* 0x000fe200078e0200 */
[----:B------:R2:W-:Y:S01]  /*2b40*/  @!P5 LDGSTS.E.BYPASS.LTC128B.128 [R215+0x9800], [R2.64+0x80] ;  /* 0x0980008002d7dfae */ /* 0x0005e2000b901d5a */
[----:B------:R-:W-:Y:S01]  /*2b50*/  IMAD.SHL.U32 R0, R13, 0x40, RZ ;  /* 0x000000400d007824 */ /* 0x000fe200078e00ff */
[----:B------:R-:W-:Y:S01]  /*2b60*/  LOP3.LUT R247, R90, 0x6, RZ, 0xc0, !PT ;  /* 0x000000065af77812 */ /* 0x000fe200078ec0ff */
[----:B------:R-:W-:Y:S01]  /*2b70*/  IMAD.IADD R7, R9, 0x1, R7 ;  /* 0x0000000109077824 */ /* 0x000fe200078e0207 */
[----:B------:R-:W0:Y:S01]  /*2b80*/  LDGDEPBAR ;  /* 0x00000000000079af */ /* 0x000e220000000000 */
[----:B------:R-:W-:Y:S01]  /*2b90*/  ULDC UR5, c[0x0][0x2e8] ;  /* 0x0000ba0000057ab9 */ /* 0x000fe20000000800 */
[----:B------:R-:W-:Y:S01]  /*2ba0*/  LOP3.LUT R0, R0, 0x1c0, RZ, 0xc0, !PT ;  /* 0x000001c000007812 */ /* 0x000fe200078ec0ff */
[----:B------:R-:W-:Y:S01]  /*2bb0*/  UIADD3 UR11, UR9, -UR11, -UR10 ;  /* 0x8000000b090b7290 */ /* 0x000fe2000fffe80a */
[----:B------:R4:W-:Y:S01]  /*2bc0*/  STL.64 [R1+0x80], R6 ;  /* 0x0000800601007387 */ /* 0x0009e20000100a00 */
[----:B------:R-:W-:Y:S01]  /*2bd0*/  UIADD3 UR5, UR13, UR5, URZ ;  /* 0x000000050d057290 */ /* 0x000fe2000fffe03f */
[----:B-1----:R-:W-:-:S05]  /*2be0*/  IMAD.SHL.U32 R5, R19, 0x40, RZ ;  /* 0x0000004013057824 */ /* 0x002fca00078e00ff */
[----:B------:R-:W-:-:S05]  /*2bf0*/  LOP3.LUT R85, R5, 0xfffffe00, RZ, 0xc0, !PT ;  /* 0xfffffe0005557812 */ /* 0x000fca00078ec0ff */
[----:B---3--:R-:W-:Y:S02]  /*2c00*/  IMAD R8, R88, 0x400, R85 ;  /* 0x0000040058087824 */ /* 0x008fe400078e0255 */
[----:B--2---:R-:W-:Y:S01]  /*2c10*/  IMAD.SHL.U32 R2, R24, 0x8, RZ ;  /* 0x0000000818027824 */ /* 0x004fe200078e00ff */
[----:B------:R-:W-:-:S04]  /*2c20*/  DEPBAR.LE SB0, 0x0 ;  /* 0x000080000000791a */ /* 0x000fc80000000000 */
[----:B------:R-:W-:Y:S01]  /*2c30*/  BAR.SYNC.DEFER_BLOCKING 0x0 ;  /* 0x0000000000007b1d */ /* 0x000fe20000010000 */
[----:B------:R-:W-:Y:S01]  /*2c40*/  LOP3.LUT R4, R0, 0x8, R2, 0xf8, !PT ;  /* 0x0000000800047812 */ /* 0x000fe200078ef802 */
[----:B------:R-:W-:Y:S01]  /*2c50*/  IMAD.WIDE.U32 R2, R21, UR23, R6 ;  /* 0x0000001715027c25 */ /* 0x000fe2000f8e0006 */
[----:B------:R-:W-:-:S04]  /*2c60*/  SHF.R.U32.HI R0, RZ, 0x3, R0 ;  /* 0x00000003ff007819 */ /* 0x000fc80000011600 */
[----:B------:R-:W-:Y:S02]  /*2c70*/  LOP3.LUT R86, R4, R0, RZ, 0x3c, !PT ;  /* 0x0000000004567212 */ /* 0x000fe400078e3cff */
[----:B------:R-:W-:Y:S02]  /*2c80*/  IADD3 R0, R3, UR14, RZ ;  /* 0x0000000e03007c10 */ /* 0x000fe4000fffe0ff */
[C---:B------:R-:W-:Y:S02]  /*2c90*/  @!P3 LEA R4, P1, R2.reuse, c[0x0][0x170], 0x1 ;  /* 0x00005c000204ba11 */ /* 0x040fe400078208ff */
[C---:B------:R-:W-:Y:S02]  /*2ca0*/  @!P2 IADD3 R3, P0, R2.reuse, UR31, RZ ;  /* 0x0000001f0203ac10 */ /* 0x040fe4000ff1e0ff */
[----:B------:R-:W-:Y:S02]  /*2cb0*/  @!P3 LEA.HI.X R5, R2, c[0x0][0x174], R0, 0x1, P1 ;  /* 0x00005d000205ba11 */ /* 0x000fe400008f0c00 */
[----:B------:R-:W-:Y:S01]  /*2cc0*/  @!P2 IADD3.X R2, R0, UR4, RZ, P0, !PT ;  /* 0x000000040002ac10 */ /* 0x000fe200087fe4ff */
[----:B------:R-:W-:Y:S01]  /*2cd0*/  IMAD R0, R24, 0x200, R12 ;  /* 0x0000020018007824 */ /* 0x000fe200078e020c */
[----:B----4-:R-:W-:-:S03]  /*2ce0*/  @!P2 LEA R6, P0, R3, c[0x0][0x170], 0x1 ;  /* 0x00005c000306aa11 */ /* 0x010fc600078008ff */
        /* <DEDUP_REMOVED lines=8> */
[----:B------:R-:W-:Y:S01]  /*2d70*/  IMAD.MOV.U32 R2, RZ, RZ, 0x20 ;  /* 0x00000020ff027424 */ /* 0x000fe200078e00ff */
        /* <DEDUP_REMOVED lines=16> */
[----:B------:R-:W-:Y:S01]  /*2e80*/  SEL R2, R2, 0xffffffe0, !P2 ;  /* 0xffffffe002027807 */ /* 0x000fe20005000000 */
[----:B------:R-:W-:Y:S01]  /*2e90*/  LDSM.16.M88.4 R28, [R200+0x8800] ;  /* 0x00880000c81c783b */ /* 0x000fe20000000200 */
[----:B------:R-:W-:Y:S01]  /*2ea0*/  R2P PR, R32, 0x6 ;  /* 0x0000000620007804 */ /* 0x000fe20000000000 */
[--C-:B------:R-:W-:Y:S02]  /*2eb0*/  IMAD R204, R3, 0x2, R202.reuse ;  /* 0x0000000203cc7824 */ /* 0x100fe400078e02ca */
[----:B------:R-:W2:Y:S01]  /*2ec0*/  LDSM.16.M88.4 R8, [R202] ;  /* 0x00000000ca08783b */ /* 0x000ea20000000200 */
[----:B------:R-:W-:-:S02]  /*2ed0*/  IMAD R210, R2, 0x2, R202 ;  /* 0x0000000202d27824 */ /* 0x000fc400078e02ca */
[----:B------:R-:W-:Y:S01]  /*2ee0*/  IMAD R209, R2, 0x2, R204 ;  /* 0x0000000202d17824 */ /* 0x000fe200078e02cc */
[----:B-----5:R-:W-:Y:S04]  /*2ef0*/  LDSM.16.M88.4 R12, [R204+0x2000] ;  /* 0x00200000cc0c783b */ /* 0x020fe80000000200 */
        /* <DEDUP_REMOVED lines=8> */
[----:B------:R-:W3:Y:S01]  /*2f80*/  LDSM.16.M88.4 R36, [R211] ;  /* 0x00000000d324783b */ /* 0x000ee20000000200 */
[----:B------:R-:W-:Y:S01]  /*2f90*/  IADD3 R212, R211, 0x1800, RZ ;  /* 0x00001800d3d47810 */ /* 0x000fe20007ffe0ff */
[----:B------:R-:W-:Y:S02]  /*2fa0*/  IMAD.IADD R208, R200, 0x1, R0 ;  /* 0x00000001c8d07824 */ /* 0x000fe400078e0200 */
[----:B------:R-:W4:Y:S01]  /*2fb0*/  LDSM.16.M88.4 R32, [R211+0x800] ;  /* 0x00080000d320783b */ /* 0x000f220000000200 */
[----:B------:R-:W-:Y:S01]  /*2fc0*/  IMAD.IADD R207, R0, 0x1, R211 ;  /* 0x0000000100cf7824 */ /* 0x000fe200078e02d3 */
[----:B------:R-:W-:-:S02]  /*2fd0*/  SHF.R.S32.HI R0, RZ, 0x1f, R84 ;  /* 0x0000001fff007819 */ /* 0x000fc40000011454 */
[----:B------:R-:W5:Y:S02]  /*2fe0*/  LDSM.16.M88.4 R44, [R208+0x8000] ;  /* 0x00800000d02c783b */ /* 0x000f640000000200 */
[----:B------:R-:W-:Y:S02]  /*2ff0*/  LEA.HI R0, R0, R84, RZ, 0x2 ;  /* 0x0000005400007211 */ /* 0x000fe400078f10ff */
[----:B------:R-:W3:Y:S02]  /*3000*/  LDSM.16.M88.4 R60, [R208+0x8800] ;  /* 0x00880000d03c783b */ /* 0x000ee40000000200 */
[----:B------:R-:W-:Y:S02]  /*3010*/  SHF.R.S32.HI R93, RZ, 0x2, R0 ;  /* 0x00000002ff5d7819 */ /* 0x000fe40000011400 */
[----:B------:R-:W0:Y:S01]  /*3020*/  LDGDEPBAR ;  /* 0x00000000000079af */ /* 0x000e220000000000 */
[C---:B--2---:R-:W-:Y:S03]  /*3030*/  HMMA.16816.F32 R64, R8.reuse, R24, RZ ;  /* 0x000000180840723c */ /* 0x044fe600000018ff */
[----:B------:R-:W-:Y:S04]  /*3040*/  STL [R1+0xac], R93 ;  /* 0x0000ac5d01007387 */ /* 0x000fe80000100800 */
[----:B------:R-:W-:Y:S01]  /*3050*/  STL [R1+0x60], R104 ;  /* 0x0000606801007387 */ /* 0x000fe20000100800 */
[----:B------:R-:W-:Y:S08]  /*3060*/  HMMA.16816.F32 R52, R8, R28, RZ ;  /* 0x0000001c0834723c */ /* 0x000ff000000018ff */
[C---:B-1----:R-:W-:Y:S08]  /*3070*/  HMMA.16816.F32 R48, R4.reuse, R24, RZ ;  /* 0x000000180430723c */ /* 0x042ff000000018ff */
[C---:B------:R-:W-:Y:S08]  /*3080*/  HMMA.16816.F32 R56, R4.reuse, R26, RZ ;  /* 0x0000001a0438723c */ /* 0x040ff000000018ff */
[C---:B------:R-:W-:Y:S08]  /*3090*/  HMMA.16816.F32 R40, R4.reuse, R28, RZ ;  /* 0x0000001c0428723c */ /* 0x040ff000000018ff */
[----:B------:R-:W-:Y:S08]  /*30a0*/  HMMA.16816.F32 R4, R4, R30, RZ ;  /* 0x0000001e0404723c */ /* 0x000ff000000018ff */
[C---:B------:R-:W-:Y:S08]  /*30b0*/  HMMA.16816.F32 R24, R8.reuse, R26, RZ ;  /* 0x0000001a0818723c */ /* 0x040ff000000018ff */
[----:B------:R-:W-:Y:S01]  /*30c0*/  HMMA.16816.F32 R72, R8, R30, RZ ;  /* 0x0000001e0848723c */ /* 0x000fe200000018ff */
[----:B------:R-:W1:Y:S07]  /*30d0*/  LDSM.16.M88.4 R8, [R210] ;  /* 0x00000000d208783b */ /* 0x000e6e0000000200 */
[C---:B---3--:R-:W-:Y:S08]  /*30e0*/  HMMA.16816.F32 R48, R12.reuse, R36, R48 ;  /* 0x000000240c30723c */ /* 0x048ff00000001830 */
[C---:B------:R-:W-:Y:S08]  /*30f0*/  HMMA.16816.F32 R56, R12.reuse, R38, R56 ;  /* 0x000000260c38723c */ /* 0x040ff00000001838 */
[C---:B----4-:R-:W-:Y:S01]  /*3100*/  HMMA.16816.F32 R68, R12.reuse, R32, R40 ;  /* 0x000000200c44723c */ /* 0x050fe20000001828 */
[----:B------:R-:W-:Y:S07]  /*3110*/  LDSM.16.M88.4 R40, [R207] ;  /* 0x00000000cf28783b */ /* 0x000fee0000000200 */
[----:B------:R-:W-:Y:S01]  /*3120*/  HMMA.16816.F32 R28, R12, R34, R4 ;  /* 0x000000220c1c723c */ /* 0x000fe20000001804 */
[----:B------:R-:W2:Y:S07]  /*3130*/  LDSM.16.M88.4 R4, [R209+0x2000] ;  /* 0x00200000d104783b */ /* 0x000eae0000000200 */
[C---:B------:R-:W-:Y:S08]  /*3140*/  HMMA.16816.F32 R12, R20.reuse, R36, R64 ;  /* 0x00000024140c723c */ /* 0x040ff00000001840 */
[C---:B------:R-:W-:Y:S01]  /*3150*/  HMMA.16816.F32 R24, R20.reuse, R38, R24 ;  /* 0x000000261418723c */ /* 0x040fe20000001818 */
[----:B------:R-:W3:Y:S07]  /*3160*/  LDSM.16.M88.4 R36, [R207+0x800] ;  /* 0x00080000cf24783b */ /* 0x000eee0000000200 */
[C---:B------:R-:W-:Y:S08]  /*3170*/  HMMA.16816.F32 R80, R20.reuse, R32, R52 ;  /* 0x000000201450723c */ /* 0x040ff00000001834 */
[----:B------:R-:W-:Y:S01]  /*3180*/  HMMA.16816.F32 R32, R20, R34, R72 ;  /* 0x000000221420723c */ /* 0x000fe20000001848 */
[----:B------:R-:W4:Y:S07]  /*3190*/  LDSM.16.M88.4 R20, [R209] ;  /* 0x00000000d114783b */ /* 0x000f2e0000000200 */
[C---:B-----5:R-:W-:Y:S08]  /*31a0*/  HMMA.16816.F32 R48, R16.reuse, R44, R48 ;  /* 0x0000002c1030723c */ /* 0x060ff00000001830 */
[C---:B------:R-:W-:Y:S08]  /*31b0*/  HMMA.16816.F32 R56, R16.reuse, R46, R56 ;  /* 0x0000002e1038723c */ /* 0x040ff00000001838 */
[C---:B------:R-:W-:Y:S08]  /*31c0*/  HMMA.16816.F32 R64, R16.reuse, R60, R68 ;  /* 0x0000003c1040723c */ /* 0x040ff00000001844 */
[----:B------:R-:W-:Y:S01]  /*31d0*/  HMMA.16816.F32 R52, R16, R62, R28 ;  /* 0x0000003e1034723c */ /* 0x000fe2000000181c */
[----:B------:R-:W-:Y:S04]  /*31e0*/  LDSM.16.M88.4 R16, [R202+0x6000] ;  /* 0x00600000ca10783b */ /* 0x000fe80000000200 */
[----:B------:R-:W5:Y:S03]  /*31f0*/  LDSM.16.M88.4 R28, [R200+0x9000] ;  /* 0x00900000c81c783b */ /* 0x000f660000000200 */
[C---:B-1----:R-:W-:Y:S01]  /*3200*/  HMMA.16816.F32 R68, R8.reuse, R44, R12 ;  /* 0x0000002c0844723c */ /* 0x042fe2000000180c */
[----:B------:R-:W1:Y:S07]  /*3210*/  LDSM.16.M88.4 R12, [R202+0x4000] ;  /* 0x00400000ca0c783b */ /* 0x000e6e0000000200 */
[C---:B------:R-:W-:Y:S01]  /*3220*/  HMMA.16816.F32 R76, R8.reuse, R46, R24 ;  /* 0x0000002e084c723c */ /* 0x040fe20000001818 */
[----:B------:R-:W1:Y:S04]  /*3230*/  LDSM.16.M88.4 R24, [R200+0x9800] ;  /* 0x00980000c818783b */ /* 0x000e680000000200 */
[----:B------:R-:W-:Y:S03]  /*3240*/  LDSM.16.M88.4 R44, [R211+0x1000] ;  /* 0x00100000d32c783b */ /* 0x000fe60000000200 */
[C---:B------:R-:W-:Y:S08]  /*3250*/  HMMA.16816.F32 R80, R8.reuse, R60, R80 ;  /* 0x0000003c0850723c */ /* 0x040ff00000001850 */
[----:B------:R-:W-:Y:S08]  /*3260*/  HMMA.16816.F32 R8, R8, R62, R32 ;  /* 0x0000003e0808723c */ /* 0x000ff00000001820 */
[C---:B--2---:R-:W-:Y:S08]  /*3270*/  HMMA.16816.F32 R32, R4.reuse, R40, R48 ;  /* 0x000000280420723c */ /* 0x044ff00000001830 */
[C---:B------:R-:W-:Y:S08]  /*3280*/  HMMA.16816.F32 R48, R4.reuse, R42, R56 ;  /* 0x0000002a0430723c */ /* 0x040ff00000001838 */
[C---:B---3--:R-:W-:Y:S01]  /*3290*/  HMMA.16816.F32 R72, R4.reuse, R36, R64 ;  /* 0x000000240448723c */ /* 0x048fe20000001840 */
[----:B------:R-:W-:Y:S07]  /*32a0*/  LDSM.16.M88.4 R64, [R211+0x1800] ;  /* 0x00180000d340783b */ /* 0x000fee0000000200 */
[----:B------:R-:W-:Y:S01]  /*32b0*/  HMMA.16816.F32 R52, R4, R38, R52 ;  /* 0x000000260434723c */ /* 0x000fe20000001834 */
[----:B------:R-:W2:Y:S07]  /*32c0*/  LDSM.16.M88.4 R4, [R204+0x6000] ;  /* 0x00600000cc04783b */ /* 0x000eae0000000200 */
[C---:B----4-:R-:W-:Y:S08]  /*32d0*/  HMMA.16816.F32 R56, R20.reuse, R40, R68 ;  /* 0x000000281438723c */ /* 0x050ff00000001844 */
[C---:B------:R-:W-:Y:S08]  /*32e0*/  HMMA.16816.F32 R68, R20.reuse, R36, R80 ;  /* 0x000000241444723c */ /* 0x040ff00000001850 */
[C---:B------:R-:W-:Y:S08]  /*32f0*/  HMMA.16816.F32 R60, R20.reuse, R42, R76 ;  /* 0x0000002a143c723c */ /* 0x040ff0000000184c */
[----:B------:R-:W-:Y:S01]  /*3300*/  HMMA.16816.F32 R36, R20, R38, R8 ;  /* 0x000000261424723c */ /* 0x000fe20000001808 */
[----:B------:R-:W3:Y:S07]  /*3310*/  LDSM.16.M88.4 R8, [R204+0x4000] ;  /* 0x00400000cc08783b */ /* 0x000eee0000000200 */
[C---:B-----5:R-:W-:Y:S08]  /*3320*/  HMMA.16816.F32 R20, R16.reuse, R30, R48 ;  /* 0x0000001e1014723c */ /* 0x060ff00000001830 */
[-C--:B------:R-:W-:Y:S08]  /*3330*/  HMMA.16816.F32 R32, R16, R28.reuse, R32 ;  /* 0x0000001c1020723c */ /* 0x080ff00000001820 */
[----:B-1----:R-:W-:Y:S08]  /*3340*/  HMMA.16816.F32 R40, R12, R28, R56 ;  /* 0x0000001c0c28723c */ /* 0x002ff00000001838 */
[----:B------:R-:W-:Y:S08]  /*3350*/  HMMA.16816.F32 R72, R16, R24, R72 ;  /* 0x000000181048723c */ /* 0x000ff00000001848 */
[----:B------:R-:W-:Y:S08]  /*3360*/  HMMA.16816.F32 R28, R12, R30, R60 ;  /* 0x0000001e0c1c723c */ /* 0x000ff0000000183c */
[----:B------:R-:W-:Y:S08]  /*3370*/  HMMA.16816.F32 R16, R16, R26, R52 ;  /* 0x0000001a1010723c */ /* 0x000ff00000001834 */
[C---:B------:R-:W-:Y:S08]  /*3380*/  HMMA.16816.F32 R48, R12.reuse, R24, R68 ;  /* 0x000000180c30723c */ /* 0x040ff00000001844 */
[----:B------:R-:W-:Y:S01]  /*3390*/  HMMA.16816.F32 R56, R12, R26, R36 ;  /* 0x0000001a0c38723c */ /* 0x000fe20000001824 */
[----:B------:R-:W-:Y:S04]  /*33a0*/  LDSM.16.M88.4 R24, [R208+0x9000] ;  /* 0x00900000d018783b */ /* 0x000fe80000000200 */
[----:B------:R-:W-:Y:S03]  /*33b0*/  LDSM.16.M88.4 R12, [R210+0x4000] ;  /* 0x00400000d20c783b */ /* 0x000fe60000000200 */
[C---:B--2---:R-:W-:Y:S01]  /*33c0*/  HMMA.16816.F32 R60, R4.reuse, R46, R20 ;  /* 0x0000002e043c723c */ /* 0x044fe20000001814 */
[----:B------:R-:W1:Y:S07]  /*33d0*/  LDSM.16.M88.4 R20, [R210+0x6000] ;  /* 0x00600000d214783b */ /* 0x000e6e0000000200 */
[-C--:B------:R-:W-:Y:S01]  /*33e0*/  HMMA.16816.F32 R52, R4, R44.reuse, R32 ;  /* 0x0000002c0434723c */ /* 0x080fe20000001820 */
[----:B------:R-:W2:Y:S07]  /*33f0*/  LDSM.16.M88.4 R32, [R208+0x9800] ;  /* 0x00980000d020783b */ /* 0x000eae0000000200 */
[----:B---3--:R-:W-:Y:S08]  /*3400*/  HMMA.16816.F32 R36, R8, R44, R40 ;  /* 0x0000002c0824723c */ /* 0x008ff00000001828 */
[----:B------:R-:W-:Y:S01]  /*3410*/  HMMA.16816.F32 R68, R4, R66, R16 ;  /* 0x000000420444723c */ /* 0x000fe20000001810 */
[----:B------:R-:W-:Y:S07]  /*3420*/  LDSM.16.M88.4 R16, [R209+0x6000] ;  /* 0x00600000d110783b */ /* 0x000fee0000000200 */
[----:B------:R-:W-:Y:S01]  /*3430*/  HMMA.16816.F32 R44, R8, R46, R28 ;  /* 0x0000002e082c723c */ /* 0x000fe2000000181c */
[----:B------:R-:W3:Y:S07]  /*3440*/  LDSM.16.M88.4 R28, [R207+0x1000] ;  /* 0x00100000cf1c783b */ /* 0x000eee0000000200 */
[-C--:B------:R-:W-:Y:S08]  /*3450*/  HMMA.16816.F32 R72, R4, R64.reuse, R72 ;  /* 0x000000400448723c */ /* 0x080ff00000001848 */
[----:B------:R-:W-:Y:S08]  /*3460*/  HMMA.16816.F32 R40, R8, R64, R48 ;  /* 0x000000400828723c */ /* 0x000ff00000001830 */
[----:B-1----:R-:W-:Y:S08]  /*3470*/  HMMA.16816.F32 R4, R20, R24, R52 ;  /* 0x000000181404723c */ /* 0x002ff00000001834 */
[----:B------:R-:W-:Y:S01]  /*3480*/  HMMA.16816.F32 R64, R8, R66, R56 ;  /* 0x000000420840723c */ /* 0x000fe20000001838 */
[----:B------:R-:W1:Y:S07]  /*3490*/  LDSM.16.M88.4 R8, [R209+0x4000] ;  /* 0x00400000d108783b */ /* 0x000e6e0000000200 */
[C---:B--2---:R-:W-:Y:S08]  /*34a0*/  HMMA.16816.F32 R56, R12.reuse, R32, R40 ;  /* 0x000000200c38723c */ /* 0x044ff00000001828 */
[----:B------:R-:W-:Y:S07]  /*34b0*/  HMMA.16816.F32 R36, R12, R24, R36 ;  /* 0x000000180c24723c */ /* 0x000fee0000001824 */
[----:B------:R-:W-:Y:S01]  /*34c0*/  LEA R24, R88, UR8, 0x4 ;  /* 0x0000000858187c11 */ /* 0x000fe2000f8e20ff */
[----:B---3--:R-:W-:Y:S07]  /*34d0*/  HMMA.16816.F32 R40, R16, R28, R4 ;  /* 0x0000001c1028723c */ /* 0x008fee0000001804 */
[----:B------:R-:W-:Y:S01]  /*34e0*/  IMAD.U32 R4, RZ, RZ, UR25 ;  /* 0x00000019ff047e24 */ /* 0x000fe2000f8e00ff */
[----:B------:R-:W-:Y:S03]  /*34f0*/  HMMA.16816.F32 R52, R20, R26, R60 ;  /* 0x0000001a1434723c */ /* 0x000fe6000000183c */
[----:B------:R-:W-:-:S02]  /*3500*/  IMAD R0, R4, 0x20, R247 ;  /* 0x0000002004007824 */ /* 0x000fc400078e02f7 */
[----:B------:R-:W-:-:S03]  /*3510*/  IMAD.IADD R4, R93, 0x1, R24 ;  /* 0x000000015d047824 */ /* 0x000fc600078e0218 */
[----:B------:R-:W-:Y:S01]  /*3520*/  HMMA.16816.F32 R48, R12, R26, R44 ;  /* 0x0000001a0c30723c */ /* 0x000fe2000000182c */
[----:B------:R-:W-:Y:S02]  /*3530*/  IADD3 R5, R0, 0x1, RZ ;  /* 0x0000000100057810 */ /* 0x000fe40007ffe0ff */
[C---:B------:R-:W-:Y:S02]  /*3540*/  IADD3 R24, R4.reuse, UR11, RZ ;  /* 0x0000000b04187c10 */ /* 0x040fe4000fffe0ff */
[C---:B------:R-:W-:Y:S02]  /*3550*/  IADD3 R25, R4.reuse, UR5, RZ ;  /* 0x0000000504197c10 */ /* 0x040fe4000fffe0ff */
[C---:B------:R-:W-:Y:S01]  /*3560*/  IADD3 R7, R4.reuse, 0x8, RZ ;  /* 0x0000000804077810 */ /* 0x040fe20007ffe0ff */
[----:B-1----:R-:W-:Y:S01]  /*3570*/  HMMA.16816.F32 R36, R8, R28, R36 ;  /* 0x0000001c0824723c */ /* 0x002fe20000001824 */
[C---:B------:R-:W-:Y:S02]  /*3580*/  IADD3 R6, R4.reuse, 0x40, RZ ;  /* 0x0000004004067810 */ /* 0x040fe40007ffe0ff */
[----:B------:R-:W-:-:S02]  /*3590*/  IADD3 R4, R4, 0x48, RZ ;  /* 0x0000004804047810 */ /* 0x000fc40007ffe0ff */
[----:B------:R-:W-:Y:S02]  /*35a0*/  IMNMX R219, RZ, R24, !PT ;  /* 0x00000018ffdb7217 */ /* 0x000fe40007800200 */
[----:B------:R-:W-:Y:S01]  /*35b0*/  IMNMX R223, R25, UR9, PT ;  /* 0x0000000919df7c17 */ /* 0x000fe2000b800200 */
[----:B------:R-:W-:Y:S01]  /*35c0*/  HMMA.16816.F32 R60, R20, R32, R72 ;  /* 0x00000020143c723c */ /* 0x000fe20000001848 */
[----:B------:R-:W-:Y:S02]  /*35d0*/  IADD3 R24, R7, UR11, RZ ;  /* 0x0000000b07187c10 */ /* 0x000fe4000fffe0ff */
[----:B------:R-:W-:Y:S02]  /*35e0*/  IADD3 R25, R6, UR11, RZ ;  /* 0x0000000b06197c10 */ /* 0x000fe4000fffe0ff */
[----:B------:R-:W-:Y:S02]  /*35f0*/  IADD3 R26, R4, UR11, RZ ;  /* 0x0000000b041a7c10 */ /* 0x000fe4000fffe0ff */
[----:B------:R-:W-:Y:S01]  /*3600*/  IMNMX R218, RZ, R24, !PT ;  /* 0x00000018ffda7217 */ /* 0x000fe20007800200 */
[----:B------:R-:W-:Y:S01]  /*3610*/  HMMA.16816.F32 R44, R16, R30, R52 ;  /* 0x0000001e102c723c */ /* 0x000fe20000001834 */
[----:B------:R-:W-:-:S02]  /*3620*/  IMNMX R217, RZ, R25, !PT ;  /* 0x00000019ffd97217 */ /* 0x000fc40007800200 */
[----:B------:R-:W-:Y:S02]  /*3630*/  IMNMX R216, RZ, R26, !PT ;  /* 0x0000001affd87217 */ /* 0x000fe40007800200 */
[----:B------:R-:W1:Y:S01]  /*3640*/  LDSM.16.M88.4 R24, [R207+0x1800] ;  /* 0x00180000cf18783b */ /* 0x000e620000000200 */
[----:B------:R-:W-:Y:S01]  /*3650*/  ISETP.GE.AND P6, PT, R0, R223, PT ;  /* 0x000000df0000720c */ /* 0x000fe20003fc6270 */
[----:B------:R-:W-:-:S04]  /*3660*/  DEPBAR.LE SB0, 0x0 ;  /* 0x000080000000791a */ /* 0x000fc80000000000 */
[----:B------:R-:W-:Y:S01]  /*3670*/  IADD3 R6, R6, UR5, RZ ;  /* 0x0000000506067c10 */ /* 0x000fe2000fffe0ff */
[----:B------:R-:W-:Y:S01]  /*3680*/  HMMA.16816.F32 R28, R8, R30, R48 ;  /* 0x0000001e081c723c */ /* 0x000fe20000001830 */
[----:B------:R-:W-:Y:S01]  /*3690*/  IADD3 R4, R4, UR5, RZ ;  /* 0x0000000504047c10 */ /* 0x000fe2000fffe0ff */
[----:B------:R-:W-:Y:S01]  /*36a0*/  BAR.SYNC.DEFER_BLOCKING 0x0 ;  /* 0x0000000000007b1d */ /* 0x000fe20000010000 */
[----:B------:R-:W-:Y:S02]  /*36b0*/  ISETP.LT.OR P6, PT, R0, R219, P6 ;  /* 0x000000db0000720c */ /* 0x000fe400037c1670 */
[----:B------:R-:W-:Y:S02]  /*36c0*/  IMNMX R221, R6, UR9, PT ;  /* 0x0000000906dd7c17 */ /* 0x000fe4000b800200 */
[----:B------:R-:W-:Y:S01]  /*36d0*/  IMNMX R220, R4, UR9, PT ;  /* 0x0000000904dc7c17 */ /* 0x000fe2000b800200 */
[----:B------:R-:W-:Y:S01]  /*36e0*/  HMMA.16816.F32 R20, R20, R34, R68 ;  /* 0x000000221414723c */ /* 0x000fe20000001844 */
[----:B------:R-:W-:-:S02]  /*36f0*/  IADD3 R7, R7, UR5, RZ ;  /* 0x0000000507077c10 */ /* 0x000fc4000fffe0ff */
[----:B------:R-:W-:Y:S02]  /*3700*/  FSEL R33, R36, -INF , !P6 ;  /* 0xff80000024217808 */ /* 0x000fe40007000000 */
[CC--:B------:R-:W-:Y:S02]  /*3710*/  ISETP.GE.AND P4, PT, R5.reuse, R221.reuse, PT ;  /* 0x000000dd0500720c */ /* 0x0c0fe40003f86270 */
[-C--:B------:R-:W-:Y:S01]  /*3720*/  ISETP.GE.AND P0, PT, R5, R220.reuse, PT ;  /* 0x000000dc0500720c */ /* 0x080fe20003f06270 */
[----:B------:R-:W-:Y:S01]  /*3730*/  HMMA.16816.F32 R12, R12, R34, R64 ;  /* 0x000000220c0c723c */ /* 0x000fe20000001840 */
[C---:B------:R-:W-:Y:S02]  /*3740*/  ISETP.GE.AND P2, PT, R0.reuse, R221, PT ;  /* 0x000000dd0000720c */ /* 0x040fe40003f46270 */
[----:B------:R-:W-:Y:S02]  /*3750*/  ISETP.GE.AND P6, PT, R0, R220, PT ;  /* 0x000000dc0000720c */ /* 0x000fe40003fc6270 */
[----:B------:R-:W-:-:S02]  /*3760*/  IMNMX R222, R7, UR9, PT ;  /* 0x0000000907de7c17 */ /* 0x000fc4000b800200 */
[CC--:B------:R-:W-:Y:S02]  /*3770*/  ISETP.LT.OR P4, PT, R5.reuse, R217.reuse, P4 ;  /* 0x000000d90500720c */ /* 0x0c0fe40002781670 */
[CC--:B------:R-:W-:Y:S02]  /*3780*/  ISETP.LT.OR P0, PT, R5.reuse, R216.reuse, P0 ;  /* 0x000000d80500720c */ /* 0x0c0fe40000701670 */
[C---:B------:R-:W-:Y:S02]  /*3790*/  ISETP.LT.OR P2, PT, R0.reuse, R217, P2 ;  /* 0x000000d90000720c */ /* 0x040fe40001741670 */
[----:B------:R-:W-:Y:S02]  /*37a0*/  ISETP.LT.OR P6, PT, R0, R216, P6 ;  /* 0x000000d80000720c */ /* 0x000fe400037c1670 */
[C---:B------:R-:W-:Y:S02]  /*37b0*/  ISETP.GE.AND P5, PT, R5.reuse, R223, PT ;  /* 0x000000df0500720c */ /* 0x040fe40003fa6270 */
[----:B------:R-:W-:-:S02]  /*37c0*/  ISETP.GE.AND P3, PT, R5, R222, PT ;  /* 0x000000de0500720c */ /* 0x000fc40003f66270 */
[----:B------:R-:W-:Y:S02]  /*37d0*/  ISETP.GE.AND P1, PT, R0, R222, PT ;  /* 0x000000de0000720c */ /* 0x000fe40003f26270 */
[----:B------:R-:W-:Y:S02]  /*37e0*/  FSEL R73, R40, -INF , !P2 ;  /* 0xff80000028497808 */ /* 0x000fe40005000000 */
[----:B------:R-:W-:Y:S02]  /*37f0*/  FSEL R75, R42, -INF , !P6 ;  /* 0xff8000002a4b7808 */ /* 0x000fe40007000000 */
[----:B------:R-:W-:Y:S02]  /*3800*/  FSEL R72, R41, -INF , !P4 ;  /* 0xff80000029487808 */ /* 0x000fe40006000000 */
[----:B------:R-:W-:Y:S02]  /*3810*/  FSEL R74, R43, -INF , !P0 ;  /* 0xff8000002b4a7808 */ /* 0x000fe40004000000 */
[----:B-1----:R-:W-:Y:S01]  /*3820*/  HMMA.16816.F32 R40, R8, R24, R56 ;  /* 0x000000180828723c */ /* 0x002fe20000001838 */
[----:B------:R-:W-:-:S02]  /*3830*/  ISETP.LT.OR P5, PT, R5, R219, P5 ;  /* 0x000000db0500720c */ /* 0x000fc40002fa1670 */
[-C--:B------:R-:W-:Y:S02]  /*3840*/  ISETP.LT.OR P3, PT, R5, R218.reuse, P3 ;  /* 0x000000da0500720c */ /* 0x080fe40001f61670 */
[C---:B------:R-:W-:Y:S02]  /*3850*/  ISETP.LT.OR P1, PT, R0.reuse, R218, P1 ;  /* 0x000000da0000720c */ /* 0x040fe40000f21670 */
[C---:B------:R-:W-:Y:S01]  /*3860*/  IADD3 R4, R0.reuse, 0x8, RZ ;  /* 0x0000000800047810 */ /* 0x040fe20007ffe0ff */
[----:B------:R-:W-:Y:S01]  /*3870*/  HMMA.16816.F32 R8, R8, R26, R12 ;  /* 0x0000001a0808723c */ /* 0x000fe2000000180c */
[----:B------:R-:W-:Y:S02]  /*3880*/  IADD3 R5, R0, 0x9, RZ ;  /* 0x0000000900057810 */ /* 0x000fe40007ffe0ff */
[----:B------:R-:W-:Y:S02]  /*3890*/  FSEL R49, R38, -INF , !P1 ;  /* 0xff80000026317808 */ /* 0x000fe40004800000 */
[----:B------:R-:W-:-:S02]  /*38a0*/  ISETP.GE.AND P4, PT, R4, R220, PT ;  /* 0x000000dc0400720c */ /* 0x000fc40003f86270 */
        /* <DEDUP_REMOVED lines=15> */
[----:B------:R-:W-:Y:S02]  /*39a0*/  ISETP.GE.AND P3, PT, R5, R222, PT ;  /* 0x000000de0500720c */ /* 0x000fe40003f66270 */
[----:B------:R-:W-:Y:S02]  /*39b0*/  FSEL R28, R28, -INF , !P1 ;  /* 0xff8000001c1c7808 */ /* 0x000fe40004800000 */
[----:B------:R-:W-:Y:S02]  /*39c0*/  FSEL R25, R30, -INF , !P2 ;  /* 0xff8000001e197808 */ /* 0x000fe40005000000 */
[----:B------:R-:W-:Y:S02]  /*39d0*/  FSEL R56, R44, -INF , !P6 ;  /* 0xff8000002c387808 */ /* 0x000fe40007000000 */
[----:B------:R-:W-:-:S02]  /*39e0*/  FSEL R46, R45, -INF , !P0 ;  /* 0xff8000002d2e7808 */ /* 0x000fc40004000000 */
[CC--:B------:R-:W-:Y:S02]  /*39f0*/  ISETP.GE.AND P5, PT, R5.reuse, R223.reuse, PT ;  /* 0x000000df0500720c */ /* 0x0c0fe40003fa6270 */
[----:B------:R-:W-:Y:S02]  /*3a00*/  ISETP.GE.AND P1, PT, R5, R220, PT ;  /* 0x000000dc0500720c */ /* 0x000fe40003f26270 */
[C---:B------:R-:W-:Y:S02]  /*3a10*/  ISETP.GE.AND P2, PT, R4.reuse, R223, PT ;  /* 0x000000df0400720c */ /* 0x040fe40003f46270 */
[C---:B------:R-:W-:Y:S02]  /*3a20*/  ISETP.GE.AND P6, PT, R4.reuse, R222, PT ;  /* 0x000000de0400720c */ /* 0x040fe40003fc6270 */
[C---:B------:R-:W-:Y:S02]  /*3a30*/  ISETP.GE.AND P4, PT, R4.reuse, R221, PT ;  /* 0x000000dd0400720c */ /* 0x040fe40003f86270 */
[----:B------:R-:W-:-:S02]  /*3a40*/  ISETP.GE.AND P0, PT, R4, R220, PT ;  /* 0x000000dc0400720c */ /* 0x000fc40003f06270 */
[C---:B------:R-:W-:Y:S02]  /*3a50*/  ISETP.LT.OR P3, PT, R5.reuse, R218, P3 ;  /* 0x000000da0500720c */ /* 0x040fe40001f61670 */
[CC--:B------:R-:W-:Y:S02]  /*3a60*/  ISETP.LT.OR P5, PT, R5.reuse, R219.reuse, P5 ;  /* 0x000000db0500720c */ /* 0x0c0fe40002fa1670 */
        /* <DEDUP_REMOVED lines=26> */
[----:B------:R-:W-:Y:S02]  /*3c10*/  FSEL R22, R43, -INF , !P5 ;  /* 0xff8000002b167808 */ /* 0x000fe40006800000 */
[----:B------:R-:W-:-:S02]  /*3c20*/  ISETP.LT.OR P0, PT, R0, R216, P0 ;  /* 0x000000d80000720c */ /* 0x000fc40000701670 */
[----:B------:R-:W-:Y:S02]  /*3c30*/  FSEL R30, R42, -INF , !P6 ;  /* 0xff8000002a1e7808 */ /* 0x000fe40007000000 */
[----:B------:R-:W-:Y:S02]  /*3c40*/  FSEL R41, R19, -INF , !P0 ;  /* 0xff80000013297808 */ /* 0x000fe40004000000 */
[----:B------:R-:W-:Y:S02]  /*3c50*/  PLOP3.LUT P0, PT, PT, PT, UP0, 0x80, 0x0 ;  /* 0x000000000000781c */ /* 0x000fe40003f0f008 */
[----:B------:R-:W-:Y:S02]  /*3c60*/  FSEL R44, R36, -INF , !P4 ;  /* 0xff800000242c7808 */ /* 0x000fe40006000000 */
[----:B------:R-:W-:Y:S02]  /*3c70*/  ISETP.GE.AND P1, PT, R4, R220, PT ;  /* 0x000000dc0400720c */ /* 0x000fe40003f26270 */
[----:B------:R-:W-:-:S02]  /*3c80*/  FSEL R40, R37, -INF , !P3 ;  /* 0xff80000025287808 */ /* 0x000fc40005800000 */
[----:B------:R-:W-:Y:S02]  /*3c90*/  FSEL R43, R39, -INF , !P2 ;  /* 0xff800000272b7808 */ /* 0x000fe40005000000 */
[CC--:B------:R-:W-:Y:S02]  /*3ca0*/  ISETP.GE.AND P6, PT, R4.reuse, R223.reuse, PT ;  /* 0x000000df0400720c */ /* 0x0c0fe40003fc6270 */
[-C--:B------:R-:W-:Y:S02]  /*3cb0*/  ISETP.GE.AND P4, PT, R4, R222.reuse, PT ;  /* 0x000000de0400720c */ /* 0x080fe40003f86270 */
[C---:B------:R-:W-:Y:S02]  /*3cc0*/  ISETP.GE.AND P5, PT, R0.reuse, R223, PT ;  /* 0x000000df0000720c */ /* 0x040fe40003fa6270 */
[C---:B------:R-:W-:Y:S02]  /*3cd0*/  ISETP.GE.AND P3, PT, R0.reuse, R222, PT ;  /* 0x000000de0000720c */ /* 0x040fe40003f66270 */
[----:B------:R-:W-:-:S02]  /*3ce0*/  ISETP.GE.AND P2, PT, R0, R221, PT ;  /* 0x000000dd0000720c */ /* 0x000fc40003f46270 */
[C---:B------:R-:W-:Y:S02]  /*3cf0*/  ISETP.LT.OR P1, PT, R4.reuse, R216, P1 ;  /* 0x000000d80400720c */ /* 0x040fe40000f21670 */
[CC--:B------:R-:W-:Y:S02]  /*3d00*/  ISETP.LT.OR P6, PT, R4.reuse, R219.reuse, P6 ;  /* 0x000000db0400720c */ /* 0x0c0fe400037c1670 */
[-C--:B------:R-:W-:Y:S02]  /*3d10*/  ISETP.LT.OR P4, PT, R4, R218.reuse, P4 ;  /* 0x000000da0400720c */ /* 0x080fe40002781670 */
[C---:B------:R-:W-:Y:S02]  /*3d20*/  ISETP.LT.OR P5, PT, R0.reuse, R219, P5 ;  /* 0x000000db0000720c */ /* 0x040fe40002fa1670 */
[C---:B------:R-:W-:Y:S02]  /*3d30*/  ISETP.LT.OR P3, PT, R0.reuse, R218, P3 ;  /* 0x000000da0000720c */ /* 0x040fe40001f61670 */
[----:B------:R-:W-:Y:S01]  /*3d40*/  ISETP.LT.OR P2, PT, R0, R217, P2 ;  /* 0x000000d90000720c */ /* 0x000fe20001741670 */
[----:B------:R-:W-:Y:S01]  /*3d50*/  IMAD.IADD R0, R85, 0x1, R86 ;  /* 0x0000000155007824 */ /* 0x000fe200078e0256 */
[----:B------:R-:W-:-:S02]  /*3d60*/  FSEL R42, R18, -INF , !P1 ;  /* 0xff800000122a7808 */ /* 0x000fc40004800000 */
[----:B------:R-:W-:Y:S02]  /*3d70*/  FSEL R26, R17, -INF , !P2 ;  /* 0xff800000111a7808 */ /* 0x000fe40005000000 */
[----:B------:R-:W-:Y:S02]  /*3d80*/  FSEL R19, R8, -INF , !P6 ;  /* 0xff80000008137808 */ /* 0x000fe40007000000 */
        /* <DEDUP_REMOVED lines=25> */
.L_x_1858:
[----:B------:R-:W-:Y:S01]  /*3f20*/  FMNMX.FTZ R136, R33, R32, !PT ;  /* 0x0000002021887209 */ /* 0x000fe20007810000 */
[----:B------:R-:W-:Y:S01]  /*3f30*/  IMAD.WIDE.U32 R244, R104, -0x326172a9, RZ ;  /* 0xcd9e8d5768f47825 */ /* 0x000fe200078e00ff */
[----:B-1----:R-:W-:Y:S01]  /*3f40*/  FMNMX.FTZ R4, R49, R48, !PT ;  /* 0x0000003031047209 */ /* 0x002fe20007810000 */
        /* <DEDUP_REMOVED lines=22> */
[----:B------:R-:W-:Y:S01]  /*40b0*/  UIADD3 UR8, UR28, 0x1715609d, URZ ;  /* 0x1715609d1c087890 */ /* 0x000fe2000fffe03f */
[----:B------:R-:W-:Y:S01]  /*40c0*/  FMNMX.FTZ R4, R20, R4, !PT ;  /* 0x0000000414047209 */ /* 0x000fe20007810000 */
[--C-:B------:R-:W-:Y:S01]  /*40d0*/  IMAD R203, R3, 0x2, R201.reuse ;  /* 0x0000000203cb7824 */ /* 0x100fe200078e02c9 */
[----:B------:R-:W-:Y:S01]  /*40e0*/  LOP3.LUT R88, R89, UR28, RZ, 0x3c, !PT ;  /* 0x0000001c59587c12 */ /* 0x000fe2000f8e3cff */
[----:B------:R-:W1:Y:S01]  /*40f0*/  SHFL.BFLY PT, R5, R136, 0x2, 0x1f ;  /* 0x0c401f0088057f89 */ /* 0x000e6200000e0000 */
[----:B------:R-:W-:Y:S01]  /*4100*/  IMAD R206, R2, 0x2, R201 ;  /* 0x0000000202ce7824 */ /* 0x000fe200078e02c9 */
[----:B------:R-:W-:Y:S01]  /*4110*/  IADD3 R89, R104, 0x4, RZ ;  /* 0x0000000468597810 */ /* 0x000fe20007ffe0ff */
[----:B------:R-:W-:Y:S01]  /*4120*/  IMAD R205, R2, 0x2, R203 ;  /* 0x0000000202cd7824 */ /* 0x000fe200078e02cb */
[----:B------:R-:W2:Y:S01]  /*4130*/  SHFL.BFLY PT, R135, R4, 0x2, 0x1f ;  /* 0x0c401f0004877f89 */ /* 0x000ea200000e0000 */
[----:B------:R-:W-:-:S02]  /*4140*/  LOP3.LUT R6, R245, R88, RZ, 0x3c, !PT ;  /* 0x00000058f5067212 */ /* 0x000fc400078e3cff */
[----:B------:R-:W-:Y:S01]  /*4150*/  IMAD.WIDE.U32 R234, R89, -0x326172a9, RZ ;  /* 0xcd9e8d5759ea7825 */ /* 0x000fe200078e00ff */
[----:B------:R-:W-:Y:S03]  /*4160*/  LDSM.16.MT88.4 R148, [R201+0xa000] ;  /* 0x00a00000c994783b */ /* 0x000fe60000004200 */
[----:B------:R-:W-:Y:S01]  /*4170*/  IMAD.WIDE.U32 R248, R6, -0x2daee0ad, RZ ;  /* 0xd2511f5306f87825 */ /* 0x000fe200078e00ff */
[----:B------:R-:W-:Y:S01]  /*4180*/  LDSM.16.MT88.4 R164, [R203+0xa000] ;  /* 0x00a00000cba4783b */ /* 0x000fe20000004200 */
[----:B------:R-:W-:-:S03]  /*4190*/  LOP3.LUT R232, R235, R88, RZ, 0x3c, !PT ;  /* 0x00000058ebe87212 */ /* 0x000fc600078e3cff */
[----:B------:R-:W-:Y:S04]  /*41a0*/  LDSM.16.MT88.4 R60, [R206+0xa000] ;  /* 0x00a00000ce3c783b */ /* 0x000fe80000004200 */
[----:B------:R-:W-:Y:S01]  /*41b0*/  LDSM.16.MT88.4 R76, [R205+0xa000] ;  /* 0x00a00000cd4c783b */ /* 0x000fe20000004200 */
[----:B-1----:R-:W-:Y:S01]  /*41c0*/  FMNMX.FTZ R136, R136, R5, !PT ;  /* 0x0000000588887209 */ /* 0x002fe20007810000 */
[----:B------:R-:W-:Y:S02]  /*41d0*/  IMAD.U32 R5, RZ, RZ, UR29 ;  /* 0x0000001dff057e24 */ /* 0x000fe4000f8e00ff */
[----:B------:R-:W-:Y:S01]  /*41e0*/  LDSM.16.MT88.4 R92, [R201+0xb000] ;  /* 0x00b00000c95c783b */ /* 0x000fe20000004200 */
[----:B--2---:R-:W-:-:S03]  /*41f0*/  FMNMX.FTZ R135, R135, R4, !PT ;  /* 0x0000000487877209 */ /* 0x004fc60007810000 */
[----:B------:R-:W1:Y:S01]  /*4200*/  SHFL.BFLY PT, R7, R136, 0x1, 0x1f ;  /* 0x0c201f0088077f89 */ /* 0x000e6200000e0000 */
[----:B------:R-:W-:Y:S02]  /*4210*/  LOP3.LUT R5, R91, UR25, R5, 0x96, !PT ;  /* 0x000000195b057c12 */ /* 0x000fe4000f8e9605 */
[----:B------:R-:W-:Y:S01]  /*4220*/  LOP3.LUT R4, R249, UR15, R90, 0x96, !PT ;  /* 0x0000000ff9047c12 */ /* 0x000fe2000f8e965a */
[----:B------:R-:W2:Y:S02]  /*4230*/  SHFL.BFLY PT, R10, R135, 0x1, 0x1f ;  /* 0x0c201f00870a7f89 */ /* 0x000ea400000e0000 */
[----:B------:R-:W-:Y:S02]  /*4240*/  IMAD.WIDE.U32 R58, R5, -0x326172a9, RZ ;  /* 0xcd9e8d57053a7825 */ /* 0x000fe400078e00ff */
[----:B------:R-:W3:Y:S02]  /*4250*/  LDSM.16.MT88.4 R224, [R203+0xb000] ;  /* 0x00b00000cbe0783b */ /* 0x000ee40000004200 */
[----:B------:R-:W-:Y:S01]  /*4260*/  IMAD.WIDE.U32 R250, R4, -0x326172a9, RZ ;  /* 0xcd9e8d5704fa7825 */ /* 0x000fe200078e00ff */
[----:B------:R-:W-:Y:S01]  /*4270*/  LOP3.LUT R4, R59, UR16, R244, 0x96, !PT ;  /* 0x000000103b047c12 */ /* 0x000fe2000f8e96f4 */
[----:B------:R-:W4:Y:S03]  /*4280*/  LDSM.16.MT88.4 R108, [R206+0xb000] ;  /* 0x00b00000ce6c783b */ /* 0x000f260000004200 */
[----:B------:R-:W-:Y:S01]  /*4290*/  LOP3.LUT R6, R251, UR14, R58, 0x96, !PT ;  /* 0x0000000efb067c12 */ /* 0x000fe2000f8e963a */
[----:B------:R-:W-:Y:S01]  /*42a0*/  IMAD.WIDE.U32 R4, R4, -0x2daee0ad, RZ ;  /* 0xd2511f5304047825 */ /* 0x000fe200078e00ff */
[----:B------:R-:W5:Y:S04]  /*42b0*/  LDSM.16.MT88.4 R196, [R205+0xb000] ;  /* 0x00b00000cdc4783b */ /* 0x000f680000004200 */
[----:B------:R-:W-:Y:S01]  /*42c0*/  LOP3.LUT R5, R5, UR13, R248, 0x96, !PT ;  /* 0x0000000d05057c12 */ /* 0x000fe2000f8e96f8 */
[----:B------:R-:W-:Y:S01]  /*42d0*/  LDSM.16.MT88.4 R180, [R203+0xa800] ;  /* 0x00a80000cbb4783b */ /* 0x000fe20000004200 */
[----:B-1----:R-:W-:Y:S01]  /*42e0*/  FMNMX.FTZ R136, R136, R7, !PT ;  /* 0x0000000788887209 */ /* 0x002fe20007810000 */
[----:B------:R-:W-:-:S02]  /*42f0*/  IMAD.WIDE.U32 R6, R6, -0x2daee0ad, RZ ;  /* 0xd2511f5306067825 */ /* 0x000fc400078e00ff */
[----:B------:R-:W-:Y:S01]  /*4300*/  LDSM.16.MT88.4 R188, [R205+0xa800] ;  /* 0x00a80000cdbc783b */ /* 0x000fe20000004200 */
[C---:B------:R-:W-:Y:S01]  /*4310*/  FSETP.NEU.FTZ.AND P1, PT, R136.reuse, -INF , PT ;  /* 0xff8000008800780b */ /* 0x040fe20003f3d000 */
[----:B------:R-:W-:Y:S01]  /*4320*/  FMUL.FTZ R9, R136, c[0x0][0x23c] ;  /* 0x00008f0088097a20 */ /* 0x000fe20000410000 */
[----:B------:R-:W-:Y:S01]  /*4330*/  LOP3.LUT R7, R7, UR11, R4, 0x96, !PT ;  /* 0x0000000b07077c12 */ /* 0x000fe2000f8e9604 */
[----:B------:R-:W-:Y:S01]  /*4340*/  IMAD.WIDE.U32 R4, R5, -0x326172a9, RZ ;  /* 0xcd9e8d5705047825 */ /* 0x000fe200078e00ff */
[----:B--2---:R-:W-:Y:S01]  /*4350*/  FMNMX.FTZ R135, R135, R10, !PT ;  /* 0x0000000a87877209 */ /* 0x004fe20007810000 */
[----:B------:R-:W-:Y:S01]  /*4360*/  LDSM.16.MT88.4 R176, [R201+0xb800] ;  /* 0x00b80000c9b0783b */ /* 0x000fe20000004200 */
[----:B------:R-:W-:Y:S01]  /*4370*/  FSEL R9, R9, RZ, P1 ;  /* 0x000000ff09097208 */ /* 0x000fe20000800000 */
[----:B------:R-:W-:Y:S01]  /*4380*/  IMAD.WIDE.U32 R16, R7, -0x326172a9, RZ ;  /* 0xcd9e8d5707107825 */ /* 0x000fe200078e00ff */
[----:B------:R-:W-:Y:S01]  /*4390*/  LOP3.LUT R5, R5, UR12, R250, 0x96, !PT ;  /* 0x0000000c05057c12 */ /* 0x000fe2000f8e96fa */
[----:B------:R-:W-:Y:S01]  /*43a0*/  LDSM.16.MT88.4 R172, [R203+0xb800] ;  /* 0x00b80000cbac783b */ /* 0x000fe20000004200 */
[----:B------:R-:W-:Y:S01]  /*43b0*/  FSETP.NEU.FTZ.AND P1, PT, R135, -INF , PT ;  /* 0xff8000008700780b */ /* 0x000fe20003f3d000 */
[--C-:B------:R-:W-:Y:S01]  /*43c0*/  FFMA.FTZ R8, R33, c[0x0][0x23c], -R9.reuse ;  /* 0x00008f0021087a23 */ /* 0x100fe20000010809 */
[----:B------:R-:W-:Y:S01]  /*43d0*/  LOP3.LUT R10, R17, UR10, R4, 0x96, !PT ;  /* 0x0000000a110a7c12 */ /* 0x000fe2000f8e9604 */
[----:B------:R-:W-:Y:S01]  /*43e0*/  IMAD.WIDE.U32 R4, R5, -0x2daee0ad, RZ ;  /* 0xd2511f5305047825 */ /* 0x000fe200078e00ff */
[----:B------:R-:W-:Y:S01]  /*43f0*/  LDSM.16.MT88.4 R184, [R206+0xb800] ;  /* 0x00b80000ceb8783b */ /* 0x000fe20000004200 */
[----:B------:R1:W-:Y:S02]  /*4400*/  MUFU.EX2 R243, R8 ;  /* 0x0000000800f37308 */ /* 0x0003e40000000800 */
[----:B------:R-:W-:Y:S01]  /*4410*/  IMAD.WIDE.U32 R14, R10, -0x2daee0ad, RZ ;  /* 0xd2511f530a0e7825 */ /* 0x000fe200078e00ff */
[----:B------:R-:W-:Y:S01]  /*4420*/  LOP3.LUT R6, R5, UR9, R6, 0x96, !PT ;  /* 0x0000000905067c12 */ /* 0x000fe2000f8e9606 */
[----:B------:R-:W-:Y:S02]  /*4430*/  LDSM.16.MT88.4 R192, [R205+0xb800] ;  /* 0x00b80000cdc0783b */ /* 0x000fe40000004200 */
[--C-:B------:R-:W-:Y:S01]  /*4440*/  FFMA.FTZ R7, R28, c[0x0][0x23c], -R9.reuse ;  /* 0x00008f001c077a23 */ /* 0x100fe20000010809 */
[----:B------:R-:W-:Y:S01]  /*4450*/  LOP3.LUT R4, R15, UR7, R4, 0x96, !PT ;  /* 0x000000070f047c12 */ /* 0x000fe2000f8e9604 */
[----:B------:R-:W-:Y:S01]  /*4460*/  IMAD.WIDE.U32 R12, R6, -0x326172a9, RZ ;  /* 0xcd9e8d57060c7825 */ /* 0x000fe200078e00ff */
[----:B------:R-:W-:Y:S01]  /*4470*/  STL [R1+0x64], R88 ;  /* 0x0000645801007387 */ /* 0x000fe20000100800 */
[----:B------:R2:W-:Y:S02]  /*4480*/  MUFU.EX2 R241, R7 ;  /* 0x0000000700f17308 */ /* 0x0005e40000000800 */
[----:B------:R-:W-:Y:S01]  /*4490*/  IMAD.WIDE.U32 R4, R4, -0x326172a9, RZ ;  /* 0xcd9e8d5704047825 */ /* 0x000fe200078e00ff */
[----:B------:R-:W-:Y:S03]  /*44a0*/  STL.64 [R1+0x10], R90 ;  /* 0x0000105a01007387 */ /* 0x000fe60000100a00 */
[--C-:B-1----:R-:W-:Y:S01]  /*44b0*/  FFMA.FTZ R8, R32, c[0x0][0x23c], -R9.reuse ;  /* 0x00008f0020087a23 */ /* 0x102fe20000010809 */
[C---:B------:R-:W-:Y:S01]  /*44c0*/  LOP3.LUT R3, R4.reuse, 0xffff, RZ, 0xc0, !PT ;  /* 0x0000ffff04037812 */ /* 0x040fe200078ec0ff */
[----:B------:R-:W-:Y:S01]  /*44d0*/  LDSM.16.MT88.4 R32, [R206+0xa800] ;  /* 0x00a80000ce20783b */ /* 0x000fe20000004200 */
[----:B------:R-:W-:Y:S01]  /*44e0*/  LOP3.LUT R11, R4, 0xff, RZ, 0xc0, !PT ;  /* 0x000000ff040b7812 */ /* 0x000fe200078ec0ff */
[----:B------:R1:W1:Y:S01]  /*44f0*/  MUFU.EX2 R242, R8 ;  /* 0x0000000800f27308 */ /* 0x0002620000000800 */
[----:B------:R-:W-:Y:S01]  /*4500*/  SHF.R.U32.HI R10, RZ, 0x18, R4 ;  /* 0x00000018ff0a7819 */ /* 0x000fe20000011604 */
[----:B------:R-:W-:Y:S01]  /*4510*/  STL.64 [R1+0x68], R248 ;  /* 0x000068f801007387 */ /* 0x000fe20000100a00 */
[----:B--2---:R-:W-:-:S03]  /*4520*/  FFMA.FTZ R7, R29, c[0x0][0x23c], -R9 ;  /* 0x00008f001d077a23 */ /* 0x004fc60000010809 */
[----:B------:R-:W-:Y:S02]  /*4530*/  STL.64 [R1+0x28], R250 ;  /* 0x000028fa01007387 */ /* 0x000fe40000100a00 */
[----:B------:R2:W2:Y:S02]  /*4540*/  MUFU.EX2 R240, R7 ;  /* 0x0000000700f07308 */ /* 0x0004a40000000800 */
[----:B------:R-:W-:Y:S01]  /*4550*/  STL [R1+0x8c], R89 ;  /* 0x00008c5901007387 */ /* 0x000fe20000100800 */
[----:B-1----:R-:W-:-:S05]  /*4560*/  FMUL.FTZ R8, R135, c[0x0][0x23c] ;  /* 0x00008f0087087a20 */ /* 0x002fca0000410000 */
[----:B------:R-:W-:-:S05]  /*4570*/  FSEL R8, R8, RZ, P1 ;  /* 0x000000ff08087208 */ /* 0x000fca0000800000 */
[--C-:B------:R-:W-:Y:S02]  /*4580*/  FFMA.FTZ R0, R48, c[0x0][0x23c], -R8.reuse ;  /* 0x00008f0030007a23 */ /* 0x100fe40000010808 */
[--C-:B------:R-:W-:Y:S02]  /*4590*/  FFMA.FTZ R2, R24, c[0x0][0x23c], -R8.reuse ;  /* 0x00008f0018027a23 */ /* 0x100fe40000010808 */
[----:B------:R1:W-:Y:S01]  /*45a0*/  MUFU.EX2 R236, R0 ;  /* 0x0000000000ec7308 */ /* 0x0003e20000000800 */
[--C-:B--2---:R-:W-:Y:S02]  /*45b0*/  FFMA.FTZ R7, R49, c[0x0][0x23c], -R8.reuse ;  /* 0x00008f0031077a23 */ /* 0x104fe40000010808 */
[--C-:B------:R-:W-:Y:S02]  /*45c0*/  FFMA.FTZ R6, R25, c[0x0][0x23c], -R8.reuse ;  /* 0x00008f0019067a23 */ /* 0x100fe40000010808 */
[----:B------:R-:W-:Y:S02]  /*45d0*/  IMAD R25, R87, 0x10000, R87 ;  /* 0x0001000057197824 */ /* 0x000fe400078e0257 */
[----:B------:R-:W-:Y:S01]  /*45e0*/  FFMA.FTZ R15, R22, c[0x0][0x23c], -R8 ;  /* 0x00008f00160f7a23 */ /* 0x000fe20000010808 */
[----:B------:R2:W-:Y:S01]  /*45f0*/  MUFU.EX2 R238, R2 ;  /* 0x0000000200ee7308 */ /* 0x0005e20000000800 */
[----:B-1----:R-:W-:-:S07]  /*4600*/  LOP3.LUT R0, R5, UR18, R12, 0x96, !PT ;  /* 0x0000001205007c12 */ /* 0x002fce000f8e960c */
[----:B------:R1:W-:Y:S01]  /*4610*/  MUFU.EX2 R239, R7 ;  /* 0x0000000700ef7308 */ /* 0x0003e20000000800 */
[----:B------:R-:W-:Y:S02]  /*4620*/  SHF.R.U32.HI R5, RZ, 0x10, R4 ;  /* 0x00000010ff057819 */ /* 0x000fe40000011604 */
[----:B------:R-:W-:Y:S02]  /*4630*/  SHF.R.U32.HI R4, RZ, 0x10, R0 ;  /* 0x00000010ff047819 */ /* 0x000fe40000011600 */
[----:B------:R-:W-:Y:S02]  /*4640*/  LOP3.LUT R5, R5, 0xff, RZ, 0xc0, !PT ;  /* 0x000000ff05057812 */ /* 0x000fe400078ec0ff */
[----:B--2---:R-:W-:Y:S01]  /*4650*/  LOP3.LUT R2, R0, 0xffff, RZ, 0xc0, !PT ;  /* 0x0000ffff00027812 */ /* 0x004fe200078ec0ff */
[----:B------:R2:W2:Y:S01]  /*4660*/  MUFU.EX2 R237, R6 ;  /* 0x0000000600ed7308 */ /* 0x0004a20000000800 */
[----:B------:R-:W-:Y:S02]  /*4670*/  PRMT R10, R5, 0x5410, R10 ;  /* 0x00005410050a7816 */ /* 0x000fe4000000000a */
[----:B------:R-:W-:-:S02]  /*4680*/  SHF.R.U32.HI R2, RZ, 0x8, R2 ;  /* 0x00000008ff027819 */ /* 0x000fc40000011602 */
[----:B------:R-:W-:Y:S02]  /*4690*/  F2FP.PACK_AB R5, R242, R243 ;  /* 0x000000f3f205723e */ /* 0x000fe400000000ff */
[----:B-1----:R-:W-:Y:S01]  /*46a0*/  SHF.R.U32.HI R7, RZ, 0x8, R3 ;  /* 0x00000008ff077819 */ /* 0x002fe20000011603 */
[----:B------:R-:W-:Y:S01]  /*46b0*/  MUFU.EX2 R138, R15 ;  /* 0x0000000f008a7308 */ /* 0x000fe20000000800 */
[----:B------:R-:W-:Y:S02]  /*46c0*/  SHF.R.U32.HI R3, RZ, 0x18, R0 ;  /* 0x00000018ff037819 */ /* 0x000fe40000011600 */
[----:B------:R-:W-:Y:S02]  /*46d0*/  PRMT R11, R11, 0x5410, R7 ;  /* 0x000054100b0b7816 */ /* 0x000fe40000000007 */
[----:B--2---:R-:W-:Y:S02]  /*46e0*/  LOP3.LUT R6, R0, 0xff, RZ, 0xc0, !PT ;  /* 0x000000ff00067812 */ /* 0x004fe400078ec0ff */
[----:B------:R-:W-:-:S02]  /*46f0*/  LOP3.LUT R0, R4, 0xff, RZ, 0xc0, !PT ;  /* 0x000000ff04007812 */ /* 0x000fc400078ec0ff */
[----:B------:R-:W-:Y:S02]  /*4700*/  PRMT R4, R6, 0x5410, R2 ;  /* 0x0000541006047816 */ /* 0x000fe40000000002 */
[----:B------:R-:W-:Y:S01]  /*4710*/  PRMT R6, R0, 0x5410, R3 ;  /* 0x0000541000067816 */ /* 0x000fe20000000003 */
[--C-:B------:R-:W-:Y:S01]  /*4720*/  HSET2.LE.AND R0, R11, R25.reuse, PT ;  /* 0x000000190b007233 */ /* 0x100fe20003803000 */
[----:B------:R-:W-:Y:S01]  /*4730*/  F2FP.PACK_AB R2, R240, R241 ;  /* 0x000000f1f002723e */ /* 0x000fe200000000ff */
[--C-:B------:R-:W-:Y:S01]  /*4740*/  HSET2.LE.AND R3, R10, R25.reuse, PT ;  /* 0x000000190a037233 */ /* 0x100fe20003803000 */
[----:B------:R-:W-:Y:S01]  /*4750*/  F2FP.PACK_AB R7, R238, R237 ;  /* 0x000000edee07723e */ /* 0x000fe200000000ff */
[--C-:B------:R-:W-:Y:S01]  /*4760*/  HSET2.LE.AND R10, R6, R25.reuse, PT ;  /* 0x00000019060a7233 */ /* 0x100fe20003803000 */
[----:B------:R-:W-:Y:S01]  /*4770*/  LOP3.LUT R6, R0, R2, RZ, 0xc0, !PT ;  /* 0x0000000200067212 */ /* 0x000fe200078ec0ff */
[----:B------:R-:W-:Y:S01]  /*4780*/  FFMA.FTZ R0, R31, c[0x0][0x23c], -R9 ;  /* 0x00008f001f007a23 */ /* 0x000fe20000010809 */
[----:B------:R-:W-:Y:S01]  /*4790*/  LOP3.LUT R2, R13, UR8, R16, 0x96, !PT ;  /* 0x000000080d027c12 */ /* 0x000fe2000f8e9610 */
[----:B------:R-:W-:Y:S01]  /*47a0*/  HSET2.LE.AND R4, R4, R25, PT ;  /* 0x0000001904047233 */ /* 0x000fe20003803000 */
[----:B------:R-:W-:Y:S01]  /*47b0*/  F2FP.PACK_AB R11, R236, R239 ;  /* 0x000000efec0b723e */ /* 0x000fe200000000ff */
[----:B------:R1:W-:Y:S01]  /*47c0*/  MUFU.EX2 R230, R0 ;  /* 0x0000000000e67308 */ /* 0x0003e20000000800 */
[----:B------:R-:W-:Y:S01]  /*47d0*/  LOP3.LUT R7, R3, R7, RZ, 0xc0, !PT ;  /* 0x0000000703077212 */ /* 0x000fe200078ec0ff */
[----:B------:R-:W-:Y:S01]  /*47e0*/  IMAD.WIDE.U32 R2, R2, -0x2daee0ad, RZ ;  /* 0xd2511f5302027825 */ /* 0x000fe200078e00ff */
[----:B------:R-:W-:-:S02]  /*47f0*/  LOP3.LUT R4, R4, R5, RZ, 0xc0, !PT ;  /* 0x0000000504047212 */ /* 0x000fc400078ec0ff */
[----:B------:R-:W-:Y:S01]  /*4800*/  LOP3.LUT R5, R10, R11, RZ, 0xc0, !PT ;  /* 0x0000000b0a057212 */ /* 0x000fe200078ec0ff */
[----:B------:R-:W-:Y:S01]  /*4810*/  FFMA.FTZ R10, R20, c[0x0][0x23c], -R8 ;  /* 0x00008f00140a7a23 */ /* 0x000fe20000010808 */
[----:B------:R-:W-:Y:S02]  /*4820*/  LOP3.LUT R13, R2, 0xff, RZ, 0xc0, !PT ;  /* 0x000000ff020d7812 */ /* 0x000fe400078ec0ff */
[----:B------:R-:W-:Y:S01]  /*4830*/  SHF.R.U32.HI R12, RZ, 0x18, R2 ;  /* 0x00000018ff0c7819 */ /* 0x000fe20000011602 */
[----:B------:R-:W-:Y:S02]  /*4840*/  MUFU.EX2 R229, R10 ;  /* 0x0000000a00e57308 */ /* 0x000fe40000000800 */
[----:B------:R-:W-:Y:S01]  /*4850*/  HMMA.16816.F32 R140, R4, R148, RZ ;  /* 0x00000094048c723c */ /* 0x000fe200000018ff */
[----:B-1----:R-:W-:-:S05]  /*4860*/  FFMA.FTZ R0, R23, c[0x0][0x23c], -R9 ;  /* 0x00008f0017007a23 */ /* 0x002fca0000010809 */
[----:B------:R1:W-:Y:S02]  /*4870*/  MUFU.EX2 R231, R0 ;  /* 0x0000000000e77308 */ /* 0x0003e40000000800 */
[C---:B------:R-:W-:Y:S08]  /*4880*/  HMMA.16816.F32 R156, R4.reuse, R164, RZ ;  /* 0x000000a4049c723c */ /* 0x040ff000000018ff */
[----:B------:R-:W-:Y:S01]  /*4890*/  HMMA.16816.F32 R36, R4, R60, RZ ;  /* 0x0000003c0424723c */ /* 0x000fe200000018ff */
[----:B-1----:R-:W-:-:S07]  /*48a0*/  FFMA.FTZ R0, R19, c[0x0][0x23c], -R9 ;  /* 0x00008f0013007a23 */ /* 0x002fce0000010809 */
[C---:B------:R-:W-:Y:S01]  /*48b0*/  HMMA.16816.F32 R52, R4.reuse, R76, RZ ;  /* 0x0000004c0434723c */ /* 0x040fe200000018ff */
[----:B------:R1:W-:Y:S07]  /*48c0*/  MUFU.EX2 R233, R0 ;  /* 0x0000000000e97308 */ /* 0x0003ee0000000800 */
[C---:B------:R-:W-:Y:S08]  /*48d0*/  HMMA.16816.F32 R68, R4.reuse, R92, RZ ;  /* 0x0000005c0444723c */ /* 0x040ff000000018ff */
[----:B---3--:R-:W-:Y:S01]  /*48e0*/  HMMA.16816.F32 R84, R4, R224, RZ ;  /* 0x000000e00454723c */ /* 0x008fe200000018ff */
[----:B-1----:R-:W-:-:S02]  /*48f0*/  FFMA.FTZ R0, R18, c[0x0][0x23c], -R9 ;  /* 0x00008f0012007a23 */ /* 0x002fc40000010809 */
[--C-:B------:R-:W-:Y:S02]  /*4900*/  FFMA.FTZ R9, R21, c[0x0][0x23c], -R8.reuse ;  /* 0x00008f0015097a23 */ /* 0x100fe40000010808 */
[----:B------:R1:W2:Y:S03]  /*4910*/  MUFU.EX2 R252, R0 ;  /* 0x0000000000fc7308 */ /* 0x0002a60000000800 */
[C---:B----4-:R-:W-:Y:S05]  /*4920*/  HMMA.16816.F32 R100, R4.reuse, R108, RZ ;  /* 0x0000006c0464723c */ /* 0x050fea00000018ff */
[----:B------:R-:W3:Y:S03]  /*4930*/  MUFU.EX2 R139, R9 ;  /* 0x00000009008b7308 */ /* 0x000ee60000000800 */
[----:B-----5:R-:W-:Y:S01]  /*4940*/  HMMA.16816.F32 R116, R4, R196, RZ ;  /* 0x000000c40474723c */ /* 0x020fe200000018ff */
[----:B-1----:R-:W-:Y:S01]  /*4950*/  FFMA.FTZ R0, R30, c[0x0][0x23c], -R8 ;  /* 0x00008f001e007a23 */ /* 0x002fe20000010808 */
[----:B------:R-:W-:-:S06]  /*4960*/  SHF.R.U32.HI R8, RZ, 0x10, R2 ;  /* 0x00000010ff087819 */ /* 0x000fcc0000011602 */
[----:B------:R-:W-:Y:S01]  /*4970*/  HMMA.16816.F32 R152, R4, R150, RZ ;  /* 0x000000960498723c */ /* 0x000fe200000018ff */
[----:B------:R-:W1:Y:S01]  /*4980*/  LDSM.16.MT88.4 R28, [R201+0xa800] ;  /* 0x00a80000c91c783b */ /* 0x000e620000004200 */
[----:B------:R4:W5:Y:S01]  /*4990*/  MUFU.EX2 R228, R0 ;  /* 0x0000000000e47308 */ /* 0x0009620000000800 */
[----:B------:R-:W-:-:S05]  /*49a0*/  LOP3.LUT R8, R8, 0xff, RZ, 0xc0, !PT ;  /* 0x000000ff08087812 */ /* 0x000fca00078ec0ff */
[C---:B------:R-:W-:Y:S08]  /*49b0*/  HMMA.16816.F32 R168, R4.reuse, R166, RZ ;  /* 0x000000a604a8723c */ /* 0x040ff000000018ff */
[----:B------:R-:W-:Y:S01]  /*49c0*/  HMMA.16816.F32 R48, R4, R62, RZ ;  /* 0x0000003e0430723c */ /* 0x000fe200000018ff */
[----:B----4-:R-:W-:Y:S02]  /*49d0*/  LOP3.LUT R0, R3, UR17, R14, 0x96, !PT ;  /* 0x0000001103007c12 */ /* 0x010fe4000f8e960e */
[----:B------:R-:W-:-:S02]  /*49e0*/  LOP3.LUT R3, R2, 0xffff, RZ, 0xc0, !PT ;  /* 0x0000ffff02037812 */ /* 0x000fc400078ec0ff */
[C---:B------:R-:W-:Y:S02]  /*49f0*/  LOP3.LUT R2, R0.reuse, 0xffff, RZ, 0xc0, !PT ;  /* 0x0000ffff00027812 */ /* 0x040fe400078ec0ff */
[----:B------:R-:W-:Y:S01]  /*4a00*/  SHF.R.U32.HI R9, RZ, 0x8, R3 ;  /* 0x00000008ff097819 */ /* 0x000fe20000011603 */
[C---:B------:R-:W-:Y:S01]  /*4a10*/  HMMA.16816.F32 R64, R4.reuse, R78, RZ ;  /* 0x0000004e0440723c */ /* 0x040fe200000018ff */
[--C-:B------:R-:W-:Y:S02]  /*4a20*/  SHF.R.U32.HI R3, RZ, 0x10, R0.reuse ;  /* 0x00000010ff037819 */ /* 0x100fe40000011600 */
[----:B------:R-:W-:Y:S02]  /*4a30*/  LOP3.LUT R10, R0, 0xff, RZ, 0xc0, !PT ;  /* 0x000000ff000a7812 */ /* 0x000fe400078ec0ff */
[----:B------:R-:W-:Y:S02]  /*4a40*/  SHF.R.U32.HI R11, RZ, 0x18, R0 ;  /* 0x00000018ff0b7819 */ /* 0x000fe40000011600 */
[----:B------:R-:W-:Y:S01]  /*4a50*/  LOP3.LUT R0, R3, 0xff, RZ, 0xc0, !PT ;  /* 0x000000ff03007812 */ /* 0x000fe200078ec0ff */
[----:B------:R-:W-:Y:S01]  /*4a60*/  HMMA.16816.F32 R80, R4, R94, RZ ;  /* 0x0000005e0450723c */ /* 0x000fe200000018ff */
[----:B------:R-:W-:-:S02]  /*4a70*/  PRMT R3, R13, 0x5410, R9 ;  /* 0x000054100d037816 */ /* 0x000fc40000000009 */
[----:B------:R-:W-:Y:S02]  /*4a80*/  SHF.R.U32.HI R2, RZ, 0x8, R2 ;  /* 0x00000008ff027819 */ /* 0x000fe40000011602 */
[----:B------:R-:W-:Y:S02]  /*4a90*/  PRMT R9, R8, 0x5410, R12 ;  /* 0x0000541008097816 */ /* 0x000fe4000000000c */
[----:B------:R-:W-:Y:S01]  /*4aa0*/  PRMT R11, R0, 0x5410, R11 ;  /* 0x00005410000b7816 */ /* 0x000fe2000000000b */
[--C-:B------:R-:W-:Y:S01]  /*4ab0*/  HSET2.LE.AND R0, R3, R25.reuse, PT ;  /* 0x0000001903007233 */ /* 0x100fe20003803000 */
[----:B------:R-:W-:Y:S01]  /*4ac0*/  PRMT R10, R10, 0x5410, R2 ;  /* 0x000054100a0a7816 */ /* 0x000fe20000000002 */
[--C-:B------:R-:W-:Y:S01]  /*4ad0*/  HSET2.LE.AND R3, R9, R25.reuse, PT ;  /* 0x0000001909037233 */ /* 0x100fe20003803000 */
[----:B--2---:R-:W-:Y:S01]  /*4ae0*/  F2FP.PACK_AB R2, R252, R233 ;  /* 0x000000e9fc02723e */ /* 0x004fe200000000ff */
[----:B------:R-:W-:Y:S01]  /*4af0*/  HMMA.16816.F32 R96, R4, R226, RZ ;  /* 0x000000e20460723c */ /* 0x000fe200000018ff */
[----:B---3--:R-:W-:Y:S01]  /*4b00*/  F2FP.PACK_AB R8, R229, R139 ;  /* 0x0000008be508723e */ /* 0x008fe200000000ff */
[--C-:B------:R-:W-:Y:S01]  /*4b10*/  HSET2.LE.AND R9, R10, R25.reuse, PT ;  /* 0x000000190a097233 */ /* 0x100fe20003803000 */
[----:B------:R-:W-:Y:S01]  /*4b20*/  LOP3.LUT R130, R0, R2, RZ, 0xc0, !PT ;  /* 0x0000000200827212 */ /* 0x000fe200078ec0ff */
[----:B------:R-:W-:Y:S01]  /*4b30*/  HSET2.LE.AND R0, R11, R25, PT ;  /* 0x000000190b007233 */ /* 0x000fe20003803000 */
[----:B------:R-:W-:-:S02]  /*4b40*/  LOP3.LUT R131, R3, R8, RZ, 0xc0, !PT ;  /* 0x0000000803837212 */ /* 0x000fc400078ec0ff */
[----:B-----5:R-:W-:Y:S01]  /*4b50*/  F2FP.PACK_AB R2, R138, R228 ;  /* 0x000000e48a02723e */ /* 0x020fe200000000ff */
[C---:B------:R-:W-:Y:S01]  /*4b60*/  HMMA.16816.F32 R112, R4.reuse, R110, RZ ;  /* 0x0000006e0470723c */ /* 0x040fe200000018ff */
[----:B------:R-:W-:Y:S02]  /*4b70*/  FMNMX.FTZ R3, R73, R72, !PT ;  /* 0x0000004849037209 */ /* 0x000fe40007810000 */
[----:B------:R-:W-:Y:S02]  /*4b80*/  LOP3.LUT R129, R0, R2, RZ, 0xc0, !PT ;  /* 0x0000000200817212 */ /* 0x000fe400078ec0ff */
[----:B------:R-:W-:Y:S02]  /*4b90*/  FMNMX.FTZ R0, R56, R3, !PT ;  /* 0x0000000338007209 */ /* 0x000fe40007810000 */
[----:B------:R-:W-:Y:S01]  /*4ba0*/  FMNMX.FTZ R2, R75, R74, !PT ;  /* 0x0000004a4b027209 */ /* 0x000fe20007810000 */
[----:B------:R-:W-:Y:S01]  /*4bb0*/  HMMA.16816.F32 R12, R4, R198, RZ ;  /* 0x000000c6040c723c */ /* 0x000fe200000018ff */
        /* <DEDUP_REMOVED lines=10> */
[----:B------:R-:W-:Y:S01]  /*4c60*/  F2FP.PACK_AB R10, R231, R230 ;  /* 0x000000e6e70a723e */ /* 0x000fe200000000ff */
[----:B------:R-:W2:Y:S01]  /*4c70*/  SHFL.BFLY PT, R3, R2, 0x2, 0x1f ;  /* 0x0c401f0002037f89 */ /* 0x000ea200000e0000 */
[----:B------:R-:W-:Y:S02]  /*4c80*/  FMNMX.FTZ R0, R41, R0, !PT ;  /* 0x0000000029007209 */ /* 0x000fe40007810000 */
[----:B------:R-:W-:-:S03]  /*4c90*/  LOP3.LUT R128, R9, R10, RZ, 0xc0, !PT ;  /* 0x0000000a09807212 */ /* 0x000fc600078ec0ff */
[----:B------:R-:W3:Y:S04]  /*4ca0*/  SHFL.BFLY PT, R4, R0, 0x2, 0x1f ;  /* 0x0c401f0000047f89 */ /* 0x000ee800000e0000 */
[C---:B-1----:R-:W-:Y:S08]  /*4cb0*/  HMMA.16816.F32 R140, R128.reuse, R28, R140 ;  /* 0x0000001c808c723c */ /* 0x042ff0000000188c */
[----:B------:R-:W-:Y:S01]  /*4cc0*/  HMMA.16816.F32 R156, R128, R180, R156 ;  /* 0x000000b4809c723c */ /* 0x000fe2000000189c */
[----:B--2---:R-:W-:Y:S01]  /*4cd0*/  FMNMX.FTZ R6, R3, R2, !PT ;  /* 0x0000000203067209 */ /* 0x004fe20007810000 */
[----:B------:R-:W-:-:S06]  /*4ce0*/  IMAD.WIDE.U32 R2, R232, -0x2daee0ad, RZ ;  /* 0xd2511f53e8027825 */ /* 0x000fcc00078e00ff */
[C---:B------:R-:W-:Y:S01]  /*4cf0*/  HMMA.16816.F32 R36, R128.reuse, R32, R36 ;  /* 0x000000208024723c */ /* 0x040fe20000001824 */
[----:B------:R-:W1:Y:S01]  /*4d00*/  SHFL.BFLY PT, R7, R6, 0x1, 0x1f ;  /* 0x0c201f0006077f89 */ /* 0x000e6200000e0000 */
[----:B---3--:R-:W-:Y:S02]  /*4d10*/  FMNMX.FTZ R0, R4, R0, !PT ;  /* 0x0000000004007209 */ /* 0x008fe40007810000 */
[----:B------:R-:W-:Y:S02]  /*4d20*/  LOP3.LUT R4, R59, UR16, R234, 0x96, !PT ;  /* 0x000000103b047c12 */ /* 0x000fe4000f8e96ea */
[----:B------:R-:W-:Y:S01]  /*4d30*/  LOP3.LUT R3, R3, UR15, R90, 0x96, !PT ;  /* 0x0000000f03037c12 */ /* 0x000fe2000f8e965a */
[----:B------:R-:W2:Y:S01]  /*4d40*/  SHFL.BFLY PT, R10, R0, 0x1, 0x1f ;  /* 0x0c201f00000a7f89 */ /* 0x000ea200000e0000 */
[----:B------:R-:W-:Y:S01]  /*4d50*/  HMMA.16816.F32 R52, R128, R188, R52 ;  /* 0x000000bc8034723c */ /* 0x000fe20000001834 */
[----:B------:R-:W-:-:S05]  /*4d60*/  IMAD.WIDE.U32 R4, R4, -0x2daee0ad, RZ ;  /* 0xd2511f5304047825 */ /* 0x000fca00078e00ff */
[----:B------:R-:W-:Y:S01]  /*4d70*/  LOP3.LUT R5, R5, UR13, R2, 0x96, !PT ;  /* 0x0000000d05057c12 */ /* 0x000fe2000f8e9602 */
[----:B------:R-:W-:Y:S01]  /*4d80*/  IMAD.WIDE.U32 R2, R3, -0x326172a9, RZ ;  /* 0xcd9e8d5703027825 */ /* 0x000fe200078e00ff */
[----:B------:R-:W-:Y:S03]  /*4d90*/  HMMA.16816.F32 R68, R128, R176, R68 ;  /* 0x000000b08044723c */ /* 0x000fe60000001844 */
[----:B------:R-:W-:Y:S01]  /*4da0*/  IMAD.WIDE.U32 R8, R5, -0x326172a9, RZ ;  /* 0xcd9e8d5705087825 */ /* 0x000fe200078e00ff */
[----:B------:R-:W-:-:S04]  /*4db0*/  LOP3.LUT R3, R3, UR14, R58, 0x96, !PT ;  /* 0x0000000e03037c12 */ /* 0x000fc8000f8e963a */
[----:B------:R-:W-:Y:S01]  /*4dc0*/  LOP3.LUT R5, R9, UR12, R2, 0x96, !PT ;  /* 0x0000000c09057c12 */ /* 0x000fe2000f8e9602 */
[----:B------:R-:W-:Y:S01]  /*4dd0*/  IMAD.WIDE.U32 R2, R3, -0x2daee0ad, RZ ;  /* 0xd2511f5303027825 */ /* 0x000fe200078e00ff */
[----:B-1----:R-:W-:Y:S01]  /*4de0*/  FMNMX.FTZ R134, R6, R7, !PT ;  /* 0x0000000706867209 */ /* 0x002fe20007810000 */
[C---:B------:R-:W-:Y:S03]  /*4df0*/  HMMA.16816.F32 R84, R128.reuse, R172, R84 ;  /* 0x000000ac8054723c */ /* 0x040fe60000001854 */
[----:B------:R-:W-:Y:S02]  /*4e00*/  LOP3.LUT R3, R3, UR11, R4, 0x96, !PT ;  /* 0x0000000b03037c12 */ /* 0x000fe4000f8e9604 */
[----:B--2---:R-:W-:Y:S01]  /*4e10*/  FMNMX.FTZ R137, R0, R10, !PT ;  /* 0x0000000a00897209 */ /* 0x004fe20007810000 */
[----:B------:R-:W-:Y:S01]  /*4e20*/  IMAD.WIDE.U32 R10, R5, -0x2daee0ad, RZ ;  /* 0xd2511f53050a7825 */ /* 0x000fe200078e00ff */
[C---:B------:R-:W-:Y:S01]  /*4e30*/  FSETP.NEU.FTZ.AND P1, PT, R134.reuse, -INF , PT ;  /* 0xff8000008600780b */ /* 0x040fe20003f3d000 */
[----:B------:R-:W-:Y:S02]  /*4e40*/  HMMA.16816.F32 R100, R128, R184, R100 ;  /* 0x000000b88064723c */ /* 0x000fe40000001864 */
[----:B------:R-:W-:Y:S01]  /*4e50*/  FMUL.FTZ R0, R134, c[0x0][0x23c] ;  /* 0x00008f0086007a20 */ /* 0x000fe20000410000 */
[----:B------:R-:W-:Y:S01]  /*4e60*/  LOP3.LUT R6, R11, UR9, R2, 0x96, !PT ;  /* 0x000000090b067c12 */ /* 0x000fe2000f8e9602 */
[----:B------:R-:W-:-:S03]  /*4e70*/  IMAD.WIDE.U32 R2, R3, -0x326172a9, RZ ;  /* 0xcd9e8d5703027825 */ /* 0x000fc600078e00ff */
[----:B------:R-:W-:Y:S01]  /*4e80*/  FSEL R0, R0, RZ, P1 ;  /* 0x000000ff00007208 */ /* 0x000fe20000800000 */
[----:B------:R-:W-:Y:S01]  /*4e90*/  IMAD.WIDE.U32 R6, R6, -0x326172a9, RZ ;  /* 0xcd9e8d5706067825 */ /* 0x000fe200078e00ff */
[----:B------:R-:W-:Y:S01]  /*4ea0*/  FSETP.NEU.FTZ.AND P1, PT, R137, -INF , PT ;  /* 0xff8000008900780b */ /* 0x000fe20003f3d000 */
[C---:B------:R-:W-:Y:S01]  /*4eb0*/  HMMA.16816.F32 R116, R128.reuse, R192, R116 ;  /* 0x000000c08074723c */ /* 0x040fe20000001874 */
[----:B------:R-:W-:Y:S01]  /*4ec0*/  LOP3.LUT R3, R3, UR10, R8, 0x96, !PT ;  /* 0x0000000a03037c12 */ /* 0x000fe2000f8e9608 */
[----:B------:R-:W-:Y:S01]  /*4ed0*/  FMUL.FTZ R4, R137, c[0x0][0x23c] ;  /* 0x00008f0089047a20 */ /* 0x000fe20000410000 */
[----:B------:R-:W-:Y:S01]  /*4ee0*/  LOP3.LUT R2, R7, UR8, R2, 0x96, !PT ;  /* 0x0000000807027c12 */ /* 0x000fe2000f8e9602 */
[--C-:B------:R-:W-:Y:S02]  /*4ef0*/  FFMA.FTZ R5, R73, c[0x0][0x23c], -R0.reuse ;  /* 0x00008f0049057a23 */ /* 0x100fe40000010800 */
[--C-:B------:R-:W-:Y:S02]  /*4f00*/  FFMA.FTZ R9, R72, c[0x0][0x23c], -R0.reuse ;  /* 0x00008f0048097a23 */ /* 0x100fe40000010800 */
[----:B------:R-:W-:Y:S01]  /*4f10*/  HMMA.16816.F32 R152, R128, R30, R152 ;  /* 0x0000001e8098723c */ /* 0x000fe20000001898 */
[--C-:B------:R-:W-:Y:S01]  /*4f20*/  FFMA.FTZ R11, R56, c[0x0][0x23c], -R0.reuse ;  /* 0x00008f00380b7a23 */ /* 0x100fe20000010800 */
[----:B------:R1:W-:Y:S01]  /*4f30*/  MUFU.EX2 R133, R5 ;  /* 0x0000000500857308 */ /* 0x0003e20000000800 */
[----:B------:R-:W-:-:S02]  /*4f40*/  FFMA.FTZ R17, R27, c[0x0][0x23c], -R0 ;  /* 0x00008f001b117a23 */ /* 0x000fc40000010800 */
[----:B------:R-:W-:-:S03]  /*4f50*/  FFMA.FTZ R22, R26, c[0x0][0x23c], -R0 ;  /* 0x00008f001a167a23 */ /* 0x000fc60000010800 */
[C---:B------:R-:W-:Y:S02]  /*4f60*/  HMMA.16816.F32 R168, R128.reuse, R182, R168 ;  /* 0x000000b680a8723c */ /* 0x040fe400000018a8 */
[----:B------:R2:W-:Y:S06]  /*4f70*/  MUFU.EX2 R27, R9 ;  /* 0x00000009001b7308 */ /* 0x0005ec0000000800 */
[C---:B------:R-:W-:Y:S02]  /*4f80*/  HMMA.16816.F32 R48, R128.reuse, R34, R48 ;  /* 0x000000228030723c */ /* 0x040fe40000001830 */
[----:B------:R3:W-:Y:S06]  /*4f90*/  MUFU.EX2 R132, R11 ;  /* 0x0000000b00847308 */ /* 0x0007ec0000000800 */
[C---:B------:R-:W-:Y:S02]  /*4fa0*/  HMMA.16816.F32 R64, R128.reuse, R190, R64 ;  /* 0x000000be8040723c */ /* 0x040fe40000001840 */
[----:B------:R-:W-:Y:S06]  /*4fb0*/  MUFU.EX2 R17, R17 ;  /* 0x0000001100117308 */ /* 0x000fec0000000800 */
[C---:B------:R-:W-:Y:S02]  /*4fc0*/  HMMA.16816.F32 R80, R128.reuse, R178, R80 ;  /* 0x000000b28050723c */ /* 0x040fe40000001850 */
[----:B------:R-:W-:Y:S06]  /*4fd0*/  MUFU.EX2 R22, R22 ;  /* 0x0000001600167308 */ /* 0x000fec0000000800 */
[C---:B------:R-:W-:Y:S08]  /*4fe0*/  HMMA.16816.F32 R96, R128.reuse, R174, R96 ;  /* 0x000000ae8060723c */ /* 0x040ff00000001860 */
[C---:B------:R-:W-:Y:S08]  /*4ff0*/  HMMA.16816.F32 R112, R128.reuse, R186, R112 ;  /* 0x000000ba8070723c */ /* 0x040ff00000001870 */
[----:B------:R-:W-:Y:S07]  /*5000*/  HMMA.16816.F32 R128, R128, R194, R12 ;  /* 0x000000c28080723c */ /* 0x000fee000000180c */
[----:B------:R-:W-:-:S02]  /*5010*/  FFMA.FTZ R12, R46, c[0x0][0x23c], -R0 ;  /* 0x00008f002e0c7a23 */ /* 0x000fc40000010800 */
[--C-:B------:R-:W-:Y:S02]  /*5020*/  FFMA.FTZ R13, R44, c[0x0][0x23c], -R0.reuse ;  /* 0x00008f002c0d7a23 */ /* 0x100fe40000010800 */
[----:B------:R-:W-:Y:S01]  /*5030*/  FFMA.FTZ R14, R40, c[0x0][0x23c], -R0 ;  /* 0x00008f00280e7a23 */ /* 0x000fe20000010800 */
[----:B------:R-:W-:Y:S01]  /*5040*/  FSEL R0, R4, RZ, P1 ;  /* 0x000000ff04007208 */ /* 0x000fe20000800000 */
[----:B-1----:R-:W-:Y:S01]  /*5050*/  IMAD.WIDE.U32 R4, R3, -0x2daee0ad, RZ ;  /* 0xd2511f5303047825 */ /* 0x002fe200078e00ff */
[----:B------:R1:W4:Y:S03]  /*5060*/  MUFU.EX2 R26, R12 ;  /* 0x0000000c001a7308 */ /* 0x0003260000000800 */
[----:B------:R-:W-:-:S04]  /*5070*/  IMAD.WIDE.U32 R2, R2, -0x2daee0ad, RZ ;  /* 0xd2511f5302027825 */ /* 0x000fc800078e00ff */
[----:B------:R-:W-:Y:S01]  /*5080*/  FFMA.FTZ R18, R75, c[0x0][0x23c], -R0 ;  /* 0x00008f004b127a23 */ /* 0x000fe20000010800 */
[----:B--2---:R-:W-:Y:S01]  /*5090*/  SHF.R.U32.HI R9, RZ, 0x10, R2 ;  /* 0x00000010ff097819 */ /* 0x004fe20000011602 */
[----:B------:R-:W-:Y:S01]  /*50a0*/  FFMA.FTZ R19, R74, c[0x0][0x23c], -R0 ;  /* 0x00008f004a137a23 */ /* 0x000fe20000010800 */
[----:B---3--:R-:W-:Y:S01]  /*50b0*/  SHF.R.U32.HI R11, RZ, 0x18, R2 ;  /* 0x00000018ff0b7819 */ /* 0x008fe20000011602 */
[--C-:B------:R-:W-:Y:S01]  /*50c0*/  FFMA.FTZ R15, R57, c[0x0][0x23c], -R0.reuse ;  /* 0x00008f00390f7a23 */ /* 0x100fe20000010800 */
[----:B------:R-:W-:Y:S01]  /*50d0*/  MUFU.EX2 R13, R13 ;  /* 0x0000000d000d7308 */ /* 0x000fe20000000800 */
[--C-:B------:R-:W-:Y:S02]  /*50e0*/  FFMA.FTZ R16, R47, c[0x0][0x23c], -R0.reuse ;  /* 0x00008f002f107a23 */ /* 0x100fe40000010800 */
[--C-:B------:R-:W-:Y:S02]  /*50f0*/  FFMA.FTZ R23, R45, c[0x0][0x23c], -R0.reuse ;  /* 0x00008f002d177a23 */ /* 0x100fe40000010800 */
[----:B------:R-:W-:-:S02]  /*5100*/  FFMA.FTZ R24, R43, c[0x0][0x23c], -R0 ;  /* 0x00008f002b187a23 */ /* 0x000fc40000010800 */
[--C-:B------:R-:W-:Y:S01]  /*5110*/  FFMA.FTZ R20, R42, c[0x0][0x23c], -R0.reuse ;  /* 0x00008f002a147a23 */ /* 0x100fe20000010800 */
[----:B------:R-:W-:Y:S01]  /*5120*/  MUFU.EX2 R15, R15 ;  /* 0x0000000f000f7308 */ /* 0x000fe20000000800 */
[----:B------:R-:W-:Y:S01]  /*5130*/  FFMA.FTZ R21, R41, c[0x0][0x23c], -R0 ;  /* 0x00008f0029157a23 */ /* 0x000fe20000010800 */
[----:B------:R-:W-:Y:S02]  /*5140*/  LOP3.LUT R0, R5, UR7, R10, 0x96, !PT ;  /* 0x0000000705007c12 */ /* 0x000fe4000f8e960a */
[----:B------:R-:W-:Y:S02]  /*5150*/  LOP3.LUT R5, R3, UR17, R4, 0x96, !PT ;  /* 0x0000001103057c12 */ /* 0x000fe4000f8e9604 */
[C---:B------:R-:W-:Y:S02]  /*5160*/  LOP3.LUT R4, R2.reuse, 0xffff, RZ, 0xc0, !PT ;  /* 0x0000ffff02047812 */ /* 0x040fe400078ec0ff */
[----:B------:R-:W-:Y:S01]  /*5170*/  LOP3.LUT R10, R2, 0xff, RZ, 0xc0, !PT ;  /* 0x000000ff020a7812 */ /* 0x000fe200078ec0ff */
[----:B------:R-:W-:Y:S01]  /*5180*/  IMAD.WIDE.U32 R2, R0, -0x326172a9, RZ ;  /* 0xcd9e8d5700027825 */ /* 0x000fe200078e00ff */
[----:B------:R-:W-:Y:S01]  /*5190*/  SHF.R.U32.HI R4, RZ, 0x8, R4 ;  /* 0x00000008ff047819 */ /* 0x000fe20000011604 */
[----:B------:R-:W2:Y:S03]  /*51a0*/  MUFU.EX2 R16, R16 ;  /* 0x0000001000107308 */ /* 0x000ea60000000800 */
[----:B------:R-:W-:-:S02]  /*51b0*/  LOP3.LUT R0, R3, UR18, R6, 0x96, !PT ;  /* 0x0000001203007c12 */ /* 0x000fc4000f8e9606 */
[----:B------:R-:W-:Y:S02]  /*51c0*/  LOP3.LUT R3, R2, 0xffff, RZ, 0xc0, !PT ;  /* 0x0000ffff02037812 */ /* 0x000fe400078ec0ff */
[----:B------:R-:W-:Y:S01]  /*51d0*/  SHF.R.U32.HI R7, RZ, 0x10, R2 ;  /* 0x00000010ff077819 */ /* 0x000fe20000011602 */
[----:B------:R-:W-:Y:S01]  /*51e0*/  MUFU.EX2 R18, R18 ;  /* 0x0000001200127308 */ /* 0x000fe20000000800 */
[----:B-1----:R-:W-:Y:S02]  /*51f0*/  PRMT R12, R10, 0x5410, R4 ;  /* 0x000054100a0c7816 */ /* 0x002fe40000000004 */
[----:B------:R-:W-:Y:S02]  /*5200*/  LOP3.LUT R8, R2, 0xff, RZ, 0xc0, !PT ;  /* 0x000000ff02087812 */ /* 0x000fe400078ec0ff */
[----:B------:R-:W-:Y:S02]  /*5210*/  SHF.R.U32.HI R4, RZ, 0x8, R3 ;  /* 0x00000008ff047819 */ /* 0x000fe40000011603 */
[----:B------:R-:W-:Y:S01]  /*5220*/  SHF.R.U32.HI R6, RZ, 0x18, R2 ;  /* 0x00000018ff067819 */ /* 0x000fe20000011602 */
[----:B------:R-:W1:Y:S01]  /*5230*/  MUFU.EX2 R19, R19 ;  /* 0x0000001300137308 */ /* 0x000e620000000800 */
[----:B------:R-:W-:-:S02]  /*5240*/  LOP3.LUT R2, R9, 0xff, RZ, 0xc0, !PT ;  /* 0x000000ff09027812 */ /* 0x000fc400078ec0ff */
[----:B------:R-:W-:Y:S02]  /*5250*/  LOP3.LUT R3, R7, 0xff, RZ, 0xc0, !PT ;  /* 0x000000ff07037812 */ /* 0x000fe400078ec0ff */
[----:B------:R-:W-:Y:S02]  /*5260*/  PRMT R7, R8, 0x5410, R4 ;  /* 0x0000541008077816 */ /* 0x000fe40000000004 */
[----:B------:R-:W-:Y:S01]  /*5270*/  SHF.R.U32.HI R4, RZ, 0x10, R0 ;  /* 0x00000010ff047819 */ /* 0x000fe20000011600 */
[----:B------:R-:W-:Y:S01]  /*5280*/  MUFU.EX2 R20, R20 ;  /* 0x0000001400147308 */ /* 0x000fe20000000800 */
[----:B------:R-:W-:Y:S02]  /*5290*/  PRMT R11, R2, 0x5410, R11 ;  /* 0x00005410020b7816 */ /* 0x000fe4000000000b */
[----:B------:R-:W-:Y:S02]  /*52a0*/  PRMT R8, R3, 0x5410, R6 ;  /* 0x0000541003087816 */ /* 0x000fe40000000006 */
[----:B------:R-:W-:-:S02]  /*52b0*/  LOP3.LUT R2, R0, 0xffff, RZ, 0xc0, !PT ;  /* 0x0000ffff00027812 */ /* 0x000fc400078ec0ff */
[----:B------:R-:W-:Y:S01]  /*52c0*/  LOP3.LUT R6, R0, 0xff, RZ, 0xc0, !PT ;  /* 0x000000ff00067812 */ /* 0x000fe200078ec0ff */
[----:B------:R-:W3:Y:S01]  /*52d0*/  MUFU.EX2 R21, R21 ;  /* 0x0000001500157308 */ /* 0x000ee20000000800 */
[----:B------:R-:W-:Y:S02]  /*52e0*/  SHF.R.U32.HI R3, RZ, 0x18, R0 ;  /* 0x00000018ff037819 */ /* 0x000fe40000011600 */
[----:B------:R-:W-:Y:S02]  /*52f0*/  LOP3.LUT R0, R4, 0xff, RZ, 0xc0, !PT ;  /* 0x000000ff04007812 */ /* 0x000fe400078ec0ff */
[----:B------:R-:W-:Y:S02]  /*5300*/  SHF.R.U32.HI R2, RZ, 0x8, R2 ;  /* 0x00000008ff027819 */ /* 0x000fe40000011602 */
[----:B------:R-:W-:Y:S01]  /*5310*/  PRMT R9, R0, 0x5410, R3 ;  /* 0x0000541000097816 */ /* 0x000fe20000000003 */
[----:B------:R-:W5:Y:S01]  /*5320*/  MUFU.EX2 R14, R14 ;  /* 0x0000000e000e7308 */ /* 0x000f620000000800 */
[----:B------:R-:W-:-:S02]  /*5330*/  LOP3.LUT R0, R5, 0xffff, RZ, 0xc0, !PT ;  /* 0x0000ffff05007812 */ /* 0x000fc400078ec0ff */
[----:B------:R-:W-:Y:S02]  /*5340*/  PRMT R4, R6, 0x5410, R2 ;  /* 0x0000541006047816 */ /* 0x000fe40000000002 */
[----:B------:R-:W-:Y:S02]  /*5350*/  SHF.R.U32.HI R2, RZ, 0x8, R0 ;  /* 0x00000008ff027819 */ /* 0x000fe40000011600 */
[----:B------:R-:W-:Y:S01]  /*5360*/  LOP3.LUT R0, R5, 0xff, RZ, 0xc0, !PT ;  /* 0x000000ff05007812 */ /* 0x000fe200078ec0ff */
[----:B------:R-:W-:Y:S03]  /*5370*/  MUFU.EX2 R23, R23 ;  /* 0x0000001700177308 */ /* 0x000fe60000000800 */
[----:B------:R-:W-:Y:S01]  /*5380*/  PRMT R10, R0, 0x5410, R2 ;  /* 0x00005410000a7816 */ /* 0x000fe20000000002 */
[----:B------:R-:W-:Y:S01]  /*5390*/  HSET2.LE.AND R0, R7, R25, PT ;  /* 0x0000001907007233 */ /* 0x000fe20003803000 */
[----:B----4-:R-:W-:-:S03]  /*53a0*/  F2FP.PACK_AB R2, R26, R132 ;  /* 0x000000841a02723e */ /* 0x010fc600000000ff */
[----:B------:R-:W4:Y:S01]  /*53b0*/  MUFU.EX2 R24, R24 ;  /* 0x0000001800187308 */ /* 0x000f220000000800 */
[----:B------:R-:W-:Y:S01]  /*53c0*/  LOP3.LUT R6, R0, R2, RZ, 0xc0, !PT ;  /* 0x0000000200067212 */ /* 0x000fe200078ec0ff */
[--C-:B------:R-:W-:Y:S01]  /*53d0*/  HSET2.LE.AND R0, R8, R25.reuse, PT ;  /* 0x0000001908007233 */ /* 0x100fe20003803000 */
[----:B--2---:R-:W-:Y:S02]  /*53e0*/  F2FP.PACK_AB R2, R16, R15 ;  /* 0x0000000f1002723e */ /* 0x004fe400000000ff */
[----:B------:R-:W-:Y:S02]  /*53f0*/  SHF.R.U32.HI R8, RZ, 0x18, R5 ;  /* 0x00000018ff087819 */ /* 0x000fe40000011605 */
[----:B------:R-:W-:Y:S01]  /*5400*/  LOP3.LUT R7, R0, R2, RZ, 0xc0, !PT ;  /* 0x0000000200077212 */ /* 0x000fe200078ec0ff */
[----:B------:R-:W-:Y:S01]  /*5410*/  HSET2.LE.AND R0, R4, R25, PT ;  /* 0x0000001904007233 */ /* 0x000fe20003803000 */
[----:B------:R-:W-:-:S04]  /*5420*/  F2FP.PACK_AB R2, R27, R133 ;  /* 0x000000851b02723e */ /* 0x000fc800000000ff */
[----:B------:R-:W-:Y:S02]  /*5430*/  LOP3.LUT R4, R0, R2, RZ, 0xc0, !PT ;  /* 0x0000000200047212 */ /* 0x000fe400078ec0ff */
[----:B------:R-:W-:Y:S02]  /*5440*/  SHF.R.U32.HI R0, RZ, 0x10, R5 ;  /* 0x00000010ff007819 */ /* 0x000fe40000011605 */
[----:B-1----:R-:W-:Y:S02]  /*5450*/  F2FP.PACK_AB R2, R19, R18 ;  /* 0x000000121302723e */ /* 0x002fe400000000ff */
[----:B------:R-:W-:Y:S01]  /*5460*/  LOP3.LUT R3, R0, 0xff, RZ, 0xc0, !PT ;  /* 0x000000ff00037812 */ /* 0x000fe200078ec0ff */
[----:B------:R-:W-:-:S05]  /*5470*/  HSET2.LE.AND R0, R9, R25, PT ;  /* 0x0000001909007233 */ /* 0x000fca0003803000 */
[----:B------:R-:W-:Y:S01]  /*5480*/  LOP3.LUT R5, R0, R2, RZ, 0xc0, !PT ;  /* 0x0000000200057212 */ /* 0x000fe200078ec0ff */
[--C-:B------:R-:W-:Y:S01]  /*5490*/  HSET2.LE.AND R0, R12, R25.reuse, PT ;  /* 0x000000190c007233 */ /* 0x100fe20003803000 */
[----:B------:R-:W-:Y:S01]  /*54a0*/  PRMT R2, R3, 0x5410, R8 ;  /* 0x0000541003027816 */ /* 0x000fe20000000008 */
[--C-:B------:R-:W-:Y:S02]  /*54b0*/  HSET2.LE.AND R3, R11, R25.reuse, PT ;  /* 0x000000190b037233 */ /* 0x100fe40003803000 */
[--C-:B------:R-:W-:Y:S02]  /*54c0*/  HSET2.LE.AND R8, R10, R25.reuse, PT ;  /* 0x000000190a087233 */ /* 0x100fe40003803000 */
[----:B------:R-:W-:Y:S01]  /*54d0*/  HSET2.LE.AND R9, R2, R25, PT ;  /* 0x0000001902097233 */ /* 0x000fe20003803000 */
[----:B------:R-:W-:Y:S01]  /*54e0*/  F2FP.PACK_AB R2, R22, R17 ;  /* 0x000000111602723e */ /* 0x000fe200000000ff */
[----:B------:R-:W-:Y:S03]  /*54f0*/  HMMA.16816.F32 R40, R4, R60, RZ ;  /* 0x0000003c0428723c */ /* 0x000fe600000018ff */
[----:B------:R-:W-:Y:S01]  /*5500*/  LOP3.LUT R126, R0, R2, RZ, 0xc0, !PT ;  /* 0x00000002007e7212 */ /* 0x000fe200078ec0ff */
[----:B------:R-:W-:Y:S01]  /*5510*/  FADD.FTZ R2, R243, R242 ;  /* 0x000000f2f3027221 */ /* 0x000fe20000010000 */
[----:B---3--:R-:W-:-:S03]  /*5520*/  F2FP.PACK_AB R0, R21, R20 ;  /* 0x000000141500723e */ /* 0x008fc600000000ff */
[C---:B------:R-:W-:Y:S01]  /*5530*/  HMMA.16816.F32 R44, R4.reuse, R62, RZ ;  /* 0x0000003e042c723c */ /* 0x040fe200000018ff */
[----:B------:R-:W-:Y:S01]  /*5540*/  LOP3.LUT R127, R3, R0, RZ, 0xc0, !PT ;  /* 0x00000000037f7212 */ /* 0x000fe200078ec0ff */
[----:B------:R-:W-:Y:S01]  /*5550*/  FADD.FTZ R3, R239, R236 ;  /* 0x000000ecef037221 */ /* 0x000fe20000010000 */
[----:B-----5:R-:W-:Y:S01]  /*5560*/  F2FP.PACK_AB R0, R14, R13 ;  /* 0x0000000d0e00723e */ /* 0x020fe200000000ff */
[----:B------:R-:W-:Y:S02]  /*5570*/  FADD.FTZ R2, R241, R2 ;  /* 0x00000002f1027221 */ /* 0x000fe40000010000 */
[----:B------:R-:W-:Y:S01]  /*5580*/  FADD.FTZ R3, R237, R3 ;  /* 0x00000003ed037221 */ /* 0x000fe20000010000 */
[----:B------:R-:W-:Y:S01]  /*5590*/  LOP3.LUT R124, R8, R0, RZ, 0xc0, !PT ;  /* 0x00000000087c7212 */ /* 0x000fe200078ec0ff */
[----:B------:R-:W-:Y:S01]  /*55a0*/  HMMA.16816.F32 R56, R4, R76, RZ ;  /* 0x0000004c0438723c */ /* 0x000fe200000018ff */
[----:B----4-:R-:W-:Y:S01]  /*55b0*/  F2FP.PACK_AB R0, R24, R23 ;  /* 0x000000171800723e */ /* 0x010fe200000000ff */
[----:B------:R-:W-:-:S02]  /*55c0*/  FADD.FTZ R8, R133, R27 ;  /* 0x0000001b85087221 */ /* 0x000fc40000010000 */
[----:B------:R-:W-:Y:S01]  /*55d0*/  FADD.FTZ R2, R240, R2 ;  /* 0x00000002f0027221 */ /* 0x000fe20000010000 */
[----:B------:R-:W-:Y:S01]  /*55e0*/  LOP3.LUT R125, R9, R0, RZ, 0xc0, !PT ;  /* 0x00000000097d7212 */ /* 0x000fe200078ec0ff */
        /* <DEDUP_REMOVED lines=9> */
[----:B------:R-:W-:Y:S02]  /*5680*/  FADD.FTZ R0, R23, R0 ;  /* 0x0000000017007221 */ /* 0x000fe40000010000 */
[----:B------:R-:W-:Y:S01]  /*5690*/  FADD.FTZ R3, R138, R3 ;  /* 0x000000038a037221 */ /* 0x000fe20000010000 */
[----:B------:R-:W-:Y:S01]  /*56a0*/  HMMA.16816.F32 R160, R4, R164, RZ ;  /* 0x000000a404a0723c */ /* 0x000fe200000018ff */
[----:B------:R-:W-:Y:S02]  /*56b0*/  FADD.FTZ R0, R24, R0 ;  /* 0x0000000018007221 */ /* 0x000fe40000010000 */
[----:B------:R-:W-:Y:S02]  /*56c0*/  FADD.FTZ R3, R139, R3 ;  /* 0x000000038b037221 */ /* 0x000fe40000010000 */
[----:B------:R-:W-:-:S02]  /*56d0*/  FADD.FTZ R0, R20, R0 ;  /* 0x0000000014007221 */ /* 0x000fc40000010000 */
[----:B------:R-:W-:Y:S01]  /*56e0*/  FADD.FTZ R246, R229, R3 ;  /* 0x00000003e5f67221 */ /* 0x000fe20000010000 */
[C---:B------:R-:W-:Y:S08]  /*56f0*/  HMMA.16816.F32 R72, R4.reuse, R92, RZ ;  /* 0x0000005c0448723c */ /* 0x040ff000000018ff */
[C---:B------:R-:W-:Y:S08]  /*5700*/  HMMA.16816.F32 R104, R4.reuse, R108, RZ ;  /* 0x0000006c0468723c */ /* 0x040ff000000018ff */
[C---:B------:R-:W-:Y:S08]  /*5710*/  HMMA.16816.F32 R76, R4.reuse, R94, RZ ;  /* 0x0000005e044c723c */ /* 0x040ff000000018ff */
[C---:B------:R-:W-:Y:S08]  /*5720*/  HMMA.16816.F32 R88, R4.reuse, R224, RZ ;  /* 0x000000e00458723c */ /* 0x040ff000000018ff */
[C---:B------:R-:W-:Y:S07]  /*5730*/  HMMA.16816.F32 R120, R4.reuse, R196, RZ ;  /* 0x000000c40478723c */ /* 0x040fee00000018ff */
[----:B------:R-:W-:Y:S01]  /*5740*/  FADD.FTZ R196, R21, R0 ;  /* 0x0000000015c47221 */ /* 0x000fe20000010000 */
        /* <DEDUP_REMOVED lines=28> */
[----:B------:R-:W-:-:S05]  /*5910*/  FADD.FTZ R197, R22, R2 ;  /* 0x0000000216c57221 */ /* 0x000fca0000010000 */
        /* <DEDUP_REMOVED lines=12> */
[----:B------:R-:W-:Y:S01]  /*59e0*/  UIMAD UR5, UR5, UR23, UR32 ;  /* 0x00000017050572a4 */ /* 0x000fe2000f8e0220 */
        /* <DEDUP_REMOVED lines=22> */
[C---:B------:R-:W-:Y:S02]  /*5b50*/  ISETP.LT.OR P0, PT, R0.reuse, R218, P0 ;  /* 0x000000da0000720c */ /* 0x040fe40000701670 */
[C---:B------:R-:W-:Y:S01]  /*5b60*/  ISETP.GE.AND P2, PT, R0.reuse, R221, PT ;  /* 0x000000dd0000720c */ /* 0x040fe20003f46270 */
[----:B------:R-:W4:Y:S03]  /*5b70*/  LDSM.16.M88.4 R4, [R202+0x2000] ;  /* 0x00200000ca04783b */ /* 0x000f260000000200 */
[C---:B------:R-:W-:Y:S01]  /*5b80*/  ISETP.LT.OR P2, PT, R0.reuse, R217, P2 ;  /* 0x000000d90000720c */ /* 0x040fe20001741670 */
[----:B------:R-:W5:Y:S04]  /*5b90*/  LDSM.16.M88.4 R24, [R200+0x8800] ;  /* 0x00880000c818783b */ /* 0x000f680000000200 */
[----:B------:R-:W1:Y:S04]  /*5ba0*/  LDSM.16.M88.4 R12, [R202] ;  /* 0x00000000ca0c783b */ /* 0x000e680000000200 */
[----:B------:R-:W-:Y:S04]  /*5bb0*/  LDSM.16.M88.4 R20, [R211] ;  /* 0x00000000d314783b */ /* 0x000fe80000000200 */
[----:B------:R-:W1:Y:S01]  /*5bc0*/  LDSM.16.M88.4 R8, [R204+0x2000] ;  /* 0x00200000cc08783b */ /* 0x000e620000000200 */
[----:B---3--:R-:W-:-:S03]  /*5bd0*/  IADD3 R2, R0, 0x1, RZ ;  /* 0x0000000100027810 */ /* 0x008fc60007ffe0ff */
[----:B------:R-:W3:Y:S01]  /*5be0*/  LDSM.16.M88.4 R16, [R214] ;  /* 0x00000000d610783b */ /* 0x000ee20000000200 */
[----:B------:R-:W-:Y:S02]  /*5bf0*/  IADD3 R3, R0, 0x9, RZ ;  /* 0x0000000900037810 */ /* 0x000fe40007ffe0ff */
[C---:B------:R-:W-:Y:S01]  /*5c00*/  ISETP.GE.AND P5, PT, R2.reuse, R223, PT ;  /* 0x000000df0200720c */ /* 0x040fe20003fa6270 */
[----:B------:R-:W0:Y:S01]  /*5c10*/  LDGDEPBAR ;  /* 0x00000000000079af */ /* 0x000e220000000000 */
[C---:B------:R-:W-:Y:S02]  /*5c20*/  ISETP.GE.AND P3, PT, R2.reuse, R222, PT ;  /* 0x000000de0200720c */ /* 0x040fe40003f66270 */
[C---:B------:R-:W-:Y:S02]  /*5c30*/  ISETP.GE.AND P4, PT, R2.reuse, R221, PT ;  /* 0x000000dd0200720c */ /* 0x040fe40003f86270 */
[C---:B------:R-:W-:Y:S02]  /*5c40*/  ISETP.GE.AND P1, PT, R2.reuse, R220, PT ;  /* 0x000000dc0200720c */ /* 0x040fe40003f26270 */
[----:B------:R-:W-:-:S02]  /*5c50*/  ISETP.LT.OR P5, PT, R2, R219, P5 ;  /* 0x000000db0200720c */ /* 0x000fc40002fa1670 */
[C---:B------:R-:W-:Y:S02]  /*5c60*/  ISETP.LT.OR P3, PT, R2.reuse, R218, P3 ;  /* 0x000000da0200720c */ /* 0x040fe40001f61670 */
[C---:B------:R-:W-:Y:S02]  /*5c70*/  ISETP.LT.OR P4, PT, R2.reuse, R217, P4 ;  /* 0x000000d90200720c */ /* 0x040fe40002781670 */
[----:B------:R-:W-:Y:S02]  /*5c80*/  ISETP.LT.OR P1, PT, R2, R216, P1 ;  /* 0x000000d80200720c */ /* 0x000fe40000f21670 */
[----:B------:R-:W-:Y:S01]  /*5c90*/  IADD3 R2, R0, 0x8, RZ ;  /* 0x0000000800027810 */ /* 0x000fe20007ffe0ff */
[C---:B----4-:R-:W-:Y:S08]  /*5ca0*/  HMMA.16816.F32 R184, R4.reuse, R28, RZ ;  /* 0x0000001c04b8723c */ /* 0x050ff000000018ff */
[C---:B-----5:R-:W-:Y:S08]  /*5cb0*/  HMMA.16816.F32 R176, R4.reuse, R24, RZ ;  /* 0x0000001804b0723c */ /* 0x060ff000000018ff */
[C---:B------:R-:W-:Y:S08]  /*5cc0*/  HMMA.16816.F32 R180, R4.reuse, R30, RZ ;  /* 0x0000001e04b4723c */ /* 0x040ff000000018ff */
[----:B------:R-:W-:Y:S01]  /*5cd0*/  HMMA.16816.F32 R172, R4, R26, RZ ;  /* 0x0000001a04ac723c */ /* 0x000fe200000018ff */
[----:B------:R-:W4:Y:S07]  /*5ce0*/  LDSM.16.M88.4 R4, [R204] ;  /* 0x00000000cc04783b */ /* 0x000f2e0000000200 */
[C---:B-1----:R-:W-:Y:S08]  /*5cf0*/  HMMA.16816.F32 R32, R12.reuse, R28, RZ ;  /* 0x0000001c0c20723c */ /* 0x042ff000000018ff */
[C---:B------:R-:W-:Y:S08]  /*5d00*/  HMMA.16816.F32 R188, R12.reuse, R30, RZ ;  /* 0x0000001e0cbc723c */ /* 0x040ff000000018ff */
[C---:B------:R-:W-:Y:S08]  /*5d10*/  HMMA.16816.F32 R28, R12.reuse, R24, RZ ;  /* 0x000000180c1c723c */ /* 0x040ff000000018ff */
[----:B------:R-:W-:Y:S08]  /*5d20*/  HMMA.16816.F32 R12, R12, R26, RZ ;  /* 0x0000001a0c0c723c */ /* 0x000ff000000018ff */
[C---:B------:R-:W-:Y:S08]  /*5d30*/  HMMA.16816.F32 R192, R8.reuse, R20, R184 ;  /* 0x0000001408c0723c */ /* 0x040ff000000018b8 */
[C---:B---3--:R-:W-:Y:S08]  /*5d40*/  HMMA.16816.F32 R184, R8.reuse, R16, R176 ;  /* 0x0000001008b8723c */ /* 0x048ff000000018b0 */
[C---:B------:R-:W-:Y:S08]  /*5d50*/  HMMA.16816.F32 R176, R8.reuse, R18, R172 ;  /* 0x0000001208b0723c */ /* 0x040ff000000018ac */
[----:B------:R-:W-:Y:S01]  /*5d60*/  HMMA.16816.F32 R180, R8, R22, R180 ;  /* 0x0000001608b4723c */ /* 0x000fe200000018b4 */
[----:B------:R-:W-:Y:S07]  /*5d70*/  LDSM.16.M88.4 R8, [R210] ;  /* 0x00000000d208783b */ /* 0x000fee0000000200 */
[C---:B----4-:R-:W-:Y:S08]  /*5d80*/  HMMA.16816.F32 R172, R4.reuse, R20, R32 ;  /* 0x0000001404ac723c */ /* 0x050ff00000001820 */
[C---:B------:R-:W-:Y:S08]  /*5d90*/  HMMA.16816.F32 R24, R4.reuse, R22, R188 ;  /* 0x000000160418723c */ /* 0x040ff000000018bc */
[C---:B------:R-:W-:Y:S08]  /*5da0*/  HMMA.16816.F32 R32, R4.reuse, R16, R28 ;  /* 0x000000100420723c */ /* 0x040ff0000000181c */
[----:B------:R-:W-:Y:S01]  /*5db0*/  HMMA.16816.F32 R20, R4, R18, R12 ;  /* 0x000000120414723c */ /* 0x000fe2000000180c */
[----:B------:R-:W1:Y:S04]  /*5dc0*/  LDSM.16.M88.4 R16, [R208+0x8000] ;  /* 0x00800000d010783b */ /* 0x000e680000000200 */
[----:B------:R-:W3:Y:S04]  /*5dd0*/  LDSM.16.M88.4 R4, [R210+0x2000] ;  /* 0x00200000d204783b */ /* 0x000ee80000000200 */
[----:B------:R-:W4:Y:S01]  /*5de0*/  LDSM.16.M88.4 R12, [R208+0x8800] ;  /* 0x00880000d00c783b */ /* 0x000f220000000200 */
[----:B-1----:R-:W-:Y:S08]  /*5df0*/  HMMA.16816.F32 R28, R8, R18, R24 ;  /* 0x00000012081c723c */ /* 0x002ff00000001818 */
[C---:B---3--:R-:W-:Y:S08]  /*5e00*/  HMMA.16816.F32 R188, R4.reuse, R16, R192 ;  /* 0x0000001004bc723c */ /* 0x048ff000000018c0 */
[C---:B----4-:R-:W-:Y:S08]  /*5e10*/  HMMA.16816.F32 R184, R4.reuse, R12, R184 ;  /* 0x0000000c04b8723c */ /* 0x050ff000000018b8 */
[C---:B------:R-:W-:Y:S08]  /*5e20*/  HMMA.16816.F32 R180, R4.reuse, R18, R180 ;  /* 0x0000001204b4723c */ /* 0x040ff000000018b4 */
[----:B------:R-:W-:Y:S01]  /*5e30*/  HMMA.16816.F32 R176, R4, R14, R176 ;  /* 0x0000000e04b0723c */ /* 0x000fe200000018b0 */
[----:B------:R-:W-:Y:S07]  /*5e40*/  LDSM.16.M88.4 R4, [R209+0x2000] ;  /* 0x00200000d104783b */ /* 0x000fee0000000200 */
[C---:B------:R-:W-:Y:S01]  /*5e50*/  HMMA.16816.F32 R172, R8.reuse, R16, R172 ;  /* 0x0000001008ac723c */ /* 0x040fe200000018ac */
[----:B------:R-:W1:Y:S07]  /*5e60*/  LDSM.16.M88.4 R16, [R207] ;  /* 0x00000000cf10783b */ /* 0x000e6e0000000200 */
[C---:B------:R-:W-:Y:S08]  /*5e70*/  HMMA.16816.F32 R24, R8.reuse, R12, R32 ;  /* 0x0000000c0818723c */ /* 0x040ff00000001820 */
[----:B------:R-:W-:Y:S01]  /*5e80*/  HMMA.16816.F32 R20, R8, R14, R20 ;  /* 0x0000000e0814723c */ /* 0x000fe20000001814 */
[----:B------:R-:W3:Y:S04]  /*5e90*/  LDSM.16.M88.4 R12, [R207+0x800] ;  /* 0x00080000cf0c783b */ /* 0x000ee80000000200 */
[----:B------:R-:W4:Y:S03]  /*5ea0*/  LDSM.16.M88.4 R8, [R209] ;  /* 0x00000000d108783b */ /* 0x000f260000000200 */
[C---:B-1----:R-:W-:Y:S08]  /*5eb0*/  HMMA.16816.F32 R188, R4.reuse, R16, R188 ;  /* 0x0000001004bc723c */ /* 0x042ff000000018bc */
[C---:B------:R-:W-:Y:S08]  /*5ec0*/  HMMA.16816.F32 R180, R4.reuse, R18, R180 ;  /* 0x0000001204b4723c */ /* 0x040ff000000018b4 */
[C---:B---3--:R-:W-:Y:S08]  /*5ed0*/  HMMA.16816.F32 R192, R4.reuse, R12, R184 ;  /* 0x0000000c04c0723c */ /* 0x048ff000000018b8 */
[----:B------:R-:W-:Y:S01]  /*5ee0*/  HMMA.16816.F32 R176, R4, R14, R176 ;  /* 0x0000000e04b0723c */ /* 0x000fe200000018b0 */
[----:B------:R-:W-:Y:S07]  /*5ef0*/  LDSM.16.M88.4 R4, [R202+0x6000] ;  /* 0x00600000ca04783b */ /* 0x000fee0000000200 */
[C---:B----4-:R-:W-:Y:S08]  /*5f00*/  HMMA.16816.F32 R32, R8.reuse, R16, R172 ;  /* 0x000000100820723c */ /* 0x050ff000000018ac */
[C---:B------:R-:W-:Y:S01]  /*5f10*/  HMMA.16816.F32 R28, R8.reuse, R18, R28 ;  /* 0x00000012081c723c */ /* 0x040fe2000000181c */
[----:B------:R-:W1:Y:S07]  /*5f20*/  LDSM.16.M88.4 R16, [R200+0x9000] ;  /* 0x00900000c810783b */ /* 0x000e6e0000000200 */
[C---:B------:R-:W-:Y:S08]  /*5f30*/  HMMA.16816.F32 R24, R8.reuse, R12, R24 ;  /* 0x0000000c0818723c */ /* 0x040ff00000001818 */
[----:B------:R-:W-:Y:S01]  /*5f40*/  HMMA.16816.F32 R20, R8, R14, R20 ;  /* 0x0000000e0814723c */ /* 0x000fe20000001814 */
[----:B------:R-:W3:Y:S04]  /*5f50*/  LDSM.16.M88.4 R12, [R200+0x9800] ;  /* 0x00980000c80c783b */ /* 0x000ee80000000200 */
[----:B------:R-:W4:Y:S03]  /*5f60*/  LDSM.16.M88.4 R8, [R202+0x4000] ;  /* 0x00400000ca08783b */ /* 0x000f260000000200 */
[C---:B-1----:R-:W-:Y:S08]  /*5f70*/  HMMA.16816.F32 R188, R4.reuse, R16, R188 ;  /* 0x0000001004bc723c */ /* 0x042ff000000018bc */
[C---:B------:R-:W-:Y:S08]  /*5f80*/  HMMA.16816.F32 R180, R4.reuse, R18, R180 ;  /* 0x0000001204b4723c */ /* 0x040ff000000018b4 */
[C---:B---3--:R-:W-:Y:S08]  /*5f90*/  HMMA.16816.F32 R192, R4.reuse, R12, R192 ;  /* 0x0000000c04c0723c */ /* 0x048ff000000018c0 */
[----:B------:R-:W-:Y:S01]  /*5fa0*/  HMMA.16816.F32 R172, R4, R14, R176 ;  /* 0x0000000e04ac723c */ /* 0x000fe200000018b0 */
[----:B------:R-:W-:Y:S07]  /*5fb0*/  LDSM.16.M88.4 R4, [R204+0x6000] ;  /* 0x00600000cc04783b */ /* 0x000fee0000000200 */
[C---:B----4-:R-:W-:Y:S08]  /*5fc0*/  HMMA.16816.F32 R32, R8.reuse, R16, R32 ;  /* 0x000000100820723c */ /* 0x050ff00000001820 */
[C---:B------:R-:W-:Y:S01]  /*5fd0*/  HMMA.16816.F32 R28, R8.reuse, R18, R28 ;  /* 0x00000012081c723c */ /* 0x040fe2000000181c */
[----:B------:R-:W1:Y:S07]  /*5fe0*/  LDSM.16.M88.4 R16, [R213] ;  /* 0x00000000d510783b */ /* 0x000e6e0000000200 */
[C---:B------:R-:W-:Y:S08]  /*5ff0*/  HMMA.16816.F32 R24, R8.reuse, R12, R24 ;  /* 0x0000000c0818723c */ /* 0x040ff00000001818 */
[----:B------:R-:W-:Y:S01]  /*6000*/  HMMA.16816.F32 R20, R8, R14, R20 ;  /* 0x0000000e0814723c */ /* 0x000fe20000001814 */
[----:B------:R-:W3:Y:S04]  /*6010*/  LDSM.16.M88.4 R12, [R212] ;  /* 0x00000000d40c783b */ /* 0x000ee80000000200 */
        /* <DEDUP_REMOVED lines=14> */
[-C--:B------:R-:W-:Y:S08]  /*6100*/  HMMA.16816.F32 R188, R4, R16.reuse, R188 ;  /* 0x0000001004bc723c */ /* 0x080ff000000018bc */
[C---:B---3--:R-:W-:Y:S08]  /*6110*/  HMMA.16816.F32 R176, R8.reuse, R16, R32 ;  /* 0x0000001008b0723c */ /* 0x048ff00000001820 */
[C---:B------:R-:W-:Y:S01]  /*6120*/  HMMA.16816.F32 R32, R8.reuse, R18, R28 ;  /* 0x000000120820723c */ /* 0x040fe2000000181c */
[----:B------:R-:W-:Y:S07]  /*6130*/  LDSM.16.M88.4 R16, [R207+0x1000] ;  /* 0x00100000cf10783b */ /* 0x000fee0000000200 */
[C---:B----4-:R-:W-:Y:S08]  /*6140*/  HMMA.16816.F32 R28, R8.reuse, R12, R24 ;  /* 0x0000000c081c723c */ /* 0x050ff00000001818 */
[----:B------:R-:W-:Y:S01]  /*6150*/  HMMA.16816.F32 R20, R8, R14, R20 ;  /* 0x0000000e0814723c */ /* 0x000fe20000001814 */
[----:B------:R-:W1:Y:S07]  /*6160*/  LDSM.16.M88.4 R8, [R209+0x4000] ;  /* 0x00400000d108783b */ /* 0x000e6e0000000200 */
[C---:B------:R-:W-:Y:S08]  /*6170*/  HMMA.16816.F32 R192, R4.reuse, R12, R192 ;  /* 0x0000000c04c0723c */ /* 0x040ff000000018c0 */
[----:B------:R-:W-:Y:S01]  /*6180*/  HMMA.16816.F32 R180, R4, R14, R172 ;  /* 0x0000000e04b4723c */ /* 0x000fe200000018ac */
[----:B------:R-:W3:Y:S04]  /*6190*/  LDSM.16.M88.4 R4, [R209+0x6000] ;  /* 0x00600000d104783b */ /* 0x000ee80000000200 */
[----:B------:R-:W4:Y:S01]  /*61a0*/  LDSM.16.M88.4 R12, [R207+0x1800] ;  /* 0x00180000cf0c783b */ /* 0x000f220000000200 */
[----:B------:R-:W-:-:S04]  /*61b0*/  DEPBAR.LE SB0, 0x0 ;  /* 0x000080000000791a */ /* 0x000fc80000000000 */
[C---:B-1----:R-:W-:Y:S08]  /*61c0*/  HMMA.16816.F32 R24, R8.reuse, R16, R176 ;  /* 0x000000100818723c */ /* 0x042ff000000018b0 */
[----:B------:R-:W-:Y:S08]  /*61d0*/  HMMA.16816.F32 R32, R8, R18, R32 ;  /* 0x000000120820723c */ /* 0x000ff00000001820 */
[C---:B---3--:R-:W-:Y:S08]  /*61e0*/  HMMA.16816.F32 R172, R4.reuse, R16, R188 ;  /* 0x0000001004ac723c */ /* 0x048ff000000018bc */
[----:B------:R-:W-:Y:S01]  /*61f0*/  HMMA.16816.F32 R184, R4, R18, R184 ;  /* 0x0000001204b8723c */ /* 0x000fe200000018b8 */
[----:B------:R-:W-:-:S02]  /*6200*/  FSEL R24, R24, -INF , !P6 ;  /* 0xff80000018187808 */ /* 0x000fc40007000000 */
[----:B------:R-:W-:Y:S02]  /*6210*/  FSEL R132, R26, -INF , !P0 ;  /* 0xff8000001a847808 */ /* 0x000fe40004000000 */
[----:B------:R-:W-:Y:S02]  /*6220*/  ISETP.GE.AND P6, PT, R0, R220, PT ;  /* 0x000000dc0000720c */ /* 0x000fe40003fc6270 */
[----:B------:R-:W-:Y:S01]  /*6230*/  ISETP.GE.AND P0, PT, R2, R223, PT ;  /* 0x000000df0200720c */ /* 0x000fe20003f06270 */
[----:B----4-:R-:W-:Y:S01]  /*6240*/  HMMA.16816.F32 R28, R8, R12, R28 ;  /* 0x0000000c081c723c */ /* 0x010fe2000000181c */
[----:B------:R-:W-:Y:S01]  /*6250*/  BAR.SYNC.DEFER_BLOCKING 0x0 ;  /* 0x0000000000007b1d */ /* 0x000fe20000010000 */
[----:B------:R-:W-:Y:S02]  /*6260*/  ISETP.LT.OR P6, PT, R0, R216, P6 ;  /* 0x000000d80000720c */ /* 0x000fe400037c1670 */
[----:B------:R-:W-:Y:S02]  /*6270*/  ISETP.LT.OR P0, PT, R2, R219, P0 ;  /* 0x000000db0200720c */ /* 0x000fe40000701670 */
[----:B------:R-:W-:-:S02]  /*6280*/  FSEL R26, R25, -INF , !P5 ;  /* 0xff800000191a7808 */ /* 0x000fc40006800000 */
[C---:B------:R-:W-:Y:S01]  /*6290*/  HMMA.16816.F32 R188, R4.reuse, R12, R192 ;  /* 0x0000000c04bc723c */ /* 0x040fe200000018c0 */
[----:B------:R-:W-:Y:S02]  /*62a0*/  FSEL R19, R175, -INF , !P1 ;  /* 0xff800000af137808 */ /* 0x000fe40004800000 */
[----:B------:R-:W-:Y:S02]  /*62b0*/  FSEL R133, R27, -INF , !P3 ;  /* 0xff8000001b857808 */ /* 0x000fe40005800000 */
[----:B------:R-:W-:Y:S02]  /*62c0*/  FSEL R32, R32, -INF , !P0 ;  /* 0xff80000020207808 */ /* 0x000fe40004000000 */
[C---:B------:R-:W-:Y:S01]  /*62d0*/  ISETP.GE.AND P5, PT, R3.reuse, R223, PT ;  /* 0x000000df0300720c */ /* 0x040fe20003fa6270 */
[----:B------:R-:W-:Y:S01]  /*62e0*/  HMMA.16816.F32 R180, R4, R14, R180 ;  /* 0x0000000e04b4723c */ /* 0x000fe200000018b4 */
[C---:B------:R-:W-:Y:S02]  /*62f0*/  ISETP.GE.AND P3, PT, R3.reuse, R222, PT ;  /* 0x000000de0300720c */ /* 0x040fe40003f66270 */
[----:B------:R-:W-:-:S02]  /*6300*/  ISETP.GE.AND P1, PT, R3, R221, PT ;  /* 0x000000dd0300720c */ /* 0x000fc40003f26270 */
[----:B------:R-:W-:Y:S02]  /*6310*/  ISETP.GE.AND P0, PT, R3, R220, PT ;  /* 0x000000dc0300720c */ /* 0x000fe40003f06270 */
[----:B------:R-:W-:Y:S01]  /*6320*/  FSEL R6, R172, -INF , !P2 ;  /* 0xff800000ac067808 */ /* 0x000fe20005000000 */
[----:B------:R-:W-:Y:S01]  /*6330*/  HMMA.16816.F32 R12, R8, R14, R20 ;  /* 0x0000000e080c723c */ /* 0x000fe20000001814 */
[----:B------:R-:W-:Y:S02]  /*6340*/  FSEL R7, R174, -INF , !P6 ;  /* 0xff800000ae077808 */ /* 0x000fe40007000000 */
[C---:B------:R-:W-:Y:S02]  /*6350*/  ISETP.GE.AND P2, PT, R2.reuse, R222, PT ;  /* 0x000000de0200720c */ /* 0x040fe40003f46270 */
[----:B------:R-:W-:Y:S02]  /*6360*/  ISETP.GE.AND P6, PT, R2, R221, PT ;  /* 0x000000dd0200720c */ /* 0x000fe40003fc6270 */
[----:B------:R-:W-:-:S02]  /*6370*/  FSEL R10, R173, -INF , !P4 ;  /* 0xff800000ad0a7808 */ /* 0x000fc40006000000 */
[C---:B------:R-:W-:Y:S02]  /*6380*/  ISETP.GE.AND P4, PT, R2.reuse, R220, PT ;  /* 0x000000dc0200720c */ /* 0x040fe40003f86270 */
        /* <DEDUP_REMOVED lines=26> */
[----:B------:R-:W-:Y:S02]  /*6530*/  ISETP.GE.AND P0, PT, R2, R220, PT ;  /* 0x000000dc0200720c */ /* 0x000fe40003f06270 */
[----:B------:R-:W-:Y:S02]  /*6540*/  FSEL R193, R28, -INF , !P2 ;  /* 0xff8000001cc17808 */ /* 0x000fe40005000000 */
[----:B------:R-:W-:-:S02]  /*6550*/  ISETP.LT.OR P0, PT, R2, R216, P0 ;  /* 0x000000d80200720c */ /* 0x000fc40000701670 */
[----:B------:R-:W-:Y:S02]  /*6560*/  FSEL R231, R190, -INF , !P1 ;  /* 0xff800000bee77808 */ /* 0x000fe40004800000 */
[----:B------:R-:W-:Y:S02]  /*6570*/  FSEL R33, R33, -INF , !P5 ;  /* 0xff80000021217808 */ /* 0x000fe40006800000 */
[----:B------:R-:W-:Y:S02]  /*6580*/  FSEL R35, R35, -INF , !P3 ;  /* 0xff80000023237808 */ /* 0x000fe40005800000 */
[C---:B------:R-:W-:Y:S02]  /*6590*/  ISETP.GE.AND P2, PT, R3.reuse, R220, PT ;  /* 0x000000dc0300720c */ /* 0x040fe40003f46270 */
[----:B------:R-:W-:Y:S02]  /*65a0*/  ISETP.GE.AND P1, PT, R2, R221, PT ;  /* 0x000000dd0200720c */ /* 0x000fe40003f26270 */
[----:B------:R-:W-:-:S02]  /*65b0*/  ISETP.GE.AND P5, PT, R3, R222, PT ;  /* 0x000000de0300720c */ /* 0x000fc40003fa6270 */
[C---:B------:R-:W-:Y:S02]  /*65c0*/  ISETP.GE.AND P3, PT, R3.reuse, R221, PT ;  /* 0x000000dd0300720c */ /* 0x040fe40003f66270 */
[----:B------:R-:W-:Y:S02]  /*65d0*/  FSEL R228, R182, -INF , !P0 ;  /* 0xff800000b6e47808 */ /* 0x000fe40004000000 */
[----:B------:R-:W-:Y:S02]  /*65e0*/  PLOP3.LUT P0, PT, PT, PT, UP0, 0x80, 0x0 ;  /* 0x000000000000781c */ /* 0x000fe40003f0f008 */
[C---:B------:R-:W-:Y:S02]  /*65f0*/  ISETP.LT.OR P2, PT, R3.reuse, R216, P2 ;  /* 0x000000d80300720c */ /* 0x040fe40001741670 */
[----:B------:R-:W-:Y:S02]  /*6600*/  ISETP.LT.OR P1, PT, R2, R217, P1 ;  /* 0x000000d90200720c */ /* 0x000fe40000f21670 */
[----:B------:R-:W-:-:S02]  /*6610*/  ISETP.LT.OR P5, PT, R3, R218, P5 ;  /* 0x000000da0300720c */ /* 0x000fc40002fa1670 */
[----:B------:R-:W-:Y:S02]  /*6620*/  ISETP.LT.OR P3, PT, R3, R217, P3 ;  /* 0x000000d90300720c */ /* 0x000fe40001f61670 */
[----:B------:R-:W-:Y:S02]  /*6630*/  IADD3 R0, R0, 0x19, RZ ;  /* 0x0000001900007810 */ /* 0x000fe40007ffe0ff */
[----:B------:R-:W-:Y:S02]  /*6640*/  FSEL R229, R191, -INF , !P2 ;  /* 0xff800000bfe57808 */ /* 0x000fe40005000000 */
[----:B------:R-:W-:Y:S02]  /*6650*/  FSEL R224, R180, -INF , !P1 ;  /* 0xff800000b4e07808 */ /* 0x000fe40004800000 */
[----:B------:R-:W-:Y:S02]  /*6660*/  FSEL R194, R30, -INF , !P6 ;  /* 0xff8000001ec27808 */ /* 0x000fe40007000000 */
[----:B------:R-:W-:-:S02]  /*6670*/  FSEL R230, R188, -INF , !P4 ;  /* 0xff800000bce67808 */ /* 0x000fc40006000000 */
[----:B------:R-:W-:Y:S02]  /*6680*/  FSEL R225, R31, -INF , !P5 ;  /* 0xff8000001fe17808 */ /* 0x000fe40006800000 */
[----:B------:R-:W-:Y:S02]  /*6690*/  FSEL R227, R189, -INF , !P3 ;  /* 0xff800000bde37808 */ /* 0x000fe40005800000 */
[C---:B------:R-:W-:Y:S02]  /*66a0*/  ISETP.GE.AND P2, PT, R0.reuse, R221, PT ;  /* 0x000000dd0000720c */ /* 0x040fe40003f46270 */
[----:B------:R-:W-:Y:S02]  /*66b0*/  ISETP.GE.AND P1, PT, R0, R220, PT ;  /* 0x000000dc0000720c */ /* 0x000fe40003f26270 */
[C---:B------:R-:W-:Y:S02]  /*66c0*/  ISETP.GE.AND P6, PT, R2.reuse, R223, PT ;  /* 0x000000df0200720c */ /* 0x040fe40003fc6270 */
[----:B------:R-:W-:-:S02]  /*66d0*/  ISETP.GE.AND P4, PT, R2, R222, PT ;  /* 0x000000de0200720c */ /* 0x000fc40003f86270 */
[C---:B------:R-:W-:Y:S02]  /*66e0*/  ISETP.GE.AND P5, PT, R0.reuse, R223, PT ;  /* 0x000000df0000720c */ /* 0x040fe40003fa6270 */
[C---:B------:R-:W-:Y:S02]  /*66f0*/  ISETP.GE.AND P3, PT, R0.reuse, R222, PT ;  /* 0x000000de0000720c */ /* 0x040fe40003f66270 */
[C---:B------:R-:W-:Y:S02]  /*6700*/  ISETP.LT.OR P2, PT, R0.reuse, R217, P2 ;  /* 0x000000d90000720c */ /* 0x040fe40001741670 */
[----:B------:R-:W-:Y:S02]  /*6710*/  ISETP.LT.OR P1, PT, R0, R216, P1 ;  /* 0x000000d80000720c */ /* 0x000fe40000f21670 */
[C---:B------:R-:W-:Y:S02]  /*6720*/  ISETP.LT.OR P6, PT, R2.reuse, R219, P6 ;  /* 0x000000db0200720c */ /* 0x040fe400037c1670 */
        /* <DEDUP_REMOVED lines=10> */
[----:B--2---:R-:W2:Y:S04]  /*67d0*/  LDL.64 R242, [R1+0x50] ;  /* 0x0000500001f27983 */ /* 0x004ea80000100a00 */
[----:B------:R-:W3:Y:S01]  /*67e0*/  LDL.64 R198, [R1+0x48] ;  /* 0x0000480001c67983 */ /* 0x000ee20000100a00 */
[----:B------:R-:W-:Y:S02]  /*67f0*/  UIADD3 UR32, UR30, -0x3, URZ ;  /* 0xfffffffd1e207890 */ /* 0x000fe4000fffe03f */
[----:B------:R-:W-:-:S02]  /*6800*/  ULDC.64 UR4, c[0x0][0x198] ;  /* 0x0000660000047ab9 */ /* 0x000fc40000000a00 */
        /* <DEDUP_REMOVED lines=22> */
.L_x_1860:
[----:B-12---:R-:W2:Y:S01]  /*6970*/  LDL.64 R4, [R1+0x10] ;  /* 0x0000100001047983 */ /* 0x006ea20000100a00 */
[----:B------:R-:W-:Y:S01]  /*6980*/  MOV R0, UR29 ;  /* 0x0000001d00007c02 */ /* 0x000fe20008000f00 */
[----:B------:R-:W-:-:S03]  /*6990*/  IMAD.WIDE.U32 R2, R232, -0x2daee0ad, RZ ;  /* 0xd2511f53e8027825 */ /* 0x000fc600078e00ff */
[----:B--2---:R-:W-:Y:S02]  /*69a0*/  LOP3.LUT R0, R5, UR25, R0, 0x96, !PT ;  /* 0x0000001905007c12 */ /* 0x004fe4000f8e9600 */
[----:B------:R-:W-:-:S03]  /*69b0*/  LOP3.LUT R4, R3, UR15, R4, 0x96, !PT ;  /* 0x0000000f03047c12 */ /* 0x000fc6000f8e9604 */
[----:B------:R-:W-:-:S04]  /*69c0*/  IMAD.WIDE.U32 R28, R0, -0x326172a9, RZ ;  /* 0xcd9e8d57001c7825 */ /* 0x000fc800078e00ff */
[----:B------:R-:W-:Y:S01]  /*69d0*/  IMAD.WIDE.U32 R4, R4, -0x326172a9, RZ ;  /* 0xcd9e8d5704047825 */ /* 0x000fe200078e00ff */
[C---:B------:R-:W-:Y:S02]  /*69e0*/  LOP3.LUT R0, R29.reuse, UR16, R234, 0x96, !PT ;  /* 0x000000101d007c12 */ /* 0x040fe4000f8e96ea */
[----:B------:R-:W-:-:S03]  /*69f0*/  LOP3.LUT R29, R29, UR16, R244, 0x96, !PT ;  /* 0x000000101d1d7c12 */ /* 0x000fc6000f8e96f4 */
[----:B------:R-:W-:Y:S01]  /*6a00*/  IMAD.WIDE.U32 R12, R0, -0x2daee0ad, RZ ;  /* 0xd2511f53000c7825 */ /* 0x000fe200078e00ff */
[----:B------:R-:W-:-:S04]  /*6a10*/  FMNMX.FTZ R0, R134, R6, !PT ;  /* 0x0000000686007209 */ /* 0x000fc80007810000 */
[----:B------:R-:W-:Y:S02]  /*6a20*/  FMNMX.FTZ R0, R10, R0, !PT ;  /* 0x000000000a007209 */ /* 0x000fe40007810000 */
[----:B------:R-:W-:Y:S02]  /*6a30*/  LOP3.LUT R11, R13, UR13, R2, 0x96, !PT ;  /* 0x0000000d0d0b7c12 */ /* 0x000fe4000f8e9602 */
[----:B------:R-:W-:Y:S02]  /*6a40*/  FMNMX.FTZ R0, R9, R0, !PT ;  /* 0x0000000009007209 */ /* 0x000fe40007810000 */
[--C-:B------:R-:W-:Y:S02]  /*6a50*/  LOP3.LUT R2, R5, UR14, R28.reuse, 0x96, !PT ;  /* 0x0000000e05027c12 */ /* 0x100fe4000f8e961c */
[----:B------:R-:W-:Y:S02]  /*6a60*/  FMNMX.FTZ R0, R8, R0, !PT ;  /* 0x0000000008007209 */ /* 0x000fe40007810000 */
[----:B------:R-:W-:Y:S01]  /*6a70*/  LOP3.LUT R28, R251, UR14, R28, 0x96, !PT ;  /* 0x0000000efb1c7c12 */ /* 0x000fe2000f8e961c */
[----:B------:R-:W-:Y:S01]  /*6a80*/  IMAD.WIDE.U32 R2, R2, -0x2daee0ad, RZ ;  /* 0xd2511f5302027825 */ /* 0x000fe200078e00ff */
[----:B------:R-:W-:-:S04]  /*6a90*/  FMNMX.FTZ R0, R230, R0, !PT ;  /* 0x00000000e6007209 */ /* 0x000fc80007810000 */
[----:B------:R-:W-:Y:S01]  /*6aa0*/  LOP3.LUT R3, R3, UR11, R12, 0x96, !PT ;  /* 0x0000000b03037c12 */ /* 0x000fe2000f8e960c */
[----:B------:R-:W-:Y:S01]  /*6ab0*/  IMAD.WIDE.U32 R12, R11, -0x326172a9, RZ ;  /* 0xcd9e8d570b0c7825 */ /* 0x000fe200078e00ff */
[----:B------:R-:W-:-:S03]  /*6ac0*/  FMNMX.FTZ R0, R227, R0, !PT ;  /* 0x00000000e3007209 */ /* 0x000fc60007810000 */
[----:B------:R-:W-:Y:S01]  /*6ad0*/  IMAD.WIDE.U32 R172, R3, -0x326172a9, RZ ;  /* 0xcd9e8d5703ac7825 */ /* 0x000fe200078e00ff */
[----:B------:R-:W-:Y:S02]  /*6ae0*/  FMNMX.FTZ R0, R224, R0, !PT ;  /* 0x00000000e0007209 */ /* 0x000fe40007810000 */
[----:B------:R-:W-:Y:S02]  /*6af0*/  LOP3.LUT R4, R13, UR12, R4, 0x96, !PT ;  /* 0x0000000c0d047c12 */ /* 0x000fe4000f8e9604 */
[----:B------:R-:W-:Y:S02]  /*6b00*/  FMNMX.FTZ R0, R195, R0, !PT ;  /* 0x00000000c3007209 */ /* 0x000fe40007810000 */
[----:B------:R-:W-:Y:S01]  /*6b10*/  LOP3.LUT R3, R173, UR10, R12, 0x96, !PT ;  /* 0x0000000aad037c12 */ /* 0x000fe2000f8e960c */
[----:B------:R-:W-:Y:S02]  /*6b20*/  IMAD.WIDE.U32 R4, R4, -0x2daee0ad, RZ ;  /* 0xd2511f5304047825 */ /* 0x000fe400078e00ff */
[----:B------:R-:W1:Y:S02]  /*6b30*/  SHFL.BFLY PT, R13, R0, 0x2, 0x1f ;  /* 0x0c401f00000d7f89 */ /* 0x000e6400000e0000 */
[----:B------:R-:W-:Y:S01]  /*6b40*/  IMAD.WIDE.U32 R174, R3, -0x2daee0ad, RZ ;  /* 0xd2511f5303ae7825 */ /* 0x000fe200078e00ff */
[----:B------:R-:W-:-:S04]  /*6b50*/  LOP3.LUT R12, R5, UR9, R2, 0x96, !PT ;  /* 0x00000009050c7c12 */ /* 0x000fc8000f8e9602 */
[----:B------:R-:W-:Y:S01]  /*6b60*/  LOP3.LUT R2, R175, UR7, R4, 0x96, !PT ;  /* 0x00000007af027c12 */ /* 0x000fe2000f8e9604 */
[----:B------:R-:W-:Y:S01]  /*6b70*/  IMAD.WIDE.U32 R240, R12, -0x326172a9, RZ ;  /* 0xcd9e8d570cf07825 */ /* 0x000fe200078e00ff */
[----:B------:R-:W-:-:S03]  /*6b80*/  MOV R175, R246 ;  /* 0x000000f600af7202 */ /* 0x000fc60000000f00 */
[----:B------:R-:W-:-:S05]  /*6b90*/  IMAD.WIDE.U32 R2, R2, -0x326172a9, RZ ;  /* 0xcd9e8d5702027825 */ /* 0x000fca00078e00ff */
[C---:B------:R-:W-:Y:S02]  /*6ba0*/  LOP3.LUT R4, R2.reuse, 0xffff, RZ, 0xc0, !PT ;  /* 0x0000ffff02047812 */ /* 0x040fe400078ec0ff */
[----:B------:R-:W-:Y:S02]  /*6bb0*/  LOP3.LUT R5, R2, 0xff, RZ, 0xc0, !PT ;  /* 0x000000ff02057812 */ /* 0x000fe400078ec0ff */
[----:B------:R-:W-:Y:S02]  /*6bc0*/  SHF.R.U32.HI R11, RZ, 0x8, R4 ;  /* 0x00000008ff0b7819 */ /* 0x000fe40000011604 */
[--C-:B------:R-:W-:Y:S02]  /*6bd0*/  SHF.R.U32.HI R23, RZ, 0x10, R2.reuse ;  /* 0x00000010ff177819 */ /* 0x100fe40000011602 */
[----:B------:R-:W-:Y:S02]  /*6be0*/  SHF.R.U32.HI R25, RZ, 0x18, R2 ;  /* 0x00000018ff197819 */ /* 0x000fe40000011602 */
[----:B------:R-:W-:-:S02]  /*6bf0*/  LOP3.LUT R2, R3, UR18, R240, 0x96, !PT ;  /* 0x0000001203027c12 */ /* 0x000fc4000f8e96f0 */
[----:B-1----:R-:W-:Y:S02]  /*6c00*/  FMNMX.FTZ R4, R0, R13, !PT ;  /* 0x0000000d00047209 */ /* 0x002fe40007810000 */
[----:B------:R-:W-:Y:S02]  /*6c10*/  FMNMX.FTZ R3, R136, R24, !PT ;  /* 0x0000001888037209 */ /* 0x000fe40007810000 */
[----:B------:R-:W-:Y:S01]  /*6c20*/  PRMT R31, R5, 0x5410, R11 ;  /* 0x00005410051f7816 */ /* 0x000fe2000000000b */
        /* <DEDUP_REMOVED lines=24> */
[----:B------:R-:W2:Y:S01]  /*6db0*/  SHFL.BFLY PT, R18, R0, 0x2, 0x1f ;  /* 0x0c401f0000127f89 */ /* 0x000ea200000e0000 */
[--C-:B------:R-:W-:Y:S02]  /*6dc0*/  SHF.R.U32.HI R14, RZ, 0x10, R2.reuse ;  /* 0x00000010ff0e7819 */ /* 0x100fe40000011602 */
[C---:B------:R-:W-:Y:S01]  /*6dd0*/  LOP3.LUT R11, R2.reuse, 0xffff, RZ, 0xc0, !PT ;  /* 0x0000ffff020b7812 */ /* 0x040fe200078ec0ff */
[----:B------:R-:W3:Y:S01]  /*6de0*/  SHFL.BFLY PT, R22, R5, 0x2, 0x1f ;  /* 0x0c401f0005167f89 */ /* 0x000ee200000e0000 */
[----:B------:R-:W-:Y:S02]  /*6df0*/  LOP3.LUT R15, R2, 0xff, RZ, 0xc0, !PT ;  /* 0x000000ff020f7812 */ /* 0x000fe400078ec0ff */
[----:B------:R-:W-:Y:S01]  /*6e00*/  SHF.R.U32.HI R13, RZ, 0x18, R2 ;  /* 0x00000018ff0d7819 */ /* 0x000fe20000011602 */
[----:B------:R-:W4:Y:S01]  /*6e10*/  SHFL.BFLY PT, R17, R3, 0x2, 0x1f ;  /* 0x0c401f0003117f89 */ /* 0x000f2200000e0000 */
[----:B------:R-:W-:-:S02]  /*6e20*/  LOP3.LUT R12, R23, 0xff, RZ, 0xc0, !PT ;  /* 0x000000ff170c7812 */ /* 0x000fc400078ec0ff */
[----:B------:R-:W-:Y:S02]  /*6e30*/  LOP3.LUT R2, R14, 0xff, RZ, 0xc0, !PT ;  /* 0x000000ff0e027812 */ /* 0x000fe400078ec0ff */
[----:B------:R-:W-:Y:S02]  /*6e40*/  PRMT R30, R12, 0x5410, R25 ;  /* 0x000054100c1e7816 */ /* 0x000fe40000000019 */
[----:B------:R-:W-:Y:S01]  /*6e50*/  PRMT R27, R2, 0x5410, R13 ;  /* 0x00005410021b7816 */ /* 0x000fe2000000000d */
[----:B------:R-:W-:Y:S01]  /*6e60*/  IMAD.WIDE.U32 R12, R29, -0x2daee0ad, RZ ;  /* 0xd2511f531d0c7825 */ /* 0x000fe200078e00ff */
[----:B------:R-:W-:Y:S02]  /*6e70*/  SHF.R.U32.HI R11, RZ, 0x8, R11 ;  /* 0x00000008ff0b7819 */ /* 0x000fe4000001160b */
[----:B-1----:R-:W-:Y:S01]  /*6e80*/  FMNMX.FTZ R191, R4, R16, !PT ;  /* 0x0000001004bf7209 */ /* 0x002fe20007810000 */
[----:B------:R-:W-:Y:S01]  /*6e90*/  IMAD.WIDE.U32 R28, R28, -0x2daee0ad, RZ ;  /* 0xd2511f531c1c7825 */ /* 0x000fe200078e00ff */
[----:B------:R-:W-:-:S02]  /*6ea0*/  PRMT R25, R15, 0x5410, R11 ;  /* 0x000054100f197816 */ /* 0x000fc4000000000b */
[----:B------:R-:W-:Y:S02]  /*6eb0*/  LOP3.LUT R11, R13, UR13, R248, 0x96, !PT ;  /* 0x0000000d0d0b7c12 */ /* 0x000fe4000f8e96f8 */
[----:B--2---:R-:W-:Y:S02]  /*6ec0*/  FMNMX.FTZ R2, R0, R18, !PT ;  /* 0x0000001200027209 */ /* 0x004fe40007810000 */
[----:B------:R-:W-:Y:S02]  /*6ed0*/  LOP3.LUT R12, R29, UR11, R12, 0x96, !PT ;  /* 0x0000000b1d0c7c12 */ /* 0x000fe4000f8e960c */
[----:B---3--:R-:W-:Y:S01]  /*6ee0*/  FMNMX.FTZ R0, R5, R22, !PT ;  /* 0x0000001605007209 */ /* 0x008fe20007810000 */
[----:B------:R-:W-:Y:S01]  /*6ef0*/  IMAD.WIDE.U32 R22, R11, -0x326172a9, RZ ;  /* 0xcd9e8d570b167825 */ /* 0x000fe200078e00ff */
[----:B------:R-:W1:Y:S01]  /*6f00*/  SHFL.BFLY PT, R14, R2, 0x1, 0x1f ;  /* 0x0c201f00020e7f89 */ /* 0x000e6200000e0000 */
[----:B----4-:R-:W-:Y:S02]  /*6f10*/  FMNMX.FTZ R3, R3, R17, !PT ;  /* 0x0000001103037209 */ /* 0x010fe40007810000 */
[----:B------:R-:W-:Y:S01]  /*6f20*/  IMAD.WIDE.U32 R248, R12, -0x326172a9, RZ ;  /* 0xcd9e8d570cf87825 */ /* 0x000fe200078e00ff */
[----:B------:R-:W2:Y:S01]  /*6f30*/  SHFL.BFLY PT, R13, R0, 0x1, 0x1f ;  /* 0x0c201f00000d7f89 */ /* 0x000ea200000e0000 */
[----:B------:R-:W-:-:S02]  /*6f40*/  LOP3.LUT R4, R23, UR12, R250, 0x96, !PT ;  /* 0x0000000c17047c12 */ /* 0x000fc4000f8e96fa */
[----:B------:R-:W-:Y:S01]  /*6f50*/  FMUL.FTZ R17, R191, c[0x0][0x23c] ;  /* 0x00008f00bf117a20 */ /* 0x000fe20000410000 */
[----:B------:R-:W3:Y:S01]  /*6f60*/  SHFL.BFLY PT, R15, R3, 0x1, 0x1f ;  /* 0x0c201f00030f7f89 */ /* 0x000ee200000e0000 */
[----:B------:R-:W-:Y:S01]  /*6f70*/  LOP3.LUT R11, R249, UR10, R22, 0x96, !PT ;  /* 0x0000000af90b7c12 */ /* 0x000fe2000f8e9616 */
[----:B------:R-:W-:Y:S01]  /*6f80*/  IMAD.WIDE.U32 R4, R4, -0x2daee0ad, RZ ;  /* 0xd2511f5304047825 */ /* 0x000fe200078e00ff */
[----:B------:R-:W-:-:S03]  /*6f90*/  FSETP.NEU.FTZ.AND P2, PT, R191, -INF , PT ;  /* 0xff800000bf00780b */ /* 0x000fc60003f5d000 */
[----:B------:R-:W-:Y:S01]  /*6fa0*/  IMAD.WIDE.U32 R242, R11, -0x2daee0ad, RZ ;  /* 0xd2511f530bf27825 */ /* 0x000fe200078e00ff */
[----:B------:R-:W-:Y:S02]  /*6fb0*/  FSEL R17, R17, RZ, P2 ;  /* 0x000000ff11117208 */ /* 0x000fe40001000000 */
[----:B------:R-:W-:Y:S02]  /*6fc0*/  LOP3.LUT R16, R5, UR9, R28, 0x96, !PT ;  /* 0x0000000905107c12 */ /* 0x000fe4000f8e961c */
[----:B------:R-:W-:Y:S01]  /*6fd0*/  LOP3.LUT R12, R243, UR7, R4, 0x96, !PT ;  /* 0x00000007f30c7c12 */ /* 0x000fe2000f8e9604 */
[--C-:B------:R-:W-:Y:S01]  /*6fe0*/  FFMA.FTZ R8, R8, c[0x0][0x23c], -R17.reuse ;  /* 0x00008f0008087a23 */ /* 0x100fe20000010811 */
[----:B------:R-:W4:Y:S01]  /*6ff0*/  LDC.U8 R4, c[0x0][0x2d8] ;  /* 0x0000b600ff047b82 */ /* 0x000f220000000000 */
[--C-:B------:R-:W-:Y:S02]  /*7000*/  FFMA.FTZ R6, R6, c[0x0][0x23c], -R17.reuse ;  /* 0x00008f0006067a23 */ /* 0x100fe40000010811 */
[----:B------:R-:W5:Y:S01]  /*7010*/  MUFU.EX2 R176, R8 ;  /* 0x0000000800b07308 */ /* 0x000f620000000800 */
[--C-:B------:R-:W-:Y:S01]  /*7020*/  FFMA.FTZ R10, R10, c[0x0][0x23c], -R17.reuse ;  /* 0x00008f000a0a7a23 */ /* 0x100fe20000010811 */
[----:B-1----:R-:W-:Y:S01]  /*7030*/  FMNMX.FTZ R189, R2, R14, !PT ;  /* 0x0000000e02bd7209 */ /* 0x002fe20007810000 */
[----:B------:R-:W-:Y:S01]  /*7040*/  FFMA.FTZ R9, R9, c[0x0][0x23c], -R17 ;  /* 0x00008f0009097a23 */ /* 0x000fe20000010811 */
[----:B--2---:R-:W-:Y:S01]  /*7050*/  FMNMX.FTZ R190, R0, R13, !PT ;  /* 0x0000000d00be7209 */ /* 0x004fe20007810000 */
[----:B------:R-:W-:Y:S01]  /*7060*/  IMAD.WIDE.U32 R28, R16, -0x326172a9, RZ ;  /* 0xcd9e8d57101c7825 */ /* 0x000fe200078e00ff */
[----:B------:R-:W-:-:S02]  /*7070*/  FSEL R2, R191, RZ, P2 ;  /* 0x000000ffbf027208 */ /* 0x000fc40001000000 */
[----:B---3--:R-:W-:Y:S01]  /*7080*/  FMNMX.FTZ R188, R3, R15, !PT ;  /* 0x0000000f03bc7209 */ /* 0x008fe20007810000 */
[C---:B------:R-:W-:Y:S01]  /*7090*/  FMUL.FTZ R18, R190.reuse, c[0x0][0x23c] ;  /* 0x00008f00be127a20 */ /* 0x040fe20000410000 */
[----:B------:R-:W-:Y:S01]  /*70a0*/  FSETP.NEU.FTZ.AND P1, PT, R190, -INF , PT ;  /* 0xff800000be00780b */ /* 0x000fe20003f3d000 */
[----:B------:R1:W-:Y:S01]  /*70b0*/  MUFU.EX2 R177, R6 ;  /* 0x0000000600b17308 */ /* 0x0003e20000000800 */
[----:B------:R-:W-:Y:S01]  /*70c0*/  FSETP.NEU.FTZ.AND P4, PT, R188, -INF , PT ;  /* 0xff800000bc00780b */ /* 0x000fe20003f9d000 */
[----:B------:R-:W-:Y:S01]  /*70d0*/  FADD.FTZ R15, R134, -R2 ;  /* 0x80000002860f7221 */ /* 0x000fe20000010000 */
[----:B------:R-:W-:Y:S01]  /*70e0*/  FSEL R18, R18, RZ, P1 ;  /* 0x000000ff12127208 */ /* 0x000fe20000800000 */
[----:B------:R-:W-:Y:S01]  /*70f0*/  IMAD.WIDE.U32 R12, R12, -0x326172a9, RZ ;  /* 0xcd9e8d570c0c7825 */ /* 0x000fe200078e00ff */
[----:B------:R-:W-:Y:S02]  /*7100*/  FSEL R0, R188, RZ, P4 ;  /* 0x000000ffbc007208 */ /* 0x000fe40002000000 */
[----:B------:R-:W-:Y:S01]  /*7110*/  FSEL R2, R190, RZ, P1 ;  /* 0x000000ffbe027208 */ /* 0x000fe20000800000 */
[----:B------:R2:W-:Y:S01]  /*7120*/  MUFU.EX2 R179, R10 ;  /* 0x0000000a00b37308 */ /* 0x0005e20000000800 */
[----:B------:R-:W-:Y:S01]  /*7130*/  FFMA.FTZ R7, R7, c[0x0][0x23c], -R18 ;  /* 0x00008f0007077a23 */ /* 0x000fe20000010812 */
[----:B------:R-:W-:Y:S01]  /*7140*/  FSETP.NEU.FTZ.AND P3, PT, R189, -INF , PT ;  /* 0xff800000bd00780b */ /* 0x000fe20003f7d000 */
[----:B------:R-:W-:Y:S01]  /*7150*/  FADD.FTZ R22, R136, -R0 ;  /* 0x8000000088167221 */ /* 0x000fe20000010000 */
[----:B-----5:R-:W-:Y:S01]  /*7160*/  MOV R136, R176 ;  /* 0x000000b000887202 */ /* 0x020fe20000000f00 */
[----:B------:R-:W-:Y:S01]  /*7170*/  FFMA.FTZ R0, R19, c[0x0][0x23c], -R18 ;  /* 0x00008f0013007a23 */ /* 0x000fe20000010812 */
[----:B----4-:R-:W-:Y:S01]  /*7180*/  PRMT R176, R4, 0x7054, R4 ;  /* 0x0000705404b07816 */ /* 0x010fe20000000004 */
[----:B------:R-:W-:Y:S01]  /*7190*/  FADD.FTZ R14, R137, -R2 ;  /* 0x80000002890e7221 */ /* 0x000fe20000010000 */
[----:B------:R3:W-:Y:S01]  /*71a0*/  MUFU.EX2 R178, R7 ;  /* 0x0000000700b27308 */ /* 0x0007e20000000800 */
[----:B------:R-:W-:Y:S01]  /*71b0*/  FFMA.FTZ R2, R20, c[0x0][0x23c], -R18 ;  /* 0x00008f0014027a23 */ /* 0x000fe20000010812 */
[C---:B------:R-:W-:Y:S01]  /*71c0*/  FSEL R3, R189.reuse, RZ, P3 ;  /* 0x000000ffbd037208 */ /* 0x040fe20001800000 */
[--C-:B------:R-:W-:Y:S01]  /*71d0*/  HSET2.LE.AND R4, R25, R176.reuse, PT ;  /* 0x000000b019047233 */ /* 0x100fe20003803000 */
[----:B------:R-:W-:Y:S01]  /*71e0*/  FMUL.FTZ R16, R189, c[0x0][0x23c] ;  /* 0x00008f00bd107a20 */ /* 0x000fe20000410000 */
[--C-:B------:R-:W-:Y:S01]  /*71f0*/  HSET2.LE.AND R5, R27, R176.reuse, PT ;  /* 0x000000b01b057233 */ /* 0x100fe20003803000 */
[----:B------:R-:W-:Y:S01]  /*7200*/  SHF.R.U32.HI R11, RZ, 0x10, R12 ;  /* 0x00000010ff0b7819 */ /* 0x000fe2000001160c */
[--C-:B-1----:R-:W-:Y:S01]  /*7210*/  HSET2.LE.AND R6, R31, R176.reuse, PT ;  /* 0x000000b01f067233 */ /* 0x102fe20003803000 */
[----:B------:R1:W4:Y:S01]  /*7220*/  MUFU.EX2 R8, R0 ;  /* 0x0000000000087308 */ /* 0x0003220000000800 */
[----:B------:R-:W-:Y:S01]  /*7230*/  FADD.FTZ R19, R135, -R3 ;  /* 0x8000000387137221 */ /* 0x000fe20000010000 */
[----:B------:R-:W-:Y:S01]  /*7240*/  FSEL R16, R16, RZ, P3 ;  /* 0x000000ff10107208 */ /* 0x000fe20001800000 */
[----:B------:R-:W-:Y:S01]  /*7250*/  FMUL.FTZ R3, R188, c[0x0][0x23c] ;  /* 0x00008f00bc037a20 */ /* 0x000fe20000410000 */
[----:B--2---:R-:W-:Y:S01]  /*7260*/  LOP3.LUT R10, R12, 0xffff, RZ, 0xc0, !PT ;  /* 0x0000ffff0c0a7812 */ /* 0x004fe200078ec0ff */
[----:B------:R-:W-:Y:S01]  /*7270*/  FMUL.FTZ R15, R15, c[0x0][0x23c] ;  /* 0x00008f000f0f7a20 */ /* 0x000fe20000410000 */
[----:B------:R-:W-:Y:S01]  /*7280*/  LOP3.LUT R11, R11, 0xff, RZ, 0xc0, !PT ;  /* 0x000000ff0b0b7812 */ /* 0x000fe200078ec0ff */
[----:B------:R-:W-:Y:S01]  /*7290*/  FMUL.FTZ R14, R14, c[0x0][0x23c] ;  /* 0x00008f000e0e7a20 */ /* 0x000fe20000410000 */
[----:B------:R-:W2:Y:S01]  /*72a0*/  MUFU.EX2 R184, R9 ;  /* 0x0000000900b87308 */ /* 0x000ea20000000800 */
[----:B---3--:R-:W-:Y:S01]  /*72b0*/  HSET2.LE.AND R7, R30, R176, PT ;  /* 0x000000b01e077233 */ /* 0x008fe20003803000 */
[----:B------:R-:W-:Y:S01]  /*72c0*/  FSEL R3, R3, RZ, P4 ;  /* 0x000000ff03037208 */ /* 0x000fe20002000000 */
[----:B------:R-:W-:Y:S01]  /*72d0*/  FMUL.FTZ R19, R19, c[0x0][0x23c] ;  /* 0x00008f0013137a20 */ /* 0x000fe20000410000 */
[----:B------:R-:W-:Y:S01]  /*72e0*/  SHF.R.U32.HI R10, RZ, 0x8, R10 ;  /* 0x00000008ff0a7819 */ /* 0x000fe2000001160a */
[----:B-1----:R-:W-:-:S03]  /*72f0*/  FFMA.FTZ R0, R21, c[0x0][0x23c], -R18 ;  /* 0x00008f0015007a23 */ /* 0x002fc60000010812 */
[----:B------:R1:W-:Y:S01]  /*7300*/  MUFU.EX2 R23, R2 ;  /* 0x0000000200177308 */ /* 0x0003e20000000800 */
[----:B----4-:R-:W-:Y:S02]  /*7310*/  MOV R30, R8 ;  /* 0x00000008001e7202 */ /* 0x010fe40000000f00 */
[----:B--2---:R-:W-:-:S05]  /*7320*/  MOV R31, R184 ;  /* 0x000000b8001f7202 */ /* 0x004fca0000000f00 */
[----:B------:R2:W-:Y:S01]  /*7330*/  MUFU.EX2 R137, R0 ;  /* 0x0000000000897308 */ /* 0x0005e20000000800 */
[----:B-1----:R-:W-:-:S07]  /*7340*/  FFMA.FTZ R2, R24, c[0x0][0x23c], -R3 ;  /* 0x00008f0018027a23 */ /* 0x002fce0000010803 */
[----:B------:R-:W1:Y:S01]  /*7350*/  MUFU.EX2 R21, R14 ;  /* 0x0000000e00157308 */ /* 0x000e620000000800 */
[----:B--2---:R-:W-:-:S07]  /*7360*/  F2FP.PACK_AB R0, R179, R177 ;  /* 0x000000b1b300723e */ /* 0x004fce00000000ff */
[----:B------:R-:W-:Y:S01]  /*7370*/  MUFU.EX2 R20, R2 ;  /* 0x0000000200147308 */ /* 0x000fe20000000800 */
[----:B------:R-:W-:Y:S02]  /*7380*/  LOP3.LUT R4, R4, R0, RZ, 0xc0, !PT ;  /* 0x0000000004047212 */ /* 0x000fe400078ec0ff */
[----:B------:R-:W-:-:S05]  /*7390*/  F2FP.PACK_AB R0, R8, R178 ;  /* 0x000000b20800723e */ /* 0x000fca00000000ff */
[----:B------:R-:W2:Y:S01]  /*73a0*/  MUFU.EX2 R19, R19 ;  /* 0x0000001300137308 */ /* 0x000ea20000000800 */
[----:B------:R-:W-:Y:S01]  /*73b0*/  LOP3.LUT R5, R5, R0, RZ, 0xc0, !PT ;  /* 0x0000000005057212 */ /* 0x000fe200078ec0ff */
[----:B-1----:R-:W-:Y:S01]  /*73c0*/  FMUL.FTZ R146, R146, R21 ;  /* 0x0000001592927220 */ /* 0x002fe20000410000 */
[----:B------:R-:W-:Y:S01]  /*73d0*/  F2FP.PACK_AB R0, R136, R31 ;  /* 0x0000001f8800723e */ /* 0x000fe200000000ff */
[-C--:B------:R-:W-:Y:S02]  /*73e0*/  FMUL.FTZ R147, R147, R21.reuse ;  /* 0x0000001593937220 */ /* 0x080fe40000410000 */
[-C--:B------:R-:W-:Y:S01]  /*73f0*/  FMUL.FTZ R150, R150, R21.reuse ;  /* 0x0000001596967220 */ /* 0x080fe20000410000 */
[----:B------:R-:W-:Y:S01]  /*7400*/  LOP3.LUT R6, R6, R0, RZ, 0xc0, !PT ;  /* 0x0000000006067212 */ /* 0x000fe200078ec0ff */
[----:B------:R-:W-:Y:S01]  /*7410*/  FMUL.FTZ R151, R151, R21 ;  /* 0x0000001597977220 */ /* 0x000fe20000410000 */
[----:B------:R-:W-:Y:S01]  /*7420*/  F2FP.PACK_AB R0, R23, R137 ;  /* 0x000000891700723e */ /* 0x000fe200000000ff */
[----:B------:R-:W-:-:S02]  /*7430*/  FMUL.FTZ R162, R162, R21 ;  /* 0x00000015a2a27220 */ /* 0x000fc40000410000 */
[----:B------:R-:W-:Y:S01]  /*7440*/  FMUL.FTZ R163, R163, R21 ;  /* 0x00000015a3a37220 */ /* 0x000fe20000410000 */
[----:B------:R-:W-:Y:S01]  /*7450*/  LOP3.LUT R7, R7, R0, RZ, 0xc0, !PT ;  /* 0x0000000007077212 */ /* 0x000fe200078ec0ff */
[----:B------:R-:W-:Y:S02]  /*7460*/  FFMA.FTZ R0, R26, c[0x0][0x23c], -R3 ;  /* 0x00008f001a007a23 */ /* 0x000fe40000010803 */
[-C--:B--2---:R-:W-:Y:S02]  /*7470*/  FMUL.FTZ R142, R142, R19.reuse ;  /* 0x000000138e8e7220 */ /* 0x084fe40000410000 */
[----:B------:R1:W2:Y:S01]  /*7480*/  MUFU.EX2 R24, R0 ;  /* 0x0000000000187308 */ /* 0x0002a20000000800 */
[-C--:B------:R-:W-:Y:S02]  /*7490*/  FMUL.FTZ R143, R143, R19.reuse ;  /* 0x000000138f8f7220 */ /* 0x080fe40000410000 */
[-C--:B------:R-:W-:Y:S02]  /*74a0*/  FMUL.FTZ R154, R154, R19.reuse ;  /* 0x000000139a9a7220 */ /* 0x080fe40000410000 */
[----:B------:R-:W-:-:S02]  /*74b0*/  FMUL.FTZ R155, R155, R19 ;  /* 0x000000139b9b7220 */ /* 0x000fc40000410000 */
[-C--:B------:R-:W-:Y:S02]  /*74c0*/  FMUL.FTZ R158, R158, R19.reuse ;  /* 0x000000139e9e7220 */ /* 0x080fe40000410000 */
[-C--:B------:R-:W-:Y:S02]  /*74d0*/  FMUL.FTZ R159, R159, R19.reuse ;  /* 0x000000139f9f7220 */ /* 0x080fe40000410000 */
[-C--:B------:R-:W-:Y:S02]  /*74e0*/  FMUL.FTZ R170, R170, R19.reuse ;  /* 0x00000013aaaa7220 */ /* 0x080fe40000410000 */
[----:B------:R-:W-:Y:S02]  /*74f0*/  FMUL.FTZ R171, R171, R19 ;  /* 0x00000013abab7220 */ /* 0x000fe40000410000 */
[-C--:B------:R-:W-:Y:S01]  /*7500*/  FMUL.FTZ R166, R166, R21.reuse ;  /* 0x00000015a6a67220 */ /* 0x080fe20000410000 */
[----:B-1----:R-:W-:Y:S01]  /*7510*/  LOP3.LUT R0, R13, UR18, R28, 0x96, !PT ;  /* 0x000000120d007c12 */ /* 0x002fe2000f8e961c */
[----:B------:R-:W-:-:S02]  /*7520*/  FMUL.FTZ R167, R167, R21 ;  /* 0x00000015a7a77220 */ /* 0x000fc40000410000 */
[-C--:B------:R-:W-:Y:S01]  /*7530*/  FMUL.FTZ R38, R38, R19.reuse ;  /* 0x0000001326267220 */ /* 0x080fe20000410000 */
[C---:B------:R-:W-:Y:S01]  /*7540*/  LOP3.LUT R2, R0.reuse, 0xffff, RZ, 0xc0, !PT ;  /* 0x0000ffff00027812 */ /* 0x040fe200078ec0ff */
[----:B------:R-:W-:Y:S01]  /*7550*/  FMUL.FTZ R39, R39, R19 ;  /* 0x0000001327277220 */ /* 0x000fe20000410000 */
[----:B------:R-:W-:Y:S01]  /*7560*/  LOP3.LUT R8, R0, 0xff, RZ, 0xc0, !PT ;  /* 0x000000ff00087812 */ /* 0x000fe200078ec0ff */
[-C--:B------:R-:W-:Y:S01]  /*7570*/  FMUL.FTZ R42, R42, R21.reuse ;  /* 0x000000152a2a7220 */ /* 0x080fe20000410000 */
[----:B------:R-:W-:Y:S01]  /*7580*/  SHF.R.U32.HI R2, RZ, 0x8, R2 ;  /* 0x00000008ff027819 */ /* 0x000fe20000011602 */
[----:B------:R-:W-:Y:S01]  /*7590*/  FMUL.FTZ R43, R43, R21 ;  /* 0x000000152b2b7220 */ /* 0x000fe20000410000 */
[----:B------:R-:W-:Y:S01]  /*75a0*/  SHF.R.U32.HI R9, RZ, 0x10, R0 ;  /* 0x00000010ff097819 */ /* 0x000fe20000011600 */
[-C--:B------:R-:W-:Y:S01]  /*75b0*/  FMUL.FTZ R50, R50, R19.reuse ;  /* 0x0000001332327220 */ /* 0x080fe20000410000 */
[----:B------:R-:W-:Y:S01]  /*75c0*/  PRMT R8, R8, 0x5410, R2 ;  /* 0x0000541008087816 */ /* 0x000fe20000000002 */
[----:B------:R-:W-:Y:S01]  /*75d0*/  FMUL.FTZ R51, R51, R19 ;  /* 0x0000001333337220 */ /* 0x000fe20000410000 */
[----:B--2---:R-:W-:Y:S01]  /*75e0*/  F2FP.PACK_AB R2, R24, R20 ;  /* 0x000000141802723e */ /* 0x004fe200000000ff */
[----:B------:R-:W-:-:S02]  /*75f0*/  FMUL.FTZ R46, R46, R21 ;  /* 0x000000152e2e7220 */ /* 0x000fc40000410000 */
[----:B------:R-:W-:Y:S01]  /*7600*/  HSET2.LE.AND R8, R8, R176, PT ;  /* 0x000000b008087233 */ /* 0x000fe20003803000 */
[----:B------:R-:W-:Y:S02]  /*7610*/  FMUL.FTZ R47, R47, R21 ;  /* 0x000000152f2f7220 */ /* 0x000fe40000410000 */
[-C--:B------:R-:W-:Y:S02]  /*7620*/  FMUL.FTZ R54, R54, R19.reuse ;  /* 0x0000001336367220 */ /* 0x080fe40000410000 */
[----:B------:R-:W-:Y:S01]  /*7630*/  LOP3.LUT R8, R8, R2, RZ, 0xc0, !PT ;  /* 0x0000000208087212 */ /* 0x000fe200078ec0ff */
[----:B------:R-:W-:Y:S01]  /*7640*/  FMUL.FTZ R55, R55, R19 ;  /* 0x0000001337377220 */ /* 0x000fe20000410000 */
[----:B------:R-:W-:Y:S01]  /*7650*/  SHF.R.U32.HI R2, RZ, 0x18, R0 ;  /* 0x00000018ff027819 */ /* 0x000fe20000011600 */
[-C--:B------:R-:W-:Y:S01]  /*7660*/  FMUL.FTZ R58, R58, R21.reuse ;  /* 0x000000153a3a7220 */ /* 0x080fe20000410000 */
[----:B------:R-:W-:Y:S01]  /*7670*/  LOP3.LUT R0, R9, 0xff, RZ, 0xc0, !PT ;  /* 0x000000ff09007812 */ /* 0x000fe200078ec0ff */
[----:B------:R-:W-:-:S02]  /*7680*/  FMUL.FTZ R59, R59, R21 ;  /* 0x000000153b3b7220 */ /* 0x000fc40000410000 */
[-C--:B------:R-:W-:Y:S01]  /*7690*/  FMUL.FTZ R66, R66, R19.reuse ;  /* 0x0000001342427220 */ /* 0x080fe20000410000 */
[----:B------:R-:W-:Y:S01]  /*76a0*/  PRMT R2, R0, 0x5410, R2 ;  /* 0x0000541000027816 */ /* 0x000fe20000000002 */
[----:B------:R-:W-:Y:S02]  /*76b0*/  FFMA.FTZ R0, R132, c[0x0][0x23c], -R16 ;  /* 0x00008f0084007a23 */ /* 0x000fe40000010810 */
[----:B------:R-:W-:Y:S02]  /*76c0*/  FMUL.FTZ R67, R67, R19 ;  /* 0x0000001343437220 */ /* 0x000fe40000410000 */
[----:B------:R1:W-:Y:S01]  /*76d0*/  MUFU.EX2 R240, R0 ;  /* 0x0000000000f07308 */ /* 0x0003e20000000800 */
[----:B------:R-:W-:Y:S01]  /*76e0*/  HSET2.LE.AND R9, R2, R176, PT ;  /* 0x000000b002097233 */ /* 0x000fe20003803000 */
[----:B------:R-:W-:Y:S02]  /*76f0*/  FFMA.FTZ R2, R32, c[0x0][0x23c], -R3 ;  /* 0x00008f0020027a23 */ /* 0x000fe40000010803 */
[----:B------:R-:W-:-:S02]  /*7700*/  FMUL.FTZ R62, R62, R21 ;  /* 0x000000153e3e7220 */ /* 0x000fc40000410000 */
[----:B------:R-:W-:Y:S02]  /*7710*/  FMUL.FTZ R63, R63, R21 ;  /* 0x000000153f3f7220 */ /* 0x000fe40000410000 */
[----:B------:R2:W-:Y:S01]  /*7720*/  MUFU.EX2 R250, R2 ;  /* 0x0000000200fa7308 */ /* 0x0005e20000000800 */
[-C--:B------:R-:W-:Y:S02]  /*7730*/  FMUL.FTZ R70, R70, R19.reuse ;  /* 0x0000001346467220 */ /* 0x080fe40000410000 */
[----:B------:R-:W-:Y:S02]  /*7740*/  FMUL.FTZ R71, R71, R19 ;  /* 0x0000001347477220 */ /* 0x000fe40000410000 */
[-C--:B------:R-:W-:Y:S02]  /*7750*/  FMUL.FTZ R74, R74, R21.reuse ;  /* 0x000000154a4a7220 */ /* 0x080fe40000410000 */
[----:B------:R-:W-:Y:S02]  /*7760*/  FMUL.FTZ R75, R75, R21 ;  /* 0x000000154b4b7220 */ /* 0x000fe40000410000 */
[----:B-1----:R-:W-:-:S02]  /*7770*/  FFMA.FTZ R0, R133, c[0x0][0x23c], -R16 ;  /* 0x00008f0085007a23 */ /* 0x002fc40000010810 */
[-C--:B------:R-:W-:Y:S02]  /*7780*/  FMUL.FTZ R82, R82, R19.reuse ;  /* 0x0000001352527220 */ /* 0x080fe40000410000 */
[----:B------:R-:W1:Y:S01]  /*7790*/  MUFU.EX2 R25, R0 ;  /* 0x0000000000197308 */ /* 0x000e620000000800 */
[----:B------:R-:W-:Y:S02]  /*77a0*/  FMUL.FTZ R83, R83, R19 ;  /* 0x0000001353537220 */ /* 0x000fe40000410000 */
[-C--:B------:R-:W-:Y:S01]  /*77b0*/  FMUL.FTZ R78, R78, R21.reuse ;  /* 0x000000154e4e7220 */ /* 0x080fe20000410000 */
[----:B--2---:R-:W-:Y:S01]  /*77c0*/  LOP3.LUT R2, R241, UR8, R172, 0x96, !PT ;  /* 0x00000008f1027c12 */ /* 0x004fe2000f8e96ac */
[----:B------:R-:W-:Y:S02]  /*77d0*/  FMUL.FTZ R79, R79, R21 ;  /* 0x000000154f4f7220 */ /* 0x000fe40000410000 */
[-C--:B------:R-:W-:Y:S02]  /*77e0*/  FMUL.FTZ R86, R86, R19.reuse ;  /* 0x0000001356567220 */ /* 0x080fe40000410000 */
[----:B------:R-:W-:-:S02]  /*77f0*/  FMUL.FTZ R87, R87, R19 ;  /* 0x0000001357577220 */ /* 0x000fc40000410000 */
[-C--:B------:R-:W-:Y:S02]  /*7800*/  FMUL.FTZ R90, R90, R21.reuse ;  /* 0x000000155a5a7220 */ /* 0x080fe40000410000 */
[----:B------:R-:W-:Y:S02]  /*7810*/  FMUL.FTZ R91, R91, R21 ;  /* 0x000000155b5b7220 */ /* 0x000fe40000410000 */
[-C--:B------:R-:W-:Y:S01]  /*7820*/  FMUL.FTZ R98, R98, R19.reuse ;  /* 0x0000001362627220 */ /* 0x080fe20000410000 */
[----:B-1----:R-:W-:Y:S01]  /*7830*/  F2FP.PACK_AB R0, R25, R240 ;  /* 0x000000f01900723e */ /* 0x002fe200000000ff */
[----:B------:R-:W-:Y:S02]  /*7840*/  FMUL.FTZ R99, R99, R19 ;  /* 0x0000001363637220 */ /* 0x000fe40000410000 */
[-C--:B------:R-:W-:Y:S01]  /*7850*/  FMUL.FTZ R94, R94, R21.reuse ;  /* 0x000000155e5e7220 */ /* 0x080fe20000410000 */
[----:B------:R-:W-:Y:S01]  /*7860*/  LOP3.LUT R9, R9, R0, RZ, 0xc0, !PT ;  /* 0x0000000009097212 */ /* 0x000fe200078ec0ff */
[----:B------:R-:W-:Y:S01]  /*7870*/  FMUL.FTZ R95, R95, R21 ;  /* 0x000000155f5f7220 */ /* 0x000fe20000410000 */
[----:B------:R-:W-:Y:S01]  /*7880*/  LOP3.LUT R0, R12, 0xff, RZ, 0xc0, !PT ;  /* 0x000000ff0c007812 */ /* 0x000fe200078ec0ff */
[-C--:B------:R-:W-:Y:S01]  /*7890*/  FMUL.FTZ R102, R102, R19.reuse ;  /* 0x0000001366667220 */ /* 0x080fe20000410000 */
[----:B------:R-:W-:Y:S01]  /*78a0*/  SHF.R.U32.HI R12, RZ, 0x18, R12 ;  /* 0x00000018ff0c7819 */ /* 0x000fe2000001160c */
[----:B------:R-:W-:Y:S01]  /*78b0*/  FMUL.FTZ R103, R103, R19 ;  /* 0x0000001367677220 */ /* 0x000fe20000410000 */
[----:B------:R-:W-:Y:S01]  /*78c0*/  PRMT R10, R0, 0x5410, R10 ;  /* 0x00005410000a7816 */ /* 0x000fe2000000000a */
[----:B------:R-:W-:Y:S01]  /*78d0*/  FFMA.FTZ R0, R33, c[0x0][0x23c], -R3 ;  /* 0x00008f0021007a23 */ /* 0x000fe20000010803 */
[----:B------:R-:W-:Y:S01]  /*78e0*/  PRMT R11, R11, 0x5410, R12 ;  /* 0x000054100b0b7816 */ /* 0x000fe2000000000c */
[----:B------:R-:W-:-:S02]  /*78f0*/  FMUL.FTZ R106, R106, R21 ;  /* 0x000000156a6a7220 */ /* 0x000fc40000410000 */
[----:B------:R-:W1:Y:S01]  /*7900*/  MUFU.EX2 R251, R0 ;  /* 0x0000000000fb7308 */ /* 0x000e620000000800 */
[--C-:B------:R-:W-:Y:S01]  /*7910*/  HSET2.LE.AND R10, R10, R176.reuse, PT ;  /* 0x000000b00a0a7233 */ /* 0x100fe20003803000 */
[----:B------:R-:W-:Y:S01]  /*7920*/  FMUL.FTZ R107, R107, R21 ;  /* 0x000000156b6b7220 */ /* 0x000fe20000410000 */
[----:B------:R-:W-:Y:S01]  /*7930*/  HSET2.LE.AND R11, R11, R176, PT ;  /* 0x000000b00b0b7233 */ /* 0x000fe20003803000 */
[-C--:B------:R-:W-:Y:S02]  /*7940*/  FMUL.FTZ R114, R114, R19.reuse ;  /* 0x0000001372727220 */ /* 0x080fe40000410000 */
[----:B------:R-:W-:Y:S02]  /*7950*/  FMUL.FTZ R115, R115, R19 ;  /* 0x0000001373737220 */ /* 0x000fe40000410000 */
[-C--:B------:R-:W-:Y:S02]  /*7960*/  FMUL.FTZ R110, R110, R21.reuse ;  /* 0x000000156e6e7220 */ /* 0x080fe40000410000 */
[----:B------:R-:W-:-:S02]  /*7970*/  FMUL.FTZ R111, R111, R21 ;  /* 0x000000156f6f7220 */ /* 0x000fc40000410000 */
[-C--:B------:R-:W-:Y:S02]  /*7980*/  FMUL.FTZ R122, R122, R21.reuse ;  /* 0x000000157a7a7220 */ /* 0x080fe40000410000 */
[-C--:B------:R-:W-:Y:S01]  /*7990*/  FMUL.FTZ R123, R123, R21.reuse ;  /* 0x000000157b7b7220 */ /* 0x080fe20000410000 */
[----:B-1----:R-:W-:Y:S01]  /*79a0*/  F2FP.PACK_AB R0, R251, R250 ;  /* 0x000000fafb00723e */ /* 0x002fe200000000ff */
[-C--:B------:R-:W-:Y:S02]  /*79b0*/  FMUL.FTZ R126, R126, R21.reuse ;  /* 0x000000157e7e7220 */ /* 0x080fe40000410000 */
[----:B------:R-:W-:Y:S01]  /*79c0*/  FMUL.FTZ R127, R127, R21 ;  /* 0x000000157f7f7220 */ /* 0x000fe20000410000 */
[----:B------:R-:W-:Y:S01]  /*79d0*/  LOP3.LUT R10, R10, R0, RZ, 0xc0, !PT ;  /* 0x000000000a0a7212 */ /* 0x000fe200078ec0ff */
[----:B------:R-:W-:Y:S02]  /*79e0*/  FFMA.FTZ R0, R34, c[0x0][0x23c], -R16 ;  /* 0x00008f0022007a23 */ /* 0x000fe40000010810 */
[----:B------:R-:W-:-:S02]  /*79f0*/  FMUL.FTZ R118, R118, R19 ;  /* 0x0000001376767220 */ /* 0x000fc40000410000 */
[----:B------:R1:W-:Y:S01]  /*7a00*/  MUFU.EX2 R243, R0 ;  /* 0x0000000000f37308 */ /* 0x0003e20000000800 */
[-C--:B------:R-:W-:Y:S02]  /*7a10*/  FMUL.FTZ R119, R119, R19.reuse ;  /* 0x0000001377777220 */ /* 0x080fe40000410000 */
[-C--:B------:R-:W-:Y:S02]  /*7a20*/  FMUL.FTZ R130, R130, R19.reuse ;  /* 0x0000001382827220 */ /* 0x080fe40000410000 */
[----:B------:R-:W-:Y:S02]  /*7a30*/  FMUL.FTZ R131, R131, R19 ;  /* 0x0000001383837220 */ /* 0x000fe40000410000 */
[----:B-1----:R-:W-:-:S04]  /*7a40*/  FFMA.FTZ R0, R35, c[0x0][0x23c], -R16 ;  /* 0x00008f0023007a23 */ /* 0x002fc80000010810 */
[----:B------:R-:W1:Y:S02]  /*7a50*/  MUFU.EX2 R249, R0 ;  /* 0x0000000000f97308 */ /* 0x000e640000000800 */
[----:B-1----:R-:W-:-:S04]  /*7a60*/  F2FP.PACK_AB R0, R249, R243 ;  /* 0x000000f3f900723e */ /* 0x002fc800000000ff */
[----:B------:R-:W-:Y:S01]  /*7a70*/  LOP3.LUT R11, R11, R0, RZ, 0xc0, !PT ;  /* 0x000000000b0b7212 */ /* 0x000fe200078ec0ff */
[----:B------:R-:W-:Y:S02]  /*7a80*/  FMUL.FTZ R0, R22, c[0x0][0x23c] ;  /* 0x00008f0016007a20 */ /* 0x000fe40000410000 */
[----:B------:R1:W2:Y:S08]  /*7a90*/  MUFU.EX2 R22, R15 ;  /* 0x0000000f00167308 */ /* 0x0002b00000000800 */
[----:B------:R-:W3:Y:S01]  /*7aa0*/  MUFU.EX2 R0, R0 ;  /* 0x0000000000007308 */ /* 0x000ee20000000800 */
[----:B-1----:R-:W1:Y:S01]  /*7ab0*/  LDSM.16.MT88.4 R12, [R201+0xa000] ;  /* 0x00a00000c90c783b */ /* 0x002e620000004200 */
[----:B--2---:R-:W-:-:S02]  /*7ac0*/  FMUL.FTZ R144, R144, R22 ;  /* 0x0000001690907220 */ /* 0x004fc40000410000 */
[-C--:B------:R-:W-:Y:S02]  /*7ad0*/  FMUL.FTZ R145, R145, R22.reuse ;  /* 0x0000001691917220 */ /* 0x080fe40000410000 */
[-C--:B------:R-:W-:Y:S02]  /*7ae0*/  FMUL.FTZ R148, R148, R22.reuse ;  /* 0x0000001694947220 */ /* 0x080fe40000410000 */
[----:B------:R-:W-:Y:S02]  /*7af0*/  FMUL.FTZ R149, R149, R22 ;  /* 0x0000001695957220 */ /* 0x000fe40000410000 */
[-C--:B---3--:R-:W-:Y:S02]  /*7b00*/  FMUL.FTZ R140, R140, R0.reuse ;  /* 0x000000008c8c7220 */ /* 0x088fe40000410000 */
[-C--:B------:R-:W-:Y:S02]  /*7b10*/  FMUL.FTZ R141, R141, R0.reuse ;  /* 0x000000008d8d7220 */ /* 0x080fe40000410000 */
        /* <DEDUP_REMOVED lines=14> */
[-C--:B-1----:R-:W-:Y:S01]  /*7c00*/  HMMA.16816.F32 R140, R8, R12.reuse, R140 ;  /* 0x0000000c088c723c */ /* 0x082fe2000000188c */
[-C--:B------:R-:W-:Y:S02]  /*7c10*/  FMUL.FTZ R48, R48, R0.reuse ;  /* 0x0000000030307220 */ /* 0x080fe40000410000 */
[----:B------:R-:W-:Y:S02]  /*7c20*/  FMUL.FTZ R49, R49, R0 ;  /* 0x0000000031317220 */ /* 0x000fe40000410000 */
        /* <DEDUP_REMOVED lines=12> */
[----:B------:R-:W-:Y:S01]  /*7cf0*/  HMMA.16816.F32 R244, R8, R14, R152 ;  /* 0x0000000e08f4723c */ /* 0x000fe20000001898 */
[----:B------:R-:W1:Y:S01]  /*7d00*/  LDSM.16.MT88.4 R12, [R203+0xa000] ;  /* 0x00a00000cb0c783b */ /* 0x000e620000004200 */
[-C--:B------:R-:W-:Y:S02]  /*7d10*/  FMUL.FTZ R68, R68, R0.reuse ;  /* 0x0000000044447220 */ /* 0x080fe40000410000 */
[----:B------:R-:W-:Y:S02]  /*7d20*/  FMUL.FTZ R69, R69, R0 ;  /* 0x0000000045457220 */ /* 0x000fe40000410000 */
        /* <DEDUP_REMOVED lines=33> */
[----:B------:R-:W-:Y:S02]  /*7f40*/  FFMA.FTZ R28, R252, R0, R20 ;  /* 0x00000000fc1c7223 */ /* 0x000fe40000010014 */
[----:B------:R-:W-:Y:S02]  /*7f50*/  FFMA.FTZ R0, R193, c[0x0][0x23c], -R3 ;  /* 0x00008f00c1007a23 */ /* 0x000fe40000010803 */
[----:B------:R-:W-:-:S02]  /*7f60*/  FMUL.FTZ R120, R120, R22 ;  /* 0x0000001678787220 */ /* 0x000fc40000410000 */
[-C--:B------:R-:W-:Y:S01]  /*7f70*/  FMUL.FTZ R121, R121, R22.reuse ;  /* 0x0000001679797220 */ /* 0x080fe20000410000 */
[----:B------:R-:W-:Y:S01]  /*7f80*/  HMMA.16816.F32 R236, R8, R14, R168 ;  /* 0x0000000e08ec723c */ /* 0x000fe200000018a8 */
[----:B------:R-:W1:Y:S01]  /*7f90*/  LDSM.16.MT88.4 R12, [R206+0xa000] ;  /* 0x00a00000ce0c783b */ /* 0x000e620000004200 */
[-C--:B------:R-:W-:Y:S01]  /*7fa0*/  FMUL.FTZ R124, R124, R22.reuse ;  /* 0x000000167c7c7220 */ /* 0x080fe20000410000 */
[----:B------:R2:W-:Y:S01]  /*7fb0*/  MUFU.EX2 R172, R0 ;  /* 0x0000000000ac7308 */ /* 0x0005e20000000800 */
[----:B------:R-:W-:Y:S02]  /*7fc0*/  FMUL.FTZ R125, R125, R22 ;  /* 0x000000167d7d7220 */ /* 0x000fe40000410000 */
[----:B------:R-:W-:Y:S01]  /*7fd0*/  FFMA.FTZ R20, R225, c[0x0][0x23c], -R16 ;  /* 0x00008f00e1147a23 */ /* 0x000fe20000010810 */
[----:B------:R-:W-:Y:S02]  /*7fe0*/  MOV R169, R179 ;  /* 0x000000b300a97202 */ /* 0x000fe40000000f00 */
[----:B------:R-:W-:-:S02]  /*7ff0*/  MOV R168, R176 ;  /* 0x000000b000a87202 */ /* 0x000fc40000000f00 */
[----:B------:R-:W-:Y:S01]  /*8000*/  MOV R170, R25 ;  /* 0x0000001900aa7202 */ /* 0x000fe20000000f00 */
[----:B------:R-:W-:Y:S01]  /*8010*/  MUFU.EX2 R20, R20 ;  /* 0x0000001400147308 */ /* 0x000fe20000000800 */
[----:B------:R-:W-:Y:S02]  /*8020*/  MOV R171, R24 ;  /* 0x0000001800ab7202 */ /* 0x000fe40000000f00 */
[----:B------:R-:W-:Y:S02]  /*8030*/  MOV R241, R168 ;  /* 0x000000a800f17202 */ /* 0x000fe40000000f00 */
[----:B------:R-:W-:Y:S01]  /*8040*/  MOV R168, R30 ;  /* 0x0000001e00a87202 */ /* 0x000fe20000000f00 */
[----:B--2---:R-:W-:Y:S01]  /*8050*/  FFMA.FTZ R0, R192, c[0x0][0x23c], -R3 ;  /* 0x00008f00c0007a23 */ /* 0x004fe20000010803 */
        /* <DEDUP_REMOVED lines=10> */
[----:B------:R-:W-:Y:S01]  /*8100*/  FFMA.FTZ R23, R229, c[0x0][0x23c], -R18 ;  /* 0x00008f00e5177a23 */ /* 0x000fe20000010812 */
[----:B------:R-:W-:Y:S02]  /*8110*/  MOV R192, R50 ;  /* 0x0000003200c07202 */ /* 0x000fe40000000f00 */
[----:B------:R-:W-:-:S03]  /*8120*/  MOV R193, R49 ;  /* 0x0000003100c17202 */ /* 0x000fc60000000f00 */
[----:B------:R-:W-:Y:S01]  /*8130*/  MUFU.EX2 R23, R23 ;  /* 0x0000001700177308 */ /* 0x000fe20000000800 */
[-C--:B-1----:R-:W-:Y:S08]  /*8140*/  HMMA.16816.F32 R52, R8, R12.reuse, R52 ;  /* 0x0000000c0834723c */ /* 0x082ff00000001834 */
[C---:B------:R-:W-:Y:S08]  /*8150*/  HMMA.16816.F32 R56, R4.reuse, R12, R56 ;  /* 0x0000000c0438723c */ /* 0x040ff00000001838 */
[-C--:B------:R-:W-:Y:S08]  /*8160*/  HMMA.16816.F32 R60, R4, R14.reuse, R60 ;  /* 0x0000000e043c723c */ /* 0x080ff0000000183c */
[----:B------:R-:W-:Y:S01]  /*8170*/  HMMA.16816.F32 R196, R8, R14, R64 ;  /* 0x0000000e08c4723c */ /* 0x000fe20000001840 */
[----:B------:R-:W1:Y:S06]  /*8180*/  LDSM.16.MT88.4 R12, [R201+0xb000] ;  /* 0x00b00000c90c783b */ /* 0x000e6c0000004200 */
[----:B------:R-:W-:-:S02]  /*8190*/  MOV R67, R175 ;  /* 0x000000af00437202 */ /* 0x000fc40000000f00 */
[----:B------:R2:W-:Y:S02]  /*81a0*/  MUFU.EX2 R175, R0 ;  /* 0x0000000000af7308 */ /* 0x0005e40000000800 */
[----:B--2---:R-:W-:Y:S01]  /*81b0*/  FFMA.FTZ R0, R181, c[0x0][0x23c], -R3 ;  /* 0x00008f00b5007a23 */ /* 0x004fe20000010803 */
[----:B------:R-:W-:-:S05]  /*81c0*/  MOV R181, R51 ;  /* 0x0000003300b57202 */ /* 0x000fca0000000f00 */
[----:B------:R2:W-:Y:S01]  /*81d0*/  MUFU.EX2 R173, R0 ;  /* 0x0000000000ad7308 */ /* 0x0005e20000000800 */
[----:B-1----:R-:W-:Y:S01]  /*81e0*/  HMMA.16816.F32 R68, R8, R12, R68 ;  /* 0x0000000c0844723c */ /* 0x002fe20000001844 */
[----:B--2---:R-:W-:Y:S01]  /*81f0*/  FFMA.FTZ R0, R194, c[0x0][0x23c], -R16 ;  /* 0x00008f00c2007a23 */ /* 0x004fe20000010810 */
[----:B------:R-:W-:-:S06]  /*8200*/  MOV R194, R170 ;  /* 0x000000aa00c27202 */ /* 0x000fcc0000000f00 */
[C---:B------:R-:W-:Y:S01]  /*8210*/  HMMA.16816.F32 R72, R4.reuse, R12, R72 ;  /* 0x0000000c0448723c */ /* 0x040fe20000001848 */
[----:B------:R-:W-:Y:S07]  /*8220*/  MUFU.EX2 R31, R0 ;  /* 0x00000000001f7308 */ /* 0x000fee0000000800 */
[-C--:B------:R-:W-:Y:S08]  /*8230*/  HMMA.16816.F32 R76, R4, R14.reuse, R76 ;  /* 0x0000000e044c723c */ /* 0x080ff0000000184c */
[C---:B------:R-:W-:Y:S01]  /*8240*/  HMMA.16816.F32 R184, R8.reuse, R14, R80 ;  /* 0x0000000e08b8723c */ /* 0x040fe20000001850 */
[----:B------:R-:W1:Y:S04]  /*8250*/  LDSM.16.MT88.4 R12, [R203+0xb000] ;  /* 0x00b00000cb0c783b */ /* 0x000e680000004200 */
[----:B------:R-:W-:Y:S03]  /*8260*/  LDSM.16.MT88.4 R80, [R201+0xb800] ;  /* 0x00b80000c950783b */ /* 0x000fe60000004200 */
[-C--:B-1----:R-:W-:Y:S08]  /*8270*/  HMMA.16816.F32 R84, R8, R12.reuse, R84 ;  /* 0x0000000c0854723c */ /* 0x082ff00000001854 */
[C---:B------:R-:W-:Y:S08]  /*8280*/  HMMA.16816.F32 R88, R4.reuse, R12, R88 ;  /* 0x0000000c0458723c */ /* 0x040ff00000001858 */
[-C--:B------:R-:W-:Y:S08]  /*8290*/  HMMA.16816.F32 R92, R4, R14.reuse, R92 ;  /* 0x0000000e045c723c */ /* 0x080ff0000000185c */
[C---:B------:R-:W-:Y:S01]  /*82a0*/  HMMA.16816.F32 R176, R8.reuse, R14, R96 ;  /* 0x0000000e08b0723c */ /* 0x040fe20000001860 */
[----:B------:R-:W1:Y:S04]  /*82b0*/  LDSM.16.MT88.4 R12, [R206+0xb000] ;  /* 0x00b00000ce0c783b */ /* 0x000e680000004200 */
[----:B------:R-:W-:Y:S03]  /*82c0*/  LDSM.16.MT88.4 R96, [R203+0xb800] ;  /* 0x00b80000cb60783b */ /* 0x000fe60000004200 */
[-C--:B-1----:R-:W-:Y:S08]  /*82d0*/  HMMA.16816.F32 R100, R8, R12.reuse, R100 ;  /* 0x0000000c0864723c */ /* 0x082ff00000001864 */
[C---:B------:R-:W-:Y:S08]  /*82e0*/  HMMA.16816.F32 R104, R4.reuse, R12, R104 ;  /* 0x0000000c0468723c */ /* 0x040ff00000001868 */
[-C--:B------:R-:W-:Y:S08]  /*82f0*/  HMMA.16816.F32 R108, R4, R14.reuse, R108 ;  /* 0x0000000e046c723c */ /* 0x080ff0000000186c */
[----:B------:R-:W-:Y:S01]  /*8300*/  HMMA.16816.F32 R132, R8, R14, R112 ;  /* 0x0000000e0884723c */ /* 0x000fe20000001870 */
[----:B------:R-:W1:Y:S04]  /*8310*/  LDSM.16.MT88.4 R12, [R205+0xb000] ;  /* 0x00b00000cd0c783b */ /* 0x000e680000004200 */
[----:B------:R-:W-:Y:S03]  /*8320*/  LDSM.16.MT88.4 R112, [R206+0xb800] ;  /* 0x00b80000ce70783b */ /* 0x000fe60000004200 */
[C---:B-1----:R-:W-:Y:S08]  /*8330*/  HMMA.16816.F32 R120, R4.reuse, R12, R120 ;  /* 0x0000000c0478723c */ /* 0x042ff00000001878 */
[----:B------:R-:W-:Y:S07]  /*8340*/  HMMA.16816.F32 R24, R4, R14, R124 ;  /* 0x0000000e0418723c */ /* 0x000fee000000187c */
[----:B------:R-:W-:Y:S01]  /*8350*/  FFMA.FTZ R5, R180, c[0x0][0x23c], -R3 ;  /* 0x00008f00b4057a23 */ /* 0x000fe20000010803 */
[----:B------:R-:W-:Y:S01]  /*8360*/  LOP3.LUT R6, R29, UR8, R248, 0x96, !PT ;  /* 0x000000081d067c12 */ /* 0x000fe2000f8e96f8 */
[----:B------:R-:W-:Y:S01]  /*8370*/  IMAD.WIDE.U32 R2, R2, -0x2daee0ad, RZ ;  /* 0xd2511f5302027825 */ /* 0x000fe200078e00ff */
[----:B------:R-:W-:Y:S01]  /*8380*/  HMMA.16816.F32 R116, R8, R12, R116 ;  /* 0x0000000c0874723c */ /* 0x000fe20000001874 */
[----:B------:R1:W-:Y:S01]  /*8390*/  MUFU.EX2 R252, R5 ;  /* 0x0000000500fc7308 */ /* 0x0003e20000000800 */
[----:B------:R-:W-:-:S02]  /*83a0*/  MOV R180, R168 ;  /* 0x000000a800b47202 */ /* 0x000fc40000000f00 */
[----:B------:R-:W-:Y:S02]  /*83b0*/  LOP3.LUT R4, R3, UR17, R174, 0x96, !PT ;  /* 0x0000001103047c12 */ /* 0x000fe4000f8e96ae */
[C---:B------:R-:W-:Y:S02]  /*83c0*/  LOP3.LUT R7, R2.reuse, 0xffff, RZ, 0xc0, !PT ;  /* 0x0000ffff02077812 */ /* 0x040fe400078ec0ff */
[----:B------:R-:W-:Y:S01]  /*83d0*/  HMMA.16816.F32 R32, R8, R14, R128 ;  /* 0x0000000e0820723c */ /* 0x000fe20000001880 */
[----:B------:R-:W-:Y:S02]  /*83e0*/  SHF.R.U32.HI R13, RZ, 0x18, R2 ;  /* 0x00000018ff0d7819 */ /* 0x000fe40000011602 */
[----:B------:R-:W-:Y:S02]  /*83f0*/  MOV R174, R169 ;  /* 0x000000a900ae7202 */ /* 0x000fe40000000f00 */
[----:B------:R-:W-:Y:S02]  /*8400*/  MOV R248, R48 ;  /* 0x0000003000f87202 */ /* 0x000fe40000000f00 */
[----:B------:R-:W-:Y:S01]  /*8410*/  LOP3.LUT R15, R2, 0xff, RZ, 0xc0, !PT ;  /* 0x000000ff020f7812 */ /* 0x000fe200078ec0ff */
[----:B------:R-:W-:Y:S01]  /*8420*/  FFMA.FTZ R9, R226, c[0x0][0x23c], -R18 ;  /* 0x00008f00e2097a23 */ /* 0x000fe20000010812 */
[----:B------:R-:W-:Y:S01]  /*8430*/  SHF.R.U32.HI R14, RZ, 0x10, R2 ;  /* 0x00000010ff0e7819 */ /* 0x000fe20000011602 */
[----:B------:R-:W-:Y:S01]  /*8440*/  IMAD.WIDE.U32 R2, R6, -0x2daee0ad, RZ ;  /* 0xd2511f5306027825 */ /* 0x000fe200078e00ff */
[----:B------:R-:W-:Y:S03]  /*8450*/  LDSM.16.MT88.4 R48, [R206+0xa800] ;  /* 0x00a80000ce30783b */ /* 0x000fe60000004200 */
[----:B-1----:R-:W-:Y:S01]  /*8460*/  FFMA.FTZ R5, R182, c[0x0][0x23c], -R16 ;  /* 0x00008f00b6057a23 */ /* 0x002fe20000010810 */
[C---:B------:R-:W-:Y:S01]  /*8470*/  LOP3.LUT R8, R2.reuse, 0xffff, RZ, 0xc0, !PT ;  /* 0x0000ffff02087812 */ /* 0x040fe200078ec0ff */
[----:B------:R-:W-:Y:S01]  /*8480*/  FFMA.FTZ R6, R195, c[0x0][0x23c], -R17 ;  /* 0x00008f00c3067a23 */ /* 0x000fe20000010811 */
[----:B------:R-:W-:Y:S01]  /*8490*/  LOP3.LUT R12, R2, 0xff, RZ, 0xc0, !PT ;  /* 0x000000ff020c7812 */ /* 0x000fe200078ec0ff */
[----:B------:R1:W-:Y:S01]  /*84a0*/  MUFU.EX2 R137, R5 ;  /* 0x0000000500897308 */ /* 0x0003e20000000800 */
[----:B------:R-:W-:-:S02]  /*84b0*/  SHF.R.U32.HI R11, RZ, 0x10, R2 ;  /* 0x00000010ff0b7819 */ /* 0x000fc40000011602 */
[----:B------:R-:W-:Y:S01]  /*84c0*/  SHF.R.U32.HI R10, RZ, 0x18, R2 ;  /* 0x00000018ff0a7819 */ /* 0x000fe20000011602 */
[----:B------:R-:W-:Y:S01]  /*84d0*/  FFMA.FTZ R2, R183, c[0x0][0x23c], -R16 ;  /* 0x00008f00b7027a23 */ /* 0x000fe20000010810 */
[----:B------:R-:W-:Y:S01]  /*84e0*/  LOP3.LUT R0, R3, UR17, R242, 0x96, !PT ;  /* 0x0000001103007c12 */ /* 0x000fe2000f8e96f2 */
[--C-:B------:R-:W-:Y:S01]  /*84f0*/  FFMA.FTZ R3, R230, c[0x0][0x23c], -R17.reuse ;  /* 0x00008f00e6037a23 */ /* 0x100fe20000010811 */
[----:B------:R-:W-:Y:S01]  /*8500*/  MOV R183, R154 ;  /* 0x0000009a00b77202 */ /* 0x000fe20000000f00 */
[----:B------:R2:W-:Y:S01]  /*8510*/  MUFU.EX2 R136, R2 ;  /* 0x0000000200887308 */ /* 0x0005e20000000800 */
[--C-:B------:R-:W-:Y:S01]  /*8520*/  FFMA.FTZ R16, R227, c[0x0][0x23c], -R17.reuse ;  /* 0x00008f00e3107a23 */ /* 0x100fe20000010811 */
[----:B------:R-:W-:Y:S02]  /*8530*/  MOV R230, R155 ;  /* 0x0000009b00e67202 */ /* 0x000fe40000000f00 */
[----:B------:R-:W-:Y:S02]  /*8540*/  MOV R182, R152 ;  /* 0x0000009800b67202 */ /* 0x000fe40000000f00 */
[----:B------:R-:W-:Y:S01]  /*8550*/  MOV R242, R171 ;  /* 0x000000ab00f27202 */ /* 0x000fe20000000f00 */
[----:B------:R-:W3:Y:S01]  /*8560*/  LDSM.16.MT88.4 R152, [R201+0xa800] ;  /* 0x00a80000c998783b */ /* 0x000ee20000004200 */
[----:B-1----:R-:W-:Y:S01]  /*8570*/  FFMA.FTZ R5, R224, c[0x0][0x23c], -R17 ;  /* 0x00008f00e0057a23 */ /* 0x002fe20000010811 */
[----:B------:R-:W-:Y:S01]  /*8580*/  MUFU.EX2 R29, R6 ;  /* 0x00000006001d7308 */ /* 0x000fe20000000800 */
[--C-:B------:R-:W-:Y:S01]  /*8590*/  FFMA.FTZ R17, R231, c[0x0][0x23c], -R18.reuse ;  /* 0x00008f00e7117a23 */ /* 0x100fe20000010812 */
[----:B------:R-:W1:Y:S01]  /*85a0*/  LDSM.16.MT88.4 R168, [R203+0xa800] ;  /* 0x00a80000cba8783b */ /* 0x000e620000004200 */
[----:B--2---:R-:W-:Y:S01]  /*85b0*/  SHF.R.U32.HI R2, RZ, 0x8, R7 ;  /* 0x00000008ff027819 */ /* 0x004fe20000011607 */
[----:B------:R-:W-:-:S04]  /*85c0*/  FFMA.FTZ R7, R228, c[0x0][0x23c], -R18 ;  /* 0x00008f00e4077a23 */ /* 0x000fc80000010812 */
[----:B------:R2:W4:Y:S01]  /*85d0*/  MUFU.EX2 R30, R5 ;  /* 0x00000005001e7308 */ /* 0x0005220000000800 */
[----:B------:R-:W-:Y:S02]  /*85e0*/  PRMT R15, R15, 0x5410, R2 ;  /* 0x000054100f0f7816 */ /* 0x000fe40000000002 */
[----:B------:R-:W-:-:S05]  /*85f0*/  LOP3.LUT R2, R14, 0xff, RZ, 0xc0, !PT ;  /* 0x000000ff0e027812 */ /* 0x000fca00078ec0ff */
[----:B------:R5:W-:Y:S01]  /*8600*/  MUFU.EX2 R18, R3 ;  /* 0x0000000300127308 */ /* 0x000be20000000800 */
[----:B------:R-:W-:Y:S02]  /*8610*/  PRMT R13, R2, 0x5410, R13 ;  /* 0x00005410020d7816 */ /* 0x000fe4000000000d */
[----:B------:R-:W-:-:S05]  /*8620*/  LOP3.LUT R2, R4, 0xffff, RZ, 0xc0, !PT ;  /* 0x0000ffff04027812 */ /* 0x000fca00078ec0ff */
[----:B------:R-:W-:Y:S01]  /*8630*/  MUFU.EX2 R14, R7 ;  /* 0x00000007000e7308 */ /* 0x000fe20000000800 */
[----:B--2---:R-:W-:Y:S02]  /*8640*/  SHF.R.U32.HI R5, RZ, 0x18, R4 ;  /* 0x00000018ff057819 */ /* 0x004fe40000011604 */
[----:B-----5:R-:W-:-:S05]  /*8650*/  SHF.R.U32.HI R3, RZ, 0x8, R8 ;  /* 0x00000008ff037819 */ /* 0x020fca0000011608 */
[----:B------:R-:W-:Y:S01]  /*8660*/  MUFU.EX2 R16, R16 ;  /* 0x0000001000107308 */ /* 0x000fe20000000800 */
[----:B------:R-:W-:Y:S02]  /*8670*/  PRMT R8, R12, 0x5410, R3 ;  /* 0x000054100c087816 */ /* 0x000fe40000000003 */
[----:B------:R-:W-:Y:S01]  /*8680*/  LOP3.LUT R3, R11, 0xff, RZ, 0xc0, !PT ;  /* 0x000000ff0b037812 */ /* 0x000fe200078ec0ff */
[----:B------:R-:W-:-:S04]  /*8690*/  FFMA.FTZ R11, R67, R19, R240 ;  /* 0x00000013430b7223 */ /* 0x000fc800000100f0 */
[----:B------:R2:W5:Y:S01]  /*86a0*/  MUFU.EX2 R12, R9 ;  /* 0x00000009000c7308 */ /* 0x0005620000000800 */
[----:B------:R-:W-:Y:S01]  /*86b0*/  PRMT R10, R3, 0x5410, R10 ;  /* 0x00005410030a7816 */ /* 0x000fe2000000000a */
[----:B------:R-:W-:Y:S01]  /*86c0*/  LDSM.16.MT88.4 R64, [R205+0xa800] ;  /* 0x00a80000cd40783b */ /* 0x000fe20000004200 */
[----:B------:R-:W-:Y:S02]  /*86d0*/  SHF.R.U32.HI R3, RZ, 0x8, R2 ;  /* 0x00000008ff037819 */ /* 0x000fe40000011602 */
[----:B------:R-:W-:-:S03]  /*86e0*/  LOP3.LUT R2, R4, 0xff, RZ, 0xc0, !PT ;  /* 0x000000ff04027812 */ /* 0x000fc600078ec0ff */
[----:B------:R-:W1:Y:S01]  /*86f0*/  MUFU.EX2 R17, R17 ;  /* 0x0000001100117308 */ /* 0x000e620000000800 */
[----:B------:R-:W-:Y:S02]  /*8700*/  PRMT R6, R2, 0x5410, R3 ;  /* 0x0000541002067816 */ /* 0x000fe40000000003 */
[----:B------:R-:W-:Y:S02]  /*8710*/  SHF.R.U32.HI R2, RZ, 0x10, R4 ;  /* 0x00000010ff027819 */ /* 0x000fe40000011604 */
[----:B------:R-:W-:Y:S02]  /*8720*/  LOP3.LUT R3, R0, 0xffff, RZ, 0xc0, !PT ;  /* 0x0000ffff00037812 */ /* 0x000fe400078ec0ff */
[----:B------:R-:W-:Y:S02]  /*8730*/  LOP3.LUT R2, R2, 0xff, RZ, 0xc0, !PT ;  /* 0x000000ff02027812 */ /* 0x000fe400078ec0ff */
[----:B------:R-:W-:Y:S02]  /*8740*/  SHF.R.U32.HI R4, RZ, 0x8, R3 ;  /* 0x00000008ff047819 */ /* 0x000fe40000011603 */
[----:B------:R-:W-:-:S02]  /*8750*/  LOP3.LUT R3, R0, 0xff, RZ, 0xc0, !PT ;  /* 0x000000ff00037812 */ /* 0x000fc400078ec0ff */
[----:B--2---:R-:W-:Y:S02]  /*8760*/  PRMT R9, R2, 0x5410, R5 ;  /* 0x0000541002097816 */ /* 0x004fe40000000005 */
[----:B------:R-:W-:Y:S02]  /*8770*/  SHF.R.U32.HI R2, RZ, 0x10, R0 ;  /* 0x00000010ff027819 */ /* 0x000fe40000011600 */
[----:B------:R-:W-:Y:S02]  /*8780*/  PRMT R5, R3, 0x5410, R4 ;  /* 0x0000541003057816 */ /* 0x000fe40000000004 */
[----:B------:R-:W-:Y:S01]  /*8790*/  SHF.R.U32.HI R4, RZ, 0x18, R0 ;  /* 0x00000018ff047819 */ /* 0x000fe20000011600 */
[----:B------:R-:W-:Y:S01]  /*87a0*/  HSET2.LE.AND R0, R15, R241, PT ;  /* 0x000000f10f007233 */ /* 0x000fe20003803000 */
[----:B------:R-:W-:Y:S02]  /*87b0*/  LOP3.LUT R3, R2, 0xff, RZ, 0xc0, !PT ;  /* 0x000000ff02037812 */ /* 0x000fe400078ec0ff */
[----:B----4-:R-:W-:-:S02]  /*87c0*/  F2FP.PACK_AB R2, R29, R30 ;  /* 0x0000001e1d02723e */ /* 0x010fc400000000ff */
[----:B------:R-:W-:Y:S01]  /*87d0*/  PRMT R7, R3, 0x5410, R4 ;  /* 0x0000541003077816 */ /* 0x000fe20000000004 */
[--C-:B------:R-:W-:Y:S01]  /*87e0*/  HSET2.LE.AND R3, R8, R241.reuse, PT ;  /* 0x000000f108037233 */ /* 0x100fe20003803000 */
[----:B------:R-:W-:Y:S01]  /*87f0*/  LOP3.LUT R126, R0, R2, RZ, 0xc0, !PT ;  /* 0x00000002007e7212 */ /* 0x000fe200078ec0ff */
[--C-:B------:R-:W-:Y:S01]  /*8800*/  HSET2.LE.AND R0, R13, R241.reuse, PT ;  /* 0x000000f10d007233 */ /* 0x100fe20003803000 */
[----:B-----5:R-:W-:Y:S02]  /*8810*/  F2FP.PACK_AB R2, R12, R14 ;  /* 0x0000000e0c02723e */ /* 0x020fe400000000ff */
[----:B------:R-:W-:Y:S02]  /*8820*/  F2FP.PACK_AB R4, R252, R173 ;  /* 0x000000adfc04723e */ /* 0x000fe400000000ff */
[----:B------:R-:W-:Y:S01]  /*8830*/  LOP3.LUT R127, R0, R2, RZ, 0xc0, !PT ;  /* 0x00000002007f7212 */ /* 0x000fe200078ec0ff */
[--C-:B------:R-:W-:Y:S01]  /*8840*/  HSET2.LE.AND R0, R10, R241.reuse, PT ;  /* 0x000000f10a007233 */ /* 0x100fe20003803000 */
[----:B------:R-:W-:Y:S01]  /*8850*/  F2FP.PACK_AB R2, R136, R137 ;  /* 0x000000898802723e */ /* 0x000fe200000000ff */
[----:B------:R-:W-:Y:S01]  /*8860*/  FADD.FTZ R10, R242, R28 ;  /* 0x0000001cf20a7221 */ /* 0x000fe20000010000 */
[----:B------:R-:W-:Y:S01]  /*8870*/  LOP3.LUT R130, R3, R4, RZ, 0xc0, !PT ;  /* 0x0000000403827212 */ /* 0x000fe200078ec0ff */
[--C-:B------:R-:W-:Y:S01]  /*8880*/  HSET2.LE.AND R3, R6, R241.reuse, PT ;  /* 0x000000f106037233 */ /* 0x100fe20003803000 */
[----:B------:R-:W-:Y:S01]  /*8890*/  LOP3.LUT R131, R0, R2, RZ, 0xc0, !PT ;  /* 0x0000000200837212 */ /* 0x000fe200078ec0ff */
[----:B------:R-:W-:Y:S01]  /*88a0*/  HSET2.LE.AND R0, R5, R241, PT ;  /* 0x000000f105007233 */ /* 0x000fe20003803000 */
[----:B------:R-:W-:-:S02]  /*88b0*/  F2FP.PACK_AB R4, R16, R18 ;  /* 0x000000121004723e */ /* 0x000fc400000000ff */
[----:B------:R-:W-:Y:S02]  /*88c0*/  F2FP.PACK_AB R2, R175, R172 ;  /* 0x000000acaf02723e */ /* 0x000fe400000000ff */
[----:B------:R-:W-:Y:S01]  /*88d0*/  LOP3.LUT R124, R3, R4, RZ, 0xc0, !PT ;  /* 0x00000004037c7212 */ /* 0x000fe200078ec0ff */
[----:B------:R-:W-:Y:S01]  /*88e0*/  FADD.FTZ R3, R194, R11 ;  /* 0x0000000bc2037221 */ /* 0x000fe20000010000 */
[----:B------:R-:W-:Y:S01]  /*88f0*/  LOP3.LUT R128, R0, R2, RZ, 0xc0, !PT ;  /* 0x0000000200807212 */ /* 0x000fe200078ec0ff */
[--C-:B------:R-:W-:Y:S01]  /*8900*/  HSET2.LE.AND R0, R7, R241.reuse, PT ;  /* 0x000000f107007233 */ /* 0x100fe20003803000 */
[----:B------:R-:W-:Y:S01]  /*8910*/  F2FP.PACK_AB R2, R20, R31 ;  /* 0x0000001f1402723e */ /* 0x000fe200000000ff */
[----:B------:R-:W2:Y:S01]  /*8920*/  LDSM.16.MT88.4 R4, [R205+0xb800] ;  /* 0x00b80000cd04783b */ /* 0x000ea20000004200 */
[----:B------:R-:W-:Y:S02]  /*8930*/  FADD.FTZ R3, R243, R3 ;  /* 0x00000003f3037221 */ /* 0x000fe40000010000 */
[----:B------:R-:W-:Y:S01]  /*8940*/  LOP3.LUT R129, R0, R2, RZ, 0xc0, !PT ;  /* 0x0000000200817212 */ /* 0x000fe200078ec0ff */
[----:B------:R-:W-:Y:S01]  /*8950*/  HSET2.LE.AND R0, R9, R241, PT ;  /* 0x000000f109007233 */ /* 0x000fe20003803000 */
[----:B-1----:R-:W-:Y:S01]  /*8960*/  F2FP.PACK_AB R2, R23, R17 ;  /* 0x000000111702723e */ /* 0x002fe200000000ff */
[----:B------:R-:W-:-:S03]  /*8970*/  FADD.FTZ R3, R249, R3 ;  /* 0x00000003f9037221 */ /* 0x000fc60000010000 */
[----:B------:R-:W-:Y:S01]  /*8980*/  LOP3.LUT R125, R0, R2, RZ, 0xc0, !PT ;  /* 0x00000002007d7212 */ /* 0x000fe200078ec0ff */
[----:B------:R-:W-:Y:S01]  /*8990*/  FFMA.FTZ R2, R183, R22, R230 ;  /* 0x00000016b7027223 */ /* 0x000fe200000100e6 */
[-C--:B---3--:R-:W-:Y:S01]  /*89a0*/  HMMA.16816.F32 R140, R128, R152.reuse, R140 ;  /* 0x00000098808c723c */ /* 0x088fe2000000188c */
[----:B------:R-:W-:Y:S02]  /*89b0*/  FFMA.FTZ R0, R182, R21, R225 ;  /* 0x00000015b6007223 */ /* 0x000fe400000100e1 */
        /* <DEDUP_REMOVED lines=10> */
[----:B------:R-:W-:-:S04]  /*8a60*/  FADD.FTZ R3, R31, R3 ;  /* 0x000000031f037221 */ /* 0x000fc80000010000 */
[----:B------:R-:W-:Y:S01]  /*8a70*/  FADD.FTZ R3, R20, R3 ;  /* 0x0000000314037221 */ /* 0x000fe20000010000 */
[----:B------:R-:W-:Y:S03]  /*8a80*/  HMMA.16816.F32 R156, R128, R168, R156 ;  /* 0x000000a8809c723c */ /* 0x000fe6000000189c */
[----:B------:R-:W-:Y:S01]  /*8a90*/  FADD.FTZ R3, R137, R3 ;  /* 0x0000000389037221 */ /* 0x000fe20000010000 */
[----:B------:R-:W-:-:S03]  /*8aa0*/  MOV R137, R190 ;  /* 0x000000be00897202 */ /* 0x000fc60000000f00 */
[----:B------:R-:W-:Y:S01]  /*8ab0*/  FADD.FTZ R228, R136, R3 ;  /* 0x0000000388e47221 */ /* 0x000fe20000010000 */
[----:B--2---:R-:W-:Y:S01]  /*8ac0*/  HMMA.16816.F32 R120, R124, R4, R120 ;  /* 0x000000047c78723c */ /* 0x004fe20000001878 */
[----:B------:R-:W-:-:S03]  /*8ad0*/  MOV R136, R188 ;  /* 0x000000bc00887202 */ /* 0x000fc60000000f00 */
[----:B------:R1:W-:Y:S04]  /*8ae0*/  STL [R1+0x18], R228 ;  /* 0x000018e401007387 */ /* 0x0003e80000100800 */
        /* <DEDUP_REMOVED lines=14> */
[----:B------:R-:W-:Y:S01]  /*8bd0*/  FADD.FTZ R4, R173, R4 ;  /* 0x00000004ad047221 */ /* 0x000fe20000010000 */
[----:B------:R1:W-:Y:S03]  /*8be0*/  STL [R1+0x1c], R229 ;  /* 0x00001ce501007387 */ /* 0x0003e60000100800 */
[----:B------:R-:W-:Y:S01]  /*8bf0*/  FADD.FTZ R252, R252, R4 ;  /* 0x00000004fcfc7221 */ /* 0x000fe20000010000 */
[----:B------:R1:W-:Y:S01]  /*8c00*/  STL [R1+0x20], R230 ;  /* 0x000020e601007387 */ /* 0x0003e20000100800 */
        /* <DEDUP_REMOVED lines=24> */
[----:B------:R-:W-:Y:S01]  /*8d90*/  HMMA.16816.F32 R128, R128, R6, R32 ;  /* 0x000000068080723c */ /* 0x000fe20000001820 */
[----:B------:R-:W-:Y:S07]  /*8da0*/  @!P0 BRA `(.L_x_1859) ;  /* 0x0000a1f000008947 */ /* 0x000fee0003800000 */
[----:B-1----:R-:W2:Y:S01]  /*8db0*/  LDL.64 R192, [R1+0x78] ;  /* 0x0000780001c07983 */ /* 0x002ea20000100a00 */
        /* <DEDUP_REMOVED lines=31> */
[----:B------:R-:W-:Y:S04]  /*8fb0*/  LDSM.16.M88.4 R8, [R204+0x2000] ;  /* 0x00200000cc08783b */ /* 0x000fe80000000200 */
[----:B------:R-:W5:Y:S04]  /*8fc0*/  LDSM.16.M88.4 R16, [R214] ;  /* 0x00000000d610783b */ /* 0x000f680000000200 */
        /* <DEDUP_REMOVED lines=8> */
[C---:B------:R-:W-:Y:S08]  /*9050*/  HMMA.16816.F32 R180, R12.reuse, R30, RZ ;  /* 0x0000001e0cb4723c */ /* 0x040ff000000018ff */
[C---:B------:R-:W-:Y:S08]  /*9060*/  HMMA.16816.F32 R28, R12.reuse, R24, RZ ;  /* 0x000000180c1c723c */ /* 0x040ff000000018ff */
[----:B------:R-:W-:Y:S08]  /*9070*/  HMMA.16816.F32 R12, R12, R26, RZ ;  /* 0x0000001a0c0c723c */ /* 0x000ff000000018ff */
[C---:B-----5:R-:W-:Y:S08]  /*9080*/  HMMA.16816.F32 R184, R8.reuse, R16, R136 ;  /* 0x0000001008b8723c */ /* 0x060ff00000001888 */
[C---:B------:R-:W-:Y:S08]  /*9090*/  HMMA.16816.F32 R136, R8.reuse, R18, R132 ;  /* 0x000000120888723c */ /* 0x040ff00000001884 */
[C---:B-1----:R-:W-:Y:S08]  /*90a0*/  HMMA.16816.F32 R176, R8.reuse, R20, R176 ;  /* 0x0000001408b0723c */ /* 0x042ff000000018b0 */
[----:B------:R-:W-:Y:S01]  /*90b0*/  HMMA.16816.F32 R172, R8, R22, R172 ;  /* 0x0000001608ac723c */ /* 0x000fe200000018ac */
[----:B------:R-:W-:Y:S07]  /*90c0*/  LDSM.16.M88.4 R8, [R210] ;  /* 0x00000000d208783b */ /* 0x000fee0000000200 */
[C---:B--2---:R-:W-:Y:S08]  /*90d0*/  HMMA.16816.F32 R132, R4.reuse, R20, R32 ;  /* 0x000000140484723c */ /* 0x044ff00000001820 */
[C---:B------:R-:W-:Y:S08]  /*90e0*/  HMMA.16816.F32 R24, R4.reuse, R22, R180 ;  /* 0x000000160418723c */ /* 0x040ff000000018b4 */
[C---:B------:R-:W-:Y:S08]  /*90f0*/  HMMA.16816.F32 R32, R4.reuse, R16, R28 ;  /* 0x000000100420723c */ /* 0x040ff0000000181c */
[----:B------:R-:W-:Y:S01]  /*9100*/  HMMA.16816.F32 R20, R4, R18, R12 ;  /* 0x000000120414723c */ /* 0x000fe2000000180c */
[----:B------:R-:W1:Y:S04]  /*9110*/  LDSM.16.M88.4 R16, [R208+0x8000] ;  /* 0x00800000d010783b */ /* 0x000e680000000200 */
[----:B------:R-:W2:Y:S04]  /*9120*/  LDSM.16.M88.4 R4, [R210+0x2000] ;  /* 0x00200000d204783b */ /* 0x000ea80000000200 */
[----:B------:R-:W3:Y:S01]  /*9130*/  LDSM.16.M88.4 R12, [R208+0x8800] ;  /* 0x00880000d00c783b */ /* 0x000ee20000000200 */
[----:B-1----:R-:W-:Y:S08]  /*9140*/  HMMA.16816.F32 R28, R8, R18, R24 ;  /* 0x00000012081c723c */ /* 0x002ff00000001818 */
[C---:B--2---:R-:W-:Y:S08]  /*9150*/  HMMA.16816.F32 R176, R4.reuse, R16, R176 ;  /* 0x0000001004b0723c */ /* 0x044ff000000018b0 */
[C---:B---3--:R-:W-:Y:S08]  /*9160*/  HMMA.16816.F32 R180, R4.reuse, R12, R184 ;  /* 0x0000000c04b4723c */ /* 0x048ff000000018b8 */
[C---:B------:R-:W-:Y:S08]  /*9170*/  HMMA.16816.F32 R172, R4.reuse, R18, R172 ;  /* 0x0000001204ac723c */ /* 0x040ff000000018ac */
[----:B------:R-:W-:Y:S01]  /*9180*/  HMMA.16816.F32 R136, R4, R14, R136 ;  /* 0x0000000e0488723c */ /* 0x000fe20000001888 */
[----:B------:R-:W-:Y:S07]  /*9190*/  LDSM.16.M88.4 R4, [R209+0x2000] ;  /* 0x00200000d104783b */ /* 0x000fee0000000200 */
[C---:B------:R-:W-:Y:S01]  /*91a0*/  HMMA.16816.F32 R132, R8.reuse, R16, R132 ;  /* 0x000000100884723c */ /* 0x040fe20000001884 */
[----:B------:R-:W1:Y:S07]  /*91b0*/  LDSM.16.M88.4 R16, [R207] ;  /* 0x00000000cf10783b */ /* 0x000e6e0000000200 */
[C---:B------:R-:W-:Y:S08]  /*91c0*/  HMMA.16816.F32 R24, R8.reuse, R12, R32 ;  /* 0x0000000c0818723c */ /* 0x040ff00000001820 */
[----:B------:R-:W-:Y:S01]  /*91d0*/  HMMA.16816.F32 R20, R8, R14, R20 ;  /* 0x0000000e0814723c */ /* 0x000fe20000001814 */
[----:B------:R-:W2:Y:S04]  /*91e0*/  LDSM.16.M88.4 R12, [R207+0x800] ;  /* 0x00080000cf0c783b */ /* 0x000ea80000000200 */
[----:B------:R-:W3:Y:S03]  /*91f0*/  LDSM.16.M88.4 R8, [R209] ;  /* 0x00000000d108783b */ /* 0x000ee60000000200 */
[C---:B-1----:R-:W-:Y:S08]  /*9200*/  HMMA.16816.F32 R176, R4.reuse, R16, R176 ;  /* 0x0000001004b0723c */ /* 0x042ff000000018b0 */
[C---:B------:R-:W-:Y:S08]  /*9210*/  HMMA.16816.F32 R32, R4.reuse, R18, R172 ;  /* 0x000000120420723c */ /* 0x040ff000000018ac */
[C---:B--2---:R-:W-:Y:S08]  /*9220*/  HMMA.16816.F32 R180, R4.reuse, R12, R180 ;  /* 0x0000000c04b4723c */ /* 0x044ff000000018b4 */
[----:B------:R-:W-:Y:S01]  /*9230*/  HMMA.16816.F32 R136, R4, R14, R136 ;  /* 0x0000000e0488723c */ /* 0x000fe20000001888 */
[----:B------:R-:W-:Y:S07]  /*9240*/  LDSM.16.M88.4 R4, [R202+0x6000] ;  /* 0x00600000ca04783b */ /* 0x000fee0000000200 */
[C---:B---3--:R-:W-:Y:S08]  /*9250*/  HMMA.16816.F32 R132, R8.reuse, R16, R132 ;  /* 0x000000100884723c */ /* 0x048ff00000001884 */
[C---:B------:R-:W-:Y:S01]  /*9260*/  HMMA.16816.F32 R28, R8.reuse, R18, R28 ;  /* 0x00000012081c723c */ /* 0x040fe2000000181c */
[----:B------:R-:W1:Y:S07]  /*9270*/  LDSM.16.M88.4 R16, [R200+0x9000] ;  /* 0x00900000c810783b */ /* 0x000e6e0000000200 */
[C---:B------:R-:W-:Y:S08]  /*9280*/  HMMA.16816.F32 R24, R8.reuse, R12, R24 ;  /* 0x0000000c0818723c */ /* 0x040ff00000001818 */
[----:B------:R-:W-:Y:S01]  /*9290*/  HMMA.16816.F32 R20, R8, R14, R20 ;  /* 0x0000000e0814723c */ /* 0x000fe20000001814 */
[----:B------:R-:W2:Y:S04]  /*92a0*/  LDSM.16.M88.4 R12, [R200+0x9800] ;  /* 0x00980000c80c783b */ /* 0x000ea80000000200 */
[----:B------:R-:W3:Y:S03]  /*92b0*/  LDSM.16.M88.4 R8, [R202+0x4000] ;  /* 0x00400000ca08783b */ /* 0x000ee60000000200 */
[C---:B-1----:R-:W-:Y:S08]  /*92c0*/  HMMA.16816.F32 R172, R4.reuse, R16, R176 ;  /* 0x0000001004ac723c */ /* 0x042ff000000018b0 */
[C---:B------:R-:W-:Y:S08]  /*92d0*/  HMMA.16816.F32 R32, R4.reuse, R18, R32 ;  /* 0x000000120420723c */ /* 0x040ff00000001820 */
[C---:B--2---:R-:W-:Y:S08]  /*92e0*/  HMMA.16816.F32 R176, R4.reuse, R12, R180 ;  /* 0x0000000c04b0723c */ /* 0x044ff000000018b4 */
[----:B------:R-:W-:Y:S01]  /*92f0*/  HMMA.16816.F32 R136, R4, R14, R136 ;  /* 0x0000000e0488723c */ /* 0x000fe20000001888 */
[----:B------:R-:W-:Y:S07]  /*9300*/  LDSM.16.M88.4 R4, [R204+0x6000] ;  /* 0x00600000cc04783b */ /* 0x000fee0000000200 */
[C---:B---3--:R-:W-:Y:S08]  /*9310*/  HMMA.16816.F32 R132, R8.reuse, R16, R132 ;  /* 0x000000100884723c */ /* 0x048ff00000001884 */
[C---:B------:R-:W-:Y:S01]  /*9320*/  HMMA.16816.F32 R28, R8.reuse, R18, R28 ;  /* 0x00000012081c723c */ /* 0x040fe2000000181c */
[----:B------:R-:W1:Y:S07]  /*9330*/  LDSM.16.M88.4 R16, [R213] ;  /* 0x00000000d510783b */ /* 0x000e6e0000000200 */
[C---:B------:R-:W-:Y:S08]  /*9340*/  HMMA.16816.F32 R24, R8.reuse, R12, R24 ;  /* 0x0000000c0818723c */ /* 0x040ff00000001818 */
[----:B------:R-:W-:Y:S01]  /*9350*/  HMMA.16816.F32 R20, R8, R14, R20 ;  /* 0x0000000e0814723c */ /* 0x000fe20000001814 */
[----:B------:R-:W2:Y:S04]  /*9360*/  LDSM.16.M88.4 R12, [R212] ;  /* 0x00000000d40c783b */ /* 0x000ea80000000200 */
        /* <DEDUP_REMOVED lines=15> */
[----:B--2---:R-:W-:Y:S08]  /*9460*/  HMMA.16816.F32 R176, R4, R12, R176 ;  /* 0x0000000c04b0723c */ /* 0x004ff000000018b0 */
[C---:B---3--:R-:W-:Y:S08]  /*9470*/  HMMA.16816.F32 R132, R8.reuse, R16, R132 ;  /* 0x000000100884723c */ /* 0x048ff00000001884 */
[C---:B------:R-:W-:Y:S01]  /*9480*/  HMMA.16816.F32 R32, R8.reuse, R18, R28 ;  /* 0x000000120820723c */ /* 0x040fe2000000181c */
[----:B------:R-:W-:Y:S07]  /*9490*/  LDSM.16.M88.4 R16, [R207+0x1000] ;  /* 0x00100000cf10783b */ /* 0x000fee0000000200 */
[C---:B------:R-:W-:Y:S08]  /*94a0*/  HMMA.16816.F32 R24, R8.reuse, R12, R24 ;  /* 0x0000000c0818723c */ /* 0x040ff00000001818 */
[-C--:B------:R-:W-:Y:S01]  /*94b0*/  HMMA.16816.F32 R20, R8, R14.reuse, R20 ;  /* 0x0000000e0814723c */ /* 0x080fe20000001814 */
[----:B------:R-:W1:Y:S07]  /*94c0*/  LDSM.16.M88.4 R8, [R209+0x4000] ;  /* 0x00400000d108783b */ /* 0x000e6e0000000200 */
[----:B------:R-:W-:Y:S01]  /*94d0*/  HMMA.16816.F32 R136, R4, R14, R136 ;  /* 0x0000000e0488723c */ /* 0x000fe20000001888 */
[----:B------:R-:W2:Y:S04]  /*94e0*/  LDSM.16.M88.4 R4, [R209+0x6000] ;  /* 0x00600000d104783b */ /* 0x000ea80000000200 */
[----:B------:R-:W3:Y:S01]  /*94f0*/  LDSM.16.M88.4 R12, [R207+0x1800] ;  /* 0x00180000cf0c783b */ /* 0x000ee20000000200 */
[----:B------:R-:W-:-:S04]  /*9500*/  DEPBAR.LE SB0, 0x0 ;  /* 0x000080000000791a */ /* 0x000fc80000000000 */
[-C--:B-1----:R-:W-:Y:S08]  /*9510*/  HMMA.16816.F32 R28, R8, R16.reuse, R132 ;  /* 0x00000010081c723c */ /* 0x082ff00000001884 */
[C---:B--2---:R-:W-:Y:S08]  /*9520*/  HMMA.16816.F32 R172, R4.reuse, R16, R172 ;  /* 0x0000001004ac723c */ /* 0x044ff000000018ac */
        /* <DEDUP_REMOVED lines=34> */
.L_x_1861:
[----:B------:R-:W2:Y:S04]  /*9750*/  LDL R0, [R1+0x60] ;  /* 0x0000600001007983 */ /* 0x000ea80000100800 */
[----:B------:R-:W3:Y:S04]  /*9760*/  LDL R6, [R1+0x64] ;  /* 0x0000640001067983 */ /* 0x000ee80000100800 */
[----:B-1----:R-:W4:Y:S04]  /*9770*/  LDL.64 R2, [R1+0x68] ;  /* 0x0000680001027983 */ /* 0x002f280000100a00 */
[----:B------:R-:W5:Y:S04]  /*9780*/  LDL.64 R8, [R1+0x10] ;  /* 0x0000100001087983 */ /* 0x000f680000100a00 */
[----:B------:R-:W5:Y:S04]  /*9790*/  LDL R7, [R1+0x8c] ;  /* 0x00008c0001077983 */ /* 0x000f680000100800 */
[----:B------:R-:W5:Y:S04]  /*97a0*/  LDL.64 R4, [R1+0x28] ;  /* 0x0000280001047983 */ /* 0x000f680000100a00 */
[----:B------:R-:W1:Y:S02]  /*97b0*/  S2R R10, SR_TID.X ;  /* 0x00000000000a7919 */ /* 0x000e640000002100 */
[----:B-1----:R-:W-:-:S05]  /*97c0*/  IMAD.SHL.U32 R10, R10, 0x2, RZ ;  /* 0x000000020a0a7824 */ /* 0x002fca00078e00ff */
[----:B------:R-:W-:Y:S01]  /*97d0*/  LOP3.LUT R10, R10, 0x6, RZ, 0xc0, !PT ;  /* 0x000000060a0a7812 */ /* 0x000fe200078ec0ff */
[----:B--2---:R-:W-:Y:S02]  /*97e0*/  IMAD.MOV.U32 R247, RZ, RZ, R0 ;  /* 0x000000fffff77224 */ /* 0x004fe400078e0000 */
[----:B------:R-:W-:-:S04]  /*97f0*/  IMAD.U32 R0, RZ, RZ, UR25 ;  /* 0x00000019ff007e24 */ /* 0x000fc8000f8e00ff */
[----:B------:R-:W-:Y:S02]  /*9800*/  IMAD R0, R0, 0x20, R10 ;  /* 0x0000002000007824 */ /* 0x000fe400078e020a */
[----:B---3--:R-:W-:Y:S02]  /*9810*/  IMAD.MOV.U32 R16, RZ, RZ, R6 ;  /* 0x000000ffff107224 */ /* 0x008fe400078e0006 */
[----:B----4-:R-:W-:Y:S01]  /*9820*/  IMAD.MOV.U32 R6, RZ, RZ, R2 ;  /* 0x000000ffff067224 */ /* 0x010fe200078e0002 */
[C---:B------:R-:W-:Y:S02]  /*9830*/  IADD3 R2, R0.reuse, 0x1, RZ ;  /* 0x0000000100027810 */ /* 0x040fe40007ffe0ff */
[-C--:B------:R-:W-:Y:S02]  /*9840*/  ISETP.GE.AND P6, PT, R0, R223.reuse, PT ;  /* 0x000000df0000720c */ /* 0x080fe40003fc6270 */
[C---:B------:R-:W-:Y:S02]  /*9850*/  ISETP.GE.AND P5, PT, R2.reuse, R223, PT ;  /* 0x000000df0200720c */ /* 0x040fe40003fa6270 */
[----:B------:R-:W-:-:S02]  /*9860*/  ISETP.GE.AND P2, PT, R2, R222, PT ;  /* 0x000000de0200720c */ /* 0x000fc40003f46270 */
[C---:B------:R-:W-:Y:S02]  /*9870*/  ISETP.GE.AND P1, PT, R2.reuse, R221, PT ;  /* 0x000000dd0200720c */ /* 0x040fe40003f26270 */
[----:B------:R-:W-:Y:S02]  /*9880*/  ISETP.GE.AND P4, PT, R2, R220, PT ;  /* 0x000000dc0200720c */ /* 0x000fe40003f86270 */
[-C--:B------:R-:W-:Y:S02]  /*9890*/  ISETP.LT.OR P6, PT, R0, R219.reuse, P6 ;  /* 0x000000db0000720c */ /* 0x080fe400037c1670 */
[C---:B------:R-:W-:Y:S02]  /*98a0*/  ISETP.LT.OR P5, PT, R2.reuse, R219, P5 ;  /* 0x000000db0200720c */ /* 0x040fe40002fa1670 */
[C---:B------:R-:W-:Y:S02]  /*98b0*/  ISETP.LT.OR P2, PT, R2.reuse, R218, P2 ;  /* 0x000000da0200720c */ /* 0x040fe40001741670 */
[----:B------:R-:W-:-:S02]  /*98c0*/  ISETP.LT.OR P1, PT, R2, R217, P1 ;  /* 0x000000d90200720c */ /* 0x000fc40000f21670 */
[----:B------:R-:W-:Y:S02]  /*98d0*/  ISETP.LT.OR P4, PT, R2, R216, P4 ;  /* 0x000000d80200720c */ /* 0x000fe40002781670 */
[C---:B------:R-:W-:Y:S01]  /*98e0*/  IADD3 R2, R0.reuse, 0x8, RZ ;  /* 0x0000000800027810 */ /* 0x040fe20007ffe0ff */
[----:B-----5:R-:W-:Y:S01]  /*98f0*/  IMAD.MOV.U32 R226, RZ, RZ, R8 ;  /* 0x000000ffffe27224 */ /* 0x020fe200078e0008 */
[----:B------:R-:W-:Y:S01]  /*9900*/  ISETP.GE.AND P3, PT, R0, R222, PT ;  /* 0x000000de0000720c */ /* 0x000fe20003f66270 */
[----:B------:R-:W-:Y:S01]  /*9910*/  IMAD.MOV.U32 R15, RZ, RZ, R7 ;  /* 0x000000ffff0f7224 */ /* 0x000fe200078e0007 */
[----:B------:R-:W-:Y:S02]  /*9920*/  FSEL R8, R28, -INF , !P6 ;  /* 0xff8000001c087808 */ /* 0x000fe40007000000 */
[----:B------:R-:W-:Y:S02]  /*9930*/  FSEL R11, R29, -INF , !P5 ;  /* 0xff8000001d0b7808 */ /* 0x000fe40006800000 */
[----:B------:R-:W-:Y:S01]  /*9940*/  FSEL R17, R31, -INF , !P2 ;  /* 0xff8000001f117808 */ /* 0x000fe20005000000 */
[----:B------:R-:W-:Y:S01]  /*9950*/  IMAD.MOV.U32 R7, RZ, RZ, R3 ;  /* 0x000000ffff077224 */ /* 0x000fe200078e0003 */
[----:B------:R-:W-:-:S02]  /*9960*/  ISETP.GE.AND P6, PT, R0, R221, PT ;  /* 0x000000dd0000720c */ /* 0x000fc40003fc6270 */
[----:B------:R-:W-:Y:S02]  /*9970*/  ISETP.GE.AND P2, PT, R0, R220, PT ;  /* 0x000000dc0000720c */ /* 0x000fe40003f46270 */
[----:B------:R-:W-:Y:S02]  /*9980*/  ISETP.GE.AND P5, PT, R2, R223, PT ;  /* 0x000000df0200720c */ /* 0x000fe40003fa6270 */
[C---:B------:R-:W-:Y:S02]  /*9990*/  ISETP.LT.OR P3, PT, R0.reuse, R218, P3 ;  /* 0x000000da0000720c */ /* 0x040fe40001f61670 */
[C---:B------:R-:W-:Y:S01]  /*99a0*/  IADD3 R3, R0.reuse, 0x9, RZ ;  /* 0x0000000900037810 */ /* 0x040fe20007ffe0ff */
[----:B------:R-:W-:Y:S01]  /*99b0*/  IMAD.MOV.U32 R227, RZ, RZ, R9 ;  /* 0x000000ffffe37224 */ /* 0x000fe200078e0009 */
[C---:B------:R-:W-:Y:S02]  /*99c0*/  ISETP.LT.OR P6, PT, R0.reuse, R217, P6 ;  /* 0x000000d90000720c */ /* 0x040fe400037c1670 */
[----:B------:R-:W-:-:S02]  /*99d0*/  ISETP.LT.OR P2, PT, R0, R216, P2 ;  /* 0x000000d80000720c */ /* 0x000fc40001741670 */
[----:B------:R-:W-:Y:S02]  /*99e0*/  ISETP.LT.OR P5, PT, R2, R219, P5 ;  /* 0x000000db0200720c */ /* 0x000fe40002fa1670 */
[----:B------:R-:W-:Y:S02]  /*99f0*/  FSEL R9, R30, -INF , !P3 ;  /* 0xff8000001e097808 */ /* 0x000fe40005800000 */
[----:B------:R-:W-:Y:S02]  /*9a00*/  ISETP.GE.AND P3, PT, R3, R223, PT ;  /* 0x000000df0300720c */ /* 0x000fe40003f66270 */
[----:B------:R-:W-:Y:S02]  /*9a10*/  FSEL R28, R172, -INF , !P6 ;  /* 0xff800000ac1c7808 */ /* 0x000fe40007000000 */
[----:B------:R-:W-:Y:S02]  /*9a20*/  FSEL R30, R174, -INF , !P2 ;  /* 0xff800000ae1e7808 */ /* 0x000fe40005000000 */
[----:B------:R-:W-:-:S02]  /*9a30*/  FSEL R29, R173, -INF , !P1 ;  /* 0xff800000ad1d7808 */ /* 0x000fc40004800000 */
[----:B------:R-:W-:Y:S02]  /*9a40*/  FSEL R10, R32, -INF , !P5 ;  /* 0xff800000200a7808 */ /* 0x000fe40006800000 */
[C---:B------:R-:W-:Y:S02]  /*9a50*/  ISETP.GE.AND P6, PT, R2.reuse, R222, PT ;  /* 0x000000de0200720c */ /* 0x040fe40003fc6270 */
[C---:B------:R-:W-:Y:S02]  /*9a60*/  ISETP.GE.AND P2, PT, R2.reuse, R221, PT ;  /* 0x000000dd0200720c */ /* 0x040fe40003f46270 */
[----:B------:R-:W-:Y:S02]  /*9a70*/  ISETP.GE.AND P1, PT, R2, R220, PT ;  /* 0x000000dc0200720c */ /* 0x000fe40003f26270 */
[C---:B------:R-:W-:Y:S02]  /*9a80*/  ISETP.GE.AND P5, PT, R3.reuse, R222, PT ;  /* 0x000000de0300720c */ /* 0x040fe40003fa6270 */
[----:B------:R-:W-:-:S02]  /*9a90*/  ISETP.LT.OR P3, PT, R3, R219, P3 ;  /* 0x000000db0300720c */ /* 0x000fc40001f61670 */
[C---:B------:R-:W-:Y:S02]  /*9aa0*/  ISETP.LT.OR P6, PT, R2.reuse, R218, P6 ;  /* 0x000000da0200720c */ /* 0x040fe400037c1670 */
[C---:B------:R-:W-:Y:S02]  /*9ab0*/  ISETP.LT.OR P2, PT, R2.reuse, R217, P2 ;  /* 0x000000d90200720c */ /* 0x040fe40001741670 */
[----:B------:R-:W-:Y:S02]  /*9ac0*/  ISETP.LT.OR P1, PT, R2, R216, P1 ;  /* 0x000000d80200720c */ /* 0x000fe40000f21670 */
[----:B------:R-:W-:Y:S02]  /*9ad0*/  ISETP.LT.OR P5, PT, R3, R218, P5 ;  /* 0x000000da0300720c */ /* 0x000fe40002fa1670 */
[----:B------:R-:W-:Y:S02]  /*9ae0*/  FSEL R31, R175, -INF , !P4 ;  /* 0xff800000af1f7808 */ /* 0x000fe40006000000 */
[----:B------:R-:W-:-:S02]  /*9af0*/  FSEL R12, R33, -INF , !P3 ;  /* 0xff800000210c7808 */ /* 0x000fc40005800000 */
[----:B------:R-:W-:Y:S02]  /*9b00*/  IADD3 R2, R0, 0x10, RZ ;  /* 0x0000001000027810 */ /* 0x000fe40007ffe0ff */
[C---:B------:R-:W-:Y:S02]  /*9b10*/  ISETP.GE.AND P4, PT, R3.reuse, R221, PT ;  /* 0x000000dd0300720c */ /* 0x040fe40003f86270 */
[----:B------:R-:W-:Y:S02]  /*9b20*/  ISETP.GE.AND P3, PT, R3, R220, PT ;  /* 0x000000dc0300720c */ /* 0x000fe40003f66270 */
        /* <DEDUP_REMOVED lines=8> */
[----:B------:R-:W-:-:S02]  /*9bb0*/  ISETP.LT.OR P4, PT, R3, R217, P4 ;  /* 0x000000d90300720c */ /* 0x000fc40002781670 */
[----:B------:R-:W-:Y:S02]  /*9bc0*/  ISETP.LT.OR P3, PT, R3, R216, P3 ;  /* 0x000000d80300720c */ /* 0x000fe40001f61670 */
[----:B------:R-:W-:Y:S02]  /*9bd0*/  IADD3 R3, R0, 0x11, RZ ;  /* 0x0000001100037810 */ /* 0x000fe40007ffe0ff */
[C---:B------:R-:W-:Y:S02]  /*9be0*/  ISETP.LT.OR P6, PT, R2.reuse, R219, P6 ;  /* 0x000000db0200720c */ /* 0x040fe400037c1670 */
[C---:B------:R-:W-:Y:S02]  /*9bf0*/  ISETP.LT.OR P5, PT, R2.reuse, R218, P5 ;  /* 0x000000da0200720c */ /* 0x040fe40002fa1670 */
[C---:B------:R-:W-:Y:S02]  /*9c00*/  ISETP.LT.OR P2, PT, R2.reuse, R217, P2 ;  /* 0x000000d90200720c */ /* 0x040fe40001741670 */
[----:B------:R-:W-:Y:S01]  /*9c10*/  ISETP.LT.OR P1, PT, R2, R216, P1 ;  /* 0x000000d80200720c */ /* 0x000fe20000f21670 */
[----:B------:R-:W-:Y:S01]  /*9c20*/  IMAD.U32 R2, RZ, RZ, UR29 ;  /* 0x0000001dff027e24 */ /* 0x000fe2000f8e00ff */
[----:B------:R-:W-:-:S02]  /*9c30*/  FSEL R26, R183, -INF , !P3 ;  /* 0xff800000b71a7808 */ /* 0x000fc40005800000 */
[----:B------:R-:W-:Y:S01]  /*9c40*/  ISETP.GE.AND P3, PT, R3, R223, PT ;  /* 0x000000df0300720c */ /* 0x000fe20003f66270 */
[----:B------:R-:W-:Y:S01]  /*9c50*/  IMAD.MOV.U32 R184, RZ, RZ, R4 ;  /* 0x000000ffffb87224 */ /* 0x000fe200078e0004 */
[----:B------:R-:W-:Y:S02]  /*9c60*/  FSEL R25, R181, -INF , !P4 ;  /* 0xff800000b5197808 */ /* 0x000fe40006000000 */
[----:B------:R-:W-:Y:S02]  /*9c70*/  LOP3.LUT R4, R227, UR25, R2, 0x96, !PT ;  /* 0x00000019e3047c12 */ /* 0x000fe4000f8e9602 */
[C---:B------:R-:W-:Y:S02]  /*9c80*/  ISETP.GE.AND P4, PT, R3.reuse, R222, PT ;  /* 0x000000de0300720c */ /* 0x040fe40003f86270 */
[----:B------:R-:W-:Y:S02]  /*9c90*/  ISETP.LT.OR P3, PT, R3, R219, P3 ;  /* 0x000000db0300720c */ /* 0x000fe40001f61670 */
[----:B------:R-:W-:-:S02]  /*9ca0*/  IADD3 R2, R0, 0x18, RZ ;  /* 0x0000001800027810 */ /* 0x000fc40007ffe0ff */
[----:B------:R-:W-:Y:S02]  /*9cb0*/  IADD3 R0, R0, 0x19, RZ ;  /* 0x0000001900007810 */ /* 0x000fe40007ffe0ff */
[----:B------:R-:W-:Y:S02]  /*9cc0*/  ISETP.LT.OR P4, PT, R3, R218, P4 ;  /* 0x000000da0300720c */ /* 0x000fe40002781670 */
[----:B------:R-:W-:Y:S02]  /*9cd0*/  FSEL R224, R133, -INF , !P3 ;  /* 0xff80000085e07808 */ /* 0x000fe40005800000 */
[-C--:B------:R-:W-:Y:S02]  /*9ce0*/  ISETP.GE.AND P3, PT, R2, R223.reuse, PT ;  /* 0x000000df0200720c */ /* 0x080fe40003f66270 */
[----:B------:R-:W-:Y:S02]  /*9cf0*/  FSEL R232, R134, -INF , !P5 ;  /* 0xff80000086e87808 */ /* 0x000fe40006800000 */
[----:B------:R-:W-:-:S02]  /*9d00*/  ISETP.GE.AND P5, PT, R0, R223, PT ;  /* 0x000000df0000720c */ /* 0x000fc40003fa6270 */
[----:B------:R-:W-:Y:S02]  /*9d10*/  FSEL R234, R135, -INF , !P4 ;  /* 0xff80000087ea7808 */ /* 0x000fe40006000000 */
[-C--:B------:R-:W-:Y:S02]  /*9d20*/  ISETP.LT.OR P4, PT, R2, R219.reuse, P3 ;  /* 0x000000db0200720c */ /* 0x080fe40001f81670 */
[----:B------:R-:W-:Y:S01]  /*9d30*/  ISETP.LT.OR P3, PT, R0, R219, P5 ;  /* 0x000000db0000720c */ /* 0x000fe20002f61670 */
[----:B------:R-:W-:Y:S01]  /*9d40*/  IMAD.MOV.U32 R185, RZ, RZ, R5 ;  /* 0x000000ffffb97224 */ /* 0x000fe200078e0005 */
[----:B------:R-:W-:Y:S01]  /*9d50*/  FSEL R225, R132, -INF , !P6 ;  /* 0xff80000084e17808 */ /* 0x000fe20007000000 */
[----:B------:R-:W-:Y:S01]  /*9d60*/  IMAD R5, R247, -0x326172a9, RZ ;  /* 0xcd9e8d57f7057824 */ /* 0x000fe200078e02ff */
[----:B------:R-:W-:Y:S01]  /*9d70*/  FSEL R198, R21, -INF , !P3 ;  /* 0xff80000015c67808 */ /* 0x000fe20005800000 */
[----:B------:R-:W-:Y:S01]  /*9d80*/  IMAD.WIDE.U32 R34, R4, -0x326172a9, RZ ;  /* 0xcd9e8d5704227825 */ /* 0x000fe200078e00ff */
[----:B------:R-:W-:-:S02]  /*9d90*/  ISETP.GE.AND P6, PT, R3, R221, PT ;  /* 0x000000dd0300720c */ /* 0x000fc40003fc6270 */
[C---:B------:R-:W-:Y:S02]  /*9da0*/  ISETP.GE.AND P3, PT, R3.reuse, R220, PT ;  /* 0x000000dc0300720c */ /* 0x040fe40003f66270 */
[C---:B------:R-:W-:Y:S02]  /*9db0*/  ISETP.GE.AND P5, PT, R2.reuse, R222, PT ;  /* 0x000000de0200720c */ /* 0x040fe40003fa6270 */
[C---:B------:R-:W-:Y:S02]  /*9dc0*/  ISETP.LT.OR P6, PT, R3.reuse, R217, P6 ;  /* 0x000000d90300720c */ /* 0x040fe400037c1670 */
[----:B------:R-:W-:Y:S02]  /*9dd0*/  ISETP.LT.OR P3, PT, R3, R216, P3 ;  /* 0x000000d80300720c */ /* 0x000fe40001f61670 */
[----:B------:R-:W-:Y:S02]  /*9de0*/  ISETP.LT.OR P5, PT, R2, R218, P5 ;  /* 0x000000da0200720c */ /* 0x000fe40002fa1670 */
[----:B------:R-:W-:-:S02]  /*9df0*/  LOP3.LUT R3, R35, UR16, R5, 0x96, !PT ;  /* 0x0000001023037c12 */ /* 0x000fc4000f8e9605 */
[----:B------:R-:W-:Y:S02]  /*9e00*/  FSEL R237, R22, -INF , !P5 ;  /* 0xff80000016ed7808 */ /* 0x000fe40006800000 */
[----:B------:R-:W-:Y:S01]  /*9e10*/  FSEL R239, R176, -INF , !P2 ;  /* 0xff800000b0ef7808 */ /* 0x000fe20005000000 */
[----:B------:R-:W-:Y:S01]  /*9e20*/  IMAD.WIDE.U32 R18, R3, -0x2daee0ad, RZ ;  /* 0xd2511f5303127825 */ /* 0x000fe200078e00ff */
[C---:B------:R-:W-:Y:S02]  /*9e30*/  ISETP.GE.AND P5, PT, R2.reuse, R221, PT ;  /* 0x000000dd0200720c */ /* 0x040fe40003fa6270 */
[----:B------:R-:W-:Y:S02]  /*9e40*/  ISETP.GE.AND P2, PT, R2, R220, PT ;  /* 0x000000dc0200720c */ /* 0x000fe40003f46270 */
[----:B------:R-:W-:Y:S02]  /*9e50*/  FSEL R199, R20, -INF , !P4 ;  /* 0xff80000014c77808 */ /* 0x000fe40006000000 */
[----:B------:R-:W-:-:S02]  /*9e60*/  ISETP.GE.AND P4, PT, R0, R222, PT ;  /* 0x000000de0000720c */ /* 0x000fc40003f86270 */
[C---:B------:R-:W-:Y:S02]  /*9e70*/  ISETP.LT.OR P5, PT, R2.reuse, R217, P5 ;  /* 0x000000d90200720c */ /* 0x040fe40002fa1670 */
[----:B------:R-:W-:Y:S02]  /*9e80*/  ISETP.LT.OR P2, PT, R2, R216, P2 ;  /* 0x000000d80200720c */ /* 0x000fe40001741670 */
[----:B------:R-:W-:Y:S02]  /*9e90*/  LOP3.LUT R2, R19, UR13, R6, 0x96, !PT ;  /* 0x0000000d13027c12 */ /* 0x000fe4000f8e9606 */
[----:B------:R-:W-:Y:S02]  /*9ea0*/  ISETP.LT.OR P4, PT, R0, R218, P4 ;  /* 0x000000da0000720c */ /* 0x000fe40002781670 */
[----:B------:R-:W-:Y:S01]  /*9eb0*/  LOP3.LUT R3, R185, UR14, R34, 0x96, !PT ;  /* 0x0000000eb9037c12 */ /* 0x000fe2000f8e9622 */
[----:B------:R-:W-:Y:S01]  /*9ec0*/  IMAD.WIDE.U32 R4, R2, -0x326172a9, RZ ;  /* 0xcd9e8d5702047825 */ /* 0x000fe200078e00ff */
[----:B------:R-:W-:-:S02]  /*9ed0*/  FSEL R238, R23, -INF , !P4 ;  /* 0xff80000017ee7808 */ /* 0x000fc40006000000 */
[----:B------:R-:W-:Y:S01]  /*9ee0*/  FSEL R244, R178, -INF , !P1 ;  /* 0xff800000b2f47808 */ /* 0x000fe20004800000 */
[----:B------:R-:W-:Y:S01]  /*9ef0*/  IMAD.WIDE.U32 R6, R3, -0x2daee0ad, RZ ;  /* 0xd2511f5303067825 */ /* 0x000fe200078e00ff */
[C---:B------:R-:W-:Y:S02]  /*9f00*/  ISETP.GE.AND P4, PT, R0.reuse, R221, PT ;  /* 0x000000dd0000720c */ /* 0x040fe40003f86270 */
[----:B------:R-:W-:Y:S02]  /*9f10*/  ISETP.GE.AND P1, PT, R0, R220, PT ;  /* 0x000000dc0000720c */ /* 0x000fe40003f26270 */
[----:B------:R-:W-:Y:S02]  /*9f20*/  FMNMX.FTZ R3, R188, R8, !PT ;  /* 0x00000008bc037209 */ /* 0x000fe40007810000 */
[C---:B------:R-:W-:Y:S02]  /*9f30*/  ISETP.LT.OR P4, PT, R0.reuse, R217, P4 ;  /* 0x000000d90000720c */ /* 0x040fe40002781670 */
[----:B------:R-:W-:-:S02]  /*9f40*/  ISETP.LT.OR P1, PT, R0, R216, P1 ;  /* 0x000000d80000720c */ /* 0x000fc40000f21670 */
[----:B------:R-:W-:Y:S02]  /*9f50*/  LOP3.LUT R2, R5, UR12, R184, 0x96, !PT ;  /* 0x0000000c05027c12 */ /* 0x000fe4000f8e96b8 */
[----:B------:R-:W-:Y:S02]  /*9f60*/  LOP3.LUT R0, R7, UR11, R18, 0x96, !PT ;  /* 0x0000000b07007c12 */ /* 0x000fe4000f8e9612 */
[----:B------:R-:W-:Y:S01]  /*9f70*/  FMNMX.FTZ R5, R11, R3, !PT ;  /* 0x000000030b057209 */ /* 0x000fe20007810000 */
[----:B------:R-:W-:-:S04]  /*9f80*/  IMAD.WIDE.U32 R2, R2, -0x2daee0ad, RZ ;  /* 0xd2511f5302027825 */ /* 0x000fc800078e00ff */
[----:B------:R-:W-:Y:S01]  /*9f90*/  IMAD.WIDE.U32 R182, R0, -0x326172a9, RZ ;  /* 0xcd9e8d5700b67825 */ /* 0x000fe200078e00ff */
[----:B------:R-:W-:-:S03]  /*9fa0*/  FMNMX.FTZ R0, R10, R5, !PT ;  /* 0x000000050a007209 */ /* 0x000fc60007810000 */
[----:B------:R-:W-:Y:S01]  /*9fb0*/  IMAD.MOV.U32 R231, RZ, RZ, R15 ;  /* 0x000000ffffe77224 */ /* 0x000fe200078e000f */
[----:B------:R-:W-:Y:S02]  /*9fc0*/  LOP3.LUT R15, R3, UR9, R6, 0x96, !PT ;  /* 0x00000009030f7c12 */ /* 0x000fe4000f8e9606 */
[----:B------:R-:W-:Y:S02]  /*9fd0*/  FMNMX.FTZ R3, R12, R0, !PT ;  /* 0x000000000c037209 */ /* 0x000fe40007810000 */
[----:B------:R-:W-:Y:S02]  /*9fe0*/  FMNMX.FTZ R0, R189, R9, !PT ;  /* 0x00000009bd007209 */ /* 0x000fe40007810000 */
[----:B------:R-:W-:Y:S02]  /*9ff0*/  LOP3.LUT R4, R183, UR10, R4, 0x96, !PT ;  /* 0x0000000ab7047c12 */ /* 0x000fe4000f8e9604 */
[----:B------:R-:W-:Y:S02]  /*a000*/  FMNMX.FTZ R0, R17, R0, !PT ;  /* 0x0000000011007209 */ /* 0x000fe40007810000 */
[----:B------:R-:W-:Y:S01]  /*a010*/  FMNMX.FTZ R3, R225, R3, !PT ;  /* 0x00000003e1037209 */ /* 0x000fe20007810000 */
[----:B------:R-:W-:Y:S01]  /*a020*/  IMAD.WIDE.U32 R184, R4, -0x2daee0ad, RZ ;  /* 0xd2511f5304b87825 */ /* 0x000fe200078e00ff */
[----:B------:R-:W-:-:S02]  /*a030*/  FMNMX.FTZ R0, R14, R0, !PT ;  /* 0x000000000e007209 */ /* 0x000fc40007810000 */
[----:B------:R-:W-:Y:S02]  /*a040*/  FMNMX.FTZ R3, R224, R3, !PT ;  /* 0x00000003e0037209 */ /* 0x000fe40007810000 */
[----:B------:R-:W-:Y:S02]  /*a050*/  LOP3.LUT R4, R185, UR7, R2, 0x96, !PT ;  /* 0x00000007b9047c12 */ /* 0x000fe4000f8e9602 */
[----:B------:R-:W-:Y:S02]  /*a060*/  FMNMX.FTZ R0, R13, R0, !PT ;  /* 0x000000000d007209 */ /* 0x000fe40007810000 */
[----:B------:R-:W-:Y:S02]  /*a070*/  FMNMX.FTZ R2, R199, R3, !PT ;  /* 0x00000003c7027209 */ /* 0x000fe40007810000 */
[----:B------:R-:W-:Y:S02]  /*a080*/  FMNMX.FTZ R5, R232, R0, !PT ;  /* 0x00000000e8057209 */ /* 0x000fe40007810000 */
[----:B------:R-:W-:Y:S01]  /*a090*/  FMNMX.FTZ R0, R198, R2, !PT ;  /* 0x00000002c6007209 */ /* 0x000fe20007810000 */
[----:B------:R-:W-:-:S04]  /*a0a0*/  IMAD.WIDE.U32 R2, R4, -0x326172a9, RZ ;  /* 0xcd9e8d5704027825 */ /* 0x000fc800078e00ff */
[----:B------:R-:W1:Y:S01]  /*a0b0*/  SHFL.BFLY PT, R7, R0, 0x2, 0x1f ;  /* 0x0c401f0000077f89 */ /* 0x000e6200000e0000 */
[----:B------:R-:W-:-:S04]  /*a0c0*/  LOP3.LUT R4, R2, 0xffff, RZ, 0xc0, !PT ;  /* 0x0000ffff02047812 */ /* 0x000fc800078ec0ff */
[----:B------:R-:W-:Y:S02]  /*a0d0*/  SHF.R.U32.HI R6, RZ, 0x8, R4 ;  /* 0x00000008ff067819 */ /* 0x000fe40000011604 */
[----:B------:R-:W-:-:S04]  /*a0e0*/  LOP3.LUT R4, R2, 0xff, RZ, 0xc0, !PT ;  /* 0x000000ff02047812 */ /* 0x000fc800078ec0ff */
[----:B------:R-:W-:Y:S02]  /*a0f0*/  PRMT R32, R4, 0x5410, R6 ;  /* 0x0000541004207816 */ /* 0x000fe40000000006 */
[--C-:B------:R-:W-:Y:S01]  /*a100*/  SHF.R.U32.HI R4, RZ, 0x10, R2.reuse ;  /* 0x00000010ff047819 */ /* 0x100fe20000011602 */
[----:B------:R-:W-:Y:S01]  /*a110*/  IMAD.WIDE.U32 R180, R15, -0x326172a9, RZ ;  /* 0xcd9e8d570fb47825 */ /* 0x000fe200078e00ff */
[----:B------:R-:W-:Y:S02]  /*a120*/  SHF.R.U32.HI R2, RZ, 0x18, R2 ;  /* 0x00000018ff027819 */ /* 0x000fe40000011602 */
[----:B------:R-:W-:-:S04]  /*a130*/  LOP3.LUT R4, R4, 0xff, RZ, 0xc0, !PT ;  /* 0x000000ff04047812 */ /* 0x000fc800078ec0ff */
[----:B------:R-:W-:Y:S02]  /*a140*/  PRMT R21, R4, 0x5410, R2 ;  /* 0x0000541004157816 */ /* 0x000fe40000000002 */
[----:B------:R-:W-:Y:S02]  /*a150*/  LOP3.LUT R2, R3, UR18, R180, 0x96, !PT ;  /* 0x0000001203027c12 */ /* 0x000fe4000f8e96b4 */
[----:B-1----:R-:W-:Y:S02]  /*a160*/  FMNMX.FTZ R3, R0, R7, !PT ;  /* 0x0000000700037209 */ /* 0x002fe40007810000 */
[----:B------:R-:W-:-:S04]  /*a170*/  FMNMX.FTZ R0, R191, R28, !PT ;  /* 0x0000001cbf007209 */ /* 0x000fc80007810000 */
[----:B------:R-:W-:-:S04]  /*a180*/  FMNMX.FTZ R4, R29, R0, !PT ;  /* 0x000000001d047209 */ /* 0x000fc80007810000 */
[----:B------:R-:W-:Y:S02]  /*a190*/  FMNMX.FTZ R4, R24, R4, !PT ;  /* 0x0000000418047209 */ /* 0x000fe40007810000 */
[----:B------:R-:W-:Y:S02]  /*a1a0*/  FMNMX.FTZ R5, R234, R5, !PT ;  /* 0x00000005ea057209 */ /* 0x000fe40007810000 */
[----:B------:R-:W-:Y:S02]  /*a1b0*/  FMNMX.FTZ R4, R25, R4, !PT ;  /* 0x0000000419047209 */ /* 0x000fe40007810000 */
[----:B------:R-:W-:Y:S02]  /*a1c0*/  FMNMX.FTZ R0, R190, R30, !PT ;  /* 0x0000001ebe007209 */ /* 0x000fe40007810000 */
[----:B------:R-:W-:Y:S02]  /*a1d0*/  FSEL R180, R177, -INF , !P6 ;  /* 0xff800000b1b47808 */ /* 0x000fe40007000000 */
[----:B------:R-:W-:-:S02]  /*a1e0*/  FMNMX.FTZ R4, R239, R4, !PT ;  /* 0x00000004ef047209 */ /* 0x000fc40007810000 */
[----:B------:R-:W-:Y:S02]  /*a1f0*/  FMNMX.FTZ R5, R237, R5, !PT ;  /* 0x00000005ed057209 */ /* 0x000fe40007810000 */
[----:B------:R-:W-:Y:S02]  /*a200*/  FMNMX.FTZ R0, R31, R0, !PT ;  /* 0x000000001f007209 */ /* 0x000fe40007810000 */
[----:B------:R-:W-:Y:S02]  /*a210*/  FSEL R185, R136, -INF , !P5 ;  /* 0xff80000088b97808 */ /* 0x000fe40006800000 */
[----:B------:R-:W-:Y:S02]  /*a220*/  FMNMX.FTZ R4, R180, R4, !PT ;  /* 0x00000004b4047209 */ /* 0x000fe40007810000 */
[----:B------:R-:W-:Y:S02]  /*a230*/  FMNMX.FTZ R5, R238, R5, !PT ;  /* 0x00000005ee057209 */ /* 0x000fe40007810000 */
[----:B------:R-:W-:-:S02]  /*a240*/  FMNMX.FTZ R0, R27, R0, !PT ;  /* 0x000000001b007209 */ /* 0x000fc40007810000 */
[----:B------:R-:W-:Y:S02]  /*a250*/  FSEL R183, R137, -INF , !P4 ;  /* 0xff80000089b77808 */ /* 0x000fe40006000000 */
[----:B------:R-:W-:Y:S01]  /*a260*/  FMNMX.FTZ R4, R185, R4, !PT ;  /* 0x00000004b9047209 */ /* 0x000fe20007810000 */
[----:B------:R-:W1:Y:S01]  /*a270*/  SHFL.BFLY PT, R6, R5, 0x2, 0x1f ;  /* 0x0c401f0005067f89 */ /* 0x000e6200000e0000 */
[----:B------:R-:W-:Y:S02]  /*a280*/  FMNMX.FTZ R0, R26, R0, !PT ;  /* 0x000000001a007209 */ /* 0x000fe40007810000 */
[----:B------:R-:W-:Y:S02]  /*a290*/  FMNMX.FTZ R4, R183, R4, !PT ;  /* 0x00000004b7047209 */ /* 0x000fe40007810000 */
[----:B------:R-:W-:Y:S02]  /*a2a0*/  FSEL R197, R179, -INF , !P3 ;  /* 0xff800000b3c57808 */ /* 0x000fe40005800000 */
[----:B------:R-:W-:Y:S01]  /*a2b0*/  FMNMX.FTZ R0, R244, R0, !PT ;  /* 0x00000000f4007209 */ /* 0x000fe20007810000 */
[----:B------:R-:W2:Y:S01]  /*a2c0*/  SHFL.BFLY PT, R15, R4, 0x2, 0x1f ;  /* 0x0c401f00040f7f89 */ /* 0x000ea200000e0000 */
[----:B------:R-:W-:-:S02]  /*a2d0*/  FSEL R196, R138, -INF , !P2 ;  /* 0xff8000008ac47808 */ /* 0x000fc40005000000 */
[----:B------:R-:W-:Y:S02]  /*a2e0*/  FMNMX.FTZ R0, R197, R0, !PT ;  /* 0x00000000c5007209 */ /* 0x000fe40007810000 */
[----:B------:R-:W-:Y:S02]  /*a2f0*/  FSEL R187, R139, -INF , !P1 ;  /* 0xff8000008bbb7808 */ /* 0x000fe40004800000 */
[----:B------:R-:W-:-:S04]  /*a300*/  FMNMX.FTZ R0, R196, R0, !PT ;  /* 0x00000000c4007209 */ /* 0x000fc80007810000 */
[----:B------:R-:W-:Y:S01]  /*a310*/  FMNMX.FTZ R0, R187, R0, !PT ;  /* 0x00000000bb007209 */ /* 0x000fe20007810000 */
[----:B------:R-:W-:-:S04]  /*a320*/  IMAD.MOV.U32 R186, RZ, RZ, R16 ;  /* 0x000000ffffba7224 */ /* 0x000fc800078e0010 */
[----:B------:R-:W3:Y:S01]  /*a330*/  SHFL.BFLY PT, R16, R0, 0x2, 0x1f ;  /* 0x0c401f0000107f89 */ /* 0x000ee200000e0000 */
[----:B-1----:R-:W-:Y:S02]  /*a340*/  FMNMX.FTZ R5, R5, R6, !PT ;  /* 0x0000000605057209 */ /* 0x002fe40007810000 */
[C---:B------:R-:W-:Y:S01]  /*a350*/  LOP3.LUT R6, R2.reuse, 0xffff, RZ, 0xc0, !PT ;  /* 0x0000ffff02067812 */ /* 0x040fe200078ec0ff */
[----:B------:R-:W1:Y:S03]  /*a360*/  SHFL.BFLY PT, R136, R3, 0x1, 0x1f ;  /* 0x0c201f0003887f89 */ /* 0x000e6600000e0000 */
[----:B------:R-:W-:Y:S01]  /*a370*/  SHF.R.U32.HI R7, RZ, 0x8, R6 ;  /* 0x00000008ff077819 */ /* 0x000fe20000011606 */
[----:B------:R-:W4:Y:S01]  /*a380*/  SHFL.BFLY PT, R135, R5, 0x1, 0x1f ;  /* 0x0c201f0005877f89 */ /* 0x000f2200000e0000 */
[----:B------:R-:W-:Y:S02]  /*a390*/  LOP3.LUT R6, R2, 0xff, RZ, 0xc0, !PT ;  /* 0x000000ff02067812 */ /* 0x000fe400078ec0ff */
[----:B--2---:R-:W-:Y:S01]  /*a3a0*/  FMNMX.FTZ R4, R4, R15, !PT ;  /* 0x0000000f04047209 */ /* 0x004fe20007810000 */
[----:B------:R-:W-:Y:S01]  /*a3b0*/  IMAD.WIDE.U32 R18, R231, -0x326172a9, RZ ;  /* 0xcd9e8d57e7127825 */ /* 0x000fe200078e00ff */
[----:B------:R-:W-:-:S02]  /*a3c0*/  PRMT R20, R6, 0x5410, R7 ;  /* 0x0000541006147816 */ /* 0x000fc40000000007 */
[--C-:B------:R-:W-:Y:S01]  /*a3d0*/  SHF.R.U32.HI R6, RZ, 0x10, R2.reuse ;  /* 0x00000010ff067819 */ /* 0x100fe20000011602 */
[----:B------:R-:W2:Y:S01]  /*a3e0*/  SHFL.BFLY PT, R134, R4, 0x1, 0x1f ;  /* 0x0c201f0004867f89 */ /* 0x000ea200000e0000 */
[----:B------:R-:W-:Y:S02]  /*a3f0*/  SHF.R.U32.HI R7, RZ, 0x18, R2 ;  /* 0x00000018ff077819 */ /* 0x000fe40000011602 */
[----:B------:R-:W-:Y:S02]  /*a400*/  LOP3.LUT R2, R6, 0xff, RZ, 0xc0, !PT ;  /* 0x000000ff06027812 */ /* 0x000fe400078ec0ff */
[----:B------:R-:W-:Y:S02]  /*a410*/  LOP3.LUT R6, R19, R186, RZ, 0x3c, !PT ;  /* 0x000000ba13067212 */ /* 0x000fe400078e3cff */
[----:B------:R-:W-:Y:S02]  /*a420*/  PRMT R19, R2, 0x5410, R7 ;  /* 0x0000541002137816 */ /* 0x000fe40000000007 */
[----:B---3--:R-:W-:Y:S01]  /*a430*/  FMNMX.FTZ R0, R16, R0, !PT ;  /* 0x0000000010007209 */ /* 0x008fe20007810000 */
[----:B------:R-:W-:Y:S01]  /*a440*/  IMAD.WIDE.U32 R6, R6, -0x2daee0ad, RZ ;  /* 0xd2511f5306067825 */ /* 0x000fe200078e00ff */
[----:B-1----:R-:W-:-:S03]  /*a450*/  FMNMX.FTZ R136, R3, R136, !PT ;  /* 0x0000008803887209 */ /* 0x002fc60007810000 */
[----:B------:R-:W1:Y:S01]  /*a460*/  SHFL.BFLY PT, R137, R0, 0x1, 0x1f ;  /* 0x0c201f0000897f89 */ /* 0x000e6200000e0000 */
[----:B------:R-:W-:Y:S02]  /*a470*/  LOP3.LUT R2, R7, UR15, R226, 0x96, !PT ;  /* 0x0000000f07027c12 */ /* 0x000fe4000f8e96e2 */
[----:B----4-:R-:W-:Y:S01]  /*a480*/  FMNMX.FTZ R135, R5, R135, !PT ;  /* 0x0000008705877209 */ /* 0x010fe20007810000 */
[----:B------:R-:W-:Y:S02]  /*a490*/  FMUL.FTZ R5, R136, c[0x0][0x23c] ;  /* 0x00008f0088057a20 */ /* 0x000fe40000410000 */
[----:B------:R-:W-:Y:S01]  /*a4a0*/  IMAD.WIDE.U32 R2, R2, -0x326172a9, RZ ;  /* 0xcd9e8d5702027825 */ /* 0x000fe200078e00ff */
[----:B------:R-:W-:Y:S02]  /*a4b0*/  FSETP.NEU.FTZ.AND P1, PT, R136, -INF , PT ;  /* 0xff8000008800780b */ /* 0x000fe40003f3d000 */
[----:B------:R-:W-:Y:S01]  /*a4c0*/  LOP3.LUT R18, R35, UR16, R18, 0x96, !PT ;  /* 0x0000001023127c12 */ /* 0x000fe2000f8e9612 */
[----:B------:R-:W-:Y:S01]  /*a4d0*/  FMUL.FTZ R16, R135, c[0x0][0x23c] ;  /* 0x00008f0087107a20 */ /* 0x000fe20000410000 */
[----:B------:R-:W-:-:S02]  /*a4e0*/  LOP3.LUT R7, R3, UR14, R34, 0x96, !PT ;  /* 0x0000000e03077c12 */ /* 0x000fc4000f8e9622 */
[----:B--2---:R-:W-:Y:S02]  /*a4f0*/  FMNMX.FTZ R134, R4, R134, !PT ;  /* 0x0000008604867209 */ /* 0x004fe40007810000 */
[----:B------:R-:W-:Y:S02]  /*a500*/  FSEL R3, R5, RZ, P1 ;  /* 0x000000ff05037208 */ /* 0x000fe40000800000 */
[----:B------:R-:W-:Y:S02]  /*a510*/  FSEL R4, R136, RZ, P1 ;  /* 0x000000ff88047208 */ /* 0x000fe40000800000 */
[----:B------:R-:W-:Y:S01]  /*a520*/  FSETP.NEU.FTZ.AND P1, PT, R135, -INF , PT ;  /* 0xff8000008700780b */ /* 0x000fe20003f3d000 */
[----:B------:R-:W-:-:S03]  /*a530*/  IMAD.WIDE.U32 R22, R18, -0x2daee0ad, RZ ;  /* 0xd2511f5312167825 */ /* 0x000fc600078e00ff */
[----:B------:R-:W-:Y:S01]  /*a540*/  FSEL R16, R16, RZ, P1 ;  /* 0x000000ff10107208 */ /* 0x000fe20000800000 */
[--C-:B------:R-:W-:Y:S01]  /*a550*/  FFMA.FTZ R10, R10, c[0x0][0x23c], -R3.reuse ;  /* 0x00008f000a0a7a23 */ /* 0x100fe20000010803 */
[----:B------:R-:W-:Y:S01]  /*a560*/  LOP3.LUT R6, R23, UR13, R6, 0x96, !PT ;  /* 0x0000000d17067c12 */ /* 0x000fe2000f8e9606 */
[----:B------:R-:W-:Y:S02]  /*a570*/  FFMA.FTZ R12, R12, c[0x0][0x23c], -R3 ;  /* 0x00008f000c0c7a23 */ /* 0x000fe40000010803 */
[--C-:B------:R-:W-:Y:S01]  /*a580*/  FFMA.FTZ R14, R14, c[0x0][0x23c], -R16.reuse ;  /* 0x00008f000e0e7a23 */ /* 0x100fe20000010810 */
[----:B-1----:R-:W-:Y:S02]  /*a590*/  FMNMX.FTZ R137, R0, R137, !PT ;  /* 0x0000008900897209 */ /* 0x002fe40007810000 */
[----:B------:R-:W-:Y:S01]  /*a5a0*/  FSEL R0, R135, RZ, P1 ;  /* 0x000000ff87007208 */ /* 0x000fe20000800000 */
[----:B------:R1:W-:Y:S01]  /*a5b0*/  MUFU.EX2 R227, R14 ;  /* 0x0000000e00e37308 */ /* 0x0003e20000000800 */
[----:B------:R-:W-:Y:S01]  /*a5c0*/  FSETP.NEU.FTZ.AND P2, PT, R134, -INF , PT ;  /* 0xff8000008600780b */ /* 0x000fe20003f5d000 */
[----:B------:R-:W-:-:S02]  /*a5d0*/  FFMA.FTZ R13, R13, c[0x0][0x23c], -R16 ;  /* 0x00008f000d0d7a23 */ /* 0x000fc40000010810 */
[----:B------:R-:W-:-:S04]  /*a5e0*/  FADD.FTZ R23, R189, -R0 ;  /* 0x80000000bd177221 */ /* 0x000fc80000010000 */
[----:B------:R2:W-:Y:S01]  /*a5f0*/  MUFU.EX2 R236, R10 ;  /* 0x0000000a00ec7308 */ /* 0x0005e20000000800 */
[----:B------:R-:W-:Y:S01]  /*a600*/  FSEL R0, R134, RZ, P2 ;  /* 0x000000ff86007208 */ /* 0x000fe20001000000 */
[----:B------:R-:W-:-:S06]  /*a610*/  FFMA.FTZ R8, R8, c[0x0][0x23c], -R3 ;  /* 0x00008f0008087a23 */ /* 0x000fcc0000010803 */
[----:B------:R3:W4:Y:S01]  /*a620*/  MUFU.EX2 R235, R12 ;  /* 0x0000000c00eb7308 */ /* 0x0007220000000800 */
[----:B-1----:R-:W-:Y:S01]  /*a630*/  IMAD.WIDE.U32 R14, R6, -0x326172a9, RZ ;  /* 0xcd9e8d57060e7825 */ /* 0x002fe200078e00ff */
[----:B------:R-:W-:-:S03]  /*a640*/  FSETP.NEU.FTZ.AND P1, PT, R137, -INF , PT ;  /* 0xff8000008900780b */ /* 0x000fc60003f3d000 */
[----:B------:R-:W-:Y:S01]  /*a650*/  FFMA.FTZ R11, R11, c[0x0][0x23c], -R3 ;  /* 0x00008f000b0b7a23 */ /* 0x000fe20000010803 */
[----:B------:R-:W-:Y:S02]  /*a660*/  LOP3.LUT R2, R15, UR12, R2, 0x96, !PT ;  /* 0x0000000c0f027c12 */ /* 0x000fe4000f8e9602 */
[----:B------:R-:W1:Y:S01]  /*a670*/  MUFU.EX2 R226, R13 ;  /* 0x0000000d00e27308 */ /* 0x000e620000000800 */
[----:B------:R-:W-:Y:S02]  /*a680*/  FADD.FTZ R18, R188, -R4 ;  /* 0x80000004bc127221 */ /* 0x000fe40000010000 */
[----:B------:R-:W-:-:S04]  /*a690*/  IMAD.WIDE.U32 R4, R7, -0x2daee0ad, RZ ;  /* 0xd2511f5307047825 */ /* 0x000fc800078e00ff */
[----:B------:R-:W-:Y:S01]  /*a6a0*/  FADD.FTZ R15, R191, -R0 ;  /* 0x80000000bf0f7221 */ /* 0x000fe20000010000 */
[----:B------:R-:W-:Y:S01]  /*a6b0*/  MUFU.EX2 R133, R8 ;  /* 0x0000000800857308 */ /* 0x000fe20000000800 */
[----:B------:R-:W-:Y:S01]  /*a6c0*/  IMAD.MOV.U32 R246, RZ, RZ, R241 ;  /* 0x000000fffff67224 */ /* 0x000fe200078e00f1 */
[----:B------:R-:W-:Y:S01]  /*a6d0*/  FSEL R0, R137, RZ, P1 ;  /* 0x000000ff89007208 */ /* 0x000fe20000800000 */
[----:B------:R-:W-:Y:S01]  /*a6e0*/  IMAD.WIDE.U32 R6, R2, -0x2daee0ad, RZ ;  /* 0xd2511f5302067825 */ /* 0x000fe200078e00ff */
[----:B------:R-:W-:-:S03]  /*a6f0*/  LOP3.LUT R5, R5, UR11, R22, 0x96, !PT ;  /* 0x0000000b05057c12 */ /* 0x000fc6000f8e9616 */
[--C-:B------:R-:W-:Y:S01]  /*a700*/  FFMA.FTZ R9, R9, c[0x0][0x23c], -R16.reuse ;  /* 0x00008f0009097a23 */ /* 0x100fe20000010810 */
[----:B------:R5:W1:Y:S01]  /*a710*/  MUFU.EX2 R233, R11 ;  /* 0x0000000b00e97308 */ /* 0x000a620000000800 */
[----:B------:R-:W-:Y:S01]  /*a720*/  FFMA.FTZ R2, R17, c[0x0][0x23c], -R16 ;  /* 0x00008f0011027a23 */ /* 0x000fe20000010810 */
[----:B--2---:R-:W-:Y:S01]  /*a730*/  HSET2.LE.AND R10, R32, R246, PT ;  /* 0x000000f6200a7233 */ /* 0x004fe20003803000 */
[----:B---3--:R-:W-:Y:S01]  /*a740*/  FADD.FTZ R12, R190, -R0 ;  /* 0x80000000be0c7221 */ /* 0x008fe20000010000 */
[----:B----4-:R-:W-:Y:S01]  /*a750*/  F2FP.PACK_AB R0, R235, R236 ;  /* 0x000000eceb00723e */ /* 0x010fe200000000ff */
[----:B------:R-:W-:-:S03]  /*a760*/  IMAD.WIDE.U32 R32, R5, -0x326172a9, RZ ;  /* 0xcd9e8d5705207825 */ /* 0x000fc600078e00ff */
[----:B------:R2:W-:Y:S01]  /*a770*/  MUFU.EX2 R132, R9 ;  /* 0x0000000900847308 */ /* 0x0005e20000000800 */
[----:B------:R-:W-:-:S07]  /*a780*/  LOP3.LUT R10, R10, R0, RZ, 0xc0, !PT ;  /* 0x000000000a0a7212 */ /* 0x000fce00078ec0ff */
[----:B------:R3:W4:Y:S01]  /*a790*/  MUFU.EX2 R186, R2 ;  /* 0x0000000200ba7308 */ /* 0x0007220000000800 */
[--C-:B-----5:R-:W-:Y:S01]  /*a7a0*/  HSET2.LE.AND R11, R21, R246.reuse, PT ;  /* 0x000000f6150b7233 */ /* 0x120fe20003803000 */
[----:B-1----:R-:W-:Y:S01]  /*a7b0*/  F2FP.PACK_AB R0, R226, R227 ;  /* 0x000000e3e200723e */ /* 0x002fe200000000ff */
[----:B------:R-:W-:-:S03]  /*a7c0*/  HSET2.LE.AND R8, R20, R246, PT ;  /* 0x000000f614087233 */ /* 0x000fc60003803000 */
[----:B------:R-:W-:Y:S01]  /*a7d0*/  LOP3.LUT R11, R11, R0, RZ, 0xc0, !PT ;  /* 0x000000000b0b7212 */ /* 0x000fe200078ec0ff */
[----:B--2---:R-:W-:Y:S01]  /*a7e0*/  HSET2.LE.AND R9, R19, R246, PT ;  /* 0x000000f613097233 */ /* 0x004fe20003803000 */
[----:B------:R-:W-:Y:S01]  /*a7f0*/  F2FP.PACK_AB R0, R233, R133 ;  /* 0x00000085e900723e */ /* 0x000fe200000000ff */
[----:B------:R-:W-:Y:S01]  /*a800*/  FMUL.FTZ R19, R134, c[0x0][0x23c] ;  /* 0x00008f0086137a20 */ /* 0x000fe20000410000 */
[----:B---3--:R-:W-:Y:S02]  /*a810*/  LOP3.LUT R2, R33, UR10, R14, 0x96, !PT ;  /* 0x0000000a21027c12 */ /* 0x008fe4000f8e960e */
[----:B------:R-:W-:-:S03]  /*a820*/  LOP3.LUT R8, R8, R0, RZ, 0xc0, !PT ;  /* 0x0000000008087212 */ /* 0x000fc600078ec0ff */
[----:B------:R-:W-:Y:S01]  /*a830*/  IMAD.WIDE.U32 R34, R2, -0x2daee0ad, RZ ;  /* 0xd2511f5302227825 */ /* 0x000fe200078e00ff */
[----:B----4-:R-:W-:Y:S02]  /*a840*/  F2FP.PACK_AB R0, R186, R132 ;  /* 0x00000084ba00723e */ /* 0x010fe400000000ff */
[----:B------:R-:W-:Y:S02]  /*a850*/  FSEL R19, R19, RZ, P2 ;  /* 0x000000ff13137208 */ /* 0x000fe40001000000 */
[----:B------:R-:W-:Y:S02]  /*a860*/  LOP3.LUT R7, R7, UR9, R4, 0x96, !PT ;  /* 0x0000000907077c12 */ /* 0x000fe4000f8e9604 */
[----:B------:R-:W-:Y:S02]  /*a870*/  LOP3.LUT R4, R35, UR7, R6, 0x96, !PT ;  /* 0x0000000723047c12 */ /* 0x000fe4000f8e9606 */
[----:B------:R-:W-:Y:S01]  /*a880*/  LOP3.LUT R9, R9, R0, RZ, 0xc0, !PT ;  /* 0x0000000009097212 */ /* 0x000fe200078ec0ff */
[----:B------:R-:W-:-:S02]  /*a890*/  FFMA.FTZ R0, R24, c[0x0][0x23c], -R19 ;  /* 0x00008f0018007a23 */ /* 0x000fc40000010813 */
[----:B------:R-:W-:Y:S02]  /*a8a0*/  IMAD.WIDE.U32 R4, R4, -0x326172a9, RZ ;  /* 0xcd9e8d5704047825 */ /* 0x000fe400078e00ff */
[----:B------:R1:W-:Y:S02]  /*a8b0*/  MUFU.EX2 R179, R0 ;  /* 0x0000000000b37308 */ /* 0x0003e40000000800 */
[----:B------:R-:W-:Y:S01]  /*a8c0*/  FMUL.FTZ R20, R137, c[0x0][0x23c] ;  /* 0x00008f0089147a20 */ /* 0x000fe20000410000 */
[----:B------:R-:W-:Y:S02]  /*a8d0*/  SHF.R.U32.HI R2, RZ, 0x10, R4 ;  /* 0x00000010ff027819 */ /* 0x000fe40000011604 */
[----:B------:R-:W-:Y:S02]  /*a8e0*/  LOP3.LUT R6, R4, 0xff, RZ, 0xc0, !PT ;  /* 0x000000ff04067812 */ /* 0x000fe400078ec0ff */
[----:B------:R-:W-:Y:S02]  /*a8f0*/  LOP3.LUT R2, R2, 0xff, RZ, 0xc0, !PT ;  /* 0x000000ff02027812 */ /* 0x000fe400078ec0ff */
[----:B------:R-:W-:Y:S01]  /*a900*/  FSEL R20, R20, RZ, P1 ;  /* 0x000000ff14147208 */ /* 0x000fe20000800000 */
[----:B-1----:R-:W-:-:S04]  /*a910*/  FFMA.FTZ R0, R25, c[0x0][0x23c], -R19 ;  /* 0x00008f0019007a23 */ /* 0x002fc80000010813 */
[----:B------:R1:W2:Y:S01]  /*a920*/  MUFU.EX2 R178, R0 ;  /* 0x0000000000b27308 */ /* 0x0002a20000000800 */
[----:B------:R-:W-:Y:S01]  /*a930*/  IMAD.WIDE.U32 R24, R7, -0x326172a9, RZ ;  /* 0xcd9e8d5707187825 */ /* 0x000fe200078e00ff */
[----:B-1----:R-:W-:Y:S02]  /*a940*/  LOP3.LUT R0, R4, 0xffff, RZ, 0xc0, !PT ;  /* 0x0000ffff04007812 */ /* 0x002fe400078ec0ff */
[----:B------:R-:W-:-:S04]  /*a950*/  SHF.R.U32.HI R4, RZ, 0x18, R4 ;  /* 0x00000018ff047819 */ /* 0x000fc80000011604 */
[----:B------:R-:W-:Y:S01]  /*a960*/  PRMT R7, R2, 0x5410, R4 ;  /* 0x0000541002077816 */ /* 0x000fe20000000004 */
[--C-:B------:R-:W-:Y:S02]  /*a970*/  FFMA.FTZ R4, R27, c[0x0][0x23c], -R20.reuse ;  /* 0x00008f001b047a23 */ /* 0x100fe40000010814 */
[----:B------:R-:W-:Y:S02]  /*a980*/  FFMA.FTZ R2, R26, c[0x0][0x23c], -R20 ;  /* 0x00008f001a027a23 */ /* 0x000fe40000010814 */
[----:B------:R-:W-:Y:S01]  /*a990*/  MUFU.EX2 R176, R4 ;  /* 0x0000000400b07308 */ /* 0x000fe20000000800 */
[----:B------:R-:W-:-:S07]  /*a9a0*/  SHF.R.U32.HI R0, RZ, 0x8, R0 ;  /* 0x00000008ff007819 */ /* 0x000fce0000011600 */
[----:B------:R-:W1:Y:S01]  /*a9b0*/  MUFU.EX2 R177, R2 ;  /* 0x0000000200b17308 */ /* 0x000e620000000800 */
[----:B------:R-:W-:Y:S02]  /*a9c0*/  PRMT R6, R6, 0x5410, R0 ;  /* 0x0000541006067816 */ /* 0x000fe40000000000 */
[----:B--2---:R-:W-:-:S03]  /*a9d0*/  F2FP.PACK_AB R0, R178, R179 ;  /* 0x000000b3b200723e */ /* 0x004fc600000000ff */
[--C-:B------:R-:W-:Y:S02]  /*a9e0*/  HSET2.LE.AND R6, R6, R246.reuse, PT ;  /* 0x000000f606067233 */ /* 0x100fe40003803000 */
[----:B------:R-:W-:-:S03]  /*a9f0*/  HSET2.LE.AND R7, R7, R246, PT ;  /* 0x000000f607077233 */ /* 0x000fc60003803000 */
[----:B------:R-:W-:Y:S02]  /*aa00*/  LOP3.LUT R6, R6, R0, RZ, 0xc0, !PT ;  /* 0x0000000006067212 */ /* 0x000fe400078ec0ff */
[----:B------:R-:W-:Y:S02]  /*aa10*/  LOP3.LUT R0, R5, UR18, R24, 0x96, !PT ;  /* 0x0000001205007c12 */ /* 0x000fe4000f8e9618 */
[----:B-1----:R-:W-:-:S04]  /*aa20*/  F2FP.PACK_AB R2, R177, R176 ;  /* 0x000000b0b102723e */ /* 0x002fc800000000ff */
[----:B------:R-:W-:Y:S02]  /*aa30*/  LOP3.LUT R7, R7, R2, RZ, 0xc0, !PT ;  /* 0x0000000207077212 */ /* 0x000fe400078ec0ff */
[C---:B------:R-:W-:Y:S02]  /*aa40*/  LOP3.LUT R2, R0.reuse, 0xffff, RZ, 0xc0, !PT ;  /* 0x0000ffff00027812 */ /* 0x040fe400078ec0ff */
[----:B------:R-:W-:Y:S02]  /*aa50*/  LOP3.LUT R4, R0, 0xff, RZ, 0xc0, !PT ;  /* 0x000000ff00047812 */ /* 0x000fe400078ec0ff */
[----:B------:R-:W-:Y:S01]  /*aa60*/  SHF.R.U32.HI R2, RZ, 0x8, R2 ;  /* 0x00000008ff027819 */ /* 0x000fe20000011602 */
[----:B------:R-:W-:-:S03]  /*aa70*/  FFMA.FTZ R5, R28, c[0x0][0x23c], -R19 ;  /* 0x00008f001c057a23 */ /* 0x000fc60000010813 */
[----:B------:R-:W-:Y:S01]  /*aa80*/  PRMT R4, R4, 0x5410, R2 ;  /* 0x0000541004047816 */ /* 0x000fe20000000002 */
[----:B------:R-:W-:Y:S01]  /*aa90*/  FFMA.FTZ R2, R29, c[0x0][0x23c], -R19 ;  /* 0x00008f001d027a23 */ /* 0x000fe20000010813 */
[----:B------:R1:W-:Y:S08]  /*aaa0*/  MUFU.EX2 R22, R5 ;  /* 0x0000000500167308 */ /* 0x0003f00000000800 */
[----:B------:R-:W2:Y:S01]  /*aab0*/  MUFU.EX2 R139, R2 ;  /* 0x00000002008b7308 */ /* 0x000ea20000000800 */
[----:B------:R-:W-:Y:S01]  /*aac0*/  HSET2.LE.AND R4, R4, R246, PT ;  /* 0x000000f604047233 */ /* 0x000fe20003803000 */
[----:B-1----:R-:W-:-:S02]  /*aad0*/  SHF.R.U32.HI R5, RZ, 0x10, R0 ;  /* 0x00000010ff057819 */ /* 0x002fc40000011600 */
[----:B------:R-:W-:Y:S02]  /*aae0*/  SHF.R.U32.HI R0, RZ, 0x18, R0 ;  /* 0x00000018ff007819 */ /* 0x000fe40000011600 */
[----:B------:R-:W-:Y:S02]  /*aaf0*/  LOP3.LUT R5, R5, 0xff, RZ, 0xc0, !PT ;  /* 0x000000ff05057812 */ /* 0x000fe400078ec0ff */
[----:B--2---:R-:W-:Y:S02]  /*ab00*/  F2FP.PACK_AB R2, R139, R22 ;  /* 0x000000168b02723e */ /* 0x004fe400000000ff */
[----:B------:R-:W-:Y:S01]  /*ab10*/  PRMT R5, R5, 0x5410, R0 ;  /* 0x0000541005057816 */ /* 0x000fe20000000000 */
[--C-:B------:R-:W-:Y:S01]  /*ab20*/  FFMA.FTZ R0, R31, c[0x0][0x23c], -R20.reuse ;  /* 0x00008f001f007a23 */ /* 0x100fe20000010814 */
[----:B------:R-:W-:Y:S01]  /*ab30*/  LOP3.LUT R4, R4, R2, RZ, 0xc0, !PT ;  /* 0x0000000204047212 */ /* 0x000fe200078ec0ff */
[----:B------:R-:W-:Y:S02]  /*ab40*/  FFMA.FTZ R2, R30, c[0x0][0x23c], -R20 ;  /* 0x00008f001e027a23 */ /* 0x000fe40000010814 */
[----:B------:R-:W-:Y:S08]  /*ab50*/  MUFU.EX2 R138, R0 ;  /* 0x00000000008a7308 */ /* 0x000ff00000000800 */
[----:B------:R-:W1:Y:S01]  /*ab60*/  MUFU.EX2 R31, R2 ;  /* 0x00000002001f7308 */ /* 0x000e620000000800 */
[----:B------:R-:W-:Y:S01]  /*ab70*/  HSET2.LE.AND R5, R5, R246, PT ;  /* 0x000000f605057233 */ /* 0x000fe20003803000 */
[----:B------:R-:W-:-:S06]  /*ab80*/  FMUL.FTZ R12, R12, c[0x0][0x23c] ;  /* 0x00008f000c0c7a20 */ /* 0x000fcc0000410000 */
[----:B------:R2:W-:Y:S01]  /*ab90*/  MUFU.EX2 R21, R12 ;  /* 0x0000000c00157308 */ /* 0x0005e20000000800 */
[----:B-1----:R-:W-:-:S04]  /*aba0*/  F2FP.PACK_AB R0, R138, R31 ;  /* 0x0000001f8a00723e */ /* 0x002fc800000000ff */
[----:B------:R-:W-:Y:S01]  /*abb0*/  LOP3.LUT R5, R5, R0, RZ, 0xc0, !PT ;  /* 0x0000000005057212 */ /* 0x000fe200078ec0ff */
[----:B------:R-:W-:Y:S02]  /*abc0*/  FMUL.FTZ R0, R15, c[0x0][0x23c] ;  /* 0x00008f000f007a20 */ /* 0x000fe40000410000 */
[----:B--2---:R-:W1:Y:S01]  /*abd0*/  LDSM.16.MT88.4 R12, [R201+0xa000] ;  /* 0x00a00000c90c783b */ /* 0x004e620000004200 */
[----:B------:R-:W-:Y:S02]  /*abe0*/  FMUL.FTZ R18, R18, c[0x0][0x23c] ;  /* 0x00008f0012127a20 */ /* 0x000fe40000410000 */
[----:B------:R-:W-:Y:S01]  /*abf0*/  FMUL.FTZ R17, R23, c[0x0][0x23c] ;  /* 0x00008f0017117a20 */ /* 0x000fe20000410000 */
[----:B------:R-:W2:Y:S08]  /*ac00*/  MUFU.EX2 R0, R0 ;  /* 0x0000000000007308 */ /* 0x000eb00000000800 */
[----:B------:R-:W3:Y:S08]  /*ac10*/  MUFU.EX2 R18, R18 ;  /* 0x0000001200127308 */ /* 0x000ef00000000800 */
[----:B------:R-:W4:Y:S01]  /*ac20*/  MUFU.EX2 R17, R17 ;  /* 0x0000001100117308 */ /* 0x000f220000000800 */
[----:B--2---:R-:W-:-:S02]  /*ac30*/  FMUL.FTZ R144, R144, R0 ;  /* 0x0000000090907220 */ /* 0x004fc40000410000 */
[----:B------:R-:W-:Y:S02]  /*ac40*/  FMUL.FTZ R145, R145, R0 ;  /* 0x0000000091917220 */ /* 0x000fe40000410000 */
[-C--:B------:R-:W-:Y:S02]  /*ac50*/  FMUL.FTZ R146, R146, R21.reuse ;  /* 0x0000001592927220 */ /* 0x080fe40000410000 */
[----:B------:R-:W-:Y:S02]  /*ac60*/  FMUL.FTZ R147, R147, R21 ;  /* 0x0000001593937220 */ /* 0x000fe40000410000 */
[-C--:B---3--:R-:W-:Y:S02]  /*ac70*/  FMUL.FTZ R140, R140, R18.reuse ;  /* 0x000000128c8c7220 */ /* 0x088fe40000410000 */
[-C--:B------:R-:W-:Y:S02]  /*ac80*/  FMUL.FTZ R141, R141, R18.reuse ;  /* 0x000000128d8d7220 */ /* 0x080fe40000410000 */
[----:B------:R-:W-:-:S02]  /*ac90*/  FMUL.FTZ R152, R152, R18 ;  /* 0x0000001298987220 */ /* 0x000fc40000410000 */
[----:B------:R-:W-:Y:S02]  /*aca0*/  FMUL.FTZ R153, R153, R18 ;  /* 0x0000001299997220 */ /* 0x000fe40000410000 */
[-C--:B----4-:R-:W-:Y:S02]  /*acb0*/  FMUL.FTZ R142, R142, R17.reuse ;  /* 0x000000118e8e7220 */ /* 0x090fe40000410000 */
[-C--:B------:R-:W-:Y:S02]  /*acc0*/  FMUL.FTZ R143, R143, R17.reuse ;  /* 0x000000118f8f7220 */ /* 0x080fe40000410000 */
        /* <DEDUP_REMOVED lines=160> */
[----:B------:R-:W-:Y:S01]  /*b6d0*/  IMAD.MOV.U32 R83, RZ, RZ, R27 ;  /* 0x000000ffff537224 */ /* 0x000fe200078e001b */
[----:B------:R-:W-:Y:S01]  /*b6e0*/  LOP3.LUT R2, R181, UR8, R182, 0x96, !PT ;  /* 0x00000008b5027c12 */ /* 0x000fe2000f8e96b6 */
[-C--:B------:R-:W-:Y:S02]  /*b6f0*/  FMUL.FTZ R116, R116, R18.reuse ;  /* 0x0000001274747220 */ /* 0x080fe40000410000 */
[----:B------:R-:W-:Y:S02]  /*b700*/  FMUL.FTZ R117, R117, R18 ;  /* 0x0000001275757220 */ /* 0x000fe40000410000 */
[-C--:B------:R-:W-:Y:S02]  /*b710*/  FMUL.FTZ R118, R118, R17.reuse ;  /* 0x0000001176767220 */ /* 0x080fe40000410000 */
[----:B------:R-:W-:-:S02]  /*b720*/  FMUL.FTZ R119, R119, R17 ;  /* 0x0000001177777220 */ /* 0x000fc40000410000 */
[-C--:B------:R-:W-:Y:S02]  /*b730*/  FMUL.FTZ R128, R128, R18.reuse ;  /* 0x0000001280807220 */ /* 0x080fe40000410000 */
[----:B------:R-:W-:Y:S01]  /*b740*/  FMUL.FTZ R129, R129, R18 ;  /* 0x0000001281817220 */ /* 0x000fe20000410000 */
[C---:B-1----:R-:W-:Y:S08]  /*b750*/  HMMA.16816.F32 R120, R4.reuse, R12, R120 ;  /* 0x0000000c0478723c */ /* 0x042ff00000001878 */
[----:B------:R-:W-:Y:S07]  /*b760*/  HMMA.16816.F32 R68, R4, R14, R124 ;  /* 0x0000000e0444723c */ /* 0x000fee000000187c */
[----:B------:R-:W-:Y:S01]  /*b770*/  LOP3.LUT R7, R25, UR8, R32, 0x96, !PT ;  /* 0x0000000819077c12 */ /* 0x000fe2000f8e9620 */
[----:B------:R-:W-:-:S02]  /*b780*/  FFMA.FTZ R32, R26, R0, R22 ;  /* 0x000000001a207223 */ /* 0x000fc40000010016 */
[----:B------:R-:W-:-:S04]  /*b790*/  FFMA.FTZ R0, R225, c[0x0][0x23c], -R3 ;  /* 0x00008f00e1007a23 */ /* 0x000fc80000010803 */
[----:B------:R1:W-:Y:S01]  /*b7a0*/  MUFU.EX2 R27, R0 ;  /* 0x00000000001b7308 */ /* 0x0003e20000000800 */
[-C--:B------:R-:W-:Y:S02]  /*b7b0*/  FMUL.FTZ R130, R130, R17.reuse ;  /* 0x0000001182827220 */ /* 0x080fe40000410000 */
[-C--:B------:R-:W-:Y:S02]  /*b7c0*/  FMUL.FTZ R131, R131, R17.reuse ;  /* 0x0000001183837220 */ /* 0x080fe40000410000 */
[----:B------:R-:W-:Y:S02]  /*b7d0*/  FFMA.FTZ R33, R28, R17, R132 ;  /* 0x000000111c217223 */ /* 0x000fe40000010084 */
[--C-:B------:R-:W-:Y:S02]  /*b7e0*/  FFMA.FTZ R5, R198, c[0x0][0x23c], -R3.reuse ;  /* 0x00008f00c6057a23 */ /* 0x100fe40000010803 */
[----:B-1----:R-:W-:-:S04]  /*b7f0*/  FFMA.FTZ R0, R224, c[0x0][0x23c], -R3 ;  /* 0x00008f00e0007a23 */ /* 0x002fc80000010803 */
[----:B------:R1:W-:Y:S01]  /*b800*/  MUFU.EX2 R28, R0 ;  /* 0x00000000001c7308 */ /* 0x0003e20000000800 */
[----:B------:R-:W-:Y:S01]  /*b810*/  IMAD.MOV.U32 R67, RZ, RZ, R172 ;  /* 0x000000ffff437224 */ /* 0x000fe200078e00ac */
[----:B------:R-:W-:Y:S01]  /*b820*/  HMMA.16816.F32 R116, R8, R12, R116 ;  /* 0x0000000c0874723c */ /* 0x000fe20000001874 */
[----:B------:R-:W-:Y:S02]  /*b830*/  IMAD.MOV.U32 R66, RZ, RZ, R173 ;  /* 0x000000ffff427224 */ /* 0x000fe400078e00ad */
[----:B------:R-:W-:Y:S02]  /*b840*/  IMAD.MOV.U32 R65, RZ, RZ, R174 ;  /* 0x000000ffff417224 */ /* 0x000fe400078e00ae */
[----:B------:R-:W-:-:S03]  /*b850*/  IMAD.MOV.U32 R64, RZ, RZ, R175 ;  /* 0x000000ffff407224 */ /* 0x000fc600078e00af */
[----:B------:R-:W-:Y:S01]  /*b860*/  HMMA.16816.F32 R172, R8, R14, R128 ;  /* 0x0000000e08ac723c */ /* 0x000fe20000001880 */
[----:B-1----:R-:W-:Y:S02]  /*b870*/  FFMA.FTZ R0, R199, c[0x0][0x23c], -R3 ;  /* 0x00008f00c7007a23 */ /* 0x002fe40000010803 */
[----:B------:R-:W-:-:S05]  /*b880*/  IMAD.WIDE.U32 R2, R2, -0x2daee0ad, RZ ;  /* 0xd2511f5302027825 */ /* 0x000fca00078e00ff */
[----:B------:R-:W-:Y:S02]  /*b890*/  LOP3.LUT R4, R3, UR17, R184, 0x96, !PT ;  /* 0x0000001103047c12 */ /* 0x000fe4000f8e96b8 */
[C---:B------:R-:W-:Y:S02]  /*b8a0*/  LOP3.LUT R6, R2.reuse, 0xffff, RZ, 0xc0, !PT ;  /* 0x0000ffff02067812 */ /* 0x040fe400078ec0ff */
[----:B------:R-:W-:Y:S02]  /*b8b0*/  LOP3.LUT R10, R2, 0xff, RZ, 0xc0, !PT ;  /* 0x000000ff020a7812 */ /* 0x000fe400078ec0ff */
[--C-:B------:R-:W-:Y:S02]  /*b8c0*/  SHF.R.U32.HI R9, RZ, 0x10, R2.reuse ;  /* 0x00000010ff097819 */ /* 0x100fe40000011602 */
[----:B------:R-:W-:Y:S01]  /*b8d0*/  SHF.R.U32.HI R8, RZ, 0x18, R2 ;  /* 0x00000018ff087819 */ /* 0x000fe20000011602 */
[----:B------:R-:W-:Y:S01]  /*b8e0*/  IMAD.WIDE.U32 R2, R7, -0x2daee0ad, RZ ;  /* 0xd2511f5307027825 */ /* 0x000fe200078e00ff */
[----:B------:R1:W-:Y:S04]  /*b8f0*/  MUFU.EX2 R29, R0 ;  /* 0x00000000001d7308 */ /* 0x0003e80000000800 */
[----:B------:R-:W-:-:S02]  /*b900*/  LOP3.LUT R7, R2, 0xffff, RZ, 0xc0, !PT ;  /* 0x0000ffff02077812 */ /* 0x000fc400078ec0ff */
[----:B------:R-:W-:Y:S02]  /*b910*/  LOP3.LUT R13, R2, 0xff, RZ, 0xc0, !PT ;  /* 0x000000ff020d7812 */ /* 0x000fe400078ec0ff */
[--C-:B------:R-:W-:Y:S02]  /*b920*/  SHF.R.U32.HI R12, RZ, 0x10, R2.reuse ;  /* 0x00000010ff0c7819 */ /* 0x100fe40000011602 */
[----:B------:R-:W-:Y:S02]  /*b930*/  SHF.R.U32.HI R11, RZ, 0x18, R2 ;  /* 0x00000018ff0b7819 */ /* 0x000fe40000011602 */
[----:B------:R-:W-:Y:S01]  /*b940*/  SHF.R.U32.HI R2, RZ, 0x8, R6 ;  /* 0x00000008ff027819 */ /* 0x000fe20000011606 */
[----:B------:R2:W3:Y:S01]  /*b950*/  MUFU.EX2 R30, R5 ;  /* 0x00000005001e7308 */ /* 0x0004e20000000800 */
[----:B-1----:R-:W-:Y:S02]  /*b960*/  FFMA.FTZ R0, R232, c[0x0][0x23c], -R16 ;  /* 0x00008f00e8007a23 */ /* 0x002fe40000010810 */
[----:B------:R-:W-:Y:S01]  /*b970*/  PRMT R14, R10, 0x5410, R2 ;  /* 0x000054100a0e7816 */ /* 0x000fe20000000002 */
[----:B------:R-:W-:-:S04]  /*b980*/  FFMA.FTZ R2, R238, c[0x0][0x23c], -R16 ;  /* 0x00008f00ee027a23 */ /* 0x000fc80000010810 */
[----:B------:R1:W-:Y:S01]  /*b990*/  MUFU.EX2 R24, R0 ;  /* 0x0000000000187308 */ /* 0x0003e20000000800 */
[----:B--2---:R-:W-:-:S07]  /*b9a0*/  FFMA.FTZ R5, R234, c[0x0][0x23c], -R16 ;  /* 0x00008f00ea057a23 */ /* 0x004fce0000010810 */
[----:B------:R2:W-:Y:S01]  /*b9b0*/  MUFU.EX2 R23, R2 ;  /* 0x0000000200177308 */ /* 0x0005e20000000800 */
[----:B-1----:R-:W-:-:S07]  /*b9c0*/  LOP3.LUT R0, R3, UR17, R34, 0x96, !PT ;  /* 0x0000001103007c12 */ /* 0x002fce000f8e9622 */
[----:B------:R1:W-:Y:S01]  /*b9d0*/  MUFU.EX2 R25, R5 ;  /* 0x0000000500197308 */ /* 0x0003e20000000800 */
[----:B------:R-:W-:Y:S02]  /*b9e0*/  FFMA.FTZ R3, R237, c[0x0][0x23c], -R16 ;  /* 0x00008f00ed037a23 */ /* 0x000fe40000010810 */
[----:B--2---:R-:W-:-:S05]  /*b9f0*/  FFMA.FTZ R2, R239, c[0x0][0x23c], -R19 ;  /* 0x00008f00ef027a23 */ /* 0x004fca0000010813 */
[----:B------:R2:W4:Y:S01]  /*ba00*/  MUFU.EX2 R26, R3 ;  /* 0x00000003001a7308 */ /* 0x0005220000000800 */
[----:B-1----:R-:W-:-:S07]  /*ba10*/  LOP3.LUT R5, R9, 0xff, RZ, 0xc0, !PT ;  /* 0x000000ff09057812 */ /* 0x002fce00078ec0ff */
[----:B------:R1:W-:Y:S01]  /*ba20*/  MUFU.EX2 R22, R2 ;  /* 0x0000000200167308 */ /* 0x0003e20000000800 */
[----:B------:R-:W-:Y:S02]  /*ba30*/  PRMT R8, R5, 0x5410, R8 ;  /* 0x0000541005087816 */ /* 0x000fe40000000008 */
[----:B------:R-:W-:Y:S02]  /*ba40*/  SHF.R.U32.HI R5, RZ, 0x8, R7 ;  /* 0x00000008ff057819 */ /* 0x000fe40000011607 */
[----:B--2---:R-:W-:Y:S02]  /*ba50*/  LOP3.LUT R3, R12, 0xff, RZ, 0xc0, !PT ;  /* 0x000000ff0c037812 */ /* 0x004fe400078ec0ff */
[----:B------:R-:W-:Y:S02]  /*ba60*/  PRMT R13, R13, 0x5410, R5 ;  /* 0x000054100d0d7816 */ /* 0x000fe40000000005 */
[----:B------:R-:W-:Y:S02]  /*ba70*/  PRMT R11, R3, 0x5410, R11 ;  /* 0x00005410030b7816 */ /* 0x000fe4000000000b */
[----:B-1----:R-:W-:-:S02]  /*ba80*/  SHF.R.U32.HI R2, RZ, 0x10, R4 ;  /* 0x00000010ff027819 */ /* 0x002fc40000011604 */
[----:B------:R-:W-:Y:S02]  /*ba90*/  LOP3.LUT R3, R4, 0xffff, RZ, 0xc0, !PT ;  /* 0x0000ffff04037812 */ /* 0x000fe400078ec0ff */
[----:B------:R-:W-:Y:S02]  /*baa0*/  SHF.R.U32.HI R5, RZ, 0x18, R4 ;  /* 0x00000018ff057819 */ /* 0x000fe40000011604 */
[----:B------:R-:W-:Y:S02]  /*bab0*/  LOP3.LUT R2, R2, 0xff, RZ, 0xc0, !PT ;  /* 0x000000ff02027812 */ /* 0x000fe400078ec0ff */
[----:B------:R-:W-:Y:S02]  /*bac0*/  LOP3.LUT R6, R4, 0xff, RZ, 0xc0, !PT ;  /* 0x000000ff04067812 */ /* 0x000fe400078ec0ff */
[----:B------:R-:W-:Y:S01]  /*bad0*/  SHF.R.U32.HI R4, RZ, 0x8, R3 ;  /* 0x00000008ff047819 */ /* 0x000fe20000011603 */
[----:B------:R-:W-:Y:S01]  /*bae0*/  FFMA.FTZ R3, R180, c[0x0][0x23c], -R19 ;  /* 0x00008f00b4037a23 */ /* 0x000fe20000010813 */
[----:B------:R-:W-:-:S02]  /*baf0*/  PRMT R5, R2, 0x5410, R5 ;  /* 0x0000541002057816 */ /* 0x000fc40000000005 */
[----:B------:R-:W-:Y:S01]  /*bb00*/  LOP3.LUT R2, R0, 0xffff, RZ, 0xc0, !PT ;  /* 0x0000ffff00027812 */ /* 0x000fe200078ec0ff */
[----:B------:R-:W-:Y:S02]  /*bb10*/  FFMA.FTZ R35, R252, R18, R133 ;  /* 0x00000012fc237223 */ /* 0x000fe40000010085 */
[----:B------:R1:W2:Y:S01]  /*bb20*/  MUFU.EX2 R18, R3 ;  /* 0x0000000300127308 */ /* 0x0002a20000000800 */
[----:B------:R-:W-:Y:S01]  /*bb30*/  PRMT R6, R6, 0x5410, R4 ;  /* 0x0000541006067816 */ /* 0x000fe20000000004 */
[----:B------:R-:W-:Y:S01]  /*bb40*/  FFMA.FTZ R4, R185, c[0x0][0x23c], -R19 ;  /* 0x00008f00b9047a23 */ /* 0x000fe20000010813 */
[----:B-1----:R-:W-:Y:S02]  /*bb50*/  SHF.R.U32.HI R3, RZ, 0x8, R2 ;  /* 0x00000008ff037819 */ /* 0x002fe40000011602 */
[----:B------:R-:W-:-:S04]  /*bb60*/  LOP3.LUT R2, R0, 0xff, RZ, 0xc0, !PT ;  /* 0x000000ff00027812 */ /* 0x000fc800078ec0ff */
[----:B------:R-:W-:Y:S02]  /*bb70*/  PRMT R7, R2, 0x5410, R3 ;  /* 0x0000541002077816 */ /* 0x000fe40000000003 */
[--C-:B------:R-:W-:Y:S02]  /*bb80*/  SHF.R.U32.HI R2, RZ, 0x10, R0.reuse ;  /* 0x00000010ff027819 */ /* 0x100fe40000011600 */
[----:B------:R-:W-:Y:S02]  /*bb90*/  SHF.R.U32.HI R3, RZ, 0x18, R0 ;  /* 0x00000018ff037819 */ /* 0x000fe40000011600 */
[----:B------:R-:W-:Y:S01]  /*bba0*/  LOP3.LUT R0, R2, 0xff, RZ, 0xc0, !PT ;  /* 0x000000ff02007812 */ /* 0x000fe200078ec0ff */
[----:B------:R1:W-:Y:S01]  /*bbb0*/  MUFU.EX2 R17, R4 ;  /* 0x0000000400117308 */ /* 0x0003e20000000800 */
[--C-:B------:R-:W-:Y:S02]  /*bbc0*/  FFMA.FTZ R2, R244, c[0x0][0x23c], -R20.reuse ;  /* 0x00008f00f4027a23 */ /* 0x100fe40000010814 */
[----:B------:R-:W-:Y:S01]  /*bbd0*/  PRMT R10, R0, 0x5410, R3 ;  /* 0x00005410000a7816 */ /* 0x000fe20000000003 */
[----:B------:R-:W-:Y:S01]  /*bbe0*/  FFMA.FTZ R3, R197, c[0x0][0x23c], -R20 ;  /* 0x00008f00c5037a23 */ /* 0x000fe20000010814 */
[----:B------:R-:W-:Y:S01]  /*bbf0*/  MOV R80, R51 ;  /* 0x0000003300507202 */ /* 0x000fe20000000f00 */
[----:B------:R-:W-:Y:S01]  /*bc00*/  IMAD.MOV.U32 R81, RZ, RZ, R50 ;  /* 0x000000ffff517224 */ /* 0x000fe200078e0032 */
[----:B------:R-:W-:Y:S01]  /*bc10*/  HSET2.LE.AND R0, R14, R246, PT ;  /* 0x000000f60e007233 */ /* 0x000fe20003803000 */
[----:B------:R-:W-:-:S02]  /*bc20*/  IMAD.MOV.U32 R82, RZ, RZ, R49 ;  /* 0x000000ffff527224 */ /* 0x000fc400078e0031 */
[----:B------:R-:W-:Y:S02]  /*bc30*/  IMAD.MOV.U32 R96, RZ, RZ, R171 ;  /* 0x000000ffff607224 */ /* 0x000fe400078e00ab */
[----:B------:R-:W-:Y:S02]  /*bc40*/  IMAD.MOV.U32 R97, RZ, RZ, R170 ;  /* 0x000000ffff617224 */ /* 0x000fe400078e00aa */
[----:B------:R-:W-:Y:S02]  /*bc50*/  IMAD.MOV.U32 R98, RZ, RZ, R169 ;  /* 0x000000ffff627224 */ /* 0x000fe400078e00a9 */
[----:B-1----:R-:W-:Y:S02]  /*bc60*/  FFMA.FTZ R4, R183, c[0x0][0x23c], -R19 ;  /* 0x00008f00b7047a23 */ /* 0x002fe40000010813 */
[----:B------:R-:W-:Y:S02]  /*bc70*/  FFMA.FTZ R19, R83, R21, R31 ;  /* 0x0000001553137223 */ /* 0x000fe4000001001f */
[----:B------:R-:W-:-:S02]  /*bc80*/  IMAD.MOV.U32 R83, RZ, RZ, R48 ;  /* 0x000000ffff537224 */ /* 0x000fc400078e0030 */
[----:B------:R-:W-:Y:S01]  /*bc90*/  IMAD.MOV.U32 R99, RZ, RZ, R168 ;  /* 0x000000ffff637224 */ /* 0x000fe200078e00a8 */
[----:B------:R-:W-:Y:S01]  /*bca0*/  LDSM.16.MT88.4 R48, [R206+0xa800] ;  /* 0x00a80000ce30783b */ /* 0x000fe20000004200 */
[----:B------:R-:W-:Y:S02]  /*bcb0*/  IMAD.MOV.U32 R112, RZ, RZ, R155 ;  /* 0x000000ffff707224 */ /* 0x000fe400078e009b */
[----:B------:R-:W-:Y:S01]  /*bcc0*/  IMAD.MOV.U32 R113, RZ, RZ, R154 ;  /* 0x000000ffff717224 */ /* 0x000fe200078e009a */
[----:B------:R-:W-:Y:S01]  /*bcd0*/  LDSM.16.MT88.4 R168, [R203+0xa800] ;  /* 0x00a80000cba8783b */ /* 0x000fe20000004200 */
[----:B------:R-:W-:Y:S02]  /*bce0*/  IMAD.MOV.U32 R114, RZ, RZ, R153 ;  /* 0x000000ffff727224 */ /* 0x000fe400078e0099 */
[----:B------:R-:W-:Y:S01]  /*bcf0*/  IMAD.MOV.U32 R115, RZ, RZ, R152 ;  /* 0x000000ffff737224 */ /* 0x000fe200078e0098 */
[----:B------:R3:W-:Y:S01]  /*bd00*/  MUFU.EX2 R15, R2 ;  /* 0x00000002000f7308 */ /* 0x0007e20000000800 */
[----:B------:R-:W1:Y:S07]  /*bd10*/  LDSM.16.MT88.4 R152, [R201+0xa800] ;  /* 0x00a80000c998783b */ /* 0x000e6e0000004200 */
[----:B------:R5:W1:Y:S01]  /*bd20*/  MUFU.EX2 R14, R3 ;  /* 0x00000003000e7308 */ /* 0x000a620000000800 */
[----:B------:R-:W-:-:S07]  /*bd30*/  FFMA.FTZ R9, R187, c[0x0][0x23c], -R20 ;  /* 0x00008f00bb097a23 */ /* 0x000fce0000010814 */
[----:B------:R2:W1:Y:S01]  /*bd40*/  MUFU.EX2 R16, R4 ;  /* 0x0000000400107308 */ /* 0x0004620000000800 */
[----:B---3--:R-:W-:Y:S01]  /*bd50*/  F2FP.PACK_AB R2, R30, R29 ;  /* 0x0000001d1e02723e */ /* 0x008fe200000000ff */
[----:B------:R-:W-:-:S03]  /*bd60*/  HSET2.LE.AND R5, R5, R246, PT ;  /* 0x000000f605057233 */ /* 0x000fc60003803000 */
[----:B------:R-:W-:Y:S01]  /*bd70*/  LOP3.LUT R130, R0, R2, RZ, 0xc0, !PT ;  /* 0x0000000200827212 */ /* 0x000fe200078ec0ff */
[--C-:B-----5:R-:W-:Y:S01]  /*bd80*/  HSET2.LE.AND R3, R6, R246.reuse, PT ;  /* 0x000000f606037233 */ /* 0x120fe20003803000 */
[----:B--2---:R-:W-:Y:S01]  /*bd90*/  FFMA.FTZ R4, R196, c[0x0][0x23c], -R20 ;  /* 0x00008f00c4047a23 */ /* 0x004fe20000010814 */
[----:B------:R-:W-:-:S03]  /*bda0*/  HSET2.LE.AND R0, R8, R246, PT ;  /* 0x000000f608007233 */ /* 0x000fc60003803000 */
[----:B------:R2:W-:Y:S01]  /*bdb0*/  MUFU.EX2 R12, R4 ;  /* 0x00000004000c7308 */ /* 0x0005e20000000800 */
[----:B----4-:R-:W-:Y:S01]  /*bdc0*/  F2FP.PACK_AB R2, R23, R26 ;  /* 0x0000001a1702723e */ /* 0x010fe200000000ff */
[--C-:B------:R-:W-:Y:S01]  /*bdd0*/  HSET2.LE.AND R7, R7, R246.reuse, PT ;  /* 0x000000f607077233 */ /* 0x100fe20003803000 */
[----:B------:R-:W-:Y:S02]  /*bde0*/  F2FP.PACK_AB R6, R25, R24 ;  /* 0x000000181906723e */ /* 0x000fe400000000ff */
[----:B------:R-:W-:Y:S02]  /*bdf0*/  F2FP.PACK_AB R8, R18, R22 ;  /* 0x000000161208723e */ /* 0x000fe400000000ff */
[----:B------:R-:W-:Y:S01]  /*be00*/  LOP3.LUT R131, R0, R2, RZ, 0xc0, !PT ;  /* 0x0000000200837212 */ /* 0x000fe200078ec0ff */
[----:B------:R-:W-:Y:S01]  /*be10*/  HSET2.LE.AND R0, R10, R246, PT ;  /* 0x000000f60a007233 */ /* 0x000fe20003803000 */
[----:B--2---:R-:W-:-:S04]  /*be20*/  F2FP.PACK_AB R4, R28, R27 ;  /* 0x0000001b1c04723e */ /* 0x004fc800000000ff */
[----:B------:R-:W-:Y:S02]  /*be30*/  LOP3.LUT R128, R3, R4, RZ, 0xc0, !PT ;  /* 0x0000000403807212 */ /* 0x000fe400078ec0ff */
[----:B------:R-:W2:Y:S01]  /*be40*/  MUFU.EX2 R3, R9 ;  /* 0x0000000900037308 */ /* 0x000ea20000000800 */
[----:B------:R-:W-:Y:S02]  /*be50*/  LOP3.LUT R129, R5, R6, RZ, 0xc0, !PT ;  /* 0x0000000605817212 */ /* 0x000fe400078ec0ff */
[----:B------:R-:W-:Y:S02]  /*be60*/  LOP3.LUT R124, R7, R8, RZ, 0xc0, !PT ;  /* 0x00000008077c7212 */ /* 0x000fe400078ec0ff */
[----:B-1----:R-:W-:Y:S01]  /*be70*/  F2FP.PACK_AB R2, R14, R15 ;  /* 0x0000000f0e02723e */ /* 0x002fe200000000ff */
[----:B------:R-:W1:Y:S03]  /*be80*/  LDSM.16.MT88.4 R4, [R205+0xb800] ;  /* 0x00b80000cd04783b */ /* 0x000e660000004200 */
[----:B------:R-:W-:Y:S01]  /*be90*/  LOP3.LUT R125, R0, R2, RZ, 0xc0, !PT ;  /* 0x00000002007d7212 */ /* 0x000fe200078ec0ff */
[----:B------:R-:W-:Y:S01]  /*bea0*/  HSET2.LE.AND R0, R13, R246, PT ;  /* 0x000000f60d007233 */ /* 0x000fe20003803000 */
[----:B------:R-:W-:-:S04]  /*beb0*/  F2FP.PACK_AB R2, R16, R17 ;  /* 0x000000111002723e */ /* 0x000fc800000000ff */
[----:B------:R-:W-:Y:S01]  /*bec0*/  LOP3.LUT R126, R0, R2, RZ, 0xc0, !PT ;  /* 0x00000002007e7212 */ /* 0x000fe200078ec0ff */
[----:B------:R-:W-:Y:S01]  /*bed0*/  HSET2.LE.AND R0, R11, R246, PT ;  /* 0x000000f60b007233 */ /* 0x000fe20003803000 */
[----:B--2---:R-:W-:-:S04]  /*bee0*/  F2FP.PACK_AB R2, R3, R12 ;  /* 0x0000000c0302723e */ /* 0x004fc800000000ff */
[----:B------:R-:W-:Y:S01]  /*bef0*/  LOP3.LUT R127, R0, R2, RZ, 0xc0, !PT ;  /* 0x00000002007f7212 */ /* 0x000fe200078ec0ff */
[-C--:B------:R-:W-:Y:S01]  /*bf00*/  HMMA.16816.F32 R140, R128, R152.reuse, R140 ;  /* 0x00000098808c723c */ /* 0x080fe2000000188c */
[----:B------:R-:W-:Y:S02]  /*bf10*/  IMAD.MOV.U32 R180, RZ, RZ, R67 ;  /* 0x000000ffffb47224 */ /* 0x000fe400078e0043 */
[----:B------:R-:W-:Y:S02]  /*bf20*/  IMAD.MOV.U32 R181, RZ, RZ, R66 ;  /* 0x000000ffffb57224 */ /* 0x000fe400078e0042 */
[----:B------:R-:W-:Y:S02]  /*bf30*/  IMAD.MOV.U32 R182, RZ, RZ, R65 ;  /* 0x000000ffffb67224 */ /* 0x000fe400078e0041 */
[----:B------:R-:W-:Y:S01]  /*bf40*/  IMAD.MOV.U32 R183, RZ, RZ, R64 ;  /* 0x000000ffffb77224 */ /* 0x000fe200078e0040 */
[C---:B------:R-:W-:Y:S01]  /*bf50*/  HMMA.16816.F32 R144, R124.reuse, R152, R144 ;  /* 0x000000987c90723c */ /* 0x040fe20000001890 */
[----:B------:R-:W2:Y:S07]  /*bf60*/  LDSM.16.MT88.4 R64, [R205+0xa800] ;  /* 0x00a80000cd40783b */ /* 0x000eae0000004200 */
[----:B------:R-:W-:Y:S08]  /*bf70*/  HMMA.16816.F32 R148, R124, R154, R148 ;  /* 0x0000009a7c94723c */ /* 0x000ff00000001894 */
[-C--:B------:R-:W-:Y:S08]  /*bf80*/  HMMA.16816.F32 R156, R128, R168.reuse, R156 ;  /* 0x000000a8809c723c */ /* 0x080ff0000000189c */
[C---:B------:R-:W-:Y:S08]  /*bf90*/  HMMA.16816.F32 R160, R124.reuse, R168, R160 ;  /* 0x000000a87ca0723c */ /* 0x040ff000000018a0 */
[----:B------:R-:W-:Y:S08]  /*bfa0*/  HMMA.16816.F32 R164, R124, R170, R164 ;  /* 0x000000aa7ca4723c */ /* 0x000ff000000018a4 */
[-C--:B------:R-:W-:Y:S08]  /*bfb0*/  HMMA.16816.F32 R36, R128, R48.reuse, R36 ;  /* 0x000000308024723c */ /* 0x080ff00000001824 */
[C---:B------:R-:W-:Y:S08]  /*bfc0*/  HMMA.16816.F32 R40, R124.reuse, R48, R40 ;  /* 0x000000307c28723c */ /* 0x040ff00000001828 */
[----:B------:R-:W-:Y:S08]  /*bfd0*/  HMMA.16816.F32 R44, R124, R50, R44 ;  /* 0x000000327c2c723c */ /* 0x000ff0000000182c */
[C---:B------:R-:W-:Y:S01]  /*bfe0*/  HMMA.16816.F32 R152, R128.reuse, R154, R112 ;  /* 0x0000009a8098723c */ /* 0x040fe20000001870 */
[----:B------:R-:W-:Y:S07]  /*bff0*/  LDSM.16.MT88.4 R112, [R206+0xb800] ;  /* 0x00b80000ce70783b */ /* 0x000fee0000004200 */
[C---:B------:R-:W-:Y:S01]  /*c000*/  HMMA.16816.F32 R168, R128.reuse, R170, R96 ;  /* 0x000000aa80a8723c */ /* 0x040fe20000001860 */
[----:B------:R-:W-:Y:S07]  /*c010*/  LDSM.16.MT88.4 R96, [R203+0xb800] ;  /* 0x00b80000cb60783b */ /* 0x000fee0000004200 */
[----:B------:R-:W-:Y:S01]  /*c020*/  HMMA.16816.F32 R48, R128, R50, R80 ;  /* 0x000000328030723c */ /* 0x000fe20000001850 */
[----:B------:R-:W3:Y:S01]  /*c030*/  LDSM.16.MT88.4 R80, [R201+0xb800] ;  /* 0x00b80000c950783b */ /* 0x000ee20000004200 */
[----:B------:R-:W-:-:S02]  /*c040*/  FADD.FTZ R0, R233, R35 ;  /* 0x00000023e9007221 */ /* 0x000fc40000010000 */
[----:B------:R-:W-:Y:S02]  /*c050*/  FADD.FTZ R2, R186, R33 ;  /* 0x00000021ba027221 */ /* 0x000fe40000010000 */
[----:B------:R-:W-:Y:S02]  /*c060*/  FADD.FTZ R8, R138, R19 ;  /* 0x000000138a087221 */ /* 0x000fe40000010000 */
[----:B-1----:R-:W-:Y:S01]  /*c070*/  HMMA.16816.F32 R120, R124, R4, R120 ;  /* 0x000000047c78723c */ /* 0x002fe20000001878 */
[----:B------:R-:W-:-:S07]  /*c080*/  FADD.FTZ R2, R227, R2 ;  /* 0x00000002e3027221 */ /* 0x000fce0000010000 */
[----:B------:R-:W-:Y:S07]  /*c090*/  HMMA.16816.F32 R116, R128, R4, R116 ;  /* 0x000000048074723c */ /* 0x000fee0000001874 */
        /* <DEDUP_REMOVED lines=15> */
[----:B--2---:R-:W-:Y:S01]  /*c190*/  HMMA.16816.F32 R56, R124, R64, R56 ;  /* 0x000000407c38723c */ /* 0x004fe20000001838 */
[----:B------:R-:W-:-:S02]  /*c1a0*/  FADD.FTZ R2, R26, R4 ;  /* 0x000000041a027221 */ /* 0x000fc40000010000 */
[----:B------:R-:W-:Y:S02]  /*c1b0*/  FADD.FTZ R0, R17, R0 ;  /* 0x0000000011007221 */ /* 0x000fe40000010000 */
[----:B------:R-:W-:-:S03]  /*c1c0*/  FADD.FTZ R246, R3, R14 ;  /* 0x0000000e03f67221 */ /* 0x000fc60000010000 */
[C---:B------:R-:W-:Y:S08]  /*c1d0*/  HMMA.16816.F32 R60, R124.reuse, R66, R60 ;  /* 0x000000427c3c723c */ /* 0x040ff0000000183c */
[C---:B---3--:R-:W-:Y:S01]  /*c1e0*/  HMMA.16816.F32 R72, R124.reuse, R80, R72 ;  /* 0x000000507c48723c */ /* 0x048fe20000001848 */
[----:B------:R1:W-:Y:S07]  /*c1f0*/  STL [R1+0x20], R246 ;  /* 0x000020f601007387 */ /* 0x0003ee0000100800 */
[C---:B------:R-:W-:Y:S08]  /*c200*/  HMMA.16816.F32 R76, R124.reuse, R82, R76 ;  /* 0x000000527c4c723c */ /* 0x040ff0000000184c */
[C---:B------:R-:W-:Y:S08]  /*c210*/  HMMA.16816.F32 R88, R124.reuse, R96, R88 ;  /* 0x000000607c58723c */ /* 0x040ff00000001858 */
[C---:B------:R-:W-:Y:S08]  /*c220*/  HMMA.16816.F32 R92, R124.reuse, R98, R92 ;  /* 0x000000627c5c723c */ /* 0x040ff0000000185c */
[C---:B------:R-:W-:Y:S08]  /*c230*/  HMMA.16816.F32 R104, R124.reuse, R112, R104 ;  /* 0x000000707c68723c */ /* 0x040ff00000001868 */
[C---:B------:R-:W-:Y:S08]  /*c240*/  HMMA.16816.F32 R108, R124.reuse, R114, R108 ;  /* 0x000000727c6c723c */ /* 0x040ff0000000186c */
[----:B------:R-:W-:Y:S08]  /*c250*/  HMMA.16816.F32 R124, R124, R6, R68 ;  /* 0x000000067c7c723c */ /* 0x000ff00000001844 */
[----:B------:R-:W-:Y:S07]  /*c260*/  HMMA.16816.F32 R68, R128, R80, R248 ;  /* 0x000000508044723c */ /* 0x000fee00000018f8 */
[----:B------:R-:W-:-:S02]  /*c270*/  FADD.FTZ R251, R23, R2 ;  /* 0x0000000217fb7221 */ /* 0x000fc40000010000 */
[----:B------:R-:W-:-:S03]  /*c280*/  FADD.FTZ R250, R16, R0 ;  /* 0x0000000010fa7221 */ /* 0x000fc60000010000 */
[----:B------:R1:W-:Y:S04]  /*c290*/  STL [R1+0x18], R251 ;  /* 0x000018fb01007387 */ /* 0x0003e80000100800 */
[----:B------:R1:W-:Y:S01]  /*c2a0*/  STL [R1+0x1c], R250 ;  /* 0x00001cfa01007387 */ /* 0x0003e20000100800 */
[----:B------:R-:W-:Y:S01]  /*c2b0*/  FADD.FTZ R252, R27, R252 ;  /* 0x000000fc1bfc7221 */ /* 0x000fe20000010000 */
[----:B------:R-:W-:Y:S03]  /*c2c0*/  HMMA.16816.F32 R52, R128, R64, R52 ;  /* 0x000000408034723c */ /* 0x000fe60000001834 */
[----:B------:R-:W-:-:S04]  /*c2d0*/  FADD.FTZ R252, R28, R252 ;  /* 0x000000fc1cfc7221 */ /* 0x000fc80000010000 */
[----:B------:R-:W-:Y:S01]  /*c2e0*/  FADD.FTZ R252, R29, R252 ;  /* 0x000000fc1dfc7221 */ /* 0x000fe20000010000 */
[----:B------:R-:W-:Y:S03]  /*c2f0*/  HMMA.16816.F32 R84, R128, R96, R84 ;  /* 0x000000608054723c */ /* 0x000fe60000001854 */
[----:B------:R-:W-:-:S05]  /*c300*/  FADD.FTZ R252, R30, R252 ;  /* 0x000000fc1efc7221 */ /* 0x000fca0000010000 */
        /* <DEDUP_REMOVED lines=8> */
[----:B------:R-:W-:Y:S01]  /*c390*/  UIADD3 UR4, UR30, -0x2, URZ ;  /* 0xfffffffe1e047890 */ /* 0x000fe2000fffe03f */
[----:B------:R-:W-:-:S04]  /*c3a0*/  DEPBAR.LE SB0, 0x0 ;  /* 0x000080000000791a */ /* 0x000fc80000000000 */
[----:B------:R-:W-:Y:S01]  /*c3b0*/  UIADD3 UR25, UR30, -0x4, URZ ;  /* 0xfffffffc1e197890 */ /* 0x000fe2000fffe03f */
[----:B------:R-:W-:Y:S01]  /*c3c0*/  IMAD.U32 R0, RZ, RZ, UR4 ;  /* 0x00000004ff007e24 */ /* 0x000fe2000f8e00ff */
[----:B------:R-:W-:-:S04]  /*c3d0*/  UIADD3 UR4, UP0, -UR31, 0x80, URZ ;  /* 0x000000801f047890 */ /* 0x000fc8000ff1e13f */
[----:B------:R-:W-:Y:S02]  /*c3e0*/  UIADD3.X UR34, URZ, ~UR32, URZ, UP0, !UPT ;  /* 0x800000203f227290 */ /* 0x000fe400087fe43f */
[----:B------:R-:W-:Y:S01]  /*c3f0*/  UISETP.GT.AND UP0, UPT, UR25, UR19, UPT ;  /* 0x000000131900728c */ /* 0x000fe2000bf04270 */
[----:B------:R-:W-:Y:S01]  /*c400*/  BAR.SYNC.DEFER_BLOCKING 0x0 ;  /* 0x0000000000007b1d */ /* 0x000fe20000010000 */
[----:B--2---:R-:W-:-:S04]  /*c410*/  IMAD.MOV.U32 R2, RZ, RZ, R132 ;  /* 0x000000ffff027224 */ /* 0x004fc800078e0084 */
[----:B------:R-:W-:-:S05]  /*c420*/  IMAD R0, R0, UR23, R2 ;  /* 0x0000001700007c24 */ /* 0x000fca000f8e0202 */
        /* <DEDUP_REMOVED lines=20> */
[----:B------:R-:W-:Y:S04]  /*c570*/  LDSM.16.M88.4 R24, [R200+0x8800] ;  /* 0x00880000c818783b */ /* 0x000fe80000000200 */
[----:B------:R-:W3:Y:S04]  /*c580*/  LDSM.16.M88.4 R12, [R202] ;  /* 0x00000000ca0c783b */ /* 0x000ee80000000200 */
[----:B------:R-:W-:Y:S04]  /*c590*/  LDSM.16.M88.4 R8, [R204+0x2000] ;  /* 0x00200000cc08783b */ /* 0x000fe80000000200 */
[----:B--2---:R-:W2:Y:S04]  /*c5a0*/  LDSM.16.M88.4 R4, [R202+0x2000] ;  /* 0x00200000ca04783b */ /* 0x004ea80000000200 */
[----:B------:R-:W4:Y:S04]  /*c5b0*/  LDSM.16.M88.4 R16, [R214] ;  /* 0x00000000d610783b */ /* 0x000f280000000200 */
[----:B------:R-:W5:Y:S04]  /*c5c0*/  LDSM.16.M88.4 R20, [R211] ;  /* 0x00000000d314783b */ /* 0x000f680000000200 */
[----:B------:R-:W0:Y:S01]  /*c5d0*/  LDGDEPBAR ;  /* 0x00000000000079af */ /* 0x000e220000000000 */
[-C--:B---3--:R-:W-:Y:S08]  /*c5e0*/  HMMA.16816.F32 R32, R12, R28.reuse, RZ ;  /* 0x0000001c0c20723c */ /* 0x088ff000000018ff */
[C---:B--2---:R-:W-:Y:S08]  /*c5f0*/  HMMA.16816.F32 R184, R4.reuse, R28, RZ ;  /* 0x0000001c04b8723c */ /* 0x044ff000000018ff */
[C---:B------:R-:W-:Y:S08]  /*c600*/  HMMA.16816.F32 R176, R4.reuse, R24, RZ ;  /* 0x0000001804b0723c */ /* 0x040ff000000018ff */
[C---:B------:R-:W-:Y:S08]  /*c610*/  HMMA.16816.F32 R180, R4.reuse, R30, RZ ;  /* 0x0000001e04b4723c */ /* 0x040ff000000018ff */
[----:B------:R-:W-:Y:S01]  /*c620*/  HMMA.16816.F32 R172, R4, R26, RZ ;  /* 0x0000001a04ac723c */ /* 0x000fe200000018ff */
[----:B------:R-:W2:Y:S07]  /*c630*/  LDSM.16.M88.4 R4, [R204] ;  /* 0x00000000cc04783b */ /* 0x000eae0000000200 */
[C---:B------:R-:W-:Y:S08]  /*c640*/  HMMA.16816.F32 R188, R12.reuse, R30, RZ ;  /* 0x0000001e0cbc723c */ /* 0x040ff000000018ff */
[C---:B------:R-:W-:Y:S08]  /*c650*/  HMMA.16816.F32 R28, R12.reuse, R24, RZ ;  /* 0x000000180c1c723c */ /* 0x040ff000000018ff */
[----:B------:R-:W-:Y:S08]  /*c660*/  HMMA.16816.F32 R12, R12, R26, RZ ;  /* 0x0000001a0c0c723c */ /* 0x000ff000000018ff */
[C---:B----4-:R-:W-:Y:S08]  /*c670*/  HMMA.16816.F32 R192, R8.reuse, R16, R176 ;  /* 0x0000001008c0723c */ /* 0x050ff000000018b0 */
[C---:B------:R-:W-:Y:S08]  /*c680*/  HMMA.16816.F32 R176, R8.reuse, R18, R172 ;  /* 0x0000001208b0723c */ /* 0x040ff000000018ac */
[C---:B-----5:R-:W-:Y:S08]  /*c690*/  HMMA.16816.F32 R184, R8.reuse, R20, R184 ;  /* 0x0000001408b8723c */ /* 0x060ff000000018b8 */
[----:B------:R-:W-:Y:S01]  /*c6a0*/  HMMA.16816.F32 R180, R8, R22, R180 ;  /* 0x0000001608b4723c */ /* 0x000fe200000018b4 */
[----:B------:R-:W-:Y:S07]  /*c6b0*/  LDSM.16.M88.4 R8, [R210] ;  /* 0x00000000d208783b */ /* 0x000fee0000000200 */
[C---:B--2---:R-:W-:Y:S08]  /*c6c0*/  HMMA.16816.F32 R172, R4.reuse, R20, R32 ;  /* 0x0000001404ac723c */ /* 0x044ff00000001820 */
[C---:B------:R-:W-:Y:S08]  /*c6d0*/  HMMA.16816.F32 R24, R4.reuse, R22, R188 ;  /* 0x000000160418723c */ /* 0x040ff000000018bc */
[C---:B------:R-:W-:Y:S08]  /*c6e0*/  HMMA.16816.F32 R32, R4.reuse, R16, R28 ;  /* 0x000000100420723c */ /* 0x040ff0000000181c */
[----:B------:R-:W-:Y:S01]  /*c6f0*/  HMMA.16816.F32 R20, R4, R18, R12 ;  /* 0x000000120414723c */ /* 0x000fe2000000180c */
[----:B------:R-:W2:Y:S04]  /*c700*/  LDSM.16.M88.4 R16, [R208+0x8000] ;  /* 0x00800000d010783b */ /* 0x000ea80000000200 */
[----:B------:R-:W3:Y:S04]  /*c710*/  LDSM.16.M88.4 R4, [R210+0x2000] ;  /* 0x00200000d204783b */ /* 0x000ee80000000200 */
[----:B------:R-:W4:Y:S01]  /*c720*/  LDSM.16.M88.4 R12, [R208+0x8800] ;  /* 0x00880000d00c783b */ /* 0x000f220000000200 */
[----:B--2---:R-:W-:Y:S08]  /*c730*/  HMMA.16816.F32 R28, R8, R18, R24 ;  /* 0x00000012081c723c */ /* 0x004ff00000001818 */
[C---:B---3--:R-:W-:Y:S08]  /*c740*/  HMMA.16816.F32 R184, R4.reuse, R16, R184 ;  /* 0x0000001004b8723c */ /* 0x048ff000000018b8 */
[C---:B----4-:R-:W-:Y:S08]  /*c750*/  HMMA.16816.F32 R188, R4.reuse, R12, R192 ;  /* 0x0000000c04bc723c */ /* 0x050ff000000018c0 */
[C---:B------:R-:W-:Y:S08]  /*c760*/  HMMA.16816.F32 R180, R4.reuse, R18, R180 ;  /* 0x0000001204b4723c */ /* 0x040ff000000018b4 */
[----:B------:R-:W-:Y:S01]  /*c770*/  HMMA.16816.F32 R176, R4, R14, R176 ;  /* 0x0000000e04b0723c */ /* 0x000fe200000018b0 */
[----:B------:R-:W-:Y:S07]  /*c780*/  LDSM.16.M88.4 R4, [R209+0x2000] ;  /* 0x00200000d104783b */ /* 0x000fee0000000200 */
[C---:B------:R-:W-:Y:S01]  /*c790*/  HMMA.16816.F32 R172, R8.reuse, R16, R172 ;  /* 0x0000001008ac723c */ /* 0x040fe200000018ac */
[----:B------:R-:W2:Y:S07]  /*c7a0*/  LDSM.16.M88.4 R16, [R207] ;  /* 0x00000000cf10783b */ /* 0x000eae0000000200 */
[C---:B------:R-:W-:Y:S08]  /*c7b0*/  HMMA.16816.F32 R24, R8.reuse, R12, R32 ;  /* 0x0000000c0818723c */ /* 0x040ff00000001820 */
[----:B------:R-:W-:Y:S01]  /*c7c0*/  HMMA.16816.F32 R20, R8, R14, R20 ;  /* 0x0000000e0814723c */ /* 0x000fe20000001814 */
[----:B------:R-:W3:Y:S04]  /*c7d0*/  LDSM.16.M88.4 R12, [R207+0x800] ;  /* 0x00080000cf0c783b */ /* 0x000ee80000000200 */
[----:B------:R-:W4:Y:S03]  /*c7e0*/  LDSM.16.M88.4 R8, [R209] ;  /* 0x00000000d108783b */ /* 0x000f260000000200 */
[C---:B--2---:R-:W-:Y:S08]  /*c7f0*/  HMMA.16816.F32 R184, R4.reuse, R16, R184 ;  /* 0x0000001004b8723c */ /* 0x044ff000000018b8 */
[C---:B------:R-:W-:Y:S08]  /*c800*/  HMMA.16816.F32 R32, R4.reuse, R18, R180 ;  /* 0x000000120420723c */ /* 0x040ff000000018b4 */
[C---:B---3--:R-:W-:Y:S08]  /*c810*/  HMMA.16816.F32 R188, R4.reuse, R12, R188 ;  /* 0x0000000c04bc723c */ /* 0x048ff000000018bc */
[----:B------:R-:W-:Y:S01]  /*c820*/  HMMA.16816.F32 R176, R4, R14, R176 ;  /* 0x0000000e04b0723c */ /* 0x000fe200000018b0 */
[----:B------:R-:W-:Y:S07]  /*c830*/  LDSM.16.M88.4 R4, [R202+0x6000] ;  /* 0x00600000ca04783b */ /* 0x000fee0000000200 */
[C---:B----4-:R-:W-:Y:S08]  /*c840*/  HMMA.16816.F32 R172, R8.reuse, R16, R172 ;  /* 0x0000001008ac723c */ /* 0x050ff000000018ac */
[C---:B------:R-:W-:Y:S01]  /*c850*/  HMMA.16816.F32 R28, R8.reuse, R18, R28 ;  /* 0x00000012081c723c */ /* 0x040fe2000000181c */
[----:B------:R-:W2:Y:S07]  /*c860*/  LDSM.16.M88.4 R16, [R200+0x9000] ;  /* 0x00900000c810783b */ /* 0x000eae0000000200 */
[C---:B------:R-:W-:Y:S08]  /*c870*/  HMMA.16816.F32 R24, R8.reuse, R12, R24 ;  /* 0x0000000c0818723c */ /* 0x040ff00000001818 */
[----:B------:R-:W-:Y:S01]  /*c880*/  HMMA.16816.F32 R20, R8, R14, R20 ;  /* 0x0000000e0814723c */ /* 0x000fe20000001814 */
[----:B------:R-:W3:Y:S04]  /*c890*/  LDSM.16.M88.4 R12, [R200+0x9800] ;  /* 0x00980000c80c783b */ /* 0x000ee80000000200 */
[----:B------:R-:W4:Y:S03]  /*c8a0*/  LDSM.16.M88.4 R8, [R202+0x4000] ;  /* 0x00400000ca08783b */ /* 0x000f260000000200 */
[C---:B--2---:R-:W-:Y:S08]  /*c8b0*/  HMMA.16816.F32 R180, R4.reuse, R16, R184 ;  /* 0x0000001004b4723c */ /* 0x044ff000000018b8 */
[C---:B------:R-:W-:Y:S08]  /*c8c0*/  HMMA.16816.F32 R32, R4.reuse, R18, R32 ;  /* 0x000000120420723c */ /* 0x040ff00000001820 */
[C---:B---3--:R-:W-:Y:S08]  /*c8d0*/  HMMA.16816.F32 R184, R4.reuse, R12, R188 ;  /* 0x0000000c04b8723c */ /* 0x048ff000000018bc */
[----:B------:R-:W-:Y:S01]  /*c8e0*/  HMMA.16816.F32 R176, R4, R14, R176 ;  /* 0x0000000e04b0723c */ /* 0x000fe200000018b0 */
[----:B------:R-:W-:Y:S07]  /*c8f0*/  LDSM.16.M88.4 R4, [R204+0x6000] ;  /* 0x00600000cc04783b */ /* 0x000fee0000000200 */
[C---:B----4-:R-:W-:Y:S08]  /*c900*/  HMMA.16816.F32 R172, R8.reuse, R16, R172 ;  /* 0x0000001008ac723c */ /* 0x050ff000000018ac */
[C---:B------:R-:W-:Y:S01]  /*c910*/  HMMA.16816.F32 R28, R8.reuse, R18, R28 ;  /* 0x00000012081c723c */ /* 0x040fe2000000181c */
[----:B------:R-:W2:Y:S07]  /*c920*/  LDSM.16.M88.4 R16, [R213] ;  /* 0x00000000d510783b */ /* 0x000eae0000000200 */
[C---:B------:R-:W-:Y:S08]  /*c930*/  HMMA.16816.F32 R24, R8.reuse, R12, R24 ;  /* 0x0000000c0818723c */ /* 0x040ff00000001818 */
[----:B------:R-:W-:Y:S01]  /*c940*/  HMMA.16816.F32 R20, R8, R14, R20 ;  /* 0x0000000e0814723c */ /* 0x000fe20000001814 */
[----:B------:R-:W3:Y:S04]  /*c950*/  LDSM.16.M88.4 R12, [R212] ;  /* 0x00000000d40c783b */ /* 0x000ee80000000200 */
        /* <DEDUP_REMOVED lines=15> */
[----:B---3--:R-:W-:Y:S08]  /*ca50*/  HMMA.16816.F32 R184, R4, R12, R184 ;  /* 0x0000000c04b8723c */ /* 0x008ff000000018b8 */
[C---:B----4-:R-:W-:Y:S08]  /*ca60*/  HMMA.16816.F32 R172, R8.reuse, R16, R172 ;  /* 0x0000001008ac723c */ /* 0x050ff000000018ac */
[C---:B------:R-:W-:Y:S01]  /*ca70*/  HMMA.16816.F32 R32, R8.reuse, R18, R28 ;  /* 0x000000120820723c */ /* 0x040fe2000000181c */
[----:B------:R-:W-:Y:S07]  /*ca80*/  LDSM.16.M88.4 R16, [R207+0x1000] ;  /* 0x00100000cf10783b */ /* 0x000fee0000000200 */
[C---:B------:R-:W-:Y:S08]  /*ca90*/  HMMA.16816.F32 R24, R8.reuse, R12, R24 ;  /* 0x0000000c0818723c */ /* 0x040ff00000001818 */
[-C--:B------:R-:W-:Y:S01]  /*caa0*/  HMMA.16816.F32 R20, R8, R14.reuse, R20 ;  /* 0x0000000e0814723c */ /* 0x080fe20000001814 */
[----:B------:R-:W2:Y:S07]  /*cab0*/  LDSM.16.M88.4 R8, [R209+0x4000] ;  /* 0x00400000d108783b */ /* 0x000eae0000000200 */
[----:B------:R-:W-:Y:S01]  /*cac0*/  HMMA.16816.F32 R176, R4, R14, R176 ;  /* 0x0000000e04b0723c */ /* 0x000fe200000018b0 */
[----:B------:R-:W3:Y:S04]  /*cad0*/  LDSM.16.M88.4 R4, [R209+0x6000] ;  /* 0x00600000d104783b */ /* 0x000ee80000000200 */
[----:B------:R-:W4:Y:S01]  /*cae0*/  LDSM.16.M88.4 R12, [R207+0x1800] ;  /* 0x00180000cf0c783b */ /* 0x000f220000000200 */
[----:B------:R-:W-:-:S04]  /*caf0*/  DEPBAR.LE SB0, 0x0 ;  /* 0x000080000000791a */ /* 0x000fc80000000000 */
[-C--:B--2---:R-:W-:Y:S08]  /*cb00*/  HMMA.16816.F32 R28, R8, R16.reuse, R172 ;  /* 0x00000010081c723c */ /* 0x084ff000000018ac */
[C---:B---3--:R-:W-:Y:S08]  /*cb10*/  HMMA.16816.F32 R180, R4.reuse, R16, R180 ;  /* 0x0000001004b4723c */ /* 0x048ff000000018b4 */
[C---:B------:R-:W-:Y:S08]  /*cb20*/  HMMA.16816.F32 R188, R4.reuse, R18, R188 ;  /* 0x0000001204bc723c */ /* 0x040ff000000018bc */
[C---:B----4-:R-:W-:Y:S08]  /*cb30*/  HMMA.16816.F32 R184, R4.reuse, R12, R184 ;  /* 0x0000000c04b8723c */ /* 0x050ff000000018b8 */
[----:B------:R-:W-:Y:S08]  /*cb40*/  HMMA.16816.F32 R176, R4, R14, R176 ;  /* 0x0000000e04b0723c */ /* 0x000ff000000018b0 */
[C---:B------:R-:W-:Y:S08]  /*cb50*/  HMMA.16816.F32 R32, R8.reuse, R18, R32 ;  /* 0x000000120820723c */ /* 0x040ff00000001820 */
[C---:B------:R-:W-:Y:S08]  /*cb60*/  HMMA.16816.F32 R172, R8.reuse, R12, R24 ;  /* 0x0000000c08ac723c */ /* 0x040ff00000001818 */
[----:B------:R-:W-:Y:S01]  /*cb70*/  HMMA.16816.F32 R20, R8, R14, R20 ;  /* 0x0000000e0814723c */ /* 0x000fe20000001814 */
[----:B------:R-:W-:Y:S06]  /*cb80*/  BAR.SYNC.DEFER_BLOCKING 0x0 ;  /* 0x0000000000007b1d */ /* 0x000fec0000010000 */
[----:B------:R-:W-:Y:S05]  /*cb90*/  @!P0 BRA `(.L_x_1862) ;  /* 0x000001a000008947 */ /* 0x000fea0003800000 */
[----:B-1----:R-:W2:Y:S04]  /*cba0*/  LDL.64 R224, [R1+0x50] ;  /* 0x0000500001e07983 */ /* 0x002ea80000100a00 */
        /* <DEDUP_REMOVED lines=25> */
.L_x_1862:
[----:B-1----:R-:W2:Y:S04]  /*cd40*/  LDL R6, [R1+0x64] ;  /* 0x0000640001067983 */ /* 0x002ea80000100800 */
[----:B------:R-:W3:Y:S04]  /*cd50*/  LDL.64 R2, [R1+0x68] ;  /* 0x0000680001027983 */ /* 0x000ee80000100a00 */
[----:B------:R-:W4:Y:S04]  /*cd60*/  LDL.64 R8, [R1+0x10] ;  /* 0x0000100001087983 */ /* 0x000f280000100a00 */
[----:B------:R-:W5:Y:S04]  /*cd70*/  LDL R7, [R1+0x8c] ;  /* 0x00008c0001077983 */ /* 0x000f680000100800 */
[----:B------:R-:W4:Y:S04]  /*cd80*/  LDL.64 R4, [R1+0x28] ;  /* 0x0000280001047983 */ /* 0x000f280000100a00 */
[----:B------:R-:W1:Y:S01]  /*cd90*/  S2R R10, SR_TID.X ;  /* 0x00000000000a7919 */ /* 0x000e620000002100 */
[----:B------:R-:W-:-:S02]  /*cda0*/  IMAD.U32 R0, RZ, RZ, UR25 ;  /* 0x00000019ff007e24 */ /* 0x000fc4000f8e00ff */
[----:B-1----:R-:W-:-:S05]  /*cdb0*/  IMAD.SHL.U32 R10, R10, 0x2, RZ ;  /* 0x000000020a0a7824 */ /* 0x002fca00078e00ff */
[----:B------:R-:W-:-:S05]  /*cdc0*/  LOP3.LUT R10, R10, 0x6, RZ, 0xc0, !PT ;  /* 0x000000060a0a7812 */ /* 0x000fca00078ec0ff */
[----:B------:R-:W-:-:S05]  /*cdd0*/  IMAD R0, R0, 0x20, R10 ;  /* 0x0000002000007824 */ /* 0x000fca00078e020a */
[C---:B------:R-:W-:Y:S02]  /*cde0*/  ISETP.GE.AND P6, PT, R0.reuse, R223, PT ;  /* 0x000000df0000720c */ /* 0x040fe40003fc6270 */
[C---:B------:R-:W-:Y:S02]  /*cdf0*/  ISETP.GE.AND P3, PT, R0.reuse, R222, PT ;  /* 0x000000de0000720c */ /* 0x040fe40003f66270 */
[C---:B------:R-:W-:Y:S02]  /*ce00*/  ISETP.LT.OR P6, PT, R0.reuse, R219, P6 ;  /* 0x000000db0000720c */ /* 0x040fe400037c1670 */
[C---:B------:R-:W-:Y:S01]  /*ce10*/  ISETP.LT.OR P3, PT, R0.reuse, R218, P3 ;  /* 0x000000da0000720c */ /* 0x040fe20001f61670 */
[----:B--2---:R-:W-:Y:S02]  /*ce20*/  IMAD.MOV.U32 R16, RZ, RZ, R6 ;  /* 0x000000ffff107224 */ /* 0x004fe400078e0006 */
[----:B---3--:R-:W-:Y:S01]  /*ce30*/  IMAD.MOV.U32 R6, RZ, RZ, R2 ;  /* 0x000000ffff067224 */ /* 0x008fe200078e0002 */
[----:B------:R-:W-:-:S04]  /*ce40*/  IADD3 R2, R0, 0x1, RZ ;  /* 0x0000000100027810 */ /* 0x000fc80007ffe0ff */
        /* <DEDUP_REMOVED lines=8> */
[----:B------:R-:W-:Y:S01]  /*ced0*/  IADD3 R2, R0, 0x8, RZ ;  /* 0x0000000800027810 */ /* 0x000fe20007ffe0ff */
[----:B----4-:R-:W-:Y:S01]  /*cee0*/  IMAD.MOV.U32 R228, RZ, RZ, R8 ;  /* 0x000000ffffe47224 */ /* 0x010fe200078e0008 */
[----:B------:R-:W-:Y:S01]  /*cef0*/  FSEL R8, R28, -INF , !P6 ;  /* 0xff8000001c087808 */ /* 0x000fe20007000000 */
[----:B-----5:R-:W-:Y:S01]  /*cf00*/  IMAD.MOV.U32 R15, RZ, RZ, R7 ;  /* 0x000000ffff0f7224 */ /* 0x020fe200078e0007 */
[----:B------:R-:W-:Y:S02]  /*cf10*/  FSEL R12, R29, -INF , !P5 ;  /* 0xff8000001d0c7808 */ /* 0x000fe40006800000 */
[----:B------:R-:W-:Y:S01]  /*cf20*/  FSEL R17, R31, -INF , !P2 ;  /* 0xff8000001f117808 */ /* 0x000fe20005000000 */
[----:B------:R-:W-:Y:S01]  /*cf30*/  IMAD.MOV.U32 R7, RZ, RZ, R3 ;  /* 0x000000ffff077224 */ /* 0x000fe200078e0003 */
[----:B------:R-:W-:-:S02]  /*cf40*/  ISETP.GE.AND P6, PT, R0, R221, PT ;  /* 0x000000dd0000720c */ /* 0x000fc40003fc6270 */
[----:B------:R-:W-:Y:S02]  /*cf50*/  ISETP.GE.AND P2, PT, R0, R220, PT ;  /* 0x000000dc0000720c */ /* 0x000fe40003f46270 */
[----:B------:R-:W-:Y:S02]  /*cf60*/  ISETP.GE.AND P5, PT, R2, R223, PT ;  /* 0x000000df0200720c */ /* 0x000fe40003fa6270 */
[C---:B------:R-:W-:Y:S01]  /*cf70*/  IADD3 R3, R0.reuse, 0x9, RZ ;  /* 0x0000000900037810 */ /* 0x040fe20007ffe0ff */
[----:B------:R-:W-:Y:S01]  /*cf80*/  IMAD.MOV.U32 R229, RZ, RZ, R9 ;  /* 0x000000ffffe57224 */ /* 0x000fe200078e0009 */
[C---:B------:R-:W-:Y:S02]  /*cf90*/  ISETP.LT.OR P6, PT, R0.reuse, R217, P6 ;  /* 0x000000d90000720c */ /* 0x040fe400037c1670 */
[----:B------:R-:W-:Y:S02]  /*cfa0*/  ISETP.LT.OR P2, PT, R0, R216, P2 ;  /* 0x000000d80000720c */ /* 0x000fe40001741670 */
[----:B------:R-:W-:-:S02]  /*cfb0*/  ISETP.LT.OR P5, PT, R2, R219, P5 ;  /* 0x000000db0200720c */ /* 0x000fc40002fa1670 */
[----:B------:R-:W-:Y:S02]  /*cfc0*/  FSEL R9, R30, -INF , !P3 ;  /* 0xff8000001e097808 */ /* 0x000fe40005800000 */
[----:B------:R-:W-:Y:S02]  /*cfd0*/  ISETP.GE.AND P3, PT, R3, R223, PT ;  /* 0x000000df0300720c */ /* 0x000fe40003f66270 */
        /* <DEDUP_REMOVED lines=8> */
[----:B------:R-:W-:Y:S02]  /*d060*/  ISETP.LT.OR P3, PT, R3, R219, P3 ;  /* 0x000000db0300720c */ /* 0x000fe40001f61670 */
[----:B------:R-:W-:-:S02]  /*d070*/  ISETP.LT.OR P6, PT, R2, R218, P6 ;  /* 0x000000da0200720c */ /* 0x000fc400037c1670 */
[C---:B------:R-:W-:Y:S02]  /*d080*/  ISETP.LT.OR P2, PT, R2.reuse, R217, P2 ;  /* 0x000000d90200720c */ /* 0x040fe40001741670 */
[----:B------:R-:W-:Y:S02]  /*d090*/  ISETP.LT.OR P1, PT, R2, R216, P1 ;  /* 0x000000d80200720c */ /* 0x000fe40000f21670 */
[----:B------:R-:W-:Y:S02]  /*d0a0*/  ISETP.LT.OR P5, PT, R3, R218, P5 ;  /* 0x000000da0300720c */ /* 0x000fe40002fa1670 */
[----:B------:R-:W-:Y:S02]  /*d0b0*/  FSEL R31, R183, -INF , !P4 ;  /* 0xff800000b71f7808 */ /* 0x000fe40006000000 */
[----:B------:R-:W-:Y:S02]  /*d0c0*/  FSEL R11, R33, -INF , !P3 ;  /* 0xff800000210b7808 */ /* 0x000fe40005800000 */
[----:B------:R-:W-:-:S02]  /*d0d0*/  IADD3 R2, R0, 0x10, RZ ;  /* 0x0000001000027810 */ /* 0x000fc40007ffe0ff */
[C---:B------:R-:W-:Y:S02]  /*d0e0*/  ISETP.GE.AND P4, PT, R3.reuse, R221, PT ;  /* 0x000000dd0300720c */ /* 0x040fe40003f86270 */
        /* <DEDUP_REMOVED lines=8> */
[----:B------:R-:W-:Y:S02]  /*d170*/  ISETP.GE.AND P1, PT, R2, R220, PT ;  /* 0x000000dc0200720c */ /* 0x000fe40003f26270 */
[C---:B------:R-:W-:Y:S02]  /*d180*/  ISETP.LT.OR P4, PT, R3.reuse, R217, P4 ;  /* 0x000000d90300720c */ /* 0x040fe40002781670 */
[----:B------:R-:W-:-:S02]  /*d190*/  ISETP.LT.OR P3, PT, R3, R216, P3 ;  /* 0x000000d80300720c */ /* 0x000fc40001f61670 */
        /* <DEDUP_REMOVED lines=77> */
[----:B------:R-:W-:Y:S01]  /*d670*/  IMAD.WIDE.U32 R2, R5, -0x326172a9, RZ ;  /* 0xcd9e8d5705027825 */ /* 0x000fe200078e00ff */
[----:B------:R-:W-:-:S03]  /*d680*/  FMNMX.FTZ R5, R233, R0, !PT ;  /* 0x00000000e9057209 */ /* 0x000fc60007810000 */
[----:B------:R-:W-:Y:S01]  /*d690*/  IMAD.MOV.U32 R132, RZ, RZ, R15 ;  /* 0x000000ffff847224 */ /* 0x000fe200078e000f */
[----:B------:R-:W-:Y:S01]  /*d6a0*/  LOP3.LUT R0, R2, 0xffff, RZ, 0xc0, !PT ;  /* 0x0000ffff02007812 */ /* 0x000fe200078ec0ff */
[----:B------:R-:W1:Y:S01]  /*d6b0*/  SHFL.BFLY PT, R15, R4, 0x2, 0x1f ;  /* 0x0c401f00040f7f89 */ /* 0x000e6200000e0000 */
[----:B------:R-:W-:Y:S02]  /*d6c0*/  FMNMX.FTZ R7, R236, R5, !PT ;  /* 0x00000005ec077209 */ /* 0x000fe40007810000 */
[----:B------:R-:W-:Y:S02]  /*d6d0*/  SHF.R.U32.HI R6, RZ, 0x8, R0 ;  /* 0x00000008ff067819 */ /* 0x000fe40000011600 */
[----:B------:R-:W-:Y:S02]  /*d6e0*/  FMNMX.FTZ R0, R237, R7, !PT ;  /* 0x00000007ed007209 */ /* 0x000fe40007810000 */
[----:B------:R-:W-:-:S03]  /*d6f0*/  LOP3.LUT R5, R2, 0xff, RZ, 0xc0, !PT ;  /* 0x000000ff02057812 */ /* 0x000fc600078ec0ff */
[----:B------:R-:W2:Y:S01]  /*d700*/  SHFL.BFLY PT, R7, R0, 0x2, 0x1f ;  /* 0x0c401f0000077f89 */ /* 0x000ea200000e0000 */
[----:B------:R-:W-:Y:S02]  /*d710*/  PRMT R33, R5, 0x5410, R6 ;  /* 0x0000541005217816 */ /* 0x000fe40000000006 */
[--C-:B------:R-:W-:Y:S01]  /*d720*/  SHF.R.U32.HI R5, RZ, 0x10, R2.reuse ;  /* 0x00000010ff057819 */ /* 0x100fe20000011602 */
[----:B------:R-:W-:Y:S01]  /*d730*/  IMAD.WIDE.U32 R138, R16, -0x326172a9, RZ ;  /* 0xcd9e8d57108a7825 */ /* 0x000fe200078e00ff */
[----:B------:R-:W-:Y:S02]  /*d740*/  SHF.R.U32.HI R2, RZ, 0x18, R2 ;  /* 0x00000018ff027819 */ /* 0x000fe40000011602 */
[----:B------:R-:W-:-:S04]  /*d750*/  LOP3.LUT R5, R5, 0xff, RZ, 0xc0, !PT ;  /* 0x000000ff05057812 */ /* 0x000fc800078ec0ff */
[----:B------:R-:W-:Y:S02]  /*d760*/  PRMT R32, R5, 0x5410, R2 ;  /* 0x0000541005207816 */ /* 0x000fe40000000002 */
[----:B------:R-:W-:Y:S02]  /*d770*/  LOP3.LUT R2, R3, UR18, R138, 0x96, !PT ;  /* 0x0000001203027c12 */ /* 0x000fe4000f8e968a */
[----:B------:R-:W-:Y:S02]  /*d780*/  FMNMX.FTZ R3, R134, R28, !PT ;  /* 0x0000001c86037209 */ /* 0x000fe40007810000 */
[----:B-1----:R-:W-:Y:S02]  /*d790*/  FMNMX.FTZ R6, R4, R15, !PT ;  /* 0x0000000f04067209 */ /* 0x002fe40007810000 */
[----:B------:R-:W-:Y:S02]  /*d7a0*/  FMNMX.FTZ R4, R29, R3, !PT ;  /* 0x000000031d047209 */ /* 0x000fe40007810000 */
[----:B------:R-:W-:-:S02]  /*d7b0*/  FMNMX.FTZ R3, R137, R30, !PT ;  /* 0x0000001e89037209 */ /* 0x000fc40007810000 */
[----:B------:R-:W-:Y:S02]  /*d7c0*/  FMNMX.FTZ R5, R24, R4, !PT ;  /* 0x0000000418057209 */ /* 0x000fe40007810000 */
[----:B------:R-:W-:Y:S02]  /*d7d0*/  FMNMX.FTZ R3, R31, R3, !PT ;  /* 0x000000031f037209 */ /* 0x000fe40007810000 */
[----:B--2---:R-:W-:Y:S02]  /*d7e0*/  FMNMX.FTZ R4, R0, R7, !PT ;  /* 0x0000000700047209 */ /* 0x004fe40007810000 */
[----:B------:R-:W-:Y:S02]  /*d7f0*/  FMNMX.FTZ R0, R27, R3, !PT ;  /* 0x000000031b007209 */ /* 0x000fe40007810000 */
[----:B------:R-:W-:Y:S02]  /*d800*/  FMNMX.FTZ R3, R25, R5, !PT ;  /* 0x0000000519037209 */ /* 0x000fe40007810000 */
[----:B------:R-:W-:-:S02]  /*d810*/  FMNMX.FTZ R0, R26, R0, !PT ;  /* 0x000000001a007209 */ /* 0x000fc40007810000 */
[----:B------:R-:W-:Y:S02]  /*d820*/  FSEL R185, R185, -INF , !P6 ;  /* 0xff800000b9b97808 */ /* 0x000fe40007000000 */
[----:B------:R-:W-:Y:S02]  /*d830*/  FMNMX.FTZ R3, R238, R3, !PT ;  /* 0x00000003ee037209 */ /* 0x000fe40007810000 */
[----:B------:R-:W-:Y:S02]  /*d840*/  FSEL R194, R187, -INF , !P3 ;  /* 0xff800000bbc27808 */ /* 0x000fe40005800000 */
[----:B------:R-:W-:Y:S02]  /*d850*/  FMNMX.FTZ R0, R239, R0, !PT ;  /* 0x00000000ef007209 */ /* 0x000fe40007810000 */
[----:B------:R-:W-:Y:S02]  /*d860*/  FSEL R186, R176, -INF , !P5 ;  /* 0xff800000b0ba7808 */ /* 0x000fe40006800000 */
[----:B------:R-:W-:-:S02]  /*d870*/  FMNMX.FTZ R3, R185, R3, !PT ;  /* 0x00000003b9037209 */ /* 0x000fc40007810000 */
[----:B------:R-:W-:Y:S02]  /*d880*/  FSEL R193, R178, -INF , !P2 ;  /* 0xff800000b2c17808 */ /* 0x000fe40005000000 */
[----:B------:R-:W-:Y:S02]  /*d890*/  FMNMX.FTZ R0, R194, R0, !PT ;  /* 0x00000000c2007209 */ /* 0x000fe40007810000 */
[----:B------:R-:W-:Y:S02]  /*d8a0*/  FSEL R184, R177, -INF , !P4 ;  /* 0xff800000b1b87808 */ /* 0x000fe40006000000 */
[----:B------:R-:W-:Y:S02]  /*d8b0*/  FMNMX.FTZ R3, R186, R3, !PT ;  /* 0x00000003ba037209 */ /* 0x000fe40007810000 */
[----:B------:R-:W-:Y:S02]  /*d8c0*/  FSEL R192, R179, -INF , !P1 ;  /* 0xff800000b3c07808 */ /* 0x000fe40004800000 */
[----:B------:R-:W-:-:S02]  /*d8d0*/  FMNMX.FTZ R0, R193, R0, !PT ;  /* 0x00000000c1007209 */ /* 0x000fc40007810000 */
[----:B------:R-:W-:Y:S02]  /*d8e0*/  FMNMX.FTZ R3, R184, R3, !PT ;  /* 0x00000003b8037209 */ /* 0x000fe40007810000 */
[----:B------:R-:W-:Y:S01]  /*d8f0*/  FMNMX.FTZ R0, R192, R0, !PT ;  /* 0x00000000c0007209 */ /* 0x000fe20007810000 */
[----:B------:R-:W1:Y:S04]  /*d900*/  SHFL.BFLY PT, R19, R6, 0x1, 0x1f ;  /* 0x0c201f0006137f89 */ /* 0x000e6800000e0000 */
[----:B------:R-:W2:Y:S04]  /*d910*/  SHFL.BFLY PT, R16, R3, 0x2, 0x1f ;  /* 0x0c401f0003107f89 */ /* 0x000ea800000e0000 */
[----:B------:R-:W3:Y:S01]  /*d920*/  SHFL.BFLY PT, R18, R0, 0x2, 0x1f ;  /* 0x0c401f0000127f89 */ /* 0x000ee200000e0000 */
[----:B------:R-:W-:-:S03]  /*d930*/  LOP3.LUT R5, R2, 0xffff, RZ, 0xc0, !PT ;  /* 0x0000ffff02057812 */ /* 0x000fc600078ec0ff */
[----:B------:R-:W4:Y:S01]  /*d940*/  SHFL.BFLY PT, R20, R4, 0x1, 0x1f ;  /* 0x0c201f0004147f89 */ /* 0x000f2200000e0000 */
[----:B------:R-:W-:Y:S01]  /*d950*/  SHF.R.U32.HI R7, RZ, 0x8, R5 ;  /* 0x00000008ff077819 */ /* 0x000fe20000011605 */
[----:B------:R-:W-:Y:S01]  /*d960*/  IMAD.WIDE.U32 R132, R132, -0x326172a9, RZ ;  /* 0xcd9e8d5784847825 */ /* 0x000fe200078e00ff */
[----:B------:R-:W-:-:S04]  /*d970*/  LOP3.LUT R5, R2, 0xff, RZ, 0xc0, !PT ;  /* 0x000000ff02057812 */ /* 0x000fc800078ec0ff */
[----:B------:R-:W-:Y:S02]  /*d980*/  PRMT R23, R5, 0x5410, R7 ;  /* 0x0000541005177816 */ /* 0x000fe40000000007 */
[--C-:B------:R-:W-:Y:S02]  /*d990*/  SHF.R.U32.HI R5, RZ, 0x10, R2.reuse ;  /* 0x00000010ff057819 */ /* 0x100fe40000011602 */
[----:B------:R-:W-:Y:S02]  /*d9a0*/  LOP3.LUT R7, R133, R225, RZ, 0x3c, !PT ;  /* 0x000000e185077212 */ /* 0x000fe400078e3cff */
[----:B------:R-:W-:Y:S02]  /*d9b0*/  SHF.R.U32.HI R15, RZ, 0x18, R2 ;  /* 0x00000018ff0f7819 */ /* 0x000fe40000011602 */
[----:B------:R-:W-:Y:S02]  /*d9c0*/  LOP3.LUT R2, R5, 0xff, RZ, 0xc0, !PT ;  /* 0x000000ff05027812 */ /* 0x000fe400078ec0ff */
[----:B-1----:R-:W-:Y:S01]  /*d9d0*/  FMNMX.FTZ R191, R6, R19, !PT ;  /* 0x0000001306bf7209 */ /* 0x002fe20007810000 */
[----:B------:R-:W-:Y:S01]  /*d9e0*/  IMAD.WIDE.U32 R6, R7, -0x2daee0ad, RZ ;  /* 0xd2511f5307067825 */ /* 0x000fe200078e00ff */
[----:B--2---:R-:W-:-:S02]  /*d9f0*/  FMNMX.FTZ R5, R3, R16, !PT ;  /* 0x0000001003057209 */ /* 0x004fc40007810000 */
[----:B---3--:R-:W-:Y:S02]  /*da00*/  FMNMX.FTZ R0, R0, R18, !PT ;  /* 0x0000001200007209 */ /* 0x008fe40007810000 */
[----:B------:R-:W-:Y:S02]  /*da10*/  PRMT R22, R2, 0x5410, R15 ;  /* 0x0000541002167816 */ /* 0x000fe4000000000f */
[----:B------:R-:W1:Y:S01]  /*da20*/  SHFL.BFLY PT, R15, R5, 0x1, 0x1f ;  /* 0x0c201f00050f7f89 */ /* 0x000e6200000e0000 */
[----:B------:R-:W-:-:S03]  /*da30*/  LOP3.LUT R2, R7, UR15, R228, 0x96, !PT ;  /* 0x0000000f07027c12 */ /* 0x000fc6000f8e96e4 */
[----:B------:R-:W2:Y:S01]  /*da40*/  SHFL.BFLY PT, R7, R0, 0x1, 0x1f ;  /* 0x0c201f0000077f89 */ /* 0x000ea200000e0000 */
[----:B----4-:R-:W-:Y:S01]  /*da50*/  FMNMX.FTZ R190, R4, R20, !PT ;  /* 0x0000001404be7209 */ /* 0x010fe20007810000 */
[----:B------:R-:W-:Y:S01]  /*da60*/  IMAD.WIDE.U32 R2, R2, -0x326172a9, RZ ;  /* 0xcd9e8d5702027825 */ /* 0x000fe200078e00ff */
[----:B------:R-:W-:-:S03]  /*da70*/  FSETP.NEU.FTZ.AND P1, PT, R191, -INF , PT ;  /* 0xff800000bf00780b */ /* 0x000fc60003f3d000 */
[----:B------:R-:W-:Y:S01]  /*da80*/  FMUL.FTZ R4, R191, c[0x0][0x23c] ;  /* 0x00008f00bf047a20 */ /* 0x000fe20000410000 */
[----:B------:R-:W-:Y:S01]  /*da90*/  LOP3.LUT R18, R3, UR14, R34, 0x96, !PT ;  /* 0x0000000e03127c12 */ /* 0x000fe2000f8e9622 */
[----:B------:R-:W-:Y:S01]  /*daa0*/  FMUL.FTZ R16, R190, c[0x0][0x23c] ;  /* 0x00008f00be107a20 */ /* 0x000fe20000410000 */
[----:B------:R-:W-:Y:S02]  /*dab0*/  LOP3.LUT R21, R35, UR16, R132, 0x96, !PT ;  /* 0x0000001023157c12 */ /* 0x000fe4000f8e9684 */
[----:B------:R-:W-:Y:S01]  /*dac0*/  FSEL R3, R4, RZ, P1 ;  /* 0x000000ff04037208 */ /* 0x000fe20000800000 */
[----:B------:R-:W3:Y:S01]  /*dad0*/  LDC.U8 R229, c[0x0][0x2d8] ;  /* 0x0000b600ffe57b82 */ /* 0x000ee20000000000 */
[----:B------:R-:W-:Y:S02]  /*dae0*/  FSEL R4, R191, RZ, P1 ;  /* 0x000000ffbf047208 */ /* 0x000fe40000800000 */
[----:B------:R-:W-:Y:S01]  /*daf0*/  FSETP.NEU.FTZ.AND P1, PT, R190, -INF , PT ;  /* 0xff800000be00780b */ /* 0x000fe20003f3d000 */
[----:B------:R-:W-:-:S04]  /*db00*/  IMAD.WIDE.U32 R20, R21, -0x2daee0ad, RZ ;  /* 0xd2511f5315147825 */ /* 0x000fc800078e00ff */
[----:B------:R-:W3:Y:S01]  /*db10*/  LDC.U8 R228, c[0x0][0x2d8] ;  /* 0x0000b600ffe47b82 */ /* 0x000ee20000000000 */
[----:B------:R-:W-:Y:S01]  /*db20*/  FSEL R16, R16, RZ, P1 ;  /* 0x000000ff10107208 */ /* 0x000fe20000800000 */
[--C-:B------:R-:W-:Y:S01]  /*db30*/  FFMA.FTZ R10, R10, c[0x0][0x23c], -R3.reuse ;  /* 0x00008f000a0a7a23 */ /* 0x100fe20000010803 */
[----:B------:R-:W-:Y:S01]  /*db40*/  LOP3.LUT R6, R21, UR13, R6, 0x96, !PT ;  /* 0x0000000d15067c12 */ /* 0x000fe2000f8e9606 */
[----:B------:R-:W-:Y:S01]  /*db50*/  FFMA.FTZ R11, R11, c[0x0][0x23c], -R3 ;  /* 0x00008f000b0b7a23 */ /* 0x000fe20000010803 */
[----:B-1----:R-:W-:Y:S01]  /*db60*/  FMNMX.FTZ R189, R5, R15, !PT ;  /* 0x0000000f05bd7209 */ /* 0x002fe20007810000 */
[--C-:B------:R-:W-:Y:S01]  /*db70*/  FFMA.FTZ R14, R14, c[0x0][0x23c], -R16.reuse ;  /* 0x00008f000e0e7a23 */ /* 0x100fe20000010810 */
[----:B--2---:R-:W-:Y:S02]  /*db80*/  FMNMX.FTZ R188, R0, R7, !PT ;  /* 0x0000000700bc7209 */ /* 0x004fe40007810000 */
        /* <DEDUP_REMOVED lines=8> */
[----:B------:R4:W5:Y:S01]  /*dc10*/  MUFU.EX2 R234, R11 ;  /* 0x0000000b00ea7308 */ /* 0x0009620000000800 */
[----:B-1----:R-:W-:Y:S01]  /*dc20*/  IMAD.WIDE.U32 R14, R6, -0x326172a9, RZ ;  /* 0xcd9e8d57060e7825 */ /* 0x002fe200078e00ff */
[----:B------:R-:W-:-:S03]  /*dc30*/  FSETP.NEU.FTZ.AND P1, PT, R188, -INF , PT ;  /* 0xff800000bc00780b */ /* 0x000fc60003f3d000 */
[----:B------:R-:W-:Y:S01]  /*dc40*/  FFMA.FTZ R12, R12, c[0x0][0x23c], -R3 ;  /* 0x00008f000c0c7a23 */ /* 0x000fe20000010803 */
[----:B------:R-:W-:Y:S02]  /*dc50*/  LOP3.LUT R2, R15, UR12, R2, 0x96, !PT ;  /* 0x0000000c0f027c12 */ /* 0x000fe4000f8e9602 */
[----:B------:R-:W1:Y:S01]  /*dc60*/  MUFU.EX2 R225, R13 ;  /* 0x0000000d00e17308 */ /* 0x000e620000000800 */
[----:B------:R-:W-:Y:S02]  /*dc70*/  FADD.FTZ R132, R136, -R4 ;  /* 0x8000000488847221 */ /* 0x000fe40000010000 */
[----:B------:R-:W-:Y:S01]  /*dc80*/  IMAD.WIDE.U32 R4, R18, -0x2daee0ad, RZ ;  /* 0xd2511f5312047825 */ /* 0x000fe200078e00ff */
[----:B---3--:R-:W-:-:S03]  /*dc90*/  PRMT R228, R228, 0x7054, R229 ;  /* 0x00007054e4e47816 */ /* 0x008fc600000000e5 */
[----:B------:R-:W-:Y:S01]  /*dca0*/  FADD.FTZ R15, R134, -R0 ;  /* 0x80000000860f7221 */ /* 0x000fe20000010000 */
[----:B------:R-:W-:Y:S01]  /*dcb0*/  MUFU.EX2 R138, R8 ;  /* 0x00000008008a7308 */ /* 0x000fe20000000800 */
[----:B------:R-:W-:Y:S01]  /*dcc0*/  IMAD.WIDE.U32 R6, R2, -0x2daee0ad, RZ ;  /* 0xd2511f5302067825 */ /* 0x000fe200078e00ff */
[----:B------:R-:W-:-:S03]  /*dcd0*/  FSEL R0, R188, RZ, P1 ;  /* 0x000000ffbc007208 */ /* 0x000fc60000800000 */
[--C-:B------:R-:W-:Y:S02]  /*dce0*/  FFMA.FTZ R9, R9, c[0x0][0x23c], -R16.reuse ;  /* 0x00008f0009097a23 */ /* 0x100fe40000010810 */
[----:B------:R-:W-:Y:S01]  /*dcf0*/  FFMA.FTZ R2, R17, c[0x0][0x23c], -R16 ;  /* 0x00008f0011027a23 */ /* 0x000fe20000010810 */
[----:B------:R3:W1:Y:S01]  /*dd00*/  MUFU.EX2 R232, R12 ;  /* 0x0000000c00e87308 */ /* 0x0006620000000800 */
[----:B------:R-:W-:Y:S01]  /*dd10*/  LOP3.LUT R5, R5, UR11, R20, 0x96, !PT ;  /* 0x0000000b05057c12 */ /* 0x000fe2000f8e9614 */
[--C-:B--2---:R-:W-:Y:S02]  /*dd20*/  HSET2.LE.AND R10, R33, R228.reuse, PT ;  /* 0x000000e4210a7233 */ /* 0x104fe40003803000 */
[----:B----4-:R-:W-:-:S04]  /*dd30*/  HSET2.LE.AND R11, R32, R228, PT ;  /* 0x000000e4200b7233 */ /* 0x010fc80003803000 */
[----:B------:R-:W-:Y:S01]  /*dd40*/  MUFU.EX2 R133, R9 ;  /* 0x0000000900857308 */ /* 0x000fe20000000800 */
[----:B------:R-:W-:-:S04]  /*dd50*/  IMAD.WIDE.U32 R32, R5, -0x326172a9, RZ ;  /* 0xcd9e8d5705207825 */ /* 0x000fc800078e00ff */
[----:B---3--:R-:W-:-:S03]  /*dd60*/  FADD.FTZ R12, R137, -R0 ;  /* 0x80000000890c7221 */ /* 0x008fc60000010000 */
[----:B------:R2:W3:Y:S01]  /*dd70*/  MUFU.EX2 R187, R2 ;  /* 0x0000000200bb7308 */ /* 0x0004e20000000800 */
[----:B-----5:R-:W-:-:S04]  /*dd80*/  F2FP.PACK_AB R0, R234, R235 ;  /* 0x000000ebea00723e */ /* 0x020fc800000000ff */
[----:B------:R-:W-:Y:S02]  /*dd90*/  LOP3.LUT R10, R10, R0, RZ, 0xc0, !PT ;  /* 0x000000000a0a7212 */ /* 0x000fe400078ec0ff */
[----:B-1----:R-:W-:Y:S01]  /*dda0*/  F2FP.PACK_AB R0, R225, R226 ;  /* 0x000000e2e100723e */ /* 0x002fe200000000ff */
[--C-:B------:R-:W-:Y:S01]  /*ddb0*/  HSET2.LE.AND R8, R23, R228.reuse, PT ;  /* 0x000000e417087233 */ /* 0x100fe20003803000 */
[----:B------:R-:W-:Y:S02]  /*ddc0*/  FMUL.FTZ R19, R189, c[0x0][0x23c] ;  /* 0x00008f00bd137a20 */ /* 0x000fe40000410000 */
[----:B------:R-:W-:Y:S02]  /*ddd0*/  LOP3.LUT R11, R11, R0, RZ, 0xc0, !PT ;  /* 0x000000000b0b7212 */ /* 0x000fe400078ec0ff */
[----:B------:R-:W-:Y:S02]  /*dde0*/  F2FP.PACK_AB R0, R232, R138 ;  /* 0x0000008ae800723e */ /* 0x000fe400000000ff */
[----:B--2---:R-:W-:Y:S01]  /*ddf0*/  LOP3.LUT R2, R33, UR10, R14, 0x96, !PT ;  /* 0x0000000a21027c12 */ /* 0x004fe2000f8e960e */
[----:B------:R-:W-:Y:S01]  /*de00*/  HSET2.LE.AND R9, R22, R228, PT ;  /* 0x000000e416097233 */ /* 0x000fe20003803000 */
[----:B------:R-:W-:-:S03]  /*de10*/  LOP3.LUT R8, R8, R0, RZ, 0xc0, !PT ;  /* 0x0000000008087212 */ /* 0x000fc600078ec0ff */
[----:B------:R-:W-:Y:S01]  /*de20*/  IMAD.WIDE.U32 R34, R2, -0x2daee0ad, RZ ;  /* 0xd2511f5302227825 */ /* 0x000fe200078e00ff */
[----:B---3--:R-:W-:Y:S02]  /*de30*/  F2FP.PACK_AB R0, R187, R133 ;  /* 0x00000085bb00723e */ /* 0x008fe400000000ff */
        /* <DEDUP_REMOVED lines=21> */
[----:B------:R-:W-:Y:S01]  /*df90*/  SHF.R.U32.HI R0, RZ, 0x8, R0 ;  /* 0x00000008ff007819 */ /* 0x000fe20000011600 */
[----:B------:R-:W-:-:S06]  /*dfa0*/  IMAD.MOV.U32 R24, RZ, RZ, R228 ;  /* 0x000000ffff187224 */ /* 0x000fcc00078e00e4 */
        /* <DEDUP_REMOVED lines=29> */
[----:B------:R-:W-:-:S02]  /*e180*/  FMUL.FTZ R12, R12, c[0x0][0x23c] ;  /* 0x00008f000c0c7a20 */ /* 0x000fc40000410000 */
[----:B------:R-:W-:-:S04]  /*e190*/  FMUL.FTZ R17, R21, c[0x0][0x23c] ;  /* 0x00008f0015117a20 */ /* 0x000fc80000410000 */
[----:B------:R2:W-:Y:S01]  /*e1a0*/  MUFU.EX2 R21, R12 ;  /* 0x0000000c00157308 */ /* 0x0005e20000000800 */
[----:B-1----:R-:W-:-:S04]  /*e1b0*/  F2FP.PACK_AB R0, R134, R31 ;  /* 0x0000001f8600723e */ /* 0x002fc800000000ff */
[----:B------:R-:W-:Y:S01]  /*e1c0*/  LOP3.LUT R5, R5, R0, RZ, 0xc0, !PT ;  /* 0x0000000005057212 */ /* 0x000fe200078ec0ff */
[----:B------:R-:W-:Y:S02]  /*e1d0*/  FMUL.FTZ R0, R15, c[0x0][0x23c] ;  /* 0x00008f000f007a20 */ /* 0x000fe40000410000 */
[----:B--2---:R-:W1:Y:S01]  /*e1e0*/  LDSM.16.MT88.4 R12, [R201+0xa000] ;  /* 0x00a00000c90c783b */ /* 0x004e620000004200 */
        /* <DEDUP_REMOVED lines=173> */
[-C--:B------:R-:W-:Y:S01]  /*ecc0*/  FFMA.FTZ R33, R27, R17.reuse, R133 ;  /* 0x000000111b217223 */ /* 0x080fe20000010085 */
        /* <DEDUP_REMOVED lines=14> */
[----:B------:R-:W-:Y:S02]  /*edb0*/  FMUL.FTZ R131, R131, R17 ;  /* 0x0000001183837220 */ /* 0x000fe40000410000 */
[--C-:B------:R-:W-:Y:S01]  /*edc0*/  FFMA.FTZ R5, R195, c[0x0][0x23c], -R3.reuse ;  /* 0x00008f00c3057a23 */ /* 0x100fe20000010803 */
[----:B------:R-:W-:Y:S01]  /*edd0*/  HMMA.16816.F32 R116, R8, R12, R116 ;  /* 0x0000000c0874723c */ /* 0x000fe20000001874 */
[----:B------:R-:W-:Y:S02]  /*ede0*/  IMAD.MOV.U32 R67, RZ, RZ, R172 ;  /* 0x000000ffff437224 */ /* 0x000fe400078e00ac */
[----:B-1----:R-:W-:-:S04]  /*edf0*/  FFMA.FTZ R0, R199, c[0x0][0x23c], -R3 ;  /* 0x00008f00c7007a23 */ /* 0x002fc80000010803 */
[----:B------:R1:W-:Y:S01]  /*ee00*/  MUFU.EX2 R28, R0 ;  /* 0x00000000001c7308 */ /* 0x0003e20000000800 */
[----:B------:R-:W-:Y:S02]  /*ee10*/  IMAD.MOV.U32 R66, RZ, RZ, R173 ;  /* 0x000000ffff427224 */ /* 0x000fe400078e00ad */
[----:B------:R-:W-:Y:S02]  /*ee20*/  IMAD.MOV.U32 R65, RZ, RZ, R174 ;  /* 0x000000ffff417224 */ /* 0x000fe400078e00ae */
[----:B------:R-:W-:Y:S02]  /*ee30*/  IMAD.MOV.U32 R64, RZ, RZ, R175 ;  /* 0x000000ffff407224 */ /* 0x000fe400078e00af */
        /* <DEDUP_REMOVED lines=13> */
[----:B------:R-:W-:Y:S01]  /*ef10*/  SHF.R.U32.HI R10, RZ, 0x18, R2 ;  /* 0x00000018ff0a7819 */ /* 0x000fe20000011602 */
[----:B------:R-:W-:Y:S01]  /*ef20*/  IMAD.MOV.U32 R199, RZ, RZ, R24 ;  /* 0x000000ffffc77224 */ /* 0x000fe200078e0018 */
[----:B------:R-:W-:Y:S01]  /*ef30*/  SHF.R.U32.HI R2, RZ, 0x8, R7 ;  /* 0x00000008ff027819 */ /* 0x000fe20000011607 */
[----:B-1----:R-:W-:Y:S01]  /*ef40*/  FFMA.FTZ R0, R227, c[0x0][0x23c], -R16 ;  /* 0x00008f00e3007a23 */ /* 0x002fe20000010810 */
[----:B------:R1:W2:Y:S02]  /*ef50*/  MUFU.EX2 R30, R5 ;  /* 0x00000005001e7308 */ /* 0x0002a40000000800 */
[----:B------:R-:W-:Y:S01]  /*ef60*/  PRMT R12, R12, 0x5410, R2 ;  /* 0x000054100c0c7816 */ /* 0x000fe20000000002 */
[----:B------:R-:W-:-:S05]  /*ef70*/  FFMA.FTZ R2, R237, c[0x0][0x23c], -R16 ;  /* 0x00008f00ed027a23 */ /* 0x000fca0000010810 */
[----:B------:R3:W-:Y:S01]  /*ef80*/  MUFU.EX2 R24, R0 ;  /* 0x0000000000187308 */ /* 0x0007e20000000800 */
[----:B-1----:R-:W-:-:S07]  /*ef90*/  FFMA.FTZ R5, R233, c[0x0][0x23c], -R16 ;  /* 0x00008f00e9057a23 */ /* 0x002fce0000010810 */
[----:B------:R1:W-:Y:S01]  /*efa0*/  MUFU.EX2 R23, R2 ;  /* 0x0000000200177308 */ /* 0x0003e20000000800 */
[----:B---3--:R-:W-:Y:S01]  /*efb0*/  LOP3.LUT R0, R3, UR17, R34, 0x96, !PT ;  /* 0x0000001103007c12 */ /* 0x008fe2000f8e9622 */
[----:B------:R-:W-:-:S06]  /*efc0*/  FFMA.FTZ R3, R236, c[0x0][0x23c], -R16 ;  /* 0x00008f00ec037a23 */ /* 0x000fcc0000010810 */
[----:B------:R3:W-:Y:S08]  /*efd0*/  MUFU.EX2 R25, R5 ;  /* 0x0000000500197308 */ /* 0x0007f00000000800 */
[----:B------:R4:W-:Y:S01]  /*efe0*/  MUFU.EX2 R26, R3 ;  /* 0x00000003001a7308 */ /* 0x0009e20000000800 */
[----:B-1----:R-:W-:Y:S02]  /*eff0*/  LOP3.LUT R2, R11, 0xff, RZ, 0xc0, !PT ;  /* 0x000000ff0b027812 */ /* 0x002fe400078ec0ff */
[----:B---3--:R-:W-:-:S04]  /*f000*/  LOP3.LUT R5, R9, 0xff, RZ, 0xc0, !PT ;  /* 0x000000ff09057812 */ /* 0x008fc800078ec0ff */
[----:B------:R-:W-:Y:S02]  /*f010*/  PRMT R8, R5, 0x5410, R8 ;  /* 0x0000541005087816 */ /* 0x000fe40000000008 */
[----:B----4-:R-:W-:Y:S01]  /*f020*/  SHF.R.U32.HI R3, RZ, 0x8, R6 ;  /* 0x00000008ff037819 */ /* 0x010fe20000011606 */
[----:B------:R-:W-:-:S03]  /*f030*/  FFMA.FTZ R5, R238, c[0x0][0x23c], -R19 ;  /* 0x00008f00ee057a23 */ /* 0x000fc60000010813 */
[----:B------:R-:W-:Y:S02]  /*f040*/  PRMT R11, R13, 0x5410, R3 ;  /* 0x000054100d0b7816 */ /* 0x000fe40000000003 */
[----:B------:R-:W-:Y:S02]  /*f050*/  PRMT R13, R2, 0x5410, R10 ;  /* 0x00005410020d7816 */ /* 0x000fe4000000000a */
[----:B------:R-:W-:Y:S01]  /*f060*/  SHF.R.U32.HI R2, RZ, 0x10, R4 ;  /* 0x00000010ff027819 */ /* 0x000fe20000011604 */
[----:B------:R1:W-:Y:S01]  /*f070*/  MUFU.EX2 R22, R5 ;  /* 0x0000000500167308 */ /* 0x0003e20000000800 */
[----:B------:R-:W-:Y:S02]  /*f080*/  LOP3.LUT R3, R4, 0xffff, RZ, 0xc0, !PT ;  /* 0x0000ffff04037812 */ /* 0x000fe400078ec0ff */
[----:B------:R-:W-:Y:S02]  /*f090*/  LOP3.LUT R2, R2, 0xff, RZ, 0xc0, !PT ;  /* 0x000000ff02027812 */ /* 0x000fe400078ec0ff */
[----:B------:R-:W-:Y:S01]  /*f0a0*/  LOP3.LUT R6, R4, 0xff, RZ, 0xc0, !PT ;  /* 0x000000ff04067812 */ /* 0x000fe200078ec0ff */
[----:B------:R-:W-:Y:S01]  /*f0b0*/  FFMA.FTZ R35, R252, R18, R138 ;  /* 0x00000012fc237223 */ /* 0x000fe2000001008a */
[----:B-1----:R-:W-:-:S02]  /*f0c0*/  SHF.R.U32.HI R5, RZ, 0x18, R4 ;  /* 0x00000018ff057819 */ /* 0x002fc40000011604 */
[----:B------:R-:W-:Y:S01]  /*f0d0*/  SHF.R.U32.HI R4, RZ, 0x8, R3 ;  /* 0x00000008ff047819 */ /* 0x000fe20000011603 */
[----:B------:R-:W-:Y:S01]  /*f0e0*/  FFMA.FTZ R3, R185, c[0x0][0x23c], -R19 ;  /* 0x00008f00b9037a23 */ /* 0x000fe20000010813 */
[----:B------:R-:W-:Y:S02]  /*f0f0*/  PRMT R5, R2, 0x5410, R5 ;  /* 0x0000541002057816 */ /* 0x000fe40000000005 */
[----:B------:R-:W-:Y:S01]  /*f100*/  LOP3.LUT R2, R0, 0xffff, RZ, 0xc0, !PT ;  /* 0x0000ffff00027812 */ /* 0x000fe200078ec0ff */
[----:B------:R1:W3:Y:S01]  /*f110*/  MUFU.EX2 R18, R3 ;  /* 0x0000000300127308 */ /* 0x0002e20000000800 */
[----:B------:R-:W-:Y:S01]  /*f120*/  PRMT R6, R6, 0x5410, R4 ;  /* 0x0000541006067816 */ /* 0x000fe20000000004 */
[----:B------:R-:W-:Y:S01]  /*f130*/  FFMA.FTZ R4, R186, c[0x0][0x23c], -R19 ;  /* 0x00008f00ba047a23 */ /* 0x000fe20000010813 */
[----:B-1----:R-:W-:Y:S02]  /*f140*/  SHF.R.U32.HI R3, RZ, 0x8, R2 ;  /* 0x00000008ff037819 */ /* 0x002fe40000011602 */
[----:B------:R-:W-:-:S04]  /*f150*/  LOP3.LUT R2, R0, 0xff, RZ, 0xc0, !PT ;  /* 0x000000ff00027812 */ /* 0x000fc800078ec0ff */
[----:B------:R-:W-:Y:S02]  /*f160*/  PRMT R7, R2, 0x5410, R3 ;  /* 0x0000541002077816 */ /* 0x000fe40000000003 */
[--C-:B------:R-:W-:Y:S01]  /*f170*/  SHF.R.U32.HI R2, RZ, 0x10, R0.reuse ;  /* 0x00000010ff027819 */ /* 0x100fe20000011600 */
[----:B------:R1:W-:Y:S01]  /*f180*/  MUFU.EX2 R17, R4 ;  /* 0x0000000400117308 */ /* 0x0003e20000000800 */
[----:B------:R-:W-:Y:S02]  /*f190*/  SHF.R.U32.HI R3, RZ, 0x18, R0 ;  /* 0x00000018ff037819 */ /* 0x000fe40000011600 */
[----:B------:R-:W-:Y:S01]  /*f1a0*/  LOP3.LUT R0, R2, 0xff, RZ, 0xc0, !PT ;  /* 0x000000ff02007812 */ /* 0x000fe200078ec0ff */
[----:B------:R-:W-:-:S03]  /*f1b0*/  FFMA.FTZ R2, R239, c[0x0][0x23c], -R20 ;  /* 0x00008f00ef027a23 */ /* 0x000fc60000010814 */
[----:B------:R-:W-:Y:S01]  /*f1c0*/  PRMT R9, R0, 0x5410, R3 ;  /* 0x0000541000097816 */ /* 0x000fe20000000003 */
[----:B------:R2:W-:Y:S01]  /*f1d0*/  MUFU.EX2 R15, R2 ;  /* 0x00000002000f7308 */ /* 0x0005e20000000800 */
[----:B------:R-:W-:Y:S01]  /*f1e0*/  FFMA.FTZ R3, R194, c[0x0][0x23c], -R20 ;  /* 0x00008f00c2037a23 */ /* 0x000fe20000010814 */
[----:B------:R-:W-:Y:S01]  /*f1f0*/  HSET2.LE.AND R0, R12, R199, PT ;  /* 0x000000c70c007233 */ /* 0x000fe20003803000 */
[----:B-1----:R-:W-:-:S05]  /*f200*/  FFMA.FTZ R4, R184, c[0x0][0x23c], -R19 ;  /* 0x00008f00b8047a23 */ /* 0x002fca0000010813 */
[----:B------:R1:W-:Y:S01]  /*f210*/  MUFU.EX2 R16, R4 ;  /* 0x0000000400107308 */ /* 0x0003e20000000800 */
[----:B--2---:R-:W-:Y:S01]  /*f220*/  F2FP.PACK_AB R2, R30, R29 ;  /* 0x0000001d1e02723e */ /* 0x004fe200000000ff */
[----:B------:R-:W-:-:S06]  /*f230*/  HSET2.LE.AND R5, R5, R199, PT ;  /* 0x000000c705057233 */ /* 0x000fcc0003803000 */
[----:B------:R2:W4:Y:S01]  /*f240*/  MUFU.EX2 R14, R3 ;  /* 0x00000003000e7308 */ /* 0x0005220000000800 */
[----:B------:R-:W-:Y:S01]  /*f250*/  LOP3.LUT R130, R0, R2, RZ, 0xc0, !PT ;  /* 0x0000000200827212 */ /* 0x000fe200078ec0ff */
[--C-:B------:R-:W-:Y:S01]  /*f260*/  HSET2.LE.AND R0, R8, R199.reuse, PT ;  /* 0x000000c708007233 */ /* 0x100fe20003803000 */
[----:B-1----:R-:W-:Y:S01]  /*f270*/  FFMA.FTZ R4, R193, c[0x0][0x23c], -R20 ;  /* 0x00008f00c1047a23 */ /* 0x002fe20000010814 */
[----:B------:R-:W-:Y:S01]  /*f280*/  HSET2.LE.AND R7, R7, R199, PT ;  /* 0x000000c707077233 */ /* 0x000fe20003803000 */
[----:B---3--:R-:W-:-:S03]  /*f290*/  F2FP.PACK_AB R8, R18, R22 ;  /* 0x000000161208723e */ /* 0x008fc600000000ff */
[----:B------:R1:W-:Y:S01]  /*f2a0*/  MUFU.EX2 R12, R4 ;  /* 0x00000004000c7308 */ /* 0x0003e20000000800 */
[----:B--2---:R-:W-:Y:S01]  /*f2b0*/  HSET2.LE.AND R3, R6, R199, PT ;  /* 0x000000c706037233 */ /* 0x004fe20003803000 */
[----:B------:R-:W-:Y:S02]  /*f2c0*/  F2FP.PACK_AB R6, R25, R24 ;  /* 0x000000181906723e */ /* 0x000fe400000000ff */
[----:B------:R-:W-:Y:S02]  /*f2d0*/  LOP3.LUT R124, R7, R8, RZ, 0xc0, !PT ;  /* 0x00000008077c7212 */ /* 0x000fe400078ec0ff */
[----:B------:R-:W-:Y:S02]  /*f2e0*/  LOP3.LUT R129, R5, R6, RZ, 0xc0, !PT ;  /* 0x0000000605817212 */ /* 0x000fe400078ec0ff */
[----:B-1----:R-:W-:Y:S01]  /*f2f0*/  F2FP.PACK_AB R4, R28, R27 ;  /* 0x0000001b1c04723e */ /* 0x002fe200000000ff */
[----:B------:R-:W-:Y:S01]  /*f300*/  IMAD.MOV.U32 R80, RZ, RZ, R51 ;  /* 0x000000ffff507224 */ /* 0x000fe200078e0033 */
[----:B------:R-:W-:-:S02]  /*f310*/  MOV R97, R169 ;  /* 0x000000a900617202 */ /* 0x000fc40000000f00 */
[----:B------:R-:W-:Y:S01]  /*f320*/  LOP3.LUT R128, R3, R4, RZ, 0xc0, !PT ;  /* 0x0000000403807212 */ /* 0x000fe200078ec0ff */
[----:B------:R-:W-:Y:S01]  /*f330*/  IMAD.MOV.U32 R81, RZ, RZ, R50 ;  /* 0x000000ffff517224 */ /* 0x000fe200078e0032 */
[----:B------:R-:W1:Y:S01]  /*f340*/  LDSM.16.MT88.4 R4, [R205+0xb800] ;  /* 0x00b80000cd04783b */ /* 0x000e620000004200 */
[----:B------:R-:W-:Y:S02]  /*f350*/  IMAD.MOV.U32 R82, RZ, RZ, R49 ;  /* 0x000000ffff527224 */ /* 0x000fe400078e0031 */
[----:B------:R-:W-:Y:S02]  /*f360*/  IMAD.MOV.U32 R83, RZ, RZ, R48 ;  /* 0x000000ffff537224 */ /* 0x000fe400078e0030 */
[----:B------:R-:W-:Y:S01]  /*f370*/  IMAD.MOV.U32 R96, RZ, RZ, R170 ;  /* 0x000000ffff607224 */ /* 0x000fe200078e00aa */
[----:B------:R-:W-:Y:S01]  /*f380*/  LDSM.16.MT88.4 R48, [R206+0xa800] ;  /* 0x00a80000ce30783b */ /* 0x000fe20000004200 */
[----:B------:R-:W-:Y:S02]  /*f390*/  IMAD.MOV.U32 R98, RZ, RZ, R168 ;  /* 0x000000ffff627224 */ /* 0x000fe400078e00a8 */
[----:B------:R-:W-:Y:S01]  /*f3a0*/  IMAD.MOV.U32 R99, RZ, RZ, R155 ;  /* 0x000000ffff637224 */ /* 0x000fe200078e009b */
[----:B------:R-:W-:Y:S01]  /*f3b0*/  LDSM.16.MT88.4 R168, [R203+0xa800] ;  /* 0x00a80000cba8783b */ /* 0x000fe20000004200 */
[----:B------:R-:W-:-:S02]  /*f3c0*/  IMAD.MOV.U32 R112, RZ, RZ, R154 ;  /* 0x000000ffff707224 */ /* 0x000fc400078e009a */
[----:B------:R-:W-:Y:S02]  /*f3d0*/  IMAD.MOV.U32 R113, RZ, RZ, R153 ;  /* 0x000000ffff717224 */ /* 0x000fe400078e0099 */
[----:B------:R-:W-:Y:S02]  /*f3e0*/  IMAD.MOV.U32 R114, RZ, RZ, R152 ;  /* 0x000000ffff727224 */ /* 0x000fe400078e0098 */
[----:B------:R-:W2:Y:S01]  /*f3f0*/  LDSM.16.MT88.4 R152, [R201+0xa800] ;  /* 0x00a80000c998783b */ /* 0x000ea20000004200 */
[----:B------:R-:W-:Y:S01]  /*f400*/  FFMA.FTZ R10, R192, c[0x0][0x23c], -R20 ;  /* 0x00008f00c00a7a23 */ /* 0x000fe20000010814 */
[----:B------:R-:W-:-:S03]  /*f410*/  F2FP.PACK_AB R2, R23, R26 ;  /* 0x0000001a1702723e */ /* 0x000fc600000000ff */
[----:B------:R-:W3:Y:S01]  /*f420*/  MUFU.EX2 R3, R10 ;  /* 0x0000000a00037308 */ /* 0x000ee20000000800 */
[----:B------:R-:W-:Y:S01]  /*f430*/  LOP3.LUT R131, R0, R2, RZ, 0xc0, !PT ;  /* 0x0000000200837212 */ /* 0x000fe200078ec0ff */
[----:B------:R-:W-:Y:S01]  /*f440*/  HSET2.LE.AND R0, R9, R199, PT ;  /* 0x000000c709007233 */ /* 0x000fe20003803000 */
[----:B----4-:R-:W-:Y:S01]  /*f450*/  F2FP.PACK_AB R2, R14, R15 ;  /* 0x0000000f0e02723e */ /* 0x010fe200000000ff */
[----:B------:R-:W-:-:S03]  /*f460*/  IMAD.MOV.U32 R236, RZ, RZ, R67 ;  /* 0x000000ffffec7224 */ /* 0x000fc600078e0043 */
[----:B------:R-:W-:Y:S01]  /*f470*/  LOP3.LUT R125, R0, R2, RZ, 0xc0, !PT ;  /* 0x00000002007d7212 */ /* 0x000fe200078ec0ff */
[--C-:B------:R-:W-:Y:S01]  /*f480*/  HSET2.LE.AND R0, R11, R199.reuse, PT ;  /* 0x000000c70b007233 */ /* 0x100fe20003803000 */
[----:B------:R-:W-:Y:S01]  /*f490*/  IMAD.MOV.U32 R237, RZ, RZ, R66 ;  /* 0x000000ffffed7224 */ /* 0x000fe200078e0042 */
[----:B------:R-:W-:Y:S01]  /*f4a0*/  F2FP.PACK_AB R2, R16, R17 ;  /* 0x000000111002723e */ /* 0x000fe200000000ff */
[----:B------:R-:W-:Y:S02]  /*f4b0*/  IMAD.MOV.U32 R238, RZ, RZ, R65 ;  /* 0x000000ffffee7224 */ /* 0x000fe400078e0041 */
[----:B------:R-:W-:Y:S02]  /*f4c0*/  IMAD.MOV.U32 R239, RZ, RZ, R64 ;  /* 0x000000ffffef7224 */ /* 0x000fe400078e0040 */
[----:B------:R-:W4:Y:S01]  /*f4d0*/  LDSM.16.MT88.4 R64, [R205+0xa800] ;  /* 0x00a80000cd40783b */ /* 0x000f220000004200 */
[----:B------:R-:W-:Y:S01]  /*f4e0*/  LOP3.LUT R126, R0, R2, RZ, 0xc0, !PT ;  /* 0x00000002007e7212 */ /* 0x000fe200078ec0ff */
[----:B------:R-:W-:Y:S01]  /*f4f0*/  HSET2.LE.AND R0, R13, R199, PT ;  /* 0x000000c70d007233 */ /* 0x000fe20003803000 */
[----:B---3--:R-:W-:Y:S01]  /*f500*/  F2FP.PACK_AB R2, R3, R12 ;  /* 0x0000000c0302723e */ /* 0x008fe200000000ff */
[----:B------:R-:W-:-:S03]  /*f510*/  IMAD.MOV.U32 R115, RZ, RZ, R132 ;  /* 0x000000ffff737224 */ /* 0x000fc600078e0084 */
[----:B------:R-:W-:Y:S01]  /*f520*/  LOP3.LUT R127, R0, R2, RZ, 0xc0, !PT ;  /* 0x00000002007f7212 */ /* 0x000fe200078ec0ff */
[----:B------:R-:W-:Y:S01]  /*f530*/  FFMA.FTZ R19, R246, R21, R31 ;  /* 0x00000015f6137223 */ /* 0x000fe2000001001f */
[----:B-1----:R-:W-:Y:S01]  /*f540*/  HMMA.16816.F32 R116, R128, R4, R116 ;  /* 0x000000048074723c */ /* 0x002fe20000001874 */
[----:B------:R-:W-:Y:S02]  /*f550*/  FADD.FTZ R0, R232, R35 ;  /* 0x00000023e8007221 */ /* 0x000fe40000010000 */
[----:B------:R-:W-:Y:S02]  /*f560*/  FADD.FTZ R2, R187, R33 ;  /* 0x00000021bb027221 */ /* 0x000fe40000010000 */
[----:B------:R-:W-:-:S03]  /*f570*/  FADD.FTZ R8, R134, R19 ;  /* 0x0000001386087221 */ /* 0x000fc60000010000 */
[----:B------:R-:W-:Y:S01]  /*f580*/  HMMA.16816.F32 R120, R124, R4, R120 ;  /* 0x000000047c78723c */ /* 0x000fe20000001878 */
[----:B------:R-:W-:-:S06]  /*f590*/  FADD.FTZ R2, R226, R2 ;  /* 0x00000002e2027221 */ /* 0x000fcc0000010000 */
[----:B------:R-:W-:Y:S01]  /*f5a0*/  FADD.FTZ R5, R135, R32 ;  /* 0x0000002087057221 */ /* 0x000fe20000010000 */
[----:B--2---:R-:W-:Y:S01]  /*f5b0*/  HMMA.16816.F32 R140, R128, R152, R140 ;  /* 0x00000098808c723c */ /* 0x004fe2000000188c */
[----:B------:R-:W-:Y:S02]  /*f5c0*/  FADD.FTZ R4, R235, R0 ;  /* 0x00000000eb047221 */ /* 0x000fe40000010000 */
[----:B------:R-:W-:-:S05]  /*f5d0*/  FADD.FTZ R0, R183, R5 ;  /* 0x00000005b7007221 */ /* 0x000fca0000010000 */
[----:B------:R-:W-:Y:S01]  /*f5e0*/  HMMA.16816.F32 R144, R124, R152, R144 ;  /* 0x000000987c90723c */ /* 0x000fe20000001890 */
[----:B------:R-:W-:Y:S02]  /*f5f0*/  FADD.FTZ R5, R136, R8 ;  /* 0x0000000888057221 */ /* 0x000fe40000010000 */
[----:B------:R-:W-:-:S05]  /*f600*/  FADD.FTZ R252, R234, R4 ;  /* 0x00000004eafc7221 */ /* 0x000fca0000010000 */
[----:B------:R-:W-:Y:S01]  /*f610*/  HMMA.16816.F32 R148, R124, R154, R148 ;  /* 0x0000009a7c94723c */ /* 0x000fe20000001894 */
[----:B------:R-:W-:-:S07]  /*f620*/  FADD.FTZ R4, R225, R2 ;  /* 0x00000002e1047221 */ /* 0x000fce0000010000 */
[----:B------:R-:W-:Y:S01]  /*f630*/  HMMA.16816.F32 R156, R128, R168, R156 ;  /* 0x000000a8809c723c */ /* 0x000fe2000000189c */
[----:B------:R-:W-:-:S07]  /*f640*/  FADD.FTZ R2, R181, R0 ;  /* 0x00000000b5027221 */ /* 0x000fce0000010000 */
[C---:B------:R-:W-:Y:S08]  /*f650*/  HMMA.16816.F32 R160, R124.reuse, R168, R160 ;  /* 0x000000a87ca0723c */ /* 0x040ff000000018a0 */
[----:B------:R-:W-:Y:S08]  /*f660*/  HMMA.16816.F32 R164, R124, R170, R164 ;  /* 0x000000aa7ca4723c */ /* 0x000ff000000018a4 */
[-C--:B------:R-:W-:Y:S08]  /*f670*/  HMMA.16816.F32 R36, R128, R48.reuse, R36 ;  /* 0x000000308024723c */ /* 0x080ff00000001824 */
[C---:B------:R-:W-:Y:S08]  /*f680*/  HMMA.16816.F32 R40, R124.reuse, R48, R40 ;  /* 0x000000307c28723c */ /* 0x040ff00000001828 */
[----:B------:R-:W-:Y:S01]  /*f690*/  HMMA.16816.F32 R44, R124, R50, R44 ;  /* 0x000000327c2c723c */ /* 0x000fe2000000182c */
[----:B------:R-:W-:-:S07]  /*f6a0*/  FADD.FTZ R0, R137, R5 ;  /* 0x0000000589007221 */ /* 0x000fce0000010000 */
[C---:B------:R-:W-:Y:S01]  /*f6b0*/  HMMA.16816.F32 R152, R128.reuse, R154, R112 ;  /* 0x0000009a8098723c */ /* 0x040fe20000001870 */
[----:B------:R-:W-:Y:S07]  /*f6c0*/  LDSM.16.MT88.4 R112, [R206+0xb800] ;  /* 0x00b80000ce70783b */ /* 0x000fee0000004200 */
[C---:B------:R-:W-:Y:S01]  /*f6d0*/  HMMA.16816.F32 R168, R128.reuse, R170, R96 ;  /* 0x000000aa80a8723c */ /* 0x040fe20000001860 */
[----:B------:R-:W-:Y:S07]  /*f6e0*/  LDSM.16.MT88.4 R96, [R203+0xb800] ;  /* 0x00b80000cb60783b */ /* 0x000fee0000004200 */
[----:B------:R-:W-:Y:S01]  /*f6f0*/  HMMA.16816.F32 R48, R128, R50, R80 ;  /* 0x000000328030723c */ /* 0x000fe20000001850 */
[----:B------:R-:W1:Y:S01]  /*f700*/  LDSM.16.MT88.4 R80, [R201+0xb800] ;  /* 0x00b80000c950783b */ /* 0x000e620000004200 */
        /* <DEDUP_REMOVED lines=9> */
[----:B----4-:R-:W-:Y:S01]  /*f7a0*/  HMMA.16816.F32 R52, R128, R64, R52 ;  /* 0x000000408034723c */ /* 0x010fe20000001834 */
[----:B------:R-:W-:Y:S02]  /*f7b0*/  FADD.FTZ R246, R23, R2 ;  /* 0x0000000217f67221 */ /* 0x000fe40000010000 */
[----:B------:R-:W-:-:S05]  /*f7c0*/  FADD.FTZ R198, R16, R0 ;  /* 0x0000000010c67221 */ /* 0x000fca0000010000 */
[C---:B------:R-:W-:Y:S01]  /*f7d0*/  HMMA.16816.F32 R56, R124.reuse, R64, R56 ;  /* 0x000000407c38723c */ /* 0x040fe20000001838 */
[----:B------:R2:W-:Y:S07]  /*f7e0*/  STL [R1+0x18], R246 ;  /* 0x000018f601007387 */ /* 0x0005ee0000100800 */
[-C--:B------:R-:W-:Y:S01]  /*f7f0*/  HMMA.16816.F32 R60, R124, R66.reuse, R60 ;  /* 0x000000427c3c723c */ /* 0x080fe2000000183c */
[----:B------:R2:W-:Y:S07]  /*f800*/  STL [R1+0x1c], R198 ;  /* 0x00001cc601007387 */ /* 0x0005ee0000100800 */
[----:B------:R-:W-:Y:S07]  /*f810*/  HMMA.16816.F32 R64, R128, R66, R236 ;  /* 0x000000428040723c */ /* 0x000fee00000018ec */
[----:B------:R-:W-:-:S05]  /*f820*/  FADD.FTZ R239, R3, R14 ;  /* 0x0000000e03ef7221 */ /* 0x000fca0000010000 */
[----:B------:R2:W-:Y:S01]  /*f830*/  STL [R1+0x20], R239 ;  /* 0x000020ef01007387 */ /* 0x0005e20000100800 */
[----:B------:R-:W-:Y:S01]  /*f840*/  FADD.FTZ R252, R27, R252 ;  /* 0x000000fc1bfc7221 */ /* 0x000fe20000010000 */
[----:B-1----:R-:W-:Y:S03]  /*f850*/  HMMA.16816.F32 R72, R124, R80, R72 ;  /* 0x000000507c48723c */ /* 0x002fe60000001848 */
[----:B------:R-:W-:-:S05]  /*f860*/  FADD.FTZ R252, R28, R252 ;  /* 0x000000fc1cfc7221 */ /* 0x000fca0000010000 */
[----:B------:R-:W-:Y:S01]  /*f870*/  HMMA.16816.F32 R76, R124, R82, R76 ;  /* 0x000000527c4c723c */ /* 0x000fe2000000184c */
[----:B------:R-:W-:-:S07]  /*f880*/  FADD.FTZ R252, R29, R252 ;  /* 0x000000fc1dfc7221 */ /* 0x000fce0000010000 */
[----:B------:R-:W-:Y:S01]  /*f890*/  HMMA.16816.F32 R88, R124, R96, R88 ;  /* 0x000000607c58723c */ /* 0x000fe20000001858 */
[----:B------:R-:W-:-:S07]  /*f8a0*/  FADD.FTZ R252, R30, R252 ;  /* 0x000000fc1efc7221 */ /* 0x000fce0000010000 */
[----:B------:R-:W-:Y:S01]  /*f8b0*/  HMMA.16816.F32 R92, R124, R98, R92 ;  /* 0x000000627c5c723c */ /* 0x000fe2000000185c */
[----:B------:R-:W-:-:S07]  /*f8c0*/  IMAD.MOV.U32 R135, RZ, RZ, R190 ;  /* 0x000000ffff877224 */ /* 0x000fce00078e00be */
[----:B------:R-:W-:Y:S01]  /*f8d0*/  HMMA.16816.F32 R104, R124, R112, R104 ;  /* 0x000000707c68723c */ /* 0x000fe20000001868 */
[----:B------:R-:W-:-:S07]  /*f8e0*/  IMAD.MOV.U32 R136, RZ, RZ, R191 ;  /* 0x000000ffff887224 */ /* 0x000fce00078e00bf */
[----:B------:R-:W-:Y:S01]  /*f8f0*/  HMMA.16816.F32 R108, R124, R114, R108 ;  /* 0x000000727c6c723c */ /* 0x000fe2000000186c */
[----:B------:R-:W-:-:S07]  /*f900*/  IMAD.MOV.U32 R137, RZ, RZ, R188 ;  /* 0x000000ffff897224 */ /* 0x000fce00078e00bc */
[----:B------:R-:W-:Y:S01]  /*f910*/  HMMA.16816.F32 R124, R124, R6, R68 ;  /* 0x000000067c7c723c */ /* 0x000fe20000001844 */
[----:B------:R-:W-:-:S07]  /*f920*/  IMAD.MOV.U32 R134, RZ, RZ, R189 ;  /* 0x000000ffff867224 */ /* 0x000fce00078e00bd */
        /* <DEDUP_REMOVED lines=8> */
[----:B--2---:R-:W2:Y:S01]  /*f9b0*/  LDL.64 R138, [R1+0x78] ;  /* 0x00007800018a7983 */ /* 0x004ea20000100a00 */
[----:B------:R-:W-:Y:S01]  /*f9c0*/  UIADD3 UR4, UR30, -0x2, URZ ;  /* 0xfffffffe1e047890 */ /* 0x000fe2000fffe03f */
[----:B------:R-:W-:-:S04]  /*f9d0*/  DEPBAR.LE SB0, 0x0 ;  /* 0x000080000000791a */ /* 0x000fc80000000000 */
[----:B------:R-:W-:Y:S01]  /*f9e0*/  BAR.SYNC.DEFER_BLOCKING 0x0 ;  /* 0x0000000000007b1d */ /* 0x000fe20000010000 */
[----:B------:R-:W-:Y:S01]  /*f9f0*/  IMAD.U32 R0, RZ, RZ, UR4 ;  /* 0x00000004ff007e24 */ /* 0x000fe2000f8e00ff */
[----:B------:R-:W-:Y:S01]  /*fa00*/  IADD3 R4, P1, R196, -UR31, RZ ;  /* 0x8000001fc4047c10 */ /* 0x000fe2000ff3e0ff */
[----:B------:R-:W-:-:S03]  /*fa10*/  UIADD3 UR25, UR30, -0x5, URZ ;  /* 0xfffffffb1e197890 */ /* 0x000fc6000fffe03f */
[----:B------:R-:W-:Y:S01]  /*fa20*/  ULDC UR4, c[0x0][0x1a0] ;  /* 0x0000680000047ab9 */ /* 0x000fe20000000800 */
[----:B------:R-:W-:Y:S01]  /*fa30*/  IADD3.X R5, R197, ~UR32, RZ, P1, !PT ;  /* 0x80000020c5057c10 */ /* 0x000fe20008ffe4ff */
[----:B------:R-:W-:Y:S02]  /*fa40*/  USHF.L.U32 UR4, UR4, 0x6, URZ ;  /* 0x0000000604047899 */ /* 0x000fe4000800063f */
[----:B------:R-:W-:Y:S02]  /*fa50*/  UISETP.GT.AND UP0, UPT, UR25, UR19, UPT ;  /* 0x000000131900728c */ /* 0x000fe4000bf04270 */
[----:B------:R-:W-:Y:S01]  /*fa60*/  UIADD3 UR4, -UR4, 0x80, URZ ;  /* 0x0000008004047890 */ /* 0x000fe2000fffe13f */
        /* <DEDUP_REMOVED lines=10> */
[C---:B------:R-:W-:Y:S02]  /*fb10*/  IADD3.X R9, R245.reuse, ~UR32, RZ, P3, !PT ;  /* 0x80000020f5097c10 */ /* 0x040fe40009ffe4ff */
        /* <DEDUP_REMOVED lines=9> */
[----:B------:R-:W4:Y:S04]  /*fbb0*/  LDSM.16.M88.4 R12, [R202+0x2000] ;  /* 0x00200000ca0c783b */ /* 0x000f280000000200 */
[----:B------:R-:W5:Y:S04]  /*fbc0*/  LDSM.16.M88.4 R28, [R200+0x8800] ;  /* 0x00880000c81c783b */ /* 0x000f680000000200 */
[----:B------:R-:W3:Y:S04]  /*fbd0*/  LDSM.16.M88.4 R16, [R202] ;  /* 0x00000000ca10783b */ /* 0x000ee80000000200 */
[----:B------:R-:W-:Y:S04]  /*fbe0*/  LDSM.16.M88.4 R20, [R214] ;  /* 0x00000000d614783b */ /* 0x000fe80000000200 */
[----:B--2---:R-:W2:Y:S04]  /*fbf0*/  LDSM.16.M88.4 R4, [R204+0x2000] ;  /* 0x00200000cc04783b */ /* 0x004ea80000000200 */
[----:B-1----:R-:W1:Y:S04]  /*fc00*/  LDSM.16.M88.4 R8, [R204] ;  /* 0x00000000cc08783b */ /* 0x002e680000000200 */
[----:B------:R-:W1:Y:S04]  /*fc10*/  LDSM.16.M88.4 R24, [R211] ;  /* 0x00000000d318783b */ /* 0x000e680000000200 */
[----:B------:R-:W0:Y:S01]  /*fc20*/  LDGDEPBAR ;  /* 0x00000000000079af */ /* 0x000e220000000000 */
[C---:B----4-:R-:W-:Y:S08]  /*fc30*/  HMMA.16816.F32 R180, R12.reuse, R32, RZ ;  /* 0x000000200cb4723c */ /* 0x050ff000000018ff */
[C---:B-----5:R-:W-:Y:S08]  /*fc40*/  HMMA.16816.F32 R172, R12.reuse, R28, RZ ;  /* 0x0000001c0cac723c */ /* 0x060ff000000018ff */
[C---:B------:R-:W-:Y:S08]  /*fc50*/  HMMA.16816.F32 R176, R12.reuse, R34, RZ ;  /* 0x000000220cb0723c */ /* 0x040ff000000018ff */
[----:B------:R-:W-:Y:S08]  /*fc60*/  HMMA.16816.F32 R136, R12, R30, RZ ;  /* 0x0000001e0c88723c */ /* 0x000ff000000018ff */
[C---:B---3--:R-:W-:Y:S08]  /*fc70*/  HMMA.16816.F32 R132, R16.reuse, R32, RZ ;  /* 0x000000201084723c */ /* 0x048ff000000018ff */
[C---:B------:R-:W-:Y:S08]  /*fc80*/  HMMA.16816.F32 R184, R16.reuse, R34, RZ ;  /* 0x0000002210b8723c */ /* 0x040ff000000018ff */
[C---:B------:R-:W-:Y:S08]  /*fc90*/  HMMA.16816.F32 R12, R16.reuse, R28, RZ ;  /* 0x0000001c100c723c */ /* 0x040ff000000018ff */
[----:B------:R-:W-:Y:S08]  /*fca0*/  HMMA.16816.F32 R16, R16, R30, RZ ;  /* 0x0000001e1010723c */ /* 0x000ff000000018ff */
[C---:B--2---:R-:W-:Y:S08]  /*fcb0*/  HMMA.16816.F32 R28, R4.reuse, R20, R172 ;  /* 0x00000014041c723c */ /* 0x044ff000000018ac */
[----:B------:R-:W-:Y:S08]  /*fcc0*/  HMMA.16816.F32 R136, R4, R22, R136 ;  /* 0x000000160488723c */ /* 0x000ff00000001888 */
[----:B-1----:R-:W-:Y:S01]  /*fcd0*/  HMMA.16816.F32 R32, R8, R20, R12 ;  /* 0x000000140820723c */ /* 0x002fe2000000180c */
[----:B------:R-:W-:Y:S07]  /*fce0*/  LDSM.16.M88.4 R12, [R208+0x8800] ;  /* 0x00880000d00c783b */ /* 0x000fee0000000200 */
[C---:B------:R-:W-:Y:S08]  /*fcf0*/  HMMA.16816.F32 R180, R4.reuse, R24, R180 ;  /* 0x0000001804b4723c */ /* 0x040ff000000018b4 */
[----:B------:R-:W-:Y:S01]  /*fd00*/  HMMA.16816.F32 R172, R4, R26, R176 ;  /* 0x0000001a04ac723c */ /* 0x000fe200000018b0 */
[----:B------:R-:W1:Y:S07]  /*fd10*/  LDSM.16.M88.4 R4, [R210+0x2000] ;  /* 0x00200000d204783b */ /* 0x000e6e0000000200 */
[C---:B------:R-:W-:Y:S01]  /*fd20*/  HMMA.16816.F32 R20, R8.reuse, R22, R16 ;  /* 0x000000160814723c */ /* 0x040fe20000001810 */
[----:B------:R-:W2:Y:S07]  /*fd30*/  LDSM.16.M88.4 R16, [R208+0x8000] ;  /* 0x00800000d010783b */ /* 0x000eae0000000200 */
[C---:B------:R-:W-:Y:S08]  /*fd40*/  HMMA.16816.F32 R132, R8.reuse, R24, R132 ;  /* 0x000000180884723c */ /* 0x040ff00000001884 */
[----:B------:R-:W-:Y:S01]  /*fd50*/  HMMA.16816.F32 R24, R8, R26, R184 ;  /* 0x0000001a0818723c */ /* 0x000fe200000018b8 */
[----:B------:R-:W3:Y:S07]  /*fd60*/  LDSM.16.M88.4 R8, [R210] ;  /* 0x00000000d208783b */ /* 0x000eee0000000200 */
[C---:B-1----:R-:W-:Y:S08]  /*fd70*/  HMMA.16816.F32 R136, R4.reuse, R14, R136 ;  /* 0x0000000e0488723c */ /* 0x042ff00000001888 */
[C---:B--2---:R-:W-:Y:S08]  /*fd80*/  HMMA.16816.F32 R176, R4.reuse, R16, R180 ;  /* 0x0000001004b0723c */ /* 0x044ff000000018b4 */
[----:B------:R-:W-:Y:S08]  /*fd90*/  HMMA.16816.F32 R180, R4, R12, R28 ;  /* 0x0000000c04b4723c */ /* 0x000ff0000000181c */
[-C--:B---3--:R-:W-:Y:S08]  /*fda0*/  HMMA.16816.F32 R28, R8, R18.reuse, R24 ;  /* 0x00000012081c723c */ /* 0x088ff00000001818 */
        /* <DEDUP_REMOVED lines=55> */
[----:B------:R-:W3:Y:S01]  /*10120*/  LDSM.16.M88.4 R8, [R209+0x4000] ;  /* 0x00400000d108783b */ /* 0x000ee20000000200 */
[----:B------:R-:W-:-:S04]  /*10130*/  DEPBAR.LE SB0, 0x0 ;  /* 0x000080000000791a */ /* 0x000fc80000000000 */
[C---:B-1----:R-:W-:Y:S08]  /*10140*/  HMMA.16816.F32 R184, R4.reuse, R18, R172 ;  /* 0x0000001204b8723c */ /* 0x042ff000000018ac */
[C---:B------:R-:W-:Y:S08]  /*10150*/  HMMA.16816.F32 R176, R4.reuse, R16, R176 ;  /* 0x0000001004b0723c */ /* 0x040ff000000018b0 */
[----:B--2---:R-:W-:Y:S08]  /*10160*/  HMMA.16816.F32 R172, R4, R14, R132 ;  /* 0x0000000e04ac723c */ /* 0x004ff00000001884 */
[C---:B---3--:R-:W-:Y:S08]  /*10170*/  HMMA.16816.F32 R132, R8.reuse, R16, R32 ;  /* 0x000000100884723c */ /* 0x048ff00000001820 */
[----:B------:R-:W-:Y:S08]  /*10180*/  HMMA.16816.F32 R32, R8, R18, R28 ;  /* 0x000000120820723c */ /* 0x000ff0000000181c */
[-C--:B------:R-:W-:Y:S08]  /*10190*/  HMMA.16816.F32 R180, R4, R12.reuse, R136 ;  /* 0x0000000c04b4723c */ /* 0x080ff00000001888 */
        /* <DEDUP_REMOVED lines=30> */
.L_x_1863:
[----:B-1----:R-:W2:Y:S04]  /*10380*/  LDL R2, [R1+0x8c] ;  /* 0x00008c0001027983 */ /* 0x002ea80000100800 */
[----:B------:R-:W3:Y:S04]  /*10390*/  LDL R3, [R1+0x64] ;  /* 0x0000640001037983 */ /* 0x000ee80000100800 */
[----:B------:R-:W4:Y:S04]  /*103a0*/  LDL.LU.64 R16, [R1+0x10] ;  /* 0x0000100001107983 */ /* 0x000f280000300a00 */
[----:B------:R-:W5:Y:S04]  /*103b0*/  LDL.LU.64 R12, [R1+0x68] ;  /* 0x00006800010c7983 */ /* 0x000f680000300a00 */
[----:B------:R-:W5:Y:S01]  /*103c0*/  LDL.LU.64 R10, [R1+0x28] ;  /* 0x00002800010a7983 */ /* 0x000f620000300a00 */
[----:B------:R-:W-:-:S03]  /*103d0*/  IMAD.U32 R0, RZ, RZ, UR29 ;  /* 0x0000001dff007e24 */ /* 0x000fc6000f8e00ff */
[----:B------:R-:W1:Y:S02]  /*103e0*/  S2R R5, SR_TID.X ;  /* 0x0000000000057919 */ /* 0x000e640000002100 */
[----:B-1----:R-:W-:-:S05]  /*103f0*/  IMAD.SHL.U32 R5, R5, 0x2, RZ ;  /* 0x0000000205057824 */ /* 0x002fca00078e00ff */
[----:B------:R-:W-:Y:S01]  /*10400*/  LOP3.LUT R5, R5, 0x6, RZ, 0xc0, !PT ;  /* 0x0000000605057812 */ /* 0x000fe200078ec0ff */
[----:B--2---:R-:W-:-:S04]  /*10410*/  IMAD.WIDE.U32 R6, R2, -0x326172a9, RZ ;  /* 0xcd9e8d5702067825 */ /* 0x004fc800078e00ff */
[----:B------:R-:W-:Y:S01]  /*10420*/  IMAD.U32 R2, RZ, RZ, UR25 ;  /* 0x00000019ff027e24 */ /* 0x000fe2000f8e00ff */
[----:B---3--:R-:W-:Y:S02]  /*10430*/  LOP3.LUT R3, R7, R3, RZ, 0x3c, !PT ;  /* 0x0000000307037212 */ /* 0x008fe400078e3cff */
[----:B----4-:R-:W-:Y:S01]  /*10440*/  LOP3.LUT R4, R17, UR25, R0, 0x96, !PT ;  /* 0x0000001911047c12 */ /* 0x010fe2000f8e9600 */
[----:B------:R-:W-:Y:S02]  /*10450*/  IMAD R0, R2, 0x20, R5 ;  /* 0x0000002002007824 */ /* 0x000fe400078e0205 */
[----:B------:R-:W-:-:S03]  /*10460*/  IMAD.WIDE.U32 R8, R3, -0x2daee0ad, RZ ;  /* 0xd2511f5303087825 */ /* 0x000fc600078e00ff */
[C---:B------:R-:W-:Y:S01]  /*10470*/  ISETP.GE.AND P4, PT, R0.reuse, R223, PT ;  /* 0x000000df0000720c */ /* 0x040fe20003f86270 */
[----:B-----5:R-:W-:Y:S01]  /*10480*/  IMAD.MOV.U32 R26, RZ, RZ, R12 ;  /* 0x000000ffff1a7224 */ /* 0x020fe200078e000c */
[C---:B------:R-:W-:Y:S01]  /*10490*/  IADD3 R2, R0.reuse, 0x1, RZ ;  /* 0x0000000100027810 */ /* 0x040fe20007ffe0ff */
[----:B------:R-:W-:Y:S01]  /*104a0*/  IMAD.MOV.U32 R139, RZ, RZ, R11 ;  /* 0x000000ffff8b7224 */ /* 0x000fe200078e000b */
[C---:B------:R-:W-:Y:S01]  /*104b0*/  ISETP.LT.OR P4, PT, R0.reuse, R219, P4 ;  /* 0x000000db0000720c */ /* 0x040fe20002781670 */
[----:B------:R-:W-:Y:S01]  /*104c0*/  IMAD.MOV.U32 R138, RZ, RZ, R10 ;  /* 0x000000ffff8a7224 */ /* 0x000fe200078e000a */
[----:B------:R-:W-:Y:S01]  /*104d0*/  IADD3 R3, R0, 0x8, RZ ;  /* 0x0000000800037810 */ /* 0x000fe20007ffe0ff */
[----:B------:R-:W-:Y:S01]  /*104e0*/  IMAD.WIDE.U32 R136, R4, -0x326172a9, RZ ;  /* 0xcd9e8d5704887825 */ /* 0x000fe200078e00ff */
[----:B------:R-:W-:Y:S02]  /*104f0*/  LOP3.LUT R7, R9, UR15, R16, 0x96, !PT ;  /* 0x0000000f09077c12 */ /* 0x000fe4000f8e9610 */
[----:B------:R-:W-:Y:S01]  /*10500*/  FSEL R9, R132, -INF , !P4 ;  /* 0xff80000084097808 */ /* 0x000fe20006000000 */
[----:B------:R-:W-:Y:S01]  /*10510*/  IMAD.MOV.U32 R27, RZ, RZ, R13 ;  /* 0x000000ffff1b7224 */ /* 0x000fe200078e000d */
[C---:B------:R-:W-:Y:S01]  /*10520*/  ISETP.GE.AND P3, PT, R2.reuse, R223, PT ;  /* 0x000000df0200720c */ /* 0x040fe20003f66270 */
[----:B------:R-:W-:Y:S01]  /*10530*/  IMAD.MOV.U32 R192, RZ, RZ, R26 ;  /* 0x000000ffffc07224 */ /* 0x000fe200078e001a */
[C---:B------:R-:W-:Y:S01]  /*10540*/  ISETP.GE.AND P0, PT, R2.reuse, R222, PT ;  /* 0x000000de0200720c */ /* 0x040fe20003f06270 */
[----:B------:R-:W-:Y:S01]  /*10550*/  IMAD.MOV.U32 R193, RZ, RZ, R27 ;  /* 0x000000ffffc17224 */ /* 0x000fe200078e001b */
[----:B------:R-:W-:-:S02]  /*10560*/  ISETP.GE.AND P2, PT, R2, R221, PT ;  /* 0x000000dd0200720c */ /* 0x000fc40003f46270 */
[----:B------:R-:W-:Y:S02]  /*10570*/  ISETP.GE.AND P6, PT, R2, R220, PT ;  /* 0x000000dc0200720c */ /* 0x000fe40003fc6270 */
[----:B------:R-:W-:Y:S02]  /*10580*/  ISETP.GE.AND P4, PT, R3, R223, PT ;  /* 0x000000df0300720c */ /* 0x000fe40003f86270 */
[----:B------:R-:W-:Y:S02]  /*10590*/  ISETP.GE.AND P1, PT, R0, R222, PT ;  /* 0x000000de0000720c */ /* 0x000fe40003f26270 */
[C---:B------:R-:W-:Y:S02]  /*105a0*/  ISETP.LT.OR P3, PT, R2.reuse, R219, P3 ;  /* 0x000000db0200720c */ /* 0x040fe40001f61670 */
[C---:B------:R-:W-:Y:S02]  /*105b0*/  ISETP.LT.OR P0, PT, R2.reuse, R218, P0 ;  /* 0x000000da0200720c */ /* 0x040fe40000701670 */
[----:B------:R-:W-:-:S02]  /*105c0*/  ISETP.LT.OR P2, PT, R2, R217, P2 ;  /* 0x000000d90200720c */ /* 0x000fc40001741670 */
[----:B------:R-:W-:Y:S02]  /*105d0*/  ISETP.LT.OR P6, PT, R2, R216, P6 ;  /* 0x000000d80200720c */ /* 0x000fe400037c1670 */
[----:B------:R-:W-:Y:S02]  /*105e0*/  ISETP.LT.OR P4, PT, R3, R219, P4 ;  /* 0x000000db0300720c */ /* 0x000fe40002781670 */
[C---:B------:R-:W-:Y:S02]  /*105f0*/  IADD3 R2, R0.reuse, 0x9, RZ ;  /* 0x0000000900027810 */ /* 0x040fe40007ffe0ff */
[----:B------:R-:W-:Y:S02]  /*10600*/  ISETP.LT.OR P1, PT, R0, R218, P1 ;  /* 0x000000da0000720c */ /* 0x000fe40000f21670 */
[----:B------:R-:W-:Y:S02]  /*10610*/  FSEL R17, R135, -INF , !P0 ;  /* 0xff80000087117808 */ /* 0x000fe40004000000 */
[----:B------:R-:W-:-:S02]  /*10620*/  FSEL R12, R32, -INF , !P4 ;  /* 0xff800000200c7808 */ /* 0x000fc40006000000 */
[----:B------:R-:W-:Y:S02]  /*10630*/  ISETP.GE.AND P0, PT, R2, R222, PT ;  /* 0x000000de0200720c */ /* 0x000fe40003f06270 */
[----:B------:R-:W-:Y:S02]  /*10640*/  ISETP.GE.AND P4, PT, R0, R220, PT ;  /* 0x000000dc0000720c */ /* 0x000fe40003f86270 */
[----:B------:R-:W-:Y:S02]  /*10650*/  FSEL R11, R133, -INF , !P3 ;  /* 0xff800000850b7808 */ /* 0x000fe40005800000 */
[----:B------:R-:W-:Y:S02]  /*10660*/  ISETP.GE.AND P3, PT, R2, R223, PT ;  /* 0x000000df0200720c */ /* 0x000fe40003f66270 */
[----:B------:R-:W-:Y:S02]  /*10670*/  FSEL R10, R134, -INF , !P1 ;  /* 0xff800000860a7808 */ /* 0x000fe40004800000 */
[----:B------:R-:W-:-:S02]  /*10680*/  ISETP.GE.AND P1, PT, R3, R222, PT ;  /* 0x000000de0300720c */ /* 0x000fc40003f26270 */
[----:B------:R-:W-:Y:S02]  /*10690*/  ISETP.LT.OR P0, PT, R2, R218, P0 ;  /* 0x000000da0200720c */ /* 0x000fe40000701670 */
[C---:B------:R-:W-:Y:S02]  /*106a0*/  ISETP.LT.OR P4, PT, R0.reuse, R216, P4 ;  /* 0x000000d80000720c */ /* 0x040fe40002781670 */
[C---:B------:R-:W-:Y:S02]  /*106b0*/  IADD3 R5, R0.reuse, 0x10, RZ ;  /* 0x0000001000057810 */ /* 0x040fe40007ffe0ff */
[----:B------:R-:W-:Y:S02]  /*106c0*/  IADD3 R4, R0, 0x11, RZ ;  /* 0x0000001100047810 */ /* 0x000fe40007ffe0ff */
[----:B------:R-:W-:Y:S02]  /*106d0*/  ISETP.LT.OR P3, PT, R2, R219, P3 ;  /* 0x000000db0200720c */ /* 0x000fe40001f61670 */
[----:B------:R-:W-:-:S02]  /*106e0*/  ISETP.LT.OR P1, PT, R3, R218, P1 ;  /* 0x000000da0300720c */ /* 0x000fc40000f21670 */
[----:B------:R-:W-:Y:S02]  /*106f0*/  FSEL R24, R35, -INF , !P0 ;  /* 0xff80000023187808 */ /* 0x000fe40004000000 */
[----:B------:R-:W-:Y:S02]  /*10700*/  FSEL R32, R178, -INF , !P4 ;  /* 0xff800000b2207808 */ /* 0x000fe40006000000 */
[-C--:B------:R-:W-:Y:S02]  /*10710*/  ISETP.GE.AND P0, PT, R5, R223.reuse, PT ;  /* 0x000000df0500720c */ /* 0x080fe40003f06270 */
[----:B------:R-:W-:Y:S02]  /*10720*/  ISETP.GE.AND P4, PT, R4, R223, PT ;  /* 0x000000df0400720c */ /* 0x000fe40003f86270 */
[----:B------:R-:W-:Y:S02]  /*10730*/  FSEL R13, R33, -INF , !P3 ;  /* 0xff800000210d7808 */ /* 0x000fe40005800000 */
[----:B------:R-:W-:-:S02]  /*10740*/  ISETP.GE.AND P3, PT, R0, R221, PT ;  /* 0x000000dd0000720c */ /* 0x000fc40003f66270 */
[----:B------:R-:W-:Y:S02]  /*10750*/  FSEL R18, R34, -INF , !P1 ;  /* 0xff80000022127808 */ /* 0x000fe40004800000 */
[----:B------:R-:W-:Y:S02]  /*10760*/  ISETP.GE.AND P1, PT, R3, R221, PT ;  /* 0x000000dd0300720c */ /* 0x000fe40003f26270 */
[-C--:B------:R-:W-:Y:S02]  /*10770*/  ISETP.LT.OR P0, PT, R5, R219.reuse, P0 ;  /* 0x000000db0500720c */ /* 0x080fe40000701670 */
[----:B------:R-:W-:Y:S02]  /*10780*/  ISETP.LT.OR P4, PT, R4, R219, P4 ;  /* 0x000000db0400720c */ /* 0x000fe40002781670 */
[----:B------:R-:W-:Y:S02]  /*10790*/  ISETP.LT.OR P3, PT, R0, R217, P3 ;  /* 0x000000d90000720c */ /* 0x000fe40001f61670 */
[----:B------:R-:W-:-:S02]  /*107a0*/  FSEL R232, R28, -INF , !P0 ;  /* 0xff8000001ce87808 */ /* 0x000fc40004000000 */
[----:B------:R-:W-:Y:S02]  /*107b0*/  FSEL R231, R29, -INF , !P4 ;  /* 0xff8000001de77808 */ /* 0x000fe40006000000 */
[----:B------:R-:W-:Y:S02]  /*107c0*/  ISETP.LT.OR P1, PT, R3, R217, P1 ;  /* 0x000000d90300720c */ /* 0x000fe40000f21670 */
[----:B------:R-:W-:Y:S02]  /*107d0*/  FSEL R25, R177, -INF , !P2 ;  /* 0xff800000b1197808 */ /* 0x000fe40005000000 */
[CC--:B------:R-:W-:Y:S02]  /*107e0*/  ISETP.GE.AND P0, PT, R2.reuse, R221.reuse, PT ;  /* 0x000000dd0200720c */ /* 0x0c0fe40003f06270 */
[----:B------:R-:W-:Y:S02]  /*107f0*/  ISETP.GE.AND P4, PT, R2, R220, PT ;  /* 0x000000dc0200720c */ /* 0x000fe40003f86270 */
[----:B------:R-:W-:-:S02]  /*10800*/  ISETP.GE.AND P2, PT, R5, R221, PT ;  /* 0x000000dd0500720c */ /* 0x000fc40003f46270 */
[----:B------:R-:W-:Y:S02]  /*10810*/  FSEL R19, R176, -INF , !P3 ;  /* 0xff800000b0137808 */ /* 0x000fe40005800000 */
[C---:B------:R-:W-:Y:S02]  /*10820*/  ISETP.GE.AND P3, PT, R5.reuse, R222, PT ;  /* 0x000000de0500720c */ /* 0x040fe40003f66270 */
[----:B------:R-:W-:Y:S02]  /*10830*/  FSEL R26, R184, -INF , !P1 ;  /* 0xff800000b81a7808 */ /* 0x000fe40004800000 */
[CC--:B------:R-:W-:Y:S02]  /*10840*/  ISETP.LT.OR P0, PT, R2.reuse, R217.reuse, P0 ;  /* 0x000000d90200720c */ /* 0x0c0fe40000701670 */
[----:B------:R-:W-:Y:S02]  /*10850*/  ISETP.LT.OR P4, PT, R2, R216, P4 ;  /* 0x000000d80200720c */ /* 0x000fe40002781670 */
[----:B------:R-:W-:-:S02]  /*10860*/  ISETP.LT.OR P1, PT, R5, R217, P2 ;  /* 0x000000d90500720c */ /* 0x000fc40001721670 */
[----:B------:R-:W-:Y:S02]  /*10870*/  IADD3 R2, R0, 0x18, RZ ;  /* 0x0000001800027810 */ /* 0x000fe40007ffe0ff */
[----:B------:R-:W-:Y:S02]  /*10880*/  ISETP.LT.OR P3, PT, R5, R218, P3 ;  /* 0x000000da0500720c */ /* 0x000fe40001f61670 */
[----:B------:R-:W-:Y:S02]  /*10890*/  FSEL R235, R180, -INF , !P1 ;  /* 0xff800000b4eb7808 */ /* 0x000fe40004800000 */
[-C--:B------:R-:W-:Y:S02]  /*108a0*/  ISETP.GE.AND P1, PT, R2, R222.reuse, PT ;  /* 0x000000de0200720c */ /* 0x080fe40003f26270 */
[----:B------:R-:W-:Y:S02]  /*108b0*/  FSEL R234, R30, -INF , !P3 ;  /* 0xff8000001eea7808 */ /* 0x000fe40005800000 */
[----:B------:R-:W-:-:S02]  /*108c0*/  ISETP.GE.AND P3, PT, R4, R222, PT ;  /* 0x000000de0400720c */ /* 0x000fc40003f66270 */
[----:B------:R-:W-:Y:S02]  /*108d0*/  IADD3 R0, R0, 0x19, RZ ;  /* 0x0000001900007810 */ /* 0x000fe40007ffe0ff */
[----:B------:R-:W-:Y:S02]  /*108e0*/  FSEL R27, R185, -INF , !P0 ;  /* 0xff800000b91b7808 */ /* 0x000fe40004000000 */
[CC--:B------:R-:W-:Y:S02]  /*108f0*/  ISETP.GE.AND P0, PT, R2.reuse, R223.reuse, PT ;  /* 0x000000df0200720c */ /* 0x0c0fe40003f06270 */
[-C--:B------:R-:W-:Y:S02]  /*10900*/  ISETP.LT.OR P1, PT, R2, R218.reuse, P1 ;  /* 0x000000da0200720c */ /* 0x080fe40000f21670 */
[----:B------:R-:W-:Y:S02]  /*10910*/  ISETP.LT.OR P3, PT, R4, R218, P3 ;  /* 0x000000da0400720c */ /* 0x000fe40001f61670 */
[----:B------:R-:W-:-:S02]  /*10920*/  ISETP.GE.AND P2, PT, R0, R223, PT ;  /* 0x000000df0000720c */ /* 0x000fc40003f46270 */
[-C--:B------:R-:W-:Y:S02]  /*10930*/  ISETP.LT.OR P0, PT, R2, R219.reuse, P0 ;  /* 0x000000db0200720c */ /* 0x080fe40000701670 */
[----:B------:R-:W-:Y:S02]  /*10940*/  FSEL R228, R22, -INF , !P1 ;  /* 0xff80000016e47808 */ /* 0x000fe40004800000 */
[C---:B------:R-:W-:Y:S02]  /*10950*/  ISETP.GE.AND P1, PT, R0.reuse, R222, PT ;  /* 0x000000de0000720c */ /* 0x040fe40003f26270 */
[----:B------:R-:W-:Y:S02]  /*10960*/  ISETP.GE.AND P5, PT, R3, R220, PT ;  /* 0x000000dc0300720c */ /* 0x000fe40003fa6270 */
[----:B------:R-:W-:Y:S02]  /*10970*/  FSEL R233, R31, -INF , !P3 ;  /* 0xff8000001fe97808 */ /* 0x000fe40005800000 */
[----:B------:R-:W-:-:S02]  /*10980*/  ISETP.LT.OR P2, PT, R0, R219, P2 ;  /* 0x000000db0000720c */ /* 0x000fc40001741670 */
[-C--:B------:R-:W-:Y:S02]  /*10990*/  ISETP.GE.AND P3, PT, R4, R221.reuse, PT ;  /* 0x000000dd0400720c */ /* 0x080fe40003f66270 */
[----:B------:R-:W-:Y:S02]  /*109a0*/  FSEL R224, R20, -INF , !P0 ;  /* 0xff80000014e07808 */ /* 0x000fe40004000000 */
[----:B------:R-:W-:Y:S02]  /*109b0*/  ISETP.GE.AND P0, PT, R2, R221, PT ;  /* 0x000000dd0200720c */ /* 0x000fe40003f06270 */
[----:B------:R-:W-:Y:S02]  /*109c0*/  ISETP.LT.OR P1, PT, R0, R218, P1 ;  /* 0x000000da0000720c */ /* 0x000fe40000f21670 */
[----:B------:R-:W-:Y:S01]  /*109d0*/  ISETP.LT.OR P5, PT, R3, R216, P5 ;  /* 0x000000d80300720c */ /* 0x000fe20002fa1670 */
[----:B------:R-:W-:Y:S01]  /*109e0*/  IMAD R3, R247, -0x326172a9, RZ ;  /* 0xcd9e8d57f7037824 */ /* 0x000fe200078e02ff */
[----:B------:R-:W-:-:S02]  /*109f0*/  FSEL R33, R21, -INF , !P2 ;  /* 0xff80000015217808 */ /* 0x000fc40005000000 */
[CC--:B------:R-:W-:Y:S02]  /*10a00*/  ISETP.LT.OR P3, PT, R4.reuse, R217.reuse, P3 ;  /* 0x000000d90400720c */ /* 0x0c0fe40001f61670 */
[-C--:B------:R-:W-:Y:S02]  /*10a10*/  ISETP.GE.AND P2, PT, R4, R220.reuse, PT ;  /* 0x000000dc0400720c */ /* 0x080fe40003f46270 */
[C---:B------:R-:W-:Y:S02]  /*10a20*/  ISETP.LT.OR P0, PT, R2.reuse, R217, P0 ;  /* 0x000000d90200720c */ /* 0x040fe40000701670 */
[----:B------:R-:W-:Y:S02]  /*10a30*/  FSEL R230, R23, -INF , !P1 ;  /* 0xff80000017e67808 */ /* 0x000fe40004800000 */
[----:B------:R-:W-:Y:S02]  /*10a40*/  ISETP.GE.AND P1, PT, R2, R220, PT ;  /* 0x000000dc0200720c */ /* 0x000fe40003f26270 */
[----:B------:R-:W-:-:S02]  /*10a50*/  FSEL R237, R181, -INF , !P3 ;  /* 0xff800000b5ed7808 */ /* 0x000fc40005800000 */
[----:B------:R-:W-:Y:S02]  /*10a60*/  ISETP.LT.OR P2, PT, R4, R216, P2 ;  /* 0x000000d80400720c */ /* 0x000fe40001741670 */
[----:B------:R-:W-:Y:S02]  /*10a70*/  ISETP.GE.AND P3, PT, R5, R220, PT ;  /* 0x000000dc0500720c */ /* 0x000fe40003f66270 */
[----:B------:R-:W-:Y:S02]  /*10a80*/  LOP3.LUT R3, R137, UR16, R3, 0x96, !PT ;  /* 0x0000001089037c12 */ /* 0x000fe4000f8e9603 */
[----:B------:R-:W-:Y:S02]  /*10a90*/  FSEL R236, R172, -INF , !P0 ;  /* 0xff800000acec7808 */ /* 0x000fe40004000000 */
[----:B------:R-:W-:Y:S01]  /*10aa0*/  LOP3.LUT R4, R139, UR14, R136, 0x96, !PT ;  /* 0x0000000e8b047c12 */ /* 0x000fe2000f8e9688 */
[----:B------:R-:W-:Y:S01]  /*10ab0*/  IMAD.WIDE.U32 R20, R3, -0x2daee0ad, RZ ;  /* 0xd2511f5303147825 */ /* 0x000fe200078e00ff */
[----:B------:R-:W-:-:S02]  /*10ac0*/  ISETP.GE.AND P0, PT, R0, R221, PT ;  /* 0x000000dd0000720c */ /* 0x000fc40003f06270 */
[-C--:B------:R-:W-:Y:S02]  /*10ad0*/  ISETP.LT.OR P1, PT, R2, R216.reuse, P1 ;  /* 0x000000d80200720c */ /* 0x080fe40000f21670 */
[----:B------:R-:W-:Y:S02]  /*10ae0*/  FMNMX.FTZ R2, R191, R9, !PT ;  /* 0x00000009bf027209 */ /* 0x000fe40007810000 */
[----:B------:R-:W-:Y:S01]  /*10af0*/  ISETP.LT.OR P3, PT, R5, R216, P3 ;  /* 0x000000d80500720c */ /* 0x000fe20001f61670 */
[----:B------:R-:W-:Y:S01]  /*10b00*/  IMAD.WIDE.U32 R4, R4, -0x2daee0ad, RZ ;  /* 0xd2511f5304047825 */ /* 0x000fe200078e00ff */
[----:B------:R-:W-:Y:S02]  /*10b10*/  ISETP.LT.OR P0, PT, R0, R217, P0 ;  /* 0x000000d90000720c */ /* 0x000fe40000701670 */
[----:B------:R-:W-:Y:S02]  /*10b20*/  LOP3.LUT R15, R137, UR16, R6, 0x96, !PT ;  /* 0x00000010890f7c12 */ /* 0x000fe4000f8e9606 */
[----:B------:R-:W-:Y:S01]  /*10b30*/  FMNMX.FTZ R6, R11, R2, !PT ;  /* 0x000000020b067209 */ /* 0x000fe20007810000 */
[----:B------:R-:W-:Y:S01]  /*10b40*/  IMAD.WIDE.U32 R2, R7, -0x326172a9, RZ ;  /* 0xcd9e8d5707027825 */ /* 0x000fe200078e00ff */
[----:B------:R-:W-:-:S02]  /*10b50*/  FSEL R238, R173, -INF , !P0 ;  /* 0xff800000adee7808 */ /* 0x000fc40004000000 */
[----:B------:R-:W-:Y:S01]  /*10b60*/  ISETP.GE.AND P0, PT, R0, R220, PT ;  /* 0x000000dc0000720c */ /* 0x000fe20003f06270 */
[----:B------:R-:W-:Y:S01]  /*10b70*/  IMAD.WIDE.U32 R22, R15, -0x2daee0ad, RZ ;  /* 0xd2511f530f167825 */ /* 0x000fe200078e00ff */
[----:B------:R-:W-:Y:S02]  /*10b80*/  LOP3.LUT R7, R5, UR11, R20, 0x96, !PT ;  /* 0x0000000b05077c12 */ /* 0x000fe4000f8e9614 */
[----:B------:R-:W-:Y:S02]  /*10b90*/  FMNMX.FTZ R5, R12, R6, !PT ;  /* 0x000000060c057209 */ /* 0x000fe40007810000 */
[----:B------:R-:W-:Y:S01]  /*10ba0*/  ISETP.LT.OR P0, PT, R0, R216, P0 ;  /* 0x000000d80000720c */ /* 0x000fe20000701670 */
[----:B------:R-:W-:Y:S01]  /*10bb0*/  IMAD.WIDE.U32 R180, R7, -0x326172a9, RZ ;  /* 0xcd9e8d5707b47825 */ /* 0x000fe200078e00ff */
[----:B------:R-:W-:Y:S02]  /*10bc0*/  FMNMX.FTZ R0, R13, R5, !PT ;  /* 0x000000050d007209 */ /* 0x000fe40007810000 */
[----:B------:R-:W-:-:S02]  /*10bd0*/  LOP3.LUT R14, R21, UR13, R192, 0x96, !PT ;  /* 0x0000000d150e7c12 */ /* 0x000fc4000f8e96c0 */
[----:B------:R-:W-:Y:S02]  /*10be0*/  FMNMX.FTZ R0, R232, R0, !PT ;  /* 0x00000000e8007209 */ /* 0x000fe40007810000 */
[----:B------:R-:W-:Y:S01]  /*10bf0*/  LOP3.LUT R6, R3, UR14, R136, 0x96, !PT ;  /* 0x0000000e03067c12 */ /* 0x000fe2000f8e9688 */
[----:B------:R-:W-:Y:S01]  /*10c00*/  IMAD.WIDE.U32 R20, R14, -0x326172a9, RZ ;  /* 0xcd9e8d570e147825 */ /* 0x000fe200078e00ff */
[----:B------:R-:W-:Y:S02]  /*10c10*/  FMNMX.FTZ R0, R231, R0, !PT ;  /* 0x00000000e7007209 */ /* 0x000fe40007810000 */
[----:B------:R-:W-:Y:S01]  /*10c20*/  LOP3.LUT R8, R23, UR13, R8, 0x96, !PT ;  /* 0x0000000d17087c12 */ /* 0x000fe2000f8e9608 */
[----:B------:R-:W-:Y:S01]  /*10c30*/  IMAD.WIDE.U32 R6, R6, -0x2daee0ad, RZ ;  /* 0xd2511f5306067825 */ /* 0x000fe200078e00ff */
[----:B------:R-:W-:Y:S02]  /*10c40*/  LOP3.LUT R14, R21, UR12, R138, 0x96, !PT ;  /* 0x0000000c150e7c12 */ /* 0x000fe4000f8e968a */
[----:B------:R-:W-:-:S02]  /*10c50*/  FMNMX.FTZ R0, R224, R0, !PT ;  /* 0x00000000e0007209 */ /* 0x000fc40007810000 */
[----:B------:R-:W-:Y:S01]  /*10c60*/  LOP3.LUT R3, R181, UR10, R20, 0x96, !PT ;  /* 0x0000000ab5037c12 */ /* 0x000fe2000f8e9614 */
[----:B------:R-:W-:Y:S01]  /*10c70*/  IMAD.WIDE.U32 R14, R14, -0x2daee0ad, RZ ;  /* 0xd2511f530e0e7825 */ /* 0x000fe200078e00ff */
[----:B------:R-:W-:Y:S02]  /*10c80*/  FMNMX.FTZ R0, R33, R0, !PT ;  /* 0x0000000021007209 */ /* 0x000fe40007810000 */
[----:B------:R-:W-:Y:S01]  /*10c90*/  LOP3.LUT R21, R7, UR11, R22, 0x96, !PT ;  /* 0x0000000b07157c12 */ /* 0x000fe2000f8e9616 */
[----:B------:R-:W-:Y:S01]  /*10ca0*/  IMAD.WIDE.U32 R184, R3, -0x2daee0ad, RZ ;  /* 0xd2511f5303b87825 */ /* 0x000fe200078e00ff */
[----:B------:R-:W-:Y:S02]  /*10cb0*/  LOP3.LUT R15, R15, UR9, R4, 0x96, !PT ;  /* 0x000000090f0f7c12 */ /* 0x000fe4000f8e9604 */
[----:B------:R-:W-:Y:S01]  /*10cc0*/  FMNMX.FTZ R3, R190, R10, !PT ;  /* 0x0000000abe037209 */ /* 0x000fe20007810000 */
[----:B------:R-:W-:Y:S01]  /*10cd0*/  IMAD.WIDE.U32 R22, R8, -0x326172a9, RZ ;  /* 0xcd9e8d5708167825 */ /* 0x000fe200078e00ff */
[----:B------:R-:W-:Y:S01]  /*10ce0*/  FMNMX.FTZ R4, R189, R19, !PT ;  /* 0x00000013bd047209 */ /* 0x000fe20007810000 */
[----:B------:R-:W1:Y:S01]  /*10cf0*/  SHFL.BFLY PT, R8, R0, 0x2, 0x1f ;  /* 0x0c401f0000087f89 */ /* 0x000e6200000e0000 */
[----:B------:R-:W-:Y:S01]  /*10d00*/  FMNMX.FTZ R3, R17, R3, !PT ;  /* 0x0000000311037209 */ /* 0x000fe20007810000 */
[----:B------:R-:W-:Y:S01]  /*10d10*/  IMAD.WIDE.U32 R242, R15, -0x326172a9, RZ ;  /* 0xcd9e8d570ff27825 */ /* 0x000fe200078e00ff */
[----:B------:R-:W-:-:S02]  /*10d20*/  LOP3.LUT R14, R185, UR7, R14, 0x96, !PT ;  /* 0x00000007b90e7c12 */ /* 0x000fc4000f8e960e */
[----:B------:R-:W-:Y:S01]  /*10d30*/  FMNMX.FTZ R4, R25, R4, !PT ;  /* 0x0000000419047209 */ /* 0x000fe20007810000 */
[----:B------:R-:W-:Y:S01]  /*10d40*/  IMAD.WIDE.U32 R132, R21, -0x326172a9, RZ ;  /* 0xcd9e8d5715847825 */ /* 0x000fe200078e00ff */
[----:B------:R-:W-:Y:S02]  /*10d50*/  FMNMX.FTZ R5, R18, R3, !PT ;  /* 0x0000000312057209 */ /* 0x000fe40007810000 */
[----:B------:R-:W-:Y:S01]  /*10d60*/  LOP3.LUT R20, R23, UR12, R2, 0x96, !PT ;  /* 0x0000000c17147c12 */ /* 0x000fe2000f8e9602 */
[----:B------:R-:W-:Y:S01]  /*10d70*/  IMAD.WIDE.U32 R2, R14, -0x326172a9, RZ ;  /* 0xcd9e8d570e027825 */ /* 0x000fe200078e00ff */
[----:B------:R-:W-:Y:S02]  /*10d80*/  FMNMX.FTZ R4, R26, R4, !PT ;  /* 0x000000041a047209 */ /* 0x000fe40007810000 */
[----:B------:R-:W-:Y:S02]  /*10d90*/  FMNMX.FTZ R7, R24, R5, !PT ;  /* 0x0000000518077209 */ /* 0x000fe40007810000 */
[----:B------:R-:W-:-:S02]  /*10da0*/  FMNMX.FTZ R5, R27, R4, !PT ;  /* 0x000000041b057209 */ /* 0x000fc40007810000 */
[----:B------:R-:W-:Y:S02]  /*10db0*/  LOP3.LUT R4, R2, 0xffff, RZ, 0xc0, !PT ;  /* 0x0000ffff02047812 */ /* 0x000fe400078ec0ff */
[----:B------:R-:W-:Y:S02]  /*10dc0*/  FMNMX.FTZ R135, R234, R7, !PT ;  /* 0x00000007ea877209 */ /* 0x000fe40007810000 */
[----:B------:R-:W-:Y:S02]  /*10dd0*/  FMNMX.FTZ R7, R235, R5, !PT ;  /* 0x00000005eb077209 */ /* 0x000fe40007810000 */
[----:B------:R-:W-:Y:S02]  /*10de0*/  SHF.R.U32.HI R5, RZ, 0x8, R4 ;  /* 0x00000008ff057819 */ /* 0x000fe40000011604 */
[----:B------:R-:W-:Y:S02]  /*10df0*/  LOP3.LUT R4, R2, 0xff, RZ, 0xc0, !PT ;  /* 0x000000ff02047812 */ /* 0x000fe400078ec0ff */
[----:B------:R-:W-:-:S02]  /*10e00*/  FMNMX.FTZ R7, R237, R7, !PT ;  /* 0x00000007ed077209 */ /* 0x000fc40007810000 */
[----:B------:R-:W-:Y:S02]  /*10e10*/  PRMT R31, R4, 0x5410, R5 ;  /* 0x00005410041f7816 */ /* 0x000fe40000000005 */
[----:B-1----:R-:W-:Y:S02]  /*10e20*/  FMNMX.FTZ R0, R0, R8, !PT ;  /* 0x0000000800007209 */ /* 0x002fe40007810000 */
[----:B------:R-:W-:Y:S02]  /*10e30*/  FMNMX.FTZ R4, R236, R7, !PT ;  /* 0x00000007ec047209 */ /* 0x000fe40007810000 */
[--C-:B------:R-:W-:Y:S01]  /*10e40*/  SHF.R.U32.HI R5, RZ, 0x10, R2.reuse ;  /* 0x00000010ff057819 */ /* 0x100fe20000011602 */
[----:B------:R-:W1:Y:S01]  /*10e50*/  SHFL.BFLY PT, R136, R0, 0x1, 0x1f ;  /* 0x0c201f0000887f89 */ /* 0x000e6200000e0000 */
[----:B------:R-:W-:Y:S02]  /*10e60*/  FMNMX.FTZ R4, R238, R4, !PT ;  /* 0x00000004ee047209 */ /* 0x000fe40007810000 */
[----:B------:R-:W-:-:S02]  /*10e70*/  SHF.R.U32.HI R15, RZ, 0x18, R2 ;  /* 0x00000018ff0f7819 */ /* 0x000fc40000011602 */
[----:B------:R-:W-:Y:S01]  /*10e80*/  LOP3.LUT R2, R3, UR18, R242, 0x96, !PT ;  /* 0x0000001203027c12 */ /* 0x000fe2000f8e96f2 */
[----:B------:R-:W2:Y:S01]  /*10e90*/  SHFL.BFLY PT, R134, R4, 0x2, 0x1f ;  /* 0x0c401f0004867f89 */ /* 0x000ea200000e0000 */
[----:B------:R-:W-:Y:S02]  /*10ea0*/  LOP3.LUT R8, R5, 0xff, RZ, 0xc0, !PT ;  /* 0x000000ff05087812 */ /* 0x000fe400078ec0ff */
[--C-:B------:R-:W-:Y:S02]  /*10eb0*/  SHF.R.U32.HI R5, RZ, 0x10, R2.reuse ;  /* 0x00000010ff057819 */ /* 0x100fe40000011602 */
[C---:B------:R-:W-:Y:S02]  /*10ec0*/  LOP3.LUT R3, R2.reuse, 0xffff, RZ, 0xc0, !PT ;  /* 0x0000ffff02037812 */ /* 0x040fe400078ec0ff */
[----:B------:R-:W-:Y:S02]  /*10ed0*/  LOP3.LUT R14, R2, 0xff, RZ, 0xc0, !PT ;  /* 0x000000ff020e7812 */ /* 0x000fe400078ec0ff */
[----:B------:R-:W-:-:S02]  /*10ee0*/  SHF.R.U32.HI R7, RZ, 0x18, R2 ;  /* 0x00000018ff077819 */ /* 0x000fc40000011602 */
[----:B------:R-:W-:Y:S02]  /*10ef0*/  FMNMX.FTZ R135, R233, R135, !PT ;  /* 0x00000087e9877209 */ /* 0x000fe40007810000 */
[----:B------:R-:W-:Y:S02]  /*10f00*/  LOP3.LUT R2, R5, 0xff, RZ, 0xc0, !PT ;  /* 0x000000ff05027812 */ /* 0x000fe400078ec0ff */
[----:B------:R-:W-:Y:S02]  /*10f10*/  SHF.R.U32.HI R3, RZ, 0x8, R3 ;  /* 0x00000008ff037819 */ /* 0x000fe40000011603 */
[----:B------:R-:W-:Y:S02]  /*10f20*/  LOP3.LUT R5, R133, UR10, R22, 0x96, !PT ;  /* 0x0000000a85057c12 */ /* 0x000fe4000f8e9616 */
[----:B------:R-:W-:Y:S02]  /*10f30*/  FMNMX.FTZ R135, R228, R135, !PT ;  /* 0x00000087e4877209 */ /* 0x000fe40007810000 */
[----:B------:R-:W-:Y:S01]  /*10f40*/  PRMT R29, R14, 0x5410, R3 ;  /* 0x000054100e1d7816 */ /* 0x000fe20000000003 */
[----:B------:R-:W-:Y:S01]  /*10f50*/  IMAD.WIDE.U32 R34, R5, -0x2daee0ad, RZ ;  /* 0xd2511f5305227825 */ /* 0x000fe200078e00ff */
[----:B------:R-:W-:-:S02]  /*10f60*/  PRMT R30, R2, 0x5410, R7 ;  /* 0x00005410021e7816 */ /* 0x000fc40000000007 */
[----:B------:R-:W-:Y:S01]  /*10f70*/  FMNMX.FTZ R135, R230, R135, !PT ;  /* 0x00000087e6877209 */ /* 0x000fe20007810000 */
[----:B------:R-:W-:Y:S01]  /*10f80*/  IMAD.WIDE.U32 R2, R20, -0x2daee0ad, RZ ;  /* 0xd2511f5314027825 */ /* 0x000fe200078e00ff */
[----:B-1----:R-:W-:Y:S02]  /*10f90*/  FMNMX.FTZ R136, R0, R136, !PT ;  /* 0x0000008800887209 */ /* 0x002fe40007810000 */
[----:B------:R-:W-:Y:S01]  /*10fa0*/  FMNMX.FTZ R0, R188, R32, !PT ;  /* 0x00000020bc007209 */ /* 0x000fe20007810000 */
[----:B------:R-:W1:Y:S01]  /*10fb0*/  SHFL.BFLY PT, R16, R135, 0x2, 0x1f ;  /* 0x0c401f0087107f89 */ /* 0x000e6200000e0000 */
[----:B------:R-:W-:Y:S02]  /*10fc0*/  LOP3.LUT R5, R35, UR7, R2, 0x96, !PT ;  /* 0x0000000723057c12 */ /* 0x000fe4000f8e9602 */
[----:B------:R-:W-:Y:S02]  /*10fd0*/  FSEL R2, R179, -INF , !P6 ;  /* 0xff800000b3027808 */ /* 0x000fe40007000000 */
[----:B------:R-:W-:-:S02]  /*10fe0*/  LOP3.LUT R20, R3, UR9, R6, 0x96, !PT ;  /* 0x0000000903147c12 */ /* 0x000fc4000f8e9606 */
[----:B--2---:R-:W-:Y:S01]  /*10ff0*/  FMNMX.FTZ R134, R4, R134, !PT ;  /* 0x0000008604867209 */ /* 0x004fe20007810000 */
[----:B------:R-:W-:Y:S01]  /*11000*/  IMAD.WIDE.U32 R4, R5, -0x326172a9, RZ ;  /* 0xcd9e8d5705047825 */ /* 0x000fe200078e00ff */
[----:B------:R-:W-:Y:S02]  /*11010*/  FSEL R6, R186, -INF , !P5 ;  /* 0xff800000ba067808 */ /* 0x000fe40006800000 */
[----:B------:R-:W-:Y:S01]  /*11020*/  FMNMX.FTZ R0, R2, R0, !PT ;  /* 0x0000000002007209 */ /* 0x000fe20007810000 */
[----:B------:R-:W-:Y:S01]  /*11030*/  IMAD.WIDE.U32 R240, R20, -0x326172a9, RZ ;  /* 0xcd9e8d5714f07825 */ /* 0x000fe200078e00ff */
[----:B------:R-:W-:Y:S02]  /*11040*/  FSEL R7, R187, -INF , !P4 ;  /* 0xff800000bb077808 */ /* 0x000fe40006000000 */
[----:B------:R-:W-:Y:S02]  /*11050*/  FMNMX.FTZ R3, R6, R0, !PT ;  /* 0x0000000006037209 */ /* 0x000fe40007810000 */
[----:B------:R-:W-:-:S02]  /*11060*/  LOP3.LUT R0, R4, 0xffff, RZ, 0xc0, !PT ;  /* 0x0000ffff04007812 */ /* 0x000fc400078ec0ff */
[----:B------:R-:W-:Y:S02]  /*11070*/  PRMT R28, R8, 0x5410, R15 ;  /* 0x00005410081c7816 */ /* 0x000fe4000000000f */
[----:B------:R-:W-:Y:S02]  /*11080*/  FSEL R182, R182, -INF , !P3 ;  /* 0xff800000b6b67808 */ /* 0x000fe40005800000 */
[----:B------:R-:W-:Y:S02]  /*11090*/  FMNMX.FTZ R8, R7, R3, !PT ;  /* 0x0000000307087209 */ /* 0x000fe40007810000 */
[----:B------:R-:W-:Y:S02]  /*110a0*/  SHF.R.U32.HI R3, RZ, 0x8, R0 ;  /* 0x00000008ff037819 */ /* 0x000fe40000011600 */
[----:B------:R-:W-:Y:S02]  /*110b0*/  LOP3.LUT R0, R4, 0xff, RZ, 0xc0, !PT ;  /* 0x000000ff04007812 */ /* 0x000fe400078ec0ff */
[----:B------:R-:W-:-:S02]  /*110c0*/  FSEL R183, R183, -INF , !P2 ;  /* 0xff800000b7b77808 */ /* 0x000fc40005000000 */
[----:B------:R-:W-:Y:S02]  /*110d0*/  FMNMX.FTZ R8, R182, R8, !PT ;  /* 0x00000008b6087209 */ /* 0x000fe40007810000 */
[----:B------:R-:W-:Y:S01]  /*110e0*/  PRMT R23, R0, 0x5410, R3 ;  /* 0x0000541000177816 */ /* 0x000fe20000000003 */
[----:B------:R-:W-:Y:S01]  /*110f0*/  FMUL.FTZ R3, R136, c[0x0][0x23c] ;  /* 0x00008f0088037a20 */ /* 0x000fe20000410000 */
[----:B------:R-:W-:Y:S02]  /*11100*/  FSEL R181, R174, -INF , !P1 ;  /* 0xff800000aeb57808 */ /* 0x000fe40004800000 */
[----:B------:R-:W-:Y:S02]  /*11110*/  FMNMX.FTZ R0, R183, R8, !PT ;  /* 0x00000008b7007209 */ /* 0x000fe40007810000 */
[----:B------:R-:W-:Y:S02]  /*11120*/  FSEL R185, R175, -INF , !P0 ;  /* 0xff800000afb97808 */ /* 0x000fe40004000000 */
[----:B------:R-:W-:-:S02]  /*11130*/  FMNMX.FTZ R137, R181, R0, !PT ;  /* 0x00000000b5897209 */ /* 0x000fc40007810000 */
[----:B-1----:R-:W-:Y:S02]  /*11140*/  FMNMX.FTZ R135, R135, R16, !PT ;  /* 0x0000001087877209 */ /* 0x002fe40007810000 */
[----:B------:R-:W-:Y:S02]  /*11150*/  FMNMX.FTZ R137, R185, R137, !PT ;  /* 0x00000089b9897209 */ /* 0x000fe40007810000 */
[----:B------:R-:W-:Y:S01]  /*11160*/  FSETP.NEU.FTZ.AND P1, PT, R136, -INF , PT ;  /* 0xff8000008800780b */ /* 0x000fe20003f3d000 */
[----:B------:R-:W1:Y:S01]  /*11170*/  SHFL.BFLY PT, R15, R135, 0x1, 0x1f ;  /* 0x0c201f00870f7f89 */ /* 0x000e6200000e0000 */
[----:B------:R-:W-:Y:S02]  /*11180*/  SHF.R.U32.HI R0, RZ, 0x10, R4 ;  /* 0x00000010ff007819 */ /* 0x000fe40000011604 */
[----:B------:R-:W-:Y:S01]  /*11190*/  FSEL R3, R3, RZ, P1 ;  /* 0x000000ff03037208 */ /* 0x000fe20000800000 */
[----:B------:R-:W2:Y:S01]  /*111a0*/  SHFL.BFLY PT, R14, R137, 0x2, 0x1f ;  /* 0x0c401f00890e7f89 */ /* 0x000ea200000e0000 */
[----:B------:R-:W-:-:S02]  /*111b0*/  LOP3.LUT R8, R0, 0xff, RZ, 0xc0, !PT ;  /* 0x000000ff00087812 */ /* 0x000fc400078ec0ff */
[----:B------:R-:W-:Y:S01]  /*111c0*/  SHF.R.U32.HI R0, RZ, 0x18, R4 ;  /* 0x00000018ff007819 */ /* 0x000fe20000011604 */
[--C-:B------:R-:W-:Y:S01]  /*111d0*/  FFMA.FTZ R9, R9, c[0x0][0x23c], -R3.reuse ;  /* 0x00008f0009097a23 */ /* 0x100fe20000010803 */
[----:B------:R-:W-:Y:S01]  /*111e0*/  LOP3.LUT R4, R5, UR18, R240, 0x96, !PT ;  /* 0x0000001205047c12 */ /* 0x000fe2000f8e96f0 */
[--C-:B------:R-:W-:Y:S01]  /*111f0*/  FFMA.FTZ R13, R13, c[0x0][0x23c], -R3.reuse ;  /* 0x00008f000d0d7a23 */ /* 0x100fe20000010803 */
[----:B------:R-:W-:Y:S01]  /*11200*/  PRMT R22, R8, 0x5410, R0 ;  /* 0x0000541008167816 */ /* 0x000fe20000000000 */
[----:B------:R3:W-:Y:S01]  /*11210*/  MUFU.EX2 R229, R9 ;  /* 0x0000000900e57308 */ /* 0x0007e20000000800 */
[----:B------:R-:W-:Y:S01]  /*11220*/  LOP3.LUT R0, R4, 0xffff, RZ, 0xc0, !PT ;  /* 0x0000ffff04007812 */ /* 0x000fe200078ec0ff */
[--C-:B------:R-:W-:Y:S02]  /*11230*/  FFMA.FTZ R12, R12, c[0x0][0x23c], -R3.reuse ;  /* 0x00008f000c0c7a23 */ /* 0x100fe40000010803 */
[----:B------:R-:W-:Y:S01]  /*11240*/  FFMA.FTZ R11, R11, c[0x0][0x23c], -R3 ;  /* 0x00008f000b0b7a23 */ /* 0x000fe20000010803 */
[----:B------:R-:W-:-:S02]  /*11250*/  SHF.R.U32.HI R5, RZ, 0x8, R0 ;  /* 0x00000008ff057819 */ /* 0x000fc40000011600 */
[----:B------:R-:W-:Y:S01]  /*11260*/  LOP3.LUT R0, R4, 0xff, RZ, 0xc0, !PT ;  /* 0x000000ff04007812 */ /* 0x000fe200078ec0ff */
[----:B------:R-:W-:Y:S01]  /*11270*/  MUFU.EX2 R226, R13 ;  /* 0x0000000d00e27308 */ /* 0x000fe20000000800 */
[----:B-1----:R-:W-:Y:S01]  /*11280*/  FMNMX.FTZ R135, R135, R15, !PT ;  /* 0x0000000f87877209 */ /* 0x002fe20007810000 */
[----:B---3--:R-:W1:Y:S01]  /*11290*/  SHFL.BFLY PT, R9, R134, 0x1, 0x1f ;  /* 0x0c201f0086097f89 */ /* 0x008e6200000e0000 */
[----:B--2---:R-:W-:-:S03]  /*112a0*/  FMNMX.FTZ R137, R14, R137, !PT ;  /* 0x000000890e897209 */ /* 0x004fc60007810000 */
[C---:B------:R-:W-:Y:S01]  /*112b0*/  FMUL.FTZ R16, R135.reuse, c[0x0][0x23c] ;  /* 0x00008f0087107a20 */ /* 0x040fe20000410000 */
[----:B------:R-:W-:Y:S01]  /*112c0*/  FSETP.NEU.FTZ.AND P2, PT, R135, -INF , PT ;  /* 0xff8000008700780b */ /* 0x000fe20003f5d000 */
[----:B------:R-:W-:Y:S01]  /*112d0*/  MUFU.EX2 R227, R12 ;  /* 0x0000000c00e37308 */ /* 0x000fe20000000800 */
[----:B------:R-:W-:Y:S01]  /*112e0*/  PRMT R14, R0, 0x5410, R5 ;  /* 0x00005410000e7816 */ /* 0x000fe20000000005 */
[----:B------:R-:W2:Y:S01]  /*112f0*/  SHFL.BFLY PT, R8, R137, 0x1, 0x1f ;  /* 0x0c201f0089087f89 */ /* 0x000ea200000e0000 */
[----:B------:R-:W-:Y:S02]  /*11300*/  FSEL R16, R16, RZ, P2 ;  /* 0x000000ff10107208 */ /* 0x000fe40001000000 */
[--C-:B------:R-:W-:Y:S02]  /*11310*/  SHF.R.U32.HI R5, RZ, 0x10, R4.reuse ;  /* 0x00000010ff057819 */ /* 0x100fe40000011604 */
[----:B------:R-:W-:Y:S01]  /*11320*/  SHF.R.U32.HI R4, RZ, 0x18, R4 ;  /* 0x00000018ff047819 */ /* 0x000fe20000011604 */
[--C-:B------:R-:W-:Y:S01]  /*11330*/  FFMA.FTZ R0, R17, c[0x0][0x23c], -R16.reuse ;  /* 0x00008f0011007a23 */ /* 0x100fe20000010810 */
[----:B------:R3:W-:Y:S01]  /*11340*/  MUFU.EX2 R225, R11 ;  /* 0x0000000b00e17308 */ /* 0x0007e20000000800 */
[----:B------:R-:W-:-:S07]  /*11350*/  FFMA.FTZ R10, R10, c[0x0][0x23c], -R16 ;  /* 0x00008f000a0a7a23 */ /* 0x000fce0000010810 */
[----:B------:R4:W-:Y:S01]  /*11360*/  MUFU.EX2 R194, R0 ;  /* 0x0000000000c27308 */ /* 0x0009e20000000800 */
[----:B-1----:R-:W-:Y:S01]  /*11370*/  FMNMX.FTZ R134, R134, R9, !PT ;  /* 0x0000000986867209 */ /* 0x002fe20007810000 */
[----:B------:R-:W-:-:S03]  /*11380*/  HSET2.LE.AND R9, R30, R199, PT ;  /* 0x000000c71e097233 */ /* 0x000fc60003803000 */
[C---:B------:R-:W-:Y:S01]  /*11390*/  FSETP.NEU.FTZ.AND P0, PT, R134.reuse, -INF , PT ;  /* 0xff8000008600780b */ /* 0x040fe20003f1d000 */
[----:B------:R-:W-:Y:S01]  /*113a0*/  FMUL.FTZ R17, R134, c[0x0][0x23c] ;  /* 0x00008f0086117a20 */ /* 0x000fe20000410000 */
[----:B--2---:R-:W-:Y:S01]  /*113b0*/  FMNMX.FTZ R137, R137, R8, !PT ;  /* 0x0000000889897209 */ /* 0x004fe20007810000 */
[----:B------:R1:W-:Y:S01]  /*113c0*/  MUFU.EX2 R195, R10 ;  /* 0x0000000a00c37308 */ /* 0x0003e20000000800 */
[--C-:B---3--:R-:W-:Y:S02]  /*113d0*/  HSET2.LE.AND R11, R28, R199.reuse, PT ;  /* 0x000000c71c0b7233 */ /* 0x108fe40003803000 */
[----:B------:R-:W-:Y:S01]  /*113e0*/  FSEL R17, R17, RZ, P0 ;  /* 0x000000ff11117208 */ /* 0x000fe20000000000 */
[--C-:B------:R-:W-:Y:S01]  /*113f0*/  HSET2.LE.AND R8, R29, R199.reuse, PT ;  /* 0x000000c71d087233 */ /* 0x100fe20003803000 */
[----:B----4-:R-:W-:Y:S01]  /*11400*/  LOP3.LUT R0, R5, 0xff, RZ, 0xc0, !PT ;  /* 0x000000ff05007812 */ /* 0x010fe200078ec0ff */
[----:B------:R-:W-:Y:S02]  /*11410*/  FFMA.FTZ R5, R18, c[0x0][0x23c], -R16 ;  /* 0x00008f0012057a23 */ /* 0x000fe40000010810 */
[----:B------:R-:W-:Y:S01]  /*11420*/  FMUL.FTZ R18, R137, c[0x0][0x23c] ;  /* 0x00008f0089127a20 */ /* 0x000fe20000410000 */
[----:B------:R-:W-:Y:S01]  /*11430*/  PRMT R13, R0, 0x5410, R4 ;  /* 0x00005410000d7816 */ /* 0x000fe20000000004 */
[----:B------:R-:W-:Y:S01]  /*11440*/  FFMA.FTZ R0, R24, c[0x0][0x23c], -R16 ;  /* 0x00008f0018007a23 */ /* 0x000fe20000010810 */
[----:B------:R-:W-:Y:S01]  /*11450*/  FSEL R4, R135, RZ, P2 ;  /* 0x000000ff87047208 */ /* 0x000fe20001000000 */
[----:B------:R2:W-:Y:S01]  /*11460*/  MUFU.EX2 R193, R5 ;  /* 0x0000000500c17308 */ /* 0x0005e20000000800 */
[----:B-1----:R-:W-:-:S03]  /*11470*/  HSET2.LE.AND R10, R31, R199, PT ;  /* 0x000000c71f0a7233 */ /* 0x002fc60003803000 */
[----:B------:R-:W-:Y:S01]  /*11480*/  FADD.FTZ R21, R190, -R4 ;  /* 0x80000004be157221 */ /* 0x000fe20000010000 */
[----:B------:R-:W-:Y:S02]  /*11490*/  FSEL R4, R134, RZ, P0 ;  /* 0x000000ff86047208 */ /* 0x000fe40000000000 */
[----:B------:R-:W-:Y:S01]  /*114a0*/  FSETP.NEU.FTZ.AND P0, PT, R137, -INF , PT ;  /* 0xff8000008900780b */ /* 0x000fe20003f1d000 */
[----:B------:R1:W-:Y:S01]  /*114b0*/  MUFU.EX2 R192, R0 ;  /* 0x0000000000c07308 */ /* 0x0003e20000000800 */
[----:B------:R-:W-:Y:S02]  /*114c0*/  FMUL.FTZ R21, R21, c[0x0][0x23c] ;  /* 0x00008f0015157a20 */ /* 0x000fe40000410000 */
[----:B------:R-:W-:Y:S01]  /*114d0*/  FADD.FTZ R20, R189, -R4 ;  /* 0x80000004bd147221 */ /* 0x000fe20000010000 */
[----:B------:R-:W-:Y:S01]  /*114e0*/  FSEL R18, R18, RZ, P0 ;  /* 0x000000ff12127208 */ /* 0x000fe20000000000 */
[----:B------:R-:W-:Y:S02]  /*114f0*/  FFMA.FTZ R4, R26, c[0x0][0x23c], -R17 ;  /* 0x00008f001a047a23 */ /* 0x000fe40000010811 */
[----:B------:R-:W-:Y:S01]  /*11500*/  FMUL.FTZ R20, R20, c[0x0][0x23c] ;  /* 0x00008f0014147a20 */ /* 0x000fe20000410000 */
[----:B--2---:R-:W-:Y:S01]  /*11510*/  FSEL R5, R136, RZ, P1 ;  /* 0x000000ff88057208 */ /* 0x004fe20000800000 */
[----:B------:R2:W-:Y:S01]  /*11520*/  MUFU.EX2 R187, R4 ;  /* 0x0000000400bb7308 */ /* 0x0005e20000000800 */
[----:B------:R-:W-:-:S02]  /*11530*/  FFMA.FTZ R2, R2, c[0x0][0x23c], -R18 ;  /* 0x00008f0002027a23 */ /* 0x000fc40000010812 */
[--C-:B------:R-:W-:Y:S02]  /*11540*/  FFMA.FTZ R6, R6, c[0x0][0x23c], -R18.reuse ;  /* 0x00008f0006067a23 */ /* 0x100fe40000010812 */
[----:B------:R-:W-:Y:S01]  /*11550*/  FADD.FTZ R12, R191, -R5 ;  /* 0x80000005bf0c7221 */ /* 0x000fe20000010000 */
[----:B------:R-:W-:Y:S01]  /*11560*/  HSET2.LE.AND R5, R13, R199, PT ;  /* 0x000000c70d057233 */ /* 0x000fe20003803000 */
[----:B-1----:R-:W-:Y:S01]  /*11570*/  FFMA.FTZ R0, R19, c[0x0][0x23c], -R17 ;  /* 0x00008f0013007a23 */ /* 0x002fe20000010811 */
[----:B------:R-:W-:Y:S01]  /*11580*/  MUFU.EX2 R138, R2 ;  /* 0x00000002008a7308 */ /* 0x000fe20000000800 */
[----:B------:R-:W-:Y:S02]  /*11590*/  FMUL.FTZ R12, R12, c[0x0][0x23c] ;  /* 0x00008f000c0c7a20 */ /* 0x000fe40000410000 */
[----:B------:R-:W-:Y:S02]  /*115a0*/  FFMA.FTZ R7, R7, c[0x0][0x23c], -R18 ;  /* 0x00008f0007077a23 */ /* 0x000fe40000010812 */
[----:B------:R-:W-:-:S03]  /*115b0*/  IMAD.MOV.U32 R191, RZ, RZ, R198 ;  /* 0x000000ffffbf7224 */ /* 0x000fc600078e00c6 */
[----:B------:R1:W-:Y:S01]  /*115c0*/  MUFU.EX2 R190, R0 ;  /* 0x0000000000be7308 */ /* 0x0003e20000000800 */
[----:B--2---:R-:W-:-:S07]  /*115d0*/  FFMA.FTZ R4, R27, c[0x0][0x23c], -R17 ;  /* 0x00008f001b047a23 */ /* 0x004fce0000010811 */
[----:B------:R2:W-:Y:S01]  /*115e0*/  MUFU.EX2 R186, R4 ;  /* 0x0000000400ba7308 */ /* 0x0005e20000000800 */
[----:B-1----:R-:W-:-:S07]  /*115f0*/  FFMA.FTZ R0, R25, c[0x0][0x23c], -R17 ;  /* 0x00008f0019007a23 */ /* 0x002fce0000010811 */
[----:B------:R-:W1:Y:S01]  /*11600*/  MUFU.EX2 R26, R12 ;  /* 0x0000000c001a7308 */ /* 0x000e620000000800 */
[----:B--2---:R-:W-:-:S07]  /*11610*/  FFMA.FTZ R4, R32, c[0x0][0x23c], -R18 ;  /* 0x00008f0020047a23 */ /* 0x004fce0000010812 */
[----:B------:R2:W3:Y:S08]  /*11620*/  MUFU.EX2 R189, R0 ;  /* 0x0000000000bd7308 */ /* 0x0004f00000000800 */
[----:B------:R4:W-:Y:S01]  /*11630*/  MUFU.EX2 R139, R4 ;  /* 0x00000004008b7308 */ /* 0x0009e20000000800 */
[-C--:B-1----:R-:W-:Y:S02]  /*11640*/  FMUL.FTZ R140, R140, R26.reuse ;  /* 0x0000001a8c8c7220 */ /* 0x082fe40000410000 */
[----:B------:R-:W-:-:S02]  /*11650*/  FMUL.FTZ R141, R141, R26 ;  /* 0x0000001a8d8d7220 */ /* 0x000fc40000410000 */
[-C--:B------:R-:W-:Y:S02]  /*11660*/  FMUL.FTZ R152, R152, R26.reuse ;  /* 0x0000001a98987220 */ /* 0x080fe40000410000 */
[-C--:B------:R-:W-:Y:S01]  /*11670*/  FMUL.FTZ R153, R153, R26.reuse ;  /* 0x0000001a99997220 */ /* 0x080fe20000410000 */
[----:B--2---:R-:W-:Y:S01]  /*11680*/  FSEL R0, R137, RZ, P0 ;  /* 0x000000ff89007208 */ /* 0x004fe20000000000 */
[----:B------:R1:W-:Y:S01]  /*11690*/  MUFU.EX2 R133, R6 ;  /* 0x0000000600857308 */ /* 0x0003e20000000800 */
[-C--:B------:R-:W-:Y:S02]  /*116a0*/  FMUL.FTZ R156, R156, R26.reuse ;  /* 0x0000001a9c9c7220 */ /* 0x080fe40000410000 */
[----:B------:R-:W-:Y:S02]  /*116b0*/  FMUL.FTZ R157, R157, R26 ;  /* 0x0000001a9d9d7220 */ /* 0x000fe40000410000 */
[----:B------:R-:W-:Y:S01]  /*116c0*/  FADD.FTZ R19, R188, -R0 ;  /* 0x80000000bc137221 */ /* 0x000fe20000010000 */
[----:B------:R-:W-:Y:S01]  /*116d0*/  F2FP.PACK_AB R0, R226, R227 ;  /* 0x000000e3e200723e */ /* 0x000fe200000000ff */
[----:B----4-:R-:W-:Y:S01]  /*116e0*/  HSET2.LE.AND R4, R14, R199, PT ;  /* 0x000000c70e047233 */ /* 0x010fe20003803000 */
[----:B------:R2:W-:Y:S01]  /*116f0*/  MUFU.EX2 R35, R7 ;  /* 0x0000000700237308 */ /* 0x0005e20000000800 */
[----:B------:R-:W4:Y:S01]  /*11700*/  LDSM.16.MT88.4 R12, [R201+0xa000] ;  /* 0x00a00000c90c783b */ /* 0x000f220000004200 */
[----:B------:R-:W-:Y:S01]  /*11710*/  LOP3.LUT R10, R10, R0, RZ, 0xc0, !PT ;  /* 0x000000000a0a7212 */ /* 0x000fe200078ec0ff */
[----:B------:R-:W-:Y:S01]  /*11720*/  FMUL.FTZ R19, R19, c[0x0][0x23c] ;  /* 0x00008f0013137a20 */ /* 0x000fe20000410000 */
[----:B------:R-:W-:Y:S01]  /*11730*/  F2FP.PACK_AB R0, R192, R193 ;  /* 0x000000c1c000723e */ /* 0x000fe200000000ff */
[----:B------:R-:W-:-:S02]  /*11740*/  FMUL.FTZ R168, R168, R26 ;  /* 0x0000001aa8a87220 */ /* 0x000fc40000410000 */
[----:B------:R-:W-:Y:S01]  /*11750*/  FMUL.FTZ R169, R169, R26 ;  /* 0x0000001aa9a97220 */ /* 0x000fe20000410000 */
[----:B------:R-:W-:Y:S01]  /*11760*/  LOP3.LUT R11, R11, R0, RZ, 0xc0, !PT ;  /* 0x000000000b0b7212 */ /* 0x000fe200078ec0ff */
[----:B------:R-:W5:Y:S01]  /*11770*/  MUFU.EX2 R25, R21 ;  /* 0x0000001500197308 */ /* 0x000f620000000800 */
[----:B------:R-:W-:Y:S01]  /*11780*/  F2FP.PACK_AB R0, R225, R229 ;  /* 0x000000e5e100723e */ /* 0x000fe200000000ff */
[--C-:B-1----:R-:W-:Y:S01]  /*11790*/  HSET2.LE.AND R6, R23, R199.reuse, PT ;  /* 0x000000c717067233 */ /* 0x102fe20003803000 */
[----:B------:R-:W-:Y:S02]  /*117a0*/  FMUL.FTZ R36, R36, R26 ;  /* 0x0000001a24247220 */ /* 0x000fe40000410000 */
[----:B------:R-:W-:Y:S01]  /*117b0*/  LOP3.LUT R8, R8, R0, RZ, 0xc0, !PT ;  /* 0x0000000008087212 */ /* 0x000fe200078ec0ff */
[-C--:B------:R-:W-:Y:S01]  /*117c0*/  FMUL.FTZ R37, R37, R26.reuse ;  /* 0x0000001a25257220 */ /* 0x080fe20000410000 */
[----:B------:R-:W-:Y:S01]  /*117d0*/  F2FP.PACK_AB R0, R194, R195 ;  /* 0x000000c3c200723e */ /* 0x000fe200000000ff */
[----:B------:R-:W1:Y:S01]  /*117e0*/  MUFU.EX2 R24, R20 ;  /* 0x0000001400187308 */ /* 0x000e620000000800 */
[----:B--2---:R-:W-:Y:S01]  /*117f0*/  HSET2.LE.AND R7, R22, R199, PT ;  /* 0x000000c716077233 */ /* 0x004fe20003803000 */
[----:B------:R-:W-:Y:S01]  /*11800*/  FMUL.FTZ R48, R48, R26 ;  /* 0x0000001a30307220 */ /* 0x000fe20000410000 */
[----:B------:R-:W-:Y:S01]  /*11810*/  LOP3.LUT R9, R9, R0, RZ, 0xc0, !PT ;  /* 0x0000000009097212 */ /* 0x000fe200078ec0ff */
[----:B------:R-:W-:Y:S01]  /*11820*/  FMUL.FTZ R49, R49, R26 ;  /* 0x0000001a31317220 */ /* 0x000fe20000410000 */
[----:B---3--:R-:W-:Y:S01]  /*11830*/  F2FP.PACK_AB R0, R189, R190 ;  /* 0x000000bebd00723e */ /* 0x008fe200000000ff */
[----:B------:R-:W-:-:S02]  /*11840*/  FMUL.FTZ R52, R52, R26 ;  /* 0x0000001a34347220 */ /* 0x000fc40000410000 */
[----:B------:R-:W2:Y:S01]  /*11850*/  MUFU.EX2 R19, R19 ;  /* 0x0000001300137308 */ /* 0x000ea20000000800 */
[----:B------:R-:W-:Y:S01]  /*11860*/  LOP3.LUT R4, R4, R0, RZ, 0xc0, !PT ;  /* 0x0000000004047212 */ /* 0x000fe200078ec0ff */
[----:B-----5:R-:W-:Y:S01]  /*11870*/  FMUL.FTZ R142, R142, R25 ;  /* 0x000000198e8e7220 */ /* 0x020fe20000410000 */
[----:B------:R-:W-:Y:S01]  /*11880*/  F2FP.PACK_AB R0, R138, R139 ;  /* 0x0000008b8a00723e */ /* 0x000fe200000000ff */
[-C--:B------:R-:W-:Y:S02]  /*11890*/  FMUL.FTZ R143, R143, R25.reuse ;  /* 0x000000198f8f7220 */ /* 0x080fe40000410000 */
[----:B------:R-:W-:Y:S01]  /*118a0*/  FMUL.FTZ R154, R154, R25 ;  /* 0x000000199a9a7220 */ /* 0x000fe20000410000 */
[----:B------:R-:W-:Y:S01]  /*118b0*/  LOP3.LUT R5, R5, R0, RZ, 0xc0, !PT ;  /* 0x0000000005057212 */ /* 0x000fe200078ec0ff */
[-C--:B-1----:R-:W-:Y:S01]  /*118c0*/  FMUL.FTZ R144, R144, R24.reuse ;  /* 0x0000001890907220 */ /* 0x082fe20000410000 */
[----:B------:R-:W-:Y:S01]  /*118d0*/  F2FP.PACK_AB R0, R186, R187 ;  /* 0x000000bbba00723e */ /* 0x000fe200000000ff */
[----:B------:R-:W-:-:S02]  /*118e0*/  FMUL.FTZ R145, R145, R24 ;  /* 0x0000001891917220 */ /* 0x000fc40000410000 */
[----:B------:R-:W-:Y:S01]  /*118f0*/  FMUL.FTZ R148, R148, R24 ;  /* 0x0000001894947220 */ /* 0x000fe20000410000 */
[----:B------:R-:W-:Y:S01]  /*11900*/  LOP3.LUT R6, R6, R0, RZ, 0xc0, !PT ;  /* 0x0000000006067212 */ /* 0x000fe200078ec0ff */
[----:B------:R-:W-:Y:S01]  /*11910*/  FMUL.FTZ R149, R149, R24 ;  /* 0x0000001895957220 */ /* 0x000fe20000410000 */
[----:B------:R-:W-:Y:S01]  /*11920*/  F2FP.PACK_AB R0, R35, R133 ;  /* 0x000000852300723e */ /* 0x000fe200000000ff */
[-C--:B--2---:R-:W-:Y:S01]  /*11930*/  FMUL.FTZ R146, R146, R19.reuse ;  /* 0x0000001392927220 */ /* 0x084fe20000410000 */
[----:B----4-:R-:W-:Y:S01]  /*11940*/  HMMA.16816.F32 R140, R8, R12, R140 ;  /* 0x0000000c088c723c */ /* 0x010fe2000000188c */
[-C--:B------:R-:W-:Y:S01]  /*11950*/  FMUL.FTZ R147, R147, R19.reuse ;  /* 0x0000001393937220 */ /* 0x080fe20000410000 */
[----:B------:R-:W-:Y:S01]  /*11960*/  LOP3.LUT R7, R7, R0, RZ, 0xc0, !PT ;  /* 0x0000000007077212 */ /* 0x000fe200078ec0ff */
[-C--:B------:R-:W-:Y:S02]  /*11970*/  FMUL.FTZ R150, R150, R19.reuse ;  /* 0x0000001396967220 */ /* 0x080fe40000410000 */
[----:B------:R-:W-:-:S02]  /*11980*/  FMUL.FTZ R151, R151, R19 ;  /* 0x0000001397977220 */ /* 0x000fc40000410000 */
[-C--:B------:R-:W-:Y:S02]  /*11990*/  FMUL.FTZ R155, R155, R25.reuse ;  /* 0x000000199b9b7220 */ /* 0x080fe40000410000 */
        /* <DEDUP_REMOVED lines=11> */
[----:B------:R-:W1:Y:S01]  /*11a50*/  LDSM.16.MT88.4 R12, [R203+0xa000] ;  /* 0x00a00000cb0c783b */ /* 0x000e620000004200 */
        /* <DEDUP_REMOVED lines=16> */
[----:B------:R-:W-:Y:S02]  /*11b60*/  IMAD.MOV.U32 R21, RZ, RZ, R173 ;  /* 0x000000ffff157224 */ /* 0x000fe400078e00ad */
[----:B------:R-:W-:Y:S02]  /*11b70*/  IMAD.MOV.U32 R20, RZ, RZ, R174 ;  /* 0x000000ffff147224 */ /* 0x000fe400078e00ae */
[----:B------:R-:W-:Y:S02]  /*11b80*/  FMUL.FTZ R53, R53, R26 ;  /* 0x0000001a35357220 */ /* 0x000fe40000410000 */
        /* <DEDUP_REMOVED lines=12> */
[----:B------:R-:W-:Y:S02]  /*11c50*/  FMUL.FTZ R63, R63, R19 ;  /* 0x000000133f3f7220 */ /* 0x000fe40000410000 */
[-C--:B------:R-:W-:Y:S02]  /*11c60*/  FMUL.FTZ R64, R64, R26.reuse ;  /* 0x0000001a40407220 */ /* 0x080fe40000410000 */
[----:B------:R-:W-:Y:S02]  /*11c70*/  FMUL.FTZ R65, R65, R26 ;  /* 0x0000001a41417220 */ /* 0x000fe40000410000 */
[-C--:B------:R-:W-:Y:S01]  /*11c80*/  FMUL.FTZ R66, R66, R25.reuse ;  /* 0x0000001942427220 */ /* 0x080fe20000410000 */
[----:B------:R-:W-:Y:S01]  /*11c90*/  HMMA.16816.F32 R28, R8, R14, R168 ;  /* 0x0000000e081c723c */ /* 0x000fe200000018a8 */
[----:B------:R-:W1:Y:S01]  /*11ca0*/  LDSM.16.MT88.4 R12, [R206+0xa000] ;  /* 0x00a00000ce0c783b */ /* 0x000e620000004200 */
[----:B------:R-:W-:-:S02]  /*11cb0*/  FMUL.FTZ R67, R67, R25 ;  /* 0x0000001943437220 */ /* 0x000fc40000410000 */
[-C--:B------:R-:W-:Y:S02]  /*11cc0*/  FMUL.FTZ R68, R68, R26.reuse ;  /* 0x0000001a44447220 */ /* 0x080fe40000410000 */
[----:B------:R-:W-:Y:S02]  /*11cd0*/  FMUL.FTZ R69, R69, R26 ;  /* 0x0000001a45457220 */ /* 0x000fe40000410000 */
[----:B------:R-:W-:Y:S02]  /*11ce0*/  IMAD.MOV.U32 R169, RZ, RZ, R21 ;  /* 0x000000ffffa97224 */ /* 0x000fe400078e0015 */
[----:B------:R-:W-:Y:S02]  /*11cf0*/  IMAD.MOV.U32 R170, RZ, RZ, R20 ;  /* 0x000000ffffaa7224 */ /* 0x000fe400078e0014 */
[-C--:B------:R-:W-:Y:S02]  /*11d00*/  FMUL.FTZ R70, R70, R25.reuse ;  /* 0x0000001946467220 */ /* 0x080fe40000410000 */
[----:B------:R-:W-:-:S02]  /*11d10*/  FMUL.FTZ R71, R71, R25 ;  /* 0x0000001947477220 */ /* 0x000fc40000410000 */
[-C--:B------:R-:W-:Y:S02]  /*11d20*/  FMUL.FTZ R72, R72, R24.reuse ;  /* 0x0000001848487220 */ /* 0x080fe40000410000 */
[----:B------:R-:W-:Y:S02]  /*11d30*/  FMUL.FTZ R73, R73, R24 ;  /* 0x0000001849497220 */ /* 0x000fe40000410000 */
[-C--:B------:R-:W-:Y:S02]  /*11d40*/  FMUL.FTZ R74, R74, R19.reuse ;  /* 0x000000134a4a7220 */ /* 0x080fe40000410000 */
[----:B------:R-:W-:Y:S02]  /*11d50*/  FMUL.FTZ R75, R75, R19 ;  /* 0x000000134b4b7220 */ /* 0x000fe40000410000 */
[----:B------:R-:W-:Y:S01]  /*11d60*/  IMAD.MOV.U32 R155, RZ, RZ, R28 ;  /* 0x000000ffff9b7224 */ /* 0x000fe200078e001c */
[----:B------:R-:W-:Y:S01]  /*11d70*/  MOV R153, R30 ;  /* 0x0000001e00997202 */ /* 0x000fe20000000f00 */
[----:B------:R-:W-:-:S02]  /*11d80*/  IMAD.MOV.U32 R154, RZ, RZ, R29 ;  /* 0x000000ffff9a7224 */ /* 0x000fc400078e001d */
[----:B------:R-:W-:Y:S02]  /*11d90*/  IMAD.MOV.U32 R152, RZ, RZ, R31 ;  /* 0x000000ffff987224 */ /* 0x000fe400078e001f */
[-C--:B------:R-:W-:Y:S02]  /*11da0*/  FMUL.FTZ R76, R76, R24.reuse ;  /* 0x000000184c4c7220 */ /* 0x080fe40000410000 */
[----:B------:R-:W-:Y:S02]  /*11db0*/  FMUL.FTZ R77, R77, R24 ;  /* 0x000000184d4d7220 */ /* 0x000fe40000410000 */
[-C--:B------:R-:W-:Y:S02]  /*11dc0*/  FMUL.FTZ R78, R78, R19.reuse ;  /* 0x000000134e4e7220 */ /* 0x080fe40000410000 */
[----:B------:R-:W-:Y:S02]  /*11dd0*/  FMUL.FTZ R79, R79, R19 ;  /* 0x000000134f4f7220 */ /* 0x000fe40000410000 */
[----:B------:R-:W-:-:S02]  /*11de0*/  FMUL.FTZ R80, R80, R26 ;  /* 0x0000001a50507220 */ /* 0x000fc40000410000 */
[-C--:B------:R-:W-:Y:S01]  /*11df0*/  FMUL.FTZ R81, R81, R26.reuse ;  /* 0x0000001a51517220 */ /* 0x080fe20000410000 */
[-C--:B-1----:R-:W-:Y:S01]  /*11e00*/  HMMA.16816.F32 R36, R8, R12.reuse, R36 ;  /* 0x0000000c0824723c */ /* 0x082fe20000001824 */
[-C--:B------:R-:W-:Y:S02]  /*11e10*/  FMUL.FTZ R82, R82, R25.reuse ;  /* 0x0000001952527220 */ /* 0x080fe40000410000 */
[----:B------:R-:W-:Y:S02]  /*11e20*/  FMUL.FTZ R83, R83, R25 ;  /* 0x0000001953537220 */ /* 0x000fe40000410000 */
[----:B------:R-:W-:Y:S02]  /*11e30*/  IMAD.MOV.U32 R188, RZ, RZ, R246 ;  /* 0x000000ffffbc7224 */ /* 0x000fe400078e00f6 */
        /* <DEDUP_REMOVED lines=11> */
[----:B------:R-:W-:Y:S01]  /*11ef0*/  HMMA.16816.F32 R20, R8, R14, R48 ;  /* 0x0000000e0814723c */ /* 0x000fe20000001830 */
[----:B------:R-:W1:Y:S01]  /*11f00*/  LDSM.16.MT88.4 R12, [R205+0xa000] ;  /* 0x00a00000cd0c783b */ /* 0x000e620000004200 */
        /* <DEDUP_REMOVED lines=15> */
[-C--:B------:R-:W-:Y:S02]  /*12000*/  FMUL.FTZ R108, R108, R24.reuse ;  /* 0x000000186c6c7220 */ /* 0x080fe40000410000 */
[----:B------:R-:W-:-:S02]  /*12010*/  FMUL.FTZ R109, R109, R24 ;  /* 0x000000186d6d7220 */ /* 0x000fc40000410000 */
[-C--:B------:R-:W-:Y:S02]  /*12020*/  FMUL.FTZ R110, R110, R19.reuse ;  /* 0x000000136e6e7220 */ /* 0x080fe40000410000 */
[----:B------:R-:W-:Y:S02]  /*12030*/  FMUL.FTZ R111, R111, R19 ;  /* 0x000000136f6f7220 */ /* 0x000fe40000410000 */
[-C--:B------:R-:W-:Y:S01]  /*12040*/  FMUL.FTZ R112, R112, R26.reuse ;  /* 0x0000001a70707220 */ /* 0x080fe20000410000 */
[----:B-1----:R-:W-:Y:S01]  /*12050*/  HMMA.16816.F32 R28, R8, R12, R52 ;  /* 0x0000000c081c723c */ /* 0x002fe20000001834 */
        /* <DEDUP_REMOVED lines=13> */
[----:B------:R-:W-:Y:S01]  /*12130*/  FMUL.FTZ R122, R122, R19 ;  /* 0x000000137a7a7220 */ /* 0x000fe20000410000 */
[----:B------:R-:W-:Y:S01]  /*12140*/  HMMA.16816.F32 R248, R8, R14, R64 ;  /* 0x0000000e08f8723c */ /* 0x000fe20000001840 */
[----:B------:R-:W1:Y:S01]  /*12150*/  LDSM.16.MT88.4 R12, [R201+0xb000] ;  /* 0x00b00000c90c783b */ /* 0x000e620000004200 */
[----:B------:R-:W-:Y:S01]  /*12160*/  IMAD.MOV.U32 R21, RZ, RZ, R29 ;  /* 0x000000ffff157224 */ /* 0x000fe200078e001d */
[----:B------:R-:W-:Y:S01]  /*12170*/  MOV R2, R31 ;  /* 0x0000001f00027202 */ /* 0x000fe20000000f00 */
[----:B------:R-:W-:Y:S02]  /*12180*/  IMAD.MOV.U32 R20, RZ, RZ, R30 ;  /* 0x000000ffff147224 */ /* 0x000fe400078e001e */
[----:B------:R-:W-:-:S02]  /*12190*/  IMAD.MOV.U32 R0, RZ, RZ, R28 ;  /* 0x000000ffff007224 */ /* 0x000fc400078e001c */
[----:B------:R-:W-:Y:S02]  /*121a0*/  IMAD.MOV.U32 R65, RZ, RZ, R21 ;  /* 0x000000ffff417224 */ /* 0x000fe400078e0015 */
[----:B------:R-:W-:Y:S02]  /*121b0*/  IMAD.MOV.U32 R66, RZ, RZ, R20 ;  /* 0x000000ffff427224 */ /* 0x000fe400078e0014 */
[----:B------:R-:W2:Y:S01]  /*121c0*/  LDSM.16.MT88.4 R20, [R206+0xb000] ;  /* 0x00b00000ce14783b */ /* 0x000ea20000004200 */
[----:B------:R-:W-:Y:S02]  /*121d0*/  IMAD.MOV.U32 R64, RZ, RZ, R0 ;  /* 0x000000ffff407224 */ /* 0x000fe400078e0000 */
[----:B------:R-:W-:Y:S02]  /*121e0*/  FFMA.FTZ R0, R232, c[0x0][0x23c], -R3 ;  /* 0x00008f00e8007a23 */ /* 0x000fe40000010803 */
[----:B------:R-:W-:Y:S01]  /*121f0*/  IMAD.MOV.U32 R67, RZ, RZ, R2 ;  /* 0x000000ffff437224 */ /* 0x000fe200078e0002 */
[----:B------:R-:W-:Y:S01]  /*12200*/  LOP3.LUT R2, R243, UR8, R180, 0x96, !PT ;  /* 0x00000008f3027c12 */ /* 0x000fe2000f8e96b4 */
[----:B------:R3:W-:Y:S01]  /*12210*/  MUFU.EX2 R28, R0 ;  /* 0x00000000001c7308 */ /* 0x0007e20000000800 */
        /* <DEDUP_REMOVED lines=8> */
[----:B---3--:R-:W-:Y:S02]  /*122a0*/  FFMA.FTZ R0, R231, c[0x0][0x23c], -R3 ;  /* 0x00008f00e7007a23 */ /* 0x008fe40000010803 */
[----:B------:R-:W-:Y:S02]  /*122b0*/  FMUL.FTZ R117, R117, R26 ;  /* 0x0000001a75757220 */ /* 0x000fe40000410000 */
[----:B------:R3:W4:Y:S01]  /*122c0*/  MUFU.EX2 R31, R0 ;  /* 0x00000000001f7308 */ /* 0x0007220000000800 */
[----:B-1----:R-:W-:Y:S01]  /*122d0*/  HMMA.16816.F32 R68, R8, R12, R68 ;  /* 0x0000000c0844723c */ /* 0x002fe20000001844 */
[-C--:B------:R-:W-:Y:S02]  /*122e0*/  FMUL.FTZ R118, R118, R25.reuse ;  /* 0x0000001976767220 */ /* 0x080fe40000410000 */
[----:B------:R-:W-:-:S02]  /*122f0*/  FMUL.FTZ R119, R119, R25 ;  /* 0x0000001977777220 */ /* 0x000fc40000410000 */
[-C--:B------:R-:W-:Y:S02]  /*12300*/  FMUL.FTZ R128, R128, R26.reuse ;  /* 0x0000001a80807220 */ /* 0x080fe40000410000 */
[----:B------:R-:W-:Y:S01]  /*12310*/  FMUL.FTZ R129, R129, R26 ;  /* 0x0000001a81817220 */ /* 0x000fe20000410000 */
[C---:B------:R-:W-:Y:S01]  /*12320*/  HMMA.16816.F32 R72, R4.reuse, R12, R72 ;  /* 0x0000000c0448723c */ /* 0x040fe20000001848 */
[-C--:B------:R-:W-:Y:S02]  /*12330*/  FMUL.FTZ R130, R130, R25.reuse ;  /* 0x0000001982827220 */ /* 0x080fe40000410000 */
[----:B------:R-:W-:Y:S02]  /*12340*/  FMUL.FTZ R131, R131, R25 ;  /* 0x0000001983837220 */ /* 0x000fe40000410000 */
[----:B------:R-:W-:Y:S02]  /*12350*/  IMAD.MOV.U32 R240, RZ, RZ, R64 ;  /* 0x000000fffff07224 */ /* 0x000fe400078e0040 */
[----:B---3--:R-:W-:Y:S01]  /*12360*/  FFMA.FTZ R0, R224, c[0x0][0x23c], -R3 ;  /* 0x00008f00e0007a23 */ /* 0x008fe20000010803 */
[----:B------:R-:W-:Y:S01]  /*12370*/  HMMA.16816.F32 R76, R4, R14, R76 ;  /* 0x0000000e044c723c */ /* 0x000fe2000000184c */
[----:B------:R-:W-:-:S02]  /*12380*/  IMAD.MOV.U32 R242, RZ, RZ, R66 ;  /* 0x000000fffff27224 */ /* 0x000fc400078e0042 */
[----:B------:R1:W-:Y:S01]  /*12390*/  MUFU.EX2 R32, R0 ;  /* 0x0000000000207308 */ /* 0x0003e20000000800 */
[----:B------:R-:W-:Y:S02]  /*123a0*/  IMAD.MOV.U32 R243, RZ, RZ, R67 ;  /* 0x000000fffff37224 */ /* 0x000fe400078e0043 */
[----:B------:R-:W-:Y:S02]  /*123b0*/  IMAD.MOV.U32 R64, RZ, RZ, R51 ;  /* 0x000000ffff407224 */ /* 0x000fe400078e0033 */
[----:B------:R-:W-:Y:S01]  /*123c0*/  HMMA.16816.F32 R244, R8, R14, R80 ;  /* 0x0000000e08f4723c */ /* 0x000fe20000001850 */
[----:B------:R-:W3:Y:S01]  /*123d0*/  LDSM.16.MT88.4 R12, [R203+0xb000] ;  /* 0x00b00000cb0c783b */ /* 0x000ee20000004200 */
[----:B------:R-:W-:Y:S02]  /*123e0*/  IMAD.MOV.U32 R66, RZ, RZ, R49 ;  /* 0x000000ffff427224 */ /* 0x000fe400078e0031 */
[----:B------:R-:W-:-:S03]  /*123f0*/  IMAD.MOV.U32 R67, RZ, RZ, R48 ;  /* 0x000000ffff437224 */ /* 0x000fc600078e0030 */
[----:B------:R-:W-:Y:S01]  /*12400*/  IMAD.MOV.U32 R83, RZ, RZ, R199 ;  /* 0x000000ffff537224 */ /* 0x000fe200078e00c7 */
[-C--:B--2---:R-:W-:Y:S01]  /*12410*/  HMMA.16816.F32 R108, R4, R22.reuse, R108 ;  /* 0x00000016046c723c */ /* 0x084fe2000000186c */
[----:B------:R-:W-:Y:S02]  /*12420*/  IMAD.MOV.U32 R80, RZ, RZ, R155 ;  /* 0x000000ffff507224 */ /* 0x000fe400078e009b */
[----:B-1----:R-:W-:Y:S02]  /*12430*/  FFMA.FTZ R0, R33, c[0x0][0x23c], -R3 ;  /* 0x00008f0021007a23 */ /* 0x002fe40000010803 */
[----:B------:R-:W-:Y:S02]  /*12440*/  IMAD.WIDE.U32 R2, R2, -0x2daee0ad, RZ ;  /* 0xd2511f5302027825 */ /* 0x000fe400078e00ff */
[----:B------:R1:W2:Y:S01]  /*12450*/  MUFU.EX2 R33, R0 ;  /* 0x0000000000217308 */ /* 0x0002a20000000800 */
[----:B------:R-:W-:Y:S01]  /*12460*/  HMMA.16816.F32 R176, R8, R22, R112 ;  /* 0x0000001608b0723c */ /* 0x000fe20000001870 */
[----:B------:R-:W-:Y:S01]  /*12470*/  IMAD.MOV.U32 R81, RZ, RZ, R154 ;  /* 0x000000ffff517224 */ /* 0x000fe200078e009a */
[----:B------:R-:W-:Y:S01]  /*12480*/  LDSM.16.MT88.4 R112, [R206+0xb800] ;  /* 0x00b80000ce70783b */ /* 0x000fe20000004200 */
[----:B------:R-:W-:-:S05]  /*12490*/  IMAD.MOV.U32 R82, RZ, RZ, R153 ;  /* 0x000000ffff527224 */ /* 0x000fca00078e0099 */
[----:B------:R-:W-:Y:S01]  /*124a0*/  HMMA.16816.F32 R104, R4, R20, R104 ;  /* 0x000000140468723c */ /* 0x000fe20000001868 */
[----:B-1----:R-:W-:-:S07]  /*124b0*/  FFMA.FTZ R0, R234, c[0x0][0x23c], -R16 ;  /* 0x00008f00ea007a23 */ /* 0x002fce0000010810 */
[C---:B------:R-:W-:Y:S01]  /*124c0*/  HMMA.16816.F32 R100, R8.reuse, R20, R100 ;  /* 0x000000140864723c */ /* 0x040fe20000001864 */
[----:B------:R1:W-:Y:S07]  /*124d0*/  MUFU.EX2 R23, R0 ;  /* 0x0000000000177308 */ /* 0x0003ee0000000800 */
[-C--:B---3--:R-:W-:Y:S08]  /*124e0*/  HMMA.16816.F32 R84, R8, R12.reuse, R84 ;  /* 0x0000000c0854723c */ /* 0x088ff00000001854 */
[----:B------:R-:W-:Y:S01]  /*124f0*/  HMMA.16816.F32 R88, R4, R12, R88 ;  /* 0x0000000c0458723c */ /* 0x000fe20000001858 */
[----:B-1----:R-:W-:-:S04]  /*12500*/  FFMA.FTZ R0, R233, c[0x0][0x23c], -R16 ;  /* 0x00008f00e9007a23 */ /* 0x002fc80000010810 */
[----:B------:R1:W-:Y:S03]  /*12510*/  MUFU.EX2 R27, R0 ;  /* 0x00000000001b7308 */ /* 0x0003e60000000800 */
[-C--:B------:R-:W-:Y:S08]  /*12520*/  HMMA.16816.F32 R92, R4, R14.reuse, R92 ;  /* 0x0000000e045c723c */ /* 0x080ff0000000185c */
[----:B------:R-:W-:Y:S01]  /*12530*/  HMMA.16816.F32 R196, R8, R14, R96 ;  /* 0x0000000e08c4723c */ /* 0x000fe20000001860 */
[----:B------:R-:W3:Y:S01]  /*12540*/  LDSM.16.MT88.4 R12, [R205+0xb000] ;  /* 0x00b00000cd0c783b */ /* 0x000ee20000004200 */
[----:B-1----:R-:W-:-:S05]  /*12550*/  FFMA.FTZ R0, R228, c[0x0][0x23c], -R16 ;  /* 0x00008f00e4007a23 */ /* 0x002fca0000010810 */
[----:B------:R-:W-:Y:S01]  /*12560*/  IMAD.MOV.U32 R96, RZ, RZ, R168 ;  /* 0x000000ffff607224 */ /* 0x000fe200078e00a8 */
[----:B------:R1:W-:Y:S01]  /*12570*/  MUFU.EX2 R30, R0 ;  /* 0x00000000001e7308 */ /* 0x0003e20000000800 */
[----:B------:R-:W-:Y:S02]  /*12580*/  IMAD.MOV.U32 R97, RZ, RZ, R169 ;  /* 0x000000ffff617224 */ /* 0x000fe400078e00a9 */
[----:B------:R-:W-:Y:S02]  /*12590*/  IMAD.MOV.U32 R98, RZ, RZ, R170 ;  /* 0x000000ffff627224 */ /* 0x000fe400078e00aa */
[----:B------:R-:W-:Y:S02]  /*125a0*/  IMAD.MOV.U32 R99, RZ, RZ, R171 ;  /* 0x000000ffff637224 */ /* 0x000fe400078e00ab */
[----:B------:R-:W5:Y:S01]  /*125b0*/  LDSM.16.MT88.4 R168, [R203+0xa800] ;  /* 0x00a80000cba8783b */ /* 0x000f620000004200 */
[----:B-1----:R-:W-:-:S04]  /*125c0*/  FFMA.FTZ R0, R230, c[0x0][0x23c], -R16 ;  /* 0x00008f00e6007a23 */ /* 0x002fc80000010810 */
[----:B------:R1:W1:Y:S01]  /*125d0*/  MUFU.EX2 R29, R0 ;  /* 0x00000000001d7308 */ /* 0x0002620000000800 */
[C---:B---3--:R-:W-:Y:S08]  /*125e0*/  HMMA.16816.F32 R120, R4.reuse, R12, R120 ;  /* 0x0000000c0478723c */ /* 0x048ff00000001878 */
[----:B------:R-:W-:Y:S07]  /*125f0*/  HMMA.16816.F32 R52, R4, R14, R124 ;  /* 0x0000000e0434723c */ /* 0x000fee000000187c */
[----:B------:R-:W-:Y:S01]  /*12600*/  LOP3.LUT R6, R3, UR17, R184, 0x96, !PT ;  /* 0x0000001103067c12 */ /* 0x000fe2000f8e96b8 */
[----:B------:R-:W-:Y:S01]  /*12610*/  HMMA.16816.F32 R116, R8, R12, R116 ;  /* 0x0000000c0874723c */ /* 0x000fe20000001874 */
[----:B------:R-:W-:-:S02]  /*12620*/  LOP3.LUT R3, R2, 0xffff, RZ, 0xc0, !PT ;  /* 0x0000ffff02037812 */ /* 0x000fc400078ec0ff */
[----:B------:R-:W-:Y:S01]  /*12630*/  LOP3.LUT R4, R241, UR8, R132, 0x96, !PT ;  /* 0x00000008f1047c12 */ /* 0x000fe2000f8e9684 */
[----:B------:R-:W-:Y:S01]  /*12640*/  IMAD.MOV.U32 R241, RZ, RZ, R65 ;  /* 0x000000fffff17224 */ /* 0x000fe200078e0041 */
[----:B------:R-:W-:Y:S02]  /*12650*/  SHF.R.U32.HI R3, RZ, 0x8, R3 ;  /* 0x00000008ff037819 */ /* 0x000fe40000011603 */
[----:B------:R-:W-:Y:S01]  /*12660*/  MOV R65, R50 ;  /* 0x0000003200417202 */ /* 0x000fe20000000f00 */
[----:B------:R-:W-:Y:S01]  /*12670*/  HMMA.16816.F32 R172, R8, R14, R128 ;  /* 0x0000000e08ac723c */ /* 0x000fe20000001880 */
[----:B------:R-:W-:Y:S01]  /*12680*/  IMAD.WIDE.U32 R4, R4, -0x2daee0ad, RZ ;  /* 0xd2511f5304047825 */ /* 0x000fe200078e00ff */
[----:B------:R-:W3:Y:S04]  /*12690*/  LDSM.16.MT88.4 R48, [R206+0xa800] ;  /* 0x00a80000ce30783b */ /* 0x000ee80000004200 */
[----:B-1----:R-:W-:-:S02]  /*126a0*/  LOP3.LUT R0, R5, UR17, R34, 0x96, !PT ;  /* 0x0000001105007c12 */ /* 0x002fc4000f8e9622 */
[----:B------:R-:W-:Y:S02]  /*126b0*/  LOP3.LUT R11, R2, 0xff, RZ, 0xc0, !PT ;  /* 0x000000ff020b7812 */ /* 0x000fe400078ec0ff */
[--C-:B------:R-:W-:Y:S02]  /*126c0*/  SHF.R.U32.HI R8, RZ, 0x10, R2.reuse ;  /* 0x00000010ff087819 */ /* 0x100fe40000011602 */
[----:B------:R-:W-:Y:S01]  /*126d0*/  SHF.R.U32.HI R9, RZ, 0x18, R2 ;  /* 0x00000018ff097819 */ /* 0x000fe20000011602 */
[----:B------:R-:W-:Y:S01]  /*126e0*/  FFMA.FTZ R2, R235, c[0x0][0x23c], -R17 ;  /* 0x00008f00eb027a23 */ /* 0x000fe20000010811 */
[----:B------:R-:W-:Y:S01]  /*126f0*/  PRMT R14, R11, 0x5410, R3 ;  /* 0x000054100b0e7816 */ /* 0x000fe20000000003 */
[----:B------:R-:W-:Y:S01]  /*12700*/  FFMA.FTZ R3, R237, c[0x0][0x23c], -R17 ;  /* 0x00008f00ed037a23 */ /* 0x000fe20000010811 */
[----:B------:R-:W-:Y:S01]  /*12710*/  LOP3.LUT R7, R4, 0xffff, RZ, 0xc0, !PT ;  /* 0x0000ffff04077812 */ /* 0x000fe200078ec0ff */
[----:B------:R1:W-:Y:S01]  /*12720*/  MUFU.EX2 R22, R2 ;  /* 0x0000000200167308 */ /* 0x0003e20000000800 */
[----:B------:R-:W-:-:S02]  /*12730*/  LOP3.LUT R5, R8, 0xff, RZ, 0xc0, !PT ;  /* 0x000000ff08057812 */ /* 0x000fc400078ec0ff */
[----:B------:R-:W-:Y:S02]  /*12740*/  LOP3.LUT R12, R4, 0xff, RZ, 0xc0, !PT ;  /* 0x000000ff040c7812 */ /* 0x000fe400078ec0ff */
[--C-:B------:R-:W-:Y:S02]  /*12750*/  SHF.R.U32.HI R8, RZ, 0x10, R4.reuse ;  /* 0x00000010ff087819 */ /* 0x100fe40000011604 */
[----:B------:R-:W-:Y:S01]  /*12760*/  SHF.R.U32.HI R10, RZ, 0x18, R4 ;  /* 0x00000018ff0a7819 */ /* 0x000fe20000011604 */
[----:B------:R2:W2:Y:S01]  /*12770*/  MUFU.EX2 R21, R3 ;  /* 0x0000000300157308 */ /* 0x0004a20000000800 */
[----:B------:R-:W-:Y:S02]  /*12780*/  LOP3.LUT R4, R6, 0xff, RZ, 0xc0, !PT ;  /* 0x000000ff06047812 */ /* 0x000fe400078ec0ff */
[----:B------:R-:W-:Y:S02]  /*12790*/  PRMT R13, R5, 0x5410, R9 ;  /* 0x00005410050d7816 */ /* 0x000fe40000000009 */
[----:B------:R-:W-:-:S02]  /*127a0*/  SHF.R.U32.HI R7, RZ, 0x8, R7 ;  /* 0x00000008ff077819 */ /* 0x000fc40000011607 */
[----:B------:R-:W-:Y:S02]  /*127b0*/  LOP3.LUT R5, R8, 0xff, RZ, 0xc0, !PT ;  /* 0x000000ff08057812 */ /* 0x000fe400078ec0ff */
[----:B-1----:R-:W-:Y:S02]  /*127c0*/  LOP3.LUT R2, R6, 0xffff, RZ, 0xc0, !PT ;  /* 0x0000ffff06027812 */ /* 0x002fe400078ec0ff */
[----:B------:R-:W-:Y:S02]  /*127d0*/  SHF.R.U32.HI R8, RZ, 0x18, R6 ;  /* 0x00000018ff087819 */ /* 0x000fe40000011606 */
[----:B------:R-:W-:Y:S02]  /*127e0*/  SHF.R.U32.HI R2, RZ, 0x8, R2 ;  /* 0x00000008ff027819 */ /* 0x000fe40000011602 */
[----:B------:R-:W-:Y:S01]  /*127f0*/  PRMT R9, R12, 0x5410, R7 ;  /* 0x000054100c097816 */ /* 0x000fe20000000007 */
[--C-:B--2---:R-:W-:Y:S01]  /*12800*/  FFMA.FTZ R3, R236, c[0x0][0x23c], -R17.reuse ;  /* 0x00008f00ec037a23 */ /* 0x104fe20000010811 */
[----:B------:R-:W-:Y:S01]  /*12810*/  PRMT R11, R4, 0x5410, R2 ;  /* 0x00005410040b7816 */ /* 0x000fe20000000002 */
[----:B------:R-:W-:Y:S01]  /*12820*/  FFMA.FTZ R4, R238, c[0x0][0x23c], -R17 ;  /* 0x00008f00ee047a23 */ /* 0x000fe20000010811 */
[C---:B------:R-:W-:Y:S01]  /*12830*/  LOP3.LUT R2, R0.reuse, 0xffff, RZ, 0xc0, !PT ;  /* 0x0000ffff00027812 */ /* 0x040fe200078ec0ff */
[----:B------:R1:W-:Y:S01]  /*12840*/  MUFU.EX2 R20, R3 ;  /* 0x0000000300147308 */ /* 0x0003e20000000800 */
[----:B------:R-:W-:Y:S01]  /*12850*/  PRMT R10, R5, 0x5410, R10 ;  /* 0x00005410050a7816 */ /* 0x000fe2000000000a */
[----:B------:R-:W-:Y:S01]  /*12860*/  HSET2.LE.AND R9, R9, R83, PT ;  /* 0x0000005309097233 */ /* 0x000fe20003803000 */
[----:B------:R-:W-:-:S02]  /*12870*/  LOP3.LUT R7, R0, 0xff, RZ, 0xc0, !PT ;  /* 0x000000ff00077812 */ /* 0x000fc400078ec0ff */
[----:B------:R-:W-:Y:S01]  /*12880*/  SHF.R.U32.HI R5, RZ, 0x18, R0 ;  /* 0x00000018ff057819 */ /* 0x000fe20000011600 */
[----:B------:R-:W-:Y:S01]  /*12890*/  HSET2.LE.AND R10, R10, R83, PT ;  /* 0x000000530a0a7233 */ /* 0x000fe20003803000 */
[----:B------:R-:W-:Y:S01]  /*128a0*/  SHF.R.U32.HI R2, RZ, 0x8, R2 ;  /* 0x00000008ff027819 */ /* 0x000fe20000011602 */
[----:B------:R2:W-:Y:S03]  /*128b0*/  MUFU.EX2 R16, R4 ;  /* 0x0000000400107308 */ /* 0x0005e60000000800 */
[----:B------:R-:W-:Y:S02]  /*128c0*/  PRMT R7, R7, 0x5410, R2 ;  /* 0x0000541007077816 */ /* 0x000fe40000000002 */
[----:B-1----:R-:W-:-:S03]  /*128d0*/  SHF.R.U32.HI R3, RZ, 0x10, R6 ;  /* 0x00000010ff037819 */ /* 0x002fc60000011606 */
[----:B------:R-:W-:Y:S01]  /*128e0*/  HSET2.LE.AND R7, R7, R83, PT ;  /* 0x0000005307077233 */ /* 0x000fe20003803000 */
[----:B------:R-:W-:-:S04]  /*128f0*/  SHF.R.U32.HI R6, RZ, 0x10, R0 ;  /* 0x00000010ff067819 */ /* 0x000fc80000011600 */
[----:B------:R-:W-:Y:S01]  /*12900*/  LOP3.LUT R0, R6, 0xff, RZ, 0xc0, !PT ;  /* 0x000000ff06007812 */ /* 0x000fe200078ec0ff */
[--C-:B------:R-:W-:Y:S01]  /*12910*/  HSET2.LE.AND R6, R13, R83.reuse, PT ;  /* 0x000000530d067233 */ /* 0x100fe20003803000 */
[----:B--2---:R-:W-:Y:S01]  /*12920*/  LOP3.LUT R4, R3, 0xff, RZ, 0xc0, !PT ;  /* 0x000000ff03047812 */ /* 0x004fe200078ec0ff */
[--C-:B------:R-:W-:Y:S01]  /*12930*/  FFMA.FTZ R3, R182, c[0x0][0x23c], -R18.reuse ;  /* 0x00008f00b6037a23 */ /* 0x100fe20000010812 */
[----:B------:R-:W-:Y:S01]  /*12940*/  PRMT R2, R0, 0x5410, R5 ;  /* 0x0000541000027816 */ /* 0x000fe20000000005 */
[----:B------:R-:W-:Y:S01]  /*12950*/  FFMA.FTZ R0, R183, c[0x0][0x23c], -R18 ;  /* 0x00008f00b7007a23 */ /* 0x000fe20000010812 */
[----:B------:R-:W-:Y:S01]  /*12960*/  PRMT R4, R4, 0x5410, R8 ;  /* 0x0000541004047816 */ /* 0x000fe20000000008 */
[----:B------:R1:W-:Y:S01]  /*12970*/  MUFU.EX2 R15, R3 ;  /* 0x00000003000f7308 */ /* 0x0003e20000000800 */
[--C-:B------:R-:W-:Y:S02]  /*12980*/  HSET2.LE.AND R5, R14, R83.reuse, PT ;  /* 0x000000530e057233 */ /* 0x100fe40003803000 */
[----:B------:R-:W-:Y:S01]  /*12990*/  HSET2.LE.AND R8, R2, R83, PT ;  /* 0x0000005302087233 */ /* 0x000fe20003803000 */
[----:B----4-:R-:W-:-:S04]  /*129a0*/  F2FP.PACK_AB R2, R31, R28 ;  /* 0x0000001c1f02723e */ /* 0x010fc800000000ff */
[----:B------:R2:W4:Y:S01]  /*129b0*/  MUFU.EX2 R13, R0 ;  /* 0x00000000000d7308 */ /* 0x0005220000000800 */
[----:B-1----:R-:W-:Y:S01]  /*129c0*/  HSET2.LE.AND R3, R4, R83, PT ;  /* 0x0000005304037233 */ /* 0x002fe20003803000 */
[----:B------:R-:W-:-:S06]  /*129d0*/  FFMA.FTZ R4, R181, c[0x0][0x23c], -R18 ;  /* 0x00008f00b5047a23 */ /* 0x000fcc0000010812 */
[----:B------:R1:W-:Y:S01]  /*129e0*/  MUFU.EX2 R12, R4 ;  /* 0x00000004000c7308 */ /* 0x0003e20000000800 */
[----:B--2---:R-:W-:Y:S01]  /*129f0*/  HSET2.LE.AND R0, R11, R83, PT ;  /* 0x000000530b007233 */ /* 0x004fe20003803000 */
[----:B------:R-:W-:Y:S02]  /*12a00*/  IMAD.MOV.U32 R83, RZ, RZ, R152 ;  /* 0x000000ffff537224 */ /* 0x000fe400078e0098 */
[----:B------:R-:W2:Y:S01]  /*12a10*/  LDSM.16.MT88.4 R152, [R201+0xa800] ;  /* 0x00a80000c998783b */ /* 0x000ea20000004200 */
[----:B------:R-:W-:Y:S01]  /*12a20*/  FFMA.FTZ R11, R185, c[0x0][0x23c], -R18 ;  /* 0x00008f00b90b7a23 */ /* 0x000fe20000010812 */
[----:B------:R-:W-:Y:S02]  /*12a30*/  LOP3.LUT R128, R0, R2, RZ, 0xc0, !PT ;  /* 0x0000000200807212 */ /* 0x000fe400078ec0ff */
[----:B------:R-:W-:Y:S02]  /*12a40*/  F2FP.PACK_AB R0, R33, R32 ;  /* 0x000000202100723e */ /* 0x000fe400000000ff */
[----:B------:R-:W-:-:S02]  /*12a50*/  F2FP.PACK_AB R2, R29, R30 ;  /* 0x0000001e1d02723e */ /* 0x000fc400000000ff */
[----:B------:R-:W-:Y:S02]  /*12a60*/  LOP3.LUT R130, R5, R0, RZ, 0xc0, !PT ;  /* 0x0000000005827212 */ /* 0x000fe400078ec0ff */
[----:B-1----:R-:W-:Y:S02]  /*12a70*/  F2FP.PACK_AB R4, R27, R23 ;  /* 0x000000171b04723e */ /* 0x002fe400000000ff */
[----:B------:R-:W-:Y:S02]  /*12a80*/  F2FP.PACK_AB R0, R21, R22 ;  /* 0x000000161500723e */ /* 0x000fe400000000ff */
[----:B------:R-:W-:Y:S01]  /*12a90*/  LOP3.LUT R129, R3, R4, RZ, 0xc0, !PT ;  /* 0x0000000403817212 */ /* 0x000fe200078ec0ff */
[----:B------:R-:W-:Y:S01]  /*12aa0*/  FFMA.FTZ R3, R191, R24, R190 ;  /* 0x00000018bf037223 */ /* 0x000fe200000100be */
[----:B------:R-:W-:Y:S02]  /*12ab0*/  LOP3.LUT R131, R6, R2, RZ, 0xc0, !PT ;  /* 0x0000000206837212 */ /* 0x000fe400078ec0ff */
[----:B------:R-:W-:Y:S01]  /*12ac0*/  LOP3.LUT R124, R7, R0, RZ, 0xc0, !PT ;  /* 0x00000000077c7212 */ /* 0x000fe200078ec0ff */
[----:B------:R-:W1:Y:S01]  /*12ad0*/  MUFU.EX2 R2, R11 ;  /* 0x0000000b00027308 */ /* 0x000e620000000800 */
[----:B------:R-:W2:Y:S01]  /*12ae0*/  LDSM.16.MT88.4 R4, [R205+0xb800] ;  /* 0x00b80000cd04783b */ /* 0x000ea20000004200 */
[----:B----4-:R-:W-:-:S02]  /*12af0*/  F2FP.PACK_AB R0, R13, R15 ;  /* 0x0000000f0d00723e */ /* 0x010fc400000000ff */
[----:B-----5:R-:W-:Y:S02]  /*12b00*/  HMMA.16816.F32 R156, R128, R168, R156 ;  /* 0x000000a8809c723c */ /* 0x020fe4000000189c */
[----:B------:R-:W-:Y:S01]  /*12b10*/  LOP3.LUT R125, R8, R0, RZ, 0xc0, !PT ;  /* 0x00000000087d7212 */ /* 0x000fe200078ec0ff */
[----:B------:R-:W-:Y:S01]  /*12b20*/  FADD.FTZ R8, R189, R3 ;  /* 0x00000003bd087221 */ /* 0x000fe20000010000 */
[----:B------:R-:W-:-:S04]  /*12b30*/  F2FP.PACK_AB R0, R16, R20 ;  /* 0x000000141000723e */ /* 0x000fc800000000ff */
[----:B------:R-:W-:Y:S01]  /*12b40*/  LOP3.LUT R126, R9, R0, RZ, 0xc0, !PT ;  /* 0x00000000097e7212 */ /* 0x000fe200078ec0ff */
[----:B---3--:R-:W-:Y:S01]  /*12b50*/  HMMA.16816.F32 R36, R128, R48, R36 ;  /* 0x000000308024723c */ /* 0x008fe20000001824 */
[----:B-1----:R-:W-:-:S04]  /*12b60*/  F2FP.PACK_AB R0, R2, R12 ;  /* 0x0000000c0200723e */ /* 0x002fc800000000ff */
[----:B------:R-:W-:-:S03]  /*12b70*/  LOP3.LUT R127, R10, R0, RZ, 0xc0, !PT ;  /* 0x000000000a7f7212 */ /* 0x000fc600078ec0ff */
[----:B--2---:R-:W-:Y:S01]  /*12b80*/  HMMA.16816.F32 R140, R128, R152, R140 ;  /* 0x00000098808c723c */ /* 0x004fe2000000188c */
[----:B------:R-:W-:Y:S02]  /*12b90*/  FFMA.FTZ R10, R252, R26, R229 ;  /* 0x0000001afc0a7223 */ /* 0x000fe400000100e5 */
[----:B------:R-:W-:Y:S02]  /*12ba0*/  FFMA.FTZ R0, R239, R19, R139 ;  /* 0x00000013ef007223 */ /* 0x000fe4000001008b */
[----:B------:R-:W-:-:S03]  /*12bb0*/  FADD.FTZ R10, R225, R10 ;  /* 0x0000000ae10a7221 */ /* 0x000fc60000010000 */
[C---:B------:R-:W-:Y:S08]  /*12bc0*/  HMMA.16816.F32 R144, R124.reuse, R152, R144 ;  /* 0x000000987c90723c */ /* 0x040ff00000001890 */
[C---:B------:R-:W-:Y:S08]  /*12bd0*/  HMMA.16816.F32 R148, R124.reuse, R154, R148 ;  /* 0x0000009a7c94723c */ /* 0x040ff00000001894 */
[C---:B------:R-:W-:Y:S08]  /*12be0*/  HMMA.16816.F32 R160, R124.reuse, R168, R160 ;  /* 0x000000a87ca0723c */ /* 0x040ff000000018a0 */
[C---:B------:R-:W-:Y:S08]  /*12bf0*/  HMMA.16816.F32 R164, R124.reuse, R170, R164 ;  /* 0x000000aa7ca4723c */ /* 0x040ff000000018a4 */
[C---:B------:R-:W-:Y:S08]  /*12c00*/  HMMA.16816.F32 R40, R124.reuse, R48, R40 ;  /* 0x000000307c28723c */ /* 0x040ff00000001828 */
[----:B------:R-:W-:Y:S08]  /*12c10*/  HMMA.16816.F32 R44, R124, R50, R44 ;  /* 0x000000327c2c723c */ /* 0x000ff0000000182c */
[C---:B------:R-:W-:Y:S01]  /*12c20*/  HMMA.16816.F32 R152, R128.reuse, R154, R96 ;  /* 0x0000009a8098723c */ /* 0x040fe20000001860 */
[----:B------:R-:W1:Y:S07]  /*12c30*/  LDSM.16.MT88.4 R96, [R203+0xb800] ;  /* 0x00b80000cb60783b */ /* 0x000e6e0000004200 */
[C---:B------:R-:W-:Y:S01]  /*12c40*/  HMMA.16816.F32 R168, R128.reuse, R170, R80 ;  /* 0x000000aa80a8723c */ /* 0x040fe20000001850 */
[----:B------:R-:W2:Y:S07]  /*12c50*/  LDSM.16.MT88.4 R80, [R201+0xb800] ;  /* 0x00b80000c950783b */ /* 0x000eae0000004200 */
[----:B------:R-:W-:Y:S01]  /*12c60*/  HMMA.16816.F32 R48, R128, R50, R64 ;  /* 0x000000328030723c */ /* 0x000fe20000001840 */
[----:B------:R-:W3:Y:S07]  /*12c70*/  LDSM.16.MT88.4 R64, [R205+0xa800] ;  /* 0x00a80000cd40783b */ /* 0x000eee0000004200 */
[-C--:B------:R-:W-:Y:S08]  /*12c80*/  HMMA.16816.F32 R120, R124, R4.reuse, R120 ;  /* 0x000000047c78723c */ /* 0x080ff00000001878 */
[----:B------:R-:W-:Y:S07]  /*12c90*/  HMMA.16816.F32 R116, R128, R4, R116 ;  /* 0x000000048074723c */ /* 0x000fee0000001874 */
[----:B------:R-:W-:Y:S01]  /*12ca0*/  FFMA.FTZ R4, R188, R25, R195 ;  /* 0x00000019bc047223 */ /* 0x000fe200000100c3 */
[----:B------:R-:W-:Y:S01]  /*12cb0*/  HMMA.16816.F32 R104, R124, R112, R104 ;  /* 0x000000707c68723c */ /* 0x000fe20000001868 */
[----:B------:R-:W-:-:S02]  /*12cc0*/  FADD.FTZ R5, R138, R0 ;  /* 0x000000008a057221 */ /* 0x000fc40000010000 */
[----:B------:R-:W-:Y:S02]  /*12cd0*/  FADD.FTZ R9, R194, R4 ;  /* 0x00000004c2097221 */ /* 0x000fe40000010000 */
[----:B------:R-:W-:Y:S02]  /*12ce0*/  FADD.FTZ R4, R227, R10 ;  /* 0x0000000ae3047221 */ /* 0x000fe40000010000 */
[----:B------:R-:W-:Y:S01]  /*12cf0*/  FADD.FTZ R3, R193, R9 ;  /* 0x00000009c1037221 */ /* 0x000fe20000010000 */
[----:B-1----:R-:W-:Y:S01]  /*12d00*/  HMMA.16816.F32 R88, R124, R96, R88 ;  /* 0x000000607c58723c */ /* 0x002fe20000001858 */
[----:B------:R-:W-:Y:S02]  /*12d10*/  FADD.FTZ R0, R187, R8 ;  /* 0x00000008bb007221 */ /* 0x000fe40000010000 */
[----:B------:R-:W-:Y:S02]  /*12d20*/  FADD.FTZ R5, R133, R5 ;  /* 0x0000000585057221 */ /* 0x000fe40000010000 */
[----:B------:R-:W-:-:S02]  /*12d30*/  FADD.FTZ R252, R226, R4 ;  /* 0x00000004e2fc7221 */ /* 0x000fc40000010000 */
[----:B------:R-:W-:Y:S01]  /*12d40*/  FADD.FTZ R4, R192, R3 ;  /* 0x00000003c0047221 */ /* 0x000fe20000010000 */
[C---:B--2---:R-:W-:Y:S01]  /*12d50*/  HMMA.16816.F32 R72, R124.reuse, R80, R72 ;  /* 0x000000507c48723c */ /* 0x044fe20000001848 */
[----:B------:R-:W-:Y:S02]  /*12d60*/  FADD.FTZ R3, R186, R0 ;  /* 0x00000000ba037221 */ /* 0x000fe40000010000 */
[----:B------:R-:W-:Y:S02]  /*12d70*/  FADD.FTZ R0, R35, R5 ;  /* 0x0000000523007221 */ /* 0x000fe40000010000 */
[----:B------:R-:W-:Y:S02]  /*12d80*/  FADD.FTZ R4, R23, R4 ;  /* 0x0000000417047221 */ /* 0x000fe40000010000 */
[----:B------:R-:W-:Y:S01]  /*12d90*/  FADD.FTZ R0, R15, R0 ;  /* 0x000000000f007221 */ /* 0x000fe20000010000 */
[----:B---3--:R-:W-:Y:S01]  /*12da0*/  HMMA.16816.F32 R56, R124, R64, R56 ;  /* 0x000000407c38723c */ /* 0x008fe20000001838 */
        /* <DEDUP_REMOVED lines=11> */
[----:B------:R-:W-:Y:S01]  /*12e60*/  FADD.FTZ R3, R16, R3 ;  /* 0x0000000310037221 */ /* 0x000fe20000010000 */
[----:B------:R1:W-:Y:S01]  /*12e70*/  STL [R1+0x18], R4 ;  /* 0x0000180401007387 */ /* 0x0003e20000100800 */
[----:B------:R-:W-:-:S03]  /*12e80*/  FADD.FTZ R252, R28, R252 ;  /* 0x000000fc1cfc7221 */ /* 0x000fc60000010000 */
[----:B------:R-:W-:Y:S01]  /*12e90*/  HMMA.16816.F32 R92, R124, R98, R92 ;  /* 0x000000627c5c723c */ /* 0x000fe2000000185c */
[----:B------:R1:W-:Y:S01]  /*12ea0*/  STL [R1+0x20], R0 ;  /* 0x0000200001007387 */ /* 0x0003e20000100800 */
[----:B------:R-:W-:-:S03]  /*12eb0*/  FADD.FTZ R252, R31, R252 ;  /* 0x000000fc1ffc7221 */ /* 0x000fc60000010000 */
[----:B------:R1:W-:Y:S01]  /*12ec0*/  STL [R1+0x1c], R3 ;  /* 0x00001c0301007387 */ /* 0x0003e20000100800 */
[----:B------:R-:W-:Y:S02]  /*12ed0*/  FADD.FTZ R252, R32, R252 ;  /* 0x000000fc20fc7221 */ /* 0x000fe40000010000 */
[----:B------:R-:W-:Y:S02]  /*12ee0*/  HMMA.16816.F32 R108, R124, R114, R108 ;  /* 0x000000727c6c723c */ /* 0x000fe4000000186c */
[----:B------:R-:W-:-:S06]  /*12ef0*/  FADD.FTZ R252, R33, R252 ;  /* 0x000000fc21fc7221 */ /* 0x000fcc0000010000 */
        /* <DEDUP_REMOVED lines=10> */
.L_x_1859:
[----:B-12---:R-:W-:-:S06]  /*12fa0*/  UISETP.GT.AND UP0, UPT, UR25, UR19, UPT ;  /* 0x000000131900728c */ /* 0x006fcc000bf04270 */
[----:B------:R-:W-:-:S13]  /*12fb0*/  PLOP3.LUT P0, PT, PT, PT, UP0, 0x80, 0x0 ;  /* 0x000000000000781c */ /* 0x000fda0003f0f008 */
[----:B------:R-:W-:Y:S05]  /*12fc0*/  @!P0 BRA `(.L_x_1864) ;  /* 0x0000355000008947 */ /* 0x000fea0003800000 */
[----:B------:R-:W2:Y:S01]  /*12fd0*/  LDL.LU R9, [R1+0x8c] ;  /* 0x00008c0001097983 */ /* 0x000ea20000300800 */
[----:B------:R-:W1:Y:S01]  /*12fe0*/  LDC.U8 R0, c[0x0][0x2d8] ;  /* 0x0000b600ff007b82 */ /* 0x000e620000000000 */
[----:B------:R-:W-:Y:S01]  /*12ff0*/  UMOV UR30, 0x4 ;  /* 0x00000004001e7882 */ /* 0x000fe20000000000 */
[----:B------:R-:W-:Y:S01]  /*13000*/  MOV R132, R135 ;  /* 0x0000008700847202 */ /* 0x000fe20000000f00 */
[----:B------:R-:W3:Y:S01]  /*13010*/  LDL.LU R2, [R1+0x64] ;  /* 0x0000640001027983 */ /* 0x000ee20000300800 */
[----:B------:R-:W-:Y:S01]  /*13020*/  ULDC.64 UR4, c[0x0][0x1a0] ;  /* 0x0000680000047ab9 */ /* 0x000fe20000000a00 */
[----:B------:R-:W-:Y:S01]  /*13030*/  MOV R3, R136 ;  /* 0x0000008800037202 */ /* 0x000fe20000000f00 */
[----:B------:R-:W-:Y:S01]  /*13040*/  USHF.L.U64.HI UR5, UR4, UR30, UR5 ;  /* 0x0000001e04057299 */ /* 0x000fe20008010205 */
[----:B------:R-:W4:Y:S01]  /*13050*/  LDL.LU R8, [R1+0x90] ;  /* 0x0000900001087983 */ /* 0x000f220000300800 */
[----:B------:R-:W-:Y:S01]  /*13060*/  USHF.L.U32 UR4, UR4, 0x4, URZ ;  /* 0x0000000404047899 */ /* 0x000fe2000800063f */
[----:B------:R-:W-:-:S02]  /*13070*/  MOV R138, R137 ;  /* 0x00000089008a7202 */ /* 0x000fc40000000f00 */
[----:B------:R-:W5:Y:S01]  /*13080*/  LDL.LU.64 R6, [R1+0x80] ;  /* 0x0000800001067983 */ /* 0x000f620000300a00 */
[----:B------:R-:W-:Y:S01]  /*13090*/  MOV R133, R134 ;  /* 0x0000008600857202 */ /* 0x000fe20000000f00 */
[----:B------:R-:W-:Y:S02]  /*130a0*/  USHF.L.U64.HI UR31, UR4, 0x1, UR5 ;  /* 0x00000001041f7899 */ /* 0x000fe40008010205 */
[----:B------:R-:W5:Y:S01]  /*130b0*/  LDL.LU.64 R4, [R1+0x78] ;  /* 0x0000780001047983 */ /* 0x000f620000300a00 */
[----:B------:R-:W-:-:S03]  /*130c0*/  USHF.L.U32 UR32, UR4, 0x1, URZ ;  /* 0x0000000104207899 */ /* 0x000fc6000800063f */
[----:B------:R-:W2:Y:S01]  /*130d0*/  LDL.LU R10, [R1+0x60] ;  /* 0x00006000010a7983 */ /* 0x000ea20000300800 */
[----:B-1----:R-:W-:Y:S01]  /*130e0*/  PRMT R0, R0, 0x7054, R0 ;  /* 0x0000705400007816 */ /* 0x002fe20000000000 */
[----:B--2---:R-:W-:-:S04]  /*130f0*/  IMAD.WIDE.U32 R12, R10, -0x326172a9, RZ ;  /* 0xcd9e8d570a0c7825 */ /* 0x004fc800078e00ff */
[----:B------:R-:W-:Y:S01]  /*13100*/  IMAD.WIDE.U32 R10, R9, -0x326172a9, RZ ;  /* 0xcd9e8d57090a7825 */ /* 0x000fe200078e00ff */
[-C--:B---3--:R-:W-:Y:S01]  /*13110*/  LOP3.LUT R0, R13, R2.reuse, RZ, 0x3c, !PT ;  /* 0x000000020d007212 */ /* 0x088fe200078e3cff */
[----:B------:R4:W-:Y:S03]  /*13120*/  STL.64 [R1+0x30], R12 ;  /* 0x0000300c01007387 */ /* 0x0009e60000100a00 */
[----:B------:R-:W-:Y:S01]  /*13130*/  LOP3.LUT R2, R11, R2, RZ, 0x3c, !PT ;  /* 0x000000020b027212 */ /* 0x000fe200078e3cff */
[----:B------:R1:W-:Y:S01]  /*13140*/  STL.64 [R1+0x28], R10 ;  /* 0x0000280a01007387 */ /* 0x0003e20000100a00 */
[----:B-----5:R-:W-:Y:S01]  /*13150*/  MOV R5, R7 ;  /* 0x0000000700057202 */ /* 0x020fe20000000f00 */
[----:B----4-:R-:W-:-:S04]  /*13160*/  IMAD.WIDE.U32 R12, R8, -0x2daee0ad, RZ ;  /* 0xd2511f53080c7825 */ /* 0x010fc800078e00ff */
[----:B-1----:R-:W-:Y:S01]  /*13170*/  IMAD.WIDE.U32 R10, R0, -0x2daee0ad, RZ ;  /* 0xd2511f53000a7825 */ /* 0x002fe200078e00ff */
[----:B------:R1:W-:Y:S03]  /*13180*/  STL.64 [R1], R12 ;  /* 0x0000000c01007387 */ /* 0x0003e60000100a00 */
[----:B------:R-:W-:Y:S01]  /*13190*/  IMAD.WIDE.U32 R8, R2, -0x2daee0ad, RZ ;  /* 0xd2511f5302087825 */ /* 0x000fe200078e00ff */
[----:B------:R1:W-:Y:S04]  /*131a0*/  STL.64 [R1+0x10], R10 ;  /* 0x0000100a01007387 */ /* 0x0003e80000100a00 */
[----:B------:R1:W-:Y:S04]  /*131b0*/  STL.64 [R1+0x38], R4 ;  /* 0x0000380401007387 */ /* 0x0003e80000100a00 */
[----:B------:R1:W-:Y:S01]  /*131c0*/  STL.64 [R1+0x8], R8 ;  /* 0x0000080801007387 */ /* 0x0003e20000100a00 */
[----:B------:R-:W-:Y:S05]  /*131d0*/  BRA `(.L_x_1865) ;  /* 0x000001b000007947 */ /* 0x000fea0003800000 */
.L_x_1867:
        /* <DEDUP_REMOVED lines=27> */
.L_x_1865:
[----:B-1----:R-:W2:Y:S01]  /*13390*/  LDL.64 R4, [R1+0x38] ;  /* 0x0000380001047983 */ /* 0x002ea20000100a00 */
        /* <DEDUP_REMOVED lines=32> */
[----:B------:R-:W-:Y:S05]  /*135a0*/  LDSM.16.M88.4 R192, [R210+0x2000] ;  /* 0x00200000d2c0783b */ /* 0x000fea0000000200 */
[----:B------:R-:W-:Y:S01]  /*135b0*/  LDSM.16.M88.4 R196, [R208+0x8800] ;  /* 0x00880000d0c4783b */ /* 0x000fe20000000200 */
[C---:B--2---:R-:W-:Y:S08]  /*135c0*/  HMMA.16816.F32 R8, R28.reuse, R16, RZ ;  /* 0x000000101c08723c */ /* 0x044ff000000018ff */
[-C--:B------:R-:W-:Y:S08]  /*135d0*/  HMMA.16816.F32 R12, R28, R18.reuse, RZ ;  /* 0x000000121c0c723c */ /* 0x080ff000000018ff */
[C---:B------:R-:W-:Y:S08]  /*135e0*/  HMMA.16816.F32 R16, R32.reuse, R18, RZ ;  /* 0x000000122010723c */ /* 0x040ff000000018ff */
[-C--:B---3--:R-:W-:Y:S08]  /*135f0*/  HMMA.16816.F32 R20, R32, R172.reuse, RZ ;  /* 0x000000ac2014723c */ /* 0x088ff000000018ff */
[C---:B------:R-:W-:Y:S08]  /*13600*/  HMMA.16816.F32 R24, R28.reuse, R172, RZ ;  /* 0x000000ac1c18723c */ /* 0x040ff000000018ff */
[-C--:B------:R-:W-:Y:S08]  /*13610*/  HMMA.16816.F32 R28, R28, R174.reuse, RZ ;  /* 0x000000ae1c1c723c */ /* 0x080ff000000018ff */
[----:B------:R-:W-:Y:S01]  /*13620*/  HMMA.16816.F32 R32, R32, R174, RZ ;  /* 0x000000ae2020723c */ /* 0x000fe200000018ff */
[----:B------:R-:W-:Y:S07]  /*13630*/  LDSM.16.M88.4 R172, [R210] ;  /* 0x00000000d2ac783b */ /* 0x000fee0000000200 */
[-C--:B----4-:R-:W-:Y:S08]  /*13640*/  HMMA.16816.F32 R4, R176, R180.reuse, R4 ;  /* 0x000000b4b004723c */ /* 0x090ff00000001804 */
[C---:B-----5:R-:W-:Y:S08]  /*13650*/  HMMA.16816.F32 R8, R184.reuse, R180, R8 ;  /* 0x000000b4b808723c */ /* 0x060ff00000001808 */
[-C--:B------:R-:W-:Y:S08]  /*13660*/  HMMA.16816.F32 R12, R184, R182.reuse, R12 ;  /* 0x000000b6b80c723c */ /* 0x080ff0000000180c */
[C---:B------:R-:W-:Y:S01]  /*13670*/  HMMA.16816.F32 R16, R176.reuse, R182, R16 ;  /* 0x000000b6b010723c */ /* 0x040fe20000001810 */
[----:B------:R-:W1:Y:S07]  /*13680*/  LDSM.16.M88.4 R180, [R208+0x8000] ;  /* 0x00800000d0b4783b */ /* 0x000e6e0000000200 */
[-C--:B------:R-:W-:Y:S08]  /*13690*/  HMMA.16816.F32 R20, R176, R188.reuse, R20 ;  /* 0x000000bcb014723c */ /* 0x080ff00000001814 */
[C---:B------:R-:W-:Y:S08]  /*136a0*/  HMMA.16816.F32 R24, R184.reuse, R188, R24 ;  /* 0x000000bcb818723c */ /* 0x040ff00000001818 */
[-C--:B------:R-:W-:Y:S01]  /*136b0*/  HMMA.16816.F32 R28, R184, R190.reuse, R28 ;  /* 0x000000beb81c723c */ /* 0x080fe2000000181c */
[----:B------:R-:W-:Y:S07]  /*136c0*/  LDSM.16.M88.4 R184, [R209+0x2000] ;  /* 0x00200000d1b8783b */ /* 0x000fee0000000200 */
[----:B------:R-:W-:Y:S01]  /*136d0*/  HMMA.16816.F32 R32, R176, R190, R32 ;  /* 0x000000beb020723c */ /* 0x000fe20000001820 */
[----:B------:R-:W-:Y:S05]  /*136e0*/  LDSM.16.M88.4 R176, [R209] ;  /* 0x00000000d1b0783b */ /* 0x000fea0000000200 */
[----:B------:R-:W-:Y:S02]  /*136f0*/  LDSM.16.M88.4 R188, [R207+0x800] ;  /* 0x00080000cfbc783b */ /* 0x000fe40000000200 */
[-C--:B-1----:R-:W-:Y:S08]  /*13700*/  HMMA.16816.F32 R4, R172, R180.reuse, R4 ;  /* 0x000000b4ac04723c */ /* 0x082ff00000001804 */
[C---:B------:R-:W-:Y:S08]  /*13710*/  HMMA.16816.F32 R8, R192.reuse, R180, R8 ;  /* 0x000000b4c008723c */ /* 0x040ff00000001808 */
[-C--:B------:R-:W-:Y:S08]  /*13720*/  HMMA.16816.F32 R12, R192, R182.reuse, R12 ;  /* 0x000000b6c00c723c */ /* 0x080ff0000000180c */
[C---:B------:R-:W-:Y:S01]  /*13730*/  HMMA.16816.F32 R16, R172.reuse, R182, R16 ;  /* 0x000000b6ac10723c */ /* 0x040fe20000001810 */
[----:B------:R-:W1:Y:S07]  /*13740*/  LDSM.16.M88.4 R180, [R207] ;  /* 0x00000000cfb4783b */ /* 0x000e6e0000000200 */
[-C--:B------:R-:W-:Y:S08]  /*13750*/  HMMA.16816.F32 R20, R172, R196.reuse, R20 ;  /* 0x000000c4ac14723c */ /* 0x080ff00000001814 */
[C---:B------:R-:W-:Y:S08]  /*13760*/  HMMA.16816.F32 R24, R192.reuse, R196, R24 ;  /* 0x000000c4c018723c */ /* 0x040ff00000001818 */
[-C--:B------:R-:W-:Y:S01]  /*13770*/  HMMA.16816.F32 R28, R192, R198.reuse, R28 ;  /* 0x000000c6c01c723c */ /* 0x080fe2000000181c */
[----:B------:R-:W-:Y:S07]  /*13780*/  LDSM.16.M88.4 R192, [R202+0x6000] ;  /* 0x00600000cac0783b */ /* 0x000fee0000000200 */
[----:B------:R-:W-:Y:S01]  /*13790*/  HMMA.16816.F32 R32, R172, R198, R32 ;  /* 0x000000c6ac20723c */ /* 0x000fe20000001820 */
[----:B------:R-:W-:Y:S05]  /*137a0*/  LDSM.16.M88.4 R172, [R202+0x4000] ;  /* 0x00400000caac783b */ /* 0x000fea0000000200 */
[----:B------:R-:W-:Y:S02]  /*137b0*/  LDSM.16.M88.4 R196, [R200+0x9800] ;  /* 0x00980000c8c4783b */ /* 0x000fe40000000200 */
[-C--:B-1----:R-:W-:Y:S08]  /*137c0*/  HMMA.16816.F32 R4, R176, R180.reuse, R4 ;  /* 0x000000b4b004723c */ /* 0x082ff00000001804 */
[C---:B------:R-:W-:Y:S08]  /*137d0*/  HMMA.16816.F32 R8, R184.reuse, R180, R8 ;  /* 0x000000b4b808723c */ /* 0x040ff00000001808 */
        /* <DEDUP_REMOVED lines=8> */
[----:B------:R-:W-:Y:S05]  /*13860*/  LDSM.16.M88.4 R176, [R204+0x4000] ;  /* 0x00400000ccb0783b */ /* 0x000fea0000000200 */
[----:B------:R-:W-:Y:S02]  /*13870*/  LDSM.16.M88.4 R188, [R212] ;  /* 0x00000000d4bc783b */ /* 0x000fe40000000200 */
        /* <DEDUP_REMOVED lines=28> */
[----:B------:R-:W1:Y:S01]  /*13a40*/  LDSM.16.M88.4 R180, [R207+0x1000] ;  /* 0x00100000cfb4783b */ /* 0x000e620000000200 */
[----:B------:R-:W-:Y:S04]  /*13a50*/  DEPBAR.LE SB0, 0x0 ;  /* 0x000080000000791a */ /* 0x000fe80000000000 */
[----:B------:R-:W-:Y:S02]  /*13a60*/  BAR.SYNC.DEFER_BLOCKING 0x0 ;  /* 0x0000000000007b1d */ /* 0x000fe40000010000 */
        /* <DEDUP_REMOVED lines=13> */
.L_x_1866:
[----:B------:R-:W2:Y:S01]  /*13b40*/  LDL.64 R186, [R1] ;  /* 0x0000000001ba7983 */ /* 0x000ea20000100a00 */
[----:B------:R-:W-:Y:S01]  /*13b50*/  IMAD.U32 R0, RZ, RZ, UR30 ;  /* 0x0000001eff007e24 */ /* 0x000fe2000f8e00ff */
[----:B------:R-:W-:Y:S02]  /*13b60*/  UISETP.GT.AND UP0, UPT, UR30, UR19, UPT ;  /* 0x000000131e00728c */ /* 0x000fe4000bf04270 */
[----:B------:R-:W-:Y:S02]  /*13b70*/  UMOV UR25, UR30 ;  /* 0x0000001e00197c82 */ /* 0x000fe40008000000 */
[----:B------:R-:W3:Y:S06]  /*13b80*/  LDL.64 R178, [R1+0x10] ;  /* 0x0000100001b27983 */ /* 0x000eec0000100a00 */
[----:B------:R-:W4:Y:S06]  /*13b90*/  LDL.64 R184, [R1+0x30] ;  /* 0x0000300001b87983 */ /* 0x000f2c0000100a00 */
[----:B------:R-:W5:Y:S06]  /*13ba0*/  LDL.64 R176, [R1+0x8] ;  /* 0x0000080001b07983 */ /* 0x000f6c0000100a00 */
[----:B------:R-:W2:Y:S06]  /*13bb0*/  LDL.64 R182, [R1+0x28] ;  /* 0x0000280001b67983 */ /* 0x000eac0000100a00 */
[----:B------:R-:W1:Y:S02]  /*13bc0*/  S2R R2, SR_TID.X ;  /* 0x0000000000027919 */ /* 0x000e640000002100 */
[----:B-1----:R-:W-:Y:S05]  /*13bd0*/  IMAD.SHL.U32 R2, R2, 0x2, RZ ;  /* 0x0000000202027824 */ /* 0x002fea00078e00ff */
[----:B------:R-:W-:Y:S05]  /*13be0*/  LOP3.LUT R2, R2, 0x6, RZ, 0xc0, !PT ;  /* 0x0000000602027812 */ /* 0x000fea00078ec0ff */
[----:B------:R-:W-:Y:S05]  /*13bf0*/  IMAD R0, R0, 0x20, R2 ;  /* 0x0000002000007824 */ /* 0x000fea00078e0202 */
[C---:B------:R-:W-:Y:S02]  /*13c00*/  ISETP.GE.AND P3, PT, R0.reuse, R219, PT ;  /* 0x000000db0000720c */ /* 0x040fe40003f66270 */
[C---:B------:R-:W-:Y:S02]  /*13c10*/  IADD3 R136, R0.reuse, 0x1, RZ ;  /* 0x0000000100887810 */ /* 0x040fe40007ffe0ff */
[C---:B------:R-:W-:Y:S02]  /*13c20*/  IADD3 R135, R0.reuse, 0x8, RZ ;  /* 0x0000000800877810 */ /* 0x040fe40007ffe0ff */
[C---:B------:R-:W-:Y:S02]  /*13c30*/  ISETP.GE.OR P3, PT, R0.reuse, R223, !P3 ;  /* 0x000000df0000720c */ /* 0x040fe40005f66670 */
[-C--:B------:R-:W-:Y:S02]  /*13c40*/  ISETP.GE.AND P1, PT, R0, R218.reuse, PT ;  /* 0x000000da0000720c */ /* 0x080fe40003f26270 */
[-C--:B------:R-:W-:Y:S02]  /*13c50*/  ISETP.GE.AND P2, PT, R136, R219.reuse, PT ;  /* 0x000000db8800720c */ /* 0x080fe40003f46270 */
[----:B------:R-:W-:Y:S02]  /*13c60*/  FSEL R172, R4, -INF , !P3 ;  /* 0xff80000004ac7808 */ /* 0x000fe40005800000 */
[C---:B------:R-:W-:Y:S02]  /*13c70*/  ISETP.GE.AND P3, PT, R135.reuse, R219, PT ;  /* 0x000000db8700720c */ /* 0x040fe40003f66270 */
[----:B------:R-:W-:Y:S02]  /*13c80*/  IADD3 R134, R0, 0x9, RZ ;  /* 0x0000000900867810 */ /* 0x000fe40007ffe0ff */
[----:B------:R-:W-:Y:S02]  /*13c90*/  ISETP.GE.AND P0, PT, R136, R218, PT ;  /* 0x000000da8800720c */ /* 0x000fe40003f06270 */
[-C--:B------:R-:W-:Y:S02]  /*13ca0*/  ISETP.GE.OR P1, PT, R0, R222.reuse, !P1 ;  /* 0x000000de0000720c */ /* 0x080fe40004f26670 */
[CC--:B------:R-:W-:Y:S02]  /*13cb0*/  ISETP.GE.OR P2, PT, R136.reuse, R223.reuse, !P2 ;  /* 0x000000df8800720c */ /* 0x0c0fe40005746670 */
[----:B------:R-:W-:Y:S02]  /*13cc0*/  ISETP.GE.OR P3, PT, R135, R223, !P3 ;  /* 0x000000df8700720c */ /* 0x000fe40005f66670 */
[----:B------:R-:W-:Y:S02]  /*13cd0*/  ISETP.GE.OR P0, PT, R136, R222, !P0 ;  /* 0x000000de8800720c */ /* 0x000fe40004706670 */
[----:B------:R-:W-:Y:S02]  /*13ce0*/  FSEL R174, R6, -INF , !P1 ;  /* 0xff80000006ae7808 */ /* 0x000fe40004800000 */
[----:B------:R-:W-:Y:S02]  /*13cf0*/  FSEL R173, R5, -INF , !P2 ;  /* 0xff80000005ad7808 */ /* 0x000fe40005000000 */
[----:B------:R-:W-:Y:S02]  /*13d00*/  ISETP.GE.AND P2, PT, R134, R219, PT ;  /* 0x000000db8600720c */ /* 0x000fe40003f46270 */
[----:B------:R-:W-:Y:S02]  /*13d10*/  ISETP.GE.AND P1, PT, R135, R218, PT ;  /* 0x000000da8700720c */ /* 0x000fe40003f26270 */
[----:B------:R-:W-:Y:S02]  /*13d20*/  FSEL R137, R16, -INF , !P3 ;  /* 0xff80000010897808 */ /* 0x000fe40005800000 */
[----:B------:R-:W-:Y:S02]  /*13d30*/  IADD3 R5, R0, 0x10, RZ ;  /* 0x0000001000057810 */ /* 0x000fe40007ffe0ff */
[----:B------:R-:W-:Y:S02]  /*13d40*/  FMNMX.FTZ R16, R172, R3, !PT ;  /* 0x00000003ac107209 */ /* 0x000fe40007810000 */
[----:B------:R-:W-:Y:S02]  /*13d50*/  FSEL R175, R7, -INF , !P0 ;  /* 0xff80000007af7808 */ /* 0x000fe40004000000 */
[----:B------:R-:W-:Y:S02]  /*13d60*/  FMNMX.FTZ R7, R174, R132, !PT ;  /* 0x00000084ae077209 */ /* 0x000fe40007810000 */
[C---:B------:R-:W-:Y:S02]  /*13d70*/  ISETP.GE.AND P0, PT, R134.reuse, R218, PT ;  /* 0x000000da8600720c */ /* 0x040fe40003f06270 */
[----:B------:R-:W-:Y:S02]  /*13d80*/  ISETP.GE.OR P2, PT, R134, R223, !P2 ;  /* 0x000000df8600720c */ /* 0x000fe40005746670 */
[----:B------:R-:W-:Y:S02]  /*13d90*/  ISETP.GE.OR P1, PT, R135, R222, !P1 ;  /* 0x000000de8700720c */ /* 0x000fe40004f26670 */
[----:B------:R-:W-:Y:S02]  /*13da0*/  ISETP.GE.AND P6, PT, R5, R219, PT ;  /* 0x000000db0500720c */ /* 0x000fe40003fc6270 */
[----:B------:R-:W-:Y:S02]  /*13db0*/  IADD3 R4, R0, 0x11, RZ ;  /* 0x0000001100047810 */ /* 0x000fe40007ffe0ff */
[----:B------:R-:W-:Y:S02]  /*13dc0*/  FMNMX.FTZ R16, R173, R16, !PT ;  /* 0x00000010ad107209 */ /* 0x000fe40007810000 */
[----:B------:R-:W-:Y:S02]  /*13dd0*/  ISETP.GE.OR P0, PT, R134, R222, !P0 ;  /* 0x000000de8600720c */ /* 0x000fe40004706670 */
[----:B------:R-:W-:Y:S02]  /*13de0*/  FMNMX.FTZ R7, R175, R7, !PT ;  /* 0x00000007af077209 */ /* 0x000fe40007810000 */
[----:B------:R-:W-:Y:S02]  /*13df0*/  FSEL R17, R17, -INF , !P2 ;  /* 0xff80000011117808 */ /* 0x000fe40005000000 */
[C---:B------:R-:W-:Y:S02]  /*13e00*/  ISETP.GE.AND P2, PT, R5.reuse, R218, PT ;  /* 0x000000da0500720c */ /* 0x040fe40003f46270 */
[----:B------:R-:W-:Y:S02]  /*13e10*/  FSEL R18, R18, -INF , !P1 ;  /* 0xff80000012127808 */ /* 0x000fe40004800000 */
[----:B------:R-:W-:Y:S02]  /*13e20*/  IADD3 R2, R0, 0x18, RZ ;  /* 0x0000001800027810 */ /* 0x000fe40007ffe0ff */
[----:B------:R-:W-:Y:S02]  /*13e30*/  ISETP.GE.OR P6, PT, R5, R223, !P6 ;  /* 0x000000df0500720c */ /* 0x000fe400077c6670 */
[C---:B------:R-:W-:Y:S02]  /*13e40*/  ISETP.GE.AND P5, PT, R4.reuse, R219, PT ;  /* 0x000000db0400720c */ /* 0x040fe40003fa6270 */
[----:B------:R-:W-:Y:S02]  /*13e50*/  FMNMX.FTZ R16, R137, R16, !PT ;  /* 0x0000001089107209 */ /* 0x000fe40007810000 */
[----:B------:R-:W-:Y:S02]  /*13e60*/  FSEL R19, R19, -INF , !P0 ;  /* 0xff80000013137808 */ /* 0x000fe40004000000 */
[----:B------:R-:W-:Y:S02]  /*13e70*/  ISETP.GE.OR P2, PT, R5, R222, !P2 ;  /* 0x000000de0500720c */ /* 0x000fe40005746670 */
[----:B------:R-:W-:Y:S02]  /*13e80*/  ISETP.GE.AND P1, PT, R4, R218, PT ;  /* 0x000000da0400720c */ /* 0x000fe40003f26270 */
[----:B------:R-:W-:Y:S02]  /*13e90*/  FMNMX.FTZ R7, R18, R7, !PT ;  /* 0x0000000712077209 */ /* 0x000fe40007810000 */
[----:B------:R-:W-:Y:S02]  /*13ea0*/  ISETP.GE.AND P4, PT, R2, R219, PT ;  /* 0x000000db0200720c */ /* 0x000fe40003f86270 */
[----:B------:R-:W-:Y:S02]  /*13eb0*/  IADD3 R6, R0, 0x19, RZ ;  /* 0x0000001900067810 */ /* 0x000fe40007ffe0ff */
[----:B------:R-:W-:Y:S02]  /*13ec0*/  ISETP.GE.OR P5, PT, R4, R223, !P5 ;  /* 0x000000df0400720c */ /* 0x000fe40006fa6670 */
[----:B------:R-:W-:Y:S02]  /*13ed0*/  FSEL R232, R20, -INF , !P6 ;  /* 0xff80000014e87808 */ /* 0x000fe40007000000 */
[----:B------:R-:W-:Y:S02]  /*13ee0*/  FMNMX.FTZ R16, R17, R16, !PT ;  /* 0x0000001011107209 */ /* 0x000fe40007810000 */
[----:B------:R-:W-:Y:S02]  /*13ef0*/  ISETP.GE.AND P0, PT, R2, R218, PT ;  /* 0x000000da0200720c */ /* 0x000fe40003f06270 */
[----:B------:R-:W-:Y:S02]  /*13f00*/  FSEL R196, R22, -INF , !P2 ;  /* 0xff80000016c47808 */ /* 0x000fe40005000000 */
[----:B------:R-:W-:Y:S02]  /*13f10*/  ISETP.GE.OR P1, PT, R4, R222, !P1 ;  /* 0x000000de0400720c */ /* 0x000fe40004f26670 */
[----:B------:R-:W-:Y:S02]  /*13f20*/  FMNMX.FTZ R7, R19, R7, !PT ;  /* 0x0000000713077209 */ /* 0x000fe40007810000 */
[----:B------:R-:W-:Y:S02]  /*13f30*/  ISETP.GE.OR P4, PT, R2, R223, !P4 ;  /* 0x000000df0200720c */ /* 0x000fe40006786670 */
[----:B------:R-:W-:Y:S02]  /*13f40*/  FSEL R198, R21, -INF , !P5 ;  /* 0xff80000015c67808 */ /* 0x000fe40006800000 */
[----:B------:R-:W-:Y:S02]  /*13f50*/  ISETP.GE.AND P3, PT, R6, R219, PT ;  /* 0x000000db0600720c */ /* 0x000fe40003f66270 */
[----:B------:R-:W-:Y:S02]  /*13f60*/  FMNMX.FTZ R16, R232, R16, !PT ;  /* 0x00000010e8107209 */ /* 0x000fe40007810000 */
[----:B------:R-:W-:Y:S02]  /*13f70*/  FSEL R195, R23, -INF , !P1 ;  /* 0xff80000017c37808 */ /* 0x000fe40004800000 */
[----:B------:R-:W-:Y:S02]  /*13f80*/  ISETP.GE.OR P0, PT, R2, R222, !P0 ;  /* 0x000000de0200720c */ /* 0x000fe40004706670 */
[----:B------:R-:W-:Y:S02]  /*13f90*/  ISETP.GE.AND P1, PT, R6, R218, PT ;  /* 0x000000da0600720c */ /* 0x000fe40003f26270 */
[----:B------:R-:W-:Y:S02]  /*13fa0*/  FMNMX.FTZ R7, R196, R7, !PT ;  /* 0x00000007c4077209 */ /* 0x000fe40007810000 */
[----:B------:R-:W-:Y:S02]  /*13fb0*/  ISETP.GE.OR P3, PT, R6, R223, !P3 ;  /* 0x000000df0600720c */ /* 0x000fe40005f66670 */
[----:B------:R-:W-:Y:S02]  /*13fc0*/  FSEL R193, R32, -INF , !P4 ;  /* 0xff80000020c17808 */ /* 0x000fe40006000000 */
[----:B------:R-:W-:Y:S02]  /*13fd0*/  FMNMX.FTZ R16, R198, R16, !PT ;  /* 0x00000010c6107209 */ /* 0x000fe40007810000 */
[----:B------:R-:W-:Y:S02]  /*13fe0*/  FSEL R191, R34, -INF , !P0 ;  /* 0xff80000022bf7808 */ /* 0x000fe40004000000 */
[----:B------:R-:W-:Y:S02]  /*13ff0*/  ISETP.GE.OR P1, PT, R6, R222, !P1 ;  /* 0x000000de0600720c */ /* 0x000fe40004f26670 */
[----:B------:R-:W-:Y:S02]  /*14000*/  FMNMX.FTZ R7, R195, R7, !PT ;  /* 0x00000007c3077209 */ /* 0x000fe40007810000 */
[----:B------:R-:W-:Y:S02]  /*14010*/  FSEL R192, R33, -INF , !P3 ;  /* 0xff80000021c07808 */ /* 0x000fe40005800000 */
[----:B------:R-:W-:Y:S02]  /*14020*/  FMNMX.FTZ R16, R193, R16, !PT ;  /* 0x00000010c1107209 */ /* 0x000fe40007810000 */
[----:B------:R-:W-:Y:S02]  /*14030*/  FSEL R190, R35, -INF , !P1 ;  /* 0xff80000023be7808 */ /* 0x000fe40004800000 */
[----:B------:R-:W-:Y:S02]  /*14040*/  FMNMX.FTZ R7, R191, R7, !PT ;  /* 0x00000007bf077209 */ /* 0x000fe40007810000 */
[----:B------:R-:W-:Y:S02]  /*14050*/  FMNMX.FTZ R16, R192, R16, !PT ;  /* 0x00000010c0107209 */ /* 0x000fe40007810000 */
[C---:B------:R-:W-:Y:S02]  /*14060*/  ISETP.GE.AND P0, PT, R0.reuse, R216, PT ;  /* 0x000000d80000720c */ /* 0x040fe40003f06270 */
[----:B------:R-:W-:Y:S01]  /*14070*/  ISETP.GE.AND P4, PT, R0, R217, PT ;  /* 0x000000d90000720c */ /* 0x000fe20003f86270 */
[----:B------:R-:W1:Y:S01]  /*14080*/  SHFL.BFLY PT, R20, R16, 0x2, 0x1f ;  /* 0x0c401f0010147f89 */ /* 0x000e6200000e0000 */
[----:B------:R-:W-:Y:S02]  /*14090*/  FMNMX.FTZ R7, R190, R7, !PT ;  /* 0x00000007be077209 */ /* 0x000fe40007810000 */
[C---:B------:R-:W-:Y:S02]  /*140a0*/  ISETP.GE.OR P0, PT, R0.reuse, R220, !P0 ;  /* 0x000000dc0000720c */ /* 0x040fe40004706670 */
[----:B------:R-:W-:Y:S02]  /*140b0*/  ISETP.GE.OR P4, PT, R0, R221, !P4 ;  /* 0x000000dd0000720c */ /* 0x000fe40006786670 */
[C---:B------:R-:W-:Y:S01]  /*140c0*/  ISETP.GE.AND P5, PT, R136.reuse, R216, PT ;  /* 0x000000d88800720c */ /* 0x040fe20003fa6270 */
[----:B------:R-:W1:Y:S01]  /*140d0*/  SHFL.BFLY PT, R0, R7, 0x2, 0x1f ;  /* 0x0c401f0007007f89 */ /* 0x000e6200000e0000 */
[CC--:B------:R-:W-:Y:S02]  /*140e0*/  ISETP.GE.AND P1, PT, R135.reuse, R217.reuse, PT ;  /* 0x000000d98700720c */ /* 0x0c0fe40003f26270 */
[C---:B------:R-:W-:Y:S02]  /*140f0*/  ISETP.GE.OR P5, PT, R136.reuse, R220, !P5 ;  /* 0x000000dc8800720c */ /* 0x040fe40006fa6670 */
[C---:B------:R-:W-:Y:S02]  /*14100*/  ISETP.GE.AND P2, PT, R136.reuse, R217, PT ;  /* 0x000000d98800720c */ /* 0x040fe40003f46270 */
[CC--:B------:R-:W-:Y:S02]  /*14110*/  ISETP.GE.OR P1, PT, R135.reuse, R221.reuse, !P1 ;  /* 0x000000dd8700720c */ /* 0x0c0fe40004f26670 */
[----:B------:R-:W-:Y:S02]  /*14120*/  ISETP.GE.AND P3, PT, R135, R216, PT ;  /* 0x000000d88700720c */ /* 0x000fe40003f66270 */
[----:B------:R-:W-:Y:S02]  /*14130*/  FSEL R23, R11, -INF , !P5 ;  /* 0xff8000000b177808 */ /* 0x000fe40006800000 */
[----:B------:R-:W-:Y:S02]  /*14140*/  ISETP.GE.OR P2, PT, R136, R221, !P2 ;  /* 0x000000dd8800720c */ /* 0x000fe40005746670 */
[----:B------:R-:W-:Y:S02]  /*14150*/  FSEL R32, R12, -INF , !P1 ;  /* 0xff8000000c207808 */ /* 0x000fe40004800000 */
[----:B-1----:R-:W-:Y:S02]  /*14160*/  FMNMX.FTZ R136, R16, R20, !PT ;  /* 0x0000001410887209 */ /* 0x002fe40007810000 */
[----:B------:R-:W-:Y:S02]  /*14170*/  FSEL R20, R8, -INF , !P4 ;  /* 0xff80000008147808 */ /* 0x000fe40006000000 */
[C---:B------:R-:W-:Y:S01]  /*14180*/  ISETP.GE.AND P5, PT, R4.reuse, R217, PT ;  /* 0x000000d90400720c */ /* 0x040fe20003fa6270 */
[----:B------:R-:W-:Y:S01]  /*14190*/  SHFL.BFLY PT, R8, R136, 0x1, 0x1f ;  /* 0x0c201f0088087f89 */ /* 0x000fe200000e0000 */
[----:B------:R-:W-:Y:S02]  /*141a0*/  ISETP.GE.AND P1, PT, R4, R216, PT ;  /* 0x000000d80400720c */ /* 0x000fe40003f26270 */
[----:B------:R-:W-:Y:S02]  /*141b0*/  ISETP.GE.OR P3, PT, R135, R220, !P3 ;  /* 0x000000dc8700720c */ /* 0x000fe40005f66670 */
[----:B------:R-:W-:Y:S02]  /*141c0*/  FMNMX.FTZ R135, R7, R0, !PT ;  /* 0x0000000007877209 */ /* 0x000fe40007810000 */
[----:B------:R-:W-:Y:S02]  /*141d0*/  FSEL R21, R9, -INF , !P2 ;  /* 0xff80000009157808 */ /* 0x000fe40005000000 */
[----:B------:R-:W-:Y:S02]  /*141e0*/  FMNMX.FTZ R0, R20, R133, !PT ;  /* 0x0000008514007209 */ /* 0x000fe40007810000 */
[----:B------:R-:W-:Y:S02]  /*141f0*/  ISETP.GE.AND P6, PT, R134, R217, PT ;  /* 0x000000d98600720c */ /* 0x000fe40003fc6270 */
[C---:B------:R-:W-:Y:S02]  /*14200*/  ISETP.GE.OR P5, PT, R4.reuse, R221, !P5 ;  /* 0x000000dd0400720c */ /* 0x040fe40006fa6670 */
[----:B------:R-:W-:Y:S02]  /*14210*/  ISETP.GE.OR P1, PT, R4, R220, !P1 ;  /* 0x000000dc0400720c */ /* 0x000fe40004f26670 */
[----:B------:R-:W1:Y:S01]  /*14220*/  SHFL.BFLY PT, R4, R135, 0x1, 0x1f ;  /* 0x0c201f0087047f89 */ /* 0x000e6200000e0000 */
[----:B------:R-:W-:Y:S02]  /*14230*/  FSEL R22, R10, -INF , !P0 ;  /* 0xff8000000a167808 */ /* 0x000fe40004000000 */
[----:B------:R-:W-:Y:S02]  /*14240*/  FMNMX.FTZ R0, R21, R0, !PT ;  /* 0x0000000015007209 */ /* 0x000fe40007810000 */
[C---:B------:R-:W-:Y:S02]  /*14250*/  ISETP.GE.AND P0, PT, R5.reuse, R217, PT ;  /* 0x000000d90500720c */ /* 0x040fe40003f06270 */
[-C--:B------:R-:W-:Y:S02]  /*14260*/  ISETP.GE.OR P6, PT, R134, R221.reuse, !P6 ;  /* 0x000000dd8600720c */ /* 0x080fe400077c6670 */
[----:B------:R-:W-:Y:S02]  /*14270*/  ISETP.GE.OR P0, PT, R5, R221, !P0 ;  /* 0x000000dd0500720c */ /* 0x000fe40004706670 */
[----:B------:R-:W-:Y:S02]  /*14280*/  FSEL R33, R13, -INF , !P6 ;  /* 0xff8000000d217808 */ /* 0x000fe40007000000 */
[----:B------:R-:W-:Y:S02]  /*14290*/  FMNMX.FTZ R0, R32, R0, !PT ;  /* 0x0000000020007209 */ /* 0x000fe40007810000 */
[----:B------:R-:W-:Y:S02]  /*142a0*/  FSEL R230, R24, -INF , !P0 ;  /* 0xff80000018e67808 */ /* 0x000fe40004000000 */
[C---:B------:R-:W-:Y:S02]  /*142b0*/  ISETP.GE.AND P6, PT, R2.reuse, R217, PT ;  /* 0x000000d90200720c */ /* 0x040fe40003fc6270 */
[C---:B------:R-:W-:Y:S02]  /*142c0*/  ISETP.GE.AND P0, PT, R2.reuse, R216, PT ;  /* 0x000000d80200720c */ /* 0x040fe40003f06270 */
[----:B------:R-:W-:Y:S02]  /*142d0*/  FMNMX.FTZ R0, R33, R0, !PT ;  /* 0x0000000021007209 */ /* 0x000fe40007810000 */
[C---:B------:R-:W-:Y:S02]  /*142e0*/  ISETP.GE.OR P6, PT, R2.reuse, R221, !P6 ;  /* 0x000000dd0200720c */ /* 0x040fe400077c6670 */
[----:B------:R-:W-:Y:S02]  /*142f0*/  ISETP.GE.OR P0, PT, R2, R220, !P0 ;  /* 0x000000dc0200720c */ /* 0x000fe40004706670 */
[----:B------:R-:W-:Y:S02]  /*14300*/  FMNMX.FTZ R2, R230, R0, !PT ;  /* 0x00000000e6027209 */ /* 0x000fe40007810000 */
[----:B------:R-:W-:Y:S02]  /*14310*/  FMNMX.FTZ R0, R22, R138, !PT ;  /* 0x0000008a16007209 */ /* 0x000fe40007810000 */
[----:B------:R-:W-:Y:S02]  /*14320*/  ISETP.GE.AND P4, PT, R134, R216, PT ;  /* 0x000000d88600720c */ /* 0x000fe40003f86270 */
[----:B------:R-:W-:Y:S02]  /*14330*/  FSEL R238, R25, -INF , !P5 ;  /* 0xff80000019ee7808 */ /* 0x000fe40006800000 */
[----:B------:R-:W-:Y:S02]  /*14340*/  ISETP.GE.AND P5, PT, R6, R217, PT ;  /* 0x000000d90600720c */ /* 0x000fe40003fa6270 */
[----:B------:R-:W-:Y:S02]  /*14350*/  FMNMX.FTZ R0, R23, R0, !PT ;  /* 0x0000000017007209 */ /* 0x000fe40007810000 */
[C---:B------:R-:W-:Y:S02]  /*14360*/  ISETP.GE.AND P2, PT, R5.reuse, R216, PT ;  /* 0x000000d80500720c */ /* 0x040fe40003f46270 */
[----:B------:R-:W-:Y:S02]  /*14370*/  FSEL R24, R14, -INF , !P3 ;  /* 0xff8000000e187808 */ /* 0x000fe40005800000 */
[----:B------:R-:W-:Y:S02]  /*14380*/  ISETP.GE.OR P4, PT, R134, R220, !P4 ;  /* 0x000000dc8600720c */ /* 0x000fe40006786670 */
[----:B------:R-:W-:Y:S02]  /*14390*/  ISETP.GE.OR P5, PT, R6, R221, !P5 ;  /* 0x000000dd0600720c */ /* 0x000fe40006fa6670 */
[----:B------:R-:W-:Y:S02]  /*143a0*/  FSEL R236, R28, -INF , !P6 ;  /* 0xff8000001cec7808 */ /* 0x000fe40007000000 */
[----:B------:R-:W-:Y:S01]  /*143b0*/  FMNMX.FTZ R2, R238, R2, !PT ;  /* 0x00000002ee027209 */ /* 0x000fe20007810000 */
[----:B------:R-:W2:Y:S01]  /*143c0*/  LDC.U8 R28, c[0x0][0x2d8] ;  /* 0x0000b600ff1c7b82 */ /* 0x000ea20000000000 */
[----:B------:R-:W-:Y:S02]  /*143d0*/  ISETP.GE.OR P2, PT, R5, R220, !P2 ;  /* 0x000000dc0500720c */ /* 0x000fe40005746670 */
[----:B------:R-:W-:Y:S02]  /*143e0*/  FSEL R25, R15, -INF , !P4 ;  /* 0xff8000000f197808 */ /* 0x000fe40006000000 */
[----:B------:R-:W-:Y:S02]  /*143f0*/  FMNMX.FTZ R0, R24, R0, !PT ;  /* 0x0000000018007209 */ /* 0x000fe40007810000 */
[----:B------:R-:W-:Y:S02]  /*14400*/  FSEL R235, R29, -INF , !P5 ;  /* 0xff8000001deb7808 */ /* 0x000fe40006800000 */
[----:B------:R-:W-:Y:S01]  /*14410*/  FMNMX.FTZ R2, R236, R2, !PT ;  /* 0x00000002ec027209 */ /* 0x000fe20007810000 */
[----:B------:R-:W2:Y:S01]  /*14420*/  LDC.U8 R29, c[0x0][0x2d8] ;  /* 0x0000b600ff1d7b82 */ /* 0x000ea20000000000 */
[----:B-1----:R-:W-:Y:S02]  /*14430*/  FMNMX.FTZ R135, R135, R4, !PT ;  /* 0x0000000487877209 */ /* 0x002fe40007810000 */
[----:B------:R-:W-:Y:S02]  /*14440*/  FMNMX.FTZ R0, R25, R0, !PT ;  /* 0x0000000019007209 */ /* 0x000fe40007810000 */
[----:B------:R-:W-:Y:S01]  /*14450*/  FSEL R234, R26, -INF , !P2 ;  /* 0xff8000001aea7808 */ /* 0x000fe20005000000 */
[----:B------:R-:W-:Y:S01]  /*14460*/  FMUL.FTZ R180, R135, c[0x0][0x23c] ;  /* 0x00008f0087b47a20 */ /* 0x000fe20000410000 */
[----:B------:R-:W-:Y:S01]  /*14470*/  FMNMX.FTZ R4, R235, R2, !PT ;  /* 0x00000002eb047209 */ /* 0x000fe20007810000 */
[----:B------:R-:W-:Y:S01]  /*14480*/  IMAD.U32 R2, RZ, RZ, UR29 ;  /* 0x0000001dff027e24 */ /* 0x000fe2000f8e00ff */
[----:B------:R-:W-:Y:S02]  /*14490*/  ISETP.GE.AND P4, PT, R6, R216, PT ;  /* 0x000000d80600720c */ /* 0x000fe40003f86270 */
[----:B------:R-:W-:Y:S01]  /*144a0*/  FSEL R233, R27, -INF , !P1 ;  /* 0xff8000001be97808 */ /* 0x000fe20004800000 */
[----:B------:R-:W1:Y:S01]  /*144b0*/  SHFL.BFLY PT, R134, R4, 0x2, 0x1f ;  /* 0x0c401f0004867f89 */ /* 0x000e6200000e0000 */
[----:B------:R-:W-:Y:S02]  /*144c0*/  FSETP.NEU.FTZ.AND P2, PT, R135, -INF , PT ;  /* 0xff8000008700780b */ /* 0x000fe40003f5d000 */
[----:B------:R-:W-:Y:S02]  /*144d0*/  FMNMX.FTZ R0, R234, R0, !PT ;  /* 0x00000000ea007209 */ /* 0x000fe40007810000 */
[----:B------:R-:W-:Y:S02]  /*144e0*/  ISETP.GE.OR P4, PT, R6, R220, !P4 ;  /* 0x000000dc0600720c */ /* 0x000fe40006786670 */
[----:B------:R-:W-:Y:S02]  /*144f0*/  FSEL R242, R30, -INF , !P0 ;  /* 0xff8000001ef27808 */ /* 0x000fe40004000000 */
[----:B------:R-:W-:Y:S02]  /*14500*/  FSEL R180, R180, RZ, P2 ;  /* 0x000000ffb4b47208 */ /* 0x000fe40001000000 */
[----:B------:R-:W-:Y:S02]  /*14510*/  FMNMX.FTZ R0, R233, R0, !PT ;  /* 0x00000000e9007209 */ /* 0x000fe40007810000 */
[----:B------:R-:W-:Y:S01]  /*14520*/  FSEL R139, R31, -INF , !P4 ;  /* 0xff8000001f8b7808 */ /* 0x000fe20006000000 */
[--C-:B------:R-:W-:Y:S01]  /*14530*/  FFMA.FTZ R18, R18, c[0x0][0x23c], -R180.reuse ;  /* 0x00008f0012127a23 */ /* 0x100fe200000108b4 */
[----:B------:R-:W-:Y:S01]  /*14540*/  FMNMX.FTZ R0, R242, R0, !PT ;  /* 0x00000000f2007209 */ /* 0x000fe20007810000 */
[----:B------:R-:W-:Y:S01]  /*14550*/  FFMA.FTZ R19, R19, c[0x0][0x23c], -R180 ;  /* 0x00008f0013137a23 */ /* 0x000fe200000108b4 */
[----:B--2---:R-:W-:Y:S01]  /*14560*/  LOP3.LUT R2, R187, UR30, R2, 0x96, !PT ;  /* 0x0000001ebb027c12 */ /* 0x004fe2000f8e9602 */
[----:B------:R-:W-:Y:S01]  /*14570*/  MUFU.EX2 R248, R18 ;  /* 0x0000001200f87308 */ /* 0x000fe20000000800 */
[----:B---3--:R-:W-:Y:S01]  /*14580*/  LOP3.LUT R6, R179, UR15, R186, 0x96, !PT ;  /* 0x0000000fb3067c12 */ /* 0x008fe2000f8e96ba */
[----:B------:R-:W-:Y:S01]  /*14590*/  FFMA.FTZ R174, R174, c[0x0][0x23c], -R180 ;  /* 0x00008f00aeae7a23 */ /* 0x000fe200000108b4 */
[----:B------:R-:W-:Y:S01]  /*145a0*/  FMNMX.FTZ R0, R139, R0, !PT ;  /* 0x000000008b007209 */ /* 0x000fe20007810000 */
[----:B------:R-:W-:Y:S01]  /*145b0*/  IMAD.WIDE.U32 R12, R2, -0x326172a9, RZ ;  /* 0xcd9e8d57020c7825 */ /* 0x000fe200078e00ff */
[----:B-----5:R-:W-:Y:S02]  /*145c0*/  LOP3.LUT R5, R177, UR15, R186, 0x96, !PT ;  /* 0x0000000fb1057c12 */ /* 0x020fe4000f8e96ba */
[----:B------:R-:W-:Y:S01]  /*145d0*/  FMNMX.FTZ R136, R136, R8, !PT ;  /* 0x0000000888887209 */ /* 0x000fe20007810000 */
[----:B------:R-:W2:Y:S01]  /*145e0*/  SHFL.BFLY PT, R2, R0, 0x2, 0x1f ;  /* 0x0c401f0000027f89 */ /* 0x000ea200000e0000 */
[----:B------:R-:W-:Y:S01]  /*145f0*/  IMAD.WIDE.U32 R6, R6, -0x326172a9, RZ ;  /* 0xcd9e8d5706067825 */ /* 0x000fe200078e00ff */
[----:B------:R3:W-:Y:S01]  /*14600*/  MUFU.EX2 R247, R19 ;  /* 0x0000001300f77308 */ /* 0x0007e20000000800 */
[----:B----4-:R-:W-:Y:S02]  /*14610*/  LOP3.LUT R9, R13, UR16, R184, 0x96, !PT ;  /* 0x000000100d097c12 */ /* 0x010fe4000f8e96b8 */
[----:B-1----:R-:W-:Y:S01]  /*14620*/  FMNMX.FTZ R134, R4, R134, !PT ;  /* 0x0000008604867209 */ /* 0x002fe20007810000 */
[----:B------:R-:W-:Y:S01]  /*14630*/  IMAD.WIDE.U32 R4, R5, -0x326172a9, RZ ;  /* 0xcd9e8d5705047825 */ /* 0x000fe200078e00ff */
[----:B------:R-:W-:Y:S02]  /*14640*/  LOP3.LUT R8, R7, UR14, R12, 0x96, !PT ;  /* 0x0000000e07087c12 */ /* 0x000fe4000f8e960c */
[----:B------:R-:W-:Y:S01]  /*14650*/  LOP3.LUT R7, R13, UR16, R182, 0x96, !PT ;  /* 0x000000100d077c12 */ /* 0x000fe2000f8e96b6 */
[----:B------:R-:W-:Y:S01]  /*14660*/  IMAD.WIDE.U32 R14, R9, -0x2daee0ad, RZ ;  /* 0xd2511f53090e7825 */ /* 0x000fe200078e00ff */
[----:B------:R-:W-:Y:S01]  /*14670*/  LOP3.LUT R12, R5, UR14, R12, 0x96, !PT ;  /* 0x0000000e050c7c12 */ /* 0x000fe2000f8e960c */
[----:B------:R-:W1:Y:S01]  /*14680*/  SHFL.BFLY PT, R16, R134, 0x1, 0x1f ;  /* 0x0c201f0086107f89 */ /* 0x000e6200000e0000 */
[----:B------:R-:W-:Y:S01]  /*14690*/  FSETP.NEU.FTZ.AND P3, PT, R136, -INF , PT ;  /* 0xff8000008800780b */ /* 0x000fe20003f7d000 */
[----:B------:R-:W-:Y:S01]  /*146a0*/  IMAD.WIDE.U32 R8, R8, -0x2daee0ad, RZ ;  /* 0xd2511f5308087825 */ /* 0x000fe200078e00ff */
[----:B------:R-:W-:Y:S01]  /*146b0*/  LOP3.LUT R5, R15, UR13, R178, 0x96, !PT ;  /* 0x0000000d0f057c12 */ /* 0x000fe2000f8e96b2 */
[----:B------:R-:W-:Y:S01]  /*146c0*/  MUFU.EX2 R227, R174 ;  /* 0x000000ae00e37308 */ /* 0x000fe20000000800 */
[----:B------:R-:W-:Y:S01]  /*146d0*/  PRMT R28, R28, 0x7054, R29 ;  /* 0x000070541c1c7816 */ /* 0x000fe2000000001d */
[----:B------:R-:W-:Y:S01]  /*146e0*/  FMUL.FTZ R181, R136, c[0x0][0x23c] ;  /* 0x00008f0088b57a20 */ /* 0x000fe20000410000 */
[----:B------:R-:W-:Y:S01]  /*146f0*/  LOP3.LUT R14, R9, UR11, R14, 0x96, !PT ;  /* 0x0000000b090e7c12 */ /* 0x000fe2000f8e960e */
[----:B------:R-:W-:Y:S03]  /*14700*/  IMAD.WIDE.U32 R10, R7, -0x2daee0ad, RZ ;  /* 0xd2511f53070a7825 */ /* 0x000fe600078e00ff */
[----:B------:R-:W-:Y:S01]  /*14710*/  FSEL R181, R181, RZ, P3 ;  /* 0x000000ffb5b57208 */ /* 0x000fe20001800000 */
[----:B------:R-:W-:Y:S01]  /*14720*/  IMAD.WIDE.U32 R14, R14, -0x326172a9, RZ ;  /* 0xcd9e8d570e0e7825 */ /* 0x000fe200078e00ff */
[----:B------:R-:W-:Y:S02]  /*14730*/  LOP3.LUT R7, R11, UR13, R176, 0x96, !PT ;  /* 0x0000000d0b077c12 */ /* 0x000fe4000f8e96b0 */
[----:B--2---:R-:W-:Y:S01]  /*14740*/  FMNMX.FTZ R0, R0, R2, !PT ;  /* 0x0000000200007209 */ /* 0x004fe20007810000 */
[----:B---3--:R-:W-:Y:S04]  /*14750*/  IMAD.WIDE.U32 R18, R5, -0x326172a9, RZ ;  /* 0xcd9e8d5705127825 */ /* 0x008fe800078e00ff */
[--C-:B------:R-:W-:Y:S01]  /*14760*/  FFMA.FTZ R137, R137, c[0x0][0x23c], -R181.reuse ;  /* 0x00008f0089897a23 */ /* 0x100fe200000108b5 */
[----:B------:R-:W-:Y:S01]  /*14770*/  LOP3.LUT R5, R19, UR12, R6, 0x96, !PT ;  /* 0x0000000c13057c12 */ /* 0x000fe2000f8e9606 */
[----:B------:R-:W-:Y:S01]  /*14780*/  IMAD.WIDE.U32 R26, R7, -0x326172a9, RZ ;  /* 0xcd9e8d57071a7825 */ /* 0x000fe200078e00ff */
[----:B------:R-:W-:Y:S01]  /*14790*/  LOP3.LUT R18, R15, UR10, R18, 0x96, !PT ;  /* 0x0000000a0f127c12 */ /* 0x000fe2000f8e9612 */
[----:B------:R-:W2:Y:S01]  /*147a0*/  SHFL.BFLY PT, R2, R0, 0x1, 0x1f ;  /* 0x0c201f0000027f89 */ /* 0x000ea200000e0000 */
[----:B------:R2:W-:Y:S01]  /*147b0*/  MUFU.EX2 R250, R137 ;  /* 0x0000008900fa7308 */ /* 0x0005e20000000800 */
[--C-:B------:R-:W-:Y:S01]  /*147c0*/  FFMA.FTZ R17, R17, c[0x0][0x23c], -R181.reuse ;  /* 0x00008f0011117a23 */ /* 0x100fe200000108b5 */
[----:B------:R-:W-:Y:S01]  /*147d0*/  LOP3.LUT R6, R27, UR12, R4, 0x96, !PT ;  /* 0x0000000c1b067c12 */ /* 0x000fe2000f8e9604 */
[----:B------:R-:W-:Y:S01]  /*147e0*/  IMAD.WIDE.U32 R18, R18, -0x2daee0ad, RZ ;  /* 0xd2511f5312127825 */ /* 0x000fe200078e00ff */
[----:B-1----:R-:W-:Y:S03]  /*147f0*/  FMNMX.FTZ R134, R134, R16, !PT ;  /* 0x0000001086867209 */ /* 0x002fe60007810000 */
[----:B------:R-:W-:Y:S01]  /*14800*/  IMAD.WIDE.U32 R4, R5, -0x2daee0ad, RZ ;  /* 0xd2511f5305047825 */ /* 0x000fe200078e00ff */
[----:B------:R-:W-:Y:S02]  /*14810*/  FSETP.NEU.FTZ.AND P1, PT, R134, -INF , PT ;  /* 0xff8000008600780b */ /* 0x000fe40003f3d000 */
[----:B------:R1:W-:Y:S01]  /*14820*/  MUFU.EX2 R249, R17 ;  /* 0x0000001100f97308 */ /* 0x0003e20000000800 */
[----:B------:R-:W-:Y:S01]  /*14830*/  IMAD.WIDE.U32 R12, R12, -0x2daee0ad, RZ ;  /* 0xd2511f530c0c7825 */ /* 0x000fe200078e00ff */
[----:B------:R-:W-:Y:S02]  /*14840*/  LOP3.LUT R7, R19, UR7, R4, 0x96, !PT ;  /* 0x0000000713077c12 */ /* 0x000fe4000f8e9604 */
[----:B------:R-:W-:Y:S01]  /*14850*/  LOP3.LUT R8, R5, UR9, R8, 0x96, !PT ;  /* 0x0000000905087c12 */ /* 0x000fe2000f8e9608 */
[----:B------:R-:W-:Y:S01]  /*14860*/  IMAD.WIDE.U32 R4, R6, -0x2daee0ad, RZ ;  /* 0xd2511f5306047825 */ /* 0x000fe200078e00ff */
[----:B------:R-:W-:Y:S03]  /*14870*/  LOP3.LUT R10, R13, UR11, R10, 0x96, !PT ;  /* 0x0000000b0d0a7c12 */ /* 0x000fe6000f8e960a */
[----:B------:R-:W-:Y:S01]  /*14880*/  FFMA.FTZ R6, R175, c[0x0][0x23c], -R180 ;  /* 0x00008f00af067a23 */ /* 0x000fe200000108b4 */
[----:B------:R-:W-:Y:S01]  /*14890*/  LOP3.LUT R12, R5, UR9, R12, 0x96, !PT ;  /* 0x00000009050c7c12 */ /* 0x000fe2000f8e960c */
[----:B------:R-:W-:Y:S02]  /*148a0*/  IMAD.WIDE.U32 R10, R10, -0x326172a9, RZ ;  /* 0xcd9e8d570a0a7825 */ /* 0x000fe400078e00ff */
[----:B------:R3:W-:Y:S01]  /*148b0*/  MUFU.EX2 R245, R6 ;  /* 0x0000000600f57308 */ /* 0x0007e20000000800 */
[----:B--2---:R-:W-:Y:S01]  /*148c0*/  FMNMX.FTZ R137, R0, R2, !PT ;  /* 0x0000000200897209 */ /* 0x004fe20007810000 */
[----:B------:R-:W-:Y:S01]  /*148d0*/  FMUL.FTZ R182, R134, c[0x0][0x23c] ;  /* 0x00008f0086b67a20 */ /* 0x000fe20000410000 */
[----:B------:R-:W-:Y:S01]  /*148e0*/  LOP3.LUT R16, R11, UR10, R26, 0x96, !PT ;  /* 0x0000000a0b107c12 */ /* 0x000fe2000f8e961a */
[----:B------:R-:W-:Y:S01]  /*148f0*/  IMAD.WIDE.U32 R8, R8, -0x326172a9, RZ ;  /* 0xcd9e8d5708087825 */ /* 0x000fe200078e00ff */
[C---:B------:R-:W-:Y:S02]  /*14900*/  FSETP.NEU.FTZ.AND P0, PT, R137.reuse, -INF , PT ;  /* 0xff8000008900780b */ /* 0x040fe40003f1d000 */
[----:B------:R-:W-:Y:S01]  /*14910*/  FSEL R182, R182, RZ, P1 ;  /* 0x000000ffb6b67208 */ /* 0x000fe20000800000 */
[----:B------:R-:W-:Y:S01]  /*14920*/  FMUL.FTZ R183, R137, c[0x0][0x23c] ;  /* 0x00008f0089b77a20 */ /* 0x000fe20000410000 */
[----:B------:R-:W-:Y:S01]  /*14930*/  LOP3.LUT R19, R9, UR8, R14, 0x96, !PT ;  /* 0x0000000809137c12 */ /* 0x000fe2000f8e960e */
[----:B------:R-:W-:Y:S03]  /*14940*/  IMAD.WIDE.U32 R12, R12, -0x326172a9, RZ ;  /* 0xcd9e8d570c0c7825 */ /* 0x000fe600078e00ff */
[----:B------:R-:W-:Y:S01]  /*14950*/  FSEL R183, R183, RZ, P0 ;  /* 0x000000ffb7b77208 */ /* 0x000fe20000000000 */
[----:B-1----:R-:W-:Y:S01]  /*14960*/  IMAD.WIDE.U32 R16, R16, -0x2daee0ad, RZ ;  /* 0xd2511f5310107825 */ /* 0x002fe200078e00ff */
[----:B------:R-:W-:Y:S03]  /*14970*/  LOP3.LUT R13, R13, UR8, R10, 0x96, !PT ;  /* 0x000000080d0d7c12 */ /* 0x000fe6000f8e960a */
[----:B------:R-:W-:Y:S01]  /*14980*/  FFMA.FTZ R0, R21, c[0x0][0x23c], -R182 ;  /* 0x00008f0015007a23 */ /* 0x000fe200000108b6 */
[----:B------:R-:W-:Y:S01]  /*14990*/  LOP3.LUT R4, R17, UR7, R4, 0x96, !PT ;  /* 0x0000000711047c12 */ /* 0x000fe2000f8e9604 */
[----:B------:R-:W-:Y:S02]  /*149a0*/  FFMA.FTZ R20, R20, c[0x0][0x23c], -R182 ;  /* 0x00008f0014147a23 */ /* 0x000fe400000108b6 */
[----:B------:R1:W-:Y:S01]  /*149b0*/  MUFU.EX2 R243, R0 ;  /* 0x0000000000f37308 */ /* 0x0003e20000000800 */
[--C-:B------:R-:W-:Y:S02]  /*149c0*/  FFMA.FTZ R172, R172, c[0x0][0x23c], -R181.reuse ;  /* 0x00008f00acac7a23 */ /* 0x100fe400000108b5 */
[----:B---3--:R-:W-:Y:S04]  /*149d0*/  IMAD.WIDE.U32 R6, R7, -0x326172a9, RZ ;  /* 0xcd9e8d5707067825 */ /* 0x008fe800078e00ff */
[----:B------:R-:W-:Y:S01]  /*149e0*/  IMAD.WIDE.U32 R4, R4, -0x326172a9, RZ ;  /* 0xcd9e8d5704047825 */ /* 0x000fe200078e00ff */
[C---:B------:R-:W-:Y:S02]  /*149f0*/  LOP3.LUT R9, R6.reuse, 0xffff, RZ, 0xc0, !PT ;  /* 0x0000ffff06097812 */ /* 0x040fe400078ec0ff */
[--C-:B------:R-:W-:Y:S01]  /*14a00*/  SHF.R.U32.HI R14, RZ, 0x10, R6.reuse ;  /* 0x00000010ff0e7819 */ /* 0x100fe20000011606 */
[----:B------:R-:W-:Y:S01]  /*14a10*/  MUFU.EX2 R244, R20 ;  /* 0x0000001400f47308 */ /* 0x000fe20000000800 */
[----:B------:R-:W-:Y:S01]  /*14a20*/  LOP3.LUT R15, R6, 0xff, RZ, 0xc0, !PT ;  /* 0x000000ff060f7812 */ /* 0x000fe200078ec0ff */
[----:B------:R-:W-:Y:S01]  /*14a30*/  FFMA.FTZ R173, R173, c[0x0][0x23c], -R181 ;  /* 0x00008f00adad7a23 */ /* 0x000fe200000108b5 */
[----:B------:R-:W-:Y:S01]  /*14a40*/  SHF.R.U32.HI R17, RZ, 0x18, R6 ;  /* 0x00000018ff117819 */ /* 0x000fe20000011606 */
[----:B------:R-:W-:Y:S01]  /*14a50*/  FFMA.FTZ R6, R22, c[0x0][0x23c], -R183 ;  /* 0x00008f0016067a23 */ /* 0x000fe200000108b7 */
[----:B------:R-:W-:Y:S02]  /*14a60*/  LOP3.LUT R8, R7, UR18, R8, 0x96, !PT ;  /* 0x0000001207087c12 */ /* 0x000fe4000f8e9608 */
[--C-:B------:R-:W-:Y:S02]  /*14a70*/  SHF.R.U32.HI R7, RZ, 0x10, R4.reuse ;  /* 0x00000010ff077819 */ /* 0x100fe40000011604 */
[C---:B------:R-:W-:Y:S01]  /*14a80*/  LOP3.LUT R2, R4.reuse, 0xffff, RZ, 0xc0, !PT ;  /* 0x0000ffff04027812 */ /* 0x040fe200078ec0ff */
[----:B------:R2:W-:Y:S01]  /*14a90*/  MUFU.EX2 R241, R6 ;  /* 0x0000000600f17308 */ /* 0x0005e20000000800 */
[----:B------:R-:W-:Y:S02]  /*14aa0*/  SHF.R.U32.HI R10, RZ, 0x18, R4 ;  /* 0x00000018ff0a7819 */ /* 0x000fe40000011604 */
[----:B-1----:R-:W-:Y:S02]  /*14ab0*/  LOP3.LUT R0, R5, UR18, R12, 0x96, !PT ;  /* 0x0000001205007c12 */ /* 0x002fe4000f8e960c */
[----:B------:R-:W-:Y:S02]  /*14ac0*/  SHF.R.U32.HI R5, RZ, 0x8, R9 ;  /* 0x00000008ff057819 */ /* 0x000fe40000011609 */
[----:B------:R-:W-:Y:S02]  /*14ad0*/  LOP3.LUT R11, R4, 0xff, RZ, 0xc0, !PT ;  /* 0x000000ff040b7812 */ /* 0x000fe400078ec0ff */
[----:B------:R-:W-:Y:S01]  /*14ae0*/  PRMT R174, R15, 0x5410, R5 ;  /* 0x000054100fae7816 */ /* 0x000fe20000000005 */
[----:B------:R-:W-:Y:S01]  /*14af0*/  IMAD.WIDE.U32 R4, R19, -0x2daee0ad, RZ ;  /* 0xd2511f5313047825 */ /* 0x000fe200078e00ff */
[----:B------:R-:W-:Y:S01]  /*14b00*/  LOP3.LUT R9, R14, 0xff, RZ, 0xc0, !PT ;  /* 0x000000ff0e097812 */ /* 0x000fe200078ec0ff */
[----:B------:R1:W-:Y:S01]  /*14b10*/  MUFU.EX2 R228, R172 ;  /* 0x000000ac00e47308 */ /* 0x0003e20000000800 */
[----:B------:R-:W-:Y:S01]  /*14b20*/  SHF.R.U32.HI R12, RZ, 0x18, R8 ;  /* 0x00000018ff0c7819 */ /* 0x000fe20000011608 */
[--C-:B------:R-:W-:Y:S01]  /*14b30*/  HSET2.LE.AND R174, R174, R28.reuse, PT ;  /* 0x0000001caeae7233 */ /* 0x100fe20003803000 */
[C---:B------:R-:W-:Y:S02]  /*14b40*/  LOP3.LUT R14, R4.reuse, 0xffff, RZ, 0xc0, !PT ;  /* 0x0000ffff040e7812 */ /* 0x040fe400078ec0ff */
[----:B------:R-:W-:Y:S02]  /*14b50*/  LOP3.LUT R15, R4, 0xff, RZ, 0xc0, !PT ;  /* 0x000000ff040f7812 */ /* 0x000fe400078ec0ff */
[--C-:B------:R-:W-:Y:S02]  /*14b60*/  SHF.R.U32.HI R197, RZ, 0x18, R4.reuse ;  /* 0x00000018ffc57819 */ /* 0x100fe40000011604 */
[----:B------:R-:W-:Y:S01]  /*14b70*/  SHF.R.U32.HI R194, RZ, 0x10, R4 ;  /* 0x00000010ffc27819 */ /* 0x000fe20000011604 */
[----:B------:R-:W-:Y:S01]  /*14b80*/  MUFU.EX2 R246, R173 ;  /* 0x000000ad00f67308 */ /* 0x000fe20000000800 */
[----:B------:R-:W-:Y:S02]  /*14b90*/  LOP3.LUT R4, R8, 0xffff, RZ, 0xc0, !PT ;  /* 0x0000ffff08047812 */ /* 0x000fe400078ec0ff */
[----:B--2---:R-:W-:Y:S02]  /*14ba0*/  SHF.R.U32.HI R6, RZ, 0x8, R2 ;  /* 0x00000008ff067819 */ /* 0x004fe40000011602 */
[----:B------:R-:W-:Y:S01]  /*14bb0*/  LOP3.LUT R2, R7, 0xff, RZ, 0xc0, !PT ;  /* 0x000000ff07027812 */ /* 0x000fe200078ec0ff */
[----:B------:R-:W-:Y:S01]  /*14bc0*/  FFMA.FTZ R7, R23, c[0x0][0x23c], -R183 ;  /* 0x00008f0017077a23 */ /* 0x000fe200000108b7 */
[----:B------:R-:W-:Y:S01]  /*14bd0*/  PRMT R20, R11, 0x5410, R6 ;  /* 0x000054100b147816 */ /* 0x000fe20000000006 */
[----:B------:R-:W-:Y:S01]  /*14be0*/  FFMA.FTZ R6, R33, c[0x0][0x23c], -R182 ;  /* 0x00008f0021067a23 */ /* 0x000fe200000108b6 */
[----:B------:R-:W-:Y:S01]  /*14bf0*/  PRMT R19, R2, 0x5410, R10 ;  /* 0x0000541002137816 */ /* 0x000fe2000000000a */
[----:B------:R-:W-:Y:S01]  /*14c00*/  FFMA.FTZ R2, R32, c[0x0][0x23c], -R182 ;  /* 0x00008f0020027a23 */ /* 0x000fe200000108b6 */
[----:B------:R2:W3:Y:S01]  /*14c10*/  MUFU.EX2 R240, R7 ;  /* 0x0000000700f07308 */ /* 0x0004e20000000800 */
[----:B------:R-:W-:Y:S01]  /*14c20*/  LOP3.LUT R184, R5, UR17, R18, 0x96, !PT ;  /* 0x0000001105b87c12 */ /* 0x000fe2000f8e9612 */
[----:B------:R-:W-:Y:S01]  /*14c30*/  IMAD.WIDE.U32 R10, R13, -0x2daee0ad, RZ ;  /* 0xd2511f530d0a7825 */ /* 0x000fe200078e00ff */
[----:B------:R-:W-:Y:S02]  /*14c40*/  LOP3.LUT R13, R8, 0xff, RZ, 0xc0, !PT ;  /* 0x000000ff080d7812 */ /* 0x000fe400078ec0ff */
[----:B------:R-:W-:Y:S02]  /*14c50*/  SHF.R.U32.HI R5, RZ, 0x8, R4 ;  /* 0x00000008ff057819 */ /* 0x000fe40000011604 */
[----:B------:R-:W-:Y:S02]  /*14c60*/  PRMT R17, R9, 0x5410, R17 ;  /* 0x0000541009117816 */ /* 0x000fe40000000011 */
[----:B------:R-:W-:Y:S01]  /*14c70*/  PRMT R13, R13, 0x5410, R5 ;  /* 0x000054100d0d7816 */ /* 0x000fe20000000005 */
[----:B------:R4:W-:Y:S01]  /*14c80*/  MUFU.EX2 R239, R2 ;  /* 0x0000000200ef7308 */ /* 0x0009e20000000800 */
[----:B------:R-:W-:Y:S01]  /*14c90*/  FFMA.FTZ R5, R24, c[0x0][0x23c], -R183 ;  /* 0x00008f0018057a23 */ /* 0x000fe200000108b7 */
[----:B------:R-:W-:Y:S01]  /*14ca0*/  SHF.R.U32.HI R9, RZ, 0x10, R8 ;  /* 0x00000010ff097819 */ /* 0x000fe20000011608 */
[--C-:B------:R-:W-:Y:S01]  /*14cb0*/  HSET2.LE.AND R175, R17, R28.reuse, PT ;  /* 0x0000001c11af7233 */ /* 0x100fe20003803000 */
[----:B------:R-:W-:Y:S01]  /*14cc0*/  LOP3.LUT R185, R11, UR17, R16, 0x96, !PT ;  /* 0x000000110bb97c12 */ /* 0x000fe2000f8e9610 */
[--C-:B-1----:R-:W-:Y:S01]  /*14cd0*/  HSET2.LE.AND R172, R13, R28.reuse, PT ;  /* 0x0000001c0dac7233 */ /* 0x102fe20003803000 */
[----:B------:R-:W-:Y:S02]  /*14ce0*/  LOP3.LUT R8, R9, 0xff, RZ, 0xc0, !PT ;  /* 0x000000ff09087812 */ /* 0x000fe400078ec0ff */
[----:B------:R-:W-:Y:S02]  /*14cf0*/  LOP3.LUT R186, R10, 0xffff, RZ, 0xc0, !PT ;  /* 0x0000ffff0aba7812 */ /* 0x000fe400078ec0ff */
[----:B------:R1:W-:Y:S01]  /*14d00*/  MUFU.EX2 R231, R5 ;  /* 0x0000000500e77308 */ /* 0x0003e20000000800 */
[----:B------:R-:W-:Y:S02]  /*14d10*/  PRMT R8, R8, 0x5410, R12 ;  /* 0x0000541008087816 */ /* 0x000fe4000000000c */
[----:B------:R-:W-:Y:S02]  /*14d20*/  LOP3.LUT R187, R10, 0xff, RZ, 0xc0, !PT ;  /* 0x000000ff0abb7812 */ /* 0x000fe400078ec0ff */
[----:B--2---:R-:W-:Y:S01]  /*14d30*/  LOP3.LUT R7, R0, 0xff, RZ, 0xc0, !PT ;  /* 0x000000ff00077812 */ /* 0x004fe200078ec0ff */
[--C-:B------:R-:W-:Y:S01]  /*14d40*/  HSET2.LE.AND R173, R8, R28.reuse, PT ;  /* 0x0000001c08ad7233 */ /* 0x100fe20003803000 */
[----:B---3--:R-:W-:Y:S02]  /*14d50*/  F2FP.PACK_AB R8, R240, R241 ;  /* 0x000000f1f008723e */ /* 0x008fe400000000ff */
[--C-:B------:R-:W-:Y:S01]  /*14d60*/  SHF.R.U32.HI R189, RZ, 0x10, R10.reuse ;  /* 0x00000010ffbd7819 */ /* 0x100fe2000001160a */
[----:B------:R2:W3:Y:S01]  /*14d70*/  MUFU.EX2 R237, R6 ;  /* 0x0000000600ed7308 */ /* 0x0004e20000000800 */
[----:B------:R-:W-:Y:S02]  /*14d80*/  SHF.R.U32.HI R188, RZ, 0x18, R10 ;  /* 0x00000018ffbc7819 */ /* 0x000fe4000001160a */
[----:B----4-:R-:W-:Y:S04]  /*14d90*/  LOP3.LUT R2, R0, 0xffff, RZ, 0xc0, !PT ;  /* 0x0000ffff00027812 */ /* 0x010fe800078ec0ff */
[----:B------:R-:W-:Y:S02]  /*14da0*/  SHF.R.U32.HI R4, RZ, 0x8, R2 ;  /* 0x00000008ff047819 */ /* 0x000fe40000011602 */
[----:B------:R-:W-:Y:S02]  /*14db0*/  SHF.R.U32.HI R2, RZ, 0x10, R0 ;  /* 0x00000010ff027819 */ /* 0x000fe40000011600 */
[----:B------:R-:W-:Y:S02]  /*14dc0*/  PRMT R176, R7, 0x5410, R4 ;  /* 0x0000541007b07816 */ /* 0x000fe40000000004 */
[----:B------:R-:W-:Y:S02]  /*14dd0*/  LOP3.LUT R4, R2, 0xff, RZ, 0xc0, !PT ;  /* 0x000000ff02047812 */ /* 0x000fe400078ec0ff */
[----:B------:R-:W-:Y:S01]  /*14de0*/  FSEL R2, R136, RZ, P3 ;  /* 0x000000ff88027208 */ /* 0x000fe20001800000 */
[--C-:B------:R-:W-:Y:S01]  /*14df0*/  HSET2.LE.AND R176, R176, R28.reuse, PT ;  /* 0x0000001cb0b07233 */ /* 0x100fe20003803000 */
[----:B------:R-:W-:Y:S03]  /*14e00*/  SHF.R.U32.HI R7, RZ, 0x8, R14 ;  /* 0x00000008ff077819 */ /* 0x000fe6000001160e */
[----:B-1----:R-:W-:Y:S01]  /*14e10*/  FADD.FTZ R5, -R2, R3 ;  /* 0x0000000302057221 */ /* 0x002fe20000010100 */
[----:B------:R-:W-:Y:S01]  /*14e20*/  FSEL R2, R134, RZ, P1 ;  /* 0x000000ff86027208 */ /* 0x000fe20000800000 */
[----:B------:R-:W-:Y:S01]  /*14e30*/  FFMA.FTZ R3, R25, c[0x0][0x23c], -R183 ;  /* 0x00008f0019037a23 */ /* 0x000fe200000108b7 */
[----:B--2---:R-:W-:Y:S02]  /*14e40*/  SHF.R.U32.HI R6, RZ, 0x18, R0 ;  /* 0x00000018ff067819 */ /* 0x004fe40000011600 */
[----:B------:R-:W-:Y:S01]  /*14e50*/  FSEL R0, R135, RZ, P2 ;  /* 0x000000ff87007208 */ /* 0x000fe20001000000 */
[----:B------:R1:W2:Y:S01]  /*14e60*/  MUFU.EX2 R229, R3 ;  /* 0x0000000300e57308 */ /* 0x0002a20000000800 */
[----:B------:R-:W-:Y:S02]  /*14e70*/  PRMT R177, R4, 0x5410, R6 ;  /* 0x0000541004b17816 */ /* 0x000fe40000000006 */
[----:B------:R-:W-:Y:S01]  /*14e80*/  F2FP.PACK_AB R6, R249, R250 ;  /* 0x000000faf906723e */ /* 0x000fe200000000ff */
[----:B------:R-:W-:Y:S01]  /*14e90*/  FADD.FTZ R4, -R0, R132 ;  /* 0x0000008400047221 */ /* 0x000fe20000010100 */
[----:B------:R-:W-:Y:S01]  /*14ea0*/  FSEL R0, R137, RZ, P0 ;  /* 0x000000ff89007208 */ /* 0x000fe20000000000 */
[--C-:B------:R-:W-:Y:S01]  /*14eb0*/  HSET2.LE.AND R177, R177, R28.reuse, PT ;  /* 0x0000001cb1b17233 */ /* 0x100fe20003803000 */
[----:B------:R-:W-:Y:S02]  /*14ec0*/  LOP3.LUT R174, R174, R6, RZ, 0xc0, !PT ;  /* 0x00000006aeae7212 */ /* 0x000fe400078ec0ff */
[----:B------:R-:W-:Y:S02]  /*14ed0*/  F2FP.PACK_AB R6, R245, R227 ;  /* 0x000000e3f506723e */ /* 0x000fe400000000ff */
[----:B------:R-:W-:Y:S02]  /*14ee0*/  PRMT R251, R15, 0x5410, R7 ;  /* 0x000054100ffb7816 */ /* 0x000fe40000000007 */
[----:B------:R-:W-:Y:S02]  /*14ef0*/  F2FP.PACK_AB R7, R247, R248 ;  /* 0x000000f8f707723e */ /* 0x000fe400000000ff */
[----:B------:R-:W-:Y:S01]  /*14f00*/  LOP3.LUT R173, R173, R6, RZ, 0xc0, !PT ;  /* 0x00000006adad7212 */ /* 0x000fe200078ec0ff */
[--C-:B------:R-:W-:Y:S01]  /*14f10*/  HSET2.LE.AND R6, R19, R28.reuse, PT ;  /* 0x0000001c13067233 */ /* 0x100fe20003803000 */
[----:B------:R-:W-:Y:S02]  /*14f20*/  LOP3.LUT R175, R175, R7, RZ, 0xc0, !PT ;  /* 0x00000007afaf7212 */ /* 0x000fe400078ec0ff */
[----:B------:R-:W-:Y:S02]  /*14f30*/  F2FP.PACK_AB R7, R243, R244 ;  /* 0x000000f4f307723e */ /* 0x000fe400000000ff */
[----:B---3--:R-:W-:Y:S02]  /*14f40*/  F2FP.PACK_AB R178, R237, R239 ;  /* 0x000000efedb2723e */ /* 0x008fe400000000ff */
[----:B------:R-:W-:Y:S01]  /*14f50*/  LOP3.LUT R176, R176, R7, RZ, 0xc0, !PT ;  /* 0x00000007b0b07212 */ /* 0x000fe200078ec0ff */
[----:B-1----:R-:W-:Y:S01]  /*14f60*/  FADD.FTZ R3, -R2, R133 ;  /* 0x0000008502037221 */ /* 0x002fe20000010100 */
[----:B--2---:R-:W-:Y:S01]  /*14f70*/  F2FP.PACK_AB R179, R229, R231 ;  /* 0x000000e7e5b3723e */ /* 0x004fe200000000ff */
[----:B------:R-:W-:Y:S01]  /*14f80*/  FADD.FTZ R2, -R0, R138 ;  /* 0x0000008a00027221 */ /* 0x000fe20000010100 */
[----:B------:R-:W-:Y:S02]  /*14f90*/  F2FP.PACK_AB R0, R246, R228 ;  /* 0x000000e4f600723e */ /* 0x000fe400000000ff */
[----:B------:R-:W-:Y:S02]  /*14fa0*/  LOP3.LUT R179, R6, R179, RZ, 0xc0, !PT ;  /* 0x000000b306b37212 */ /* 0x000fe400078ec0ff */
[----:B------:R-:W-:Y:S01]  /*14fb0*/  LOP3.LUT R172, R172, R0, RZ, 0xc0, !PT ;  /* 0x00000000acac7212 */ /* 0x000fe200078ec0ff */
[----:B------:R-:W-:Y:S01]  /*14fc0*/  FMUL.FTZ R0, R5, c[0x0][0x23c] ;  /* 0x00008f0005007a20 */ /* 0x000fe20000410000 */
[----:B------:R-:W-:Y:S01]  /*14fd0*/  HSET2.LE.AND R5, R20, R28, PT ;  /* 0x0000001c14057233 */ /* 0x000fe20003803000 */
[----:B------:R-:W-:Y:S01]  /*14fe0*/  LOP3.LUT R177, R177, R8, RZ, 0xc0, !PT ;  /* 0x00000008b1b17212 */ /* 0x000fe200078ec0ff */
[----:B------:R-:W1:Y:S01]  /*14ff0*/  LDSM.16.MT88.4 R20, [R201+0xa000] ;  /* 0x00a00000c914783b */ /* 0x000e620000004200 */
[----:B------:R2:W3:Y:S01]  /*15000*/  MUFU.EX2 R132, R0 ;  /* 0x0000000000847308 */ /* 0x0004e20000000800 */
[----:B------:R-:W-:Y:S02]  /*15010*/  LOP3.LUT R138, R194, 0xff, RZ, 0xc0, !PT ;  /* 0x000000ffc28a7812 */ /* 0x000fe400078ec0ff */
[----:B------:R-:W-:Y:S02]  /*15020*/  LOP3.LUT R178, R5, R178, RZ, 0xc0, !PT ;  /* 0x000000b205b27212 */ /* 0x000fe400078ec0ff */
[----:B------:R-:W-:Y:S01]  /*15030*/  PLOP3.LUT P0, PT, PT, PT, UP0, 0x80, 0x0 ;  /* 0x000000000000781c */ /* 0x000fe20003f0f008 */
[----:B--2---:R-:W-:Y:S02]  /*15040*/  FMUL.FTZ R0, R4, c[0x0][0x23c] ;  /* 0x00008f0004007a20 */ /* 0x004fe40000410000 */
[C---:B---3--:R-:W-:Y:S02]  /*15050*/  FMUL.FTZ R4, R132.reuse, R140 ;  /* 0x0000008c84047220 */ /* 0x048fe40000410000 */
        /* <DEDUP_REMOVED lines=13> */
[----:B--2---:R-:W-:Y:S02]  /*15130*/  FMUL.FTZ R0, R3, c[0x0][0x23c] ;  /* 0x00008f0003007a20 */ /* 0x004fe40000410000 */
[C---:B---3--:R-:W-:Y:S02]  /*15140*/  FMUL.FTZ R6, R133.reuse, R142 ;  /* 0x0000008e85067220 */ /* 0x048fe40000410000 */
[----:B------:R2:W3:Y:S01]  /*15150*/  MUFU.EX2 R3, R0 ;  /* 0x0000000000037308 */ /* 0x0004e20000000800 */
[C---:B------:R-:W-:Y:S02]  /*15160*/  FMUL.FTZ R7, R133.reuse, R143 ;  /* 0x0000008f85077220 */ /* 0x040fe40000410000 */
[----:B------:R-:W4:Y:S01]  /*15170*/  LDSM.16.MT88.4 R140, [R203+0xa000] ;  /* 0x00a00000cb8c783b */ /* 0x000f220000004200 */
[C---:B------:R-:W-:Y:S02]  /*15180*/  FMUL.FTZ R18, R133.reuse, R154 ;  /* 0x0000009a85127220 */ /* 0x040fe40000410000 */
[C---:B------:R-:W-:Y:S02]  /*15190*/  FMUL.FTZ R19, R133.reuse, R155 ;  /* 0x0000009b85137220 */ /* 0x040fe40000410000 */
[-C--:B-1----:R-:W-:Y:S01]  /*151a0*/  HMMA.16816.F32 R4, R172, R20.reuse, R4 ;  /* 0x00000014ac04723c */ /* 0x082fe20000001804 */
[C---:B------:R-:W-:Y:S02]  /*151b0*/  FMUL.FTZ R34, R133.reuse, R170 ;  /* 0x000000aa85227220 */ /* 0x040fe40000410000 */
[C---:B------:R-:W-:Y:S01]  /*151c0*/  FMUL.FTZ R35, R133.reuse, R171 ;  /* 0x000000ab85237220 */ /* 0x040fe20000410000 */
[----:B------:R-:W-:Y:S01]  /*151d0*/  LDSM.16.MT88.4 R152, [R201+0xa800] ;  /* 0x00a80000c998783b */ /* 0x000fe20000004200 */
[C---:B------:R-:W-:Y:S02]  /*151e0*/  FMUL.FTZ R38, R133.reuse, R38 ;  /* 0x0000002685267220 */ /* 0x040fe40000410000 */
[C---:B------:R-:W-:Y:S02]  /*151f0*/  FMUL.FTZ R39, R133.reuse, R39 ;  /* 0x0000002785277220 */ /* 0x040fe40000410000 */
[C---:B------:R-:W-:Y:S03]  /*15200*/  FMUL.FTZ R50, R133.reuse, R50 ;  /* 0x0000003285327220 */ /* 0x040fe60000410000 */
[C---:B------:R-:W-:Y:S01]  /*15210*/  FMUL.FTZ R51, R133.reuse, R51 ;  /* 0x0000003385337220 */ /* 0x040fe20000410000 */
[----:B------:R-:W-:Y:S01]  /*15220*/  LDSM.16.MT88.4 R168, [R203+0xa800] ;  /* 0x00a80000cba8783b */ /* 0x000fe20000004200 */
[----:B------:R-:W-:Y:S02]  /*15230*/  FMUL.FTZ R54, R133, R54 ;  /* 0x0000003685367220 */ /* 0x000fe40000410000 */
[----:B--2---:R-:W-:Y:S01]  /*15240*/  FMUL.FTZ R0, R2, c[0x0][0x23c] ;  /* 0x00008f0002007a20 */ /* 0x004fe20000410000 */
[----:B------:R-:W-:Y:S01]  /*15250*/  SHF.R.U32.HI R2, RZ, 0x8, R186 ;  /* 0x00000008ff027819 */ /* 0x000fe200000116ba */
[C---:B---3--:R-:W-:Y:S02]  /*15260*/  FMUL.FTZ R8, R3.reuse, R144 ;  /* 0x0000009003087220 */ /* 0x048fe40000410000 */
[C---:B------:R-:W-:Y:S02]  /*15270*/  FMUL.FTZ R9, R3.reuse, R145 ;  /* 0x0000009103097220 */ /* 0x040fe40000410000 */
[----:B------:R-:W1:Y:S01]  /*15280*/  MUFU.EX2 R0, R0 ;  /* 0x0000000000007308 */ /* 0x000e620000000800 */
        /* <DEDUP_REMOVED lines=9> */
[----:B------:R-:W-:Y:S02]  /*15320*/  FMUL.FTZ R55, R133, R55 ;  /* 0x0000003785377220 */ /* 0x000fe40000410000 */
[C---:B------:R-:W-:Y:S02]  /*15330*/  FMUL.FTZ R56, R3.reuse, R56 ;  /* 0x0000003803387220 */ /* 0x040fe40000410000 */
[----:B------:R-:W-:Y:S02]  /*15340*/  FMUL.FTZ R57, R3, R57 ;  /* 0x0000003903397220 */ /* 0x000fe40000410000 */
[C---:B-1----:R-:W-:Y:S02]  /*15350*/  FMUL.FTZ R10, R0.reuse, R146 ;  /* 0x00000092000a7220 */ /* 0x042fe40000410000 */
[C---:B------:R-:W-:Y:S02]  /*15360*/  FMUL.FTZ R11, R0.reuse, R147 ;  /* 0x00000093000b7220 */ /* 0x040fe40000410000 */
[----:B------:R-:W-:Y:S01]  /*15370*/  LDSM.16.MT88.4 R144, [R206+0xb000] ;  /* 0x00b00000ce90783b */ /* 0x000fe20000004200 */
[C---:B------:R-:W-:Y:S02]  /*15380*/  FMUL.FTZ R14, R0.reuse, R150 ;  /* 0x00000096000e7220 */ /* 0x040fe40000410000 */
[----:B------:R-:W-:Y:S01]  /*15390*/  FMUL.FTZ R15, R0, R151 ;  /* 0x00000097000f7220 */ /* 0x000fe20000410000 */
[----:B------:R-:W-:Y:S01]  /*153a0*/  PRMT R151, R138, 0x5410, R197 ;  /* 0x000054108a977816 */ /* 0x000fe200000000c5 */
[C---:B------:R-:W-:Y:S01]  /*153b0*/  HMMA.16816.F32 R8, R176.reuse, R20, R8 ;  /* 0x00000014b008723c */ /* 0x040fe20000001808 */
[C---:B------:R-:W-:Y:S02]  /*153c0*/  FMUL.FTZ R26, R0.reuse, R162 ;  /* 0x000000a2001a7220 */ /* 0x040fe40000410000 */
[C---:B------:R-:W-:Y:S02]  /*153d0*/  FMUL.FTZ R27, R0.reuse, R163 ;  /* 0x000000a3001b7220 */ /* 0x040fe40000410000 */
[----:B------:R-:W-:Y:S02]  /*153e0*/  FMUL.FTZ R30, R0, R166 ;  /* 0x000000a6001e7220 */ /* 0x000fe40000410000 */
[C---:B------:R-:W-:Y:S01]  /*153f0*/  FMUL.FTZ R20, R132.reuse, R156 ;  /* 0x0000009c84147220 */ /* 0x040fe20000410000 */
[-C--:B------:R-:W-:Y:S01]  /*15400*/  HMMA.16816.F32 R12, R176, R22.reuse, R12 ;  /* 0x00000016b00c723c */ /* 0x080fe2000000180c */
[----:B------:R-:W-:Y:S03]  /*15410*/  FMUL.FTZ R21, R132, R157 ;  /* 0x0000009d84157220 */ /* 0x000fe60000410000 */
[----:B------:R-:W-:Y:S01]  /*15420*/  PRMT R157, R187, 0x5410, R2 ;  /* 0x00005410bb9d7816 */ /* 0x000fe20000000002 */
[C---:B------:R-:W-:Y:S01]  /*15430*/  FMUL.FTZ R31, R0.reuse, R167 ;  /* 0x000000a7001f7220 */ /* 0x040fe20000410000 */
[----:B------:R-:W-:Y:S01]  /*15440*/  LOP3.LUT R2, R189, 0xff, RZ, 0xc0, !PT ;  /* 0x000000ffbd027812 */ /* 0x000fe200078ec0ff */
[C---:B------:R-:W-:Y:S01]  /*15450*/  FMUL.FTZ R42, R0.reuse, R42 ;  /* 0x0000002a002a7220 */ /* 0x040fe20000410000 */
[C---:B------:R-:W-:Y:S01]  /*15460*/  HMMA.16816.F32 R16, R172.reuse, R22, R16 ;  /* 0x00000016ac10723c */ /* 0x040fe20000001810 */
[C---:B------:R-:W-:Y:S03]  /*15470*/  FMUL.FTZ R43, R0.reuse, R43 ;  /* 0x0000002b002b7220 */ /* 0x040fe60000410000 */
[----:B------:R-:W-:Y:S01]  /*15480*/  FMUL.FTZ R46, R0, R46 ;  /* 0x0000002e002e7220 */ /* 0x000fe20000410000 */
[----:B------:R-:W-:Y:S01]  /*15490*/  PRMT R156, R2, 0x5410, R188 ;  /* 0x00005410029c7816 */ /* 0x000fe200000000bc */
[----:B------:R-:W-:Y:S01]  /*154a0*/  FMUL.FTZ R47, R0, R47 ;  /* 0x0000002f002f7220 */ /* 0x000fe20000410000 */
[----:B------:R-:W-:Y:S01]  /*154b0*/  LOP3.LUT R2, R184, 0xffff, RZ, 0xc0, !PT ;  /* 0x0000ffffb8027812 */ /* 0x000fe200078ec0ff */
[C---:B------:R-:W-:Y:S02]  /*154c0*/  FMUL.FTZ R23, R133.reuse, R159 ;  /* 0x0000009f85177220 */ /* 0x040fe40000410000 */
[----:B------:R-:W2:Y:S02]  /*154d0*/  LDL.LU R159, [R1+0x18] ;  /* 0x00001800019f7983 */ /* 0x000ea40000300800 */
[----:B------:R-:W-:Y:S01]  /*154e0*/  FMUL.FTZ R22, R133, R158 ;  /* 0x0000009e85167220 */ /* 0x000fe20000410000 */
[----:B------:R-:W-:Y:S01]  /*154f0*/  SHF.R.U32.HI R138, RZ, 0x8, R2 ;  /* 0x00000008ff8a7819 */ /* 0x000fe20000011602 */
[----:B------:R-:W-:Y:S02]  /*15500*/  IMAD.MOV.U32 R158, RZ, RZ, R28 ;  /* 0x000000ffff9e7224 */ /* 0x000fe400078e001c */
[C---:B------:R-:W-:Y:S02]  /*15510*/  FMUL.FTZ R28, R3.reuse, R164 ;  /* 0x000000a4031c7220 */ /* 0x040fe40000410000 */
[C---:B------:R-:W-:Y:S01]  /*15520*/  FMUL.FTZ R58, R0.reuse, R58 ;  /* 0x0000003a003a7220 */ /* 0x040fe20000410000 */
[-C--:B----4-:R-:W-:Y:S01]  /*15530*/  HMMA.16816.F32 R20, R172, R140.reuse, R20 ;  /* 0x0000008cac14723c */ /* 0x090fe20000001814 */
[C---:B------:R-:W-:Y:S02]  /*15540*/  FMUL.FTZ R59, R0.reuse, R59 ;  /* 0x0000003b003b7220 */ /* 0x040fe40000410000 */
[C---:B------:R-:W-:Y:S02]  /*15550*/  FMUL.FTZ R60, R3.reuse, R60 ;  /* 0x0000003c033c7220 */ /* 0x040fe40000410000 */
[----:B------:R-:W-:Y:S02]  /*15560*/  FMUL.FTZ R61, R3, R61 ;  /* 0x0000003d033d7220 */ /* 0x000fe40000410000 */
[C---:B------:R-:W-:Y:S01]  /*15570*/  FMUL.FTZ R62, R0.reuse, R62 ;  /* 0x0000003e003e7220 */ /* 0x040fe20000410000 */
[C---:B------:R-:W-:Y:S01]  /*15580*/  HMMA.16816.F32 R24, R176.reuse, R140, R24 ;  /* 0x0000008cb018723c */ /* 0x040fe20000001818 */
[----:B------:R-:W-:Y:S03]  /*15590*/  FMUL.FTZ R63, R0, R63 ;  /* 0x0000003f003f7220 */ /* 0x000fe60000410000 */
[----:B------:R-:W-:Y:S02]  /*155a0*/  FMUL.FTZ R65, R132, R65 ;  /* 0x0000004184417220 */ /* 0x000fe40000410000 */
        /* <DEDUP_REMOVED lines=24> */
[----:B------:R-:W-:Y:S01]  /*15730*/  FMUL.FTZ R95, R0, R95 ;  /* 0x0000005f005f7220 */ /* 0x000fe20000410000 */
[-C--:B-1----:R-:W-:Y:S01]  /*15740*/  HMMA.16816.F32 R36, R172, R140.reuse, R36 ;  /* 0x0000008cac24723c */ /* 0x082fe20000001824 */
[C---:B------:R-:W-:Y:S02]  /*15750*/  FMUL.FTZ R96, R132.reuse, R96 ;  /* 0x0000006084607220 */ /* 0x040fe40000410000 */
[----:B------:R-:W-:Y:S02]  /*15760*/  FMUL.FTZ R97, R132, R97 ;  /* 0x0000006184617220 */ /* 0x000fe40000410000 */
[C---:B------:R-:W-:Y:S02]  /*15770*/  FMUL.FTZ R98, R133.reuse, R98 ;  /* 0x0000006285627220 */ /* 0x040fe40000410000 */
[----:B------:R-:W-:Y:S01]  /*15780*/  FMUL.FTZ R99, R133, R99 ;  /* 0x0000006385637220 */ /* 0x000fe20000410000 */
        /* <DEDUP_REMOVED lines=29> */
[C---:B------:R-:W-:Y:S02]  /*15960*/  FMUL.FTZ R100, R132.reuse, R100 ;  /* 0x0000006484647220 */ /* 0x040fe40000410000 */
        /* <DEDUP_REMOVED lines=19> */
[----:B------:R-:W-:Y:S01]  /*15aa0*/  FFMA.FTZ R228, R132, R252, R228 ;  /* 0x000000fc84e47223 */ /* 0x000fe200000100e4 */
[-C--:B-1----:R-:W-:Y:S08]  /*15ab0*/  HMMA.16816.F32 R68, R172, R140.reuse, R68 ;  /* 0x0000008cac44723c */ /* 0x082ff00000001844 */
[C---:B------:R-:W-:Y:S07]  /*15ac0*/  HMMA.16816.F32 R72, R176.reuse, R140, R72 ;  /* 0x0000008cb048723c */ /* 0x040fee0000001848 */
[--C-:B------:R-:W-:Y:S01]  /*15ad0*/  SHF.R.U32.HI R141, RZ, 0x10, R184.reuse ;  /* 0x00000010ff8d7819 */ /* 0x100fe200000116b8 */
[-C--:B------:R-:W-:Y:S01]  /*15ae0*/  HMMA.16816.F32 R76, R176, R142.reuse, R76 ;  /* 0x0000008eb04c723c */ /* 0x080fe2000000184c */
[----:B------:R-:W-:Y:S03]  /*15af0*/  LOP3.LUT R140, R184, 0xff, RZ, 0xc0, !PT ;  /* 0x000000ffb88c7812 */ /* 0x000fe600078ec0ff */
[----:B------:R-:W-:Y:S02]  /*15b00*/  SHF.R.U32.HI R184, RZ, 0x18, R184 ;  /* 0x00000018ffb87819 */ /* 0x000fe400000116b8 */
[----:B------:R-:W-:Y:S02]  /*15b10*/  LOP3.LUT R2, R141, 0xff, RZ, 0xc0, !PT ;  /* 0x000000ff8d027812 */ /* 0x000fe400078ec0ff */
[C---:B------:R-:W-:Y:S01]  /*15b20*/  HMMA.16816.F32 R80, R172.reuse, R142, R80 ;  /* 0x0000008eac50723c */ /* 0x040fe20000001850 */
[----:B------:R-:W-:Y:S02]  /*15b30*/  PRMT R150, R140, 0x5410, R138 ;  /* 0x000054108c967816 */ /* 0x000fe4000000008a */
[----:B------:R-:W1:Y:S01]  /*15b40*/  LDSM.16.MT88.4 R140, [R203+0xb000] ;  /* 0x00b00000cb8c783b */ /* 0x000e620000004200 */
[----:B------:R-:W-:Y:S01]  /*15b50*/  PRMT R149, R2, 0x5410, R184 ;  /* 0x0000541002957816 */ /* 0x000fe200000000b8 */
[--C-:B------:R-:W-:Y:S02]  /*15b60*/  FFMA.FTZ R2, R193, c[0x0][0x23c], -R181.reuse ;  /* 0x00008f00c1027a23 */ /* 0x100fe400000108b5 */
[----:B------:R-:W-:Y:S02]  /*15b70*/  FFMA.FTZ R138, R196, c[0x0][0x23c], -R180 ;  /* 0x00008f00c48a7a23 */ /* 0x000fe400000108b4 */
[----:B------:R3:W-:Y:S10]  /*15b80*/  MUFU.EX2 R224, R2 ;  /* 0x0000000200e07308 */ /* 0x0007f40000000800 */
[----:B------:R4:W-:Y:S01]  /*15b90*/  MUFU.EX2 R196, R138 ;  /* 0x0000008a00c47308 */ /* 0x0009e20000000800 */
[----:B---3--:R-:W-:Y:S09]  /*15ba0*/  FFMA.FTZ R2, R192, c[0x0][0x23c], -R181 ;  /* 0x00008f00c0027a23 */ /* 0x008ff200000108b5 */
[----:B------:R3:W-:Y:S01]  /*15bb0*/  MUFU.EX2 R226, R2 ;  /* 0x0000000200e27308 */ /* 0x0007e20000000800 */
[-C--:B-1----:R-:W-:Y:S01]  /*15bc0*/  HMMA.16816.F32 R84, R172, R140.reuse, R84 ;  /* 0x0000008cac54723c */ /* 0x082fe20000001854 */
[----:B----4-:R-:W-:Y:S02]  /*15bd0*/  FFMA.FTZ R138, R230, c[0x0][0x23c], -R182 ;  /* 0x00008f00e68a7a23 */ /* 0x010fe400000108b6 */
[----:B------:R-:W4:Y:S06]  /*15be0*/  LDL.LU R230, [R1+0x1c] ;  /* 0x00001c0001e67983 */ /* 0x000f2c0000300800 */
[----:B------:R1:W-:Y:S01]  /*15bf0*/  MUFU.EX2 R194, R138 ;  /* 0x0000008a00c27308 */ /* 0x0003e20000000800 */
[C---:B------:R-:W-:Y:S07]  /*15c00*/  HMMA.16816.F32 R88, R176.reuse, R140, R88 ;  /* 0x0000008cb058723c */ /* 0x040fee0000001858 */
[----:B------:R-:W-:Y:S01]  /*15c10*/  LOP3.LUT R141, R185, 0xff, RZ, 0xc0, !PT ;  /* 0x000000ffb98d7812 */ /* 0x000fe200078ec0ff */
[-C--:B------:R-:W-:Y:S01]  /*15c20*/  HMMA.16816.F32 R92, R176, R142.reuse, R92 ;  /* 0x0000008eb05c723c */ /* 0x080fe2000000185c */
[----:B---3--:R-:W-:Y:S07]  /*15c30*/  FFMA.FTZ R2, R191, c[0x0][0x23c], -R180 ;  /* 0x00008f00bf027a23 */ /* 0x008fee00000108b4 */
[C---:B------:R-:W-:Y:S01]  /*15c40*/  HMMA.16816.F32 R96, R172.reuse, R142, R96 ;  /* 0x0000008eac60723c */ /* 0x040fe20000001860 */
[----:B------:R3:W-:Y:S03]  /*15c50*/  MUFU.EX2 R199, R2 ;  /* 0x0000000200c77308 */ /* 0x0007e60000000800 */
[----:B-1----:R-:W-:Y:S02]  /*15c60*/  FFMA.FTZ R138, R236, c[0x0][0x23c], -R182 ;  /* 0x00008f00ec8a7a23 */ /* 0x002fe400000108b6 */
[----:B--2---:R-:W-:Y:S02]  /*15c70*/  FFMA.FTZ R227, R133, R159, R227 ;  /* 0x0000009f85e37223 */ /* 0x004fe400000100e3 */
[-C--:B------:R-:W-:Y:S03]  /*15c80*/  HMMA.16816.F32 R100, R172, R144.reuse, R100 ;  /* 0x00000090ac64723c */ /* 0x080fe60000001864 */
[----:B------:R1:W-:Y:S05]  /*15c90*/  MUFU.EX2 R191, R138 ;  /* 0x0000008a00bf7308 */ /* 0x0003ea0000000800 */
[C---:B------:R-:W-:Y:S08]  /*15ca0*/  HMMA.16816.F32 R104, R176.reuse, R144, R104 ;  /* 0x00000090b068723c */ /* 0x040ff00000001868 */
[-C--:B------:R-:W-:Y:S01]  /*15cb0*/  HMMA.16816.F32 R108, R176, R146.reuse, R108 ;  /* 0x00000092b06c723c */ /* 0x080fe2000000186c */
[--C-:B---3--:R-:W-:Y:S03]  /*15cc0*/  FFMA.FTZ R2, R190, c[0x0][0x23c], -R180.reuse ;  /* 0x00008f00be027a23 */ /* 0x108fe600000108b4 */
[----:B------:R-:W-:Y:S01]  /*15cd0*/  FFMA.FTZ R180, R195, c[0x0][0x23c], -R180 ;  /* 0x00008f00c3b47a23 */ /* 0x000fe200000108b4 */
[----:B------:R2:W-:Y:S03]  /*15ce0*/  MUFU.EX2 R225, R2 ;  /* 0x0000000200e17308 */ /* 0x0005e60000000800 */
[C---:B------:R-:W-:Y:S01]  /*15cf0*/  HMMA.16816.F32 R112, R172.reuse, R146, R112 ;  /* 0x00000092ac70723c */ /* 0x040fe20000001870 */
[----:B-1----:R-:W-:Y:S06]  /*15d00*/  SHF.R.U32.HI R138, RZ, 0x18, R185 ;  /* 0x00000018ff8a7819 */ /* 0x002fec00000116b9 */
[----:B------:R1:W3:Y:S01]  /*15d10*/  MUFU.EX2 R195, R180 ;  /* 0x000000b400c37308 */ /* 0x0002e20000000800 */
[--C-:B--2---:R-:W-:Y:S04]  /*15d20*/  FFMA.FTZ R2, R232, c[0x0][0x23c], -R181.reuse ;  /* 0x00008f00e8027a23 */ /* 0x104fe800000108b5 */
[----:B------:R-:W-:Y:S05]  /*15d30*/  FFMA.FTZ R181, R198, c[0x0][0x23c], -R181 ;  /* 0x00008f00c6b57a23 */ /* 0x000fea00000108b5 */
[----:B------:R2:W-:Y:S01]  /*15d40*/  MUFU.EX2 R198, R2 ;  /* 0x0000000200c67308 */ /* 0x0005e20000000800 */
[--C-:B-1----:R-:W-:Y:S01]  /*15d50*/  HSET2.LE.AND R180, R150, R158.reuse, PT ;  /* 0x0000009e96b47233 */ /* 0x102fe20003803000 */
[----:B---3--:R-:W-:Y:S08]  /*15d60*/  F2FP.PACK_AB R132, R195, R196 ;  /* 0x000000c4c384723e */ /* 0x008ff000000000ff */
[----:B------:R1:W-:Y:S01]  /*15d70*/  MUFU.EX2 R197, R181 ;  /* 0x000000b500c57308 */ /* 0x0003e20000000800 */
[----:B--2---:R-:W-:Y:S04]  /*15d80*/  LOP3.LUT R2, R185, 0xffff, RZ, 0xc0, !PT ;  /* 0x0000ffffb9027812 */ /* 0x004fe800078ec0ff */
[----:B------:R-:W-:Y:S01]  /*15d90*/  SHF.R.U32.HI R140, RZ, 0x8, R2 ;  /* 0x00000008ff8c7819 */ /* 0x000fe20000011602 */
[--C-:B------:R-:W-:Y:S02]  /*15da0*/  FFMA.FTZ R2, R238, c[0x0][0x23c], -R182.reuse ;  /* 0x00008f00ee027a23 */ /* 0x100fe400000108b6 */
[----:B------:R-:W-:Y:S01]  /*15db0*/  FFMA.FTZ R182, R235, c[0x0][0x23c], -R182 ;  /* 0x00008f00ebb67a23 */ /* 0x000fe200000108b6 */
[----:B------:R-:W-:Y:S01]  /*15dc0*/  PRMT R148, R141, 0x5410, R140 ;  /* 0x000054108d947816 */ /* 0x000fe2000000008c */
[----:B------:R2:W3:Y:S01]  /*15dd0*/  MUFU.EX2 R193, R2 ;  /* 0x0000000200c17308 */ /* 0x0004e20000000800 */
[----:B------:R-:W5:Y:S01]  /*15de0*/  LDSM.16.MT88.4 R140, [R205+0xb000] ;  /* 0x00b00000cd8c783b */ /* 0x000f620000004200 */
[--C-:B-1----:R-:W-:Y:S05]  /*15df0*/  HSET2.LE.AND R181, R149, R158.reuse, PT ;  /* 0x0000009e95b57233 */ /* 0x102fea0003803000 */
[----:B------:R-:W-:Y:S03]  /*15e00*/  LOP3.LUT R181, R181, R132, RZ, 0xc0, !PT ;  /* 0x00000084b5b57212 */ /* 0x000fe600078ec0ff */
[----:B------:R1:W1:Y:S01]  /*15e10*/  MUFU.EX2 R189, R182 ;  /* 0x000000b600bd7308 */ /* 0x0002620000000800 */
[--C-:B--2---:R-:W-:Y:S01]  /*15e20*/  FFMA.FTZ R2, R234, c[0x0][0x23c], -R183.reuse ;  /* 0x00008f00ea027a23 */ /* 0x104fe200000108b7 */
[----:B---3--:R-:W-:Y:S08]  /*15e30*/  F2FP.PACK_AB R133, R193, R194 ;  /* 0x000000c2c185723e */ /* 0x008ff000000000ff */
[----:B------:R2:W-:Y:S01]  /*15e40*/  MUFU.EX2 R190, R2 ;  /* 0x0000000200be7308 */ /* 0x0005e20000000800 */
[--C-:B-1----:R-:W-:Y:S01]  /*15e50*/  HSET2.LE.AND R182, R251, R158.reuse, PT ;  /* 0x0000009efbb67233 */ /* 0x102fe20003803000 */
[----:B------:R-:W-:Y:S01]  /*15e60*/  F2FP.PACK_AB R132, R189, R191 ;  /* 0x000000bfbd84723e */ /* 0x000fe200000000ff */
[-C--:B-----5:R-:W-:Y:S08]  /*15e70*/  HMMA.16816.F32 R116, R172, R140.reuse, R116 ;  /* 0x0000008cac74723c */ /* 0x0a0ff00000001874 */
[C---:B------:R-:W-:Y:S01]  /*15e80*/  HMMA.16816.F32 R120, R176.reuse, R140, R120 ;  /* 0x0000008cb078723c */ /* 0x040fe20000001878 */
[----:B--2---:R-:W-:Y:S07]  /*15e90*/  FFMA.FTZ R2, R233, c[0x0][0x23c], -R183 ;  /* 0x00008f00e9027a23 */ /* 0x004fee00000108b7 */
[-C--:B------:R-:W-:Y:S01]  /*15ea0*/  HMMA.16816.F32 R124, R176, R142.reuse, R124 ;  /* 0x0000008eb07c723c */ /* 0x080fe2000000187c */
[----:B------:R1:W-:Y:S01]  /*15eb0*/  MUFU.EX2 R192, R2 ;  /* 0x0000000200c07308 */ /* 0x0003e20000000800 */
[----:B------:R-:W2:Y:S06]  /*15ec0*/  LDSM.16.MT88.4 R176, [R206+0xa800] ;  /* 0x00a80000ceb0783b */ /* 0x000eac0000004200 */
[----:B------:R-:W-:Y:S07]  /*15ed0*/  HMMA.16816.F32 R128, R172, R142, R128 ;  /* 0x0000008eac80723c */ /* 0x000fee0000001880 */
[--C-:B------:R-:W-:Y:S02]  /*15ee0*/  HSET2.LE.AND R172, R148, R158.reuse, PT ;  /* 0x0000009e94ac7233 */ /* 0x100fe40003803000 */
[--C-:B------:R-:W-:Y:S03]  /*15ef0*/  HSET2.LE.AND R174, R157, R158.reuse, PT ;  /* 0x0000009e9dae7233 */ /* 0x100fe60003803000 */
[--C-:B------:R-:W-:Y:S01]  /*15f00*/  HSET2.LE.AND R175, R156, R158.reuse, PT ;  /* 0x0000009e9caf7233 */ /* 0x100fe20003803000 */
[----:B------:R-:W-:Y:S02]  /*15f10*/  LOP3.LUT R172, R172, R133, RZ, 0xc0, !PT ;  /* 0x00000085acac7212 */ /* 0x000fe400078ec0ff */
[----:B------:R-:W-:Y:S01]  /*15f20*/  LOP3.LUT R174, R174, R132, RZ, 0xc0, !PT ;  /* 0x00000084aeae7212 */ /* 0x000fe200078ec0ff */
[----:B------:R-:W-:Y:S01]  /*15f30*/  IMAD.MOV.U32 R132, RZ, RZ, R135 ;  /* 0x000000ffff847224 */ /* 0x000fe200078e0087 */
[----:B-1----:R-:W-:Y:S02]  /*15f40*/  SHF.R.U32.HI R2, RZ, 0x10, R185 ;  /* 0x00000010ff027819 */ /* 0x002fe400000116b9 */
[----:B------:R-:W1:Y:S02]  /*15f50*/  LDSM.16.MT88.4 R184, [R205+0xa800] ;  /* 0x00a80000cdb8783b */ /* 0x000e640000004200 */
[----:B------:R-:W-:Y:S04]  /*15f60*/  LOP3.LUT R2, R2, 0xff, RZ, 0xc0, !PT ;  /* 0x000000ff02027812 */ /* 0x000fe800078ec0ff */
[----:B------:R-:W-:Y:S01]  /*15f70*/  PRMT R138, R2, 0x5410, R138 ;  /* 0x00005410028a7816 */ /* 0x000fe2000000008a */
[--C-:B------:R-:W-:Y:S02]  /*15f80*/  FFMA.FTZ R2, R242, c[0x0][0x23c], -R183.reuse ;  /* 0x00008f00f2027a23 */ /* 0x100fe400000108b7 */
[----:B------:R-:W-:Y:S02]  /*15f90*/  FFMA.FTZ R183, R139, c[0x0][0x23c], -R183 ;  /* 0x00008f008bb77a23 */ /* 0x000fe400000108b7 */
[--C-:B------:R-:W-:Y:S01]  /*15fa0*/  HSET2.LE.AND R173, R138, R158.reuse, PT ;  /* 0x0000009e8aad7233 */ /* 0x100fe20003803000 */
[----:B------:R3:W-:Y:S01]  /*15fb0*/  MUFU.EX2 R188, R2 ;  /* 0x0000000200bc7308 */ /* 0x0007e20000000800 */
[----:B------:R-:W5:Y:S09]  /*15fc0*/  LDL.LU R138, [R1+0x20] ;  /* 0x00002000018a7983 */ /* 0x000f720000300800 */
[----:B------:R1:W1:Y:S01]  /*15fd0*/  MUFU.EX2 R139, R183 ;  /* 0x000000b7008b7308 */ /* 0x0002620000000800 */
[----:B---3--:R-:W-:Y:S04]  /*15fe0*/  F2FP.PACK_AB R2, R226, R224 ;  /* 0x000000e0e202723e */ /* 0x008fe800000000ff */
[----:B------:R-:W-:Y:S02]  /*15ff0*/  LOP3.LUT R182, R182, R2, RZ, 0xc0, !PT ;  /* 0x00000002b6b67212 */ /* 0x000fe400078ec0ff */
[----:B------:R-:W-:Y:S01]  /*16000*/  F2FP.PACK_AB R2, R225, R199 ;  /* 0x000000c7e102723e */ /* 0x000fe200000000ff */
[----:B-1----:R-:W-:Y:S01]  /*16010*/  HSET2.LE.AND R183, R151, R158, PT ;  /* 0x0000009e97b77233 */ /* 0x002fe20003803000 */
[----:B------:R-:W-:Y:S04]  /*16020*/  F2FP.PACK_AB R133, R139, R188 ;  /* 0x000000bc8b85723e */ /* 0x000fe800000000ff */
[----:B------:R-:W-:Y:S02]  /*16030*/  LOP3.LUT R183, R183, R2, RZ, 0xc0, !PT ;  /* 0x00000002b7b77212 */ /* 0x000fe400078ec0ff */
[----:B------:R-:W-:Y:S02]  /*16040*/  F2FP.PACK_AB R2, R197, R198 ;  /* 0x000000c6c502723e */ /* 0x000fe400000000ff */
[----:B------:R-:W-:Y:S01]  /*16050*/  LOP3.LUT R175, R175, R133, RZ, 0xc0, !PT ;  /* 0x00000085afaf7212 */ /* 0x000fe200078ec0ff */
[----:B------:R-:W-:Y:S01]  /*16060*/  IMAD.MOV.U32 R133, RZ, RZ, R134 ;  /* 0x000000ffff857224 */ /* 0x000fe200078e0086 */
[----:B------:R-:W-:Y:S02]  /*16070*/  LOP3.LUT R180, R180, R2, RZ, 0xc0, !PT ;  /* 0x00000002b4b47212 */ /* 0x000fe400078ec0ff */
[----:B------:R-:W-:Y:S04]  /*16080*/  F2FP.PACK_AB R2, R192, R190 ;  /* 0x000000bec002723e */ /* 0x000fe800000000ff */
[----:B------:R-:W-:Y:S01]  /*16090*/  LOP3.LUT R173, R173, R2, RZ, 0xc0, !PT ;  /* 0x00000002adad7212 */ /* 0x000fe200078ec0ff */
[-C--:B------:R-:W-:Y:S01]  /*160a0*/  HMMA.16816.F32 R140, R180, R152.reuse, R4 ;  /* 0x00000098b48c723c */ /* 0x080fe20000001804 */
[----:B------:R-:W1:Y:S01]  /*160b0*/  LDSM.16.MT88.4 R4, [R201+0xb800] ;  /* 0x00b80000c904783b */ /* 0x000e620000004200 */
[----:B------:R-:W-:Y:S06]  /*160c0*/  FADD.FTZ R2, R246, R228 ;  /* 0x000000e4f6027221 */ /* 0x000fec0000010000 */
[C---:B------:R-:W-:Y:S01]  /*160d0*/  HMMA.16816.F32 R144, R172.reuse, R152, R8 ;  /* 0x00000098ac90723c */ /* 0x040fe20000001808 */
[----:B------:R-:W3:Y:S07]  /*160e0*/  LDSM.16.MT88.4 R8, [R203+0xb800] ;  /* 0x00b80000cb08783b */ /* 0x000eee0000004200 */
[-C--:B------:R-:W-:Y:S01]  /*160f0*/  HMMA.16816.F32 R148, R172, R154.reuse, R12 ;  /* 0x0000009aac94723c */ /* 0x080fe2000000180c */
[----:B------:R-:W1:Y:S07]  /*16100*/  LDSM.16.MT88.4 R12, [R206+0xb800] ;  /* 0x00b80000ce0c783b */ /* 0x000e6e0000004200 */
[C---:B------:R-:W-:Y:S01]  /*16110*/  HMMA.16816.F32 R152, R180.reuse, R154, R16 ;  /* 0x0000009ab498723c */ /* 0x040fe20000001810 */
[----:B------:R-:W1:Y:S07]  /*16120*/  LDSM.16.MT88.4 R16, [R205+0xb800] ;  /* 0x00b80000cd10783b */ /* 0x000e6e0000004200 */
[-C--:B------:R-:W-:Y:S08]  /*16130*/  HMMA.16816.F32 R156, R180, R168.reuse, R20 ;  /* 0x000000a8b49c723c */ /* 0x080ff00000001814 */
[C---:B------:R-:W-:Y:S01]  /*16140*/  HMMA.16816.F32 R160, R172.reuse, R168, R24 ;  /* 0x000000a8aca0723c */ /* 0x040fe20000001818 */
[----:B----4-:R-:W-:Y:S07]  /*16150*/  FFMA.FTZ R3, R3, R230, R244 ;  /* 0x000000e603037223 */ /* 0x010fee00000100f4 */
        /* <DEDUP_REMOVED lines=14> */
[----:B------:R-:W-:Y:S04]  /*16240*/  FADD.FTZ R3, R250, R2 ;  /* 0x00000002fa037221 */ /* 0x000fe80000010000 */
[----:B------:R-:W-:Y:S03]  /*16250*/  FADD.FTZ R3, R249, R3 ;  /* 0x00000003f9037221 */ /* 0x000fe60000010000 */
[C---:B------:R-:W-:Y:S01]  /*16260*/  HMMA.16816.F32 R80, R180.reuse, R6, R80 ;  /* 0x00000006b450723c */ /* 0x040fe20000001850 */
[----:B------:R-:W-:Y:S06]  /*16270*/  FADD.FTZ R3, R198, R3 ;  /* 0x00000003c6037221 */ /* 0x000fec0000010000 */
[----:B------:R-:W-:Y:S01]  /*16280*/  FADD.FTZ R6, R245, R227 ;  /* 0x000000e3f5067221 */ /* 0x000fe20000010000 */
[-C--:B---3--:R-:W-:Y:S04]  /*16290*/  HMMA.16816.F32 R84, R180, R8.reuse, R84 ;  /* 0x00000008b454723c */ /* 0x088fe80000001854 */
[----:B------:R-:W-:Y:S04]  /*162a0*/  FADD.FTZ R2, R248, R6 ;  /* 0x00000006f8027221 */ /* 0x000fe80000010000 */
[C---:B------:R-:W-:Y:S01]  /*162b0*/  HMMA.16816.F32 R88, R172.reuse, R8, R88 ;  /* 0x00000008ac58723c */ /* 0x040fe20000001858 */
[----:B------:R-:W-:Y:S04]  /*162c0*/  FADD.FTZ R2, R247, R2 ;  /* 0x00000002f7027221 */ /* 0x000fe80000010000 */
[----:B------:R-:W-:Y:S03]  /*162d0*/  FADD.FTZ R2, R196, R2 ;  /* 0x00000002c4027221 */ /* 0x000fe60000010000 */
        /* <DEDUP_REMOVED lines=10> */
[----:B-----5:R-:W-:Y:S03]  /*16380*/  FFMA.FTZ R0, R0, R138, R241 ;  /* 0x0000008a00007223 */ /* 0x020fe600000100f1 */
[----:B------:R-:W-:Y:S02]  /*16390*/  IMAD.MOV.U32 R138, RZ, RZ, R137 ;  /* 0x000000ffff8a7224 */ /* 0x000fe400078e0089 */
        /* <DEDUP_REMOVED lines=19> */
[----:B------:R2:W-:Y:S01]  /*164d0*/  STL [R1+0x1c], R2 ;  /* 0x00001c0201007387 */ /* 0x0005e20000100800 */
[----:B------:R-:W-:Y:S03]  /*164e0*/  FADD.FTZ R252, R226, R4 ;  /* 0x00000004e2fc7221 */ /* 0x000fe60000010000 */
[----:B------:R2:W-:Y:S01]  /*164f0*/  STL [R1+0x20], R0 ;  /* 0x0000200001007387 */ /* 0x0005e20000100800 */
[----:B-1----:R-:W-:Y:S01]  /*16500*/  IMAD.MOV.U32 R3, RZ, RZ, R136 ;  /* 0x000000ffff037224 */ /* 0x002fe200078e0088 */
[----:B--2---:R-:W-:-:S05]  /*16510*/  @P0 BRA `(.L_x_1865) ;  /* 0xffffce7000000947 */ /* 0x004fca000383ffff */
.L_x_1864:
[----:B------:R-:W2:Y:S04]  /*16520*/  LDL.LU R4, [R1+0x18] ;  /* 0x0000180001047983 */ /* 0x000ea80000300800 */
[----:B------:R-:W1:Y:S04]  /*16530*/  SHFL.BFLY PT, R0, R252, 0x2, 0x1f ;  /* 0x0c401f00fc007f89 */ /* 0x000e6800000e0000 */
[----:B------:R-:W3:Y:S01]  /*16540*/  S2R R174, SR_TID.X ;  /* 0x0000000000ae7919 */ /* 0x000ee20000002100 */
[----:B------:R-:W4:Y:S01]  /*16550*/  S2UR UR7, SR_CTAID.Y ;  /* 0x00000000000779c3 */ /* 0x000f220000002600 */
[----:B------:R-:W-:-:S02]  /*16560*/  UISETP.NE.AND UP4, UPT, UR24, -0x1, UPT ;  /* 0xffffffff1800788c */ /* 0x000fc4000bf85270 */
[----:B------:R-:W5:Y:S01]  /*16570*/  LDL.LU R7, [R1+0x1c] ;  /* 0x00001c0001077983 */ /* 0x000f620000300800 */
[----:B------:R-:W-:-:S03]  /*16580*/  ULDC.64 UR4, c[0x0][0x1e8] ;  /* 0x00007a0000047ab9 */ /* 0x000fc60000000a00 */
[----:B------:R-:W5:Y:S01]  /*16590*/  LDL.LU R6, [R1+0x20] ;  /* 0x0000200001067983 */ /* 0x000f620000300800 */
[----:B------:R-:W-:Y:S01]  /*165a0*/  ULDC.U8 UR11, c[0x0][0x329] ;  /* 0x0000ca40000b7ab9 */ /* 0x000fe20000000000 */
[----:B------:R-:W-:Y:S01]  /*165b0*/  BSSY B0, `(.L_x_1868) ;  /* 0x00001b3000007945 */ /* 0x000fe20003800000 */
[----:B------:R-:W-:Y:S02]  /*165c0*/  UISETP.NE.AND UP3, UPT, UR11, URZ, UPT ;  /* 0x0000003f0b00728c */ /* 0x000fe4000bf65270 */
[----:B------:R-:W-:Y:S02]  /*165d0*/  ULDC.U8 UR10, c[0x0][0x328] ;  /* 0x0000ca00000a7ab9 */ /* 0x000fe40000000000 */
[----:B------:R-:W-:Y:S02]  /*165e0*/  @UP4 UIMAD.WIDE.U32 UR14, UR24, UR4, URZ ;  /* 0x00000004180e42a5 */ /* 0x000fe4000f8e003f */
[----:B------:R-:W-:Y:S02]  /*165f0*/  UISETP.NE.AND UP2, UPT, UR10, URZ, UPT ;  /* 0x0000003f0a00728c */ /* 0x000fe4000bf45270 */
[----:B------:R-:W-:Y:S01]  /*16600*/  @UP4 UIMAD UR8, UR24, UR5, UR15 ;  /* 0x00000005180842a4 */ /* 0x000fe2000f8e020f */
[----:B-1----:R-:W-:Y:S01]  /*16610*/  FADD.FTZ R252, R0, R252 ;  /* 0x000000fc00fc7221 */ /* 0x002fe20000010000 */
[----:B------:R-:W-:Y:S01]  /*16620*/  UISETP.EQ.AND UP2, UPT, UR11, URZ, UP2 ;  /* 0x0000003f0b00728c */ /* 0x000fe20009742270 */
[----:B------:R-:W1:Y:S01]  /*16630*/  S2UR UR11, SR_CTAID.Z ;  /* 0x00000000000b79c3 */ /* 0x000e620000002700 */
[----:B------:R-:W-:Y:S01]  /*16640*/  @!UP3 UISETP.NE.AND UP1, UPT, UR10, URZ, UPT ;  /* 0x0000003f0a00b28c */ /* 0x000fe2000bf25270 */
[----:B---3--:R-:W-:Y:S01]  /*16650*/  SHF.R.S32.HI R175, RZ, 0x1f, R174 ;  /* 0x0000001fffaf7819 */ /* 0x008fe200000114ae */
[----:B------:R-:W3:Y:S01]  /*16660*/  SHFL.BFLY PT, R5, R252, 0x1, 0x1f ;  /* 0x0c201f00fc057f89 */ /* 0x000ee200000e0000 */
[----:B----4-:R-:W-:-:S02]  /*16670*/  @!UP4 USHF.R.S32.HI UR12, URZ, 0x1f, UR7 ;  /* 0x0000001f3f0cc899 */ /* 0x010fc40008011407 */
[----:B------:R-:W-:Y:S01]  /*16680*/  LEA.HI R173, R175, R174, RZ, 0x2 ;  /* 0x000000aeafad7211 */ /* 0x000fe200078f10ff */
[----:B------:R-:W-:Y:S01]  /*16690*/  ULDC.64 UR4, c[0x0][0x1e0] ;  /* 0x0000780000047ab9 */ /* 0x000fe20000000a00 */
[----:B------:R-:W4:Y:S01]  /*166a0*/  S2UR UR10, SR_CTAID.X ;  /* 0x00000000000a79c3 */ /* 0x000f220000002500 */
[----:B------:R-:W-:Y:S01]  /*166b0*/  @!UP4 UIMAD UR12, UR12, UR4, URZ ;  /* 0x000000040c0cc2a4 */ /* 0x000fe2000f8e023f */
[----:B------:R-:W-:Y:S01]  /*166c0*/  SHF.R.S32.HI R25, RZ, 0x2, R173 ;  /* 0x00000002ff197819 */ /* 0x000fe200000114ad */
[----:B------:R-:W-:Y:S02]  /*166d0*/  ULDC UR9, c[0x0][0x214] ;  /* 0x0000850000097ab9 */ /* 0x000fe40000000800 */
[----:B------:R-:W-:Y:S02]  /*166e0*/  @!UP4 UIMAD UR12, UR7, UR5, UR12 ;  /* 0x00000005070cc2a4 */ /* 0x000fe4000f8e020c */
[----:B------:R-:W-:Y:S02]  /*166f0*/  @UP3 ULDC UR15, c[0x0][0x210] ;  /* 0x00008400000f3ab9 */ /* 0x000fe40000000800 */
[----:B------:R-:W-:-:S02]  /*16700*/  ULDC UR5, c[0x0][0x234] ;  /* 0x00008d0000057ab9 */ /* 0x000fc40000000800 */
[----:B------:R-:W-:Y:S02]  /*16710*/  @UP3 UIMAD UR15, UR15, UR9, URZ ;  /* 0x000000090f0f32a4 */ /* 0x000fe4000f8e023f */
[----:B------:R-:W-:Y:S02]  /*16720*/  UISETP.NE.OR UP0, UPT, UR24, -0x1, !UP2 ;  /* 0xffffffff1800788c */ /* 0x000fe4000d705670 */
[----:B------:R-:W-:Y:S02]  /*16730*/  @!UP3 USEL UR15, UR9, UR5, !UP1 ;  /* 0x00000005090fb287 */ /* 0x000fe4000c800000 */
[----:B------:R-:W-:Y:S01]  /*16740*/  @!UP4 UIMAD.WIDE.U32 UR18, UR7, UR4, URZ ;  /* 0x000000040712c2a5 */ /* 0x000fe2000f8e003f */
[----:B---3--:R-:W-:Y:S01]  /*16750*/  FADD.FTZ R252, R252, R5 ;  /* 0x00000005fcfc7221 */ /* 0x008fe20000010000 */
[----:B------:R-:W-:Y:S01]  /*16760*/  SHF.R.S32.HI R5, RZ, 0x1f, R173 ;  /* 0x0000001fff057819 */ /* 0x000fe200000114ad */
[----:B------:R-:W-:Y:S02]  /*16770*/  ULDC UR4, c[0x0][0x1c0] ;  /* 0x0000700000047ab9 */ /* 0x000fe40000000800 */
[----:B------:R-:W-:Y:S01]  /*16780*/  @UP3 UMOV UR13, 0x1 ;  /* 0x00000001000d3882 */ /* 0x000fe20000000000 */
[----:B------:R-:W-:Y:S01]  /*16790*/  FSETP.NE.FTZ.AND P6, PT, R252, RZ, PT ;  /* 0x000000fffc00720b */ /* 0x000fe20003fd5000 */
[----:B------:R-:W-:Y:S01]  /*167a0*/  @!UP3 UIMAD UR13, UR15, UR4, URZ ;  /* 0x000000040f0db2a4 */ /* 0x000fe2000f8e023f */
[----:B------:R-:W-:Y:S01]  /*167b0*/  LEA.HI R5, R5, R25, RZ, 0x3 ;  /* 0x0000001905057211 */ /* 0x000fe200078f18ff */
[----:B------:R-:W-:-:S02]  /*167c0*/  @UP3 ULDC UR16, c[0x0][0x210] ;  /* 0x0000840000103ab9 */ /* 0x000fc40000000800 */
[----:B------:R-:W-:Y:S01]  /*167d0*/  UIMAD UR4, UR7, UR13, URZ ;  /* 0x0000000d070472a4 */ /* 0x000fe2000f8e023f */
[----:B------:R-:W-:Y:S01]  /*167e0*/  LOP3.LUT R5, R5, 0xfffffff8, RZ, 0xc0, !PT ;  /* 0xfffffff805057812 */ /* 0x000fe200078ec0ff */
[----:B------:R-:W-:Y:S02]  /*167f0*/  @!UP3 UMOV UR16, 0x1 ;  /* 0x000000010010b882 */ /* 0x000fe40000000000 */
[----:B------:R-:W-:Y:S01]  /*16800*/  @!UP0 UIMAD UR24, UR7, UR9, URZ ;  /* 0x00000009071882a4 */ /* 0x000fe2000f8e023f */
[----:B------:R-:W-:Y:S01]  /*16810*/  IADD3 R25, R25, -R5, RZ ;  /* 0x8000000519197210 */ /* 0x000fe20007ffe0ff */
[----:B----4-:R-:W-:Y:S02]  /*16820*/  UIMAD UR10, UR10, UR16, URZ ;  /* 0x000000100a0a72a4 */ /* 0x010fe4000f8e023f */
[----:B------:R-:W-:Y:S02]  /*16830*/  USEL UR4, UR4, URZ, !UP2 ;  /* 0x0000003f04047287 */ /* 0x000fe4000d000000 */
[----:B------:R-:W-:-:S02]  /*16840*/  USHF.L.U32 UR10, UR10, 0x7, URZ ;  /* 0x000000070a0a7899 */ /* 0x000fc4000800063f */
[----:B-1----:R-:W-:Y:S02]  /*16850*/  UIMAD UR15, UR11, UR15, UR4 ;  /* 0x0000000f0b0f72a4 */ /* 0x002fe4000f8e0204 */
[----:B------:R-:W-:Y:S02]  /*16860*/  @!UP2 UMOV UR20, URZ ;  /* 0x0000003f0014ac82 */ /* 0x000fe40008000000 */
[----:B------:R-:W-:Y:S02]  /*16870*/  @UP2 UMOV UR20, UR24 ;  /* 0x0000001800142c82 */ /* 0x000fe40008000000 */
[----:B------:R-:W-:Y:S02]  /*16880*/  @!UP2 UMOV UR21, URZ ;  /* 0x0000003f0015ac82 */ /* 0x000fe40008000000 */
[----:B------:R-:W-:Y:S02]  /*16890*/  USHF.R.S32.HI UR4, URZ, 0x1f, UR10 ;  /* 0x0000001f3f047899 */ /* 0x000fe4000801140a */
[----:B------:R-:W-:-:S02]  /*168a0*/  @UP2 USHF.R.S32.HI UR21, URZ, 0x1f, UR24 ;  /* 0x0000001f3f152899 */ /* 0x000fc40008011418 */
[----:B------:R-:W-:Y:S02]  /*168b0*/  USHF.R.S32.HI UR5, URZ, 0x1f, UR15 ;  /* 0x0000001f3f057899 */ /* 0x000fe4000801140f */
[----:B------:R-:W-:Y:S02]  /*168c0*/  UIADD3 UR10, UP1, UP0, UR10, UR20, UR15 ;  /* 0x000000140a0a7290 */ /* 0x000fe4000f83e00f */
[----:B------:R-:W-:Y:S02]  /*168d0*/  @!UP4 UIADD3 UR8, UR19, UR12, URZ ;  /* 0x0000000c1308c290 */ /* 0x000fe4000fffe03f */
[----:B------:R-:W-:Y:S02]  /*168e0*/  UIADD3.X UR4, UR4, UR21, UR5, UP1, UP0 ;  /* 0x0000001504047290 */ /* 0x000fe40008fe0405 */
[----:B------:R-:W-:Y:S01]  /*168f0*/  @!UP4 UMOV UR14, UR18 ;  /* 0x00000012000ecc82 */ /* 0x000fe20008000000 */
[----:B--2---:R-:W1:Y:S02]  /*16900*/  SHFL.BFLY PT, R2, R4, 0x2, 0x1f ;  /* 0x0c401f0004027f89 */ /* 0x004e6400000e0000 */
[----:B-1----:R-:W-:-:S02]  /*16910*/  FADD.FTZ R0, R2, R4 ;  /* 0x0000000402007221 */ /* 0x002fc40000010000 */
[----:B-----5:R-:W1:Y:S04]  /*16920*/  SHFL.BFLY PT, R2, R7, 0x2, 0x1f ;  /* 0x0c401f0007027f89 */ /* 0x020e6800000e0000 */
[----:B------:R-:W2:Y:S04]  /*16930*/  SHFL.BFLY PT, R4, R6, 0x2, 0x1f ;  /* 0x0c401f0006047f89 */ /* 0x000ea800000e0000 */
[----:B------:R-:W3:Y:S01]  /*16940*/  SHFL.BFLY PT, R3, R0, 0x1, 0x1f ;  /* 0x0c201f0000037f89 */ /* 0x000ee200000e0000 */
[----:B-1----:R-:W-:Y:S02]  /*16950*/  FADD.FTZ R2, R2, R7 ;  /* 0x0000000702027221 */ /* 0x002fe40000010000 */
[----:B--2---:R-:W-:-:S03]  /*16960*/  FADD.FTZ R4, R4, R6 ;  /* 0x0000000604047221 */ /* 0x004fc60000010000 */
[----:B------:R-:W1:Y:S01]  /*16970*/  SHFL.BFLY PT, R6, R2, 0x1, 0x1f ;  /* 0x0c201f0002067f89 */ /* 0x000e6200000e0000 */
[----:B---3--:R-:W-:Y:S01]  /*16980*/  FADD.FTZ R132, R0, R3 ;  /* 0x0000000300847221 */ /* 0x008fe20000010000 */
[----:B------:R-:W-:Y:S02]  /*16990*/  MOV R0, 0x3f800000 ;  /* 0x3f80000000007802 */ /* 0x000fe40000000f00 */
[----:B------:R-:W2:Y:S01]  /*169a0*/  SHFL.BFLY PT, R7, R4, 0x1, 0x1f ;  /* 0x0c201f0004077f89 */ /* 0x000ea200000e0000 */
[----:B------:R-:W-:Y:S02]  /*169b0*/  MOV R3, 0x3f800000 ;  /* 0x3f80000000037802 */ /* 0x000fe40000000f00 */
[----:B------:R-:W-:Y:S01]  /*169c0*/  FSETP.NE.FTZ.AND P5, PT, R132, RZ, PT ;  /* 0x000000ff8400720b */ /* 0x000fe20003fb5000 */
[----:B------:R-:W3:-:S12]  /*169d0*/  @P6 MUFU.RCP R0, R252 ;  /* 0x000000fc00006308 */ /* 0x000ed80000001000 */
[----:B------:R-:W4:Y:S01]  /*169e0*/  @P5 MUFU.RCP R3, R132 ;  /* 0x0000008400035308 */ /* 0x000f220000001000 */
[----:B-1----:R-:W-:Y:S01]  /*169f0*/  FADD.FTZ R138, R2, R6 ;  /* 0x00000006028a7221 */ /* 0x002fe20000010000 */
[----:B------:R-:W-:Y:S01]  /*16a00*/  MOV R2, 0x3f800000 ;  /* 0x3f80000000027802 */ /* 0x000fe20000000f00 */
[----:B---3--:R-:W-:Y:S02]  /*16a10*/  FMUL.FTZ R0, R0, c[0x0][0x2dc] ;  /* 0x0000b70000007a20 */ /* 0x008fe40000410000 */
[----:B--2---:R-:W-:Y:S01]  /*16a20*/  FADD.FTZ R133, R4, R7 ;  /* 0x0000000704857221 */ /* 0x004fe20000010000 */
[----:B------:R-:W-:Y:S01]  /*16a30*/  FSETP.NE.FTZ.AND P4, PT, R138, RZ, PT ;  /* 0x000000ff8a00720b */ /* 0x000fe20003f95000 */
[C---:B------:R-:W-:Y:S02]  /*16a40*/  FMUL.FTZ R5, R0.reuse, R141 ;  /* 0x0000008d00057220 */ /* 0x040fe40000410000 */
[C---:B------:R-:W-:Y:S01]  /*16a50*/  FMUL.FTZ R10, R0.reuse, R157 ;  /* 0x0000009d000a7220 */ /* 0x040fe20000410000 */
[----:B------:R-:W-:Y:S01]  /*16a60*/  FSETP.NE.FTZ.AND P3, PT, R133, RZ, PT ;  /* 0x000000ff8500720b */ /* 0x000fe20003f75000 */
[----:B------:R-:W-:-:S02]  /*16a70*/  FMUL.FTZ R13, R0, R169 ;  /* 0x000000a9000d7220 */ /* 0x000fc40000410000 */
[C---:B------:R-:W-:Y:S01]  /*16a80*/  FMUL.FTZ R140, R0.reuse, R140 ;  /* 0x0000008c008c7220 */ /* 0x040fe20000410000 */
[----:B------:R-:W-:Y:S01]  /*16a90*/  R2P PR, R25, 0x6 ;  /* 0x0000000619007804 */ /* 0x000fe20000000000 */
[C---:B------:R-:W-:Y:S02]  /*16aa0*/  FMUL.FTZ R152, R0.reuse, R152 ;  /* 0x0000009800987220 */ /* 0x040fe40000410000 */
[C---:B------:R-:W-:Y:S01]  /*16ab0*/  FMUL.FTZ R153, R0.reuse, R153 ;  /* 0x0000009900997220 */ /* 0x040fe20000410000 */
[----:B------:R-:W-:Y:S01]  /*16ac0*/  F2FP.PACK_AB R5, R5, R140 ;  /* 0x0000008c0505723e */ /* 0x000fe200000000ff */
[C---:B------:R-:W-:Y:S01]  /*16ad0*/  FMUL.FTZ R156, R0.reuse, R156 ;  /* 0x0000009c009c7220 */ /* 0x040fe20000410000 */
[----:B------:R-:W1:Y:S01]  /*16ae0*/  @P4 MUFU.RCP R2, R138 ;  /* 0x0000008a00024308 */ /* 0x000e620000001000 */
[C---:B------:R-:W-:Y:S02]  /*16af0*/  FMUL.FTZ R168, R0.reuse, R168 ;  /* 0x000000a800a87220 */ /* 0x040fe40000410000 */
        /* <DEDUP_REMOVED lines=30> */
[----:B----4-:R-:W-:Y:S02]  /*16ce0*/  FMUL.FTZ R3, R3, c[0x0][0x2dc] ;  /* 0x0000b70003037a20 */ /* 0x010fe40000410000 */
[----:B-1----:R-:W-:Y:S02]  /*16cf0*/  FMUL.FTZ R2, R2, c[0x0][0x2dc] ;  /* 0x0000b70002027a20 */ /* 0x002fe40000410000 */
[----:B------:R-:W-:Y:S01]  /*16d00*/  FMUL.FTZ R31, R3, R66 ;  /* 0x00000042031f7220 */ /* 0x000fe20000410000 */
[----:B------:R-:W1:Y:S01]  /*16d10*/  @P3 MUFU.RCP R0, R133 ;  /* 0x0000008500003308 */ /* 0x000e620000001000 */
        /* <DEDUP_REMOVED lines=10> */
[----:B-1----:R-:W-:Y:S02]  /*16dc0*/  FMUL.FTZ R0, R0, c[0x0][0x2dc] ;  /* 0x0000b70000007a20 */ /* 0x002fe40000410000 */
[----:B------:R-:W-:Y:S01]  /*16dd0*/  FMUL.FTZ R164, R2, R164 ;  /* 0x000000a402a47220 */ /* 0x000fe20000410000 */
[----:B------:R-:W-:Y:S01]  /*16de0*/  F2FP.PACK_AB R14, R14, R160 ;  /* 0x000000a00e0e723e */ /* 0x000fe200000000ff */
[C---:B------:R-:W-:Y:S02]  /*16df0*/  FMUL.FTZ R22, R2.reuse, R165 ;  /* 0x000000a502167220 */ /* 0x040fe40000410000 */
[C---:B------:R-:W-:Y:S02]  /*16e00*/  FMUL.FTZ R16, R2.reuse, R40 ;  /* 0x0000002802107220 */ /* 0x040fe40000410000 */
[----:B------:R-:W-:Y:S01]  /*16e10*/  FMUL.FTZ R23, R2, R44 ;  /* 0x0000002c02177220 */ /* 0x000fe20000410000 */
        /* <DEDUP_REMOVED lines=36> */
[----:B------:R-:W-:Y:S02]  /*17060*/  FMUL.FTZ R30, R3, R67 ;  /* 0x00000043031e7220 */ /* 0x000fe40000410000 */
[----:B------:R-:W-:Y:S01]  /*17070*/  FMUL.FTZ R64, R0, R47 ;  /* 0x0000002f00407220 */ /* 0x000fe20000410000 */
[----:B------:R-:W-:Y:S01]  /*17080*/  F2FP.PACK_AB R56, R56, R2 ;  /* 0x000000023838723e */ /* 0x000fe200000000ff */
[C---:B------:R-:W-:Y:S01]  /*17090*/  FMUL.FTZ R146, R0.reuse, R146 ;  /* 0x0000009200927220 */ /* 0x040fe20000410000 */
[----:B------:R-:W-:Y:S01]  /*170a0*/  F2FP.PACK_AB R47, R85, R84 ;  /* 0x00000054552f723e */ /* 0x000fe200000000ff */
[C---:B------:R-:W-:Y:S01]  /*170b0*/  FMUL.FTZ R7, R0.reuse, R147 ;  /* 0x0000009300077220 */ /* 0x040fe20000410000 */
[----:B------:R-:W-:Y:S01]  /*170c0*/  LEA.HI R84, R175, R174, RZ, 0x5 ;  /* 0x000000aeaf547211 */ /* 0x000fe200078f28ff */
[C---:B------:R-:W-:Y:S01]  /*170d0*/  FMUL.FTZ R150, R0.reuse, R150 ;  /* 0x0000009600967220 */ /* 0x040fe20000410000 */
[C---:B------:R-:W-:Y:S01]  /*170e0*/  SHF.L.U32 R2, R25.reuse, 0x6, RZ ;  /* 0x0000000619027819 */ /* 0x040fe200000006ff */
[C---:B------:R-:W-:Y:S01]  /*170f0*/  FMUL.FTZ R11, R0.reuse, R151 ;  /* 0x00000097000b7220 */ /* 0x040fe20000410000 */
[----:B------:R-:W-:Y:S01]  /*17100*/  SHF.R.S32.HI R23, RZ, 0x5, R84 ;  /* 0x00000005ff177819 */ /* 0x000fe20000011454 */
[----:B------:R-:W-:Y:S01]  /*17110*/  FMUL.FTZ R162, R0, R162 ;  /* 0x000000a200a27220 */ /* 0x000fe20000410000 */
[----:B------:R-:W-:Y:S01]  /*17120*/  LOP3.LUT R2, R2, 0x1c0, RZ, 0xc0, !PT ;  /* 0x000001c002027812 */ /* 0x000fe200078ec0ff */
[C---:B------:R-:W-:Y:S01]  /*17130*/  FMUL.FTZ R15, R0.reuse, R163 ;  /* 0x000000a3000f7220 */ /* 0x040fe20000410000 */
[----:B------:R-:W-:Y:S01]  /*17140*/  LOP3.LUT R25, R25, 0x1, RZ, 0xc0, !PT ;  /* 0x0000000119197812 */ /* 0x000fe200078ec0ff */
[----:B------:R-:W-:Y:S01]  /*17150*/  FMUL.FTZ R166, R0, R166 ;  /* 0x000000a600a67220 */ /* 0x000fe20000410000 */
[----:B------:R-:W-:Y:S01]  /*17160*/  LEA.HI R2, R2, R2, RZ, 0x1d ;  /* 0x0000000202027211 */ /* 0x000fe200078fe8ff */
        /* <DEDUP_REMOVED lines=41> */
[----:B------:R-:W-:Y:S01]  /*17400*/  LOP3.LUT R0, R173, 0x3ffffffc, RZ, 0xc0, !PT ;  /* 0x3ffffffcad007812 */ /* 0x000fe200078ec0ff */
[C---:B------:R-:W-:Y:S01]  /*17410*/  FMUL.FTZ R142, R3.reuse, R142 ;  /* 0x0000008e038e7220 */ /* 0x040fe20000410000 */
[----:B------:R-:W-:Y:S01]  /*17420*/  F2FP.PACK_AB R28, R28, R122 ;  /* 0x0000007a1c1c723e */ /* 0x000fe200000000ff */
[C---:B------:R-:W-:Y:S01]  /*17430*/  FMUL.FTZ R4, R3.reuse, R143 ;  /* 0x0000008f03047220 */ /* 0x040fe20000410000 */
[----:B------:R-:W-:Y:S01]  /*17440*/  IADD3 R0, -R0, R174, RZ ;  /* 0x000000ae00007210 */ /* 0x000fe20007ffe1ff */
[----:B------:R-:W-:Y:S01]  /*17450*/  FMUL.FTZ R54, R3, R54 ;  /* 0x0000003603367220 */ /* 0x000fe20000410000 */
[----:B------:R-:W-:Y:S01]  /*17460*/  F2FP.PACK_AB R67, R67, R126 ;  /* 0x0000007e4343723e */ /* 0x000fe200000000ff */
[----:B------:R-:W-:Y:S01]  /*17470*/  FMUL.FTZ R55, R3, R55 ;  /* 0x0000003703377220 */ /* 0x000fe20000410000 */
[----:B------:R-:W-:Y:S01]  /*17480*/  LEA R0, R23, R0, 0x9 ;  /* 0x0000000017007211 */ /* 0x000fe200078e48ff */
        /* <DEDUP_REMOVED lines=8> */
[----:B------:R-:W-:Y:S01]  /*17510*/  FMUL.FTZ R170, R3, R170 ;  /* 0x000000aa03aa7220 */ /* 0x000fe20000410000 */
[----:B------:R-:W-:Y:S01]  /*17520*/  F2FP.PACK_AB R55, R69, R68 ;  /* 0x000000444537723e */ /* 0x000fe200000000ff */
[C---:B------:R-:W-:Y:S01]  /*17530*/  FMUL.FTZ R12, R3.reuse, R171 ;  /* 0x000000ab030c7220 */ /* 0x040fe20000410000 */
[C---:B------:R-:W-:Y:S01]  /*17540*/  IADD3 R2, R0.reuse, -0x10, RZ ;  /* 0xfffffff000027810 */ /* 0x040fe20007ffe0ff */
[C---:B------:R-:W-:Y:S01]  /*17550*/  FMUL.FTZ R38, R3.reuse, R38 ;  /* 0x0000002603267220 */ /* 0x040fe20000410000 */
[----:B------:R-:W-:Y:S01]  /*17560*/  @P0 IADD3 R2, R0, 0x10, RZ ;  /* 0x0000001000020810 */ /* 0x000fe20007ffe0ff */
        /* <DEDUP_REMOVED lines=11> */
[----:B------:R-:W-:Y:S01]  /*17620*/  F2FP.PACK_AB R12, R12, R170 ;  /* 0x000000aa0c0c723e */ /* 0x000fe200000000ff */
[C---:B------:R-:W-:Y:S01]  /*17630*/  FMUL.FTZ R83, R3.reuse, R83 ;  /* 0x0000005303537220 */ /* 0x040fe20000410000 */
[----:B------:R-:W-:Y:S01]  /*17640*/  STS [R2+0x400], R6 ;  /* 0x0004000602007388 */ /* 0x000fe20000000800 */
        /* <DEDUP_REMOVED lines=23> */
[----:B------:R-:W-:-:S02]  /*177c0*/  F2FP.PACK_AB R3, R153, R152 ;  /* 0x000000989903723e */ /* 0x000fc400000000ff */
[----:B------:R-:W-:Y:S02]  /*177d0*/  F2FP.PACK_AB R34, R34, R114 ;  /* 0x000000722222723e */ /* 0x000fe400000000ff */
[----:B------:R-:W-:Y:S01]  /*177e0*/  F2FP.PACK_AB R30, R119, R118 ;  /* 0x00000076771e723e */ /* 0x000fe200000000ff */
[----:B------:R1:W-:Y:S01]  /*177f0*/  STS [R2], R3 ;  /* 0x0000000302007388 */ /* 0x0003e20000000800 */
[----:B------:R-:W-:-:S03]  /*17800*/  F2FP.PACK_AB R26, R131, R130 ;  /* 0x00000082831a723e */ /* 0x000fc600000000ff */
[----:B------:R-:W-:Y:S04]  /*17810*/  STS [R0+0x2000], R66 ;  /* 0x0020004200007388 */ /* 0x000fe80000000800 */
[----:B------:R2:W-:Y:S04]  /*17820*/  STS [R0+0x2400], R7 ;  /* 0x0024000700007388 */ /* 0x0005e80000000800 */
[----:B------:R3:W-:Y:S04]  /*17830*/  STS [R2+0x2000], R8 ;  /* 0x0020000802007388 */ /* 0x0007e80000000800 */
[----:B------:R-:W-:Y:S01]  /*17840*/  STS [R2+0x2400], R11 ;  /* 0x0024000b02007388 */ /* 0x000fe20000000800 */
[----:B-1----:R-:W-:-:S04]  /*17850*/  SEL R3, R68, 0xffffffe0, !P1 ;  /* 0xffffffe044037807 */ /* 0x002fc80004800000 */
[C---:B------:R-:W-:Y:S02]  /*17860*/  IADD3 R4, R0.reuse, R3, RZ ;  /* 0x0000000300047210 */ /* 0x040fe40007ffe0ff */
[-C--:B------:R-:W-:Y:S02]  /*17870*/  IADD3 R3, R3, R2.reuse, RZ ;  /* 0x0000000203037210 */ /* 0x080fe40007ffe0ff */
[-C--:B--2---:R-:W-:Y:S01]  /*17880*/  IADD3 R7, R0, R5.reuse, RZ ;  /* 0x0000000500077210 */ /* 0x084fe20007ffe0ff */
[----:B------:R-:W-:Y:S01]  /*17890*/  STS [R4], R10 ;  /* 0x0000000a04007388 */ /* 0x000fe20000000800 */
[-C--:B------:R-:W-:Y:S02]  /*178a0*/  IADD3 R6, R4, R5.reuse, RZ ;  /* 0x0000000504067210 */ /* 0x080fe40007ffe0ff */
[----:B---3--:R-:W-:Y:S01]  /*178b0*/  IADD3 R8, R5, R2, RZ ;  /* 0x0000000205087210 */ /* 0x008fe20007ffe0ff */
[----:B------:R1:W-:Y:S01]  /*178c0*/  STS [R4+0x400], R9 ;  /* 0x0004000904007388 */ /* 0x0003e20000000800 */
[----:B------:R-:W-:-:S03]  /*178d0*/  IADD3 R5, R3, R5, RZ ;  /* 0x0000000503057210 */ /* 0x000fc60007ffe0ff */
[----:B------:R2:W-:Y:S04]  /*178e0*/  STS [R3], R13 ;  /* 0x0000000d03007388 */ /* 0x0005e80000000800 */
[----:B------:R3:W-:Y:S04]  /*178f0*/  STS [R3+0x400], R12 ;  /* 0x0004000c03007388 */ /* 0x0007e80000000800 */
[----:B------:R4:W-:Y:S04]  /*17900*/  STS [R4+0x2000], R14 ;  /* 0x0020000e04007388 */ /* 0x0009e80000000800 */
[----:B------:R-:W-:Y:S04]  /*17910*/  STS [R4+0x2400], R15 ;  /* 0x0024000f04007388 */ /* 0x000fe80000000800 */
[----:B------:R-:W-:Y:S04]  /*17920*/  STS [R3+0x2000], R22 ;  /* 0x0020001603007388 */ /* 0x000fe80000000800 */
[----:B------:R-:W-:Y:S01]  /*17930*/  STS [R3+0x2400], R21 ;  /* 0x0024001503007388 */ /* 0x000fe20000000800 */
[----:B-1----:R-:W-:-:S03]  /*17940*/  MOV R9, 0x7f800000 ;  /* 0x7f80000000097802 */ /* 0x002fc60000000f00 */
[----:B------:R-:W-:Y:S01]  /*17950*/  STS [R7], R20 ;  /* 0x0000001407007388 */ /* 0x000fe20000000800 */
[----:B--2---:R-:W-:-:S03]  /*17960*/  MOV R13, 0x7f800000 ;  /* 0x7f800000000d7802 */ /* 0x004fc60000000f00 */
[----:B------:R-:W-:Y:S01]  /*17970*/  STS [R7+0x400], R19 ;  /* 0x0004001307007388 */ /* 0x000fe20000000800 */
[----:B---3--:R-:W-:-:S03]  /*17980*/  MOV R12, 0x7f800000 ;  /* 0x7f800000000c7802 */ /* 0x008fc60000000f00 */
[----:B------:R-:W-:Y:S01]  /*17990*/  STS [R8], R17 ;  /* 0x0000001108007388 */ /* 0x000fe20000000800 */
[----:B----4-:R-:W-:-:S03]  /*179a0*/  MOV R14, 0x7f800000 ;  /* 0x7f800000000e7802 */ /* 0x010fc60000000f00 */
        /* <DEDUP_REMOVED lines=115> */
.L_x_1869:
[----:B--234-:R-:W-:Y:S05]  /*180e0*/  BSYNC B0 ;  /* 0x0000000000007941 */ /* 0x01cfea0003800000 */
.L_x_1868:
[----:B------:R-:W2:Y:S04]  /*180f0*/  LDL.LU.64 R12, [R1+0x70] ;  /* 0x00007000010c7983 */ /* 0x000ea80000300a00 */
        /* <DEDUP_REMOVED lines=23> */
.L_x_1871:
[----:B-1----:R-:W-:Y:S05]  /*18270*/  BSYNC B0 ;  /* 0x0000000000007941 */ /* 0x002fea0003800000 */
.L_x_1870:
        /* <DEDUP_REMOVED lines=16> */
.L_x_1873:
[----:B------:R-:W-:Y:S05]  /*18380*/  BSYNC B0 ;  /* 0x0000000000007941 */ /* 0x000fea0003800000 */
.L_x_1872:
        /* <DEDUP_REMOVED lines=16> */
.L_x_1875:
[----:B------:R-:W-:Y:S05]  /*18490*/  BSYNC B0 ;  /* 0x0000000000007941 */ /* 0x000fea0003800000 */
.L_x_1874:
        /* <DEDUP_REMOVED lines=16> */
.L_x_1877:
[----:B------:R-:W-:Y:S05]  /*185a0*/  BSYNC B0 ;  /* 0x0000000000007941 */ /* 0x000fea0003800000 */
.L_x_1876:
        /* <DEDUP_REMOVED lines=16> */
.L_x_1879:
[----:B------:R-:W-:Y:S05]  /*186b0*/  BSYNC B0 ;  /* 0x0000000000007941 */ /* 0x000fea0003800000 */
.L_x_1878:
        /* <DEDUP_REMOVED lines=16> */
.L_x_1881:
[----:B------:R-:W-:Y:S05]  /*187c0*/  BSYNC B0 ;  /* 0x0000000000007941 */ /* 0x000fea0003800000 */
.L_x_1880:
        /* <DEDUP_REMOVED lines=16> */
.L_x_1883:
[----:B------:R-:W-:Y:S05]  /*188d0*/  BSYNC B0 ;  /* 0x0000000000007941 */ /* 0x000fea0003800000 */
.L_x_1882:
        /* <DEDUP_REMOVED lines=16> */
.L_x_1884:
        /* <DEDUP_REMOVED lines=10> */
.L_x_2404:


//--------------------- .text._ZN5flash16flash_fwd_kernelI23Flash_fwd_kernel_traitsILi128ELi128ELi32ELi4ELb0ELb0EN7cutlass6half_tE19Flash_kernel_traitsILi128ELi128ELi32ELi4ES3_EELb0ELb0ELb1ELb0ELb0ELb1ELb1ELb0EEEvNS_16Flash_fwd_paramsE --------------------------
	.section	.text._ZN5flash16flash_fwd_kernelI23Flash_fwd_kernel_traitsILi128ELi128ELi32ELi4ELb0ELb0EN7cutlass6half_tE19Flash_kernel_traitsILi128ELi128ELi32ELi4ES3_EELb0ELb0ELb1ELb0ELb0ELb1ELb1ELb0EEEvNS_16Flash_fwd_paramsE,"ax",@progbits
	.sectioninfo	@"SHI_REGISTERS=255"
	.align	128
        .global         _ZN5flash16flash_fwd_kernelI23Flash_fwd_kernel_traitsILi128ELi128ELi32ELi4ELb0ELb0EN7cutlass6half_tE19Flash_kernel_traitsILi128ELi128ELi32ELi4ES3_EELb0ELb0ELb1ELb0ELb0ELb1ELb1ELb0EEEvNS_16Flash_fwd_paramsE
        .type           _ZN5flash16flash_fwd_kernelI23Flash_fwd_kernel_traitsILi128ELi128ELi32ELi4ELb0ELb0EN7cutlass6half_tE19Flash_kernel_traitsILi128ELi128ELi32ELi4ES3_EELb0ELb0ELb1ELb0ELb0ELb1ELb1ELb0EEEvNS_16Flash_fwd_paramsE,@function
        .size           _ZN5flash16flash_fwd_kernelI23Flash_fwd_kernel_traitsILi128ELi128ELi32ELi4ELb0ELb0EN7cutlass6half_tE19Flash_kernel_traitsILi128ELi128ELi32ELi4ES3_EELb0ELb0ELb1ELb0ELb0ELb1ELb1ELb0EEEvNS_16Flash_fwd_paramsE,(.L_x_2405 - _ZN5flash16flash_fwd_kernelI23Flash_fwd_kernel_traitsILi128ELi128ELi32ELi4ELb0ELb0EN7cutlass6half_tE19Flash_kernel_traitsILi128ELi128ELi32ELi4ES3_EELb0ELb0ELb1ELb0ELb0ELb1ELb1ELb0EEEvNS_16Flash_fwd_paramsE)
        .other          _ZN5flash16flash_fwd_kernelI23Flash_fwd_kernel_traitsILi128ELi128ELi32ELi4ELb0ELb0EN7cutlass6half_tE19Flash_kernel_traitsILi128ELi128ELi32ELi4ES3_EELb0ELb0ELb1ELb0ELb0ELb1ELb1ELb0EEEvNS_16Flash_fwd_paramsE,@"STO_CUDA_ENTRY STV_DEFAULT"
_ZN5flash16flash_fwd_kernelI23Flash_fwd_kernel_traitsILi128ELi128ELi32ELi4ELb0ELb0EN7cutlass6half_tE19Flash_kernel_traitsILi128ELi128ELi32ELi4ES3_EELb0ELb0ELb1ELb0ELb0ELb1ELb1ELb0EEEvNS_16Flash_fwd_paramsE:
.text._ZN5flash16flash_fwd_kernelI23Flash_fwd_kernel_traitsILi128ELi128ELi32ELi4ELb0ELb0EN7cutlass6half_tE19Flash_kernel_traitsILi128ELi128ELi32ELi4ES3_EELb0ELb0ELb1ELb0ELb0ELb1ELb1ELb0EEEvNS_16Flash_fwd_paramsE:
        /* <DEDUP_REMOVED lines=56> */
.L_x_1885:
[----:B------:R-:W-:Y:S02]  /*0380*/  ULDC UR6, c[0x0][0x218] ;  /* 0x0000860000067ab9 */ /* 0x000fe40000000800 */
.L_x_1886:
        /* <DEDUP_REMOVED lines=116> */
.L_x_1889:
[----:B------:R-:W-:Y:S05]  /*0ad0*/  BSYNC B0 ;  /* 0x0000000000007941 */ /* 0x000fea0003800000 */
.L_x_1888:
        /* <DEDUP_REMOVED lines=16> */
.L_x_1891:
[----:B------:R-:W-:Y:S05]  /*0be0*/  BSYNC B0 ;  /* 0x0000000000007941 */ /* 0x000fea0003800000 */
.L_x_1890:
        /* <DEDUP_REMOVED lines=16> */
.L_x_1893:
[----:B------:R-:W-:Y:S05]  /*0cf0*/  BSYNC B0 ;  /* 0x0000000000007941 */ /* 0x000fea0003800000 */
.L_x_1892:
        /* <DEDUP_REMOVED lines=16> */
.L_x_1895:
[----:B------:R-:W-:Y:S05]  /*0e00*/  BSYNC B0 ;  /* 0x0000000000007941 */ /* 0x000fea0003800000 */
.L_x_1894:
        /* <DEDUP_REMOVED lines=16> */
.L_x_1897:
[----:B------:R-:W-:Y:S05]  /*0f10*/  BSYNC B0 ;  /* 0x0000000000007941 */ /* 0x000fea0003800000 */
.L_x_1896:
        /* <DEDUP_REMOVED lines=16> */
.L_x_1899:
[----:B------:R-:W-:Y:S05]  /*1020*/  BSYNC B0 ;  /* 0x0000000000007941 */ /* 0x000fea0003800000 */
.L_x_1898:
        /* <DEDUP_REMOVED lines=16> */
.L_x_1901:
[----:B------:R-:W-:Y:S05]  /*1130*/  BSYNC B0 ;  /* 0x0000000000007941 */ /* 0x000fea0003800000 */
.L_x_1900:
        /* <DEDUP_REMOVED lines=16> */
.L_x_1903:
[----:B------:R-:W-:Y:S05]  /*1240*/  BSYNC B0 ;  /* 0x0000000000007941 */ /* 0x000fea0003800000 */
.L_x_1902:
        /* <DEDUP_REMOVED lines=67> */
.L_x_1887:
        /* <DEDUP_REMOVED lines=33> */
.L_x_1904:
        /* <DEDUP_REMOVED lines=46> */
.L_x_1905:
        /* <DEDUP_REMOVED lines=15> */
[C---:B------:R-:W-:Y:S01]  /*1c60*/  IMAD.SHL.U32 R0, R28.reuse, 0x40, RZ ;  /* 0x000000401c007824 */ /* 0x040fe200078e00ff */
        /* <DEDUP_REMOVED lines=100> */
[----:B------:R-:W-:Y:S01]  /*22b0*/  @!P2 IADD3 R5, P0, R32, 0x60, RZ ;  /* 0x000000602005a810 */ /* 0x000fe20007f1e0ff */
[----:B------:R4:W-:Y:S04]  /*22c0*/  @!P4 LDGSTS.E.BYPASS.LTC128B.128 [R227+0x2000], [R22.64] ;  /* 0x0200000016e3cfae */ /* 0x0009e8000b901d52 */
[----:B------:R4:W-:Y:S01]  /*22d0*/  @!P4 LDGSTS.E.BYPASS.LTC128B.128 [R227+0x6000], [R22.64+0x80] ;  /* 0x0600008016e3cfae */ /* 0x0009e2000b901d52 */
[----:B------:R-:W-:Y:S01]  /*22e0*/  ISETP.GE.AND P4, PT, R28, UR21, PT ;  /* 0x000000151c007c0c */ /* 0x000fe2000bf86270 */
        /* <DEDUP_REMOVED lines=57> */
[----:B------:R-:W-:Y:S01]  /*2680*/  STL.64 [R1+0x18], R30 ;  /* 0x0000181e01007387 */ /* 0x000fe20000100a00 */
[----:B------:R-:W-:Y:S01]  /*2690*/  UIADD3 UR21, UR15, 0x1, -UR16 ;  /* 0x000000010f157890 */ /* 0x000fe2000fffe810 */
        /* <DEDUP_REMOVED lines=28> */
[----:B------:R-:W-:Y:S01]  /*2860*/  ULDC UR10, c[0x0][0x2e4] ;  /* 0x0000b900000a7ab9 */ /* 0x000fe20000000800 */
[----:B------:R-:W-:Y:S01]  /*2870*/  IMAD.IADD R13, R0, 0x1, -R13 ;  /* 0x00000001000d7824 */ /* 0x000fe200078e0a0d */
[----:B------:R2:W-:Y:S01]  /*2880*/  @!P5 LDGSTS.E.BYPASS.LTC128B.128 [R227+0x8800], [R2.64] ;  /* 0x0880000002e3dfae */ /* 0x0005e2000b901d52 */
[----:B------:R-:W-:Y:S01]  /*2890*/  IMAD R0, R7, c[0x0][0x1b8], RZ ;  /* 0x00006e0007007a24 */ /* 0x000fe200078e02ff */
[----:B------:R-:W-:-:S02]  /*28a0*/  ULDC UR5, c[0x0][0x2e8] ;  /* 0x0000ba0000057ab9 */ /* 0x000fc40000000800 */
[----:B------:R2:W-:Y:S01]  /*28b0*/  @!P5 LDGSTS.E.BYPASS.LTC128B.128 [R227+0x9800], [R2.64+0x80] ;  /* 0x0980008002e3dfae */ /* 0x0005e2000b901d52 */
[----:B------:R-:W-:Y:S01]  /*28c0*/  IMAD R7, R20, c[0x0][0x1bc], R0 ;  /* 0x00006f0014077a24 */ /* 0x000fe200078e0200 */
[----:B------:R-:W-:Y:S01]  /*28d0*/  UIADD3 UR10, UR15, -UR10, -UR16 ;  /* 0x8000000a0f0a7290 */ /* 0x000fe2000fffe810 */
[----:B------:R-:W-:Y:S01]  /*28e0*/  IMAD.SHL.U32 R0, R13, 0x40, RZ ;  /* 0x000000400d007824 */ /* 0x000fe200078e00ff */
[----:B------:R-:W0:Y:S01]  /*28f0*/  LDGDEPBAR ;  /* 0x00000000000079af */ /* 0x000e220000000000 */
[----:B------:R-:W-:Y:S01]  /*2900*/  IMAD.IADD R7, R9, 0x1, R7 ;  /* 0x0000000109077824 */ /* 0x000fe200078e0207 */
[----:B------:R-:W-:Y:S02]  /*2910*/  UIADD3 UR5, UR21, UR5, URZ ;  /* 0x0000000515057290 */ /* 0x000fe4000fffe03f */
[----:B------:R-:W-:Y:S01]  /*2920*/  LOP3.LUT R0, R0, 0x1c0, RZ, 0xc0, !PT ;  /* 0x000001c000007812 */ /* 0x000fe200078ec0ff */
[----:B------:R3:W-:Y:S01]  /*2930*/  STL.64 [R1+0x30], R8 ;  /* 0x0000300801007387 */ /* 0x0007e20000100a00 */
[----:B-1----:R-:W-:-:S03]  /*2940*/  IMAD.SHL.U32 R5, R19, 0x40, RZ ;  /* 0x0000004013057824 */ /* 0x002fc600078e00ff */
[----:B------:R1:W-:Y:S02]  /*2950*/  STL.64 [R1+0x38], R6 ;  /* 0x0000380601007387 */ /* 0x0003e40000100a00 */
        /* <DEDUP_REMOVED lines=29> */
[----:B------:R1:W-:Y:S01]  /*2b30*/  @!P4 LDGSTS.E.BYPASS.LTC128B.128 [R227+0xa000], [R4.64] ;  /* 0x0a00000004e3cfae */ /* 0x0003e2000b901d52 */
[----:B------:R-:W-:-:S03]  /*2b40*/  R2P PR, R13, 0x6 ;  /* 0x000000060d007804 */ /* 0x000fc60000000000 */
[----:B------:R1:W-:Y:S02]  /*2b50*/  @!P4 LDGSTS.E.BYPASS.LTC128B.128 [R227+0xb000], [R4.64+0x80] ;  /* 0x0b00008004e3cfae */ /* 0x0003e4000b901d52 */
[----:B------:R-:W-:Y:S02]  /*2b60*/  SEL R3, R3, 0xfffffff0, !P1 ;  /* 0xfffffff003037807 */ /* 0x000fe40004800000 */
[----:B------:R-:W-:Y:S01]  /*2b70*/  @P3 STS.128 [R227+0xa800], RZ ;  /* 0x00a800ffe3003388 */ /* 0x000fe20000000c00 */
[----:B------:R-:W-:Y:S02]  /*2b80*/  SEL R0, R0, 0x20, P2 ;  /* 0x0000002000007807 */ /* 0x000fe40001000000 */
[----:B------:R-:W-:Y:S01]  /*2b90*/  R2P PR, R25, 0x6 ;  /* 0x0000000619007804 */ /* 0x000fe20000000000 */
[----:B------:R-:W-:Y:S01]  /*2ba0*/  @P3 STS.128 [R227+0xb800], RZ ;  /* 0x00b800ffe3003388 */ /* 0x000fe20000000c00 */
[--C-:B------:R-:W-:Y:S02]  /*2bb0*/  IMAD R216, R3, 0x2, R214.reuse ;  /* 0x0000000203d87824 */ /* 0x100fe400078e02d6 */
[C---:B------:R-:W-:Y:S01]  /*2bc0*/  IMAD R222, R0.reuse, 0x2, R214 ;  /* 0x0000000200de7824 */ /* 0x040fe200078e02d6 */
[----:B------:R-:W-:Y:S01]  /*2bd0*/  @!PT LDS RZ, [RZ] ;  /* 0x00000000fffff984 */ /* 0x000fe20000000800 */
[----:B------:R-:W-:Y:S01]  /*2be0*/  @!PT LDS RZ, [RZ] ;  /* 0x00000000fffff984 */ /* 0x000fe20000000800 */
[----:B------:R-:W-:Y:S01]  /*2bf0*/  @!PT LDS RZ, [RZ] ;  /* 0x00000000fffff984 */ /* 0x000fe20000000800 */
[----:B------:R1:W-:Y:S01]  /*2c00*/  @!P3 LDGSTS.E.BYPASS.LTC128B.128 [R227+0xa800], [R6.64] ;  /* 0x0a80000006e3bfae */ /* 0x0003e2000b901d52 */
[----:B------:R-:W-:-:S03]  /*2c10*/  IMAD R220, R0, 0x2, R216 ;  /* 0x0000000200dc7824 */ /* 0x000fc600078e02d8 */
[----:B------:R1:W-:Y:S04]  /*2c20*/  @!P3 LDGSTS.E.BYPASS.LTC128B.128 [R227+0xb800], [R6.64+0x80] ;  /* 0x0b80008006e3bfae */ /* 0x0003e8000b901d52 */
[----:B------:R-:W-:Y:S01]  /*2c30*/  LDSM.16.M88.4 R16, [R214] ;  /* 0x00000000d610783b */ /* 0x000fe20000000200 */
[----:B------:R-:W-:Y:S01]  /*2c40*/  @P1 IADD3 R223, R2, -0x20, RZ ;  /* 0xffffffe002df1810 */ /* 0x000fe20007ffe0ff */
[----:B------:R-:W-:Y:S02]  /*2c50*/  IMAD.MOV.U32 R2, RZ, RZ, 0x40 ;  /* 0x00000040ff027424 */ /* 0x000fe400078e00ff */
[----:B------:R-:W2:Y:S01]  /*2c60*/  LDSM.16.M88.4 R8, [R212+0x8000] ;  /* 0x00800000d408783b */ /* 0x000ea20000000200 */
[C---:B------:R-:W-:Y:S02]  /*2c70*/  IADD3 R226, R223.reuse, 0x800, RZ ;  /* 0x00000800dfe27810 */ /* 0x040fe40007ffe0ff */
[----:B------:R-:W-:Y:S01]  /*2c80*/  SEL R2, R2, 0xffffffc0, !P2 ;  /* 0xffffffc002027807 */ /* 0x000fe20005000000 */
[----:B------:R-:W3:Y:S01]  /*2c90*/  LDSM.16.M88.4 R24, [R212+0x8800] ;  /* 0x00880000d418783b */ /* 0x000ee20000000200 */
[----:B------:R-:W-:-:S02]  /*2ca0*/  IADD3 R225, R223, 0x1000, RZ ;  /* 0x00001000dfe17810 */ /* 0x000fc40007ffe0ff */
[----:B------:R-:W-:Y:S01]  /*2cb0*/  IADD3 R224, R223, 0x1800, RZ ;  /* 0x00001800dfe07810 */ /* 0x000fe20007ffe0ff */
[----:B----4-:R-:W-:Y:S01]  /*2cc0*/  LDSM.16.M88.4 R20, [R216] ;  /* 0x00000000d814783b */ /* 0x010fe20000000200 */
[----:B------:R-:W-:Y:S02]  /*2cd0*/  IMAD.IADD R221, R212, 0x1, R2 ;  /* 0x00000001d4dd7824 */ /* 0x000fe400078e0202 */
[----:B------:R-:W-:Y:S01]  /*2ce0*/  IMAD.IADD R219, R2, 0x1, R223 ;  /* 0x0000000102db7824 */ /* 0x000fe200078e02df */
[----:B------:R-:W-:Y:S04]  /*2cf0*/  LDSM.16.M88.4 R36, [R223] ;  /* 0x00000000df24783b */ /* 0x000fe80000000200 */
[----:B-----5:R-:W-:Y:S04]  /*2d00*/  LDSM.16.M88.4 R12, [R216+0x2000] ;  /* 0x00200000d80c783b */ /* 0x020fe80000000200 */
[----:B-1----:R-:W1:Y:S04]  /*2d10*/  LDSM.16.M88.4 R4, [R214+0x2000] ;  /* 0x00200000d604783b */ /* 0x002e680000000200 */
[----:B------:R-:W4:Y:S04]  /*2d20*/  LDSM.16.M88.4 R40, [R223+0x800] ;  /* 0x00080000df28783b */ /* 0x000f280000000200 */
[----:B------:R-:W-:Y:S04]  /*2d30*/  LDSM.16.M88.4 R48, [R221+0x8000] ;  /* 0x00800000dd30783b */ /* 0x000fe80000000200 */
[----:B------:R-:W5:Y:S04]  /*2d40*/  LDSM.16.M88.4 R32, [R222] ;  /* 0x00000000de20783b */ /* 0x000f680000000200 */
[----:B------:R-:W-:Y:S01]  /*2d50*/  LDSM.16.M88.4 R44, [R221+0x8800] ;  /* 0x00880000dd2c783b */ /* 0x000fe20000000200 */
[C---:B--2---:R-:W-:Y:S03]  /*2d60*/  HMMA.16816.F32 R28, R16.reuse, R8, RZ ;  /* 0x00000008101c723c */ /* 0x044fe600000018ff */
[----:B------:R-:W-:Y:S04]  /*2d70*/  LDSM.16.M88.4 R88, [R219] ;  /* 0x00000000db58783b */ /* 0x000fe80000000200 */
[----:B------:R-:W0:Y:S01]  /*2d80*/  LDGDEPBAR ;  /* 0x00000000000079af */ /* 0x000e220000000000 */
[C---:B------:R-:W-:Y:S08]  /*2d90*/  HMMA.16816.F32 R68, R16.reuse, R10, RZ ;  /* 0x0000000a1044723c */ /* 0x040ff000000018ff */
[----:B---3--:R-:W-:Y:S08]  /*2da0*/  HMMA.16816.F32 R72, R16, R24, RZ ;  /* 0x000000181048723c */ /* 0x008ff000000018ff */
[C---:B-1----:R-:W-:Y:S08]  /*2db0*/  HMMA.16816.F32 R64, R4.reuse, R8, RZ ;  /* 0x000000080440723c */ /* 0x042ff000000018ff */
[C---:B------:R-:W-:Y:S01]  /*2dc0*/  HMMA.16816.F32 R60, R4.reuse, R10, RZ ;  /* 0x0000000a043c723c */ /* 0x040fe200000018ff */
[----:B------:R-:W1:Y:S07]  /*2dd0*/  LDSM.16.M88.4 R8, [R222+0x2000] ;  /* 0x00200000de08783b */ /* 0x000e6e0000000200 */
[C---:B------:R-:W-:Y:S08]  /*2de0*/  HMMA.16816.F32 R56, R4.reuse, R24, RZ ;  /* 0x000000180438723c */ /* 0x040ff000000018ff */
[----:B------:R-:W-:Y:S08]  /*2df0*/  HMMA.16816.F32 R4, R4, R26, RZ ;  /* 0x0000001a0404723c */ /* 0x000ff000000018ff */
[----:B------:R-:W-:Y:S01]  /*2e00*/  HMMA.16816.F32 R52, R20, R36, R28 ;  /* 0x000000241434723c */ /* 0x000fe2000000181c */
[----:B------:R-:W2:Y:S07]  /*2e10*/  LDSM.16.M88.4 R28, [R220] ;  /* 0x00000000dc1c783b */ /* 0x000eae0000000200 */
[----:B------:R-:W-:Y:S01]  /*2e20*/  HMMA.16816.F32 R84, R16, R26, RZ ;  /* 0x0000001a1054723c */ /* 0x000fe200000018ff */
[----:B------:R-:W-:Y:S07]  /*2e30*/  LDSM.16.M88.4 R24, [R214+0x4000] ;  /* 0x00400000d618783b */ /* 0x000fee0000000200 */
[C---:B------:R-:W-:Y:S01]  /*2e40*/  HMMA.16816.F32 R80, R12.reuse, R36, R64 ;  /* 0x000000240c50723c */ /* 0x040fe20000001840 */
[----:B------:R-:W-:Y:S07]  /*2e50*/  LDSM.16.M88.4 R64, [R212+0x9000] ;  /* 0x00900000d440783b */ /* 0x000fee0000000200 */
[C---:B----4-:R-:W-:Y:S01]  /*2e60*/  HMMA.16816.F32 R76, R12.reuse, R40, R56 ;  /* 0x000000280c4c723c */ /* 0x050fe20000001838 */
[----:B------:R-:W-:Y:S07]  /*2e70*/  LDSM.16.M88.4 R56, [R219+0x800] ;  /* 0x00080000db38783b */ /* 0x000fee0000000200 */
[C---:B------:R-:W-:Y:S08]  /*2e80*/  HMMA.16816.F32 R60, R12.reuse, R38, R60 ;  /* 0x000000260c3c723c */ /* 0x040ff0000000183c */
[----:B------:R-:W-:Y:S01]  /*2e90*/  HMMA.16816.F32 R12, R12, R42, R4 ;  /* 0x0000002a0c0c723c */ /* 0x000fe20000001804 */
[----:B------:R-:W3:Y:S07]  /*2ea0*/  LDSM.16.M88.4 R4, [R220+0x2000] ;  /* 0x00200000dc04783b */ /* 0x000eee0000000200 */
[----:B-----5:R-:W-:Y:S08]  /*2eb0*/  HMMA.16816.F32 R16, R32, R48, R52 ;  /* 0x000000302010723c */ /* 0x020ff00000001834 */
[C---:B------:R-:W-:Y:S08]  /*2ec0*/  HMMA.16816.F32 R36, R20.reuse, R38, R68 ;  /* 0x000000261424723c */ /* 0x040ff00000001844 */
[C---:B------:R-:W-:Y:S08]  /*2ed0*/  HMMA.16816.F32 R52, R20.reuse, R40, R72 ;  /* 0x000000281434723c */ /* 0x040ff00000001848 */
[----:B------:R-:W-:Y:S08]  /*2ee0*/  HMMA.16816.F32 R40, R20, R42, R84 ;  /* 0x0000002a1428723c */ /* 0x000ff00000001854 */
[C---:B-1----:R-:W-:Y:S08]  /*2ef0*/  HMMA.16816.F32 R72, R8.reuse, R48, R80 ;  /* 0x000000300848723c */ /* 0x042ff00000001850 */
[C---:B------:R-:W-:Y:S08]  /*2f00*/  HMMA.16816.F32 R76, R8.reuse, R44, R76 ;  /* 0x0000002c084c723c */ /* 0x040ff0000000184c */
[C---:B------:R-:W-:Y:S08]  /*2f10*/  HMMA.16816.F32 R60, R8.reuse, R50, R60 ;  /* 0x00000032083c723c */ /* 0x040ff0000000183c */
[----:B------:R-:W-:Y:S01]  /*2f20*/  HMMA.16816.F32 R20, R8, R46, R12 ;  /* 0x0000002e0814723c */ /* 0x000fe2000000180c */
[----:B------:R-:W-:Y:S07]  /*2f30*/  LDSM.16.M88.4 R12, [R216+0x4000] ;  /* 0x00400000d80c783b */ /* 0x000fee0000000200 */
[----:B--2---:R-:W-:Y:S01]  /*2f40*/  HMMA.16816.F32 R8, R28, R88, R16 ;  /* 0x000000581c08723c */ /* 0x004fe20000001810 */
[----:B------:R-:W1:Y:S07]  /*2f50*/  LDSM.16.M88.4 R16, [R214+0x6000] ;  /* 0x00600000d610783b */ /* 0x000e6e0000000200 */
[C---:B------:R-:W-:Y:S08]  /*2f60*/  HMMA.16816.F32 R36, R32.reuse, R50, R36 ;  /* 0x000000322024723c */ /* 0x040ff00000001824 */
[C---:B------:R-:W-:Y:S01]  /*2f70*/  HMMA.16816.F32 R68, R32.reuse, R44, R52 ;  /* 0x0000002c2044723c */ /* 0x040fe20000001834 */
[----:B------:R-:W2:Y:S07]  /*2f80*/  LDSM.16.M88.4 R52, [R223+0x1000] ;  /* 0x00100000df34783b */ /* 0x000eae0000000200 */
[----:B------:R-:W-:Y:S01]  /*2f90*/  HMMA.16816.F32 R48, R32, R46, R40 ;  /* 0x0000002e2030723c */ /* 0x000fe20000001828 */
[----:B------:R-:W-:Y:S04]  /*2fa0*/  LDSM.16.M88.4 R44, [R221+0x9000] ;  /* 0x00900000dd2c783b */ /* 0x000fe80000000200 */
[----:B------:R-:W-:Y:S03]  /*2fb0*/  LDSM.16.M88.4 R32, [R212+0x9800] ;  /* 0x00980000d420783b */ /* 0x000fe60000000200 */
[C---:B---3--:R-:W-:Y:S08]  /*2fc0*/  HMMA.16816.F32 R40, R4.reuse, R88, R72 ;  /* 0x000000580428723c */ /* 0x048ff00000001848 */
[C---:B------:R-:W-:Y:S08]  /*2fd0*/  HMMA.16816.F32 R72, R4.reuse, R90, R60 ;  /* 0x0000005a0448723c */ /* 0x040ff0000000183c */
[C---:B------:R-:W-:Y:S08]  /*2fe0*/  HMMA.16816.F32 R76, R4.reuse, R56, R76 ;  /* 0x00000038044c723c */ /* 0x040ff0000000184c */
[----:B------:R-:W-:Y:S08]  /*2ff0*/  HMMA.16816.F32 R92, R4, R58, R20 ;  /* 0x0000003a045c723c */ /* 0x000ff00000001814 */
[----:B------:R-:W-:Y:S01]  /*3000*/  HMMA.16816.F32 R4, R24, R64, R8 ;  /* 0x000000401804723c */ /* 0x000fe20000001808 */
[----:B------:R-:W3:Y:S07]  /*3010*/  LDSM.16.M88.4 R8, [R216+0x6000] ;  /* 0x00600000d808783b */ /* 0x000eee0000000200 */
[----:B------:R-:W-:Y:S01]  /*3020*/  HMMA.16816.F32 R60, R28, R90, R36 ;  /* 0x0000005a1c3c723c */ /* 0x000fe20000001824 */
[----:B------:R-:W4:Y:S07]  /*3030*/  LDSM.16.M88.4 R36, [R222+0x4000] ;  /* 0x00400000de24783b */ /* 0x000f2e0000000200 */
[----:B-1----:R-:W-:Y:S08]  /*3040*/  HMMA.16816.F32 R20, R16, R64, R40 ;  /* 0x000000401014723c */ /* 0x002ff00000001828 */
[----:B--2---:R-:W-:Y:S01]  /*3050*/  HMMA.16816.F32 R40, R12, R52, R4 ;  /* 0x000000340c28723c */ /* 0x004fe20000001804 */
[----:B------:R-:W1:Y:S07]  /*3060*/  LDSM.16.M88.4 R4, [R222+0x6000] ;  /* 0x00600000de04783b */ /* 0x000e6e0000000200 */
[C---:B------:R-:W-:Y:S08]  /*3070*/  HMMA.16816.F32 R88, R28.reuse, R56, R68 ;  /* 0x000000381c58723c */ /* 0x040ff00000001844 */
[----:B------:R-:W-:Y:S01]  /*3080*/  HMMA.16816.F32 R84, R28, R58, R48 ;  /* 0x0000003a1c54723c */ /* 0x000fe20000001830 */
[----:B------:R-:W-:Y:S04]  /*3090*/  LDSM.16.M88.4 R48, [R219+0x1000] ;  /* 0x00100000db30783b */ /* 0x000fe80000000200 */
[----:B------:R-:W2:Y:S03]  /*30a0*/  LDSM.16.M88.4 R28, [R220+0x4000] ;  /* 0x00400000dc1c783b */ /* 0x000ea60000000200 */
[----:B------:R-:W-:Y:S08]  /*30b0*/  HMMA.16816.F32 R68, R24, R66, R60 ;  /* 0x000000421844723c */ /* 0x000ff0000000183c */
[----:B---3--:R-:W-:Y:S01]  /*30c0*/  HMMA.16816.F32 R60, R8, R52, R20 ;  /* 0x00000034083c723c */ /* 0x008fe20000001814 */
[----:B------:R-:W3:Y:S07]  /*30d0*/  LDSM.16.M88.4 R20, [R223+0x1800] ;  /* 0x00180000df14783b */ /* 0x000eee0000000200 */
[----:B----4-:R-:W-:Y:S01]  /*30e0*/  HMMA.16816.F32 R56, R36, R44, R40 ;  /* 0x0000002c2438723c */ /* 0x010fe20000001828 */
[----:B------:R-:W4:Y:S07]  /*30f0*/  LDSM.16.M88.4 R40, [R220+0x6000] ;  /* 0x00600000dc28783b */ /* 0x000f2e0000000200 */
[C---:B------:R-:W-:Y:S08]  /*3100*/  HMMA.16816.F32 R80, R16.reuse, R66, R72 ;  /* 0x000000421050723c */ /* 0x040ff00000001848 */
[C---:B------:R-:W-:Y:S08]  /*3110*/  HMMA.16816.F32 R76, R16.reuse, R32, R76 ;  /* 0x00000020104c723c */ /* 0x040ff0000000184c */
[----:B------:R-:W-:Y:S08]  /*3120*/  HMMA.16816.F32 R64, R16, R34, R92 ;  /* 0x000000221040723c */ /* 0x000ff0000000185c */
[----:B------:R-:W-:Y:S08]  /*3130*/  HMMA.16816.F32 R16, R24, R32, R88 ;  /* 0x000000201810723c */ /* 0x000ff00000001858 */
[----:B-1----:R-:W-:Y:S08]  /*3140*/  HMMA.16816.F32 R60, R4, R44, R60 ;  /* 0x0000002c043c723c */ /* 0x002ff0000000183c */
[----:B------:R-:W-:Y:S08]  /*3150*/  HMMA.16816.F32 R68, R12, R54, R68 ;  /* 0x000000360c44723c */ /* 0x000ff00000001844 */
[----:B--2---:R-:W-:Y:S08]  /*3160*/  HMMA.16816.F32 R72, R28, R48, R56 ;  /* 0x000000301c48723c */ /* 0x004ff00000001838 */
[----:B------:R-:W-:Y:S08]  /*3170*/  HMMA.16816.F32 R32, R24, R34, R84 ;  /* 0x000000221820723c */ /* 0x000ff00000001854 */
[----:B---3--:R-:W-:Y:S01]  /*3180*/  HMMA.16816.F32 R56, R12, R20, R16 ;  /* 0x000000140c38723c */ /* 0x008fe20000001810 */
[----:B------:R-:W1:Y:S07]  /*3190*/  LDSM.16.M88.4 R16, [R221+0x9800] ;  /* 0x00980000dd10783b */ /* 0x000e6e0000000200 */
[----:B----4-:R-:W-:Y:S01]  /*31a0*/  HMMA.16816.F32 R60, R40, R48, R60 ;  /* 0x00000030283c723c */ /* 0x010fe2000000183c */
[----:B------:R-:W-:-:S02]  /*31b0*/  FMUL.FTZ R72, R72, c[0x0][0x2ec] ;  /* 0x0000bb0048487a20 */ /* 0x000fc40000410000 */
[----:B------:R-:W-:-:S05]  /*31c0*/  FMUL.FTZ R2, R73, c[0x0][0x2ec] ;  /* 0x0000bb0049027a20 */ /* 0x000fca0000410000 */
[----:B------:R-:W-:Y:S08]  /*31d0*/  HMMA.16816.F32 R24, R36, R46, R68 ;  /* 0x0000002e2418723c */ /* 0x000ff00000001844 */
[C---:B------:R-:W-:Y:S01]  /*31e0*/  HMMA.16816.F32 R52, R8.reuse, R54, R80 ;  /* 0x000000360834723c */ /* 0x040fe20000001850 */
[----:B------:R-:W-:Y:S07]  /*31f0*/  MUFU.TANH R80, R72 ;  /* 0x0000004800507308 */ /* 0x000fee0000002400 */
[----:B------:R-:W-:Y:S01]  /*3200*/  HMMA.16816.F32 R76, R8, R20, R76 ;  /* 0x00000014084c723c */ /* 0x000fe2000000184c */
[----:B------:R2:W3:Y:S07]  /*3210*/  MUFU.TANH R72, R2 ;  /* 0x0000000200487308 */ /* 0x0004ee0000002400 */
[----:B------:R-:W-:Y:S01]  /*3220*/  HMMA.16816.F32 R68, R12, R22, R32 ;  /* 0x000000160c44723c */ /* 0x000fe20000001820 */
[----:B------:R-:W4:Y:S01]  /*3230*/  LDSM.16.M88.4 R12, [R219+0x1800] ;  /* 0x00180000db0c783b */ /* 0x000f220000000200 */
[----:B------:R-:W-:-:S06]  /*3240*/  DEPBAR.LE SB0, 0x0 ;  /* 0x000080000000791a */ /* 0x000fcc0000000000 */
[----:B------:R-:W-:Y:S01]  /*3250*/  HMMA.16816.F32 R64, R8, R22, R64 ;  /* 0x000000160840723c */ /* 0x000fe20000001840 */
[----:B--2---:R-:W-:-:S04]  /*3260*/  FMUL.FTZ R2, R74, c[0x0][0x2ec] ;  /* 0x0000bb004a027a20 */ /* 0x004fc80000410000 */
[----:B------:R2:W5:Y:S03]  /*3270*/  MUFU.TANH R101, R2 ;  /* 0x0000000200657308 */ /* 0x0005660000002400 */
[----:B------:R-:W-:Y:S08]  /*3280*/  HMMA.16816.F32 R32, R28, R50, R24 ;  /* 0x000000321c20723c */ /* 0x000ff00000001818 */
[----:B------:R-:W-:Y:S01]  /*3290*/  HMMA.16816.F32 R8, R4, R46, R52 ;  /* 0x0000002e0408723c */ /* 0x000fe20000001834 */
[----:B--2---:R-:W-:-:S07]  /*32a0*/  FMUL.FTZ R2, R75, c[0x0][0x2ec] ;  /* 0x0000bb004b027a20 */ /* 0x004fce0000410000 */
[-C--:B-1----:R-:W-:Y:S01]  /*32b0*/  HMMA.16816.F32 R24, R36, R16.reuse, R56 ;  /* 0x000000102418723c */ /* 0x082fe20000001838 */
[----:B------:R1:W2:Y:S07]  /*32c0*/  MUFU.TANH R73, R2 ;  /* 0x0000000200497308 */ /* 0x0002ae0000002400 */
[C---:B------:R-:W-:Y:S08]  /*32d0*/  HMMA.16816.F32 R20, R4.reuse, R16, R76 ;  /* 0x000000100414723c */ /* 0x040ff0000000184c */
[----:B------:R-:W-:Y:S01]  /*32e0*/  HMMA.16816.F32 R64, R4, R18, R64 ;  /* 0x000000120440723c */ /* 0x000fe20000001840 */
[----:B-1----:R-:W-:-:S04]  /*32f0*/  FMUL.FTZ R2, R60, c[0x0][0x2ec] ;  /* 0x0000bb003c027a20 */ /* 0x002fc80000410000 */
[----:B------:R1:W-:Y:S02]  /*3300*/  MUFU.TANH R54, R2 ;  /* 0x0000000200367308 */ /* 0x0003e40000002400 */
[----:B------:R-:W-:Y:S01]  /*3310*/  FMUL.FTZ R4, R32, c[0x0][0x2ec] ;  /* 0x0000bb0020047a20 */ /* 0x000fe20000410000 */
[----:B------:R-:W-:Y:S01]  /*3320*/  HMMA.16816.F32 R8, R40, R50, R8 ;  /* 0x000000322808723c */ /* 0x000fe20000001808 */
[----:B------:R-:W-:-:S04]  /*3330*/  IMAD.U32 R6, RZ, RZ, UR20 ;  /* 0x00000014ff067e24 */ /* 0x000fc8000f8e00ff */
[----:B------:R2:W-:Y:S03]  /*3340*/  MUFU.TANH R51, R4 ;  /* 0x0000000400337308 */ /* 0x0005e60000002400 */
[----:B----4-:R-:W-:Y:S01]  /*3350*/  HMMA.16816.F32 R44, R28, R12, R24 ;  /* 0x0000000c1c2c723c */ /* 0x010fe20000001818 */
[----:B-1----:R-:W-:-:S07]  /*3360*/  FMUL.FTZ R2, R61, c[0x0][0x2ec] ;  /* 0x0000bb003d027a20 */ /* 0x002fce0000410000 */
[----:B------:R-:W-:Y:S01]  /*3370*/  HMMA.16816.F32 R24, R40, R12, R20 ;  /* 0x0000000c2818723c */ /* 0x000fe20000001814 */
[----:B------:R1:W-:Y:S01]  /*3380*/  MUFU.TANH R55, R2 ;  /* 0x0000000200377308 */ /* 0x0003e20000002400 */
[----:B--2---:R-:W-:-:S06]  /*3390*/  FMUL.FTZ R4, R33, c[0x0][0x2ec] ;  /* 0x0000bb0021047a20 */ /* 0x004fcc0000410000 */
[----:B------:R-:W-:Y:S01]  /*33a0*/  FMUL.FTZ R7, R8, c[0x0][0x2ec] ;  /* 0x0000bb0008077a20 */ /* 0x000fe20000410000 */
[----:B------:R-:W-:Y:S01]  /*33b0*/  MUFU.TANH R50, R4 ;  /* 0x0000000400327308 */ /* 0x000fe20000002400 */
[----:B------:R-:W-:Y:S02]  /*33c0*/  FMUL.FTZ R12, R9, c[0x0][0x2ec] ;  /* 0x0000bb00090c7a20 */ /* 0x000fe40000410000 */
[----:B------:R-:W-:Y:S02]  /*33d0*/  FMUL.FTZ R13, R10, c[0x0][0x2ec] ;  /* 0x0000bb000a0d7a20 */ /* 0x000fe40000410000 */
[----:B------:R-:W-:Y:S02]  /*33e0*/  FMUL.FTZ R16, R11, c[0x0][0x2ec] ;  /* 0x0000bb000b107a20 */ /* 0x000fe40000410000 */
[----:B-1----:R-:W-:Y:S01]  /*33f0*/  FMUL.FTZ R2, R62, c[0x0][0x2ec] ;  /* 0x0000bb003e027a20 */ /* 0x002fe20000410000 */
[----:B------:R-:W-:Y:S08]  /*3400*/  MUFU.TANH R17, R7 ;  /* 0x0000000700117308 */ /* 0x000ff00000002400 */
[----:B------:R1:W2:Y:S08]  /*3410*/  MUFU.TANH R52, R2 ;  /* 0x0000000200347308 */ /* 0x0002b00000002400 */
[----:B------:R4:W-:Y:S01]  /*3420*/  MUFU.TANH R49, R12 ;  /* 0x0000000c00317308 */ /* 0x0009e20000002400 */
[----:B-1----:R-:W-:-:S07]  /*3430*/  FMUL.FTZ R2, R63, c[0x0][0x2ec] ;  /* 0x0000bb003f027a20 */ /* 0x002fce0000410000 */
[----:B------:R1:W-:Y:S01]  /*3440*/  MUFU.TANH R21, R13 ;  /* 0x0000000d00157308 */ /* 0x0003e20000002400 */
[----:B----4-:R-:W-:-:S07]  /*3450*/  FMUL.FTZ R12, R27, c[0x0][0x2ec] ;  /* 0x0000bb001b0c7a20 */ /* 0x010fce0000410000 */
[----:B------:R4:W-:Y:S01]  /*3460*/  MUFU.TANH R53, R2 ;  /* 0x0000000200357308 */ /* 0x0009e20000002400 */
[----:B-1----:R-:W-:-:S07]  /*3470*/  FMUL.FTZ R13, R26, c[0x0][0x2ec] ;  /* 0x0000bb001a0d7a20 */ /* 0x002fce0000410000 */
[----:B------:R-:W-:Y:S01]  /*3480*/  MUFU.TANH R48, R16 ;  /* 0x0000001000307308 */ /* 0x000fe20000002400 */
[----:B----4-:R-:W-:-:S07]  /*3490*/  LOP3.LUT R2, R99, 0xffffffe0, RZ, 0xc0, !PT ;  /* 0xffffffe063027812 */ /* 0x010fce00078ec0ff */
[----:B------:R-:W-:Y:S01]  /*34a0*/  MUFU.TANH R23, R13 ;  /* 0x0000000d00177308 */ /* 0x000fe20000002400 */
        /* <DEDUP_REMOVED lines=8> */
[----:B------:R1:W4:Y:S01]  /*3530*/  MUFU.TANH R22, R5 ;  /* 0x0000000500167308 */ /* 0x0003220000002400 */
[----:B------:R-:W-:-:S03]  /*3540*/  IMAD R4, R6, 0x20, R252 ;  /* 0x0000002006047824 */ /* 0x000fc600078e02fc */
[----:B------:R2:W-:Y:S02]  /*3550*/  STL [R1+0x5c], R102 ;  /* 0x00005c6601007387 */ /* 0x0005e40000100800 */
[----:B------:R-:W-:Y:S01]  /*3560*/  IADD3 R6, R4, 0x1, RZ ;  /* 0x0000000104067810 */ /* 0x000fe20007ffe0ff */
[----:B-1----:R-:W-:-:S04]  /*3570*/  FMUL.FTZ R5, R35, c[0x0][0x2ec] ;  /* 0x0000bb0023057a20 */ /* 0x002fc80000410000 */
[----:B------:R1:W-:Y:S02]  /*3580*/  MUFU.TANH R61, R5 ;  /* 0x00000005003d7308 */ /* 0x0003e40000002400 */
[----:B-1----:R-:W-:-:S05]  /*3590*/  LEA R5, R98, UR14, 0x4 ;  /* 0x0000000e62057c11 */ /* 0x002fca000f8e20ff */
[----:B------:R-:W-:-:S05]  /*35a0*/  IMAD.IADD R5, R102, 0x1, R5 ;  /* 0x0000000166057824 */ /* 0x000fca00078e0205 */
[C---:B------:R-:W-:Y:S02]  /*35b0*/  IADD3 R9, R5.reuse, UR10, RZ ;  /* 0x0000000a05097c10 */ /* 0x040fe4000fffe0ff */
[C---:B------:R-:W-:Y:S02]  /*35c0*/  IADD3 R10, R5.reuse, UR5, RZ ;  /* 0x00000005050a7c10 */ /* 0x040fe4000fffe0ff */
[C---:B------:R-:W-:Y:S02]  /*35d0*/  IADD3 R8, R5.reuse, 0x8, RZ ;  /* 0x0000000805087810 */ /* 0x040fe40007ffe0ff */
[C---:B------:R-:W-:Y:S02]  /*35e0*/  IADD3 R7, R5.reuse, 0x40, RZ ;  /* 0x0000004005077810 */ /* 0x040fe40007ffe0ff */
[----:B------:R-:W-:Y:S02]  /*35f0*/  IADD3 R5, R5, 0x48, RZ ;  /* 0x0000004805057810 */ /* 0x000fe40007ffe0ff */
[----:B------:R-:W-:-:S02]  /*3600*/  IMNMX R231, RZ, R9, !PT ;  /* 0x00000009ffe77217 */ /* 0x000fc40007800200 */
[----:B------:R-:W-:Y:S02]  /*3610*/  IMNMX R235, R10, UR15, PT ;  /* 0x0000000f0aeb7c17 */ /* 0x000fe4000b800200 */
[C---:B------:R-:W-:Y:S02]  /*3620*/  IADD3 R9, R8.reuse, UR10, RZ ;  /* 0x0000000a08097c10 */ /* 0x040fe4000fffe0ff */
[----:B------:R-:W-:Y:S02]  /*3630*/  IADD3 R8, R8, UR5, RZ ;  /* 0x0000000508087c10 */ /* 0x000fe4000fffe0ff */
[----:B------:R-:W-:Y:S02]  /*3640*/  IADD3 R10, R7, UR10, RZ ;  /* 0x0000000a070a7c10 */ /* 0x000fe4000fffe0ff */
[----:B------:R-:W-:Y:S02]  /*3650*/  IADD3 R11, R5, UR10, RZ ;  /* 0x0000000a050b7c10 */ /* 0x000fe4000fffe0ff */
[----:B------:R-:W-:-:S02]  /*3660*/  IMNMX R230, RZ, R9, !PT ;  /* 0x00000009ffe67217 */ /* 0x000fc40007800200 */
[----:B------:R-:W-:Y:S02]  /*3670*/  IMNMX R234, R8, UR15, PT ;  /* 0x0000000f08ea7c17 */ /* 0x000fe4000b800200 */
[----:B------:R-:W-:Y:S02]  /*3680*/  IMNMX R229, RZ, R10, !PT ;  /* 0x0000000affe57217 */ /* 0x000fe40007800200 */
[----:B------:R-:W-:Y:S02]  /*3690*/  IMNMX R228, RZ, R11, !PT ;  /* 0x0000000bffe47217 */ /* 0x000fe40007800200 */
[----:B------:R-:W-:Y:S01]  /*36a0*/  HMMA.16816.F32 R8, R36, R18, R68 ;  /* 0x000000122408723c */ /* 0x000fe20000001844 */
[----:B------:R-:W-:Y:S02]  /*36b0*/  IADD3 R7, R7, UR5, RZ ;  /* 0x0000000507077c10 */ /* 0x000fe4000fffe0ff */
[----:B------:R-:W-:Y:S02]  /*36c0*/  IADD3 R5, R5, UR5, RZ ;  /* 0x0000000505057c10 */ /* 0x000fe4000fffe0ff */
[----:B------:R-:W-:Y:S01]  /*36d0*/  IMNMX R233, R7, UR15, PT ;  /* 0x0000000f07e97c17 */ /* 0x000fe2000b800200 */
[----:B------:R-:W-:Y:S01]  /*36e0*/  FMUL.FTZ R7, R25, c[0x0][0x2ec] ;  /* 0x0000bb0019077a20 */ /* 0x000fe20000410000 */
[----:B------:R-:W-:Y:S01]  /*36f0*/  IMNMX R232, R5, UR15, PT ;  /* 0x0000000f05e87c17 */ /* 0x000fe2000b800200 */
[----:B------:R-:W-:Y:S01]  /*3700*/  FMUL.FTZ R5, R44, c[0x0][0x2ec] ;  /* 0x0000bb002c057a20 */ /* 0x000fe20000410000 */
[C---:B------:R-:W-:Y:S01]  /*3710*/  ISETP.GE.AND P0, PT, R6.reuse, R235, PT ;  /* 0x000000eb0600720c */ /* 0x040fe20003f06270 */
[----:B------:R-:W-:Y:S01]  /*3720*/  MUFU.TANH R25, R7 ;  /* 0x0000000700197308 */ /* 0x000fe20000002400 */
[----:B------:R-:W-:-:S02]  /*3730*/  ISETP.GE.AND P4, PT, R6, R234, PT ;  /* 0x000000ea0600720c */ /* 0x000fc40003f86270 */
[C---:B------:R-:W-:Y:S02]  /*3740*/  ISETP.GE.AND P5, PT, R6.reuse, R233, PT ;  /* 0x000000e90600720c */ /* 0x040fe40003fa6270 */
[----:B------:R-:W-:Y:S02]  /*3750*/  ISETP.GE.AND P2, PT, R6, R232, PT ;  /* 0x000000e80600720c */ /* 0x000fe40003f46270 */
[----:B------:R-:W-:Y:S01]  /*3760*/  ISETP.GE.AND P6, PT, R4, R235, PT ;  /* 0x000000eb0400720c */ /* 0x000fe20003fc6270 */
[----:B------:R1:W1:Y:S01]  /*3770*/  MUFU.TANH R44, R5 ;  /* 0x00000005002c7308 */ /* 0x0002620000002400 */
[C---:B------:R-:W-:Y:S02]  /*3780*/  ISETP.LT.OR P0, PT, R6.reuse, R231, P0 ;  /* 0x000000e70600720c */ /* 0x040fe40000701670 */
[C---:B------:R-:W-:Y:S02]  /*3790*/  ISETP.LT.OR P4, PT, R6.reuse, R230, P4 ;  /* 0x000000e60600720c */ /* 0x040fe40002781670 */
[C---:B------:R-:W-:Y:S01]  /*37a0*/  ISETP.LT.OR P5, PT, R6.reuse, R229, P5 ;  /* 0x000000e50600720c */ /* 0x040fe20002fa1670 */
[----:B------:R-:W-:Y:S01]  /*37b0*/  HMMA.16816.F32 R8, R28, R14, R8 ;  /* 0x0000000e1c08723c */ /* 0x000fe20000001808 */
[----:B------:R-:W-:Y:S01]  /*37c0*/  ISETP.LT.OR P2, PT, R6, R228, P2 ;  /* 0x000000e40600720c */ /* 0x000fe20001741670 */
[----:B------:R-:W-:Y:S01]  /*37d0*/  FMUL.FTZ R6, R45, c[0x0][0x2ec] ;  /* 0x0000bb002d067a20 */ /* 0x000fe20000410000 */
[----:B------:R-:W-:-:S02]  /*37e0*/  ISETP.LT.OR P6, PT, R4, R231, P6 ;  /* 0x000000e70400720c */ /* 0x000fc400037c1670 */
[----:B------:R-:W-:Y:S01]  /*37f0*/  ISETP.GE.AND P3, PT, R4, R234, PT ;  /* 0x000000ea0400720c */ /* 0x000fe20003f66270 */
[----:B------:R2:W-:Y:S01]  /*3800*/  MUFU.TANH R34, R6 ;  /* 0x0000000600227308 */ /* 0x0005e20000002400 */
[----:B---3--:R-:W-:Y:S02]  /*3810*/  FSEL R60, R72, -INF , !P0 ;  /* 0xff800000483c7808 */ /* 0x008fe40004000000 */
[C---:B------:R-:W-:Y:S02]  /*3820*/  ISETP.LT.OR P3, PT, R4.reuse, R230, P3 ;  /* 0x000000e60400720c */ /* 0x040fe40001f61670 */
[C---:B-1----:R-:W-:Y:S02]  /*3830*/  IADD3 R5, R4.reuse, 0x8, RZ ;  /* 0x0000000804057810 */ /* 0x042fe40007ffe0ff */
[----:B-----5:R-:W-:Y:S02]  /*3840*/  FSEL R101, R101, -INF , !P3 ;  /* 0xff80000065657808 */ /* 0x020fe40005800000 */
[----:B------:R-:W-:-:S02]  /*3850*/  ISETP.GE.AND P3, PT, R4, R232, PT ;  /* 0x000000e80400720c */ /* 0x000fc40003f66270 */
[----:B------:R-:W-:Y:S02]  /*3860*/  ISETP.GE.AND P1, PT, R5, R235, PT ;  /* 0x000000eb0500720c */ /* 0x000fe40003f26270 */
[----:B------:R-:W-:Y:S02]  /*3870*/  ISETP.LT.OR P3, PT, R4, R228, P3 ;  /* 0x000000e40400720c */ /* 0x000fe40001f61670 */
[----:B------:R-:W-:Y:S01]  /*3880*/  FSEL R62, R73, -INF , !P4 ;  /* 0xff800000493e7808 */ /* 0x000fe20006000000 */
[----:B--2---:R-:W-:Y:S01]  /*3890*/  FMUL.FTZ R6, R46, c[0x0][0x2ec] ;  /* 0x0000bb002e067a20 */ /* 0x004fe20000410000 */
[----:B------:R-:W-:Y:S01]  /*38a0*/  FSEL R46, R80, -INF , !P6 ;  /* 0xff800000502e7808 */ /* 0x000fe20007000000 */
[----:B------:R-:W-:Y:S01]  /*38b0*/  FMUL.FTZ R7, R10, c[0x0][0x2ec] ;  /* 0x0000bb000a077a20 */ /* 0x000fe20000410000 */
[----:B------:R-:W-:Y:S01]  /*38c0*/  ISETP.GE.AND P6, PT, R4, R233, PT ;  /* 0x000000e90400720c */ /* 0x000fe20003fc6270 */
[----:B------:R1:W2:Y:S01]  /*38d0*/  MUFU.TANH R33, R6 ;  /* 0x0000000600217308 */ /* 0x0002a20000002400 */
[----:B------:R-:W-:Y:S01]  /*38e0*/  FSEL R32, R52, -INF , !P3 ;  /* 0xff80000034207808 */ /* 0x000fe20005800000 */
[----:B------:R-:W-:Y:S01]  /*38f0*/  FMUL.FTZ R9, R9, c[0x0][0x2ec] ;  /* 0x0000bb0009097a20 */ /* 0x000fe20000410000 */
[----:B------:R-:W-:Y:S01]  /*3900*/  ISETP.LT.OR P6, PT, R4, R229, P6 ;  /* 0x000000e50400720c */ /* 0x000fe200037c1670 */
[----:B------:R-:W-:Y:S01]  /*3910*/  FMUL.FTZ R11, R11, c[0x0][0x2ec] ;  /* 0x0000bb000b0b7a20 */ /* 0x000fe20000410000 */
[----:B------:R-:W-:-:S02]  /*3920*/  ISETP.GE.AND P3, PT, R5, R233, PT ;  /* 0x000000e90500720c */ /* 0x000fc40003f66270 */
[----:B------:R-:W-:Y:S01]  /*3930*/  FSEL R20, R54, -INF , !P6 ;  /* 0xff80000036147808 */ /* 0x000fe20007000000 */
[----:B------:R-:W-:Y:S01]  /*3940*/  MUFU.TANH R7, R7 ;  /* 0x0000000700077308 */ /* 0x000fe20000002400 */
[----:B------:R-:W-:Y:S01]  /*3950*/  BAR.SYNC.DEFER_BLOCKING 0x0 ;  /* 0x0000000000007b1d */ /* 0x000fe20000010000 */
[C---:B------:R-:W-:Y:S02]  /*3960*/  ISETP.GE.AND P6, PT, R5.reuse, R234, PT ;  /* 0x000000ea0500720c */ /* 0x040fe40003fc6270 */
[C---:B------:R-:W-:Y:S02]  /*3970*/  ISETP.GE.AND P0, PT, R5.reuse, R232, PT ;  /* 0x000000e80500720c */ /* 0x040fe40003f06270 */
[----:B------:R-:W-:Y:S01]  /*3980*/  ISETP.LT.OR P6, PT, R5, R230, P6 ;  /* 0x000000e60500720c */ /* 0x000fe200037c1670 */
[----:B-1----:R-:W-:Y:S01]  /*3990*/  FMUL.FTZ R6, R47, c[0x0][0x2ec] ;  /* 0x0000bb002f067a20 */ /* 0x002fe20000410000 */
[C---:B------:R-:W-:Y:S02]  /*39a0*/  ISETP.LT.OR P1, PT, R5.reuse, R231, P1 ;  /* 0x000000e70500720c */ /* 0x040fe40000f21670 */
[----:B----4-:R-:W-:Y:S01]  /*39b0*/  FSEL R63, R22, -INF , !P6 ;  /* 0xff800000163f7808 */ /* 0x010fe20007000000 */
[----:B------:R1:W-:Y:S01]  /*39c0*/  MUFU.TANH R35, R6 ;  /* 0x0000000600237308 */ /* 0x0003e20000002400 */
[----:B------:R-:W-:-:S02]  /*39d0*/  ISETP.LT.OR P3, PT, R5, R229, P3 ;  /* 0x000000e50500720c */ /* 0x000fc40001f61670 */
[----:B------:R-:W-:Y:S02]  /*39e0*/  ISETP.LT.OR P0, PT, R5, R228, P0 ;  /* 0x000000e40500720c */ /* 0x000fe40000701670 */
[----:B------:R-:W-:Y:S02]  /*39f0*/  IADD3 R5, R4, 0x10, RZ ;  /* 0x0000001004057810 */ /* 0x000fe40007ffe0ff */
[----:B------:R-:W-:Y:S01]  /*3a00*/  FSEL R19, R53, -INF , !P2 ;  /* 0xff80000035137808 */ /* 0x000fe20005000000 */
[----:B------:R3:W-:Y:S01]  /*3a10*/  MUFU.TANH R22, R12 ;  /* 0x0000000c00167308 */ /* 0x0007e20000002400 */
[----:B------:R-:W-:Y:S02]  /*3a20*/  FSEL R47, R51, -INF , !P1 ;  /* 0xff800000332f7808 */ /* 0x000fe40004800000 */
[----:B------:R-:W-:Y:S02]  /*3a30*/  FSEL R16, R55, -INF , !P5 ;  /* 0xff80000037107808 */ /* 0x000fe40006800000 */
[----:B------:R-:W-:-:S02]  /*3a40*/  FSEL R17, R17, -INF , !P3 ;  /* 0xff80000011117808 */ /* 0x000fc40005800000 */
[----:B------:R-:W-:Y:S01]  /*3a50*/  FSEL R21, R21, -INF , !P0 ;  /* 0xff80000015157808 */ /* 0x000fe20004000000 */
[----:B-1----:R-:W-:Y:S01]  /*3a60*/  FMUL.FTZ R6, R24, c[0x0][0x2ec] ;  /* 0x0000bb0018067a20 */ /* 0x002fe20000410000 */
[C---:B------:R-:W-:Y:S02]  /*3a70*/  ISETP.GE.AND P5, PT, R5.reuse, R235, PT ;  /* 0x000000eb0500720c */ /* 0x040fe40003fa6270 */
[C---:B------:R-:W-:Y:S01]  /*3a80*/  ISETP.GE.AND P3, PT, R5.reuse, R234, PT ;  /* 0x000000ea0500720c */ /* 0x040fe20003f66270 */
[----:B------:R1:W4:Y:S01]  /*3a90*/  MUFU.TANH R18, R6 ;  /* 0x0000000600127308 */ /* 0x0003220000002400 */
[C---:B------:R-:W-:Y:S02]  /*3aa0*/  ISETP.GE.AND P0, PT, R5.reuse, R233, PT ;  /* 0x000000e90500720c */ /* 0x040fe40003f06270 */
[C---:B------:R-:W-:Y:S01]  /*3ab0*/  ISETP.LT.OR P5, PT, R5.reuse, R231, P5 ;  /* 0x000000e70500720c */ /* 0x040fe20002fa1670 */
[----:B---3--:R-:W-:Y:S01]  /*3ac0*/  HMMA.16816.F32 R12, R40, R14, R64 ;  /* 0x0000000e280c723c */ /* 0x008fe20000001840 */
[----:B------:R-:W-:-:S02]  /*3ad0*/  ISETP.LT.OR P3, PT, R5, R230, P3 ;  /* 0x000000e60500720c */ /* 0x000fc40001f61670 */
[----:B------:R-:W-:Y:S02]  /*3ae0*/  ISETP.LT.OR P0, PT, R5, R229, P0 ;  /* 0x000000e50500720c */ /* 0x000fe40000701670 */
[----:B------:R-:W-:Y:S02]  /*3af0*/  FSEL R128, R44, -INF , !P5 ;  /* 0xff8000002c807808 */ /* 0x000fe40006800000 */
[----:B--2---:R-:W-:Y:S02]  /*3b00*/  FSEL R132, R33, -INF , !P3 ;  /* 0xff80000021847808 */ /* 0x004fe40005800000 */
[----:B-1----:R-:W-:Y:S02]  /*3b10*/  IADD3 R6, R4, 0x9, RZ ;  /* 0x0000000904067810 */ /* 0x002fe40007ffe0ff */
[----:B----4-:R-:W-:Y:S02]  /*3b20*/  FSEL R18, R18, -INF , !P0 ;  /* 0xff80000012127808 */ /* 0x010fe40004000000 */
[----:B------:R-:W-:-:S02]  /*3b30*/  ISETP.GE.AND P4, PT, R6, R235, PT ;  /* 0x000000eb0600720c */ /* 0x000fc40003f86270 */
[C---:B------:R-:W-:Y:S02]  /*3b40*/  ISETP.GE.AND P2, PT, R6.reuse, R234, PT ;  /* 0x000000ea0600720c */ /* 0x040fe40003f46270 */
[C---:B------:R-:W-:Y:S02]  /*3b50*/  ISETP.LT.OR P4, PT, R6.reuse, R231, P4 ;  /* 0x000000e70600720c */ /* 0x040fe40002781670 */
[C---:B------:R-:W-:Y:S02]  /*3b60*/  ISETP.GE.AND P1, PT, R6.reuse, R233, PT ;  /* 0x000000e90600720c */ /* 0x040fe40003f26270 */
[----:B------:R-:W-:-:S03]  /*3b70*/  ISETP.GE.AND P6, PT, R6, R232, PT ;  /* 0x000000e80600720c */ /* 0x000fc60003fc6270 */
[----:B------:R-:W-:Y:S01]  /*3b80*/  FMUL.FTZ R12, R12, c[0x0][0x2ec] ;  /* 0x0000bb000c0c7a20 */ /* 0x000fe20000410000 */
[----:B------:R-:W-:Y:S01]  /*3b90*/  FSEL R45, R50, -INF , !P4 ;  /* 0xff800000322d7808 */ /* 0x000fe20006000000 */
[----:B------:R-:W-:Y:S01]  /*3ba0*/  FMUL.FTZ R13, R13, c[0x0][0x2ec] ;  /* 0x0000bb000d0d7a20 */ /* 0x000fe20000410000 */
[----:B------:R-:W-:Y:S01]  /*3bb0*/  ISETP.GE.AND P4, PT, R5, R232, PT ;  /* 0x000000e80500720c */ /* 0x000fe20003f86270 */
[----:B------:R-:W-:Y:S01]  /*3bc0*/  FMUL.FTZ R14, R14, c[0x0][0x2ec] ;  /* 0x0000bb000e0e7a20 */ /* 0x000fe20000410000 */
[C---:B------:R-:W-:Y:S01]  /*3bd0*/  ISETP.LT.OR P2, PT, R6.reuse, R230, P2 ;  /* 0x000000e60600720c */ /* 0x040fe20001741670 */
[----:B------:R-:W-:Y:S01]  /*3be0*/  FMUL.FTZ R15, R15, c[0x0][0x2ec] ;  /* 0x0000bb000f0f7a20 */ /* 0x000fe20000410000 */
[C---:B------:R-:W-:Y:S01]  /*3bf0*/  ISETP.LT.OR P1, PT, R6.reuse, R229, P1 ;  /* 0x000000e50600720c */ /* 0x040fe20000f21670 */
[----:B------:R-:W-:Y:S01]  /*3c00*/  MUFU.TANH R12, R12 ;  /* 0x0000000c000c7308 */ /* 0x000fe20000002400 */
[-C--:B------:R-:W-:Y:S01]  /*3c10*/  ISETP.LT.OR P6, PT, R6, R228.reuse, P6 ;  /* 0x000000e40600720c */ /* 0x080fe200037c1670 */
[----:B------:R-:W-:Y:S01]  /*3c20*/  FMUL.FTZ R6, R8, c[0x0][0x2ec] ;  /* 0x0000bb0008067a20 */ /* 0x000fe20000410000 */
[----:B------:R-:W-:-:S02]  /*3c30*/  ISETP.LT.OR P4, PT, R5, R228, P4 ;  /* 0x000000e40500720c */ /* 0x000fc40002781670 */
[----:B------:R-:W-:Y:S02]  /*3c40*/  IADD3 R5, R4, 0x18, RZ ;  /* 0x0000001804057810 */ /* 0x000fe40007ffe0ff */
[----:B------:R-:W-:Y:S01]  /*3c50*/  FSEL R61, R61, -INF , !P2 ;  /* 0xff8000003d3d7808 */ /* 0x000fe20005000000 */
[----:B------:R1:W2:Y:S01]  /*3c60*/  MUFU.TANH R24, R6 ;  /* 0x0000000600187308 */ /* 0x0002a20000002400 */
[C---:B------:R-:W-:Y:S02]  /*3c70*/  ISETP.GE.AND P0, PT, R5.reuse, R234, PT ;  /* 0x000000ea0500720c */ /* 0x040fe40003f06270 */
[----:B------:R-:W-:Y:S02]  /*3c80*/  FSEL R10, R48, -INF , !P6 ;  /* 0xff800000300a7808 */ /* 0x000fe40007000000 */
[----:B------:R-:W-:Y:S02]  /*3c90*/  ISETP.LT.OR P0, PT, R5, R230, P0 ;  /* 0x000000e60500720c */ /* 0x000fe40000701670 */
[----:B------:R-:W-:Y:S01]  /*3ca0*/  FSEL R23, R23, -INF , !P4 ;  /* 0xff80000017177808 */ /* 0x000fe20006000000 */
[----:B------:R3:W-:Y:S01]  /*3cb0*/  MUFU.TANH R8, R9 ;  /* 0x0000000900087308 */ /* 0x0007e20000002400 */
[----:B------:R-:W-:-:S02]  /*3cc0*/  FSEL R129, R7, -INF , !P0 ;  /* 0xff80000007817808 */ /* 0x000fc40004000000 */
[----:B------:R-:W-:Y:S02]  /*3cd0*/  PLOP3.LUT P0, PT, PT, PT, UP0, 0x80, 0x0 ;  /* 0x000000000000781c */ /* 0x000fe40003f0f008 */
[----:B------:R-:W-:Y:S02]  /*3ce0*/  ISETP.GE.AND P4, PT, R5, R233, PT ;  /* 0x000000e90500720c */ /* 0x000fe40003f86270 */
[C---:B-1----:R-:W-:Y:S01]  /*3cf0*/  IADD3 R6, R4.reuse, 0x11, RZ ;  /* 0x0000001104067810 */ /* 0x042fe20007ffe0ff */
[----:B------:R-:W-:Y:S01]  /*3d00*/  MUFU.TANH R13, R13 ;  /* 0x0000000d000d7308 */ /* 0x000fe20000002400 */
[----:B------:R-:W-:Y:S02]  /*3d10*/  IADD3 R4, R4, 0x19, RZ ;  /* 0x0000001904047810 */ /* 0x000fe40007ffe0ff */
[C---:B------:R-:W-:Y:S02]  /*3d20*/  ISETP.GE.AND P2, PT, R6.reuse, R235, PT ;  /* 0x000000eb0600720c */ /* 0x040fe40003f46270 */
[----:B------:R-:W-:-:S02]  /*3d30*/  ISETP.GE.AND P6, PT, R6, R234, PT ;  /* 0x000000ea0600720c */ /* 0x000fc40003fc6270 */
[C---:B------:R-:W-:Y:S01]  /*3d40*/  ISETP.GE.AND P5, PT, R6.reuse, R233, PT ;  /* 0x000000e90600720c */ /* 0x040fe20003fa6270 */
[----:B------:R-:W1:Y:S01]  /*3d50*/  MUFU.TANH R14, R14 ;  /* 0x0000000e000e7308 */ /* 0x000e620000002400 */
[C---:B------:R-:W-:Y:S02]  /*3d60*/  ISETP.GE.AND P3, PT, R6.reuse, R232, PT ;  /* 0x000000e80600720c */ /* 0x040fe40003f66270 */
[----:B---3--:R-:W-:Y:S02]  /*3d70*/  FSEL R9, R49, -INF , !P1 ;  /* 0xff80000031097808 */ /* 0x008fe40004800000 */
[----:B------:R-:W-:Y:S02]  /*3d80*/  ISETP.GE.AND P1, PT, R5, R235, PT ;  /* 0x000000eb0500720c */ /* 0x000fe40003f26270 */
[C---:B------:R-:W-:Y:S01]  /*3d90*/  ISETP.LT.OR P2, PT, R6.reuse, R231, P2 ;  /* 0x000000e70600720c */ /* 0x040fe20001741670 */
[----:B------:R-:W-:Y:S01]  /*3da0*/  MUFU.TANH R15, R15 ;  /* 0x0000000f000f7308 */ /* 0x000fe20000002400 */
[----:B------:R-:W-:-:S02]  /*3db0*/  ISETP.LT.OR P6, PT, R6, R230, P6 ;  /* 0x000000e60600720c */ /* 0x000fc400037c1670 */
[C---:B------:R-:W-:Y:S02]  /*3dc0*/  ISETP.LT.OR P5, PT, R6.reuse, R229, P5 ;  /* 0x000000e50600720c */ /* 0x040fe40002fa1670 */
[----:B------:R-:W-:Y:S02]  /*3dd0*/  ISETP.LT.OR P3, PT, R6, R228, P3 ;  /* 0x000000e40600720c */ /* 0x000fe40001f61670 */
[----:B------:R-:W-:Y:S01]  /*3de0*/  ISETP.LT.OR P1, PT, R5, R231, P1 ;  /* 0x000000e70500720c */ /* 0x000fe20000f21670 */
[----:B------:R3:W4:Y:S01]  /*3df0*/  MUFU.TANH R6, R11 ;  /* 0x0000000b00067308 */ /* 0x0007220000002400 */
[----:B------:R-:W-:Y:S02]  /*3e00*/  FSEL R103, R34, -INF , !P2 ;  /* 0xff80000022677808 */ /* 0x000fe40005000000 */
[----:B------:R-:W-:Y:S02]  /*3e10*/  FSEL R131, R35, -INF , !P6 ;  /* 0xff80000023837808 */ /* 0x000fe40007000000 */
[----:B------:R-:W-:-:S02]  /*3e20*/  FSEL R22, R22, -INF , !P3 ;  /* 0xff80000016167808 */ /* 0x000fc40005800000 */
[----:B--2---:R-:W-:Y:S02]  /*3e30*/  FSEL R102, R24, -INF , !P1 ;  /* 0xff80000018667808 */ /* 0x004fe40004800000 */
[-C--:B------:R-:W-:Y:S02]  /*3e40*/  ISETP.GE.AND P2, PT, R5, R232.reuse, PT ;  /* 0x000000e80500720c */ /* 0x080fe40003f46270 */
[C---:B------:R-:W-:Y:S02]  /*3e50*/  ISETP.GE.AND P6, PT, R4.reuse, R235, PT ;  /* 0x000000eb0400720c */ /* 0x040fe40003fc6270 */
[C---:B------:R-:W-:Y:S02]  /*3e60*/  ISETP.GE.AND P3, PT, R4.reuse, R233, PT ;  /* 0x000000e90400720c */ /* 0x040fe40003f66270 */
[----:B------:R-:W-:Y:S02]  /*3e70*/  ISETP.GE.AND P1, PT, R4, R232, PT ;  /* 0x000000e80400720c */ /* 0x000fe40003f26270 */
[----:B---3--:R-:W-:-:S02]  /*3e80*/  FSEL R11, R25, -INF , !P5 ;  /* 0xff800000190b7808 */ /* 0x008fc40006800000 */
[C---:B------:R-:W-:Y:S02]  /*3e90*/  ISETP.GE.AND P5, PT, R4.reuse, R234, PT ;  /* 0x000000ea0400720c */ /* 0x040fe40003fa6270 */
[C---:B------:R-:W-:Y:S02]  /*3ea0*/  ISETP.LT.OR P4, PT, R5.reuse, R229, P4 ;  /* 0x000000e50500720c */ /* 0x040fe40002781670 */
[----:B------:R-:W-:Y:S02]  /*3eb0*/  ISETP.LT.OR P2, PT, R5, R228, P2 ;  /* 0x000000e40500720c */ /* 0x000fe40001741670 */
[C---:B------:R-:W-:Y:S02]  /*3ec0*/  ISETP.LT.OR P6, PT, R4.reuse, R231, P6 ;  /* 0x000000e70400720c */ /* 0x040fe400037c1670 */
[C---:B------:R-:W-:Y:S02]  /*3ed0*/  ISETP.LT.OR P5, PT, R4.reuse, R230, P5 ;  /* 0x000000e60400720c */ /* 0x040fe40002fa1670 */
[----:B------:R-:W-:-:S02]  /*3ee0*/  ISETP.LT.OR P3, PT, R4, R229, P3 ;  /* 0x000000e50400720c */ /* 0x000fc40001f61670 */
[----:B------:R-:W-:Y:S02]  /*3ef0*/  ISETP.LT.OR P1, PT, R4, R228, P1 ;  /* 0x000000e40400720c */ /* 0x000fe40000f21670 */
[----:B------:R-:W-:Y:S02]  /*3f00*/  FSEL R12, R12, -INF , !P4 ;  /* 0xff8000000c0c7808 */ /* 0x000fe40006000000 */
[----:B-1----:R-:W-:Y:S02]  /*3f10*/  FSEL R14, R14, -INF , !P2 ;  /* 0xff8000000e0e7808 */ /* 0x002fe40005000000 */
[----:B------:R-:W-:Y:S02]  /*3f20*/  FSEL R100, R8, -INF , !P6 ;  /* 0xff80000008647808 */ /* 0x000fe40007000000 */
[----:B----4-:R-:W-:Y:S02]  /*3f30*/  FSEL R130, R6, -INF , !P5 ;  /* 0xff80000006827808 */ /* 0x010fe40006800000 */
[----:B------:R-:W-:-:S02]  /*3f40*/  FSEL R13, R13, -INF , !P3 ;  /* 0xff8000000d0d7808 */ /* 0x000fc40005800000 */
        /* <DEDUP_REMOVED lines=23> */
.L_x_1906:
        /* <DEDUP_REMOVED lines=40> */
[----:B------:R-:W-:-:S04]  /*4340*/  FFMA.FTZ R4, R20, c[0x0][0x23c], -R8 ;  /* 0x00008f0014047a23 */ /* 0x000fc80000010808 */
[----:B------:R2:W-:Y:S01]  /*4350*/  MUFU.EX2 R246, R4 ;  /* 0x0000000400f67308 */ /* 0x0005e20000000800 */
[----:B-1----:R-:W-:-:S04]  /*4360*/  FMNMX.FTZ R137, R5, R137, !PT ;  /* 0x0000008905897209 */ /* 0x002fc80007810000 */
[C---:B------:R-:W-:Y:S01]  /*4370*/  FSETP.NEU.FTZ.AND P1, PT, R137.reuse, -INF , PT ;  /* 0xff8000008900780b */ /* 0x040fe20003f3d000 */
[----:B------:R-:W-:-:S05]  /*4380*/  FMUL.FTZ R5, R137, c[0x0][0x23c] ;  /* 0x00008f0089057a20 */ /* 0x000fca0000410000 */
[----:B------:R-:W-:Y:S01]  /*4390*/  FSEL R2, R5, RZ, P1 ;  /* 0x000000ff05027208 */ /* 0x000fe20000800000 */
[----:B--2---:R-:W-:-:S04]  /*43a0*/  FFMA.FTZ R4, R16, c[0x0][0x23c], -R8 ;  /* 0x00008f0010047a23 */ /* 0x004fc80000010808 */
[--C-:B------:R-:W-:Y:S01]  /*43b0*/  FFMA.FTZ R0, R19, c[0x0][0x23c], -R2.reuse ;  /* 0x00008f0013007a23 */ /* 0x100fe20000010802 */
[----:B------:R1:W-:Y:S01]  /*43c0*/  MUFU.EX2 R245, R4 ;  /* 0x0000000400f57308 */ /* 0x0003e20000000800 */
[----:B------:R-:W-:Y:S02]  /*43d0*/  FFMA.FTZ R3, R32, c[0x0][0x23c], -R2 ;  /* 0x00008f0020037a23 */ /* 0x000fe40000010802 */
[----:B------:R-:W-:Y:S05]  /*43e0*/  LDSM.16.MT88.4 R32, [R218+0xa000] ;  /* 0x00a00000da20783b */ /* 0x000fea0000004200 */
[----:B------:R2:W-:Y:S08]  /*43f0*/  MUFU.EX2 R237, R0 ;  /* 0x0000000000ed7308 */ /* 0x0005f00000000800 */
[----:B------:R3:W4:Y:S01]  /*4400*/  MUFU.EX2 R239, R3 ;  /* 0x0000000300ef7308 */ /* 0x0007220000000800 */
[----:B-1----:R-:W-:-:S02]  /*4410*/  FFMA.FTZ R4, R17, c[0x0][0x23c], -R8 ;  /* 0x00008f0011047a23 */ /* 0x002fc40000010808 */
[----:B--2---:R-:W-:-:S05]  /*4420*/  FFMA.FTZ R0, R21, c[0x0][0x23c], -R2 ;  /* 0x00008f0015007a23 */ /* 0x004fca0000010802 */
[----:B------:R1:W-:Y:S01]  /*4430*/  MUFU.EX2 R244, R4 ;  /* 0x0000000400f47308 */ /* 0x0003e20000000800 */
[----:B---3--:R-:W-:-:S07]  /*4440*/  FMNMX.FTZ R3, R46, R60, !PT ;  /* 0x0000003c2e037209 */ /* 0x008fce0007810000 */
[----:B------:R2:W-:Y:S01]  /*4450*/  MUFU.EX2 R238, R0 ;  /* 0x0000000000ee7308 */ /* 0x0005e20000000800 */
[----:B----4-:R-:W-:Y:S02]  /*4460*/  F2FP.PACK_AB R5, R237, R239 ;  /* 0x000000efed05723e */ /* 0x010fe400000000ff */
[----:B------:R-:W-:-:S04]  /*4470*/  FMNMX.FTZ R3, R47, R3, !PT ;  /* 0x000000032f037209 */ /* 0x000fc80007810000 */
[----:B------:R-:W-:Y:S01]  /*4480*/  FMNMX.FTZ R3, R45, R3, !PT ;  /* 0x000000032d037209 */ /* 0x000fe20007810000 */
[--C-:B-1----:R-:W-:Y:S02]  /*4490*/  FFMA.FTZ R4, R9, c[0x0][0x23c], -R8.reuse ;  /* 0x00008f0009047a23 */ /* 0x102fe40000010808 */
[----:B------:R-:W-:Y:S01]  /*44a0*/  FFMA.FTZ R9, R11, c[0x0][0x23c], -R8 ;  /* 0x00008f000b097a23 */ /* 0x000fe20000010808 */
[----:B------:R-:W-:Y:S01]  /*44b0*/  FMNMX.FTZ R3, R128, R3, !PT ;  /* 0x0000000380037209 */ /* 0x000fe20007810000 */
[----:B------:R1:W3:Y:S03]  /*44c0*/  MUFU.EX2 R247, R4 ;  /* 0x0000000400f77308 */ /* 0x0002e60000000800 */
[----:B------:R-:W-:Y:S01]  /*44d0*/  FMNMX.FTZ R3, R103, R3, !PT ;  /* 0x0000000367037209 */ /* 0x000fe20007810000 */
[----:B--2---:R-:W-:-:S03]  /*44e0*/  FFMA.FTZ R0, R10, c[0x0][0x23c], -R2 ;  /* 0x00008f000a007a23 */ /* 0x004fc60000010802 */
[----:B------:R-:W-:Y:S01]  /*44f0*/  FMNMX.FTZ R3, R102, R3, !PT ;  /* 0x0000000366037209 */ /* 0x000fe20007810000 */
[----:B------:R2:W4:Y:S03]  /*4500*/  MUFU.EX2 R243, R0 ;  /* 0x0000000000f37308 */ /* 0x0005260000000800 */
[----:B------:R-:W-:-:S05]  /*4510*/  FMNMX.FTZ R3, R100, R3, !PT ;  /* 0x0000000364037209 */ /* 0x000fca0007810000 */
[----:B------:R-:W5:Y:S01]  /*4520*/  SHFL.BFLY PT, R10, R3, 0x2, 0x1f ;  /* 0x0c401f00030a7f89 */ /* 0x000f6200000e0000 */
[----:B------:R5:W-:Y:S01]  /*4530*/  MUFU.EX2 R242, R9 ;  /* 0x0000000900f27308 */ /* 0x000be20000000800 */
[----:B-1----:R-:W-:Y:S02]  /*4540*/  F2FP.PACK_AB R4, R245, R246 ;  /* 0x000000f6f504723e */ /* 0x002fe400000000ff */
[----:B---3--:R-:W-:Y:S01]  /*4550*/  F2FP.PACK_AB R6, R247, R244 ;  /* 0x000000f4f706723e */ /* 0x008fe200000000ff */
[--C-:B--2---:R-:W-:Y:S01]  /*4560*/  FFMA.FTZ R0, R18, c[0x0][0x23c], -R8.reuse ;  /* 0x00008f0012007a23 */ /* 0x104fe20000010808 */
[----:B----4-:R-:W-:Y:S01]  /*4570*/  F2FP.PACK_AB R7, R243, R238 ;  /* 0x000000eef307723e */ /* 0x010fe200000000ff */
[----:B------:R-:W-:Y:S02]  /*4580*/  LDSM.16.MT88.4 R16, [R218+0xa800] ;  /* 0x00a80000da10783b */ /* 0x000fe40000004200 */
[----:B------:R1:W2:Y:S04]  /*4590*/  MUFU.EX2 R240, R0 ;  /* 0x0000000000f07308 */ /* 0x0002a80000000800 */
[----:B------:R-:W-:Y:S01]  /*45a0*/  HMMA.16816.F32 R76, R4, R50, RZ ;  /* 0x00000032044c723c */ /* 0x000fe200000018ff */
[----:B-----5:R-:W-:-:S02]  /*45b0*/  FFMA.FTZ R9, R12, c[0x0][0x23c], -R8 ;  /* 0x00008f000c097a23 */ /* 0x020fc40000010808 */
[----:B------:R-:W-:Y:S02]  /*45c0*/  FFMA.FTZ R8, R13, c[0x0][0x23c], -R8 ;  /* 0x00008f000d087a23 */ /* 0x000fe40000010808 */
[----:B------:R-:W-:Y:S01]  /*45d0*/  MUFU.EX2 R241, R9 ;  /* 0x0000000900f17308 */ /* 0x000fe20000000800 */
[----:B------:R-:W-:Y:S02]  /*45e0*/  FMNMX.FTZ R3, R3, R10, !PT ;  /* 0x0000000a03037209 */ /* 0x000fe40007810000 */
[----:B------:R-:W-:Y:S01]  /*45f0*/  HMMA.16816.F32 R92, R4, R66, RZ ;  /* 0x00000042045c723c */ /* 0x000fe200000018ff */
[----:B-1----:R-:W-:-:S04]  /*4600*/  FMNMX.FTZ R0, R101, R62, !PT ;  /* 0x0000003e65007209 */ /* 0x002fc80007810000 */
[----:B------:R1:W3:Y:S01]  /*4610*/  MUFU.EX2 R249, R8 ;  /* 0x0000000800f97308 */ /* 0x0002e20000000800 */
[----:B------:R-:W4:Y:S01]  /*4620*/  SHFL.BFLY PT, R10, R3, 0x1, 0x1f ;  /* 0x0c201f00030a7f89 */ /* 0x000f2200000e0000 */
[----:B--2---:R-:W-:Y:S02]  /*4630*/  F2FP.PACK_AB R124, R242, R240 ;  /* 0x000000f0f27c723e */ /* 0x004fe400000000ff */
[----:B------:R-:W-:Y:S01]  /*4640*/  FMNMX.FTZ R0, R63, R0, !PT ;  /* 0x000000003f007209 */ /* 0x000fe20007810000 */
[----:B------:R-:W-:Y:S03]  /*4650*/  HMMA.16816.F32 R108, R4, R38, RZ ;  /* 0x00000026046c723c */ /* 0x000fe600000018ff */
[----:B------:R-:W-:-:S04]  /*4660*/  FMNMX.FTZ R0, R61, R0, !PT ;  /* 0x000000003d007209 */ /* 0x000fc80007810000 */
[----:B------:R-:W-:Y:S01]  /*4670*/  FMNMX.FTZ R0, R132, R0, !PT ;  /* 0x0000000084007209 */ /* 0x000fe20007810000 */
[C---:B------:R-:W-:Y:S03]  /*4680*/  HMMA.16816.F32 R148, R4.reuse, R24, RZ ;  /* 0x000000180494723c */ /* 0x040fe600000018ff */
[----:B------:R-:W-:Y:S01]  /*4690*/  FMNMX.FTZ R0, R131, R0, !PT ;  /* 0x0000000083007209 */ /* 0x000fe20007810000 */
[----:B-1----:R-:W-:Y:S01]  /*46a0*/  FFMA.FTZ R8, R23, c[0x0][0x23c], -R2 ;  /* 0x00008f0017087a23 */ /* 0x002fe20000010802 */
[----:B---3--:R-:W-:Y:S02]  /*46b0*/  F2FP.PACK_AB R126, R249, R241 ;  /* 0x000000f1f97e723e */ /* 0x008fe400000000ff */
[----:B------:R-:W-:Y:S01]  /*46c0*/  FMNMX.FTZ R0, R129, R0, !PT ;  /* 0x0000000081007209 */ /* 0x000fe20007810000 */
[----:B------:R1:W-:Y:S01]  /*46d0*/  MUFU.EX2 R210, R8 ;  /* 0x0000000800d27308 */ /* 0x0003e20000000800 */
[----:B------:R-:W-:Y:S02]  /*46e0*/  HMMA.16816.F32 R164, R4, R28, RZ ;  /* 0x0000001c04a4723c */ /* 0x000fe400000018ff */
[----:B------:R-:W-:-:S02]  /*46f0*/  FMNMX.FTZ R0, R130, R0, !PT ;  /* 0x0000000082007209 */ /* 0x000fc40007810000 */
[----:B----4-:R-:W-:-:S03]  /*4700*/  FMNMX.FTZ R136, R3, R10, !PT ;  /* 0x0000000a03887209 */ /* 0x010fc60007810000 */
[----:B------:R-:W2:Y:S01]  /*4710*/  SHFL.BFLY PT, R9, R0, 0x2, 0x1f ;  /* 0x0c401f0000097f89 */ /* 0x000ea200000e0000 */
[----:B------:R-:W-:Y:S01]  /*4720*/  FSETP.NEU.FTZ.AND P1, PT, R136, -INF , PT ;  /* 0xff8000008800780b */ /* 0x000fe20003f3d000 */
[C---:B------:R-:W-:Y:S01]  /*4730*/  HMMA.16816.F32 R40, R4.reuse, R32, RZ ;  /* 0x000000200428723c */ /* 0x040fe200000018ff */
[----:B-1----:R-:W-:Y:S02]  /*4740*/  FFMA.FTZ R8, R22, c[0x0][0x23c], -R2 ;  /* 0x00008f0016087a23 */ /* 0x002fe40000010802 */
[----:B------:R-:W-:Y:S05]  /*4750*/  LDSM.16.MT88.4 R20, [R217+0xb800] ;  /* 0x00b80000d914783b */ /* 0x000fea0000004200 */
[C---:B------:R-:W-:Y:S01]  /*4760*/  HMMA.16816.F32 R56, R4.reuse, R48, RZ ;  /* 0x000000300438723c */ /* 0x040fe200000018ff */
[----:B------:R1:W3:Y:S07]  /*4770*/  MUFU.EX2 R211, R8 ;  /* 0x0000000800d37308 */ /* 0x0002ee0000000800 */
[----:B------:R-:W-:Y:S01]  /*4780*/  HMMA.16816.F32 R72, R4, R64, RZ ;  /* 0x000000400448723c */ /* 0x000fe200000018ff */
[----:B--2---:R-:W-:-:S07]  /*4790*/  FMNMX.FTZ R0, R9, R0, !PT ;  /* 0x0000000009007209 */ /* 0x004fce0007810000 */
[C---:B------:R-:W-:Y:S01]  /*47a0*/  HMMA.16816.F32 R88, R4.reuse, R36, RZ ;  /* 0x000000240458723c */ /* 0x040fe200000018ff */
[--C-:B-1----:R-:W-:Y:S01]  /*47b0*/  FFMA.FTZ R8, R14, c[0x0][0x23c], -R2.reuse ;  /* 0x00008f000e087a23 */ /* 0x102fe20000010802 */
[----:B---3--:R-:W-:Y:S01]  /*47c0*/  F2FP.PACK_AB R125, R211, R210 ;  /* 0x000000d2d37d723e */ /* 0x008fe200000000ff */
[----:B------:R-:W-:Y:S02]  /*47d0*/  FFMA.FTZ R2, R15, c[0x0][0x23c], -R2 ;  /* 0x00008f000f027a23 */ /* 0x000fe40000010802 */
        /* <DEDUP_REMOVED lines=22> */
[----:B------:R-:W-:Y:S01]  /*4940*/  HMMA.16816.F32 R148, R124, R156, R148 ;  /* 0x0000009c7c94723c */ /* 0x000fe20000001894 */
[----:B-1----:R-:W-:-:S05]  /*4950*/  FMUL.FTZ R0, R135, c[0x0][0x23c] ;  /* 0x00008f0087007a20 */ /* 0x002fca0000410000 */
[----:B------:R-:W-:Y:S02]  /*4960*/  FSEL R0, R0, RZ, P1 ;  /* 0x000000ff00007208 */ /* 0x000fe40000800000 */
[----:B------:R-:W-:Y:S01]  /*4970*/  HMMA.16816.F32 R164, R124, R172, R164 ;  /* 0x000000ac7ca4723c */ /* 0x000fe200000018a4 */
[----:B--2---:R-:W-:-:S07]  /*4980*/  FFMA.FTZ R3, R45, c[0x0][0x23c], -R2 ;  /* 0x00008f002d037a23 */ /* 0x004fce0000010802 */
        /* <DEDUP_REMOVED lines=25> */
[----:B-1----:R-:W-:-:S06]  /*4b20*/  FFMA.FTZ R3, R103, c[0x0][0x23c], -R2 ;  /* 0x00008f0067037a23 */ /* 0x002fcc0000010802 */
[----:B---3--:R-:W-:Y:S02]  /*4b30*/  F2FP.PACK_AB R4, R206, R209 ;  /* 0x000000d1ce04723e */ /* 0x008fe400000000ff */
[----:B--2---:R-:W-:Y:S01]  /*4b40*/  F2FP.PACK_AB R6, R208, R207 ;  /* 0x000000cfd006723e */ /* 0x004fe200000000ff */
[----:B------:R1:W2:Y:S01]  /*4b50*/  MUFU.EX2 R200, R3 ;  /* 0x0000000300c87308 */ /* 0x0002a20000000800 */
[----:B----4-:R-:W-:Y:S02]  /*4b60*/  F2FP.PACK_AB R5, R204, R205 ;  /* 0x000000cdcc05723e */ /* 0x010fe400000000ff */
[----:B-----5:R-:W-:-:S07]  /*4b70*/  F2FP.PACK_AB R7, R203, R202 ;  /* 0x000000cacb07723e */ /* 0x020fce00000000ff */
[----:B------:R-:W-:Y:S01]  /*4b80*/  HMMA.16816.F32 R144, R4, R24, RZ ;  /* 0x000000180490723c */ /* 0x000fe200000018ff */
[--C-:B-1----:R-:W-:Y:S01]  /*4b90*/  FFMA.FTZ R3, R102, c[0x0][0x23c], -R2.reuse ;  /* 0x00008f0066037a23 */ /* 0x102fe20000010802 */
[----:B--2---:R-:W-:Y:S01]  /*4ba0*/  F2FP.PACK_AB R128, R200, R201 ;  /* 0x000000c9c880723e */ /* 0x004fe200000000ff */
        /* <DEDUP_REMOVED lines=9> */
[--C-:B--2---:R-:W-:Y:S02]  /*4c40*/  FFMA.FTZ R2, R132, c[0x0][0x23c], -R0.reuse ;  /* 0x00008f0084027a23 */ /* 0x104fe40000010800 */
        /* <DEDUP_REMOVED lines=100> */
[----:B------:R-:W-:Y:S04]  /*5290*/  LDSM.16.M88.4 R24, [R223] ;  /* 0x00000000df18783b */ /* 0x000fe80000000200 */
[----:B------:R-:W5:Y:S04]  /*52a0*/  LDSM.16.M88.4 R4, [R216+0x2000] ;  /* 0x00200000d804783b */ /* 0x000f680000000200 */
[----:B------:R-:W1:Y:S01]  /*52b0*/  LDSM.16.M88.4 R32, [R226] ;  /* 0x00000000e220783b */ /* 0x000e620000000200 */
[----:B--2---:R-:W-:-:S03]  /*52c0*/  IADD3 R2, R0, 0x1, RZ ;  /* 0x0000000100027810 */ /* 0x004fc60007ffe0ff */
[----:B------:R-:W2:Y:S01]  /*52d0*/  LDSM.16.M88.4 R12, [R214] ;  /* 0x00000000d60c783b */ /* 0x000ea20000000200 */
[----:B------:R-:W-:-:S03]  /*52e0*/  ISETP.GE.AND P0, PT, R2, R235, PT ;  /* 0x000000eb0200720c */ /* 0x000fc60003f06270 */
[----:B------:R-:W0:Y:S01]  /*52f0*/  LDGDEPBAR ;  /* 0x00000000000079af */ /* 0x000e220000000000 */
[C---:B------:R-:W-:Y:S02]  /*5300*/  ISETP.GE.AND P4, PT, R2.reuse, R234, PT ;  /* 0x000000ea0200720c */ /* 0x040fe40003f86270 */
[C---:B------:R-:W-:Y:S02]  /*5310*/  ISETP.GE.AND P2, PT, R2.reuse, R233, PT ;  /* 0x000000e90200720c */ /* 0x040fe40003f46270 */
[C---:B------:R-:W-:Y:S02]  /*5320*/  ISETP.GE.AND P6, PT, R2.reuse, R232, PT ;  /* 0x000000e80200720c */ /* 0x040fe40003fc6270 */
[C---:B------:R-:W-:Y:S02]  /*5330*/  ISETP.LT.OR P0, PT, R2.reuse, R231, P0 ;  /* 0x000000e70200720c */ /* 0x040fe40000701670 */
[C---:B------:R-:W-:Y:S02]  /*5340*/  ISETP.LT.OR P4, PT, R2.reuse, R230, P4 ;  /* 0x000000e60200720c */ /* 0x040fe40002781670 */
[----:B------:R-:W-:-:S02]  /*5350*/  ISETP.LT.OR P2, PT, R2, R229, P2 ;  /* 0x000000e50200720c */ /* 0x000fc40001741670 */
[----:B------:R-:W-:Y:S02]  /*5360*/  ISETP.LT.OR P6, PT, R2, R228, P6 ;  /* 0x000000e40200720c */ /* 0x000fe400037c1670 */
[----:B------:R-:W-:Y:S01]  /*5370*/  IADD3 R2, R0, 0x8, RZ ;  /* 0x0000000800027810 */ /* 0x000fe20007ffe0ff */
[C---:B---3--:R-:W-:Y:S08]  /*5380*/  HMMA.16816.F32 R184, R8.reuse, R16, RZ ;  /* 0x0000001008b8723c */ /* 0x048ff000000018ff */
[C---:B----4-:R-:W-:Y:S08]  /*5390*/  HMMA.16816.F32 R176, R8.reuse, R28, RZ ;  /* 0x0000001c08b0723c */ /* 0x050ff000000018ff */
[C---:B------:R-:W-:Y:S08]  /*53a0*/  HMMA.16816.F32 R180, R8.reuse, R18, RZ ;  /* 0x0000001208b4723c */ /* 0x040ff000000018ff */
[----:B------:R-:W-:Y:S01]  /*53b0*/  HMMA.16816.F32 R140, R8, R30, RZ ;  /* 0x0000001e088c723c */ /* 0x000fe200000018ff */
[----:B------:R-:W3:Y:S07]  /*53c0*/  LDSM.16.M88.4 R8, [R216] ;  /* 0x00000000d808783b */ /* 0x000eee0000000200 */
[C---:B-----5:R-:W-:Y:S08]  /*53d0*/  HMMA.16816.F32 R208, R4.reuse, R24, R184 ;  /* 0x0000001804d0723c */ /* 0x060ff000000018b8 */
[C---:B-1----:R-:W-:Y:S01]  /*53e0*/  HMMA.16816.F32 R192, R4.reuse, R32, R176 ;  /* 0x0000002004c0723c */ /* 0x042fe200000018b0 */
[----:B------:R-:W-:Y:S07]  /*53f0*/  LDSM.16.M88.4 R176, [R221+0x8000] ;  /* 0x00800000ddb0783b */ /* 0x000fee0000000200 */
[C---:B------:R-:W-:Y:S08]  /*5400*/  HMMA.16816.F32 R204, R4.reuse, R26, R180 ;  /* 0x0000001a04cc723c */ /* 0x040ff000000018b4 */
[----:B------:R-:W-:Y:S01]  /*5410*/  HMMA.16816.F32 R188, R4, R34, R140 ;  /* 0x0000002204bc723c */ /* 0x000fe2000000188c */
[----:B------:R-:W1:Y:S04]  /*5420*/  LDSM.16.M88.4 R4, [R222+0x2000] ;  /* 0x00200000de04783b */ /* 0x000e680000000200 */
[----:B------:R-:W4:Y:S03]  /*5430*/  LDSM.16.M88.4 R140, [R221+0x8800] ;  /* 0x00880000dd8c783b */ /* 0x000f260000000200 */
[C---:B--2---:R-:W-:Y:S08]  /*5440*/  HMMA.16816.F32 R184, R12.reuse, R16, RZ ;  /* 0x000000100cb8723c */ /* 0x044ff000000018ff */
[C---:B------:R-:W-:Y:S08]  /*5450*/  HMMA.16816.F32 R180, R12.reuse, R18, RZ ;  /* 0x000000120cb4723c */ /* 0x040ff000000018ff */
[C---:B------:R-:W-:Y:S08]  /*5460*/  HMMA.16816.F32 R16, R12.reuse, R28, RZ ;  /* 0x0000001c0c10723c */ /* 0x040ff000000018ff */
[----:B------:R-:W-:Y:S01]  /*5470*/  HMMA.16816.F32 R28, R12, R30, RZ ;  /* 0x0000001e0c1c723c */ /* 0x000fe200000018ff */
[----:B------:R-:W2:Y:S07]  /*5480*/  LDSM.16.M88.4 R12, [R222] ;  /* 0x00000000de0c783b */ /* 0x000eae0000000200 */
[C---:B---3--:R-:W-:Y:S08]  /*5490*/  HMMA.16816.F32 R200, R8.reuse, R24, R184 ;  /* 0x0000001808c8723c */ /* 0x048ff000000018b8 */
[C---:B------:R-:W-:Y:S01]  /*54a0*/  HMMA.16816.F32 R184, R8.reuse, R26, R180 ;  /* 0x0000001a08b8723c */ /* 0x040fe200000018b4 */
[----:B------:R-:W-:Y:S07]  /*54b0*/  LDSM.16.M88.4 R24, [R219+0x800] ;  /* 0x00080000db18783b */ /* 0x000fee0000000200 */
[C---:B------:R-:W-:Y:S01]  /*54c0*/  HMMA.16816.F32 R196, R8.reuse, R32, R16 ;  /* 0x0000002008c4723c */ /* 0x040fe20000001810 */
[----:B------:R-:W-:Y:S07]  /*54d0*/  LDSM.16.M88.4 R16, [R219] ;  /* 0x00000000db10783b */ /* 0x000fee0000000200 */
[----:B------:R-:W-:Y:S01]  /*54e0*/  HMMA.16816.F32 R180, R8, R34, R28 ;  /* 0x0000002208b4723c */ /* 0x000fe2000000181c */
[----:B------:R-:W3:Y:S07]  /*54f0*/  LDSM.16.M88.4 R8, [R220] ;  /* 0x00000000dc08783b */ /* 0x000eee0000000200 */
[C---:B-1----:R-:W-:Y:S08]  /*5500*/  HMMA.16816.F32 R32, R4.reuse, R176, R208 ;  /* 0x000000b00420723c */ /* 0x042ff000000018d0 */
[C---:B----4-:R-:W-:Y:S08]  /*5510*/  HMMA.16816.F32 R192, R4.reuse, R140, R192 ;  /* 0x0000008c04c0723c */ /* 0x050ff000000018c0 */
[C---:B------:R-:W-:Y:S08]  /*5520*/  HMMA.16816.F32 R28, R4.reuse, R178, R204 ;  /* 0x000000b2041c723c */ /* 0x040ff000000018cc */
[----:B------:R-:W-:Y:S01]  /*5530*/  HMMA.16816.F32 R188, R4, R142, R188 ;  /* 0x0000008e04bc723c */ /* 0x000fe200000018bc */
[----:B------:R-:W1:Y:S07]  /*5540*/  LDSM.16.M88.4 R4, [R220+0x2000] ;  /* 0x00200000dc04783b */ /* 0x000e6e0000000200 */
[C---:B--2---:R-:W-:Y:S08]  /*5550*/  HMMA.16816.F32 R208, R12.reuse, R176, R200 ;  /* 0x000000b00cd0723c */ /* 0x044ff000000018c8 */
[C---:B------:R-:W-:Y:S08]  /*5560*/  HMMA.16816.F32 R200, R12.reuse, R178, R184 ;  /* 0x000000b20cc8723c */ /* 0x040ff000000018b8 */
[C---:B------:R-:W-:Y:S08]  /*5570*/  HMMA.16816.F32 R196, R12.reuse, R140, R196 ;  /* 0x0000008c0cc4723c */ /* 0x040ff000000018c4 */
[----:B------:R-:W-:Y:S01]  /*5580*/  HMMA.16816.F32 R184, R12, R142, R180 ;  /* 0x0000008e0cb8723c */ /* 0x000fe200000018b4 */
[----:B------:R-:W-:Y:S07]  /*5590*/  LDSM.16.M88.4 R12, [R212+0x9000] ;  /* 0x00900000d40c783b */ /* 0x000fee0000000200 */
[----:B---3--:R-:W-:Y:S08]  /*55a0*/  HMMA.16816.F32 R208, R8, R16, R208 ;  /* 0x0000001008d0723c */ /* 0x008ff000000018d0 */
[C---:B-1----:R-:W-:Y:S08]  /*55b0*/  HMMA.16816.F32 R176, R4.reuse, R18, R28 ;  /* 0x0000001204b0723c */ /* 0x042ff0000000181c */
[C---:B------:R-:W-:Y:S01]  /*55c0*/  HMMA.16816.F32 R180, R4.reuse, R16, R32 ;  /* 0x0000001004b4723c */ /* 0x040fe20000001820 */
        /* <DEDUP_REMOVED lines=8> */
[----:B------:R-:W-:Y:S07]  /*5650*/  LDSM.16.M88.4 R24, [R224] ;  /* 0x00000000e018783b */ /* 0x000fee0000000200 */
[C---:B-1----:R-:W-:Y:S08]  /*5660*/  HMMA.16816.F32 R192, R4.reuse, R12, R180 ;  /* 0x0000000c04c0723c */ /* 0x042ff000000018b4 */
[C---:B------:R-:W-:Y:S08]  /*5670*/  HMMA.16816.F32 R188, R4.reuse, R14, R176 ;  /* 0x0000000e04bc723c */ /* 0x040ff000000018b0 */
[C---:B------:R-:W-:Y:S08]  /*5680*/  HMMA.16816.F32 R140, R4.reuse, R32, R140 ;  /* 0x00000020048c723c */ /* 0x040ff0000000188c */
[----:B------:R-:W-:Y:S01]  /*5690*/  HMMA.16816.F32 R8, R4, R34, R28 ;  /* 0x000000220408723c */ /* 0x000fe2000000181c */
[----:B------:R-:W1:Y:S04]  /*56a0*/  LDSM.16.M88.4 R4, [R216+0x6000] ;  /* 0x00600000d804783b */ /* 0x000e680000000200 */
[----:B------:R-:W-:Y:S03]  /*56b0*/  LDSM.16.M88.4 R28, [R225] ;  /* 0x00000000e11c783b */ /* 0x000fe60000000200 */
[C---:B--2---:R-:W-:Y:S08]  /*56c0*/  HMMA.16816.F32 R180, R16.reuse, R12, R208 ;  /* 0x0000000c10b4723c */ /* 0x044ff000000018d0 */
[C---:B------:R-:W-:Y:S01]  /*56d0*/  HMMA.16816.F32 R184, R16.reuse, R14, R200 ;  /* 0x0000000e10b8723c */ /* 0x040fe200000018c8 */
[----:B------:R-:W2:Y:S07]  /*56e0*/  LDSM.16.M88.4 R12, [R216+0x4000] ;  /* 0x00400000d80c783b */ /* 0x000eae0000000200 */
[C---:B------:R-:W-:Y:S08]  /*56f0*/  HMMA.16816.F32 R176, R16.reuse, R32, R204 ;  /* 0x0000002010b0723c */ /* 0x040ff000000018cc */
[----:B------:R-:W-:Y:S01]  /*5700*/  HMMA.16816.F32 R16, R16, R34, R196 ;  /* 0x000000221010723c */ /* 0x000fe200000018c4 */
[----:B------:R-:W-:Y:S07]  /*5710*/  LDSM.16.M88.4 R32, [R221+0x9000] ;  /* 0x00900000dd20783b */ /* 0x000fee0000000200 */
[C---:B-1----:R-:W-:Y:S01]  /*5720*/  HMMA.16816.F32 R204, R4.reuse, R26, R8 ;  /* 0x0000001a04cc723c */ /* 0x042fe20000001808 */
[----:B------:R-:W1:Y:S07]  /*5730*/  LDSM.16.M88.4 R8, [R222+0x4000] ;  /* 0x00400000de08783b */ /* 0x000e6e0000000200 */
[----:B------:R-:W-:Y:S08]  /*5740*/  HMMA.16816.F32 R208, R4, R24, R140 ;  /* 0x0000001804d0723c */ /* 0x000ff0000000188c */
[-C--:B--2---:R-:W-:Y:S08]  /*5750*/  HMMA.16816.F32 R140, R12, R28.reuse, R180 ;  /* 0x0000001c0c8c723c */ /* 0x084ff000000018b4 */
[C---:B------:R-:W-:Y:S08]  /*5760*/  HMMA.16816.F32 R196, R4.reuse, R28, R192 ;  /* 0x0000001c04c4723c */ /* 0x040ff000000018c0 */
[-C--:B------:R-:W-:Y:S01]  /*5770*/  HMMA.16816.F32 R200, R4, R30.reuse, R188 ;  /* 0x0000001e04c8723c */ /* 0x080fe200000018bc */
[----:B------:R-:W2:Y:S07]  /*5780*/  LDSM.16.M88.4 R4, [R222+0x6000] ;  /* 0x00600000de04783b */ /* 0x000eae0000000200 */
[C---:B------:R-:W-:Y:S01]  /*5790*/  HMMA.16816.F32 R192, R12.reuse, R30, R184 ;  /* 0x0000001e0cc0723c */ /* 0x040fe200000018b8 */
[----:B------:R-:W3:Y:S07]  /*57a0*/  LDSM.16.M88.4 R28, [R221+0x9800] ;  /* 0x00980000dd1c783b */ /* 0x000eee0000000200 */
[C---:B------:R-:W-:Y:S08]  /*57b0*/  HMMA.16816.F32 R188, R12.reuse, R24, R176 ;  /* 0x000000180cbc723c */ /* 0x040ff000000018b0 */
[----:B------:R-:W-:Y:S01]  /*57c0*/  HMMA.16816.F32 R184, R12, R26, R16 ;  /* 0x0000001a0cb8723c */ /* 0x000fe20000001810 */
[----:B------:R-:W-:Y:S04]  /*57d0*/  LDSM.16.M88.4 R24, [R219+0x1000] ;  /* 0x00100000db18783b */ /* 0x000fe80000000200 */
[----:B------:R-:W4:Y:S03]  /*57e0*/  LDSM.16.M88.4 R12, [R220+0x4000] ;  /* 0x00400000dc0c783b */ /* 0x000f260000000200 */
[-C--:B-1----:R-:W-:Y:S01]  /*57f0*/  HMMA.16816.F32 R140, R8, R32.reuse, R140 ;  /* 0x00000020088c723c */ /* 0x082fe2000000188c */
[----:B------:R-:W1:Y:S07]  /*5800*/  LDSM.16.M88.4 R16, [R220+0x6000] ;  /* 0x00600000dc10783b */ /* 0x000e6e0000000200 */
[----:B--2---:R-:W-:Y:S08]  /*5810*/  HMMA.16816.F32 R176, R4, R32, R196 ;  /* 0x0000002004b0723c */ /* 0x004ff000000018c4 */
[C---:B---3--:R-:W-:Y:S08]  /*5820*/  HMMA.16816.F32 R188, R8.reuse, R28, R188 ;  /* 0x0000001c08bc723c */ /* 0x048ff000000018bc */
[----:B------:R-:W-:Y:S08]  /*5830*/  HMMA.16816.F32 R184, R8, R30, R184 ;  /* 0x0000001e08b8723c */ /* 0x000ff000000018b8 */
[----:B----4-:R-:W-:Y:S08]  /*5840*/  HMMA.16816.F32 R180, R12, R24, R140 ;  /* 0x000000180cb4723c */ /* 0x010ff0000000188c */
[----:B------:R-:W-:Y:S01]  /*5850*/  HMMA.16816.F32 R140, R8, R34, R192 ;  /* 0x00000022088c723c */ /* 0x000fe200000018c0 */
[----:B------:R-:W2:Y:S01]  /*5860*/  LDSM.16.M88.4 R8, [R219+0x1800] ;  /* 0x00180000db08783b */ /* 0x000ea20000000200 */
[----:B------:R-:W-:-:S06]  /*5870*/  DEPBAR.LE SB0, 0x0 ;  /* 0x000080000000791a */ /* 0x000fcc0000000000 */
[----:B------:R-:W-:Y:S08]  /*5880*/  HMMA.16816.F32 R32, R4, R34, R200 ;  /* 0x000000220420723c */ /* 0x000ff000000018c8 */
[----:B-1----:R-:W-:Y:S01]  /*5890*/  HMMA.16816.F32 R176, R16, R24, R176 ;  /* 0x0000001810b0723c */ /* 0x002fe200000018b0 */
[----:B------:R-:W-:Y:S02]  /*58a0*/  FMUL.FTZ R180, R180, c[0x0][0x2ec] ;  /* 0x0000bb00b4b47a20 */ /* 0x000fe40000410000 */
[----:B------:R-:W-:-:S02]  /*58b0*/  FMUL.FTZ R182, R182, c[0x0][0x2ec] ;  /* 0x0000bb00b6b67a20 */ /* 0x000fc40000410000 */
[----:B------:R-:W-:Y:S01]  /*58c0*/  FMUL.FTZ R181, R181, c[0x0][0x2ec] ;  /* 0x0000bb00b5b57a20 */ /* 0x000fe20000410000 */
[----:B------:R-:W1:Y:S01]  /*58d0*/  MUFU.TANH R194, R180 ;  /* 0x000000b400c27308 */ /* 0x000e620000002400 */
[----:B------:R-:W-:Y:S01]  /*58e0*/  FMUL.FTZ R183, R183, c[0x0][0x2ec] ;  /* 0x0000bb00b7b77a20 */ /* 0x000fe20000410000 */
[-C--:B------:R-:W-:Y:S06]  /*58f0*/  HMMA.16816.F32 R140, R12, R26.reuse, R140 ;  /* 0x0000001a0c8c723c */ /* 0x080fec000000188c */
[----:B------:R-:W3:Y:S02]  /*5900*/  MUFU.TANH R193, R182 ;  /* 0x000000b600c17308 */ /* 0x000ee40000002400 */
[----:B------:R-:W-:Y:S06]  /*5910*/  HMMA.16816.F32 R24, R16, R26, R32 ;  /* 0x0000001a1018723c */ /* 0x000fec0000001820 */
[----:B------:R-:W-:Y:S02]  /*5920*/  MUFU.TANH R198, R181 ;  /* 0x000000b500c67308 */ /* 0x000fe40000002400 */
[----:B------:R-:W-:Y:S01]  /*5930*/  HMMA.16816.F32 R32, R4, R28, R208 ;  /* 0x0000001c0420723c */ /* 0x000fe200000018d0 */
        /* <DEDUP_REMOVED lines=8> */
[----:B------:R-:W4:Y:S01]  /*59c0*/  MUFU.TANH R22, R176 ;  /* 0x000000b000167308 */ /* 0x000f220000002400 */
[----:B------:R-:W-:-:S02]  /*59d0*/  FMUL.FTZ R143, R143, c[0x0][0x2ec] ;  /* 0x0000bb008f8f7a20 */ /* 0x000fc40000410000 */
[----:B------:R-:W-:Y:S02]  /*59e0*/  FMUL.FTZ R26, R26, c[0x0][0x2ec] ;  /* 0x0000bb001a1a7a20 */ /* 0x000fe40000410000 */
[----:B------:R-:W-:Y:S02]  /*59f0*/  FMUL.FTZ R24, R24, c[0x0][0x2ec] ;  /* 0x0000bb0018187a20 */ /* 0x000fe40000410000 */
[----:B------:R-:W-:Y:S01]  /*5a00*/  FMUL.FTZ R25, R25, c[0x0][0x2ec] ;  /* 0x0000bb0019197a20 */ /* 0x000fe20000410000 */
[----:B------:R-:W-:Y:S01]  /*5a10*/  MUFU.TANH R192, R177 ;  /* 0x000000b100c07308 */ /* 0x000fe20000002400 */
[----:B------:R-:W-:-:S07]  /*5a20*/  FMUL.FTZ R27, R27, c[0x0][0x2ec] ;  /* 0x0000bb001b1b7a20 */ /* 0x000fce0000410000 */
[----:B------:R-:W5:Y:S08]  /*5a30*/  MUFU.TANH R23, R178 ;  /* 0x000000b200177308 */ /* 0x000f700000002400 */
[----:B------:R1:W1:Y:S08]  /*5a40*/  MUFU.TANH R182, R179 ;  /* 0x000000b300b67308 */ /* 0x0002700000002400 */
[----:B------:R-:W2:Y:S08]  /*5a50*/  MUFU.TANH R181, R140 ;  /* 0x0000008c00b57308 */ /* 0x000eb00000002400 */
[----:B------:R-:W-:Y:S01]  /*5a60*/  MUFU.TANH R195, R141 ;  /* 0x0000008d00c37308 */ /* 0x000fe20000002400 */
[----:B-1----:R-:W-:Y:S07]  /*5a70*/  HMMA.16816.F32 R176, R4, R30, R204 ;  /* 0x0000001e04b0723c */ /* 0x002fee00000018cc */
[----:B------:R-:W-:Y:S01]  /*5a80*/  MUFU.TANH R183, R142 ;  /* 0x0000008e00b77308 */ /* 0x000fe20000002400 */
[----:B--2---:R-:W-:Y:S07]  /*5a90*/  HMMA.16816.F32 R4, R16, R8, R32 ;  /* 0x000000081004723c */ /* 0x004fee0000001820 */
[----:B------:R1:W-:Y:S01]  /*5aa0*/  MUFU.TANH R197, R143 ;  /* 0x0000008f00c57308 */ /* 0x0003e20000002400 */
[-C--:B------:R-:W-:Y:S07]  /*5ab0*/  HMMA.16816.F32 R28, R12, R10.reuse, R184 ;  /* 0x0000000a0c1c723c */ /* 0x080fee00000018b8 */
[----:B------:R-:W2:Y:S01]  /*5ac0*/  MUFU.TANH R3, R26 ;  /* 0x0000001a00037308 */ /* 0x000ea20000002400 */
[----:B------:R-:W-:Y:S07]  /*5ad0*/  HMMA.16816.F32 R16, R16, R10, R176 ;  /* 0x0000000a1010723c */ /* 0x000fee00000018b0 */
[----:B------:R2:W2:Y:S01]  /*5ae0*/  MUFU.TANH R139, R24 ;  /* 0x00000018008b7308 */ /* 0x0004a20000002400 */
[----:B-1----:R-:W-:Y:S01]  /*5af0*/  HMMA.16816.F32 R140, R12, R8, R188 ;  /* 0x000000080c8c723c */ /* 0x002fe200000018bc */
[----:B------:R-:W-:-:S02]  /*5b00*/  FMUL.FTZ R4, R4, c[0x0][0x2ec] ;  /* 0x0000bb0004047a20 */ /* 0x000fc40000410000 */
[----:B------:R-:W-:Y:S02]  /*5b10*/  FMUL.FTZ R6, R6, c[0x0][0x2ec] ;  /* 0x0000bb0006067a20 */ /* 0x000fe40000410000 */
[----:B------:R-:W-:Y:S02]  /*5b20*/  FMUL.FTZ R7, R7, c[0x0][0x2ec] ;  /* 0x0000bb0007077a20 */ /* 0x000fe40000410000 */
[----:B------:R-:W-:Y:S01]  /*5b30*/  FSEL R9, R194, -INF , !P1 ;  /* 0xff800000c2097808 */ /* 0x000fe20004800000 */
[----:B------:R1:W1:Y:S01]  /*5b40*/  MUFU.TANH R180, R25 ;  /* 0x0000001900b47308 */ /* 0x0002620000002400 */
[----:B------:R-:W-:Y:S01]  /*5b50*/  ISETP.GE.AND P1, PT, R0, R232, PT ;  /* 0x000000e80000720c */ /* 0x000fe20003f26270 */
[----:B------:R-:W-:Y:S01]  /*5b60*/  FMUL.FTZ R30, R30, c[0x0][0x2ec] ;  /* 0x0000bb001e1e7a20 */ /* 0x000fe20000410000 */
[----:B---3--:R-:W-:Y:S01]  /*5b70*/  FSEL R14, R193, -INF , !P5 ;  /* 0xff800000c10e7808 */ /* 0x008fe20006800000 */
[----:B------:R-:W-:Y:S01]  /*5b80*/  FMUL.FTZ R5, R5, c[0x0][0x2ec] ;  /* 0x0000bb0005057a20 */ /* 0x000fe20000410000 */
[----:B------:R-:W-:Y:S01]  /*5b90*/  ISETP.LT.OR P1, PT, R0, R228, P1 ;  /* 0x000000e40000720c */ /* 0x000fe20000f21670 */
[----:B------:R-:W-:Y:S01]  /*5ba0*/  FMUL.FTZ R28, R28, c[0x0][0x2ec] ;  /* 0x0000bb001c1c7a20 */ /* 0x000fe20000410000 */
[----:B----4-:R-:W-:Y:S01]  /*5bb0*/  FSEL R15, R22, -INF , !P3 ;  /* 0xff800000160f7808 */ /* 0x010fe20005800000 */
[----:B------:R3:W4:Y:S01]  /*5bc0*/  MUFU.TANH R132, R27 ;  /* 0x0000001b00847308 */ /* 0x0007220000002400 */
[----:B-----5:R-:W-:Y:S01]  /*5bd0*/  FSEL R23, R23, -INF , !P1 ;  /* 0xff80000017177808 */ /* 0x020fe20004800000 */
[----:B------:R-:W-:Y:S01]  /*5be0*/  FMUL.FTZ R29, R29, c[0x0][0x2ec] ;  /* 0x0000bb001d1d7a20 */ /* 0x000fe20000410000 */
[----:B--2---:R-:W-:Y:S01]  /*5bf0*/  FSEL R24, R198, -INF , !P0 ;  /* 0xff800000c6187808 */ /* 0x004fe20004000000 */
[----:B------:R-:W-:Y:S01]  /*5c00*/  FMUL.FTZ R31, R31, c[0x0][0x2ec] ;  /* 0x0000bb001f1f7a20 */ /* 0x000fe20000410000 */
[C---:B------:R-:W-:Y:S01]  /*5c10*/  ISETP.GE.AND P5, PT, R2.reuse, R235, PT ;  /* 0x000000eb0200720c */ /* 0x040fe20003fa6270 */
[----:B------:R-:W-:Y:S01]  /*5c20*/  FMUL.FTZ R17, R17, c[0x0][0x2ec] ;  /* 0x0000bb0011117a20 */ /* 0x000fe20000410000 */
[----:B------:R-:W-:Y:S01]  /*5c30*/  ISETP.GE.AND P3, PT, R2, R234, PT ;  /* 0x000000ea0200720c */ /* 0x000fe20003f66270 */
[----:B------:R-:W-:Y:S01]  /*5c40*/  FMUL.FTZ R142, R142, c[0x0][0x2ec] ;  /* 0x0000bb008e8e7a20 */ /* 0x000fe20000410000 */
[----:B------:R-:W-:Y:S01]  /*5c50*/  ISETP.GE.AND P1, PT, R2, R233, PT ;  /* 0x000000e90200720c */ /* 0x000fe20003f26270 */
[----:B------:R-:W-:Y:S01]  /*5c60*/  FMUL.FTZ R140, R140, c[0x0][0x2ec] ;  /* 0x0000bb008c8c7a20 */ /* 0x000fe20000410000 */
[C---:B------:R-:W-:Y:S01]  /*5c70*/  ISETP.GE.AND P0, PT, R2.reuse, R232, PT ;  /* 0x000000e80200720c */ /* 0x040fe20003f06270 */
[----:B------:R-:W-:Y:S01]  /*5c80*/  FMUL.FTZ R141, R141, c[0x0][0x2ec] ;  /* 0x0000bb008d8d7a20 */ /* 0x000fe20000410000 */
[C---:B------:R-:W-:Y:S01]  /*5c90*/  ISETP.LT.OR P5, PT, R2.reuse, R231, P5 ;  /* 0x000000e70200720c */ /* 0x040fe20002fa1670 */
[----:B------:R-:W-:Y:S01]  /*5ca0*/  MUFU.TANH R32, R4 ;  /* 0x0000000400207308 */ /* 0x000fe20000002400 */
[C---:B------:R-:W-:Y:S01]  /*5cb0*/  ISETP.LT.OR P3, PT, R2.reuse, R230, P3 ;  /* 0x000000e60200720c */ /* 0x040fe20001f61670 */
[----:B------:R-:W-:Y:S01]  /*5cc0*/  FMUL.FTZ R143, R143, c[0x0][0x2ec] ;  /* 0x0000bb008f8f7a20 */ /* 0x000fe20000410000 */
[----:B------:R-:W-:Y:S01]  /*5cd0*/  ISETP.LT.OR P1, PT, R2, R229, P1 ;  /* 0x000000e50200720c */ /* 0x000fe20000f21670 */
[----:B------:R-:W-:Y:S01]  /*5ce0*/  FMUL.FTZ R16, R16, c[0x0][0x2ec] ;  /* 0x0000bb0010107a20 */ /* 0x000fe20000410000 */
[----:B------:R-:W-:-:S02]  /*5cf0*/  ISETP.LT.OR P0, PT, R2, R228, P0 ;  /* 0x000000e40200720c */ /* 0x000fc40000701670 */
[----:B------:R-:W-:Y:S01]  /*5d00*/  IADD3 R2, R0, 0x9, RZ ;  /* 0x0000000900027810 */ /* 0x000fe20007ffe0ff */
[----:B------:R-:W2:Y:S01]  /*5d10*/  MUFU.TANH R138, R140 ;  /* 0x0000008c008a7308 */ /* 0x000ea20000002400 */
[----:B-1----:R-:W-:Y:S02]  /*5d20*/  FSEL R25, R196, -INF , !P4 ;  /* 0xff800000c4197808 */ /* 0x002fe40006000000 */
[----:B------:R-:W-:Y:S02]  /*5d30*/  FSEL R26, R192, -INF , !P2 ;  /* 0xff800000c01a7808 */ /* 0x000fe40005000000 */
[----:B---3--:R-:W-:Y:S02]  /*5d40*/  FSEL R27, R182, -INF , !P6 ;  /* 0xff800000b61b7808 */ /* 0x008fe40007000000 */
[----:B------:R-:W-:Y:S01]  /*5d50*/  FSEL R22, R181, -INF , !P5 ;  /* 0xff800000b5167808 */ /* 0x000fe20006800000 */
[----:B------:R-:W-:Y:S01]  /*5d60*/  MUFU.TANH R133, R141 ;  /* 0x0000008d00857308 */ /* 0x000fe20000002400 */
[----:B------:R-:W-:-:S02]  /*5d70*/  ISETP.GE.AND P4, PT, R2, R235, PT ;  /* 0x000000eb0200720c */ /* 0x000fc40003f86270 */
        /* <DEDUP_REMOVED lines=8> */
[----:B------:R3:W5:Y:S01]  /*5e00*/  MUFU.TANH R4, R6 ;  /* 0x0000000600047308 */ /* 0x0007620000002400 */
[----:B------:R-:W-:Y:S02]  /*5e10*/  FSEL R13, R3, -INF , !P0 ;  /* 0xff800000030d7808 */ /* 0x000fe40004000000 */
[C---:B------:R-:W-:Y:S02]  /*5e20*/  IADD3 R2, R0.reuse, 0x10, RZ ;  /* 0x0000001000027810 */ /* 0x040fe40007ffe0ff */
[----:B------:R-:W-:Y:S02]  /*5e30*/  IADD3 R3, R0, 0x11, RZ ;  /* 0x0000001100037810 */ /* 0x000fe40007ffe0ff */
[----:B------:R-:W-:Y:S01]  /*5e40*/  FSEL R8, R183, -INF , !P3 ;  /* 0xff800000b7087808 */ /* 0x000fe20005800000 */
[----:B------:R1:W-:Y:S01]  /*5e50*/  MUFU.TANH R184, R7 ;  /* 0x0000000700b87308 */ /* 0x0003e20000002400 */
[----:B------:R-:W-:-:S02]  /*5e60*/  FSEL R12, R139, -INF , !P1 ;  /* 0xff8000008b0c7808 */ /* 0x000fc40004800000 */
[C---:B------:R-:W-:Y:S02]  /*5e70*/  ISETP.GE.AND P3, PT, R2.reuse, R235, PT ;  /* 0x000000eb0200720c */ /* 0x040fe40003f66270 */
[C---:B------:R-:W-:Y:S02]  /*5e80*/  ISETP.GE.AND P1, PT, R2.reuse, R234, PT ;  /* 0x000000ea0200720c */ /* 0x040fe40003f26270 */
[C---:B------:R-:W-:Y:S01]  /*5e90*/  ISETP.GE.AND P0, PT, R2.reuse, R233, PT ;  /* 0x000000e90200720c */ /* 0x040fe20003f06270 */
[----:B------:R-:W2:Y:S01]  /*5ea0*/  MUFU.TANH R30, R30 ;  /* 0x0000001e001e7308 */ /* 0x000ea20000002400 */
[----:B---3--:R-:W-:Y:S02]  /*5eb0*/  FSEL R6, R195, -INF , !P4 ;  /* 0xff800000c3067808 */ /* 0x008fe40006000000 */
[C---:B------:R-:W-:Y:S02]  /*5ec0*/  ISETP.GE.AND P4, PT, R2.reuse, R232, PT ;  /* 0x000000e80200720c */ /* 0x040fe40003f86270 */
[----:B------:R-:W-:-:S02]  /*5ed0*/  ISETP.LT.OR P3, PT, R2, R231, P3 ;  /* 0x000000e70200720c */ /* 0x000fc40001f61670 */
[C---:B------:R-:W-:Y:S01]  /*5ee0*/  ISETP.LT.OR P1, PT, R2.reuse, R230, P1 ;  /* 0x000000e60200720c */ /* 0x040fe20000f21670 */
[----:B------:R-:W3:Y:S01]  /*5ef0*/  MUFU.TANH R140, R143 ;  /* 0x0000008f008c7308 */ /* 0x000ee20000002400 */
[----:B-1----:R-:W-:Y:S02]  /*5f00*/  FSEL R7, R197, -INF , !P2 ;  /* 0xff800000c5077808 */ /* 0x002fe40005000000 */
[C---:B------:R-:W-:Y:S02]  /*5f10*/  ISETP.GE.AND P2, PT, R3.reuse, R235, PT ;  /* 0x000000eb0300720c */ /* 0x040fe40003f46270 */
[C---:B------:R-:W-:Y:S02]  /*5f20*/  ISETP.LT.OR P0, PT, R2.reuse, R229, P0 ;  /* 0x000000e50200720c */ /* 0x040fe40000701670 */
[----:B------:R-:W-:Y:S01]  /*5f30*/  ISETP.LT.OR P4, PT, R2, R228, P4 ;  /* 0x000000e40200720c */ /* 0x000fe20002781670 */
[----:B------:R-:W1:Y:S01]  /*5f40*/  MUFU.TANH R5, R5 ;  /* 0x0000000500057308 */ /* 0x000e620000002400 */
[----:B------:R-:W-:-:S02]  /*5f50*/  ISETP.LT.OR P2, PT, R3, R231, P2 ;  /* 0x000000e70300720c */ /* 0x000fc40001741670 */
[----:B------:R-:W-:Y:S02]  /*5f60*/  IADD3 R2, R0, 0x18, RZ ;  /* 0x0000001800027810 */ /* 0x000fe40007ffe0ff */
[----:B------:R-:W-:Y:S02]  /*5f70*/  FSEL R11, R180, -INF , !P6 ;  /* 0xff800000b40b7808 */ /* 0x000fe40007000000 */
[----:B----4-:R-:W-:Y:S01]  /*5f80*/  FSEL R10, R132, -INF , !P5 ;  /* 0xff800000840a7808 */ /* 0x010fe20006800000 */
[----:B------:R-:W4:Y:S01]  /*5f90*/  MUFU.TANH R28, R28 ;  /* 0x0000001c001c7308 */ /* 0x000f220000002400 */
[----:B--2---:R-:W-:Y:S02]  /*5fa0*/  FSEL R138, R138, -INF , !P3 ;  /* 0xff8000008a8a7808 */ /* 0x004fe40005800000 */
[----:B------:R-:W-:Y:S02]  /*5fb0*/  FSEL R142, R142, -INF , !P1 ;  /* 0xff8000008e8e7808 */ /* 0x000fe40004800000 */
[----:B------:R-:W-:-:S02]  /*5fc0*/  FSEL R177, R32, -INF , !P0 ;  /* 0xff80000020b17808 */ /* 0x000fc40004000000 */
[----:B-----5:R-:W-:Y:S01]  /*5fd0*/  FSEL R179, R4, -INF , !P4 ;  /* 0xff80000004b37808 */ /* 0x020fe20006000000 */
[----:B------:R-:W-:Y:S01]  /*5fe0*/  MUFU.TANH R29, R29 ;  /* 0x0000001d001d7308 */ /* 0x000fe20000002400 */
[----:B------:R-:W-:Y:S02]  /*5ff0*/  FSEL R133, R133, -INF , !P2 ;  /* 0xff80000085857808 */ /* 0x000fe40005000000 */
[C---:B------:R-:W-:Y:S02]  /*6000*/  ISETP.GE.AND P6, PT, R3.reuse, R234, PT ;  /* 0x000000ea0300720c */ /* 0x040fe40003fc6270 */
[C---:B------:R-:W-:Y:S02]  /*6010*/  ISETP.GE.AND P5, PT, R3.reuse, R233, PT ;  /* 0x000000e90300720c */ /* 0x040fe40003fa6270 */
[----:B------:R-:W-:Y:S01]  /*6020*/  ISETP.GE.AND P3, PT, R3, R232, PT ;  /* 0x000000e80300720c */ /* 0x000fe20003f66270 */
[----:B------:R-:W-:Y:S01]  /*6030*/  MUFU.TANH R31, R31 ;  /* 0x0000001f001f7308 */ /* 0x000fe20000002400 */
[----:B------:R-:W-:-:S02]  /*6040*/  ISETP.GE.AND P1, PT, R2, R235, PT ;  /* 0x000000eb0200720c */ /* 0x000fc40003f26270 */
[C---:B------:R-:W-:Y:S02]  /*6050*/  ISETP.GE.AND P0, PT, R2.reuse, R234, PT ;  /* 0x000000ea0200720c */ /* 0x040fe40003f06270 */
[C---:B------:R-:W-:Y:S02]  /*6060*/  ISETP.GE.AND P4, PT, R2.reuse, R233, PT ;  /* 0x000000e90200720c */ /* 0x040fe40003f86270 */
[C---:B------:R-:W-:Y:S01]  /*6070*/  ISETP.GE.AND P2, PT, R2.reuse, R232, PT ;  /* 0x000000e80200720c */ /* 0x040fe20003f46270 */
[----:B------:R-:W2:Y:S01]  /*6080*/  MUFU.TANH R143, R16 ;  /* 0x00000010008f7308 */ /* 0x000ea20000002400 */
[C---:B------:R-:W-:Y:S02]  /*6090*/  ISETP.LT.OR P6, PT, R3.reuse, R230, P6 ;  /* 0x000000e60300720c */ /* 0x040fe400037c1670 */
[C---:B------:R-:W-:Y:S02]  /*60a0*/  ISETP.LT.OR P5, PT, R3.reuse, R229, P5 ;  /* 0x000000e50300720c */ /* 0x040fe40002fa1670 */
[----:B------:R-:W-:Y:S01]  /*60b0*/  ISETP.LT.OR P3, PT, R3, R228, P3 ;  /* 0x000000e40300720c */ /* 0x000fe20001f61670 */
[----:B------:R-:W-:Y:S01]  /*60c0*/  FMUL.FTZ R3, R19, c[0x0][0x2ec] ;  /* 0x0000bb0013037a20 */ /* 0x000fe20000410000 */
[C---:B------:R-:W-:Y:S01]  /*60d0*/  ISETP.LT.OR P1, PT, R2.reuse, R231, P1 ;  /* 0x000000e70200720c */ /* 0x040fe20000f21670 */
[----:B------:R-:W-:Y:S01]  /*60e0*/  MUFU.TANH R17, R17 ;  /* 0x0000001100117308 */ /* 0x000fe20000002400 */
[----:B------:R-:W-:-:S02]  /*60f0*/  ISETP.LT.OR P0, PT, R2, R230, P0 ;  /* 0x000000e60200720c */ /* 0x000fc40000701670 */
[C---:B------:R-:W-:Y:S02]  /*6100*/  ISETP.LT.OR P4, PT, R2.reuse, R229, P4 ;  /* 0x000000e50200720c */ /* 0x040fe40002781670 */
[----:B------:R-:W-:Y:S01]  /*6110*/  ISETP.LT.OR P2, PT, R2, R228, P2 ;  /* 0x000000e40200720c */ /* 0x000fe20001741670 */
[----:B------:R-:W-:Y:S01]  /*6120*/  FMUL.FTZ R2, R18, c[0x0][0x2ec] ;  /* 0x0000bb0012027a20 */ /* 0x000fe20000410000 */
[----:B------:R-:W-:Y:S01]  /*6130*/  FSEL R139, R30, -INF , !P0 ;  /* 0xff8000001e8b7808 */ /* 0x000fe20004000000 */
[----:B------:R-:W-:Y:S01]  /*6140*/  MUFU.TANH R3, R3 ;  /* 0x0000000300037308 */ /* 0x000fe20000002400 */
[----:B------:R-:W-:Y:S02]  /*6150*/  PLOP3.LUT P0, PT, PT, PT, UP0, 0x80, 0x0 ;  /* 0x000000000000781c */ /* 0x000fe40003f0f008 */
[----:B------:R-:W-:Y:S02]  /*6160*/  IADD3 R0, R0, 0x19, RZ ;  /* 0x0000001900007810 */ /* 0x000fe40007ffe0ff */
[----:B---3--:R-:W-:-:S02]  /*6170*/  FSEL R140, R140, -INF , !P6 ;  /* 0xff8000008c8c7808 */ /* 0x008fc40007000000 */
[----:B-1----:R-:W-:Y:S01]  /*6180*/  FSEL R176, R5, -INF , !P5 ;  /* 0xff80000005b07808 */ /* 0x002fe20006800000 */
[----:B------:R-:W1:Y:S01]  /*6190*/  MUFU.TANH R2, R2 ;  /* 0x0000000200027308 */ /* 0x000e620000002400 */
[----:B------:R-:W-:Y:S02]  /*61a0*/  FSEL R184, R184, -INF , !P3 ;  /* 0xff800000b8b87808 */ /* 0x000fe40005800000 */
[----:B----4-:R-:W-:Y:S01]  /*61b0*/  FSEL R19, R28, -INF , !P1 ;  /* 0xff8000001c137808 */ /* 0x010fe20004800000 */
[----:B------:R-:W-:Y:S01]  /*61c0*/  BAR.SYNC.DEFER_BLOCKING 0x0 ;  /* 0x0000000000007b1d */ /* 0x000fe20000010000 */
        /* <DEDUP_REMOVED lines=8> */
[----:B--2---:R-:W-:-:S02]  /*6250*/  FSEL R143, R143, -INF , !P4 ;  /* 0xff8000008f8f7808 */ /* 0x004fc40006000000 */
[----:B-1----:R-:W-:Y:S02]  /*6260*/  FSEL R186, R2, -INF , !P2 ;  /* 0xff80000002ba7808 */ /* 0x002fe40005000000 */
[----:B------:R-:W-:Y:S02]  /*6270*/  FSEL R132, R29, -INF , !P6 ;  /* 0xff8000001d847808 */ /* 0x000fe40007000000 */
[----:B------:R-:W-:Y:S02]  /*6280*/  FSEL R141, R31, -INF , !P5 ;  /* 0xff8000001f8d7808 */ /* 0x000fe40006800000 */
[----:B------:R-:W-:Y:S02]  /*6290*/  FSEL R178, R17, -INF , !P3 ;  /* 0xff80000011b27808 */ /* 0x000fe40005800000 */
[----:B------:R-:W-:Y:S01]  /*62a0*/  FSEL R185, R3, -INF , !P1 ;  /* 0xff80000003b97808 */ /* 0x000fe20004800000 */
        /* <DEDUP_REMOVED lines=27> */
.L_x_1908:
        /* <DEDUP_REMOVED lines=33> */
[----:B------:R-:W2:Y:S01]  /*6670*/  SHFL.BFLY PT, R18, R5, 0x2, 0x1f ;  /* 0x0c401f0005127f89 */ /* 0x000ea200000e0000 */
        /* <DEDUP_REMOVED lines=8> */
[----:B------:R-:W-:Y:S02]  /*6700*/  FMNMX.FTZ R4, R185, R0, !PT ;  /* 0x00000000b9047209 */ /* 0x000fe40007810000 */
[----:B--2---:R-:W-:Y:S01]  /*6710*/  FMNMX.FTZ R0, R5, R18, !PT ;  /* 0x0000001205007209 */ /* 0x004fe20007810000 */
[--C-:B------:R-:W-:Y:S02]  /*6720*/  FFMA.FTZ R9, R9, c[0x0][0x23c], -R3.reuse ;  /* 0x00008f0009097a23 */ /* 0x100fe40000010803 */
[----:B------:R-:W2:Y:S01]  /*6730*/  SHFL.BFLY PT, R16, R4, 0x2, 0x1f ;  /* 0x0c401f0004107f89 */ /* 0x000ea200000e0000 */
[--C-:B------:R-:W-:Y:S01]  /*6740*/  FFMA.FTZ R6, R6, c[0x0][0x23c], -R3.reuse ;  /* 0x00008f0006067a23 */ /* 0x100fe20000010803 */
[----:B------:R3:W-:Y:S01]  /*6750*/  MUFU.EX2 R182, R9 ;  /* 0x0000000900b67308 */ /* 0x0007e20000000800 */
[----:B------:R-:W-:-:S02]  /*6760*/  FFMA.FTZ R22, R22, c[0x0][0x23c], -R3 ;  /* 0x00008f0016167a23 */ /* 0x000fc40000010803 */
[----:B------:R-:W-:Y:S01]  /*6770*/  FFMA.FTZ R24, R24, c[0x0][0x23c], -R3 ;  /* 0x00008f0018187a23 */ /* 0x000fe20000010803 */
[----:B-1----:R-:W-:-:S04]  /*6780*/  FMNMX.FTZ R206, R2, R17, !PT ;  /* 0x0000001102ce7209 */ /* 0x002fc80007810000 */
[----:B------:R1:W-:Y:S01]  /*6790*/  MUFU.EX2 R32, R6 ;  /* 0x0000000600207308 */ /* 0x0003e20000000800 */
[C---:B------:R-:W-:Y:S01]  /*67a0*/  FSETP.NEU.FTZ.AND P3, PT, R206.reuse, -INF , PT ;  /* 0xff800000ce00780b */ /* 0x040fe20003f7d000 */
[----:B------:R-:W-:Y:S01]  /*67b0*/  FMUL.FTZ R2, R206, c[0x0][0x23c] ;  /* 0x00008f00ce027a20 */ /* 0x000fe20000410000 */
[----:B---3--:R-:W3:Y:S04]  /*67c0*/  SHFL.BFLY PT, R9, R0, 0x1, 0x1f ;  /* 0x0c201f0000097f89 */ /* 0x008ee800000e0000 */
[----:B------:R-:W-:Y:S01]  /*67d0*/  FSEL R2, R2, RZ, P3 ;  /* 0x000000ff02027208 */ /* 0x000fe20001800000 */
[----:B------:R-:W-:Y:S01]  /*67e0*/  MUFU.EX2 R188, R24 ;  /* 0x0000001800bc7308 */ /* 0x000fe20000000800 */
[----:B--2---:R-:W-:-:S03]  /*67f0*/  FMNMX.FTZ R4, R4, R16, !PT ;  /* 0x0000001004047209 */ /* 0x004fc60007810000 */
[--C-:B------:R-:W-:Y:S02]  /*6800*/  FFMA.FTZ R7, R7, c[0x0][0x23c], -R2.reuse ;  /* 0x00008f0007077a23 */ /* 0x100fe40000010802 */
[--C-:B------:R-:W-:Y:S02]  /*6810*/  FFMA.FTZ R14, R14, c[0x0][0x23c], -R2.reuse ;  /* 0x00008f000e0e7a23 */ /* 0x100fe40000010802 */
[----:B------:R-:W-:Y:S01]  /*6820*/  MUFU.EX2 R22, R22 ;  /* 0x0000001600167308 */ /* 0x000fe20000000800 */
[----:B------:R-:W2:Y:S01]  /*6830*/  SHFL.BFLY PT, R5, R4, 0x1, 0x1f ;  /* 0x0c201f0004057f89 */ /* 0x000ea200000e0000 */
[--C-:B------:R-:W-:Y:S02]  /*6840*/  FFMA.FTZ R25, R25, c[0x0][0x23c], -R2.reuse ;  /* 0x00008f0019197a23 */ /* 0x100fe40000010802 */
[----:B------:R-:W-:-:S04]  /*6850*/  FFMA.FTZ R8, R8, c[0x0][0x23c], -R2 ;  /* 0x00008f0008087a23 */ /* 0x000fc80000010802 */
[----:B------:R-:W-:Y:S01]  /*6860*/  MUFU.EX2 R28, R7 ;  /* 0x00000007001c7308 */ /* 0x000fe20000000800 */
[----:B---3--:R-:W-:-:S07]  /*6870*/  FMNMX.FTZ R205, R0, R9, !PT ;  /* 0x0000000900cd7209 */ /* 0x008fce0007810000 */
[----:B------:R-:W-:Y:S01]  /*6880*/  MUFU.EX2 R183, R14 ;  /* 0x0000000e00b77308 */ /* 0x000fe20000000800 */
[C---:B------:R-:W-:Y:S01]  /*6890*/  FSETP.NEU.FTZ.AND P2, PT, R205.reuse, -INF , PT ;  /* 0xff800000cd00780b */ /* 0x040fe20003f5d000 */
[----:B------:R-:W-:-:S03]  /*68a0*/  FMUL.FTZ R0, R205, c[0x0][0x23c] ;  /* 0x00008f00cd007a20 */ /* 0x000fc60000410000 */
[----:B-1----:R-:W-:Y:S02]  /*68b0*/  FSEL R6, R205, RZ, P2 ;  /* 0x000000ffcd067208 */ /* 0x002fe40001000000 */
[----:B------:R-:W-:Y:S01]  /*68c0*/  FSEL R0, R0, RZ, P2 ;  /* 0x000000ff00007208 */ /* 0x000fe20001000000 */
[----:B------:R-:W1:Y:S01]  /*68d0*/  MUFU.EX2 R187, R25 ;  /* 0x0000001900bb7308 */ /* 0x000e620000000800 */
[----:B--2---:R-:W-:-:S03]  /*68e0*/  FMNMX.FTZ R204, R4, R5, !PT ;  /* 0x0000000504cc7209 */ /* 0x004fc60007810000 */
[--C-:B------:R-:W-:Y:S01]  /*68f0*/  FFMA.FTZ R11, R11, c[0x0][0x23c], -R0.reuse ;  /* 0x00008f000b0b7a23 */ /* 0x100fe20000010800 */
[C---:B------:R-:W-:Y:S01]  /*6900*/  FSETP.NEU.FTZ.AND P1, PT, R204.reuse, -INF , PT ;  /* 0xff800000cc00780b */ /* 0x040fe20003f3d000 */
[----:B------:R-:W-:Y:S02]  /*6910*/  FMUL.FTZ R4, R204, c[0x0][0x23c] ;  /* 0x00008f00cc047a20 */ /* 0x000fe40000410000 */
[--C-:B------:R-:W-:Y:S01]  /*6920*/  FFMA.FTZ R12, R12, c[0x0][0x23c], -R0.reuse ;  /* 0x00008f000c0c7a23 */ /* 0x100fe20000010800 */
[----:B------:R-:W-:Y:S01]  /*6930*/  MUFU.EX2 R29, R11 ;  /* 0x0000000b001d7308 */ /* 0x000fe20000000800 */
[--C-:B------:R-:W-:Y:S02]  /*6940*/  FFMA.FTZ R15, R15, c[0x0][0x23c], -R0.reuse ;  /* 0x00008f000f0f7a23 */ /* 0x100fe40000010800 */
[----:B------:R-:W-:Y:S01]  /*6950*/  FFMA.FTZ R26, R26, c[0x0][0x23c], -R0 ;  /* 0x00008f001a1a7a23 */ /* 0x000fe20000010800 */
[----:B-1----:R-:W-:-:S04]  /*6960*/  F2FP.PACK_AB R9, R187, R183 ;  /* 0x000000b7bb09723e */ /* 0x002fc800000000ff */
[----:B------:R1:W-:Y:S08]  /*6970*/  MUFU.EX2 R181, R12 ;  /* 0x0000000c00b57308 */ /* 0x0003f00000000800 */
[----:B------:R2:W-:Y:S01]  /*6980*/  MUFU.EX2 R189, R15 ;  /* 0x0000000f00bd7308 */ /* 0x0005e20000000800 */
[----:B-1----:R-:W-:-:S07]  /*6990*/  FSEL R12, R4, RZ, P1 ;  /* 0x000000ff040c7208 */ /* 0x002fce0000800000 */
[----:B------:R1:W3:Y:S01]  /*69a0*/  MUFU.EX2 R18, R8 ;  /* 0x0000000800127308 */ /* 0x0002e20000000800 */
[----:B------:R-:W-:Y:S01]  /*69b0*/  FSEL R4, R207, RZ, P4 ;  /* 0x000000ffcf047208 */ /* 0x000fe20002000000 */
[----:B------:R-:W-:-:S04]  /*69c0*/  FFMA.FTZ R23, R23, c[0x0][0x23c], -R12 ;  /* 0x00008f0017177a23 */ /* 0x000fc8000001080c */
[----:B------:R-:W-:Y:S01]  /*69d0*/  FADD.FTZ R5, R136, -R4 ;  /* 0x8000000488057221 */ /* 0x000fe20000010000 */
[----:B------:R-:W-:Y:S01]  /*69e0*/  FSEL R4, R206, RZ, P3 ;  /* 0x000000ffce047208 */ /* 0x000fe20001800000 */
[----:B------:R4:W-:Y:S01]  /*69f0*/  MUFU.EX2 R247, R23 ;  /* 0x0000001700f77308 */ /* 0x0009e20000000800 */
[----:B------:R-:W-:Y:S01]  /*6a00*/  MOV R136, R28 ;  /* 0x0000001c00887202 */ /* 0x000fe20000000f00 */
[----:B------:R-:W-:Y:S02]  /*6a10*/  FMUL.FTZ R5, R5, c[0x0][0x23c] ;  /* 0x00008f0005057a20 */ /* 0x000fe40000410000 */
[----:B------:R-:W-:Y:S02]  /*6a20*/  FADD.FTZ R4, R135, -R4 ;  /* 0x8000000487047221 */ /* 0x000fe40000010000 */
[--C-:B------:R-:W-:Y:S02]  /*6a30*/  FFMA.FTZ R13, R13, c[0x0][0x23c], -R12.reuse ;  /* 0x00008f000d0d7a23 */ /* 0x100fe4000001080c */
[----:B--2---:R-:W-:Y:S01]  /*6a40*/  FMUL.FTZ R15, R4, c[0x0][0x23c] ;  /* 0x00008f00040f7a20 */ /* 0x004fe20000410000 */
[----:B------:R-:W-:Y:S01]  /*6a50*/  FSEL R4, R204, RZ, P1 ;  /* 0x000000ffcc047208 */ /* 0x000fe20000800000 */
[----:B------:R2:W5:Y:S01]  /*6a60*/  MUFU.EX2 R16, R5 ;  /* 0x0000000500107308 */ /* 0x0005620000000800 */
[--C-:B------:R-:W-:Y:S01]  /*6a70*/  FFMA.FTZ R27, R27, c[0x0][0x23c], -R12.reuse ;  /* 0x00008f001b1b7a23 */ /* 0x100fe2000001080c */
[----:B-1----:R-:W-:Y:S01]  /*6a80*/  F2FP.PACK_AB R8, R188, R182 ;  /* 0x000000b6bc08723e */ /* 0x002fe200000000ff */
[----:B------:R-:W-:Y:S01]  /*6a90*/  FFMA.FTZ R10, R10, c[0x0][0x23c], -R12 ;  /* 0x00008f000a0a7a23 */ /* 0x000fe2000001080c */
[----:B---3--:R-:W-:Y:S01]  /*6aa0*/  F2FP.PACK_AB R11, R136, R18 ;  /* 0x00000012880b723e */ /* 0x008fe200000000ff */
[----:B------:R-:W-:Y:S01]  /*6ab0*/  FADD.FTZ R4, R137, -R4 ;  /* 0x8000000489047221 */ /* 0x000fe20000010000 */
[----:B----4-:R-:W-:-:S02]  /*6ac0*/  MOV R23, R29 ;  /* 0x0000001d00177202 */ /* 0x010fc40000000f00 */
[----:B------:R-:W1:Y:S01]  /*6ad0*/  LDSM.16.MT88.4 R28, [R213+0xa000] ;  /* 0x00a00000d51c783b */ /* 0x000e620000004200 */
[----:B------:R-:W-:Y:S01]  /*6ae0*/  FMUL.FTZ R4, R4, c[0x0][0x23c] ;  /* 0x00008f0004047a20 */ /* 0x000fe20000410000 */
[----:B------:R-:W-:Y:S01]  /*6af0*/  MUFU.EX2 R190, R13 ;  /* 0x0000000d00be7308 */ /* 0x000fe20000000800 */
[----:B------:R-:W-:Y:S02]  /*6b00*/  MOV R137, R32 ;  /* 0x0000002000897202 */ /* 0x000fe40000000f00 */
[----:B------:R-:W-:Y:S01]  /*6b10*/  LDSM.16.MT88.4 R32, [R218+0xa000] ;  /* 0x00a00000da20783b */ /* 0x000fe20000004200 */
[----:B--2---:R-:W-:Y:S01]  /*6b20*/  FADD.FTZ R5, R134, -R6 ;  /* 0x8000000686057221 */ /* 0x004fe20000010000 */
[----:B------:R-:W-:-:S03]  /*6b30*/  F2FP.PACK_AB R6, R23, R181 ;  /* 0x000000b51706723e */ /* 0x000fc600000000ff */
[----:B------:R-:W-:Y:S01]  /*6b40*/  MUFU.EX2 R17, R26 ;  /* 0x0000001a00117308 */ /* 0x000fe20000000800 */
[-C--:B-----5:R-:W-:Y:S02]  /*6b50*/  FMUL.FTZ R144, R144, R16.reuse ;  /* 0x0000001090907220 */ /* 0x0a0fe40000410000 */
[----:B------:R-:W-:Y:S02]  /*6b60*/  FMUL.FTZ R5, R5, c[0x0][0x23c] ;  /* 0x00008f0005057a20 */ /* 0x000fe40000410000 */
[-C--:B------:R-:W-:Y:S02]  /*6b70*/  FMUL.FTZ R145, R145, R16.reuse ;  /* 0x0000001091917220 */ /* 0x080fe40000410000 */
[-C--:B------:R-:W-:Y:S01]  /*6b80*/  FMUL.FTZ R156, R156, R16.reuse ;  /* 0x000000109c9c7220 */ /* 0x080fe20000410000 */
[----:B------:R2:W-:Y:S01]  /*6b90*/  MUFU.EX2 R252, R27 ;  /* 0x0000001b00fc7308 */ /* 0x0005e20000000800 */
[-C--:B------:R-:W-:Y:S02]  /*6ba0*/  FMUL.FTZ R157, R157, R16.reuse ;  /* 0x000000109d9d7220 */ /* 0x080fe40000410000 */
[----:B------:R-:W-:-:S02]  /*6bb0*/  FMUL.FTZ R160, R160, R16 ;  /* 0x00000010a0a07220 */ /* 0x000fc40000410000 */
[-C--:B------:R-:W-:Y:S02]  /*6bc0*/  FMUL.FTZ R161, R161, R16.reuse ;  /* 0x00000010a1a17220 */ /* 0x080fe40000410000 */
[-C--:B------:R-:W-:Y:S01]  /*6bd0*/  FMUL.FTZ R172, R172, R16.reuse ;  /* 0x00000010acac7220 */ /* 0x080fe20000410000 */
[----:B------:R3:W4:Y:S01]  /*6be0*/  MUFU.EX2 R180, R10 ;  /* 0x0000000a00b47308 */ /* 0x0007220000000800 */
[-C--:B------:R-:W-:Y:S02]  /*6bf0*/  FMUL.FTZ R173, R173, R16.reuse ;  /* 0x00000010adad7220 */ /* 0x080fe40000410000 */
[-C--:B------:R-:W-:Y:S02]  /*6c00*/  FMUL.FTZ R36, R36, R16.reuse ;  /* 0x0000001024247220 */ /* 0x080fe40000410000 */
[-C--:B------:R-:W-:Y:S02]  /*6c10*/  FMUL.FTZ R37, R37, R16.reuse ;  /* 0x0000001025257220 */ /* 0x080fe40000410000 */
[-C--:B------:R-:W-:Y:S01]  /*6c20*/  FMUL.FTZ R48, R48, R16.reuse ;  /* 0x0000001030307220 */ /* 0x080fe20000410000 */
[----:B------:R-:W5:Y:S01]  /*6c30*/  MUFU.EX2 R15, R15 ;  /* 0x0000000f000f7308 */ /* 0x000f620000000800 */
[----:B--2---:R-:W2:Y:S01]  /*6c40*/  LDSM.16.MT88.4 R24, [R215+0xa000] ;  /* 0x00a00000d718783b */ /* 0x004ea20000004200 */
[----:B------:R-:W-:-:S02]  /*6c50*/  FMUL.FTZ R49, R49, R16 ;  /* 0x0000001031317220 */ /* 0x000fc40000410000 */
[-C--:B------:R-:W-:Y:S02]  /*6c60*/  FMUL.FTZ R52, R52, R16.reuse ;  /* 0x0000001034347220 */ /* 0x080fe40000410000 */
[----:B------:R-:W-:Y:S02]  /*6c70*/  FMUL.FTZ R53, R53, R16 ;  /* 0x0000001035357220 */ /* 0x000fe40000410000 */
[----:B------:R1:W1:Y:S01]  /*6c80*/  MUFU.EX2 R14, R5 ;  /* 0x00000005000e7308 */ /* 0x0002620000000800 */
[----:B---3--:R-:W-:Y:S01]  /*6c90*/  F2FP.PACK_AB R10, R137, R22 ;  /* 0x00000016890a723e */ /* 0x008fe200000000ff */
[----:B------:R-:W-:Y:S01]  /*6ca0*/  FMUL.FTZ R64, R64, R16 ;  /* 0x0000001040407220 */ /* 0x000fe20000410000 */
[----:B----4-:R-:W-:Y:S01]  /*6cb0*/  F2FP.PACK_AB R7, R180, R190 ;  /* 0x000000beb407723e */ /* 0x010fe200000000ff */
[-C--:B------:R-:W-:Y:S02]  /*6cc0*/  FMUL.FTZ R65, R65, R16.reuse ;  /* 0x0000001041417220 */ /* 0x080fe40000410000 */
[----:B------:R-:W-:-:S02]  /*6cd0*/  FMUL.FTZ R68, R68, R16 ;  /* 0x0000001044447220 */ /* 0x000fc40000410000 */
[----:B------:R3:W4:Y:S01]  /*6ce0*/  MUFU.EX2 R13, R4 ;  /* 0x00000004000d7308 */ /* 0x0007220000000800 */
[-C--:B-----5:R-:W-:Y:S02]  /*6cf0*/  FMUL.FTZ R146, R146, R15.reuse ;  /* 0x0000000f92927220 */ /* 0x0a0fe40000410000 */
[-C--:B------:R-:W-:Y:S02]  /*6d00*/  FMUL.FTZ R147, R147, R15.reuse ;  /* 0x0000000f93937220 */ /* 0x080fe40000410000 */
[-C--:B------:R-:W-:Y:S02]  /*6d10*/  FMUL.FTZ R158, R158, R15.reuse ;  /* 0x0000000f9e9e7220 */ /* 0x080fe40000410000 */
[----:B------:R-:W-:Y:S01]  /*6d20*/  FMUL.FTZ R159, R159, R15 ;  /* 0x0000000f9f9f7220 */ /* 0x000fe20000410000 */
[----:B-1----:R-:W-:Y:S01]  /*6d30*/  F2FP.PACK_AB R5, R252, R247 ;  /* 0x000000f7fc05723e */ /* 0x002fe200000000ff */
[-C--:B------:R-:W-:Y:S01]  /*6d40*/  FMUL.FTZ R148, R148, R14.reuse ;  /* 0x0000000e94947220 */ /* 0x080fe20000410000 */
[----:B------:R-:W-:Y:S01]  /*6d50*/  HMMA.16816.F32 R144, R8, R28, R144 ;  /* 0x0000001c0890723c */ /* 0x000fe20000001890 */
[----:B------:R-:W-:-:S02]  /*6d60*/  FMUL.FTZ R149, R149, R14 ;  /* 0x0000000e95957220 */ /* 0x000fc40000410000 */
[-C--:B------:R-:W-:Y:S02]  /*6d70*/  FMUL.FTZ R152, R152, R14.reuse ;  /* 0x0000000e98987220 */ /* 0x080fe40000410000 */
[----:B------:R-:W-:Y:S01]  /*6d80*/  FMUL.FTZ R153, R153, R14 ;  /* 0x0000000e99997220 */ /* 0x000fe20000410000 */
[----:B---3--:R-:W-:Y:S01]  /*6d90*/  F2FP.PACK_AB R4, R17, R189 ;  /* 0x000000bd1104723e */ /* 0x008fe200000000ff */
[-C--:B----4-:R-:W-:Y:S01]  /*6da0*/  FMUL.FTZ R150, R150, R13.reuse ;  /* 0x0000000d96967220 */ /* 0x090fe20000410000 */
        /* <DEDUP_REMOVED lines=20> */
[-C--:B--2---:R-:W-:Y:S01]  /*6ef0*/  HMMA.16816.F32 R160, R8, R24.reuse, R160 ;  /* 0x0000001808a0723c */ /* 0x084fe200000018a0 */
        /* <DEDUP_REMOVED lines=20> */
[C---:B------:R-:W-:Y:S01]  /*7040*/  HMMA.16816.F32 R236, R4.reuse, R32, R40 ;  /* 0x0000002004ec723c */ /* 0x040fe20000001828 */
[----:B------:R-:W-:Y:S01]  /*7050*/  LDSM.16.MT88.4 R40, [R217+0xb000] ;  /* 0x00b00000d928783b */ /* 0x000fe20000004200 */
[----:B------:R-:W-:Y:S01]  /*7060*/  FMUL.FTZ R61, R61, R14 ;  /* 0x0000000e3d3d7220 */ /* 0x000fe20000410000 */
[----:B------:R-:W-:Y:S01]  /*7070*/  MOV R173, R190 ;  /* 0x000000be00ad7202 */ /* 0x000fe20000000f00 */
[----:B------:R-:W-:Y:S01]  /*7080*/  FMUL.FTZ R72, R72, R14 ;  /* 0x0000000e48487220 */ /* 0x000fe20000410000 */
        /* <DEDUP_REMOVED lines=57> */
[----:B------:R-:W-:Y:S02]  /*7420*/  FMUL.FTZ R69, R69, R16 ;  /* 0x0000001045457220 */ /* 0x000fe40000410000 */
[-C--:B------:R-:W-:Y:S02]  /*7430*/  FMUL.FTZ R70, R70, R15.reuse ;  /* 0x0000000f46467220 */ /* 0x080fe40000410000 */
[----:B------:R-:W-:Y:S02]  /*7440*/  FMUL.FTZ R71, R71, R15 ;  /* 0x0000000f47477220 */ /* 0x000fe40000410000 */
[----:B------:R-:W-:Y:S01]  /*7450*/  FFMA.FTZ R4, R138, c[0x0][0x23c], -R3 ;  /* 0x00008f008a047a23 */ /* 0x000fe20000010803 */
[----:B------:R-:W-:Y:S01]  /*7460*/  MOV R6, R22 ;  /* 0x0000001600067202 */ /* 0x000fe20000000f00 */
[-C--:B------:R-:W-:Y:S01]  /*7470*/  FMUL.FTZ R80, R80, R16.reuse ;  /* 0x0000001050507220 */ /* 0x080fe20000410000 */
[----:B------:R-:W-:Y:S01]  /*7480*/  MOV R7, R157 ;  /* 0x0000009d00077202 */ /* 0x000fe20000000f00 */
[----:B------:R1:W-:Y:S01]  /*7490*/  MUFU.EX2 R244, R4 ;  /* 0x0000000400f47308 */ /* 0x0003e20000000800 */
[----:B------:R-:W-:Y:S01]  /*74a0*/  FMUL.FTZ R81, R81, R16 ;  /* 0x0000001051517220 */ /* 0x000fe20000410000 */
        /* <DEDUP_REMOVED lines=12> */
[----:B------:R-:W2:Y:S01]  /*7570*/  LDSM.16.MT88.4 R156, [R213+0xa800] ;  /* 0x00a80000d59c783b */ /* 0x000ea20000004200 */
[----:B------:R-:W-:-:S02]  /*7580*/  FMUL.FTZ R96, R96, R16 ;  /* 0x0000001060607220 */ /* 0x000fc40000410000 */
[----:B-1----:R-:W-:Y:S01]  /*7590*/  FFMA.FTZ R4, R133, c[0x0][0x23c], -R3 ;  /* 0x00008f0085047a23 */ /* 0x002fe20000010803 */
[C---:B------:R-:W-:Y:S01]  /*75a0*/  HMMA.16816.F32 R52, R8.reuse, R28, R52 ;  /* 0x0000001c0834723c */ /* 0x040fe20000001834 */
[-C--:B------:R-:W-:Y:S01]  /*75b0*/  FMUL.FTZ R97, R97, R16.reuse ;  /* 0x0000001061617220 */ /* 0x080fe20000410000 */
[----:B------:R-:W1:Y:S01]  /*75c0*/  LDSM.16.MT88.4 R48, [R218+0xa800] ;  /* 0x00a80000da30783b */ /* 0x000e620000004200 */
[----:B------:R3:W4:Y:S01]  /*75d0*/  MUFU.EX2 R245, R4 ;  /* 0x0000000400f57308 */ /* 0x0007220000000800 */
[-C--:B------:R-:W-:Y:S02]  /*75e0*/  FMUL.FTZ R98, R98, R15.reuse ;  /* 0x0000000f62627220 */ /* 0x080fe40000410000 */
[-C--:B------:R-:W-:Y:S02]  /*75f0*/  FMUL.FTZ R99, R99, R15.reuse ;  /* 0x0000000f63637220 */ /* 0x080fe40000410000 */
[-C--:B------:R-:W-:Y:S01]  /*7600*/  FMUL.FTZ R100, R100, R16.reuse ;  /* 0x0000001064647220 */ /* 0x080fe20000410000 */
[----:B------:R-:W-:Y:S01]  /*7610*/  HMMA.16816.F32 R180, R8, R30, R64 ;  /* 0x0000001e08b4723c */ /* 0x000fe20000001840 */
[----:B------:R-:W-:Y:S01]  /*7620*/  FMUL.FTZ R101, R101, R16 ;  /* 0x0000001065657220 */ /* 0x000fe20000410000 */
[----:B------:R-:W5:Y:S01]  /*7630*/  LDSM.16.MT88.4 R64, [R217+0xa800] ;  /* 0x00a80000d940783b */ /* 0x000f620000004200 */
[----:B------:R-:W-:-:S02]  /*7640*/  FMUL.FTZ R102, R102, R15 ;  /* 0x0000000f66667220 */ /* 0x000fc40000410000 */
[-C--:B------:R-:W-:Y:S02]  /*7650*/  FMUL.FTZ R103, R103, R15.reuse ;  /* 0x0000000f67677220 */ /* 0x080fe40000410000 */
[-C--:B------:R-:W-:Y:S01]  /*7660*/  FMUL.FTZ R112, R112, R16.reuse ;  /* 0x0000001070707220 */ /* 0x080fe20000410000 */
[C---:B------:R-:W-:Y:S01]  /*7670*/  HMMA.16816.F32 R68, R8.reuse, R24, R68 ;  /* 0x000000180844723c */ /* 0x040fe20000001844 */
[-C--:B------:R-:W-:Y:S02]  /*7680*/  FMUL.FTZ R113, R113, R16.reuse ;  /* 0x0000001071717220 */ /* 0x080fe40000410000 */
[--C-:B---3--:R-:W-:Y:S02]  /*7690*/  FFMA.FTZ R4, R19, c[0x0][0x23c], -R3.reuse ;  /* 0x00008f0013047a23 */ /* 0x108fe40000010803 */
[----:B------:R-:W-:Y:S02]  /*76a0*/  FFMA.FTZ R3, R132, c[0x0][0x23c], -R3 ;  /* 0x00008f0084037a23 */ /* 0x000fe40000010803 */
[-C--:B------:R-:W-:Y:S01]  /*76b0*/  FMUL.FTZ R114, R114, R15.reuse ;  /* 0x0000000f72727220 */ /* 0x080fe20000410000 */
[----:B------:R-:W-:Y:S01]  /*76c0*/  HMMA.16816.F32 R132, R8, R26, R80 ;  /* 0x0000001a0884723c */ /* 0x000fe20000001850 */
[----:B------:R3:W-:Y:S01]  /*76d0*/  MUFU.EX2 R187, R3 ;  /* 0x0000000300bb7308 */ /* 0x0007e20000000800 */
[----:B------:R-:W-:Y:S01]  /*76e0*/  FMUL.FTZ R115, R115, R15 ;  /* 0x0000000f73737220 */ /* 0x000fe20000410000 */
[----:B------:R-:W1:Y:S01]  /*76f0*/  LDSM.16.MT88.4 R80, [R213+0xb800] ;  /* 0x00b80000d550783b */ /* 0x000e620000004200 */
[----:B------:R-:W-:-:S02]  /*7700*/  FMUL.FTZ R116, R116, R16 ;  /* 0x0000001074747220 */ /* 0x000fc40000410000 */
[-C--:B------:R-:W-:Y:S02]  /*7710*/  FMUL.FTZ R117, R117, R16.reuse ;  /* 0x0000001075757220 */ /* 0x080fe40000410000 */
[-C--:B------:R-:W-:Y:S01]  /*7720*/  FMUL.FTZ R118, R118, R15.reuse ;  /* 0x0000000f76767220 */ /* 0x080fe20000410000 */
[C---:B------:R-:W-:Y:S01]  /*7730*/  HMMA.16816.F32 R84, R8.reuse, R44, R84 ;  /* 0x0000002c0854723c */ /* 0x040fe20000001854 */
[-C--:B------:R-:W-:Y:S01]  /*7740*/  FMUL.FTZ R119, R119, R15.reuse ;  /* 0x0000000f77777220 */ /* 0x080fe20000410000 */
[----:B------:R-:W-:Y:S01]  /*7750*/  MUFU.EX2 R246, R4 ;  /* 0x0000000400f67308 */ /* 0x000fe20000000800 */
[-C--:B------:R-:W-:Y:S02]  /*7760*/  FMUL.FTZ R128, R128, R16.reuse ;  /* 0x0000001080807220 */ /* 0x080fe40000410000 */
[----:B------:R-:W-:Y:S02]  /*7770*/  FMUL.FTZ R129, R129, R16 ;  /* 0x0000001081817220 */ /* 0x000fe40000410000 */
[-C--:B------:R-:W-:Y:S01]  /*7780*/  FMUL.FTZ R130, R130, R15.reuse ;  /* 0x0000000f82827220 */ /* 0x080fe20000410000 */
[----:B------:R-:W-:Y:S01]  /*7790*/  HMMA.16816.F32 R32, R8, R46, R96 ;  /* 0x0000002e0820723c */ /* 0x000fe20000001860 */
[----:B---3--:R-:W-:Y:S01]  /*77a0*/  FFMA.FTZ R3, R142, c[0x0][0x23c], -R2 ;  /* 0x00008f008e037a23 */ /* 0x008fe20000010802 */
[----:B------:R-:W3:Y:S01]  /*77b0*/  LDSM.16.MT88.4 R96, [R215+0xb800] ;  /* 0x00b80000d760783b */ /* 0x000ee20000004200 */
[----:B------:R-:W-:-:S02]  /*77c0*/  FMUL.FTZ R131, R131, R15 ;  /* 0x0000000f83837220 */ /* 0x000fc40000410000 */
[----:B------:R2:W-:Y:S03]  /*77d0*/  MUFU.EX2 R142, R3 ;  /* 0x00000003008e7308 */ /* 0x0005e60000000800 */
[C---:B------:R-:W-:Y:S08]  /*77e0*/  HMMA.16816.F32 R100, R8.reuse, R56, R100 ;  /* 0x000000380864723c */ /* 0x040ff00000001864 */
[----:B------:R-:W-:Y:S01]  /*77f0*/  HMMA.16816.F32 R28, R8, R58, R112 ;  /* 0x0000003a081c723c */ /* 0x000fe20000001870 */
[----:B------:R-:W1:Y:S01]  /*7800*/  LDSM.16.MT88.4 R112, [R218+0xb800] ;  /* 0x00b80000da70783b */ /* 0x000e620000004200 */
[----:B--2---:R-:W-:-:S06]  /*7810*/  FFMA.FTZ R3, R140, c[0x0][0x23c], -R2 ;  /* 0x00008f008c037a23 */ /* 0x004fcc0000010802 */
[C---:B------:R-:W-:Y:S01]  /*7820*/  HMMA.16816.F32 R116, R8.reuse, R40, R116 ;  /* 0x000000280874723c */ /* 0x040fe20000001874 */
[----:B------:R2:W2:Y:S07]  /*7830*/  MUFU.EX2 R140, R3 ;  /* 0x00000003008c7308 */ /* 0x0004ae0000000800 */
[----:B------:R-:W-:Y:S07]  /*7840*/  HMMA.16816.F32 R24, R8, R42, R128 ;  /* 0x0000002a0818723c */ /* 0x000fee0000001880 */
[----:B------:R-:W-:Y:S01]  /*7850*/  MOV R11, R7 ;  /* 0x00000007000b7202 */ /* 0x000fe20000000f00 */
[--C-:B--2---:R-:W-:Y:S01]  /*7860*/  FFMA.FTZ R3, R139, c[0x0][0x23c], -R2.reuse ;  /* 0x00008f008b037a23 */ /* 0x104fe20000010802 */
[----:B------:R-:W-:Y:S01]  /*7870*/  MOV R10, R124 ;  /* 0x0000007c000a7202 */ /* 0x000fe20000000f00 */
[----:B------:R-:W-:Y:S01]  /*7880*/  FFMA.FTZ R2, R141, c[0x0][0x23c], -R2 ;  /* 0x00008f008d027a23 */ /* 0x000fe20000010802 */
[----:B------:R-:W-:Y:S01]  /*7890*/  MOV R141, R172 ;  /* 0x000000ac008d7202 */ /* 0x000fe20000000f00 */
[----:B------:R2:W-:Y:S01]  /*78a0*/  MUFU.EX2 R139, R3 ;  /* 0x00000003008b7308 */ /* 0x0005e20000000800 */
[----:B----4-:R-:W-:-:S02]  /*78b0*/  F2FP.PACK_AB R128, R245, R244 ;  /* 0x000000f4f580723e */ /* 0x010fc400000000ff */
[----:B------:R-:W-:Y:S02]  /*78c0*/  F2FP.PACK_AB R129, R140, R142 ;  /* 0x0000008e8c81723e */ /* 0x000fe400000000ff */
[----:B------:R-:W-:-:S03]  /*78d0*/  F2FP.PACK_AB R130, R187, R246 ;  /* 0x000000f6bb82723e */ /* 0x000fc600000000ff */
[----:B------:R4:W1:Y:S01]  /*78e0*/  MUFU.EX2 R138, R2 ;  /* 0x00000002008a7308 */ /* 0x0008620000000800 */
[----:B--2---:R-:W-:-:S05]  /*78f0*/  MOV R3, R126 ;  /* 0x0000007e00037202 */ /* 0x004fca0000000f00 */
[----:B------:R-:W-:Y:S02]  /*7900*/  FFMA.FTZ R3, R250, R15, R3 ;  /* 0x0000000ffa037223 */ /* 0x000fe40000010003 */
[--C-:B----4-:R-:W-:Y:S01]  /*7910*/  FFMA.FTZ R2, R177, c[0x0][0x23c], -R0.reuse ;  /* 0x00008f00b1027a23 */ /* 0x110fe20000010800 */
[----:B------:R-:W-:Y:S01]  /*7920*/  MOV R177, R23 ;  /* 0x0000001700b17202 */ /* 0x000fe20000000f00 */
[----:B------:R-:W-:Y:S01]  /*7930*/  FADD.FTZ R3, R11, R3 ;  /* 0x000000030b037221 */ /* 0x000fe20000010000 */
[----:B-1----:R-:W-:Y:S01]  /*7940*/  F2FP.PACK_AB R131, R138, R139 ;  /* 0x0000008b8a83723e */ /* 0x002fe200000000ff */
[----:B------:R1:W-:Y:S06]  /*7950*/  MUFU.EX2 R23, R2 ;  /* 0x0000000200177308 */ /* 0x0003ec0000000800 */
[C---:B------:R-:W-:Y:S08]  /*7960*/  HMMA.16816.F32 R144, R128.reuse, R156, R144 ;  /* 0x0000009c8090723c */ /* 0x040ff00000001890 */
[----:B------:R-:W-:Y:S01]  /*7970*/  HMMA.16816.F32 R36, R128, R48, R36 ;  /* 0x000000308024723c */ /* 0x000fe20000001824 */
[----:B-1----:R-:W-:Y:S01]  /*7980*/  FFMA.FTZ R2, R176, c[0x0][0x23c], -R0 ;  /* 0x00008f00b0027a23 */ /* 0x002fe20000010800 */
[----:B------:R-:W-:-:S03]  /*7990*/  MOV R176, R136 ;  /* 0x0000008800b07202 */ /* 0x000fc60000000f00 */
[----:B------:R1:W2:Y:S03]  /*79a0*/  MUFU.EX2 R136, R2 ;  /* 0x0000000200887308 */ /* 0x0002a60000000800 */
[C---:B-----5:R-:W-:Y:S08]  /*79b0*/  HMMA.16816.F32 R52, R128.reuse, R64, R52 ;  /* 0x000000408034723c */ /* 0x060ff00000001834 */
[----:B------:R-:W-:Y:S01]  /*79c0*/  HMMA.16816.F32 R68, R128, R80, R68 ;  /* 0x000000508044723c */ /* 0x000fe20000001844 */
[--C-:B-1----:R-:W-:Y:S01]  /*79d0*/  FFMA.FTZ R2, R143, c[0x0][0x23c], -R0.reuse ;  /* 0x00008f008f027a23 */ /* 0x102fe20000010800 */
[----:B------:R-:W-:Y:S01]  /*79e0*/  MOV R143, R137 ;  /* 0x00000089008f7202 */ /* 0x000fe20000000f00 */
[----:B------:R-:W-:Y:S01]  /*79f0*/  FFMA.FTZ R0, R178, c[0x0][0x23c], -R0 ;  /* 0x00008f00b2007a23 */ /* 0x000fe20000010800 */
[----:B------:R-:W-:Y:S01]  /*7a00*/  MOV R178, R173 ;  /* 0x000000ad00b27202 */ /* 0x000fe20000000f00 */
[----:B------:R1:W-:Y:S01]  /*7a10*/  MUFU.EX2 R137, R2 ;  /* 0x0000000200897308 */ /* 0x0003e20000000800 */
[----:B--2---:R-:W-:-:S02]  /*7a20*/  F2FP.PACK_AB R124, R136, R23 ;  /* 0x00000017887c723e */ /* 0x004fc400000000ff */
[C---:B---3--:R-:W-:Y:S05]  /*7a30*/  HMMA.16816.F32 R84, R128.reuse, R96, R84 ;  /* 0x000000608054723c */ /* 0x048fea0000001854 */
[----:B------:R2:W3:Y:S03]  /*7a40*/  MUFU.EX2 R22, R0 ;  /* 0x0000000000167308 */ /* 0x0004e60000000800 */
[----:B------:R-:W-:Y:S01]  /*7a50*/  HMMA.16816.F32 R100, R128, R112, R100 ;  /* 0x000000708064723c */ /* 0x000fe20000001864 */
[--C-:B-1----:R-:W-:Y:S01]  /*7a60*/  FFMA.FTZ R2, R185, c[0x0][0x23c], -R12.reuse ;  /* 0x00008f00b9027a23 */ /* 0x102fe2000001080c */
[----:B------:R-:W-:Y:S01]  /*7a70*/  MOV R185, R17 ;  /* 0x0000001100b97202 */ /* 0x000fe20000000f00 */
[----:B--2---:R-:W-:Y:S01]  /*7a80*/  FFMA.FTZ R0, R179, c[0x0][0x23c], -R12 ;  /* 0x00008f00b3007a23 */ /* 0x004fe2000001080c */
[----:B------:R-:W-:-:S02]  /*7a90*/  MOV R179, R174 ;  /* 0x000000ae00b37202 */ /* 0x000fc40000000f00 */
[----:B------:R-:W1:Y:S01]  /*7aa0*/  LDSM.16.MT88.4 R172, [R215+0xa800] ;  /* 0x00a80000d7ac783b */ /* 0x000e620000004200 */
[----:B------:R2:W-:Y:S01]  /*7ab0*/  MUFU.EX2 R19, R0 ;  /* 0x0000000000137308 */ /* 0x0005e20000000800 */
[----:B---3--:R-:W-:Y:S01]  /*7ac0*/  F2FP.PACK_AB R126, R22, R137 ;  /* 0x00000089167e723e */ /* 0x008fe200000000ff */
[----:B--2---:R-:W-:Y:S01]  /*7ad0*/  FFMA.FTZ R0, R184, c[0x0][0x23c], -R12 ;  /* 0x00008f00b8007a23 */ /* 0x004fe2000001080c */
[----:B------:R-:W-:-:S05]  /*7ae0*/  MOV R184, R18 ;  /* 0x0000001200b87202 */ /* 0x000fca0000000f00 */
        /* <DEDUP_REMOVED lines=9> */
[----:B-1----:R-:W-:Y:S01]  /*7b80*/  HMMA.16816.F32 R160, R128, R172, R160 ;  /* 0x000000ac80a0723c */ /* 0x002fe200000018a0 */
[----:B------:R-:W-:-:S04]  /*7b90*/  FADD.FTZ R3, R139, R3 ;  /* 0x000000038b037221 */ /* 0x000fc80000010000 */
[----:B------:R-:W-:Y:S01]  /*7ba0*/  FADD.FTZ R250, R138, R3 ;  /* 0x000000038afa7221 */ /* 0x000fe20000010000 */
[----:B------:R1:W5:Y:S01]  /*7bb0*/  MUFU.EX2 R17, R0 ;  /* 0x0000000000117308 */ /* 0x0003620000000800 */
[----:B--2---:R-:W-:-:S05]  /*7bc0*/  MOV R2, R127 ;  /* 0x0000007f00027202 */ /* 0x004fca0000000f00 */
[----:B------:R-:W-:Y:S01]  /*7bd0*/  FFMA.FTZ R8, R251, R16, R2 ;  /* 0x00000010fb087223 */ /* 0x000fe20000010002 */
[----:B-1----:R-:W-:Y:S02]  /*7be0*/  MOV R0, R125 ;  /* 0x0000007d00007202 */ /* 0x002fe40000000f00 */
[----:B---3--:R-:W-:Y:S02]  /*7bf0*/  F2FP.PACK_AB R125, R18, R19 ;  /* 0x00000013127d723e */ /* 0x008fe400000000ff */
[----:B-----5:R-:W-:Y:S01]  /*7c00*/  F2FP.PACK_AB R127, R12, R17 ;  /* 0x000000110c7f723e */ /* 0x020fe200000000ff */
        /* <DEDUP_REMOVED lines=57> */
[----:B------:R-:W-:Y:S01]  /*7fa0*/  MOV R0, UR4 ;  /* 0x0000000400007c02 */ /* 0x000fe20008000f00 */
[----:B------:R-:W-:Y:S02]  /*7fb0*/  ULDC.64 UR4, c[0x0][0x1a0] ;  /* 0x0000680000047ab9 */ /* 0x000fe40000000a00 */
[----:B------:R-:W-:Y:S02]  /*7fc0*/  USHF.L.U32 UR10, UR4, 0x6, URZ ;  /* 0x00000006040a7899 */ /* 0x000fe4000800063f */
[----:B------:R-:W-:Y:S02]  /*7fd0*/  USHF.L.U64.HI UR14, UR4, UR14, UR5 ;  /* 0x0000000e040e7299 */ /* 0x000fe40008010205 */
[----:B------:R-:W-:Y:S02]  /*7fe0*/  UIADD3 UR20, UR8, -0x3, URZ ;  /* 0xfffffffd08147890 */ /* 0x000fe4000fffe03f */
[----:B------:R-:W-:-:S02]  /*7ff0*/  MOV R237, UR10 ;  /* 0x0000000a00ed7c02 */ /* 0x000fc40008000f00 */
[----:B------:R-:W-:Y:S01]  /*8000*/  UISETP.GT.AND UP0, UPT, UR20, UR9, UPT ;  /* 0x000000091400728c */ /* 0x000fe2000bf04270 */
[----:B------:R-:W-:Y:S01]  /*8010*/  BAR.SYNC.DEFER_BLOCKING 0x0 ;  /* 0x0000000000007b1d */ /* 0x000fe20000010000 */
[----:B--2---:R-:W-:-:S05]  /*8020*/  MOV R2, R238 ;  /* 0x000000ee00027202 */ /* 0x004fca0000000f00 */
[----:B------:R-:W-:Y:S01]  /*8030*/  IMAD R0, R0, UR17, R2 ;  /* 0x0000001100007c24 */ /* 0x000fe2000f8e0202 */
[----:B------:R-:W-:-:S04]  /*8040*/  MOV R2, UR14 ;  /* 0x0000000e00027c02 */ /* 0x000fc80008000f00 */
        /* <DEDUP_REMOVED lines=28> */
[C---:B------:R-:W-:Y:S01]  /*8210*/  HMMA.16816.F32 R184, R12.reuse, R22, RZ ;  /* 0x000000160cb8723c */ /* 0x040fe200000018ff */
[----:B------:R-:W-:Y:S07]  /*8220*/  LDSM.16.M88.4 R20, [R221+0x8800] ;  /* 0x00880000dd14783b */ /* 0x000fee0000000200 */
[----:B------:R-:W-:Y:S08]  /*8230*/  HMMA.16816.F32 R16, R12, R18, RZ ;  /* 0x000000120c10723c */ /* 0x000ff000000018ff */
[C---:B-----5:R-:W-:Y:S08]  /*8240*/  HMMA.16816.F32 R180, R4.reuse, R32, R140 ;  /* 0x0000002004b4723c */ /* 0x060ff0000000188c */
[C---:B-1----:R-:W-:Y:S08]  /*8250*/  HMMA.16816.F32 R140, R4.reuse, R28, R132 ;  /* 0x0000001c048c723c */ /* 0x042ff00000001884 */
[C---:B------:R-:W-:Y:S08]  /*8260*/  HMMA.16816.F32 R136, R4.reuse, R34, R136 ;  /* 0x000000220488723c */ /* 0x040ff00000001888 */
[----:B------:R-:W-:Y:S01]  /*8270*/  HMMA.16816.F32 R12, R4, R30, R24 ;  /* 0x0000001e040c723c */ /* 0x000fe20000001818 */
[----:B------:R-:W1:Y:S04]  /*8280*/  LDSM.16.M88.4 R4, [R222+0x2000] ;  /* 0x00200000de04783b */ /* 0x000e680000000200 */
[----:B------:R-:W3:Y:S03]  /*8290*/  LDSM.16.M88.4 R24, [R221+0x8000] ;  /* 0x00800000dd18783b */ /* 0x000ee60000000200 */
[C---:B--2---:R-:W-:Y:S08]  /*82a0*/  HMMA.16816.F32 R188, R8.reuse, R32, R188 ;  /* 0x0000002008bc723c */ /* 0x044ff000000018bc */
[C---:B------:R-:W-:Y:S08]  /*82b0*/  HMMA.16816.F32 R132, R8.reuse, R34, R184 ;  /* 0x000000220884723c */ /* 0x040ff000000018b8 */
[C---:B------:R-:W-:Y:S08]  /*82c0*/  HMMA.16816.F32 R196, R8.reuse, R28, R176 ;  /* 0x0000001c08c4723c */ /* 0x040ff000000018b0 */
[----:B------:R-:W-:Y:S01]  /*82d0*/  HMMA.16816.F32 R32, R8, R30, R16 ;  /* 0x0000001e0820723c */ /* 0x000fe20000001810 */
[----:B------:R-:W2:Y:S04]  /*82e0*/  LDSM.16.M88.4 R8, [R222] ;  /* 0x00000000de08783b */ /* 0x000ea80000000200 */
[----:B------:R-:W-:Y:S03]  /*82f0*/  LDSM.16.M88.4 R16, [R219] ;  /* 0x00000000db10783b */ /* 0x000fe60000000200 */
[C---:B-1----:R-:W-:Y:S08]  /*8300*/  HMMA.16816.F32 R184, R4.reuse, R20, R140 ;  /* 0x0000001404b8723c */ /* 0x042ff0000000188c */
[C---:B---3--:R-:W-:Y:S08]  /*8310*/  HMMA.16816.F32 R176, R4.reuse, R24, R180 ;  /* 0x0000001804b0723c */ /* 0x048ff000000018b4 */
[C---:B------:R-:W-:Y:S08]  /*8320*/  HMMA.16816.F32 R136, R4.reuse, R26, R136 ;  /* 0x0000001a0488723c */ /* 0x040ff00000001888 */
[----:B------:R-:W-:Y:S01]  /*8330*/  HMMA.16816.F32 R28, R4, R22, R12 ;  /* 0x00000016041c723c */ /* 0x000fe2000000180c */
[----:B------:R-:W1:Y:S04]  /*8340*/  LDSM.16.M88.4 R4, [R220+0x2000] ;  /* 0x00200000dc04783b */ /* 0x000e680000000200 */
[----:B------:R-:W3:Y:S03]  /*8350*/  LDSM.16.M88.4 R12, [R219+0x800] ;  /* 0x00080000db0c783b */ /* 0x000ee60000000200 */
[C---:B--2---:R-:W-:Y:S08]  /*8360*/  HMMA.16816.F32 R192, R8.reuse, R24, R188 ;  /* 0x0000001808c0723c */ /* 0x044ff000000018bc */
[C---:B------:R-:W-:Y:S01]  /*8370*/  HMMA.16816.F32 R188, R8.reuse, R26, R132 ;  /* 0x0000001a08bc723c */ /* 0x040fe20000001884 */
[----:B------:R-:W-:Y:S07]  /*8380*/  LDSM.16.M88.4 R132, [R212+0x9000] ;  /* 0x00900000d484783b */ /* 0x000fee0000000200 */
[C---:B------:R-:W-:Y:S08]  /*8390*/  HMMA.16816.F32 R180, R8.reuse, R20, R196 ;  /* 0x0000001408b4723c */ /* 0x040ff000000018c4 */
[----:B------:R-:W-:Y:S01]  /*83a0*/  HMMA.16816.F32 R24, R8, R22, R32 ;  /* 0x000000160818723c */ /* 0x000fe20000001820 */
[----:B------:R-:W2:Y:S04]  /*83b0*/  LDSM.16.M88.4 R8, [R220] ;  /* 0x00000000dc08783b */ /* 0x000ea80000000200 */
[----:B------:R-:W-:Y:S03]  /*83c0*/  LDSM.16.M88.4 R32, [R212+0x9800] ;  /* 0x00980000d420783b */ /* 0x000fe60000000200 */
[C---:B-1----:R-:W-:Y:S08]  /*83d0*/  HMMA.16816.F32 R140, R4.reuse, R18, R136 ;  /* 0x00000012048c723c */ /* 0x042ff00000001888 */
[C---:B------:R-:W-:Y:S08]  /*83e0*/  HMMA.16816.F32 R176, R4.reuse, R16, R176 ;  /* 0x0000001004b0723c */ /* 0x040ff000000018b0 */
[C---:B---3--:R-:W-:Y:S08]  /*83f0*/  HMMA.16816.F32 R136, R4.reuse, R12, R184 ;  /* 0x0000000c0488723c */ /* 0x048ff000000018b8 */
[----:B------:R-:W-:Y:S01]  /*8400*/  HMMA.16816.F32 R20, R4, R14, R28 ;  /* 0x0000000e0414723c */ /* 0x000fe2000000181c */
[----:B------:R-:W1:Y:S04]  /*8410*/  LDSM.16.M88.4 R4, [R214+0x6000] ;  /* 0x00600000d604783b */ /* 0x000e680000000200 */
[----:B------:R-:W-:Y:S03]  /*8420*/  LDSM.16.M88.4 R28, [R224] ;  /* 0x00000000e01c783b */ /* 0x000fe60000000200 */
        /* <DEDUP_REMOVED lines=16> */
[----:B------:R-:W-:Y:S04]  /*8530*/  LDSM.16.M88.4 R32, [R221+0x9000] ;  /* 0x00900000dd20783b */ /* 0x000fe80000000200 */
[----:B------:R-:W-:Y:S03]  /*8540*/  LDSM.16.M88.4 R8, [R220+0x4000] ;  /* 0x00400000dc08783b */ /* 0x000fe60000000200 */
[C---:B-1----:R-:W-:Y:S01]  /*8550*/  HMMA.16816.F32 R196, R4.reuse, R30, R16 ;  /* 0x0000001e04c4723c */ /* 0x042fe20000001810 */
[----:B------:R-:W1:Y:S07]  /*8560*/  LDSM.16.M88.4 R16, [R222+0x4000] ;  /* 0x00400000de10783b */ /* 0x000e6e0000000200 */
[C---:B------:R-:W-:Y:S08]  /*8570*/  HMMA.16816.F32 R184, R4.reuse, R24, R184 ;  /* 0x0000001804b8723c */ /* 0x040ff000000018b8 */
[C---:B------:R-:W-:Y:S08]  /*8580*/  HMMA.16816.F32 R188, R4.reuse, R26, R180 ;  /* 0x0000001a04bc723c */ /* 0x040ff000000018b4 */
[----:B------:R-:W-:Y:S08]  /*8590*/  HMMA.16816.F32 R192, R4, R28, R140 ;  /* 0x0000001c04c0723c */ /* 0x000ff0000000188c */
[C---:B---3--:R-:W-:Y:S01]  /*85a0*/  HMMA.16816.F32 R4, R20.reuse, R24, R12 ;  /* 0x000000181404723c */ /* 0x048fe2000000180c */
[----:B------:R-:W2:Y:S07]  /*85b0*/  LDSM.16.M88.4 R12, [R222+0x6000] ;  /* 0x00600000de0c783b */ /* 0x000eae0000000200 */
[C---:B------:R-:W-:Y:S01]  /*85c0*/  HMMA.16816.F32 R180, R20.reuse, R26, R176 ;  /* 0x0000001a14b4723c */ /* 0x040fe200000018b0 */
[----:B------:R-:W3:Y:S07]  /*85d0*/  LDSM.16.M88.4 R24, [R221+0x9800] ;  /* 0x00980000dd18783b */ /* 0x000eee0000000200 */
[C---:B------:R-:W-:Y:S08]  /*85e0*/  HMMA.16816.F32 R176, R20.reuse, R28, R132 ;  /* 0x0000001c14b0723c */ /* 0x040ff00000001884 */
[----:B------:R-:W-:Y:S01]  /*85f0*/  HMMA.16816.F32 R136, R20, R30, R136 ;  /* 0x0000001e1488723c */ /* 0x000fe20000001888 */
[----:B------:R-:W4:Y:S07]  /*8600*/  LDSM.16.M88.4 R20, [R219+0x1000] ;  /* 0x00100000db14783b */ /* 0x000f2e0000000200 */
[-C--:B-1----:R-:W-:Y:S01]  /*8610*/  HMMA.16816.F32 R28, R16, R32.reuse, R4 ;  /* 0x00000020101c723c */ /* 0x082fe20000001804 */
[----:B------:R-:W1:Y:S07]  /*8620*/  LDSM.16.M88.4 R4, [R220+0x6000] ;  /* 0x00600000dc04783b */ /* 0x000e6e0000000200 */
[----:B--2---:R-:W-:Y:S08]  /*8630*/  HMMA.16816.F32 R132, R12, R32, R184 ;  /* 0x000000200c84723c */ /* 0x004ff000000018b8 */
[----:B---3--:R-:W-:Y:S08]  /*8640*/  HMMA.16816.F32 R176, R16, R24, R176 ;  /* 0x0000001810b0723c */ /* 0x008ff000000018b0 */
[----:B----4-:R-:W-:Y:S08]  /*8650*/  HMMA.16816.F32 R140, R8, R20, R28 ;  /* 0x00000014088c723c */ /* 0x010ff0000000181c */
[-C--:B------:R-:W-:Y:S08]  /*8660*/  HMMA.16816.F32 R28, R16, R34.reuse, R180 ;  /* 0x00000022101c723c */ /* 0x080ff000000018b4 */
[----:B------:R-:W-:Y:S08]  /*8670*/  HMMA.16816.F32 R32, R12, R34, R188 ;  /* 0x000000220c20723c */ /* 0x000ff000000018bc */
[----:B------:R-:W-:Y:S01]  /*8680*/  HMMA.16816.F32 R180, R16, R26, R136 ;  /* 0x0000001a10b4723c */ /* 0x000fe20000001888 */
[----:B------:R-:W2:Y:S01]  /*8690*/  LDSM.16.M88.4 R16, [R219+0x1800] ;  /* 0x00180000db10783b */ /* 0x000ea20000000200 */
[----:B------:R-:W-:Y:S01]  /*86a0*/  FMUL.FTZ R142, R142, c[0x0][0x2ec] ;  /* 0x0000bb008e8e7a20 */ /* 0x000fe20000410000 */
[----:B------:R-:W-:-:S04]  /*86b0*/  DEPBAR.LE SB0, 0x0 ;  /* 0x000080000000791a */ /* 0x000fc80000000000 */
[----:B------:R-:W-:Y:S01]  /*86c0*/  FMUL.FTZ R141, R141, c[0x0][0x2ec] ;  /* 0x0000bb008d8d7a20 */ /* 0x000fe20000410000 */
[----:B------:R-:W-:Y:S01]  /*86d0*/  HMMA.16816.F32 R28, R8, R22, R28 ;  /* 0x00000016081c723c */ /* 0x000fe2000000181c */
[----:B------:R-:W3:Y:S01]  /*86e0*/  MUFU.TANH R184, R142 ;  /* 0x0000008e00b87308 */ /* 0x000ee20000002400 */
[----:B------:R-:W-:Y:S02]  /*86f0*/  FMUL.FTZ R140, R140, c[0x0][0x2ec] ;  /* 0x0000bb008c8c7a20 */ /* 0x000fe40000410000 */
[----:B------:R-:W-:-:S04]  /*8700*/  FMUL.FTZ R143, R143, c[0x0][0x2ec] ;  /* 0x0000bb008f8f7a20 */ /* 0x000fc80000410000 */
[C---:B-1----:R-:W-:Y:S01]  /*8710*/  HMMA.16816.F32 R132, R4.reuse, R20, R132 ;  /* 0x000000140484723c */ /* 0x042fe20000001884 */
[----:B------:R-:W1:Y:S07]  /*8720*/  MUFU.TANH R185, R141 ;  /* 0x0000008d00b97308 */ /* 0x000e6e0000002400 */
[----:B------:R-:W-:Y:S01]  /*8730*/  HMMA.16816.F32 R20, R4, R22, R32 ;  /* 0x000000160414723c */ /* 0x000fe20000001820 */
[----:B------:R-:W4:Y:S07]  /*8740*/  MUFU.TANH R186, R140 ;  /* 0x0000008c00ba7308 */ /* 0x000f2e0000002400 */
[----:B------:R-:W-:Y:S01]  /*8750*/  HMMA.16816.F32 R136, R12, R24, R192 ;  /* 0x000000180c88723c */ /* 0x000fe200000018c0 */
[----:B------:R-:W-:Y:S01]  /*8760*/  FMUL.FTZ R28, R28, c[0x0][0x2ec] ;  /* 0x0000bb001c1c7a20 */ /* 0x000fe20000410000 */
[----:B------:R-:W1:Y:S01]  /*8770*/  MUFU.TANH R143, R143 ;  /* 0x0000008f008f7308 */ /* 0x000e620000002400 */
[----:B------:R-:W-:-:S02]  /*8780*/  FMUL.FTZ R29, R29, c[0x0][0x2ec] ;  /* 0x0000bb001d1d7a20 */ /* 0x000fc40000410000 */
[----:B------:R-:W-:Y:S02]  /*8790*/  FMUL.FTZ R30, R30, c[0x0][0x2ec] ;  /* 0x0000bb001e1e7a20 */ /* 0x000fe40000410000 */
[----:B------:R-:W-:Y:S01]  /*87a0*/  FMUL.FTZ R31, R31, c[0x0][0x2ec] ;  /* 0x0000bb001f1f7a20 */ /* 0x000fe20000410000 */
[----:B------:R-:W-:Y:S01]  /*87b0*/  HMMA.16816.F32 R12, R12, R26, R196 ;  /* 0x0000001a0c0c723c */ /* 0x000fe200000018c4 */
        /* <DEDUP_REMOVED lines=9> */
[----:B------:R-:W-:-:S03]  /*8850*/  FMUL.FTZ R23, R23, c[0x0][0x2ec] ;  /* 0x0000bb0017177a20 */ /* 0x000fc60000410000 */
[----:B------:R-:W1:Y:S08]  /*8860*/  MUFU.TANH R134, R30 ;  /* 0x0000001e00867308 */ /* 0x000e700000002400 */
[----:B------:R2:W1:Y:S08]  /*8870*/  MUFU.TANH R142, R31 ;  /* 0x0000001f008e7308 */ /* 0x0004700000002400 */
[----:B------:R-:W1:Y:S01]  /*8880*/  MUFU.TANH R141, R133 ;  /* 0x00000085008d7308 */ /* 0x000e620000002400 */
[C---:B--2---:R-:W-:Y:S07]  /*8890*/  HMMA.16816.F32 R28, R8.reuse, R16, R176 ;  /* 0x00000010081c723c */ /* 0x044fee00000018b0 */
[----:B------:R-:W2:Y:S01]  /*88a0*/  MUFU.TANH R133, R20 ;  /* 0x0000001400857308 */ /* 0x000ea20000002400 */
[----:B------:R-:W-:Y:S07]  /*88b0*/  HMMA.16816.F32 R8, R8, R18, R180 ;  /* 0x000000120808723c */ /* 0x000fee00000018b4 */
[----:B------:R-:W1:Y:S08]  /*88c0*/  MUFU.TANH R176, R21 ;  /* 0x0000001500b07308 */ /* 0x000e700000002400 */
[----:B------:R-:W1:Y:S01]  /*88d0*/  MUFU.TANH R187, R22 ;  /* 0x0000001600bb7308 */ /* 0x000e620000002400 */
[----:B------:R-:W-:-:S07]  /*88e0*/  FMUL.FTZ R30, R30, c[0x0][0x2ec] ;  /* 0x0000bb001e1e7a20 */ /* 0x000fce0000410000 */
[----:B------:R5:W1:Y:S01]  /*88f0*/  MUFU.TANH R188, R23 ;  /* 0x0000001700bc7308 */ /* 0x000a620000002400 */
[----:B------:R-:W-:Y:S02]  /*8900*/  FMUL.FTZ R24, R28, c[0x0][0x2ec] ;  /* 0x0000bb001c187a20 */ /* 0x000fe40000410000 */
[----:B------:R-:W-:-:S05]  /*8910*/  FMUL.FTZ R8, R8, c[0x0][0x2ec] ;  /* 0x0000bb0008087a20 */ /* 0x000fca0000410000 */
[----:B------:R1:W1:Y:S01]  /*8920*/  MUFU.TANH R34, R30 ;  /* 0x0000001e00227308 */ /* 0x0002620000002400 */
[----:B------:R-:W-:Y:S02]  /*8930*/  FMUL.FTZ R9, R9, c[0x0][0x2ec] ;  /* 0x0000bb0009097a20 */ /* 0x000fe40000410000 */
[----:B------:R-:W-:Y:S02]  /*8940*/  FMUL.FTZ R10, R10, c[0x0][0x2ec] ;  /* 0x0000bb000a0a7a20 */ /* 0x000fe40000410000 */
[----:B------:R-:W-:Y:S01]  /*8950*/  FMUL.FTZ R11, R11, c[0x0][0x2ec] ;  /* 0x0000bb000b0b7a20 */ /* 0x000fe20000410000 */
[C---:B-----5:R-:W-:Y:S02]  /*8960*/  HMMA.16816.F32 R20, R4.reuse, R16, R136 ;  /* 0x000000100414723c */ /* 0x060fe40000001888 */
[----:B------:R2:W2:Y:S05]  /*8970*/  MUFU.TANH R140, R132 ;  /* 0x00000084008c7308 */ /* 0x0004aa0000002400 */
[----:B------:R-:W-:Y:S01]  /*8980*/  FMUL.FTZ R17, R29, c[0x0][0x2ec] ;  /* 0x0000bb001d117a20 */ /* 0x000fe20000410000 */
[----:B------:R-:W-:Y:S01]  /*8990*/  HMMA.16816.F32 R4, R4, R18, R12 ;  /* 0x000000120404723c */ /* 0x000fe2000000180c */
[----:B-1----:R-:W-:Y:S01]  /*89a0*/  FMUL.FTZ R30, R31, c[0x0][0x2ec] ;  /* 0x0000bb001f1e7a20 */ /* 0x002fe20000410000 */
[----:B------:R-:W1:Y:S08]  /*89b0*/  MUFU.TANH R35, R35 ;  /* 0x0000002300237308 */ /* 0x000e700000002400 */
[----:B------:R-:W1:Y:S06]  /*89c0*/  MUFU.TANH R135, R135 ;  /* 0x0000008700877308 */ /* 0x000e6c0000002400 */
[----:B------:R-:W-:-:S02]  /*89d0*/  FMUL.FTZ R20, R20, c[0x0][0x2ec] ;  /* 0x0000bb0014147a20 */ /* 0x000fc40000410000 */
[----:B------:R-:W-:Y:S01]  /*89e0*/  FMUL.FTZ R21, R21, c[0x0][0x2ec] ;  /* 0x0000bb0015157a20 */ /* 0x000fe20000410000 */
[----:B------:R-:W1:Y:S01]  /*89f0*/  MUFU.TANH R24, R24 ;  /* 0x0000001800187308 */ /* 0x000e620000002400 */
[----:B------:R-:W-:Y:S02]  /*8a00*/  FMUL.FTZ R23, R23, c[0x0][0x2ec] ;  /* 0x0000bb0017177a20 */ /* 0x000fe40000410000 */
[----:B------:R-:W-:Y:S02]  /*8a10*/  FMUL.FTZ R22, R22, c[0x0][0x2ec] ;  /* 0x0000bb0016167a20 */ /* 0x000fe40000410000 */
[----:B------:R-:W-:Y:S02]  /*8a20*/  FMUL.FTZ R4, R4, c[0x0][0x2ec] ;  /* 0x0000bb0004047a20 */ /* 0x000fe40000410000 */
[----:B------:R-:W-:Y:S01]  /*8a30*/  FMUL.FTZ R5, R5, c[0x0][0x2ec] ;  /* 0x0000bb0005057a20 */ /* 0x000fe20000410000 */
[----:B------:R1:W1:Y:S01]  /*8a40*/  MUFU.TANH R29, R20 ;  /* 0x00000014001d7308 */ /* 0x0002620000002400 */
[----:B------:R-:W-:-:S02]  /*8a50*/  FMUL.FTZ R6, R6, c[0x0][0x2ec] ;  /* 0x0000bb0006067a20 */ /* 0x000fc40000410000 */
[----:B------:R-:W-:-:S05]  /*8a60*/  FMUL.FTZ R7, R7, c[0x0][0x2ec] ;  /* 0x0000bb0007077a20 */ /* 0x000fca0000410000 */
[----:B------:R1:W1:Y:S08]  /*8a70*/  MUFU.TANH R28, R21 ;  /* 0x00000015001c7308 */ /* 0x0002700000002400 */
[----:B------:R1:W1:Y:S08]  /*8a80*/  MUFU.TANH R132, R23 ;  /* 0x0000001700847308 */ /* 0x0002700000002400 */
        /* <DEDUP_REMOVED lines=22> */
[----:B-1----:R-:W-:Y:S01]  /*8bf0*/  IMAD.U32 R4, RZ, RZ, UR22 ;  /* 0x00000016ff047e24 */ /* 0x002fe2000f8e00ff */
        /* <DEDUP_REMOVED lines=16> */
.L_x_1909:
[----:B--234-:R-:W2:Y:S01]  /*8d00*/  S2R R252, SR_TID.X ;  /* 0x0000000000fc7919 */ /* 0x01cea20000002100 */
[----:B------:R-:W-:-:S02]  /*8d10*/  MOV R0, UR20 ;  /* 0x0000001400007c02 */ /* 0x000fc40008000f00 */
[----:B--2---:R-:W-:-:S04]  /*8d20*/  SHF.L.U32 R252, R252, 0x1, RZ ;  /* 0x00000001fcfc7819 */ /* 0x004fc800000006ff */
[----:B------:R-:W-:-:S04]  /*8d30*/  LOP3.LUT R252, R252, 0x6, RZ, 0xc0, !PT ;  /* 0x00000006fcfc7812 */ /* 0x000fc800078ec0ff */
[----:B------:R-:W-:-:S04]  /*8d40*/  LEA R0, R0, R252, 0x5 ;  /* 0x000000fc00007211 */ /* 0x000fc800078e28ff */
[C---:B-1----:R-:W-:Y:S02]  /*8d50*/  IADD3 R7, R0.reuse, 0x1, RZ ;  /* 0x0000000100077810 */ /* 0x042fe40007ffe0ff */
[CC--:B------:R-:W-:Y:S02]  /*8d60*/  ISETP.GE.AND P1, PT, R0.reuse, R235.reuse, PT ;  /* 0x000000eb0000720c */ /* 0x0c0fe40003f26270 */
[C---:B------:R-:W-:Y:S02]  /*8d70*/  ISETP.GE.AND P3, PT, R7.reuse, R235, PT ;  /* 0x000000eb0700720c */ /* 0x040fe40003f66270 */
[CC--:B------:R-:W-:Y:S02]  /*8d80*/  ISETP.LT.OR P1, PT, R0.reuse, R231.reuse, P1 ;  /* 0x000000e70000720c */ /* 0x0c0fe40000f21670 */
[----:B------:R-:W-:Y:S02]  /*8d90*/  ISETP.LT.OR P3, PT, R7, R231, P3 ;  /* 0x000000e70700720c */ /* 0x000fe40001f61670 */
[----:B------:R-:W-:-:S02]  /*8da0*/  IADD3 R6, R0, 0x8, RZ ;  /* 0x0000000800067810 */ /* 0x000fc40007ffe0ff */
[C---:B------:R-:W-:Y:S02]  /*8db0*/  IADD3 R5, R0.reuse, 0x9, RZ ;  /* 0x0000000900057810 */ /* 0x040fe40007ffe0ff */
[C---:B------:R-:W-:Y:S02]  /*8dc0*/  IADD3 R4, R0.reuse, 0x10, RZ ;  /* 0x0000001000047810 */ /* 0x040fe40007ffe0ff */
[C---:B------:R-:W-:Y:S02]  /*8dd0*/  ISETP.GE.AND P6, PT, R0.reuse, R234, PT ;  /* 0x000000ea0000720c */ /* 0x040fe40003fc6270 */
[C---:B------:R-:W-:Y:S02]  /*8de0*/  ISETP.GE.AND P5, PT, R0.reuse, R233, PT ;  /* 0x000000e90000720c */ /* 0x040fe40003fa6270 */
[----:B------:R-:W-:Y:S02]  /*8df0*/  ISETP.GE.AND P4, PT, R0, R232, PT ;  /* 0x000000e80000720c */ /* 0x000fe40003f86270 */
[----:B------:R-:W-:-:S02]  /*8e00*/  FSEL R9, R186, -INF , !P1 ;  /* 0xff800000ba097808 */ /* 0x000fc40004800000 */
[----:B------:R-:W-:Y:S02]  /*8e10*/  FSEL R11, R185, -INF , !P3 ;  /* 0xff800000b90b7808 */ /* 0x000fe40005800000 */
[-C--:B------:R-:W-:Y:S02]  /*8e20*/  ISETP.GE.AND P2, PT, R6, R235.reuse, PT ;  /* 0x000000eb0600720c */ /* 0x080fe40003f46270 */
[-C--:B------:R-:W-:Y:S02]  /*8e30*/  ISETP.GE.AND P1, PT, R5, R235.reuse, PT ;  /* 0x000000eb0500720c */ /* 0x080fe40003f26270 */
[----:B------:R-:W-:Y:S02]  /*8e40*/  ISETP.GE.AND P3, PT, R4, R235, PT ;  /* 0x000000eb0400720c */ /* 0x000fe40003f66270 */
[C---:B------:R-:W-:Y:S02]  /*8e50*/  IADD3 R3, R0.reuse, 0x11, RZ ;  /* 0x0000001100037810 */ /* 0x040fe40007ffe0ff */
[----:B------:R-:W-:-:S02]  /*8e60*/  IADD3 R2, R0, 0x18, RZ ;  /* 0x0000001800027810 */ /* 0x000fc40007ffe0ff */
[C---:B------:R-:W-:Y:S02]  /*8e70*/  IADD3 R8, R0.reuse, 0x19, RZ ;  /* 0x0000001900087810 */ /* 0x040fe40007ffe0ff */
[C---:B------:R-:W-:Y:S02]  /*8e80*/  ISETP.LT.OR P6, PT, R0.reuse, R230, P6 ;  /* 0x000000e60000720c */ /* 0x040fe400037c1670 */
[C---:B------:R-:W-:Y:S02]  /*8e90*/  ISETP.LT.OR P5, PT, R0.reuse, R229, P5 ;  /* 0x000000e50000720c */ /* 0x040fe40002fa1670 */
[----:B------:R-:W-:Y:S02]  /*8ea0*/  ISETP.LT.OR P4, PT, R0, R228, P4 ;  /* 0x000000e40000720c */ /* 0x000fe40002781670 */
[-C--:B------:R-:W-:Y:S02]  /*8eb0*/  ISETP.LT.OR P2, PT, R6, R231.reuse, P2 ;  /* 0x000000e70600720c */ /* 0x080fe40001741670 */
[----:B------:R-:W-:-:S02]  /*8ec0*/  ISETP.LT.OR P1, PT, R5, R231, P1 ;  /* 0x000000e70500720c */ /* 0x000fc40000f21670 */
[----:B------:R-:W-:Y:S02]  /*8ed0*/  ISETP.LT.OR P3, PT, R4, R231, P3 ;  /* 0x000000e70400720c */ /* 0x000fe40001f61670 */
[----:B------:R-:W-:Y:S02]  /*8ee0*/  FMNMX.FTZ R0, R207, R9, !PT ;  /* 0x00000009cf007209 */ /* 0x000fe40007810000 */
[----:B------:R-:W-:Y:S02]  /*8ef0*/  FSEL R16, R33, -INF , !P2 ;  /* 0xff80000021107808 */ /* 0x000fe40005000000 */
[----:B------:R-:W-:Y:S02]  /*8f00*/  FSEL R15, R32, -INF , !P1 ;  /* 0xff800000200f7808 */ /* 0x000fe40004800000 */
[----:B------:R-:W-:Y:S02]  /*8f10*/  FSEL R178, R24, -INF , !P3 ;  /* 0xff80000018b27808 */ /* 0x000fe40005800000 */
[----:B------:R-:W-:-:S02]  /*8f20*/  FMNMX.FTZ R0, R11, R0, !PT ;  /* 0x000000000b007209 */ /* 0x000fc40007810000 */
[CC--:B------:R-:W-:Y:S02]  /*8f30*/  ISETP.GE.AND P2, PT, R3.reuse, R235.reuse, PT ;  /* 0x000000eb0300720c */ /* 0x0c0fe40003f46270 */
[-C--:B------:R-:W-:Y:S02]  /*8f40*/  ISETP.GE.AND P1, PT, R2, R235.reuse, PT ;  /* 0x000000eb0200720c */ /* 0x080fe40003f26270 */
[----:B------:R-:W-:Y:S02]  /*8f50*/  ISETP.GE.AND P3, PT, R8, R235, PT ;  /* 0x000000eb0800720c */ /* 0x000fe40003f66270 */
[----:B------:R-:W-:Y:S02]  /*8f60*/  FMNMX.FTZ R0, R16, R0, !PT ;  /* 0x0000000010007209 */ /* 0x000fe40007810000 */
[-C--:B------:R-:W-:Y:S02]  /*8f70*/  ISETP.LT.OR P2, PT, R3, R231.reuse, P2 ;  /* 0x000000e70300720c */ /* 0x080fe40001741670 */
[----:B------:R-:W-:-:S02]  /*8f80*/  ISETP.LT.OR P1, PT, R2, R231, P1 ;  /* 0x000000e70200720c */ /* 0x000fc40000f21670 */
[----:B------:R-:W-:Y:S02]  /*8f90*/  ISETP.LT.OR P3, PT, R8, R231, P3 ;  /* 0x000000e70800720c */ /* 0x000fe40001f61670 */
[----:B------:R-:W-:Y:S02]  /*8fa0*/  FMNMX.FTZ R0, R15, R0, !PT ;  /* 0x000000000f007209 */ /* 0x000fe40007810000 */
[----:B------:R-:W-:Y:S02]  /*8fb0*/  FSEL R177, R17, -INF , !P2 ;  /* 0xff80000011b17808 */ /* 0x000fe40005000000 */
[----:B------:R-:W-:Y:S02]  /*8fc0*/  FSEL R179, R13, -INF , !P1 ;  /* 0xff8000000db37808 */ /* 0x000fe40004800000 */
[----:B------:R-:W-:Y:S02]  /*8fd0*/  FSEL R181, R12, -INF , !P3 ;  /* 0xff8000000cb57808 */ /* 0x000fe40005800000 */
[----:B------:R-:W-:-:S02]  /*8fe0*/  ISETP.GE.AND P2, PT, R7, R234, PT ;  /* 0x000000ea0700720c */ /* 0x000fc40003f46270 */
[C---:B------:R-:W-:Y:S02]  /*8ff0*/  ISETP.GE.AND P1, PT, R7.reuse, R233, PT ;  /* 0x000000e90700720c */ /* 0x040fe40003f26270 */
[C---:B------:R-:W-:Y:S02]  /*9000*/  ISETP.GE.AND P3, PT, R7.reuse, R232, PT ;  /* 0x000000e80700720c */ /* 0x040fe40003f66270 */
[----:B------:R-:W-:Y:S02]  /*9010*/  FMNMX.FTZ R0, R178, R0, !PT ;  /* 0x00000000b2007209 */ /* 0x000fe40007810000 */
[C---:B------:R-:W-:Y:S02]  /*9020*/  ISETP.LT.OR P2, PT, R7.reuse, R230, P2 ;  /* 0x000000e60700720c */ /* 0x040fe40001741670 */
[C---:B------:R-:W-:Y:S02]  /*9030*/  ISETP.LT.OR P1, PT, R7.reuse, R229, P1 ;  /* 0x000000e50700720c */ /* 0x040fe40000f21670 */
[----:B------:R-:W-:-:S02]  /*9040*/  ISETP.LT.OR P3, PT, R7, R228, P3 ;  /* 0x000000e40700720c */ /* 0x000fc40001f61670 */
[----:B------:R-:W-:Y:S02]  /*9050*/  FSEL R7, R184, -INF , !P6 ;  /* 0xff800000b8077808 */ /* 0x000fe40007000000 */
[----:B------:R-:W-:Y:S02]  /*9060*/  ISETP.GE.AND P6, PT, R6, R234, PT ;  /* 0x000000ea0600720c */ /* 0x000fe40003fc6270 */
[----:B------:R-:W-:Y:S02]  /*9070*/  FMNMX.FTZ R0, R177, R0, !PT ;  /* 0x00000000b1007209 */ /* 0x000fe40007810000 */
[----:B------:R-:W-:Y:S02]  /*9080*/  FSEL R10, R140, -INF , !P5 ;  /* 0xff8000008c0a7808 */ /* 0x000fe40006800000 */
[----:B------:R-:W-:Y:S02]  /*9090*/  FSEL R14, R143, -INF , !P2 ;  /* 0xff8000008f0e7808 */ /* 0x000fe40005000000 */
[----:B------:R-:W-:-:S02]  /*90a0*/  FSEL R18, R141, -INF , !P1 ;  /* 0xff8000008d127808 */ /* 0x000fc40004800000 */
[----:B------:R-:W-:Y:S02]  /*90b0*/  FSEL R19, R135, -INF , !P3 ;  /* 0xff80000087137808 */ /* 0x000fe40005800000 */
[CC--:B------:R-:W-:Y:S02]  /*90c0*/  ISETP.GE.AND P5, PT, R6.reuse, R233.reuse, PT ;  /* 0x000000e90600720c */ /* 0x0c0fe40003fa6270 */
[C---:B------:R-:W-:Y:S02]  /*90d0*/  ISETP.GE.AND P2, PT, R5.reuse, R234, PT ;  /* 0x000000ea0500720c */ /* 0x040fe40003f46270 */
[C---:B------:R-:W-:Y:S02]  /*90e0*/  ISETP.GE.AND P1, PT, R5.reuse, R233, PT ;  /* 0x000000e90500720c */ /* 0x040fe40003f26270 */
[----:B------:R-:W-:Y:S02]  /*90f0*/  ISETP.GE.AND P3, PT, R5, R232, PT ;  /* 0x000000e80500720c */ /* 0x000fe40003f66270 */
[----:B------:R-:W-:-:S02]  /*9100*/  ISETP.LT.OR P6, PT, R6, R230, P6 ;  /* 0x000000e60600720c */ /* 0x000fc400037c1670 */
[----:B------:R-:W-:Y:S02]  /*9110*/  FMNMX.FTZ R136, R179, R0, !PT ;  /* 0x00000000b3887209 */ /* 0x000fe40007810000 */
[----:B------:R-:W-:Y:S02]  /*9120*/  FMNMX.FTZ R0, R206, R7, !PT ;  /* 0x00000007ce007209 */ /* 0x000fe40007810000 */
[-C--:B------:R-:W-:Y:S02]  /*9130*/  ISETP.LT.OR P5, PT, R6, R229.reuse, P5 ;  /* 0x000000e50600720c */ /* 0x080fe40002fa1670 */
[C---:B------:R-:W-:Y:S02]  /*9140*/  ISETP.LT.OR P2, PT, R5.reuse, R230, P2 ;  /* 0x000000e60500720c */ /* 0x040fe40001741670 */
[C---:B------:R-:W-:Y:S02]  /*9150*/  ISETP.LT.OR P1, PT, R5.reuse, R229, P1 ;  /* 0x000000e50500720c */ /* 0x040fe40000f21670 */
[----:B------:R-:W-:-:S02]  /*9160*/  ISETP.LT.OR P3, PT, R5, R228, P3 ;  /* 0x000000e40500720c */ /* 0x000fc40001f61670 */
[----:B------:R-:W-:Y:S02]  /*9170*/  FSEL R5, R134, -INF , !P6 ;  /* 0xff80000086057808 */ /* 0x000fe40007000000 */
[----:B------:R-:W-:Y:S02]  /*9180*/  ISETP.GE.AND P6, PT, R4, R234, PT ;  /* 0x000000ea0400720c */ /* 0x000fe40003fc6270 */
[----:B------:R-:W-:Y:S02]  /*9190*/  FMNMX.FTZ R0, R14, R0, !PT ;  /* 0x000000000e007209 */ /* 0x000fe40007810000 */
[----:B------:R-:W-:Y:S02]  /*91a0*/  FSEL R13, R35, -INF , !P4 ;  /* 0xff800000230d7808 */ /* 0x000fe40006000000 */
[----:B------:R-:W-:Y:S02]  /*91b0*/  ISETP.GE.AND P4, PT, R6, R232, PT ;  /* 0x000000e80600720c */ /* 0x000fe40003f86270 */
[----:B------:R-:W-:-:S02]  /*91c0*/  FMNMX.FTZ R136, R181, R136, !PT ;  /* 0x00000088b5887209 */ /* 0x000fc40007810000 */
[----:B------:R-:W-:Y:S02]  /*91d0*/  FSEL R17, R133, -INF , !P5 ;  /* 0xff80000085117808 */ /* 0x000fe40006800000 */
[----:B------:R-:W-:Y:S02]  /*91e0*/  ISETP.GE.AND P5, PT, R3, R234, PT ;  /* 0x000000ea0300720c */ /* 0x000fe40003fa6270 */
[----:B------:R-:W-:Y:S02]  /*91f0*/  ISETP.LT.OR P6, PT, R4, R230, P6 ;  /* 0x000000e60400720c */ /* 0x000fe400037c1670 */
[----:B------:R-:W-:Y:S02]  /*9200*/  FSEL R12, R142, -INF , !P2 ;  /* 0xff8000008e0c7808 */ /* 0x000fe40005000000 */
[----:B------:R-:W-:Y:S02]  /*9210*/  FMNMX.FTZ R135, R5, R0, !PT ;  /* 0x0000000005877209 */ /* 0x000fe40007810000 */
[----:B------:R-:W-:-:S02]  /*9220*/  ISETP.LT.OR P4, PT, R6, R228, P4 ;  /* 0x000000e40600720c */ /* 0x000fc40002781670 */
[----:B------:R-:W1:Y:S01]  /*9230*/  SHFL.BFLY PT, R6, R136, 0x2, 0x1f ;  /* 0x0c401f0088067f89 */ /* 0x000e6200000e0000 */
[----:B------:R-:W-:Y:S02]  /*9240*/  ISETP.LT.OR P5, PT, R3, R230, P5 ;  /* 0x000000e60300720c */ /* 0x000fe40002fa1670 */
[----:B------:R-:W-:Y:S02]  /*9250*/  ISETP.GE.AND P2, PT, R2, R234, PT ;  /* 0x000000ea0200720c */ /* 0x000fe40003f46270 */
[----:B------:R-:W-:Y:S02]  /*9260*/  FSEL R139, R34, -INF , !P6 ;  /* 0xff800000228b7808 */ /* 0x000fe40007000000 */
[----:B------:R-:W-:Y:S01]  /*9270*/  FMNMX.FTZ R135, R12, R135, !PT ;  /* 0x000000870c877209 */ /* 0x000fe20007810000 */
[----:B------:R-:W-:Y:S01]  /*9280*/  LDSM.16.MT88.4 R32, [R217+0xb000] ;  /* 0x00b00000d920783b */ /* 0x000fe20000004200 */
[----:B------:R-:W-:Y:S02]  /*9290*/  FSEL R138, R30, -INF , !P5 ;  /* 0xff8000001e8a7808 */ /* 0x000fe40006800000 */
[----:B------:R-:W-:-:S02]  /*92a0*/  ISETP.LT.OR P2, PT, R2, R230, P2 ;  /* 0x000000e60200720c */ /* 0x000fc40001741670 */
[C---:B------:R-:W-:Y:S02]  /*92b0*/  ISETP.GE.AND P5, PT, R8.reuse, R234, PT ;  /* 0x000000ea0800720c */ /* 0x040fe40003fa6270 */
[----:B------:R-:W-:Y:S02]  /*92c0*/  FMNMX.FTZ R135, R139, R135, !PT ;  /* 0x000000878b877209 */ /* 0x000fe40007810000 */
[----:B------:R-:W-:Y:S02]  /*92d0*/  FSEL R133, R21, -INF , !P2 ;  /* 0xff80000015857808 */ /* 0x000fe40005000000 */
[----:B------:R-:W-:Y:S02]  /*92e0*/  ISETP.LT.OR P5, PT, R8, R230, P5 ;  /* 0x000000e60800720c */ /* 0x000fe40002fa1670 */
[----:B------:R-:W-:Y:S02]  /*92f0*/  FMNMX.FTZ R135, R138, R135, !PT ;  /* 0x000000878a877209 */ /* 0x000fe40007810000 */
[----:B------:R-:W-:-:S02]  /*9300*/  FSEL R142, R20, -INF , !P5 ;  /* 0xff800000148e7808 */ /* 0x000fc40006800000 */
[----:B------:R-:W-:Y:S02]  /*9310*/  FMNMX.FTZ R135, R133, R135, !PT ;  /* 0x0000008785877209 */ /* 0x000fe40007810000 */
[----:B------:R-:W-:Y:S02]  /*9320*/  FMNMX.FTZ R0, R205, R10, !PT ;  /* 0x0000000acd007209 */ /* 0x000fe40007810000 */
[----:B------:R-:W-:Y:S02]  /*9330*/  FMNMX.FTZ R135, R142, R135, !PT ;  /* 0x000000878e877209 */ /* 0x000fe40007810000 */
[----:B------:R-:W-:Y:S02]  /*9340*/  ISETP.GE.AND P6, PT, R4, R233, PT ;  /* 0x000000e90400720c */ /* 0x000fe40003fc6270 */
[----:B------:R-:W-:Y:S01]  /*9350*/  FMNMX.FTZ R0, R18, R0, !PT ;  /* 0x0000000012007209 */ /* 0x000fe20007810000 */
[----:B------:R-:W2:Y:S01]  /*9360*/  SHFL.BFLY PT, R21, R135, 0x2, 0x1f ;  /* 0x0c401f0087157f89 */ /* 0x000ea200000e0000 */
[----:B------:R-:W-:-:S02]  /*9370*/  ISETP.LT.OR P6, PT, R4, R229, P6 ;  /* 0x000000e50400720c */ /* 0x000fc400037c1670 */
[----:B-1----:R-:W-:Y:S02]  /*9380*/  FMNMX.FTZ R136, R136, R6, !PT ;  /* 0x0000000688887209 */ /* 0x002fe40007810000 */
[----:B------:R-:W-:Y:S02]  /*9390*/  ISETP.GE.AND P5, PT, R3, R233, PT ;  /* 0x000000e90300720c */ /* 0x000fe40003fa6270 */
[----:B------:R-:W-:Y:S01]  /*93a0*/  FSEL R6, R176, -INF , !P1 ;  /* 0xff800000b0067808 */ /* 0x000fe20004800000 */
[----:B------:R-:W1:Y:S01]  /*93b0*/  SHFL.BFLY PT, R22, R136, 0x1, 0x1f ;  /* 0x0c201f0088167f89 */ /* 0x000e6200000e0000 */
[----:B------:R-:W-:Y:S02]  /*93c0*/  FMNMX.FTZ R0, R17, R0, !PT ;  /* 0x0000000011007209 */ /* 0x000fe40007810000 */
[----:B------:R-:W-:Y:S02]  /*93d0*/  ISETP.LT.OR P5, PT, R3, R229, P5 ;  /* 0x000000e50300720c */ /* 0x000fe40002fa1670 */
[----:B------:R-:W-:-:S02]  /*93e0*/  FSEL R141, R29, -INF , !P6 ;  /* 0xff8000001d8d7808 */ /* 0x000fc40007000000 */
[----:B------:R-:W-:Y:S02]  /*93f0*/  ISETP.GE.AND P1, PT, R3, R232, PT ;  /* 0x000000e80300720c */ /* 0x000fe40003f26270 */
[-C--:B------:R-:W-:Y:S02]  /*9400*/  ISETP.GE.AND P6, PT, R2, R233.reuse, PT ;  /* 0x000000e90200720c */ /* 0x080fe40003fc6270 */
[----:B------:R-:W-:Y:S02]  /*9410*/  FMNMX.FTZ R0, R6, R0, !PT ;  /* 0x0000000006007209 */ /* 0x000fe40007810000 */
[----:B------:R-:W-:Y:S02]  /*9420*/  FSEL R140, R28, -INF , !P5 ;  /* 0xff8000001c8c7808 */ /* 0x000fe40006800000 */
[----:B------:R-:W-:Y:S02]  /*9430*/  ISETP.GE.AND P2, PT, R4, R232, PT ;  /* 0x000000e80400720c */ /* 0x000fe40003f46270 */
[----:B------:R-:W-:-:S02]  /*9440*/  ISETP.GE.AND P5, PT, R8, R233, PT ;  /* 0x000000e90800720c */ /* 0x000fc40003fa6270 */
[----:B------:R-:W-:Y:S02]  /*9450*/  ISETP.LT.OR P6, PT, R2, R229, P6 ;  /* 0x000000e50200720c */ /* 0x000fe400037c1670 */
[----:B------:R-:W-:Y:S02]  /*9460*/  ISETP.LT.OR P1, PT, R3, R228, P1 ;  /* 0x000000e40300720c */ /* 0x000fe40000f21670 */
[----:B------:R-:W-:Y:S02]  /*9470*/  FMNMX.FTZ R0, R141, R0, !PT ;  /* 0x000000008d007209 */ /* 0x000fe40007810000 */
[----:B------:R-:W-:Y:S02]  /*9480*/  FMNMX.FTZ R3, R204, R13, !PT ;  /* 0x0000000dcc037209 */ /* 0x000fe40007810000 */
[----:B------:R-:W-:Y:S02]  /*9490*/  ISETP.LT.OR P2, PT, R4, R228, P2 ;  /* 0x000000e40400720c */ /* 0x000fe40001741670 */
[----:B------:R-:W-:-:S02]  /*94a0*/  ISETP.LT.OR P5, PT, R8, R229, P5 ;  /* 0x000000e50800720c */ /* 0x000fc40002fa1670 */
        /* <DEDUP_REMOVED lines=8> */
[----:B------:R-:W-:Y:S02]  /*9530*/  FMNMX.FTZ R134, R180, R0, !PT ;  /* 0x00000000b4867209 */ /* 0x000fe40007810000 */
[----:B------:R-:W-:Y:S02]  /*9540*/  ISETP.GE.AND P4, PT, R2, R232, PT ;  /* 0x000000e80200720c */ /* 0x000fe40003f86270 */
[----:B--2---:R-:W-:Y:S02]  /*9550*/  FMNMX.FTZ R135, R135, R21, !PT ;  /* 0x0000001587877209 */ /* 0x004fe40007810000 */
[----:B------:R-:W-:-:S02]  /*9560*/  FSEL R182, R31, -INF , !P2 ;  /* 0xff8000001fb67808 */ /* 0x000fc40005000000 */
[----:B------:R-:W-:Y:S01]  /*9570*/  FMNMX.FTZ R0, R20, R3, !PT ;  /* 0x0000000314007209 */ /* 0x000fe20007810000 */
[----:B------:R-:W2:Y:S01]  /*9580*/  SHFL.BFLY PT, R21, R135, 0x1, 0x1f ;  /* 0x0c201f0087157f89 */ /* 0x000ea200000e0000 */
[----:B------:R-:W-:Y:S02]  /*9590*/  ISETP.LT.OR P4, PT, R2, R228, P4 ;  /* 0x000000e40200720c */ /* 0x000fe40002781670 */
[----:B------:R-:W-:Y:S01]  /*95a0*/  ISETP.GE.AND P2, PT, R8, R232, PT ;  /* 0x000000e80800720c */ /* 0x000fe20003f46270 */
[----:B------:R-:W3:Y:S01]  /*95b0*/  SHFL.BFLY PT, R2, R134, 0x2, 0x1f ;  /* 0x0c401f0086027f89 */ /* 0x000ee200000e0000 */
[----:B------:R-:W-:Y:S02]  /*95c0*/  FSEL R183, R132, -INF , !P1 ;  /* 0xff80000084b77808 */ /* 0x000fe40004800000 */
[----:B------:R-:W-:Y:S01]  /*95d0*/  FMNMX.FTZ R0, R182, R0, !PT ;  /* 0x00000000b6007209 */ /* 0x000fe20007810000 */
[----:B------:R-:W-:Y:S01]  /*95e0*/  LDSM.16.MT88.4 R28, [R218+0xa000] ;  /* 0x00a00000da1c783b */ /* 0x000fe20000004200 */
[----:B------:R-:W-:-:S02]  /*95f0*/  ISETP.LT.OR P1, PT, R8, R228, P2 ;  /* 0x000000e40800720c */ /* 0x000fc40001721670 */
[----:B------:R-:W-:Y:S02]  /*9600*/  FSEL R192, R26, -INF , !P4 ;  /* 0xff8000001ac07808 */ /* 0x000fe40006000000 */
[----:B------:R-:W-:Y:S02]  /*9610*/  FMNMX.FTZ R0, R183, R0, !PT ;  /* 0x00000000b7007209 */ /* 0x000fe40007810000 */
[----:B------:R-:W-:Y:S02]  /*9620*/  FSEL R187, R27, -INF , !P1 ;  /* 0xff8000001bbb7808 */ /* 0x000fe40004800000 */
[----:B------:R-:W-:Y:S01]  /*9630*/  FMNMX.FTZ R0, R192, R0, !PT ;  /* 0x00000000c0007209 */ /* 0x000fe20007810000 */
[----:B------:R-:W-:Y:S01]  /*9640*/  LDSM.16.MT88.4 R24, [R213+0xa000] ;  /* 0x00a00000d518783b */ /* 0x000fe20000004200 */
[----:B-1----:R-:W-:Y:S02]  /*9650*/  FMNMX.FTZ R136, R136, R22, !PT ;  /* 0x0000001688887209 */ /* 0x002fe40007810000 */
[----:B------:R-:W-:-:S02]  /*9660*/  FMNMX.FTZ R0, R187, R0, !PT ;  /* 0x00000000bb007209 */ /* 0x000fc40007810000 */
[C---:B------:R-:W-:Y:S01]  /*9670*/  FSETP.NEU.FTZ.AND P4, PT, R136.reuse, -INF , PT ;  /* 0xff8000008800780b */ /* 0x040fe20003f9d000 */
[----:B------:R-:W-:Y:S01]  /*9680*/  FMUL.FTZ R3, R136, c[0x0][0x23c] ;  /* 0x00008f0088037a20 */ /* 0x000fe20000410000 */
[----:B--2---:R-:W-:Y:S01]  /*9690*/  FMNMX.FTZ R135, R135, R21, !PT ;  /* 0x0000001587877209 */ /* 0x004fe20007810000 */
[----:B------:R-:W1:Y:S01]  /*96a0*/  SHFL.BFLY PT, R137, R0, 0x2, 0x1f ;  /* 0x0c401f0000897f89 */ /* 0x000e6200000e0000 */
[----:B---3--:R-:W-:-:S03]  /*96b0*/  FMNMX.FTZ R134, R2, R134, !PT ;  /* 0x0000008602867209 */ /* 0x008fc60007810000 */
[C---:B------:R-:W-:Y:S01]  /*96c0*/  FMUL.FTZ R2, R135.reuse, c[0x0][0x23c] ;  /* 0x00008f0087027a20 */ /* 0x040fe20000410000 */
[----:B------:R-:W-:Y:S01]  /*96d0*/  FSETP.NEU.FTZ.AND P3, PT, R135, -INF , PT ;  /* 0xff8000008700780b */ /* 0x000fe20003f7d000 */
[----:B------:R-:W2:Y:S01]  /*96e0*/  SHFL.BFLY PT, R8, R134, 0x1, 0x1f ;  /* 0x0c201f0086087f89 */ /* 0x000ea200000e0000 */
[----:B------:R-:W-:Y:S02]  /*96f0*/  FSEL R3, R3, RZ, P4 ;  /* 0x000000ff03037208 */ /* 0x000fe40002000000 */
[----:B------:R-:W-:-:S03]  /*9700*/  FSEL R2, R2, RZ, P3 ;  /* 0x000000ff02027208 */ /* 0x000fc60001800000 */
[--C-:B------:R-:W-:Y:S02]  /*9710*/  FFMA.FTZ R15, R15, c[0x0][0x23c], -R3.reuse ;  /* 0x00008f000f0f7a23 */ /* 0x100fe40000010803 */
[--C-:B------:R-:W-:Y:S02]  /*9720*/  FFMA.FTZ R7, R7, c[0x0][0x23c], -R2.reuse ;  /* 0x00008f0007077a23 */ /* 0x100fe40000010802 */
[--C-:B------:R-:W-:Y:S01]  /*9730*/  FFMA.FTZ R12, R12, c[0x0][0x23c], -R2.reuse ;  /* 0x00008f000c0c7a23 */ /* 0x100fe20000010802 */
[----:B------:R-:W-:Y:S01]  /*9740*/  MUFU.EX2 R236, R15 ;  /* 0x0000000f00ec7308 */ /* 0x000fe20000000800 */
[--C-:B------:R-:W-:Y:S02]  /*9750*/  FFMA.FTZ R5, R5, c[0x0][0x23c], -R2.reuse ;  /* 0x00008f0005057a23 */ /* 0x100fe40000010802 */
[--C-:B------:R-:W-:Y:S02]  /*9760*/  FFMA.FTZ R16, R16, c[0x0][0x23c], -R3.reuse ;  /* 0x00008f0010107a23 */ /* 0x100fe40000010803 */
[----:B------:R-:W-:Y:S01]  /*9770*/  FFMA.FTZ R14, R14, c[0x0][0x23c], -R2 ;  /* 0x00008f000e0e7a23 */ /* 0x000fe20000010802 */
[----:B-1----:R-:W-:Y:S01]  /*9780*/  FMNMX.FTZ R137, R137, R0, !PT ;  /* 0x0000000089897209 */ /* 0x002fe20007810000 */
[--C-:B------:R-:W-:Y:S01]  /*9790*/  FFMA.FTZ R9, R9, c[0x0][0x23c], -R3.reuse ;  /* 0x00008f0009097a23 */ /* 0x100fe20000010803 */
[----:B------:R1:W-:Y:S01]  /*97a0*/  MUFU.EX2 R198, R7 ;  /* 0x0000000700c67308 */ /* 0x0003e20000000800 */
[----:B------:R-:W-:Y:S01]  /*97b0*/  FFMA.FTZ R11, R11, c[0x0][0x23c], -R3 ;  /* 0x00008f000b0b7a23 */ /* 0x000fe20000010803 */
[----:B--2---:R-:W-:-:S06]  /*97c0*/  FMNMX.FTZ R134, R134, R8, !PT ;  /* 0x0000000886867209 */ /* 0x004fcc0007810000 */
[----:B------:R-:W-:Y:S01]  /*97d0*/  MUFU.EX2 R200, R12 ;  /* 0x0000000c00c87308 */ /* 0x000fe20000000800 */
[C---:B------:R-:W-:Y:S01]  /*97e0*/  FSETP.NEU.FTZ.AND P2, PT, R134.reuse, -INF , PT ;  /* 0xff8000008600780b */ /* 0x040fe20003f5d000 */
[----:B------:R-:W-:-:S05]  /*97f0*/  FMUL.FTZ R0, R134, c[0x0][0x23c] ;  /* 0x00008f0086007a20 */ /* 0x000fca0000410000 */
[----:B------:R-:W-:Y:S01]  /*9800*/  FSEL R0, R0, RZ, P2 ;  /* 0x000000ff00007208 */ /* 0x000fe20001000000 */
[----:B-1----:R-:W1:Y:S01]  /*9810*/  SHFL.BFLY PT, R7, R137, 0x1, 0x1f ;  /* 0x0c201f0089077f89 */ /* 0x002e6200000e0000 */
[----:B------:R2:W-:Y:S03]  /*9820*/  MUFU.EX2 R199, R5 ;  /* 0x0000000500c77308 */ /* 0x0005e60000000800 */
[--C-:B------:R-:W-:Y:S02]  /*9830*/  FFMA.FTZ R6, R6, c[0x0][0x23c], -R0.reuse ;  /* 0x00008f0006067a23 */ /* 0x100fe40000010800 */
[--C-:B------:R-:W-:Y:S02]  /*9840*/  FFMA.FTZ R10, R10, c[0x0][0x23c], -R0.reuse ;  /* 0x00008f000a0a7a23 */ /* 0x100fe40000010800 */
[--C-:B------:R-:W-:Y:S01]  /*9850*/  FFMA.FTZ R18, R18, c[0x0][0x23c], -R0.reuse ;  /* 0x00008f0012127a23 */ /* 0x100fe20000010800 */
[----:B------:R3:W-:Y:S01]  /*9860*/  MUFU.EX2 R196, R6 ;  /* 0x0000000600c47308 */ /* 0x0007e20000000800 */
[----:B------:R-:W-:Y:S01]  /*9870*/  FFMA.FTZ R17, R17, c[0x0][0x23c], -R0 ;  /* 0x00008f0011117a23 */ /* 0x000fe20000010800 */
[----:B--2---:R-:W-:-:S06]  /*9880*/  FSEL R5, R136, RZ, P4 ;  /* 0x000000ff88057208 */ /* 0x004fcc0002000000 */
[----:B------:R-:W-:Y:S01]  /*9890*/  MUFU.EX2 R201, R16 ;  /* 0x0000001000c97308 */ /* 0x000fe20000000800 */
[----:B------:R-:W-:Y:S01]  /*98a0*/  FADD.FTZ R5, R207, -R5 ;  /* 0x80000005cf057221 */ /* 0x000fe20000010000 */
[----:B-1----:R-:W-:Y:S02]  /*98b0*/  FMNMX.FTZ R137, R137, R7, !PT ;  /* 0x0000000789897209 */ /* 0x002fe40007810000 */
[----:B---3--:R-:W-:Y:S01]  /*98c0*/  FSEL R6, R134, RZ, P2 ;  /* 0x000000ff86067208 */ /* 0x008fe20001000000 */
[----:B------:R-:W-:Y:S01]  /*98d0*/  FMUL.FTZ R5, R5, c[0x0][0x23c] ;  /* 0x00008f0005057a20 */ /* 0x000fe20000410000 */
[C---:B------:R-:W-:Y:S01]  /*98e0*/  FSETP.NEU.FTZ.AND P1, PT, R137.reuse, -INF , PT ;  /* 0xff8000008900780b */ /* 0x040fe20003f3d000 */
[----:B------:R-:W-:Y:S01]  /*98f0*/  FMUL.FTZ R12, R137, c[0x0][0x23c] ;  /* 0x00008f00890c7a20 */ /* 0x000fe20000410000 */
[----:B------:R-:W-:Y:S04]  /*9900*/  MUFU.EX2 R197, R14 ;  /* 0x0000000e00c57308 */ /* 0x000fe80000000800 */
[----:B------:R-:W-:-:S04]  /*9910*/  FSEL R12, R12, RZ, P1 ;  /* 0x000000ff0c0c7208 */ /* 0x000fc80000800000 */
[----:B------:R1:W2:Y:S01]  /*9920*/  MUFU.EX2 R16, R5 ;  /* 0x0000000500107308 */ /* 0x0002a20000000800 */
[--C-:B------:R-:W-:Y:S02]  /*9930*/  FFMA.FTZ R4, R4, c[0x0][0x23c], -R12.reuse ;  /* 0x00008f0004047a23 */ /* 0x100fe4000001080c */
[--C-:B------:R-:W-:Y:S02]  /*9940*/  FFMA.FTZ R20, R20, c[0x0][0x23c], -R12.reuse ;  /* 0x00008f0014147a23 */ /* 0x100fe4000001080c */
[--C-:B------:R-:W-:Y:S02]  /*9950*/  FFMA.FTZ R13, R13, c[0x0][0x23c], -R12.reuse ;  /* 0x00008f000d0d7a23 */ /* 0x100fe4000001080c */
[----:B------:R-:W-:Y:S01]  /*9960*/  FFMA.FTZ R19, R19, c[0x0][0x23c], -R12 ;  /* 0x00008f0013137a23 */ /* 0x000fe2000001080c */
[----:B------:R3:W-:Y:S08]  /*9970*/  MUFU.EX2 R185, R4 ;  /* 0x0000000400b97308 */ /* 0x0007f00000000800 */
[----:B------:R4:W5:Y:S01]  /*9980*/  MUFU.EX2 R132, R20 ;  /* 0x0000001400847308 */ /* 0x0009620000000800 */
[----:B-1----:R-:W-:-:S02]  /*9990*/  FADD.FTZ R5, R205, -R6 ;  /* 0x80000006cd057221 */ /* 0x002fc40000010000 */
[-C--:B--2---:R-:W-:Y:S02]  /*99a0*/  FMUL.FTZ R144, R144, R16.reuse ;  /* 0x0000001090907220 */ /* 0x084fe40000410000 */
[----:B------:R-:W-:Y:S02]  /*99b0*/  FMUL.FTZ R5, R5, c[0x0][0x23c] ;  /* 0x00008f0005057a20 */ /* 0x000fe40000410000 */
[-C--:B------:R-:W-:Y:S01]  /*99c0*/  FMUL.FTZ R145, R145, R16.reuse ;  /* 0x0000001091917220 */ /* 0x080fe20000410000 */
[----:B---3--:R-:W-:Y:S01]  /*99d0*/  FSEL R4, R135, RZ, P3 ;  /* 0x000000ff87047208 */ /* 0x008fe20001800000 */
[----:B------:R-:W-:Y:S01]  /*99e0*/  MUFU.EX2 R184, R13 ;  /* 0x0000000d00b87308 */ /* 0x000fe20000000800 */
[-C--:B------:R-:W-:Y:S02]  /*99f0*/  FMUL.FTZ R156, R156, R16.reuse ;  /* 0x000000109c9c7220 */ /* 0x080fe40000410000 */
[-C--:B------:R-:W-:Y:S02]  /*9a00*/  FMUL.FTZ R157, R157, R16.reuse ;  /* 0x000000109d9d7220 */ /* 0x080fe40000410000 */
[----:B------:R-:W-:Y:S01]  /*9a10*/  FADD.FTZ R4, R206, -R4 ;  /* 0x80000004ce047221 */ /* 0x000fe20000010000 */
[----:B----4-:R-:W1:Y:S02]  /*9a20*/  LDSM.16.MT88.4 R20, [R215+0xa000] ;  /* 0x00a00000d714783b */ /* 0x010e640000004200 */
[----:B------:R2:W-:Y:S01]  /*9a30*/  MUFU.EX2 R203, R9 ;  /* 0x0000000900cb7308 */ /* 0x0005e20000000800 */
[----:B------:R-:W-:Y:S01]  /*9a40*/  FMUL.FTZ R15, R4, c[0x0][0x23c] ;  /* 0x00008f00040f7a20 */ /* 0x000fe20000410000 */
[----:B------:R-:W-:Y:S01]  /*9a50*/  FSEL R4, R137, RZ, P1 ;  /* 0x000000ff89047208 */ /* 0x000fe20000800000 */
[-C--:B------:R-:W-:Y:S01]  /*9a60*/  FMUL.FTZ R172, R172, R16.reuse ;  /* 0x00000010acac7220 */ /* 0x080fe20000410000 */
[----:B-----5:R-:W-:Y:S01]  /*9a70*/  F2FP.PACK_AB R7, R132, R185 ;  /* 0x000000b98407723e */ /* 0x020fe200000000ff */
[----:B------:R-:W-:-:S02]  /*9a80*/  FMUL.FTZ R173, R173, R16 ;  /* 0x00000010adad7220 */ /* 0x000fc40000410000 */
[----:B------:R-:W-:Y:S01]  /*9a90*/  FADD.FTZ R4, R204, -R4 ;  /* 0x80000004cc047221 */ /* 0x000fe20000010000 */
[----:B------:R-:W3:Y:S01]  /*9aa0*/  MUFU.EX2 R202, R11 ;  /* 0x0000000b00ca7308 */ /* 0x000ee20000000800 */
[-C--:B------:R-:W-:Y:S02]  /*9ab0*/  FMUL.FTZ R160, R160, R16.reuse ;  /* 0x00000010a0a07220 */ /* 0x080fe40000410000 */
[----:B------:R-:W-:Y:S02]  /*9ac0*/  FMUL.FTZ R4, R4, c[0x0][0x23c] ;  /* 0x00008f0004047a20 */ /* 0x000fe40000410000 */
[-C--:B------:R-:W-:Y:S02]  /*9ad0*/  FMUL.FTZ R161, R161, R16.reuse ;  /* 0x00000010a1a17220 */ /* 0x080fe40000410000 */
[----:B------:R-:W-:Y:S01]  /*9ae0*/  FMUL.FTZ R36, R36, R16 ;  /* 0x0000001024247220 */ /* 0x000fe20000410000 */
[----:B------:R4:W-:Y:S01]  /*9af0*/  MUFU.EX2 R194, R10 ;  /* 0x0000000a00c27308 */ /* 0x0009e20000000800 */
[----:B--2---:R-:W-:Y:S01]  /*9b00*/  F2FP.PACK_AB R9, R197, R198 ;  /* 0x000000c6c509723e */ /* 0x004fe200000000ff */
[----:B------:R-:W-:-:S02]  /*9b10*/  FMUL.FTZ R37, R37, R16 ;  /* 0x0000001025257220 */ /* 0x000fc40000410000 */
[-C--:B------:R-:W-:Y:S02]  /*9b20*/  FMUL.FTZ R64, R64, R16.reuse ;  /* 0x0000001040407220 */ /* 0x080fe40000410000 */
[-C--:B------:R-:W-:Y:S02]  /*9b30*/  FMUL.FTZ R65, R65, R16.reuse ;  /* 0x0000001041417220 */ /* 0x080fe40000410000 */
[----:B------:R-:W-:Y:S01]  /*9b40*/  MUFU.EX2 R193, R18 ;  /* 0x0000001200c17308 */ /* 0x000fe20000000800 */
[----:B---3--:R-:W-:Y:S01]  /*9b50*/  F2FP.PACK_AB R8, R202, R203 ;  /* 0x000000cbca08723e */ /* 0x008fe200000000ff */
[-C--:B------:R-:W-:Y:S01]  /*9b60*/  FMUL.FTZ R80, R80, R16.reuse ;  /* 0x0000001050507220 */ /* 0x080fe20000410000 */
[----:B------:R-:W-:Y:S01]  /*9b70*/  F2FP.PACK_AB R11, R200, R199 ;  /* 0x000000c7c80b723e */ /* 0x000fe200000000ff */
[-C--:B------:R-:W-:Y:S02]  /*9b80*/  FMUL.FTZ R81, R81, R16.reuse ;  /* 0x0000001051517220 */ /* 0x080fe40000410000 */
[----:B------:R-:W-:-:S02]  /*9b90*/  FMUL.FTZ R68, R68, R16 ;  /* 0x0000001044447220 */ /* 0x000fc40000410000 */
[----:B------:R-:W2:Y:S01]  /*9ba0*/  MUFU.EX2 R195, R17 ;  /* 0x0000001100c37308 */ /* 0x000ea20000000800 */
[----:B----4-:R-:W-:Y:S01]  /*9bb0*/  F2FP.PACK_AB R10, R236, R201 ;  /* 0x000000c9ec0a723e */ /* 0x010fe200000000ff */
[-C--:B------:R-:W-:Y:S02]  /*9bc0*/  FMUL.FTZ R69, R69, R16.reuse ;  /* 0x0000001045457220 */ /* 0x080fe40000410000 */
[-C--:B------:R-:W-:Y:S02]  /*9bd0*/  FMUL.FTZ R52, R52, R16.reuse ;  /* 0x0000001034347220 */ /* 0x080fe40000410000 */
[-C--:B------:R-:W-:Y:S02]  /*9be0*/  FMUL.FTZ R53, R53, R16.reuse ;  /* 0x0000001035357220 */ /* 0x080fe40000410000 */
[----:B------:R-:W-:Y:S01]  /*9bf0*/  MUFU.EX2 R186, R19 ;  /* 0x0000001300ba7308 */ /* 0x000fe20000000800 */
[-C--:B------:R-:W-:Y:S02]  /*9c00*/  FMUL.FTZ R96, R96, R16.reuse ;  /* 0x0000001060607220 */ /* 0x080fe40000410000 */
[----:B------:R-:W-:-:S02]  /*9c10*/  FMUL.FTZ R97, R97, R16 ;  /* 0x0000001061617220 */ /* 0x000fc40000410000 */
[-C--:B------:R-:W-:Y:S02]  /*9c20*/  FMUL.FTZ R48, R48, R16.reuse ;  /* 0x0000001030307220 */ /* 0x080fe40000410000 */
[-C--:B------:R-:W-:Y:S01]  /*9c30*/  FMUL.FTZ R49, R49, R16.reuse ;  /* 0x0000001031317220 */ /* 0x080fe20000410000 */
[----:B------:R-:W3:Y:S01]  /*9c40*/  MUFU.EX2 R15, R15 ;  /* 0x0000000f000f7308 */ /* 0x000ee20000000800 */
[----:B--2---:R-:W-:Y:S01]  /*9c50*/  F2FP.PACK_AB R6, R196, R195 ;  /* 0x000000c3c406723e */ /* 0x004fe200000000ff */
[-C--:B------:R-:W-:Y:S02]  /*9c60*/  FMUL.FTZ R116, R116, R16.reuse ;  /* 0x0000001074747220 */ /* 0x080fe40000410000 */
[-C--:B------:R-:W-:Y:S02]  /*9c70*/  FMUL.FTZ R117, R117, R16.reuse ;  /* 0x0000001075757220 */ /* 0x080fe40000410000 */
[-C--:B------:R-:W-:Y:S02]  /*9c80*/  FMUL.FTZ R128, R128, R16.reuse ;  /* 0x0000001080807220 */ /* 0x080fe40000410000 */
[----:B------:R2:W4:Y:S01]  /*9c90*/  MUFU.EX2 R14, R5 ;  /* 0x00000005000e7308 */ /* 0x0005220000000800 */
[----:B------:R-:W-:-:S02]  /*9ca0*/  FMUL.FTZ R129, R129, R16 ;  /* 0x0000001081817220 */ /* 0x000fc40000410000 */
[-C--:B------:R-:W-:Y:S02]  /*9cb0*/  FMUL.FTZ R84, R84, R16.reuse ;  /* 0x0000001054547220 */ /* 0x080fe40000410000 */
[-C--:B------:R-:W-:Y:S02]  /*9cc0*/  FMUL.FTZ R85, R85, R16.reuse ;  /* 0x0000001055557220 */ /* 0x080fe40000410000 */
[----:B------:R-:W-:Y:S01]  /*9cd0*/  FMUL.FTZ R100, R100, R16 ;  /* 0x0000001064647220 */ /* 0x000fe20000410000 */
[----:B------:R5:W1:Y:S01]  /*9ce0*/  MUFU.EX2 R13, R4 ;  /* 0x00000004000d7308 */ /* 0x000a620000000800 */
[-C--:B---3--:R-:W-:Y:S02]  /*9cf0*/  FMUL.FTZ R146, R146, R15.reuse ;  /* 0x0000000f92927220 */ /* 0x088fe40000410000 */
[-C--:B------:R-:W-:Y:S02]  /*9d00*/  FMUL.FTZ R147, R147, R15.reuse ;  /* 0x0000000f93937220 */ /* 0x080fe40000410000 */
[----:B------:R-:W-:-:S02]  /*9d10*/  FMUL.FTZ R158, R158, R15 ;  /* 0x0000000f9e9e7220 */ /* 0x000fc40000410000 */
[----:B------:R-:W-:Y:S01]  /*9d20*/  FMUL.FTZ R159, R159, R15 ;  /* 0x0000000f9f9f7220 */ /* 0x000fe20000410000 */
[----:B--2---:R-:W-:Y:S01]  /*9d30*/  F2FP.PACK_AB R5, R186, R184 ;  /* 0x000000b8ba05723e */ /* 0x004fe200000000ff */
[-C--:B----4-:R-:W-:Y:S01]  /*9d40*/  FMUL.FTZ R148, R148, R14.reuse ;  /* 0x0000000e94947220 */ /* 0x090fe20000410000 */
[C---:B------:R-:W-:Y:S01]  /*9d50*/  HMMA.16816.F32 R144, R8.reuse, R24, R144 ;  /* 0x000000180890723c */ /* 0x040fe20000001890 */
        /* <DEDUP_REMOVED lines=136> */
[-C--:B------:R-:W-:Y:S01]  /*a5e0*/  FMUL.FTZ R114, R114, R15.reuse ;  /* 0x0000000f72727220 */ /* 0x080fe20000410000 */
[----:B------:R-:W-:Y:S01]  /*a5f0*/  MOV R6, R158 ;  /* 0x0000009e00067202 */ /* 0x000fe20000000f00 */
[----:B------:R-:W-:Y:S01]  /*a600*/  FMUL.FTZ R115, R115, R15 ;  /* 0x0000000f73737220 */ /* 0x000fe20000410000 */
[----:B------:R-:W-:Y:S02]  /*a610*/  MOV R7, R157 ;  /* 0x0000009d00077202 */ /* 0x000fe40000000f00 */
[----:B------:R-:W-:Y:S01]  /*a620*/  MOV R64, R189 ;  /* 0x000000bd00407202 */ /* 0x000fe20000000f00 */
[----:B------:R-:W-:Y:S01]  /*a630*/  HMMA.16816.F32 R68, R8, R24, R68 ;  /* 0x000000180844723c */ /* 0x000fe20000001844 */
[----:B------:R-:W-:-:S02]  /*a640*/  MOV R65, R188 ;  /* 0x000000bc00417202 */ /* 0x000fc40000000f00 */
[----:B------:R-:W-:Y:S02]  /*a650*/  MOV R67, R28 ;  /* 0x0000001c00437202 */ /* 0x000fe40000000f00 */
[----:B------:R-:W-:-:S03]  /*a660*/  MOV R66, R29 ;  /* 0x0000001d00427202 */ /* 0x000fc60000000f00 */
[C---:B------:R-:W-:Y:S01]  /*a670*/  HMMA.16816.F32 R188, R8.reuse, R26, R80 ;  /* 0x0000001a08bc723c */ /* 0x040fe20000001850 */
[----:B------:R1:W-:Y:S06]  /*a680*/  MUFU.EX2 R26, R4 ;  /* 0x00000004001a7308 */ /* 0x0003ec0000000800 */
[----:B------:R-:W-:Y:S01]  /*a690*/  MOV R80, R176 ;  /* 0x000000b000507202 */ /* 0x000fe20000000f00 */
[----:B------:R-:W-:Y:S01]  /*a6a0*/  HMMA.16816.F32 R52, R8, R20, R52 ;  /* 0x000000140834723c */ /* 0x000fe20000001834 */
[----:B------:R-:W-:Y:S02]  /*a6b0*/  MOV R81, R175 ;  /* 0x000000af00517202 */ /* 0x000fe40000000f00 */
[----:B------:R-:W-:-:S02]  /*a6c0*/  MOV R82, R174 ;  /* 0x000000ae00527202 */ /* 0x000fc40000000f00 */
[----:B------:R-:W-:-:S03]  /*a6d0*/  MOV R83, R173 ;  /* 0x000000ad00537202 */ /* 0x000fc60000000f00 */
[C---:B------:R-:W-:Y:S01]  /*a6e0*/  HMMA.16816.F32 R240, R8.reuse, R30, R48 ;  /* 0x0000001e08f0723c */ /* 0x040fe20000001830 */
[--C-:B-1----:R-:W-:Y:S01]  /*a6f0*/  FFMA.FTZ R4, R177, c[0x0][0x23c], -R3.reuse ;  /* 0x00008f00b1047a23 */ /* 0x102fe20000010803 */
[----:B------:R-:W-:Y:S03]  /*a700*/  LDSM.16.MT88.4 R48, [R218+0xa800] ;  /* 0x00a80000da30783b */ /* 0x000fe60000004200 */
[----:B------:R1:W2:Y:S03]  /*a710*/  MUFU.EX2 R28, R4 ;  /* 0x00000004001c7308 */ /* 0x0002a60000000800 */
[C---:B------:R-:W-:Y:S08]  /*a720*/  HMMA.16816.F32 R116, R8.reuse, R32, R116 ;  /* 0x000000200874723c */ /* 0x040ff00000001874 */
[----:B------:R-:W-:Y:S01]  /*a730*/  HMMA.16816.F32 R32, R8, R34, R128 ;  /* 0x000000220820723c */ /* 0x000fe20000001880 */
[----:B-1----:R-:W-:-:S02]  /*a740*/  FFMA.FTZ R4, R179, c[0x0][0x23c], -R3 ;  /* 0x00008f00b3047a23 */ /* 0x002fc40000010803 */
[----:B------:R-:W-:-:S05]  /*a750*/  FFMA.FTZ R3, R181, c[0x0][0x23c], -R3 ;  /* 0x00008f00b5037a23 */ /* 0x000fca0000010803 */
[----:B------:R-:W-:Y:S01]  /*a760*/  HMMA.16816.F32 R176, R8, R38, R96 ;  /* 0x0000002608b0723c */ /* 0x000fe20000001860 */
[----:B------:R1:W-:Y:S01]  /*a770*/  MUFU.EX2 R29, R4 ;  /* 0x00000004001d7308 */ /* 0x0003e20000000800 */
[----:B--2---:R-:W-:-:S05]  /*a780*/  F2FP.PACK_AB R128, R28, R26 ;  /* 0x0000001a1c80723e */ /* 0x004fca00000000ff */
[----:B------:R-:W-:Y:S01]  /*a790*/  MOV R98, R18 ;  /* 0x0000001200627202 */ /* 0x000fe20000000f00 */
[C---:B------:R-:W-:Y:S01]  /*a7a0*/  HMMA.16816.F32 R84, R8.reuse, R36, R84 ;  /* 0x000000240854723c */ /* 0x040fe20000001854 */
[----:B------:R2:W3:Y:S01]  /*a7b0*/  MUFU.EX2 R27, R3 ;  /* 0x00000003001b7308 */ /* 0x0004e20000000800 */
[----:B------:R-:W-:Y:S02]  /*a7c0*/  MOV R99, R17 ;  /* 0x0000001100637202 */ /* 0x000fe40000000f00 */
[----:B------:R-:W-:Y:S02]  /*a7d0*/  MOV R96, R156 ;  /* 0x0000009c00607202 */ /* 0x000fe40000000f00 */
[----:B------:R-:W-:Y:S01]  /*a7e0*/  LDSM.16.MT88.4 R156, [R213+0xa800] ;  /* 0x00a80000d59c783b */ /* 0x000fe20000004200 */
[----:B------:R-:W-:Y:S01]  /*a7f0*/  MOV R97, R19 ;  /* 0x0000001300617202 */ /* 0x000fe20000000f00 */
[----:B------:R-:W-:Y:S01]  /*a800*/  HMMA.16816.F32 R100, R8, R40, R100 ;  /* 0x000000280864723c */ /* 0x000fe20000001864 */
[----:B-1----:R-:W-:-:S02]  /*a810*/  MOV R4, R172 ;  /* 0x000000ac00047202 */ /* 0x002fc40000000f00 */
[----:B------:R-:W1:Y:S01]  /*a820*/  LDSM.16.MT88.4 R172, [R215+0xa800] ;  /* 0x00a80000d7ac783b */ /* 0x000e620000004200 */
[----:B--2---:R-:W-:Y:S01]  /*a830*/  FFMA.FTZ R3, R139, c[0x0][0x23c], -R2 ;  /* 0x00008f008b037a23 */ /* 0x004fe20000010802 */
[----:B---3--:R-:W-:-:S03]  /*a840*/  F2FP.PACK_AB R130, R27, R29 ;  /* 0x0000001d1b82723e */ /* 0x008fc600000000ff */
[----:B------:R2:W-:Y:S02]  /*a850*/  MUFU.EX2 R22, R3 ;  /* 0x0000000300167308 */ /* 0x0005e40000000800 */
[----:B--2---:R-:W-:-:S06]  /*a860*/  FFMA.FTZ R3, R138, c[0x0][0x23c], -R2 ;  /* 0x00008f008a037a23 */ /* 0x004fcc0000010802 */
[----:B------:R2:W3:Y:S02]  /*a870*/  MUFU.EX2 R24, R3 ;  /* 0x0000000300187308 */ /* 0x0004e40000000800 */
[--C-:B--2---:R-:W-:Y:S01]  /*a880*/  FFMA.FTZ R3, R133, c[0x0][0x23c], -R2.reuse ;  /* 0x00008f0085037a23 */ /* 0x104fe20000010802 */
[----:B---3--:R-:W-:Y:S01]  /*a890*/  F2FP.PACK_AB R129, R24, R22 ;  /* 0x000000161881723e */ /* 0x008fe200000000ff */
[----:B------:R-:W-:-:S04]  /*a8a0*/  FFMA.FTZ R2, R142, c[0x0][0x23c], -R2 ;  /* 0x00008f008e027a23 */ /* 0x000fc80000010802 */
[----:B------:R-:W-:Y:S08]  /*a8b0*/  MUFU.EX2 R25, R3 ;  /* 0x0000000300197308 */ /* 0x000ff00000000800 */
[----:B------:R2:W3:Y:S02]  /*a8c0*/  MUFU.EX2 R23, R2 ;  /* 0x0000000200177308 */ /* 0x0004e40000000800 */
[----:B--2---:R-:W-:Y:S01]  /*a8d0*/  FFMA.FTZ R2, R141, c[0x0][0x23c], -R0 ;  /* 0x00008f008d027a23 */ /* 0x004fe20000010800 */
[----:B---3--:R-:W-:-:S05]  /*a8e0*/  F2FP.PACK_AB R131, R23, R25 ;  /* 0x000000191783723e */ /* 0x008fca00000000ff */
[----:B------:R2:W-:Y:S02]  /*a8f0*/  MUFU.EX2 R20, R2 ;  /* 0x0000000200147308 */ /* 0x0005e40000000800 */
[C---:B-1----:R-:W-:Y:S08]  /*a900*/  HMMA.16816.F32 R160, R128.reuse, R172, R160 ;  /* 0x000000ac80a0723c */ /* 0x042ff000000018a0 */
[----:B------:R-:W-:Y:S01]  /*a910*/  HMMA.16816.F32 R144, R128, R156, R144 ;  /* 0x0000009c8090723c */ /* 0x000fe20000001890 */
[----:B--2---:R-:W-:-:S04]  /*a920*/  FFMA.FTZ R2, R140, c[0x0][0x23c], -R0 ;  /* 0x00008f008c027a23 */ /* 0x004fc80000010800 */
[----:B------:R1:W2:Y:S03]  /*a930*/  MUFU.EX2 R21, R2 ;  /* 0x0000000200157308 */ /* 0x0002a60000000800 */
[----:B------:R-:W-:Y:S01]  /*a940*/  HMMA.16816.F32 R36, R128, R48, R80 ;  /* 0x000000308024723c */ /* 0x000fe20000001850 */
[----:B------:R-:W3:Y:S01]  /*a950*/  LDSM.16.MT88.4 R80, [R213+0xb800] ;  /* 0x00b80000d550783b */ /* 0x000ee20000004200 */
[--C-:B-1----:R-:W-:Y:S01]  /*a960*/  FFMA.FTZ R2, R143, c[0x0][0x23c], -R0.reuse ;  /* 0x00008f008f027a23 */ /* 0x102fe20000010800 */
[----:B--2---:R-:W-:Y:S01]  /*a970*/  F2FP.PACK_AB R124, R21, R20 ;  /* 0x00000014157c723e */ /* 0x004fe200000000ff */
[----:B------:R-:W-:-:S04]  /*a980*/  FFMA.FTZ R0, R180, c[0x0][0x23c], -R0 ;  /* 0x00008f00b4007a23 */ /* 0x000fc80000010800 */
[----:B------:R-:W-:Y:S01]  /*a990*/  HMMA.16816.F32 R140, R8, R42, R112 ;  /* 0x0000002a088c723c */ /* 0x000fe20000001870 */
[----:B------:R-:W-:Y:S01]  /*a9a0*/  MUFU.EX2 R19, R2 ;  /* 0x0000000200137308 */ /* 0x000fe20000000800 */
[----:B------:R-:W1:Y:S05]  /*a9b0*/  LDSM.16.MT88.4 R112, [R218+0xb800] ;  /* 0x00b80000da70783b */ /* 0x000e6a0000004200 */
[----:B------:R-:W-:Y:S02]  /*a9c0*/  FFMA.FTZ R11, R251, R16, R203 ;  /* 0x00000010fb0b7223 */ /* 0x000fe400000100cb */
[----:B------:R2:W4:Y:S01]  /*a9d0*/  MUFU.EX2 R18, R0 ;  /* 0x0000000000127308 */ /* 0x0005220000000800 */
[----:B------:R-:W-:-:S02]  /*a9e0*/  FFMA.FTZ R8, R250, R15, R198 ;  /* 0x0000000ffa087223 */ /* 0x000fc400000100c6 */
        /* <DEDUP_REMOVED lines=74> */
[----:B------:R-:W-:Y:S01]  /*ae90*/  UIADD3 UR4, UR8, -0x2, URZ ;  /* 0xfffffffe08047890 */ /* 0x000fe2000fffe03f */
[----:B------:R-:W-:Y:S01]  /*aea0*/  MOV R2, R238 ;  /* 0x000000ee00027202 */ /* 0x000fe20000000f00 */
[----:B------:R-:W-:-:S04]  /*aeb0*/  DEPBAR.LE SB0, 0x0 ;  /* 0x000080000000791a */ /* 0x000fc80000000000 */
[----:B------:R-:W-:Y:S01]  /*aec0*/  MOV R0, UR4 ;  /* 0x0000000400007c02 */ /* 0x000fe20008000f00 */
[----:B------:R-:W-:Y:S02]  /*aed0*/  UIADD3 UR5, UP0, -UR10, 0x80, URZ ;  /* 0x000000800a057890 */ /* 0x000fe4000ff1e13f */
[----:B------:R-:W-:Y:S02]  /*aee0*/  UIADD3 UR20, UR8, -0x4, URZ ;  /* 0xfffffffc08147890 */ /* 0x000fe4000fffe03f */
[----:B------:R-:W-:Y:S01]  /*aef0*/  IMAD R0, R0, UR17, R2 ;  /* 0x0000001100007c24 */ /* 0x000fe2000f8e0202 */
[----:B------:R-:W-:Y:S02]  /*af00*/  UIADD3.X UR4, URZ, ~UR14, URZ, UP0, !UPT ;  /* 0x8000000e3f047290 */ /* 0x000fe400087fe43f */
[----:B------:R-:W-:Y:S02]  /*af10*/  UISETP.GT.AND UP0, UPT, UR20, UR9, UPT ;  /* 0x000000091400728c */ /* 0x000fe4000bf04270 */
[----:B------:R-:W-:-:S04]  /*af20*/  LEA R0, R0, c[0x0][0x170], 0x1 ;  /* 0x00005c0000007a11 */ /* 0x000fc800078e08ff */
[----:B------:R-:W-:Y:S02]  /*af30*/  IADD3 R2, -R237, UR17, R0 ;  /* 0x00000011ed027c10 */ /* 0x000fe4000fffe100 */
[----:B------:R-:W-:Y:S01]  /*af40*/  IADD3 R0, R0, -UR10, RZ ;  /* 0x8000000a00007c10 */ /* 0x000fe2000fffe0ff */
[----:B------:R-:W-:Y:S01]  /*af50*/  BAR.SYNC.DEFER_BLOCKING 0x0 ;  /* 0x0000000000007b1d */ /* 0x000fe20000010000 */
[----:B------:R-:W-:Y:S02]  /*af60*/  IADD3 R236, P1, R2, -UR10, RZ ;  /* 0x8000000a02ec7c10 */ /* 0x000fe4000ff3e0ff */
[C---:B------:R-:W-:Y:S02]  /*af70*/  IADD3 R238, P3, R0.reuse, -UR10, RZ ;  /* 0x8000000a00ee7c10 */ /* 0x040fe4000ff7e0ff */
[----:B------:R-:W-:Y:S02]  /*af80*/  IADD3 R4, P2, R0, UR5, RZ ;  /* 0x0000000500047c10 */ /* 0x000fe4000ff5e0ff */
[----:B------:R-:W-:-:S02]  /*af90*/  IADD3 R2, P0, R2, UR5, RZ ;  /* 0x0000000502027c10 */ /* 0x000fc4000ff1e0ff */
[C---:B------:R-:W-:Y:S02]  /*afa0*/  IADD3.X R239, R209.reuse, ~UR14, RZ, P3, !PT ;  /* 0x8000000ed1ef7c10 */ /* 0x040fe40009ffe4ff */
[----:B------:R-:W-:Y:S02]  /*afb0*/  IADD3.X R5, R209, UR4, RZ, P2, !PT ;  /* 0x00000004d1057c10 */ /* 0x000fe400097fe4ff */
[C---:B------:R-:W-:Y:S02]  /*afc0*/  IADD3.X R237, R211.reuse, ~UR14, RZ, P1, !PT ;  /* 0x8000000ed3ed7c10 */ /* 0x040fe40008ffe4ff */
[----:B------:R-:W-:Y:S02]  /*afd0*/  IADD3.X R3, R211, UR4, RZ, P0, !PT ;  /* 0x00000004d3037c10 */ /* 0x000fe400087fe4ff */
[----:B------:R-:W-:Y:S01]  /*afe0*/  PLOP3.LUT P0, PT, PT, PT, UP0, 0x80, 0x0 ;  /* 0x000000000000781c */ /* 0x000fe20003f0f008 */
        /* <DEDUP_REMOVED lines=8> */
[----:B------:R-:W3:Y:S04]  /*b070*/  LDSM.16.M88.4 R8, [R214+0x2000] ;  /* 0x00200000d608783b */ /* 0x000ee80000000200 */
[----:B------:R-:W4:Y:S04]  /*b080*/  LDSM.16.M88.4 R16, [R212+0x8800] ;  /* 0x00880000d410783b */ /* 0x000f280000000200 */
[----:B------:R-:W5:Y:S04]  /*b090*/  LDSM.16.M88.4 R12, [R214] ;  /* 0x00000000d60c783b */ /* 0x000f680000000200 */
[----:B------:R-:W-:Y:S04]  /*b0a0*/  LDSM.16.M88.4 R32, [R223] ;  /* 0x00000000df20783b */ /* 0x000fe80000000200 */
[----:B--2---:R-:W2:Y:S04]  /*b0b0*/  LDSM.16.M88.4 R4, [R216+0x2000] ;  /* 0x00200000d804783b */ /* 0x004ea80000000200 */
        /* <DEDUP_REMOVED lines=8> */
[C---:B------:R-:W-:Y:S08]  /*b140*/  HMMA.16816.F32 R196, R12.reuse, R20, RZ ;  /* 0x000000140cc4723c */ /* 0x040ff000000018ff */
[C---:B------:R-:W-:Y:S01]  /*b150*/  HMMA.16816.F32 R192, R12.reuse, R22, RZ ;  /* 0x000000160cc0723c */ /* 0x040fe200000018ff */
[----:B------:R-:W-:Y:S07]  /*b160*/  LDSM.16.M88.4 R20, [R221+0x8800] ;  /* 0x00880000dd14783b */ /* 0x000fee0000000200 */
[----:B------:R-:W-:Y:S08]  /*b170*/  HMMA.16816.F32 R16, R12, R18, RZ ;  /* 0x000000120c10723c */ /* 0x000ff000000018ff */
[C---:B--2---:R-:W-:Y:S08]  /*b180*/  HMMA.16816.F32 R188, R4.reuse, R32, R180 ;  /* 0x0000002004bc723c */ /* 0x044ff000000018b4 */
[C---:B-1----:R-:W-:Y:S08]  /*b190*/  HMMA.16816.F32 R180, R4.reuse, R28, R140 ;  /* 0x0000001c04b4723c */ /* 0x042ff0000000188c */
[C---:B------:R-:W-:Y:S08]  /*b1a0*/  HMMA.16816.F32 R176, R4.reuse, R34, R176 ;  /* 0x0000002204b0723c */ /* 0x040ff000000018b0 */
[----:B------:R-:W-:Y:S01]  /*b1b0*/  HMMA.16816.F32 R12, R4, R30, R24 ;  /* 0x0000001e040c723c */ /* 0x000fe20000001818 */
[----:B------:R-:W1:Y:S04]  /*b1c0*/  LDSM.16.M88.4 R4, [R222+0x2000] ;  /* 0x00200000de04783b */ /* 0x000e680000000200 */
[----:B------:R-:W2:Y:S03]  /*b1d0*/  LDSM.16.M88.4 R24, [R221+0x8000] ;  /* 0x00800000dd18783b */ /* 0x000ea60000000200 */
[C---:B---3--:R-:W-:Y:S08]  /*b1e0*/  HMMA.16816.F32 R196, R8.reuse, R32, R196 ;  /* 0x0000002008c4723c */ /* 0x048ff000000018c4 */
[C---:B------:R-:W-:Y:S08]  /*b1f0*/  HMMA.16816.F32 R140, R8.reuse, R34, R192 ;  /* 0x00000022088c723c */ /* 0x040ff000000018c0 */
[C---:B------:R-:W-:Y:S08]  /*b200*/  HMMA.16816.F32 R204, R8.reuse, R28, R184 ;  /* 0x0000001c08cc723c */ /* 0x040ff000000018b8 */
[----:B------:R-:W-:Y:S01]  /*b210*/  HMMA.16816.F32 R32, R8, R30, R16 ;  /* 0x0000001e0820723c */ /* 0x000fe20000001810 */
[----:B------:R-:W3:Y:S04]  /*b220*/  LDSM.16.M88.4 R8, [R222] ;  /* 0x00000000de08783b */ /* 0x000ee80000000200 */
[----:B------:R-:W-:Y:S03]  /*b230*/  LDSM.16.M88.4 R16, [R219] ;  /* 0x00000000db10783b */ /* 0x000fe60000000200 */
[C---:B-1----:R-:W-:Y:S08]  /*b240*/  HMMA.16816.F32 R192, R4.reuse, R20, R180 ;  /* 0x0000001404c0723c */ /* 0x042ff000000018b4 */
[C---:B--2---:R-:W-:Y:S08]  /*b250*/  HMMA.16816.F32 R184, R4.reuse, R24, R188 ;  /* 0x0000001804b8723c */ /* 0x044ff000000018bc */
[C---:B------:R-:W-:Y:S08]  /*b260*/  HMMA.16816.F32 R176, R4.reuse, R26, R176 ;  /* 0x0000001a04b0723c */ /* 0x040ff000000018b0 */
[----:B------:R-:W-:Y:S01]  /*b270*/  HMMA.16816.F32 R28, R4, R22, R12 ;  /* 0x00000016041c723c */ /* 0x000fe2000000180c */
[----:B------:R-:W1:Y:S04]  /*b280*/  LDSM.16.M88.4 R4, [R220+0x2000] ;  /* 0x00200000dc04783b */ /* 0x000e680000000200 */
[----:B------:R-:W2:Y:S03]  /*b290*/  LDSM.16.M88.4 R12, [R219+0x800] ;  /* 0x00080000db0c783b */ /* 0x000ea60000000200 */
[C---:B---3--:R-:W-:Y:S08]  /*b2a0*/  HMMA.16816.F32 R200, R8.reuse, R24, R196 ;  /* 0x0000001808c8723c */ /* 0x048ff000000018c4 */
[C---:B------:R-:W-:Y:S01]  /*b2b0*/  HMMA.16816.F32 R196, R8.reuse, R26, R140 ;  /* 0x0000001a08c4723c */ /* 0x040fe2000000188c */
[----:B------:R-:W-:Y:S07]  /*b2c0*/  LDSM.16.M88.4 R140, [R212+0x9000] ;  /* 0x00900000d48c783b */ /* 0x000fee0000000200 */
[C---:B------:R-:W-:Y:S08]  /*b2d0*/  HMMA.16816.F32 R188, R8.reuse, R20, R204 ;  /* 0x0000001408bc723c */ /* 0x040ff000000018cc */
[----:B------:R-:W-:Y:S01]  /*b2e0*/  HMMA.16816.F32 R24, R8, R22, R32 ;  /* 0x000000160818723c */ /* 0x000fe20000001820 */
[----:B------:R-:W3:Y:S04]  /*b2f0*/  LDSM.16.M88.4 R8, [R220] ;  /* 0x00000000dc08783b */ /* 0x000ee80000000200 */
[----:B------:R-:W-:Y:S03]  /*b300*/  LDSM.16.M88.4 R32, [R212+0x9800] ;  /* 0x00980000d420783b */ /* 0x000fe60000000200 */
[C---:B-1----:R-:W-:Y:S08]  /*b310*/  HMMA.16816.F32 R180, R4.reuse, R18, R176 ;  /* 0x0000001204b4723c */ /* 0x042ff000000018b0 */
[C---:B------:R-:W-:Y:S08]  /*b320*/  HMMA.16816.F32 R184, R4.reuse, R16, R184 ;  /* 0x0000001004b8723c */ /* 0x040ff000000018b8 */
[C---:B--2---:R-:W-:Y:S08]  /*b330*/  HMMA.16816.F32 R176, R4.reuse, R12, R192 ;  /* 0x0000000c04b0723c */ /* 0x044ff000000018c0 */
[----:B------:R-:W-:Y:S01]  /*b340*/  HMMA.16816.F32 R20, R4, R14, R28 ;  /* 0x0000000e0414723c */ /* 0x000fe2000000181c */
[----:B------:R-:W1:Y:S04]  /*b350*/  LDSM.16.M88.4 R4, [R214+0x6000] ;  /* 0x00600000d604783b */ /* 0x000e680000000200 */
[----:B------:R-:W-:Y:S03]  /*b360*/  LDSM.16.M88.4 R28, [R224] ;  /* 0x00000000e01c783b */ /* 0x000fe60000000200 */
[C---:B---3--:R-:W-:Y:S08]  /*b370*/  HMMA.16816.F32 R208, R8.reuse, R16, R200 ;  /* 0x0000001008d0723c */ /* 0x048ff000000018c8 */
        /* <DEDUP_REMOVED lines=41> */
[----:B-1----:R-:W-:Y:S01]  /*b610*/  HMMA.16816.F32 R140, R4, R20, R140 ;  /* 0x00000014048c723c */ /* 0x002fe2000000188c */
[----:B------:R1:W3:Y:S07]  /*b620*/  MUFU.TANH R193, R180 ;  /* 0x000000b400c17308 */ /* 0x0002ee0000002400 */
[-C--:B------:R-:W-:Y:S01]  /*b630*/  HMMA.16816.F32 R28, R8, R22.reuse, R28 ;  /* 0x00000016081c723c */ /* 0x080fe2000000181c */
[----:B------:R4:W2:Y:S07]  /*b640*/  MUFU.TANH R192, R181 ;  /* 0x000000b500c07308 */ /* 0x0008ae0000002400 */
[----:B------:R-:W-:Y:S01]  /*b650*/  HMMA.16816.F32 R20, R4, R22, R32 ;  /* 0x000000160414723c */ /* 0x000fe20000001820 */
[----:B-1----:R-:W-:-:S06]  /*b660*/  FMUL.FTZ R180, R182, c[0x0][0x2ec] ;  /* 0x0000bb00b6b47a20 */ /* 0x002fcc0000410000 */
[----:B------:R-:W1:Y:S01]  /*b670*/  MUFU.TANH R180, R180 ;  /* 0x000000b400b47308 */ /* 0x000e620000002400 */
[C---:B------:R-:W-:Y:S01]  /*b680*/  HMMA.16816.F32 R176, R12.reuse, R24, R200 ;  /* 0x000000180cb0723c */ /* 0x040fe200000018c8 */
[----:B------:R-:W-:Y:S02]  /*b690*/  FMUL.FTZ R133, R140, c[0x0][0x2ec] ;  /* 0x0000bb008c857a20 */ /* 0x000fe40000410000 */
[----:B----4-:R-:W-:Y:S02]  /*b6a0*/  FMUL.FTZ R181, R183, c[0x0][0x2ec] ;  /* 0x0000bb00b7b57a20 */ /* 0x010fe40000410000 */
[----:B------:R-:W-:Y:S02]  /*b6b0*/  FMUL.FTZ R132, R142, c[0x0][0x2ec] ;  /* 0x0000bb008e847a20 */ /* 0x000fe40000410000 */
[----:B------:R-:W-:Y:S01]  /*b6c0*/  FMUL.FTZ R140, R143, c[0x0][0x2ec] ;  /* 0x0000bb008f8c7a20 */ /* 0x000fe20000410000 */
[----:B------:R-:W-:Y:S01]  /*b6d0*/  HMMA.16816.F32 R12, R12, R26, R204 ;  /* 0x0000001a0c0c723c */ /* 0x000fe200000018cc */
[----:B------:R-:W-:Y:S01]  /*b6e0*/  FMUL.FTZ R28, R28, c[0x0][0x2ec] ;  /* 0x0000bb001c1c7a20 */ /* 0x000fe20000410000 */
[----:B------:R-:W4:Y:S01]  /*b6f0*/  MUFU.TANH R181, R181 ;  /* 0x000000b500b57308 */ /* 0x000f220000002400 */
        /* <DEDUP_REMOVED lines=9> */
[----:B------:R-:W1:Y:S08]  /*b790*/  MUFU.TANH R32, R29 ;  /* 0x0000001d00207308 */ /* 0x000e700000002400 */
[----:B------:R-:W1:Y:S08]  /*b7a0*/  MUFU.TANH R139, R30 ;  /* 0x0000001e008b7308 */ /* 0x000e700000002400 */
[----:B------:R2:W1:Y:S08]  /*b7b0*/  MUFU.TANH R142, R31 ;  /* 0x0000001f008e7308 */ /* 0x0004700000002400 */
[----:B------:R-:W1:Y:S08]  /*b7c0*/  MUFU.TANH R138, R20 ;  /* 0x00000014008a7308 */ /* 0x000e700000002400 */
[----:B------:R-:W1:Y:S01]  /*b7d0*/  MUFU.TANH R143, R21 ;  /* 0x00000015008f7308 */ /* 0x000e620000002400 */
[C---:B--2---:R-:W-:Y:S07]  /*b7e0*/  HMMA.16816.F32 R28, R8.reuse, R16, R184 ;  /* 0x00000010081c723c */ /* 0x044fee00000018b8 */
[----:B------:R-:W2:Y:S01]  /*b7f0*/  MUFU.TANH R182, R22 ;  /* 0x0000001600b67308 */ /* 0x000ea20000002400 */
[----:B------:R-:W-:Y:S07]  /*b800*/  HMMA.16816.F32 R8, R8, R18, R188 ;  /* 0x000000120808723c */ /* 0x000fee00000018bc */
[----:B------:R5:W1:Y:S08]  /*b810*/  MUFU.TANH R183, R23 ;  /* 0x0000001700b77308 */ /* 0x000a700000002400 */
[----:B------:R-:W1:Y:S01]  /*b820*/  MUFU.TANH R133, R133 ;  /* 0x0000008500857308 */ /* 0x000e620000002400 */
[----:B------:R-:W-:-:S02]  /*b830*/  FMUL.FTZ R30, R30, c[0x0][0x2ec] ;  /* 0x0000bb001e1e7a20 */ /* 0x000fc40000410000 */
[----:B------:R-:W-:Y:S01]  /*b840*/  FMUL.FTZ R24, R31, c[0x0][0x2ec] ;  /* 0x0000bb001f187a20 */ /* 0x000fe20000410000 */
[----:B-----5:R-:W-:Y:S05]  /*b850*/  HMMA.16816.F32 R20, R4, R16, R176 ;  /* 0x000000100414723c */ /* 0x020fea00000018b0 */
[----:B------:R-:W-:Y:S01]  /*b860*/  FMUL.FTZ R8, R8, c[0x0][0x2ec] ;  /* 0x0000bb0008087a20 */ /* 0x000fe20000410000 */
[----:B------:R1:W1:Y:S01]  /*b870*/  MUFU.TANH R34, R30 ;  /* 0x0000001e00227308 */ /* 0x0002620000002400 */
[----:B------:R-:W-:Y:S02]  /*b880*/  FMUL.FTZ R9, R9, c[0x0][0x2ec] ;  /* 0x0000bb0009097a20 */ /* 0x000fe40000410000 */
[----:B------:R-:W-:-:S02]  /*b890*/  FMUL.FTZ R10, R10, c[0x0][0x2ec] ;  /* 0x0000bb000a0a7a20 */ /* 0x000fc40000410000 */
[----:B------:R-:W-:Y:S01]  /*b8a0*/  FMUL.FTZ R17, R28, c[0x0][0x2ec] ;  /* 0x0000bb001c117a20 */ /* 0x000fe20000410000 */
[----:B------:R-:W-:Y:S01]  /*b8b0*/  HMMA.16816.F32 R4, R4, R18, R12 ;  /* 0x000000120404723c */ /* 0x000fe2000000180c */
[----:B------:R-:W-:Y:S01]  /*b8c0*/  FMUL.FTZ R16, R29, c[0x0][0x2ec] ;  /* 0x0000bb001d107a20 */ /* 0x000fe20000410000 */
[----:B------:R-:W1:Y:S01]  /*b8d0*/  MUFU.TANH R141, R141 ;  /* 0x0000008d008d7308 */ /* 0x000e620000002400 */
[----:B------:R-:W-:-:S07]  /*b8e0*/  FMUL.FTZ R11, R11, c[0x0][0x2ec] ;  /* 0x0000bb000b0b7a20 */ /* 0x000fce0000410000 */
[----:B------:R-:W1:Y:S02]  /*b8f0*/  MUFU.TANH R132, R132 ;  /* 0x0000008400847308 */ /* 0x000e640000002400 */
[----:B------:R-:W-:Y:S02]  /*b900*/  FMUL.FTZ R22, R22, c[0x0][0x2ec] ;  /* 0x0000bb0016167a20 */ /* 0x000fe40000410000 */
[----:B------:R-:W-:-:S04]  /*b910*/  FMUL.FTZ R23, R23, c[0x0][0x2ec] ;  /* 0x0000bb0017177a20 */ /* 0x000fc80000410000 */
[----:B------:R-:W1:Y:S01]  /*b920*/  MUFU.TANH R140, R140 ;  /* 0x0000008c008c7308 */ /* 0x000e620000002400 */
[----:B------:R-:W-:Y:S02]  /*b930*/  FMUL.FTZ R20, R20, c[0x0][0x2ec] ;  /* 0x0000bb0014147a20 */ /* 0x000fe40000410000 */
[----:B------:R-:W-:-:S03]  /*b940*/  FMUL.FTZ R21, R21, c[0x0][0x2ec] ;  /* 0x0000bb0015157a20 */ /* 0x000fc60000410000 */
[----:B------:R-:W-:Y:S02]  /*b950*/  FMUL.FTZ R4, R4, c[0x0][0x2ec] ;  /* 0x0000bb0004047a20 */ /* 0x000fe40000410000 */
[----:B------:R-:W-:Y:S01]  /*b960*/  FMUL.FTZ R5, R5, c[0x0][0x2ec] ;  /* 0x0000bb0005057a20 */ /* 0x000fe20000410000 */
[----:B------:R1:W1:Y:S01]  /*b970*/  MUFU.TANH R31, R22 ;  /* 0x00000016001f7308 */ /* 0x0002620000002400 */
[----:B------:R-:W-:Y:S02]  /*b980*/  FMUL.FTZ R6, R6, c[0x0][0x2ec] ;  /* 0x0000bb0006067a20 */ /* 0x000fe40000410000 */
[----:B------:R-:W-:-:S05]  /*b990*/  FMUL.FTZ R7, R7, c[0x0][0x2ec] ;  /* 0x0000bb0007077a20 */ /* 0x000fca0000410000 */
[----:B------:R1:W1:Y:S08]  /*b9a0*/  MUFU.TANH R35, R23 ;  /* 0x0000001700237308 */ /* 0x0002700000002400 */
        /* <DEDUP_REMOVED lines=41> */
.L_x_1910:
[----:B--234-:R-:W-:-:S04]  /*bc40*/  MOV R0, UR20 ;  /* 0x0000001400007c02 */ /* 0x01cfc80008000f00 */
[----:B------:R-:W-:-:S04]  /*bc50*/  LEA R0, R0, R252, 0x5 ;  /* 0x000000fc00007211 */ /* 0x000fc800078e28ff */
[CC--:B------:R-:W-:Y:S02]  /*bc60*/  ISETP.GE.AND P1, PT, R0.reuse, R235.reuse, PT ;  /* 0x000000eb0000720c */ /* 0x0c0fe40003f26270 */
[C---:B-1----:R-:W-:Y:S02]  /*bc70*/  IADD3 R8, R0.reuse, 0x1, RZ ;  /* 0x0000000100087810 */ /* 0x042fe40007ffe0ff */
[----:B------:R-:W-:Y:S02]  /*bc80*/  IADD3 R7, R0, 0x8, RZ ;  /* 0x0000000800077810 */ /* 0x000fe40007ffe0ff */
[----:B------:R-:W-:Y:S02]  /*bc90*/  ISETP.GE.AND P3, PT, R8, R235, PT ;  /* 0x000000eb0800720c */ /* 0x000fe40003f66270 */
[C---:B------:R-:W-:Y:S02]  /*bca0*/  ISETP.LT.OR P1, PT, R0.reuse, R231, P1 ;  /* 0x000000e70000720c */ /* 0x040fe40000f21670 */
[----:B------:R-:W-:-:S02]  /*bcb0*/  ISETP.GE.AND P6, PT, R0, R234, PT ;  /* 0x000000ea0000720c */ /* 0x000fc40003fc6270 */
[C---:B------:R-:W-:Y:S02]  /*bcc0*/  ISETP.GE.AND P5, PT, R0.reuse, R233, PT ;  /* 0x000000e90000720c */ /* 0x040fe40003fa6270 */
[C---:B------:R-:W-:Y:S02]  /*bcd0*/  ISETP.GE.AND P4, PT, R0.reuse, R232, PT ;  /* 0x000000e80000720c */ /* 0x040fe40003f86270 */
[----:B------:R-:W-:Y:S02]  /*bce0*/  IADD3 R6, R0, 0x9, RZ ;  /* 0x0000000900067810 */ /* 0x000fe40007ffe0ff */
[----:B------:R-:W-:Y:S02]  /*bcf0*/  ISETP.LT.OR P3, PT, R8, R231, P3 ;  /* 0x000000e70800720c */ /* 0x000fe40001f61670 */
[----:B------:R-:W-:Y:S02]  /*bd00*/  ISETP.GE.AND P2, PT, R7, R235, PT ;  /* 0x000000eb0700720c */ /* 0x000fe40003f46270 */
[----:B------:R-:W-:-:S02]  /*bd10*/  FSEL R9, R193, -INF , !P1 ;  /* 0xff800000c1097808 */ /* 0x000fc40004800000 */
[C---:B------:R-:W-:Y:S02]  /*bd20*/  IADD3 R5, R0.reuse, 0x10, RZ ;  /* 0x0000001000057810 */ /* 0x040fe40007ffe0ff */
[C---:B------:R-:W-:Y:S02]  /*bd30*/  IADD3 R4, R0.reuse, 0x11, RZ ;  /* 0x0000001100047810 */ /* 0x040fe40007ffe0ff */
[C---:B------:R-:W-:Y:S02]  /*bd40*/  IADD3 R3, R0.reuse, 0x18, RZ ;  /* 0x0000001800037810 */ /* 0x040fe40007ffe0ff */
[C---:B------:R-:W-:Y:S02]  /*bd50*/  IADD3 R2, R0.reuse, 0x19, RZ ;  /* 0x0000001900027810 */ /* 0x040fe40007ffe0ff */
[C---:B------:R-:W-:Y:S02]  /*bd60*/  ISETP.LT.OR P6, PT, R0.reuse, R230, P6 ;  /* 0x000000e60000720c */ /* 0x040fe400037c1670 */
[----:B------:R-:W-:-:S02]  /*bd70*/  ISETP.LT.OR P5, PT, R0, R229, P5 ;  /* 0x000000e50000720c */ /* 0x000fc40002fa1670 */
[----:B------:R-:W-:Y:S02]  /*bd80*/  ISETP.LT.OR P4, PT, R0, R228, P4 ;  /* 0x000000e40000720c */ /* 0x000fe40002781670 */
[----:B------:R-:W-:Y:S02]  /*bd90*/  ISETP.GE.AND P1, PT, R6, R235, PT ;  /* 0x000000eb0600720c */ /* 0x000fe40003f26270 */
[----:B------:R-:W-:Y:S02]  /*bda0*/  FSEL R20, R192, -INF , !P3 ;  /* 0xff800000c0147808 */ /* 0x000fe40005800000 */
[----:B------:R-:W-:Y:S02]  /*bdb0*/  ISETP.LT.OR P2, PT, R7, R231, P2 ;  /* 0x000000e70700720c */ /* 0x000fe40001741670 */
[----:B------:R-:W-:Y:S02]  /*bdc0*/  FMNMX.FTZ R0, R136, R9, !PT ;  /* 0x0000000988007209 */ /* 0x000fe40007810000 */
[----:B------:R-:W-:-:S02]  /*bdd0*/  ISETP.GE.AND P3, PT, R5, R235, PT ;  /* 0x000000eb0500720c */ /* 0x000fc40003f66270 */
[-C--:B------:R-:W-:Y:S02]  /*bde0*/  ISETP.LT.OR P1, PT, R6, R231.reuse, P1 ;  /* 0x000000e70600720c */ /* 0x080fe40000f21670 */
[----:B------:R-:W-:Y:S02]  /*bdf0*/  FSEL R19, R33, -INF , !P2 ;  /* 0xff80000021137808 */ /* 0x000fe40005000000 */
[----:B------:R-:W-:Y:S02]  /*be00*/  FMNMX.FTZ R0, R20, R0, !PT ;  /* 0x0000000014007209 */ /* 0x000fe40007810000 */
[----:B------:R-:W-:Y:S02]  /*be10*/  ISETP.LT.OR P3, PT, R5, R231, P3 ;  /* 0x000000e70500720c */ /* 0x000fe40001f61670 */
[----:B------:R-:W-:Y:S02]  /*be20*/  ISETP.GE.AND P2, PT, R4, R235, PT ;  /* 0x000000eb0400720c */ /* 0x000fe40003f46270 */
[----:B------:R-:W-:-:S02]  /*be30*/  FSEL R18, R32, -INF , !P1 ;  /* 0xff80000020127808 */ /* 0x000fc40004800000 */
[----:B------:R-:W-:Y:S02]  /*be40*/  FMNMX.FTZ R0, R19, R0, !PT ;  /* 0x0000000013007209 */ /* 0x000fe40007810000 */
[----:B------:R-:W-:Y:S02]  /*be50*/  FSEL R177, R17, -INF , !P3 ;  /* 0xff80000011b17808 */ /* 0x000fe40005800000 */
[-C--:B------:R-:W-:Y:S02]  /*be60*/  ISETP.GE.AND P1, PT, R3, R235.reuse, PT ;  /* 0x000000eb0300720c */ /* 0x080fe40003f26270 */
[----:B------:R-:W-:Y:S02]  /*be70*/  ISETP.GE.AND P3, PT, R2, R235, PT ;  /* 0x000000eb0200720c */ /* 0x000fe40003f66270 */
[----:B------:R-:W-:Y:S02]  /*be80*/  ISETP.LT.OR P2, PT, R4, R231, P2 ;  /* 0x000000e70400720c */ /* 0x000fe40001741670 */
[----:B------:R-:W-:-:S02]  /*be90*/  FMNMX.FTZ R0, R18, R0, !PT ;  /* 0x0000000012007209 */ /* 0x000fc40007810000 */
[-C--:B------:R-:W-:Y:S02]  /*bea0*/  ISETP.LT.OR P1, PT, R3, R231.reuse, P1 ;  /* 0x000000e70300720c */ /* 0x080fe40000f21670 */
[----:B------:R-:W-:Y:S02]  /*beb0*/  ISETP.LT.OR P3, PT, R2, R231, P3 ;  /* 0x000000e70200720c */ /* 0x000fe40001f61670 */
[----:B------:R-:W-:Y:S02]  /*bec0*/  FSEL R176, R16, -INF , !P2 ;  /* 0xff80000010b07808 */ /* 0x000fe40005000000 */
[----:B------:R-:W-:Y:S02]  /*bed0*/  FMNMX.FTZ R0, R177, R0, !PT ;  /* 0x00000000b1007209 */ /* 0x000fe40007810000 */
[----:B------:R-:W-:Y:S02]  /*bee0*/  FSEL R178, R13, -INF , !P1 ;  /* 0xff8000000db27808 */ /* 0x000fe40004800000 */
[----:B------:R-:W-:-:S02]  /*bef0*/  FSEL R179, R12, -INF , !P3 ;  /* 0xff8000000cb37808 */ /* 0x000fc40005800000 */
[C---:B------:R-:W-:Y:S02]  /*bf00*/  ISETP.GE.AND P2, PT, R8.reuse, R234, PT ;  /* 0x000000ea0800720c */ /* 0x040fe40003f46270 */
[C---:B------:R-:W-:Y:S02]  /*bf10*/  ISETP.GE.AND P1, PT, R8.reuse, R233, PT ;  /* 0x000000e90800720c */ /* 0x040fe40003f26270 */
[----:B------:R-:W-:Y:S02]  /*bf20*/  ISETP.GE.AND P3, PT, R8, R232, PT ;  /* 0x000000e80800720c */ /* 0x000fe40003f66270 */
[----:B------:R-:W-:Y:S02]  /*bf30*/  FMNMX.FTZ R0, R176, R0, !PT ;  /* 0x00000000b0007209 */ /* 0x000fe40007810000 */
[C---:B------:R-:W-:Y:S02]  /*bf40*/  ISETP.LT.OR P2, PT, R8.reuse, R230, P2 ;  /* 0x000000e60800720c */ /* 0x040fe40001741670 */
[----:B------:R-:W-:-:S02]  /*bf50*/  ISETP.LT.OR P1, PT, R8, R229, P1 ;  /* 0x000000e50800720c */ /* 0x000fc40000f21670 */
[----:B------:R-:W-:Y:S02]  /*bf60*/  ISETP.LT.OR P3, PT, R8, R228, P3 ;  /* 0x000000e40800720c */ /* 0x000fe40001f61670 */
[----:B------:R-:W-:Y:S02]  /*bf70*/  FMNMX.FTZ R0, R178, R0, !PT ;  /* 0x00000000b2007209 */ /* 0x000fe40007810000 */
[----:B------:R-:W-:Y:S02]  /*bf80*/  FSEL R8, R180, -INF , !P6 ;  /* 0xff800000b4087808 */ /* 0x000fe40007000000 */
[----:B------:R-:W-:Y:S02]  /*bf90*/  FSEL R10, R133, -INF , !P5 ;  /* 0xff800000850a7808 */ /* 0x000fe40006800000 */
[----:B------:R-:W-:Y:S02]  /*bfa0*/  FSEL R11, R132, -INF , !P4 ;  /* 0xff800000840b7808 */ /* 0x000fe40006000000 */
[----:B------:R-:W-:-:S02]  /*bfb0*/  FSEL R16, R181, -INF , !P2 ;  /* 0xff800000b5107808 */ /* 0x000fc40005000000 */
[----:B------:R-:W-:Y:S02]  /*bfc0*/  FSEL R17, R141, -INF , !P1 ;  /* 0xff8000008d117808 */ /* 0x000fe40004800000 */
[----:B------:R-:W-:Y:S02]  /*bfd0*/  FSEL R21, R140, -INF , !P3 ;  /* 0xff8000008c157808 */ /* 0x000fe40005800000 */
[C---:B------:R-:W-:Y:S02]  /*bfe0*/  ISETP.GE.AND P6, PT, R7.reuse, R234, PT ;  /* 0x000000ea0700720c */ /* 0x040fe40003fc6270 */
[C---:B------:R-:W-:Y:S02]  /*bff0*/  ISETP.GE.AND P5, PT, R7.reuse, R233, PT ;  /* 0x000000e90700720c */ /* 0x040fe40003fa6270 */
[----:B------:R-:W-:Y:S02]  /*c000*/  ISETP.GE.AND P4, PT, R7, R232, PT ;  /* 0x000000e80700720c */ /* 0x000fe40003f86270 */
[----:B------:R-:W-:-:S02]  /*c010*/  ISETP.GE.AND P2, PT, R6, R234, PT ;  /* 0x000000ea0600720c */ /* 0x000fc40003f46270 */
[C---:B------:R-:W-:Y:S02]  /*c020*/  ISETP.GE.AND P1, PT, R6.reuse, R233, PT ;  /* 0x000000e90600720c */ /* 0x040fe40003f26270 */
[----:B------:R-:W-:Y:S02]  /*c030*/  ISETP.GE.AND P3, PT, R6, R232, PT ;  /* 0x000000e80600720c */ /* 0x000fe40003f66270 */
[----:B------:R-:W-:Y:S02]  /*c040*/  FMNMX.FTZ R0, R179, R0, !PT ;  /* 0x00000000b3007209 */ /* 0x000fe40007810000 */
[C---:B------:R-:W-:Y:S02]  /*c050*/  ISETP.LT.OR P6, PT, R7.reuse, R230, P6 ;  /* 0x000000e60700720c */ /* 0x040fe400037c1670 */
[C---:B------:R-:W-:Y:S02]  /*c060*/  ISETP.LT.OR P5, PT, R7.reuse, R229, P5 ;  /* 0x000000e50700720c */ /* 0x040fe40002fa1670 */
[----:B------:R-:W-:-:S02]  /*c070*/  ISETP.LT.OR P4, PT, R7, R228, P4 ;  /* 0x000000e40700720c */ /* 0x000fc40002781670 */
[C---:B------:R-:W-:Y:S01]  /*c080*/  ISETP.LT.OR P2, PT, R6.reuse, R230, P2 ;  /* 0x000000e60600720c */ /* 0x040fe20001741670 */
[----:B------:R-:W1:Y:S01]  /*c090*/  SHFL.BFLY PT, R7, R0, 0x2, 0x1f ;  /* 0x0c401f0000077f89 */ /* 0x000e6200000e0000 */
[C---:B------:R-:W-:Y:S02]  /*c0a0*/  ISETP.LT.OR P1, PT, R6.reuse, R229, P1 ;  /* 0x000000e50600720c */ /* 0x040fe40000f21670 */
[----:B------:R-:W-:Y:S02]  /*c0b0*/  ISETP.LT.OR P3, PT, R6, R228, P3 ;  /* 0x000000e40600720c */ /* 0x000fe40001f61670 */
[----:B------:R-:W-:Y:S02]  /*c0c0*/  FMNMX.FTZ R6, R135, R8, !PT ;  /* 0x0000000887067209 */ /* 0x000fe40007810000 */
[----:B------:R-:W-:Y:S02]  /*c0d0*/  FSEL R12, R139, -INF , !P6 ;  /* 0xff8000008b0c7808 */ /* 0x000fe40007000000 */
[----:B------:R-:W-:-:S02]  /*c0e0*/  ISETP.GE.AND P6, PT, R5, R234, PT ;  /* 0x000000ea0500720c */ /* 0x000fc40003fc6270 */
[----:B------:R-:W-:Y:S02]  /*c0f0*/  FMNMX.FTZ R6, R16, R6, !PT ;  /* 0x0000000610067209 */ /* 0x000fe40007810000 */
[----:B------:R-:W-:Y:S02]  /*c100*/  FSEL R14, R138, -INF , !P5 ;  /* 0xff8000008a0e7808 */ /* 0x000fe40006800000 */
        /* <DEDUP_REMOVED lines=10> */
[----:B------:R-:W-:Y:S02]  /*c1b0*/  ISETP.GE.AND P5, PT, R2, R234, PT ;  /* 0x000000ea0200720c */ /* 0x000fe40003fa6270 */
[----:B------:R-:W-:Y:S02]  /*c1c0*/  FMNMX.FTZ R6, R138, R6, !PT ;  /* 0x000000068a067209 */ /* 0x000fe40007810000 */
[----:B------:R-:W-:Y:S02]  /*c1d0*/  FSEL R132, R23, -INF , !P2 ;  /* 0xff80000017847808 */ /* 0x000fe40005000000 */
[C---:B------:R-:W-:Y:S02]  /*c1e0*/  ISETP.GE.AND P6, PT, R5.reuse, R233, PT ;  /* 0x000000e90500720c */ /* 0x040fe40003fc6270 */
[----:B------:R-:W-:Y:S02]  /*c1f0*/  ISETP.GE.AND P2, PT, R5, R232, PT ;  /* 0x000000e80500720c */ /* 0x000fe40003f46270 */
[----:B------:R-:W-:-:S02]  /*c200*/  ISETP.LT.OR P5, PT, R2, R230, P5 ;  /* 0x000000e60200720c */ /* 0x000fc40002fa1670 */
[----:B------:R-:W-:Y:S02]  /*c210*/  FMNMX.FTZ R6, R133, R6, !PT ;  /* 0x0000000685067209 */ /* 0x000fe40007810000 */
[C---:B------:R-:W-:Y:S02]  /*c220*/  ISETP.LT.OR P6, PT, R5.reuse, R229, P6 ;  /* 0x000000e50500720c */ /* 0x040fe400037c1670 */
[----:B------:R-:W-:Y:S02]  /*c230*/  ISETP.LT.OR P2, PT, R5, R228, P2 ;  /* 0x000000e40500720c */ /* 0x000fe40001741670 */
[----:B------:R-:W-:Y:S02]  /*c240*/  FSEL R139, R22, -INF , !P5 ;  /* 0xff800000168b7808 */ /* 0x000fe40006800000 */
[----:B------:R-:W-:Y:S02]  /*c250*/  FMNMX.FTZ R6, R132, R6, !PT ;  /* 0x0000000684067209 */ /* 0x000fe40007810000 */
[----:B-1----:R-:W-:-:S02]  /*c260*/  FMNMX.FTZ R5, R0, R7, !PT ;  /* 0x0000000700057209 */ /* 0x002fc40007810000 */
[----:B------:R-:W-:Y:S02]  /*c270*/  FMNMX.FTZ R7, R134, R10, !PT ;  /* 0x0000000a86077209 */ /* 0x000fe40007810000 */
[----:B------:R-:W-:Y:S02]  /*c280*/  FMNMX.FTZ R0, R139, R6, !PT ;  /* 0x000000068b007209 */ /* 0x000fe40007810000 */
[----:B------:R-:W-:Y:S02]  /*c290*/  FMNMX.FTZ R6, R17, R7, !PT ;  /* 0x0000000711067209 */ /* 0x000fe40007810000 */
[----:B------:R-:W-:Y:S01]  /*c2a0*/  FSEL R13, R143, -INF , !P1 ;  /* 0xff8000008f0d7808 */ /* 0x000fe20004800000 */
[----:B------:R-:W1:Y:S01]  /*c2b0*/  SHFL.BFLY PT, R24, R0, 0x2, 0x1f ;  /* 0x0c401f0000187f89 */ /* 0x000e6200000e0000 */
[----:B------:R-:W-:Y:S02]  /*c2c0*/  FMNMX.FTZ R6, R14, R6, !PT ;  /* 0x000000060e067209 */ /* 0x000fe40007810000 */
[----:B------:R-:W-:-:S02]  /*c2d0*/  ISETP.GE.AND P5, PT, R4, R233, PT ;  /* 0x000000e90400720c */ /* 0x000fc40003fa6270 */
[----:B------:R-:W-:Y:S02]  /*c2e0*/  ISETP.GE.AND P1, PT, R4, R232, PT ;  /* 0x000000e80400720c */ /* 0x000fe40003f26270 */
[----:B------:R-:W-:Y:S02]  /*c2f0*/  FSEL R141, R30, -INF , !P6 ;  /* 0xff8000001e8d7808 */ /* 0x000fe40007000000 */
[----:B------:R-:W-:Y:S02]  /*c300*/  FMNMX.FTZ R6, R13, R6, !PT ;  /* 0x000000060d067209 */ /* 0x000fe40007810000 */
[C---:B------:R-:W-:Y:S02]  /*c310*/  ISETP.LT.OR P5, PT, R4.reuse, R229, P5 ;  /* 0x000000e50400720c */ /* 0x040fe40002fa1670 */
[----:B------:R-:W-:Y:S02]  /*c320*/  ISETP.LT.OR P1, PT, R4, R228, P1 ;  /* 0x000000e40400720c */ /* 0x000fe40000f21670 */
        /* <DEDUP_REMOVED lines=12> */
[----:B------:R-:W-:-:S02]  /*c3f0*/  FSEL R140, R25, -INF , !P5 ;  /* 0xff800000198c7808 */ /* 0x000fc40006800000 */
[C---:B------:R-:W-:Y:S01]  /*c400*/  ISETP.GE.AND P5, PT, R2.reuse, R233, PT ;  /* 0x000000e90200720c */ /* 0x040fe20003fa6270 */
[----:B------:R-:W2:Y:S01]  /*c410*/  SHFL.BFLY PT, R25, R5, 0x1, 0x1f ;  /* 0x0c201f0005197f89 */ /* 0x000ea200000e0000 */
[----:B------:R-:W-:Y:S02]  /*c420*/  ISETP.GE.AND P2, PT, R2, R232, PT ;  /* 0x000000e80200720c */ /* 0x000fe40003f46270 */
[----:B------:R-:W-:Y:S02]  /*c430*/  FSEL R182, R35, -INF , !P1 ;  /* 0xff80000023b67808 */ /* 0x000fe40004800000 */
[----:B------:R-:W-:Y:S01]  /*c440*/  FMNMX.FTZ R3, R180, R3, !PT ;  /* 0x00000003b4037209 */ /* 0x000fe20007810000 */
[----:B------:R-:W-:Y:S01]  /*c450*/  LDSM.16.MT88.4 R32, [R217+0xb000] ;  /* 0x00b00000d920783b */ /* 0x000fe20000004200 */
[----:B------:R-:W-:Y:S02]  /*c460*/  ISETP.LT.OR P5, PT, R2, R229, P5 ;  /* 0x000000e50200720c */ /* 0x000fe40002fa1670 */
[----:B------:R-:W-:-:S02]  /*c470*/  FSEL R142, R26, -INF , !P6 ;  /* 0xff8000001a8e7808 */ /* 0x000fc40007000000 */
[----:B------:R-:W-:Y:S02]  /*c480*/  FMNMX.FTZ R4, R140, R4, !PT ;  /* 0x000000048c047209 */ /* 0x000fe40007810000 */
[----:B------:R-:W-:Y:S02]  /*c490*/  ISETP.LT.OR P1, PT, R2, R228, P2 ;  /* 0x000000e40200720c */ /* 0x000fe40001721670 */
[----:B------:R-:W-:Y:S02]  /*c4a0*/  FSEL R187, R28, -INF , !P4 ;  /* 0xff8000001cbb7808 */ /* 0x000fe40006000000 */
[----:B------:R-:W-:Y:S02]  /*c4b0*/  FMNMX.FTZ R2, R182, R3, !PT ;  /* 0x00000003b6027209 */ /* 0x000fe40007810000 */
[----:B------:R-:W-:Y:S02]  /*c4c0*/  FSEL R143, R27, -INF , !P5 ;  /* 0xff8000001b8f7808 */ /* 0x000fe40006800000 */
[----:B------:R-:W-:-:S02]  /*c4d0*/  FMNMX.FTZ R4, R142, R4, !PT ;  /* 0x000000048e047209 */ /* 0x000fc40007810000 */
[----:B------:R-:W-:Y:S02]  /*c4e0*/  FSEL R186, R29, -INF , !P1 ;  /* 0xff8000001dba7808 */ /* 0x000fe40004800000 */
[----:B------:R-:W-:Y:S01]  /*c4f0*/  FMNMX.FTZ R2, R187, R2, !PT ;  /* 0x00000002bb027209 */ /* 0x000fe20007810000 */
[----:B------:R-:W-:Y:S01]  /*c500*/  LDSM.16.MT88.4 R28, [R218+0xa000] ;  /* 0x00a00000da1c783b */ /* 0x000fe20000004200 */
[----:B------:R-:W-:Y:S02]  /*c510*/  FMNMX.FTZ R6, R143, R4, !PT ;  /* 0x000000048f067209 */ /* 0x000fe40007810000 */
[----:B------:R-:W-:Y:S02]  /*c520*/  FMNMX.FTZ R4, R186, R2, !PT ;  /* 0x00000002ba047209 */ /* 0x000fe40007810000 */
[----:B-1----:R-:W-:Y:S02]  /*c530*/  FMNMX.FTZ R0, R0, R24, !PT ;  /* 0x0000001800007209 */ /* 0x002fe40007810000 */
[----:B------:R-:W1:Y:S01]  /*c540*/  SHFL.BFLY PT, R24, R6, 0x2, 0x1f ;  /* 0x0c401f0006187f89 */ /* 0x000e6200000e0000 */
[----:B--2---:R-:W-:-:S03]  /*c550*/  FMNMX.FTZ R203, R5, R25, !PT ;  /* 0x0000001905cb7209 */ /* 0x004fc60007810000 */
[----:B------:R-:W2:Y:S01]  /*c560*/  SHFL.BFLY PT, R23, R4, 0x2, 0x1f ;  /* 0x0c401f0004177f89 */ /* 0x000ea200000e0000 */
[C---:B------:R-:W-:Y:S01]  /*c570*/  FSETP.NEU.FTZ.AND P4, PT, R203.reuse, -INF , PT ;  /* 0xff800000cb00780b */ /* 0x040fe20003f9d000 */
[----:B------:R-:W-:Y:S02]  /*c580*/  FMUL.FTZ R3, R203, c[0x0][0x23c] ;  /* 0x00008f00cb037a20 */ /* 0x000fe40000410000 */
[----:B------:R-:W3:Y:S03]  /*c590*/  SHFL.BFLY PT, R25, R0, 0x1, 0x1f ;  /* 0x0c201f0000197f89 */ /* 0x000ee600000e0000 */
[----:B------:R-:W-:-:S05]  /*c5a0*/  FSEL R3, R3, RZ, P4 ;  /* 0x000000ff03037208 */ /* 0x000fca0002000000 */
[--C-:B------:R-:W-:Y:S02]  /*c5b0*/  FFMA.FTZ R9, R9, c[0x0][0x23c], -R3.reuse ;  /* 0x00008f0009097a23 */ /* 0x100fe40000010803 */
[--C-:B------:R-:W-:Y:S02]  /*c5c0*/  FFMA.FTZ R20, R20, c[0x0][0x23c], -R3.reuse ;  /* 0x00008f0014147a23 */ /* 0x100fe40000010803 */
[----:B------:R4:W-:Y:S01]  /*c5d0*/  MUFU.EX2 R206, R9 ;  /* 0x0000000900ce7308 */ /* 0x0009e20000000800 */
[--C-:B------:R-:W-:Y:S02]  /*c5e0*/  FFMA.FTZ R19, R19, c[0x0][0x23c], -R3.reuse ;  /* 0x00008f0013137a23 */ /* 0x100fe40000010803 */
[----:B------:R-:W-:Y:S01]  /*c5f0*/  FFMA.FTZ R18, R18, c[0x0][0x23c], -R3 ;  /* 0x00008f0012127a23 */ /* 0x000fe20000010803 */
[----:B-1----:R-:W-:Y:S02]  /*c600*/  FMNMX.FTZ R5, R6, R24, !PT ;  /* 0x0000001806057209 */ /* 0x002fe40007810000 */
[----:B--2---:R-:W-:-:S02]  /*c610*/  FMNMX.FTZ R4, R4, R23, !PT ;  /* 0x0000001704047209 */ /* 0x004fc40007810000 */
[----:B------:R-:W-:Y:S01]  /*c620*/  MUFU.EX2 R205, R20 ;  /* 0x0000001400cd7308 */ /* 0x000fe20000000800 */
[----:B---3--:R-:W-:Y:S02]  /*c630*/  FMNMX.FTZ R202, R0, R25, !PT ;  /* 0x0000001900ca7209 */ /* 0x008fe40007810000 */
[----:B------:R-:W1:Y:S02]  /*c640*/  SHFL.BFLY PT, R6, R4, 0x1, 0x1f ;  /* 0x0c201f0004067f89 */ /* 0x000e6400000e0000 */
[C---:B------:R-:W-:Y:S02]  /*c650*/  FSETP.NEU.FTZ.AND P3, PT, R202.reuse, -INF , PT ;  /* 0xff800000ca00780b */ /* 0x040fe40003f7d000 */
[----:B----4-:R-:W2:Y:S01]  /*c660*/  SHFL.BFLY PT, R9, R5, 0x1, 0x1f ;  /* 0x0c201f0005097f89 */ /* 0x010ea200000e0000 */
[----:B------:R-:W-:Y:S01]  /*c670*/  FMUL.FTZ R2, R202, c[0x0][0x23c] ;  /* 0x00008f00ca027a20 */ /* 0x000fe20000410000 */
[----:B------:R-:W-:Y:S02]  /*c680*/  MUFU.EX2 R204, R19 ;  /* 0x0000001300cc7308 */ /* 0x000fe40000000800 */
[----:B------:R-:W3:Y:S02]  /*c690*/  LDSM.16.MT88.4 R24, [R213+0xa000] ;  /* 0x00a00000d518783b */ /* 0x000ee40000004200 */
[----:B------:R-:W-:-:S04]  /*c6a0*/  FSEL R2, R2, RZ, P3 ;  /* 0x000000ff02027208 */ /* 0x000fc80001800000 */
[----:B------:R-:W-:Y:S01]  /*c6b0*/  MUFU.EX2 R207, R18 ;  /* 0x0000001200cf7308 */ /* 0x000fe20000000800 */
[--C-:B------:R-:W-:Y:S02]  /*c6c0*/  FFMA.FTZ R12, R12, c[0x0][0x23c], -R2.reuse ;  /* 0x00008f000c0c7a23 */ /* 0x100fe40000010802 */
[--C-:B------:R-:W-:Y:S02]  /*c6d0*/  FFMA.FTZ R15, R15, c[0x0][0x23c], -R2.reuse ;  /* 0x00008f000f0f7a23 */ /* 0x100fe40000010802 */
[--C-:B------:R-:W-:Y:S02]  /*c6e0*/  FFMA.FTZ R16, R16, c[0x0][0x23c], -R2.reuse ;  /* 0x00008f0010107a23 */ /* 0x100fe40000010802 */
[----:B------:R-:W-:Y:S01]  /*c6f0*/  FFMA.FTZ R8, R8, c[0x0][0x23c], -R2 ;  /* 0x00008f0008087a23 */ /* 0x000fe20000010802 */
[----:B------:R4:W-:Y:S01]  /*c700*/  MUFU.EX2 R198, R12 ;  /* 0x0000000c00c67308 */ /* 0x0009e20000000800 */
[----:B-1----:R-:W-:Y:S02]  /*c710*/  FMNMX.FTZ R200, R4, R6, !PT ;  /* 0x0000000604c87209 */ /* 0x002fe40007810000 */
[----:B------:R-:W-:-:S02]  /*c720*/  FSEL R4, R203, RZ, P4 ;  /* 0x000000ffcb047208 */ /* 0x000fc40002000000 */
[----:B------:R-:W-:Y:S02]  /*c730*/  FSETP.NEU.FTZ.AND P1, PT, R200, -INF , PT ;  /* 0xff800000c800780b */ /* 0x000fe40003f3d000 */
[----:B--2---:R-:W-:Y:S01]  /*c740*/  FMNMX.FTZ R201, R5, R9, !PT ;  /* 0x0000000905c97209 */ /* 0x004fe20007810000 */
[----:B------:R-:W-:Y:S01]  /*c750*/  FADD.FTZ R5, R136, -R4 ;  /* 0x8000000488057221 */ /* 0x000fe20000010000 */
[----:B------:R-:W-:Y:S01]  /*c760*/  FSEL R4, R202, RZ, P3 ;  /* 0x000000ffca047208 */ /* 0x000fe20001800000 */
[----:B------:R1:W-:Y:S01]  /*c770*/  MUFU.EX2 R199, R15 ;  /* 0x0000000f00c77308 */ /* 0x0003e20000000800 */
[C---:B------:R-:W-:Y:S01]  /*c780*/  FSETP.NEU.FTZ.AND P2, PT, R201.reuse, -INF , PT ;  /* 0xff800000c900780b */ /* 0x040fe20003f5d000 */
[----:B------:R-:W-:Y:S02]  /*c790*/  FMUL.FTZ R0, R201, c[0x0][0x23c] ;  /* 0x00008f00c9007a20 */ /* 0x000fe40000410000 */
[----:B------:R-:W-:Y:S01]  /*c7a0*/  FADD.FTZ R4, R135, -R4 ;  /* 0x8000000487047221 */ /* 0x000fe20000010000 */
[----:B------:R-:W-:Y:S01]  /*c7b0*/  FSEL R6, R201, RZ, P2 ;  /* 0x000000ffc9067208 */ /* 0x000fe20001000000 */
[----:B----4-:R-:W-:Y:S01]  /*c7c0*/  FMUL.FTZ R12, R200, c[0x0][0x23c] ;  /* 0x00008f00c80c7a20 */ /* 0x010fe20000410000 */
[----:B------:R-:W-:Y:S01]  /*c7d0*/  FSEL R0, R0, RZ, P2 ;  /* 0x000000ff00007208 */ /* 0x000fe20001000000 */
[----:B------:R-:W-:Y:S01]  /*c7e0*/  FMUL.FTZ R5, R5, c[0x0][0x23c] ;  /* 0x00008f0005057a20 */ /* 0x000fe20000410000 */
[----:B------:R-:W-:Y:S02]  /*c7f0*/  MUFU.EX2 R196, R16 ;  /* 0x0000001000c47308 */ /* 0x000fe40000000800 */
[----:B------:R-:W-:Y:S01]  /*c800*/  FSEL R12, R12, RZ, P1 ;  /* 0x000000ff0c0c7208 */ /* 0x000fe20000800000 */
[----:B------:R-:W-:-:S02]  /*c810*/  FFMA.FTZ R14, R14, c[0x0][0x23c], -R0 ;  /* 0x00008f000e0e7a23 */ /* 0x000fc40000010800 */
[----:B------:R-:W-:Y:S02]  /*c820*/  FFMA.FTZ R13, R13, c[0x0][0x23c], -R0 ;  /* 0x00008f000d0d7a23 */ /* 0x000fe40000010800 */
[--C-:B------:R-:W-:Y:S01]  /*c830*/  FFMA.FTZ R21, R21, c[0x0][0x23c], -R12.reuse ;  /* 0x00008f0015157a23 */ /* 0x100fe2000001080c */
[----:B------:R2:W4:Y:S01]  /*c840*/  MUFU.EX2 R16, R5 ;  /* 0x0000000500107308 */ /* 0x0005220000000800 */
[----:B------:R-:W-:Y:S02]  /*c850*/  FFMA.FTZ R22, R22, c[0x0][0x23c], -R12 ;  /* 0x00008f0016167a23 */ /* 0x000fe4000001080c */
[----:B-1----:R-:W-:Y:S01]  /*c860*/  FMUL.FTZ R15, R4, c[0x0][0x23c] ;  /* 0x00008f00040f7a20 */ /* 0x002fe20000410000 */
[----:B------:R-:W-:Y:S01]  /*c870*/  FSEL R4, R200, RZ, P1 ;  /* 0x000000ffc8047208 */ /* 0x000fe20000800000 */
[--C-:B------:R-:W-:Y:S02]  /*c880*/  FFMA.FTZ R10, R10, c[0x0][0x23c], -R0.reuse ;  /* 0x00008f000a0a7a23 */ /* 0x100fe40000010800 */
[----:B------:R-:W-:Y:S01]  /*c890*/  FFMA.FTZ R17, R17, c[0x0][0x23c], -R0 ;  /* 0x00008f0011117a23 */ /* 0x000fe20000010800 */
[----:B------:R-:W-:Y:S01]  /*c8a0*/  MUFU.EX2 R185, R21 ;  /* 0x0000001500b97308 */ /* 0x000fe20000000800 */
[----:B------:R-:W-:-:S02]  /*c8b0*/  FADD.FTZ R4, R137, -R4 ;  /* 0x8000000489047221 */ /* 0x000fc40000010000 */
[--C-:B------:R-:W-:Y:S02]  /*c8c0*/  FFMA.FTZ R11, R11, c[0x0][0x23c], -R12.reuse ;  /* 0x00008f000b0b7a23 */ /* 0x100fe4000001080c */
[----:B------:R-:W-:Y:S02]  /*c8d0*/  FFMA.FTZ R7, R7, c[0x0][0x23c], -R12 ;  /* 0x00008f0007077a23 */ /* 0x000fe4000001080c */
[----:B------:R-:W-:Y:S01]  /*c8e0*/  FMUL.FTZ R4, R4, c[0x0][0x23c] ;  /* 0x00008f0004047a20 */ /* 0x000fe20000410000 */
[----:B------:R1:W-:Y:S01]  /*c8f0*/  MUFU.EX2 R181, R22 ;  /* 0x0000001600b57308 */ /* 0x0003e20000000800 */
[----:B--2---:R-:W-:Y:S02]  /*c900*/  FADD.FTZ R5, R134, -R6 ;  /* 0x8000000686057221 */ /* 0x004fe40000010000 */
[----:B----4-:R-:W-:Y:S02]  /*c910*/  FMUL.FTZ R144, R144, R16 ;  /* 0x0000001090907220 */ /* 0x010fe40000410000 */
[----:B------:R-:W-:-:S02]  /*c920*/  FMUL.FTZ R5, R5, c[0x0][0x23c] ;  /* 0x00008f0005057a20 */ /* 0x000fc40000410000 */
[-C--:B------:R-:W-:Y:S01]  /*c930*/  FMUL.FTZ R145, R145, R16.reuse ;  /* 0x0000001091917220 */ /* 0x080fe20000410000 */
[----:B------:R-:W-:Y:S01]  /*c940*/  MUFU.EX2 R190, R14 ;  /* 0x0000000e00be7308 */ /* 0x000fe20000000800 */
[-C--:B------:R-:W-:Y:S02]  /*c950*/  FMUL.FTZ R156, R156, R16.reuse ;  /* 0x000000109c9c7220 */ /* 0x080fe40000410000 */
[-C--:B------:R-:W-:Y:S02]  /*c960*/  FMUL.FTZ R157, R157, R16.reuse ;  /* 0x000000109d9d7220 */ /* 0x080fe40000410000 */
[-C--:B------:R-:W-:Y:S02]  /*c970*/  FMUL.FTZ R172, R172, R16.reuse ;  /* 0x00000010acac7220 */ /* 0x080fe40000410000 */
[-C--:B------:R-:W-:Y:S01]  /*c980*/  FMUL.FTZ R173, R173, R16.reuse ;  /* 0x00000010adad7220 */ /* 0x080fe20000410000 */
[----:B-1----:R-:W1:Y:S01]  /*c990*/  LDSM.16.MT88.4 R20, [R215+0xa000] ;  /* 0x00a00000d714783b */ /* 0x002e620000004200 */
[----:B------:R-:W2:Y:S01]  /*c9a0*/  MUFU.EX2 R191, R13 ;  /* 0x0000000d00bf7308 */ /* 0x000ea20000000800 */
[----:B------:R-:W-:-:S02]  /*c9b0*/  FMUL.FTZ R160, R160, R16 ;  /* 0x00000010a0a07220 */ /* 0x000fc40000410000 */
[-C--:B------:R-:W-:Y:S02]  /*c9c0*/  FMUL.FTZ R161, R161, R16.reuse ;  /* 0x00000010a1a17220 */ /* 0x080fe40000410000 */
[-C--:B------:R-:W-:Y:S02]  /*c9d0*/  FMUL.FTZ R36, R36, R16.reuse ;  /* 0x0000001024247220 */ /* 0x080fe40000410000 */
[-C--:B------:R-:W-:Y:S01]  /*c9e0*/  FMUL.FTZ R37, R37, R16.reuse ;  /* 0x0000001025257220 */ /* 0x080fe20000410000 */
[----:B------:R4:W5:Y:S01]  /*c9f0*/  MUFU.EX2 R197, R8 ;  /* 0x0000000800c57308 */ /* 0x0009620000000800 */
[-C--:B------:R-:W-:Y:S02]  /*ca00*/  FMUL.FTZ R80, R80, R16.reuse ;  /* 0x0000001050507220 */ /* 0x080fe40000410000 */
[-C--:B------:R-:W-:Y:S02]  /*ca10*/  FMUL.FTZ R81, R81, R16.reuse ;  /* 0x0000001051517220 */ /* 0x080fe40000410000 */
[----:B------:R-:W-:-:S02]  /*ca20*/  FMUL.FTZ R64, R64, R16 ;  /* 0x0000001040407220 */ /* 0x000fc40000410000 */
[----:B------:R-:W-:Y:S01]  /*ca30*/  FMUL.FTZ R65, R65, R16 ;  /* 0x0000001041417220 */ /* 0x000fe20000410000 */
[----:B------:R3:W-:Y:S01]  /*ca40*/  MUFU.EX2 R189, R10 ;  /* 0x0000000a00bd7308 */ /* 0x0007e20000000800 */
[----:B--2---:R-:W-:Y:S01]  /*ca50*/  F2FP.PACK_AB R6, R191, R190 ;  /* 0x000000bebf06723e */ /* 0x004fe200000000ff */
[-C--:B------:R-:W-:Y:S02]  /*ca60*/  FMUL.FTZ R68, R68, R16.reuse ;  /* 0x0000001044447220 */ /* 0x080fe40000410000 */
[-C--:B------:R-:W-:Y:S02]  /*ca70*/  FMUL.FTZ R69, R69, R16.reuse ;  /* 0x0000001045457220 */ /* 0x080fe40000410000 */
[----:B------:R-:W-:Y:S02]  /*ca80*/  FMUL.FTZ R52, R52, R16 ;  /* 0x0000001034347220 */ /* 0x000fe40000410000 */
[----:B------:R-:W-:Y:S01]  /*ca90*/  MUFU.EX2 R188, R17 ;  /* 0x0000001100bc7308 */ /* 0x000fe20000000800 */
[----:B----4-:R-:W-:Y:S01]  /*caa0*/  F2FP.PACK_AB R8, R205, R206 ;  /* 0x000000cecd08723e */ /* 0x010fe200000000ff */
[-C--:B------:R-:W-:Y:S01]  /*cab0*/  FMUL.FTZ R53, R53, R16.reuse ;  /* 0x0000001035357220 */ /* 0x080fe20000410000 */
[----:B-----5:R-:W-:Y:S01]  /*cac0*/  F2FP.PACK_AB R9, R196, R197 ;  /* 0x000000c5c409723e */ /* 0x020fe200000000ff */
[----:B------:R-:W-:-:S02]  /*cad0*/  FMUL.FTZ R48, R48, R16 ;  /* 0x0000001030307220 */ /* 0x000fc40000410000 */
[----:B------:R-:W-:Y:S02]  /*cae0*/  FMUL.FTZ R49, R49, R16 ;  /* 0x0000001031317220 */ /* 0x000fe40000410000 */
[----:B------:R2:W-:Y:S01]  /*caf0*/  MUFU.EX2 R183, R11 ;  /* 0x0000000b00b77308 */ /* 0x0005e20000000800 */
[----:B---3--:R-:W-:Y:S01]  /*cb00*/  F2FP.PACK_AB R10, R207, R204 ;  /* 0x000000cccf0a723e */ /* 0x008fe200000000ff */
[-C--:B------:R-:W-:Y:S02]  /*cb10*/  FMUL.FTZ R116, R116, R16.reuse ;  /* 0x0000001074747220 */ /* 0x080fe40000410000 */
[-C--:B------:R-:W-:Y:S02]  /*cb20*/  FMUL.FTZ R117, R117, R16.reuse ;  /* 0x0000001075757220 */ /* 0x080fe40000410000 */
[-C--:B------:R-:W-:Y:S02]  /*cb30*/  FMUL.FTZ R128, R128, R16.reuse ;  /* 0x0000001080807220 */ /* 0x080fe40000410000 */
[----:B------:R-:W3:Y:S01]  /*cb40*/  MUFU.EX2 R184, R7 ;  /* 0x0000000700b87308 */ /* 0x000ee20000000800 */
[----:B------:R-:W-:-:S02]  /*cb50*/  FMUL.FTZ R129, R129, R16 ;  /* 0x0000001081817220 */ /* 0x000fc40000410000 */
[-C--:B------:R-:W-:Y:S02]  /*cb60*/  FMUL.FTZ R84, R84, R16.reuse ;  /* 0x0000001054547220 */ /* 0x080fe40000410000 */
[-C--:B------:R-:W-:Y:S02]  /*cb70*/  FMUL.FTZ R85, R85, R16.reuse ;  /* 0x0000001055557220 */ /* 0x080fe40000410000 */
[----:B------:R-:W-:Y:S01]  /*cb80*/  FMUL.FTZ R96, R96, R16 ;  /* 0x0000001060607220 */ /* 0x000fe20000410000 */
[----:B------:R-:W4:Y:S01]  /*cb90*/  MUFU.EX2 R15, R15 ;  /* 0x0000000f000f7308 */ /* 0x000f220000000800 */
[----:B--2---:R-:W-:Y:S01]  /*cba0*/  F2FP.PACK_AB R11, R199, R198 ;  /* 0x000000c6c70b723e */ /* 0x004fe200000000ff */
[-C--:B------:R-:W-:Y:S02]  /*cbb0*/  FMUL.FTZ R97, R97, R16.reuse ;  /* 0x0000001061617220 */ /* 0x080fe40000410000 */
[-C--:B------:R-:W-:Y:S02]  /*cbc0*/  FMUL.FTZ R100, R100, R16.reuse ;  /* 0x0000001064647220 */ /* 0x080fe40000410000 */
[----:B------:R-:W-:-:S02]  /*cbd0*/  FMUL.FTZ R101, R101, R16 ;  /* 0x0000001065657220 */ /* 0x000fc40000410000 */
[----:B------:R2:W5:Y:S01]  /*cbe0*/  MUFU.EX2 R14, R5 ;  /* 0x00000005000e7308 */ /* 0x0005620000000800 */
[----:B---3--:R-:W-:Y:S01]  /*cbf0*/  F2FP.PACK_AB R7, R181, R184 ;  /* 0x000000b8b507723e */ /* 0x008fe200000000ff */
[-C--:B------:R-:W-:Y:S02]  /*cc00*/  FMUL.FTZ R112, R112, R16.reuse ;  /* 0x0000001070707220 */ /* 0x080fe40000410000 */
[----:B------:R-:W-:-:S04]  /*cc10*/  FMUL.FTZ R113, R113, R16 ;  /* 0x0000001071717220 */ /* 0x000fc80000410000 */
[----:B------:R3:W1:Y:S01]  /*cc20*/  MUFU.EX2 R13, R4 ;  /* 0x00000004000d7308 */ /* 0x0006620000000800 */
[-C--:B----4-:R-:W-:Y:S02]  /*cc30*/  FMUL.FTZ R146, R146, R15.reuse ;  /* 0x0000000f92927220 */ /* 0x090fe40000410000 */
[-C--:B------:R-:W-:Y:S02]  /*cc40*/  FMUL.FTZ R147, R147, R15.reuse ;  /* 0x0000000f93937220 */ /* 0x080fe40000410000 */
[-C--:B------:R-:W-:Y:S02]  /*cc50*/  FMUL.FTZ R158, R158, R15.reuse ;  /* 0x0000000f9e9e7220 */ /* 0x080fe40000410000 */
[----:B------:R-:W-:Y:S01]  /*cc60*/  FMUL.FTZ R159, R159, R15 ;  /* 0x0000000f9f9f7220 */ /* 0x000fe20000410000 */
[----:B--2---:R-:W-:Y:S01]  /*cc70*/  F2FP.PACK_AB R5, R185, R183 ;  /* 0x000000b7b905723e */ /* 0x004fe200000000ff */
[-C--:B-----5:R-:W-:Y:S01]  /*cc80*/  FMUL.FTZ R148, R148, R14.reuse ;  /* 0x0000000e94947220 */ /* 0x0a0fe20000410000 */
[----:B------:R-:W-:Y:S01]  /*cc90*/  HMMA.16816.F32 R144, R8, R24, R144 ;  /* 0x000000180890723c */ /* 0x000fe20000001890 */
[----:B------:R-:W-:-:S02]  /*cca0*/  FMUL.FTZ R149, R149, R14 ;  /* 0x0000000e95957220 */ /* 0x000fc40000410000 */
[-C--:B------:R-:W-:Y:S02]  /*ccb0*/  FMUL.FTZ R152, R152, R14.reuse ;  /* 0x0000000e98987220 */ /* 0x080fe40000410000 */
[----:B------:R-:W-:Y:S01]  /*ccc0*/  FMUL.FTZ R153, R153, R14 ;  /* 0x0000000e99997220 */ /* 0x000fe20000410000 */
[----:B---3--:R-:W-:Y:S01]  /*ccd0*/  F2FP.PACK_AB R4, R188, R189 ;  /* 0x000000bdbc04723e */ /* 0x008fe200000000ff */
        /* <DEDUP_REMOVED lines=127> */
[----:B------:R-:W-:-:S04]  /*d4d0*/  FMUL.FTZ R115, R115, R15 ;  /* 0x0000000f73737220 */ /* 0x000fc80000410000 */
[----:B------:R-:W-:Y:S01]  /*d4e0*/  FFMA.FTZ R4, R177, c[0x0][0x23c], -R3 ;  /* 0x00008f00b1047a23 */ /* 0x000fe20000010803 */
[C---:B------:R-:W-:Y:S01]  /*d4f0*/  HMMA.16816.F32 R192, R8.reuse, R26, R80 ;  /* 0x0000001a08c0723c */ /* 0x040fe20000001850 */
[----:B------:R-:W-:Y:S01]  /*d500*/  MOV R177, R19 ;  /* 0x0000001300b17202 */ /* 0x000fe20000000f00 */
[----:B------:R-:W-:Y:S01]  /*d510*/  IMAD.MOV.U32 R6, RZ, RZ, R136 ;  /* 0x000000ffff067224 */ /* 0x000fe200078e0088 */
[----:B------:R1:W-:Y:S01]  /*d520*/  MUFU.EX2 R26, R4 ;  /* 0x00000004001a7308 */ /* 0x0003e20000000800 */
[----:B------:R-:W-:Y:S02]  /*d530*/  MOV R5, R137 ;  /* 0x0000008900057202 */ /* 0x000fe40000000f00 */
[----:B------:R-:W-:Y:S02]  /*d540*/  MOV R7, R135 ;  /* 0x0000008700077202 */ /* 0x000fe40000000f00 */
[----:B------:R-:W-:Y:S01]  /*d550*/  HMMA.16816.F32 R208, R8, R22, R64 ;  /* 0x0000001608d0723c */ /* 0x000fe20000001840 */
[----:B------:R-:W-:-:S02]  /*d560*/  MOV R80, R172 ;  /* 0x000000ac00507202 */ /* 0x000fc40000000f00 */
[----:B------:R-:W-:Y:S02]  /*d570*/  MOV R81, R159 ;  /* 0x0000009f00517202 */ /* 0x000fe40000000f00 */
[----:B------:R-:W-:Y:S02]  /*d580*/  MOV R82, R158 ;  /* 0x0000009e00527202 */ /* 0x000fe40000000f00 */
[----:B------:R-:W-:Y:S01]  /*d590*/  MOV R67, R28 ;  /* 0x0000001c00437202 */ /* 0x000fe20000000f00 */
[----:B------:R-:W-:Y:S01]  /*d5a0*/  HMMA.16816.F32 R68, R8, R24, R68 ;  /* 0x000000180844723c */ /* 0x000fe20000001844 */
[----:B------:R-:W-:Y:S01]  /*d5b0*/  IMAD.MOV.U32 R64, RZ, RZ, R174 ;  /* 0x000000ffff407224 */ /* 0x000fe200078e00ae */
[----:B------:R-:W-:Y:S01]  /*d5c0*/  MOV R65, R173 ;  /* 0x000000ad00417202 */ /* 0x000fe20000000f00 */
[----:B-1----:R-:W-:Y:S01]  /*d5d0*/  FFMA.FTZ R4, R176, c[0x0][0x23c], -R3 ;  /* 0x00008f00b0047a23 */ /* 0x002fe20000010803 */
[----:B------:R-:W1:Y:S01]  /*d5e0*/  LDSM.16.MT88.4 R172, [R215+0xa800] ;  /* 0x00a80000d7ac783b */ /* 0x000e620000004200 */
[----:B------:R-:W-:-:S02]  /*d5f0*/  MOV R66, R29 ;  /* 0x0000001d00427202 */ /* 0x000fc40000000f00 */
[----:B------:R2:W3:Y:S01]  /*d600*/  MUFU.EX2 R28, R4 ;  /* 0x00000004001c7308 */ /* 0x0004e20000000800 */
[----:B------:R-:W-:Y:S01]  /*d610*/  HMMA.16816.F32 R52, R8, R20, R52 ;  /* 0x000000140834723c */ /* 0x000fe20000001834 */
[----:B------:R-:W-:Y:S02]  /*d620*/  MOV R83, R157 ;  /* 0x0000009d00537202 */ /* 0x000fe40000000f00 */
[----:B------:R-:W-:-:S05]  /*d630*/  MOV R176, R134 ;  /* 0x0000008600b07202 */ /* 0x000fca0000000f00 */
[C---:B------:R-:W-:Y:S01]  /*d640*/  HMMA.16816.F32 R240, R8.reuse, R30, R48 ;  /* 0x0000001e08f0723c */ /* 0x040fe20000001830 */
[----:B------:R-:W4:Y:S01]  /*d650*/  LDSM.16.MT88.4 R48, [R218+0xa800] ;  /* 0x00a80000da30783b */ /* 0x000f220000004200 */
[--C-:B--2---:R-:W-:Y:S01]  /*d660*/  FFMA.FTZ R4, R178, c[0x0][0x23c], -R3.reuse ;  /* 0x00008f00b2047a23 */ /* 0x104fe20000010803 */
[----:B------:R-:W-:Y:S01]  /*d670*/  MOV R178, R18 ;  /* 0x0000001200b27202 */ /* 0x000fe20000000f00 */
[----:B------:R-:W-:Y:S01]  /*d680*/  FFMA.FTZ R3, R179, c[0x0][0x23c], -R3 ;  /* 0x00008f00b3037a23 */ /* 0x000fe20000010803 */
[----:B------:R-:W-:Y:S01]  /*d690*/  MOV R179, R17 ;  /* 0x0000001100b37202 */ /* 0x000fe20000000f00 */
[----:B------:R2:W-:Y:S02]  /*d6a0*/  MUFU.EX2 R29, R4 ;  /* 0x00000004001d7308 */ /* 0x0005e40000000800 */
[C---:B------:R-:W-:Y:S06]  /*d6b0*/  HMMA.16816.F32 R116, R8.reuse, R32, R116 ;  /* 0x000000200874723c */ /* 0x040fec0000001874 */
[----:B------:R5:W1:Y:S02]  /*d6c0*/  MUFU.EX2 R27, R3 ;  /* 0x00000003001b7308 */ /* 0x000a640000000800 */
[C---:B------:R-:W-:Y:S07]  /*d6d0*/  HMMA.16816.F32 R32, R8.reuse, R34, R128 ;  /* 0x000000220820723c */ /* 0x040fee0000001880 */
[----:B---3--:R-:W-:Y:S01]  /*d6e0*/  F2FP.PACK_AB R128, R28, R26 ;  /* 0x0000001a1c80723e */ /* 0x008fe200000000ff */
[----:B------:R-:W-:Y:S01]  /*d6f0*/  HMMA.16816.F32 R84, R8, R36, R84 ;  /* 0x000000240854723c */ /* 0x000fe20000001854 */
[----:B--2---:R-:W-:-:S02]  /*d700*/  MOV R4, R156 ;  /* 0x0000009c00047202 */ /* 0x004fc40000000f00 */
[----:B------:R-:W2:Y:S01]  /*d710*/  LDSM.16.MT88.4 R156, [R213+0xa800] ;  /* 0x00a80000d59c783b */ /* 0x000ea20000004200 */
[----:B-----5:R-:W-:Y:S01]  /*d720*/  FFMA.FTZ R3, R138, c[0x0][0x23c], -R2 ;  /* 0x00008f008a037a23 */ /* 0x020fe20000010802 */
[----:B-1----:R-:W-:-:S03]  /*d730*/  F2FP.PACK_AB R130, R27, R29 ;  /* 0x0000001d1b82723e */ /* 0x002fc600000000ff */
[----:B------:R-:W-:Y:S01]  /*d740*/  HMMA.16816.F32 R100, R8, R40, R100 ;  /* 0x000000280864723c */ /* 0x000fe20000001864 */
[----:B------:R1:W-:Y:S02]  /*d750*/  MUFU.EX2 R22, R3 ;  /* 0x0000000300167308 */ /* 0x0003e40000000800 */
[----:B-1----:R-:W-:-:S06]  /*d760*/  FFMA.FTZ R3, R133, c[0x0][0x23c], -R2 ;  /* 0x00008f0085037a23 */ /* 0x002fcc0000010802 */
[----:B------:R1:W3:Y:S02]  /*d770*/  MUFU.EX2 R24, R3 ;  /* 0x0000000300187308 */ /* 0x0002e40000000800 */
[--C-:B-1----:R-:W-:Y:S01]  /*d780*/  FFMA.FTZ R3, R132, c[0x0][0x23c], -R2.reuse ;  /* 0x00008f0084037a23 */ /* 0x102fe20000010802 */
[----:B---3--:R-:W-:Y:S01]  /*d790*/  F2FP.PACK_AB R129, R24, R22 ;  /* 0x000000161881723e */ /* 0x008fe200000000ff */
[----:B------:R-:W-:Y:S01]  /*d7a0*/  FFMA.FTZ R2, R139, c[0x0][0x23c], -R2 ;  /* 0x00008f008b027a23 */ /* 0x000fe20000010802 */
[C---:B------:R-:W-:Y:S03]  /*d7b0*/  HMMA.16816.F32 R132, R8.reuse, R42, R112 ;  /* 0x0000002a0884723c */ /* 0x040fe60000001870 */
[----:B------:R-:W-:Y:S01]  /*d7c0*/  MUFU.EX2 R25, R3 ;  /* 0x0000000300197308 */ /* 0x000fe20000000800 */
[----:B------:R-:W-:Y:S04]  /*d7d0*/  LDSM.16.MT88.4 R112, [R218+0xb800] ;  /* 0x00b80000da70783b */ /* 0x000fe80000004200 */
[----:B------:R-:W-:Y:S03]  /*d7e0*/  HMMA.16816.F32 R136, R8, R38, R96 ;  /* 0x000000260888723c */ /* 0x000fe60000001860 */
[----:B------:R1:W3:Y:S01]  /*d7f0*/  MUFU.EX2 R23, R2 ;  /* 0x0000000200177308 */ /* 0x0002e20000000800 */
[----:B------:R-:W5:Y:S03]  /*d800*/  LDSM.16.MT88.4 R96, [R215+0xb800] ;  /* 0x00b80000d760783b */ /* 0x000f660000004200 */
[----:B------:R-:W-:-:S02]  /*d810*/  FFMA.FTZ R11, R251, R16, R206 ;  /* 0x00000010fb0b7223 */ /* 0x000fc400000100ce */
[----:B------:R-:W-:Y:S02]  /*d820*/  FFMA.FTZ R8, R250, R15, R197 ;  /* 0x0000000ffa087223 */ /* 0x000fe400000100c5 */
[----:B------:R-:W-:Y:S02]  /*d830*/  FADD.FTZ R11, R205, R11 ;  /* 0x0000000bcd0b7221 */ /* 0x000fe40000010000 */
[----:B------:R-:W-:Y:S02]  /*d840*/  FADD.FTZ R10, R196, R8 ;  /* 0x00000008c40a7221 */ /* 0x000fe40000010000 */
[----:B-1----:R-:W-:Y:S01]  /*d850*/  FFMA.FTZ R2, R141, c[0x0][0x23c], -R0 ;  /* 0x00008f008d027a23 */ /* 0x002fe20000010800 */
[----:B---3--:R-:W-:-:S03]  /*d860*/  F2FP.PACK_AB R131, R23, R25 ;  /* 0x000000191783723e */ /* 0x008fc600000000ff */
[----:B------:R1:W-:Y:S04]  /*d870*/  MUFU.EX2 R20, R2 ;  /* 0x0000000200147308 */ /* 0x0003e80000000800 */
[C---:B------:R-:W-:Y:S08]  /*d880*/  HMMA.16816.F32 R160, R128.reuse, R172, R160 ;  /* 0x000000ac80a0723c */ /* 0x040ff000000018a0 */
[----:B----4-:R-:W-:Y:S01]  /*d890*/  HMMA.16816.F32 R36, R128, R48, R80 ;  /* 0x000000308024723c */ /* 0x010fe20000001850 */
[----:B------:R-:W3:Y:S01]  /*d8a0*/  LDSM.16.MT88.4 R80, [R213+0xb800] ;  /* 0x00b80000d550783b */ /* 0x000ee20000004200 */
[----:B-1----:R-:W-:-:S04]  /*d8b0*/  FFMA.FTZ R2, R140, c[0x0][0x23c], -R0 ;  /* 0x00008f008c027a23 */ /* 0x002fc80000010800 */
[----:B------:R1:W4:Y:S02]  /*d8c0*/  MUFU.EX2 R21, R2 ;  /* 0x0000000200157308 */ /* 0x0003240000000800 */
[C---:B--2---:R-:W-:Y:S08]  /*d8d0*/  HMMA.16816.F32 R144, R128.reuse, R156, R144 ;  /* 0x0000009c8090723c */ /* 0x044ff00000001890 */
[----:B-----5:R-:W-:Y:S01]  /*d8e0*/  HMMA.16816.F32 R84, R128, R96, R84 ;  /* 0x000000608054723c */ /* 0x020fe20000001854 */
[--C-:B-1----:R-:W-:Y:S01]  /*d8f0*/  FFMA.FTZ R2, R142, c[0x0][0x23c], -R0.reuse ;  /* 0x00008f008e027a23 */ /* 0x102fe20000010800 */
[----:B----4-:R-:W-:Y:S01]  /*d900*/  F2FP.PACK_AB R124, R21, R20 ;  /* 0x00000014157c723e */ /* 0x010fe200000000ff */
[----:B------:R-:W-:-:S05]  /*d910*/  FFMA.FTZ R0, R143, c[0x0][0x23c], -R0 ;  /* 0x00008f008f007a23 */ /* 0x000fca0000010800 */
[C---:B------:R-:W-:Y:S01]  /*d920*/  HMMA.16816.F32 R100, R128.reuse, R112, R100 ;  /* 0x000000708064723c */ /* 0x040fe20000001864 */
[----:B------:R-:W-:Y:S08]  /*d930*/  MUFU.EX2 R19, R2 ;  /* 0x0000000200137308 */ /* 0x000ff00000000800 */
[----:B------:R1:W2:Y:S01]  /*d940*/  MUFU.EX2 R18, R0 ;  /* 0x0000000000127308 */ /* 0x0002a20000000800 */
[----:B---3--:R-:W-:Y:S01]  /*d950*/  HMMA.16816.F32 R68, R128, R80, R68 ;  /* 0x000000508044723c */ /* 0x008fe20000001844 */
        /* <DEDUP_REMOVED lines=15> */
[C---:B------:R-:W-:Y:S01]  /*da50*/  HMMA.16816.F32 R40, R124.reuse, R48, R64 ;  /* 0x000000307c28723c */ /* 0x040fe20000001840 */
[----:B------:R-:W2:Y:S07]  /*da60*/  LDSM.16.MT88.4 R64, [R217+0xa800] ;  /* 0x00a80000d940783b */ /* 0x000eae0000004200 */
[C---:B------:R-:W-:Y:S08]  /*da70*/  HMMA.16816.F32 R148, R124.reuse, R156, R148 ;  /* 0x0000009c7c94723c */ /* 0x040ff00000001894 */
[C---:B------:R-:W-:Y:S08]  /*da80*/  HMMA.16816.F32 R152, R124.reuse, R158, R152 ;  /* 0x0000009e7c98723c */ /* 0x040ff00000001898 */
[C---:B------:R-:W-:Y:S08]  /*da90*/  HMMA.16816.F32 R44, R124.reuse, R50, R44 ;  /* 0x000000327c2c723c */ /* 0x040ff0000000182c */
[C---:B------:R-:W-:Y:S08]  /*daa0*/  HMMA.16816.F32 R72, R124.reuse, R80, R72 ;  /* 0x000000507c48723c */ /* 0x040ff00000001848 */
[-C--:B-1----:R-:W-:Y:S08]  /*dab0*/  HMMA.16816.F32 R120, R124, R4.reuse, R120 ;  /* 0x000000047c78723c */ /* 0x082ff00000001878 */
[----:B------:R-:W-:Y:S07]  /*dac0*/  HMMA.16816.F32 R116, R128, R4, R116 ;  /* 0x000000048074723c */ /* 0x000fee0000001874 */
[----:B------:R-:W-:Y:S01]  /*dad0*/  FFMA.FTZ R5, R249, R14, R189 ;  /* 0x0000000ef9057223 */ /* 0x000fe200000100bd */
[----:B--2---:R-:W-:Y:S01]  /*dae0*/  HMMA.16816.F32 R56, R124, R64, R56 ;  /* 0x000000407c38723c */ /* 0x004fe20000001838 */
        /* <DEDUP_REMOVED lines=50> */
[----:B------:R-:W-:Y:S01]  /*de10*/  UMOV UR16, 0x6 ;  /* 0x0000000600107882 */ /* 0x000fe20000000000 */
[----:B------:R-:W-:Y:S01]  /*de20*/  MOV R0, UR4 ;  /* 0x0000000400007c02 */ /* 0x000fe20008000f00 */
[----:B------:R-:W-:Y:S01]  /*de30*/  ULDC.64 UR4, c[0x0][0x1a0] ;  /* 0x0000680000047ab9 */ /* 0x000fe20000000a00 */
[----:B------:R-:W-:Y:S01]  /*de40*/  BAR.SYNC.DEFER_BLOCKING 0x0 ;  /* 0x0000000000007b1d */ /* 0x000fe20000010000 */
[----:B------:R-:W-:Y:S01]  /*de50*/  USHF.L.U32 UR15, UR4, 0x6, URZ ;  /* 0x00000006040f7899 */ /* 0x000fe2000800063f */
[----:B------:R-:W-:Y:S01]  /*de60*/  IADD3 R4, P1, R236, -UR10, RZ ;  /* 0x8000000aec047c10 */ /* 0x000fe2000ff3e0ff */
[----:B------:R-:W-:Y:S02]  /*de70*/  USHF.L.U64.HI UR5, UR4, UR16, UR5 ;  /* 0x0000001004057299 */ /* 0x000fe40008010205 */
[----:B------:R-:W-:Y:S01]  /*de80*/  UIADD3 UR15, UP0, -UR15, 0x80, URZ ;  /* 0x000000800f0f7890 */ /* 0x000fe2000ff1e13f */
[----:B------:R-:W-:Y:S01]  /*de90*/  IADD3.X R5, R237, ~UR14, RZ, P1, !PT ;  /* 0x8000000eed057c10 */ /* 0x000fe20008ffe4ff */
[----:B------:R-:W-:-:S02]  /*dea0*/  UIADD3 UR20, UR8, -0x5, URZ ;  /* 0xfffffffb08147890 */ /* 0x000fc4000fffe03f */
[----:B------:R-:W-:Y:S02]  /*deb0*/  UIADD3.X UR5, URZ, ~UR5, URZ, UP0, !UPT ;  /* 0x800000053f057290 */ /* 0x000fe400087fe43f */
[----:B------:R-:W-:Y:S01]  /*dec0*/  UISETP.GT.AND UP0, UPT, UR20, UR9, UPT ;  /* 0x000000091400728c */ /* 0x000fe2000bf04270 */
[----:B--2---:R-:W-:-:S05]  /*ded0*/  MOV R2, R30 ;  /* 0x0000001e00027202 */ /* 0x004fca0000000f00 */
        /* <DEDUP_REMOVED lines=20> */
[----:B------:R-:W-:Y:S04]  /*e020*/  LDSM.16.M88.4 R24, [R223] ;  /* 0x00000000df18783b */ /* 0x000fe80000000200 */
[----:B-1----:R-:W1:Y:S04]  /*e030*/  LDSM.16.M88.4 R8, [R214+0x2000] ;  /* 0x00200000d608783b */ /* 0x002e680000000200 */
[----:B------:R-:W-:Y:S04]  /*e040*/  LDSM.16.M88.4 R32, [R226] ;  /* 0x00000000e220783b */ /* 0x000fe80000000200 */
[----:B--2---:R-:W2:Y:S04]  /*e050*/  LDSM.16.M88.4 R4, [R216+0x2000] ;  /* 0x00200000d804783b */ /* 0x004ea80000000200 */
[----:B------:R-:W4:Y:S04]  /*e060*/  LDSM.16.M88.4 R16, [R214] ;  /* 0x00000000d610783b */ /* 0x000f280000000200 */
[----:B------:R-:W5:Y:S04]  /*e070*/  LDSM.16.M88.4 R12, [R216] ;  /* 0x00000000d80c783b */ /* 0x000f680000000200 */
[----:B------:R-:W0:Y:S01]  /*e080*/  LDGDEPBAR ;  /* 0x00000000000079af */ /* 0x000e220000000000 */
[C---:B-1----:R-:W-:Y:S08]  /*e090*/  HMMA.16816.F32 R140, R8.reuse, R20, RZ ;  /* 0x00000014088c723c */ /* 0x042ff000000018ff */
[C---:B------:R-:W-:Y:S08]  /*e0a0*/  HMMA.16816.F32 R132, R8.reuse, R28, RZ ;  /* 0x0000001c0884723c */ /* 0x040ff000000018ff */
[C---:B------:R-:W-:Y:S08]  /*e0b0*/  HMMA.16816.F32 R136, R8.reuse, R22, RZ ;  /* 0x000000160888723c */ /* 0x040ff000000018ff */
[----:B------:R-:W-:Y:S08]  /*e0c0*/  HMMA.16816.F32 R8, R8, R30, RZ ;  /* 0x0000001e0808723c */ /* 0x000ff000000018ff */
[C---:B--2---:R-:W-:Y:S08]  /*e0d0*/  HMMA.16816.F32 R176, R4.reuse, R24, R140 ;  /* 0x0000001804b0723c */ /* 0x044ff0000000188c */
[C---:B------:R-:W-:Y:S01]  /*e0e0*/  HMMA.16816.F32 R180, R4.reuse, R32, R132 ;  /* 0x0000002004b4723c */ /* 0x040fe20000001884 */
[----:B------:R-:W-:Y:S07]  /*e0f0*/  LDSM.16.M88.4 R132, [R221+0x8800] ;  /* 0x00880000dd84783b */ /* 0x000fee0000000200 */
[C---:B------:R-:W-:Y:S01]  /*e100*/  HMMA.16816.F32 R196, R4.reuse, R26, R136 ;  /* 0x0000001a04c4723c */ /* 0x040fe20000001888 */
[----:B------:R-:W-:Y:S07]  /*e110*/  LDSM.16.M88.4 R136, [R221+0x8000] ;  /* 0x00800000dd88783b */ /* 0x000fee0000000200 */
[----:B------:R-:W-:Y:S01]  /*e120*/  HMMA.16816.F32 R192, R4, R34, R8 ;  /* 0x0000002204c0723c */ /* 0x000fe20000001808 */
[----:B------:R-:W1:Y:S07]  /*e130*/  LDSM.16.M88.4 R8, [R222+0x2000] ;  /* 0x00200000de08783b */ /* 0x000e6e0000000200 */
[C---:B----4-:R-:W-:Y:S08]  /*e140*/  HMMA.16816.F32 R140, R16.reuse, R20, RZ ;  /* 0x00000014108c723c */ /* 0x050ff000000018ff */
[C---:B------:R-:W-:Y:S08]  /*e150*/  HMMA.16816.F32 R4, R16.reuse, R28, RZ ;  /* 0x0000001c1004723c */ /* 0x040ff000000018ff */
[C---:B------:R-:W-:Y:S08]  /*e160*/  HMMA.16816.F32 R20, R16.reuse, R22, RZ ;  /* 0x000000161014723c */ /* 0x040ff000000018ff */
[----:B------:R-:W-:Y:S01]  /*e170*/  HMMA.16816.F32 R28, R16, R30, RZ ;  /* 0x0000001e101c723c */ /* 0x000fe200000018ff */
[----:B------:R-:W2:Y:S07]  /*e180*/  LDSM.16.M88.4 R16, [R222] ;  /* 0x00000000de10783b */ /* 0x000eae0000000200 */
[C---:B-----5:R-:W-:Y:S08]  /*e190*/  HMMA.16816.F32 R188, R12.reuse, R24, R140 ;  /* 0x000000180cbc723c */ /* 0x060ff0000000188c */
[C---:B------:R-:W-:Y:S01]  /*e1a0*/  HMMA.16816.F32 R184, R12.reuse, R32, R4 ;  /* 0x000000200cb8723c */ /* 0x040fe20000001804 */
[----:B------:R-:W-:Y:S07]  /*e1b0*/  LDSM.16.M88.4 R4, [R220+0x2000] ;  /* 0x00200000dc04783b */ /* 0x000fee0000000200 */
[C---:B------:R-:W-:Y:S01]  /*e1c0*/  HMMA.16816.F32 R140, R12.reuse, R26, R20 ;  /* 0x0000001a0c8c723c */ /* 0x040fe20000001814 */
[----:B------:R-:W-:Y:S07]  /*e1d0*/  LDSM.16.M88.4 R20, [R219+0x800] ;  /* 0x00080000db14783b */ /* 0x000fee0000000200 */
[----:B------:R-:W-:Y:S01]  /*e1e0*/  HMMA.16816.F32 R32, R12, R34, R28 ;  /* 0x000000220c20723c */ /* 0x000fe2000000181c */
[----:B------:R-:W4:Y:S07]  /*e1f0*/  LDSM.16.M88.4 R12, [R219] ;  /* 0x00000000db0c783b */ /* 0x000f2e0000000200 */
        /* <DEDUP_REMOVED lines=9> */
[----:B------:R-:W-:Y:S07]  /*e290*/  LDSM.16.M88.4 R16, [R212+0x9000] ;  /* 0x00900000d410783b */ /* 0x000fee0000000200 */
[C---:B----4-:R-:W-:Y:S08]  /*e2a0*/  HMMA.16816.F32 R132, R4.reuse, R14, R24 ;  /* 0x0000000e0484723c */ /* 0x050ff00000001818 */
[C---:B------:R-:W-:Y:S01]  /*e2b0*/  HMMA.16816.F32 R136, R4.reuse, R12, R28 ;  /* 0x0000000c0488723c */ /* 0x040fe2000000181c */
[----:B------:R-:W-:Y:S07]  /*e2c0*/  LDSM.16.M88.4 R28, [R212+0x9800] ;  /* 0x00980000d41c783b */ /* 0x000fee0000000200 */
[C---:B------:R-:W-:Y:S08]  /*e2d0*/  HMMA.16816.F32 R24, R4.reuse, R20, R180 ;  /* 0x000000140418723c */ /* 0x040ff000000018b4 */
[----:B------:R-:W-:Y:S01]  /*e2e0*/  HMMA.16816.F32 R32, R4, R22, R176 ;  /* 0x000000160420723c */ /* 0x000fe200000018b0 */
[----:B------:R-:W2:Y:S07]  /*e2f0*/  LDSM.16.M88.4 R4, [R214+0x6000] ;  /* 0x00600000d604783b */ /* 0x000eae0000000200 */
[C---:B-1----:R-:W-:Y:S08]  /*e300*/  HMMA.16816.F32 R196, R8.reuse, R12, R196 ;  /* 0x0000000c08c4723c */ /* 0x042ff000000018c4 */
[C---:B------:R-:W-:Y:S01]  /*e310*/  HMMA.16816.F32 R176, R8.reuse, R14, R188 ;  /* 0x0000000e08b0723c */ /* 0x040fe200000018bc */
[----:B------:R-:W1:Y:S07]  /*e320*/  LDSM.16.M88.4 R12, [R214+0x4000] ;  /* 0x00400000d60c783b */ /* 0x000e6e0000000200 */
[C---:B------:R-:W-:Y:S08]  /*e330*/  HMMA.16816.F32 R184, R8.reuse, R20, R184 ;  /* 0x0000001408b8723c */ /* 0x040ff000000018b8 */
[----:B------:R-:W-:Y:S01]  /*e340*/  HMMA.16816.F32 R192, R8, R22, R140 ;  /* 0x0000001608c0723c */ /* 0x000fe2000000188c */
[----:B------:R-:W-:Y:S04]  /*e350*/  LDSM.16.M88.4 R20, [R224] ;  /* 0x00000000e014783b */ /* 0x000fe80000000200 */
[----:B------:R-:W-:Y:S03]  /*e360*/  LDSM.16.M88.4 R8, [R216+0x4000] ;  /* 0x00400000d808783b */ /* 0x000fe60000000200 */
[C---:B--2---:R-:W-:Y:S08]  /*e370*/  HMMA.16816.F32 R188, R4.reuse, R16, R136 ;  /* 0x0000001004bc723c */ /* 0x044ff00000001888 */
[C---:B------:R-:W-:Y:S08]  /*e380*/  HMMA.16816.F32 R180, R4.reuse, R18, R132 ;  /* 0x0000001204b4723c */ /* 0x040ff00000001884 */
[C---:B------:R-:W-:Y:S01]  /*e390*/  HMMA.16816.F32 R136, R4.reuse, R28, R24 ;  /* 0x0000001c0488723c */ /* 0x040fe20000001818 */
[----:B------:R-:W-:Y:S07]  /*e3a0*/  LDSM.16.M88.4 R24, [R225] ;  /* 0x00000000e118783b */ /* 0x000fee0000000200 */
[----:B------:R-:W-:Y:S01]  /*e3b0*/  HMMA.16816.F32 R32, R4, R30, R32 ;  /* 0x0000001e0420723c */ /* 0x000fe20000001820 */
[----:B------:R-:W2:Y:S07]  /*e3c0*/  LDSM.16.M88.4 R4, [R216+0x6000] ;  /* 0x00600000d804783b */ /* 0x000eae0000000200 */
[C---:B-1----:R-:W-:Y:S08]  /*e3d0*/  HMMA.16816.F32 R140, R12.reuse, R16, R196 ;  /* 0x000000100c8c723c */ /* 0x042ff000000018c4 */
[C---:B------:R-:W-:Y:S01]  /*e3e0*/  HMMA.16816.F32 R176, R12.reuse, R18, R176 ;  /* 0x000000120cb0723c */ /* 0x040fe200000018b0 */
[----:B------:R-:W-:Y:S07]  /*e3f0*/  LDSM.16.M88.4 R16, [R222+0x4000] ;  /* 0x00400000de10783b */ /* 0x000fee0000000200 */
[C---:B------:R-:W-:Y:S08]  /*e400*/  HMMA.16816.F32 R184, R12.reuse, R28, R184 ;  /* 0x0000001c0cb8723c */ /* 0x040ff000000018b8 */
[----:B------:R-:W-:Y:S01]  /*e410*/  HMMA.16816.F32 R132, R12, R30, R192 ;  /* 0x0000001e0c84723c */ /* 0x000fe200000018c0 */
[----:B------:R-:W1:Y:S04]  /*e420*/  LDSM.16.M88.4 R28, [R221+0x9000] ;  /* 0x00900000dd1c783b */ /* 0x000e680000000200 */
[----:B------:R-:W4:Y:S03]  /*e430*/  LDSM.16.M88.4 R12, [R222+0x6000] ;  /* 0x00600000de0c783b */ /* 0x000f260000000200 */
[C---:B--2---:R-:W-:Y:S08]  /*e440*/  HMMA.16816.F32 R204, R4.reuse, R22, R32 ;  /* 0x0000001604cc723c */ /* 0x044ff00000001820 */
[C---:B------:R-:W-:Y:S08]  /*e450*/  HMMA.16816.F32 R188, R4.reuse, R24, R188 ;  /* 0x0000001804bc723c */ /* 0x040ff000000018bc */
[----:B------:R-:W-:Y:S08]  /*e460*/  HMMA.16816.F32 R180, R4, R26, R180 ;  /* 0x0000001a04b4723c */ /* 0x000ff000000018b4 */
[C---:B------:R-:W-:Y:S08]  /*e470*/  HMMA.16816.F32 R32, R8.reuse, R24, R140 ;  /* 0x000000180820723c */ /* 0x040ff0000000188c */
[----:B------:R-:W-:Y:S01]  /*e480*/  HMMA.16816.F32 R140, R8, R26, R176 ;  /* 0x0000001a088c723c */ /* 0x000fe200000018b0 */
[----:B------:R-:W2:Y:S07]  /*e490*/  LDSM.16.M88.4 R24, [R221+0x9800] ;  /* 0x00980000dd18783b */ /* 0x000eae0000000200 */
[-C--:B------:R-:W-:Y:S01]  /*e4a0*/  HMMA.16816.F32 R196, R4, R20.reuse, R136 ;  /* 0x0000001404c4723c */ /* 0x080fe20000001888 */
[----:B------:R-:W-:Y:S07]  /*e4b0*/  LDSM.16.M88.4 R4, [R220+0x6000] ;  /* 0x00600000dc04783b */ /* 0x000fee0000000200 */
[C---:B------:R-:W-:Y:S08]  /*e4c0*/  HMMA.16816.F32 R184, R8.reuse, R20, R184 ;  /* 0x0000001408b8723c */ /* 0x040ff000000018b8 */
[----:B------:R-:W-:Y:S01]  /*e4d0*/  HMMA.16816.F32 R192, R8, R22, R132 ;  /* 0x0000001608c0723c */ /* 0x000fe20000001884 */
[----:B------:R-:W-:Y:S04]  /*e4e0*/  LDSM.16.M88.4 R20, [R219+0x1000] ;  /* 0x00100000db14783b */ /* 0x000fe80000000200 */
[----:B------:R-:W5:Y:S03]  /*e4f0*/  LDSM.16.M88.4 R8, [R220+0x4000] ;  /* 0x00400000dc08783b */ /* 0x000f660000000200 */
[-C--:B-1----:R-:W-:Y:S08]  /*e500*/  HMMA.16816.F32 R32, R16, R28.reuse, R32 ;  /* 0x0000001c1020723c */ /* 0x082ff00000001820 */
[C---:B----4-:R-:W-:Y:S08]  /*e510*/  HMMA.16816.F32 R136, R12.reuse, R28, R188 ;  /* 0x0000001c0c88723c */ /* 0x050ff000000018bc */
[-C--:B------:R-:W-:Y:S08]  /*e520*/  HMMA.16816.F32 R176, R12, R30.reuse, R180 ;  /* 0x0000001e0cb0723c */ /* 0x080ff000000018b4 */
[C---:B------:R-:W-:Y:S08]  /*e530*/  HMMA.16816.F32 R28, R16.reuse, R30, R140 ;  /* 0x0000001e101c723c */ /* 0x040ff0000000188c */
[----:B--2---:R-:W-:Y:S08]  /*e540*/  HMMA.16816.F32 R140, R16, R24, R184 ;  /* 0x00000018108c723c */ /* 0x004ff000000018b8 */
[C---:B-----5:R-:W-:Y:S08]  /*e550*/  HMMA.16816.F32 R132, R8.reuse, R20, R32 ;  /* 0x000000140884723c */ /* 0x060ff00000001820 */
[----:B------:R-:W-:Y:S08]  /*e560*/  HMMA.16816.F32 R32, R8, R22, R28 ;  /* 0x000000160820723c */ /* 0x000ff0000000181c */
[C---:B------:R-:W-:Y:S08]  /*e570*/  HMMA.16816.F32 R136, R4.reuse, R20, R136 ;  /* 0x000000140488723c */ /* 0x040ff00000001888 */
[----:B------:R-:W-:Y:S01]  /*e580*/  HMMA.16816.F32 R28, R4, R22, R176 ;  /* 0x00000016041c723c */ /* 0x000fe200000018b0 */
[----:B------:R-:W1:Y:S01]  /*e590*/  LDSM.16.M88.4 R20, [R219+0x1800] ;  /* 0x00180000db14783b */ /* 0x000e620000000200 */
[----:B------:R-:W-:Y:S01]  /*e5a0*/  FMUL.FTZ R132, R132, c[0x0][0x2ec] ;  /* 0x0000bb0084847a20 */ /* 0x000fe20000410000 */
[----:B------:R-:W-:-:S04]  /*e5b0*/  DEPBAR.LE SB0, 0x0 ;  /* 0x000080000000791a */ /* 0x000fc80000000000 */
[----:B------:R-:W-:Y:S01]  /*e5c0*/  FMUL.FTZ R134, R134, c[0x0][0x2ec] ;  /* 0x0000bb0086867a20 */ /* 0x000fe20000410000 */
[----:B------:R-:W-:Y:S01]  /*e5d0*/  HMMA.16816.F32 R180, R12, R24, R196 ;  /* 0x000000180cb4723c */ /* 0x000fe200000018c4 */
[----:B------:R-:W-:Y:S01]  /*e5e0*/  FMUL.FTZ R135, R135, c[0x0][0x2ec] ;  /* 0x0000bb0087877a20 */ /* 0x000fe20000410000 */
[----:B------:R2:W4:Y:S01]  /*e5f0*/  MUFU.TANH R187, R132 ;  /* 0x0000008400bb7308 */ /* 0x0005220000002400 */
[----:B------:R-:W-:Y:S02]  /*e600*/  FMUL.FTZ R133, R133, c[0x0][0x2ec] ;  /* 0x0000bb0085857a20 */ /* 0x000fe40000410000 */
[----:B------:R-:W-:Y:S02]  /*e610*/  FMUL.FTZ R32, R32, c[0x0][0x2ec] ;  /* 0x0000bb0020207a20 */ /* 0x000fe40000410000 */
[----:B------:R-:W-:Y:S01]  /*e620*/  FMUL.FTZ R33, R33, c[0x0][0x2ec] ;  /* 0x0000bb0021217a20 */ /* 0x000fe20000410000 */
[----:B------:R-:W-:Y:S01]  /*e630*/  HMMA.16816.F32 R16, R16, R26, R192 ;  /* 0x0000001a1010723c */ /* 0x000fe200000018c0 */
[----:B------:R-:W-:Y:S01]  /*e640*/  FMUL.FTZ R34, R34, c[0x0][0x2ec] ;  /* 0x0000bb0022227a20 */ /* 0x000fe20000410000 */
[----:B------:R5:W1:Y:S01]  /*e650*/  MUFU.TANH R186, R133 ;  /* 0x0000008500ba7308 */ /* 0x000a620000002400 */
[----:B------:R-:W-:-:S02]  /*e660*/  FMUL.FTZ R35, R35, c[0x0][0x2ec] ;  /* 0x0000bb0023237a20 */ /* 0x000fc40000410000 */
[----:B------:R-:W-:-:S03]  /*e670*/  FMUL.FTZ R137, R137, c[0x0][0x2ec] ;  /* 0x0000bb0089897a20 */ /* 0x000fc60000410000 */
[----:B------:R-:W-:Y:S01]  /*e680*/  HMMA.16816.F32 R12, R12, R26, R204 ;  /* 0x0000001a0c0c723c */ /* 0x000fe200000018cc */
[----:B------:R-:W-:Y:S01]  /*e690*/  FMUL.FTZ R28, R28, c[0x0][0x2ec] ;  /* 0x0000bb001c1c7a20 */ /* 0x000fe20000410000 */
[----:B------:R-:W1:Y:S01]  /*e6a0*/  MUFU.TANH R184, R134 ;  /* 0x0000008600b87308 */ /* 0x000e620000002400 */
[----:B------:R-:W-:Y:S02]  /*e6b0*/  FMUL.FTZ R29, R29, c[0x0][0x2ec] ;  /* 0x0000bb001d1d7a20 */ /* 0x000fe40000410000 */
[----:B------:R-:W-:Y:S02]  /*e6c0*/  FMUL.FTZ R30, R30, c[0x0][0x2ec] ;  /* 0x0000bb001e1e7a20 */ /* 0x000fe40000410000 */
[----:B------:R-:W-:Y:S02]  /*e6d0*/  FMUL.FTZ R31, R31, c[0x0][0x2ec] ;  /* 0x0000bb001f1f7a20 */ /* 0x000fe40000410000 */
[----:B--2---:R-:W-:Y:S01]  /*e6e0*/  FMUL.FTZ R132, R138, c[0x0][0x2ec] ;  /* 0x0000bb008a847a20 */ /* 0x004fe20000410000 */
[----:B------:R-:W2:Y:S01]  /*e6f0*/  MUFU.TANH R185, R135 ;  /* 0x0000008700b97308 */ /* 0x000ea20000002400 */
[----:B-----5:R-:W-:-:S02]  /*e700*/  FMUL.FTZ R133, R136, c[0x0][0x2ec] ;  /* 0x0000bb0088857a20 */ /* 0x020fc40000410000 */
[----:B------:R-:W-:-:S05]  /*e710*/  FMUL.FTZ R136, R139, c[0x0][0x2ec] ;  /* 0x0000bb008b887a20 */ /* 0x000fca0000410000 */
[----:B------:R-:W1:Y:S08]  /*e720*/  MUFU.TANH R135, R32 ;  /* 0x0000002000877308 */ /* 0x000e700000002400 */
[----:B------:R-:W1:Y:S08]  /*e730*/  MUFU.TANH R138, R33 ;  /* 0x00000021008a7308 */ /* 0x000e700000002400 */
[----:B------:R-:W1:Y:S08]  /*e740*/  MUFU.TANH R134, R34 ;  /* 0x0000002200867308 */ /* 0x000e700000002400 */
[----:B------:R1:W1:Y:S08]  /*e750*/  MUFU.TANH R176, R35 ;  /* 0x0000002300b07308 */ /* 0x0002700000002400 */
[----:B------:R-:W2:Y:S01]  /*e760*/  MUFU.TANH R139, R28 ;  /* 0x0000001c008b7308 */ /* 0x000ea20000002400 */
[C---:B-1----:R-:W-:Y:S07]  /*e770*/  HMMA.16816.F32 R32, R8.reuse, R20, R140 ;  /* 0x000000140820723c */ /* 0x042fee000000188c */
[----:B------:R-:W1:Y:S01]  /*e780*/  MUFU.TANH R141, R29 ;  /* 0x0000001d008d7308 */ /* 0x000e620000002400 */
[----:B------:R-:W-:Y:S07]  /*e790*/  HMMA.16816.F32 R8, R8, R22, R16 ;  /* 0x000000160808723c */ /* 0x000fee0000001810 */
[----:B------:R-:W1:Y:S08]  /*e7a0*/  MUFU.TANH R179, R30 ;  /* 0x0000001e00b37308 */ /* 0x000e700000002400 */
[----:B------:R5:W1:Y:S01]  /*e7b0*/  MUFU.TANH R188, R31 ;  /* 0x0000001f00bc7308 */ /* 0x000a620000002400 */
[----:B------:R-:W-:-:S07]  /*e7c0*/  FMUL.FTZ R25, R33, c[0x0][0x2ec] ;  /* 0x0000bb0021197a20 */ /* 0x000fce0000410000 */
[----:B------:R-:W1:Y:S01]  /*e7d0*/  MUFU.TANH R133, R133 ;  /* 0x0000008500857308 */ /* 0x000e620000002400 */
[----:B------:R-:W-:Y:S02]  /*e7e0*/  FMUL.FTZ R32, R32, c[0x0][0x2ec] ;  /* 0x0000bb0020207a20 */ /* 0x000fe40000410000 */
[----:B------:R-:W-:Y:S02]  /*e7f0*/  FMUL.FTZ R34, R34, c[0x0][0x2ec] ;  /* 0x0000bb0022227a20 */ /* 0x000fe40000410000 */
[----:B------:R-:W-:Y:S02]  /*e800*/  FMUL.FTZ R33, R35, c[0x0][0x2ec] ;  /* 0x0000bb0023217a20 */ /* 0x000fe40000410000 */
[----:B------:R-:W-:Y:S01]  /*e810*/  FMUL.FTZ R8, R8, c[0x0][0x2ec] ;  /* 0x0000bb0008087a20 */ /* 0x000fe20000410000 */
[----:B-----5:R-:W-:Y:S01]  /*e820*/  HMMA.16816.F32 R28, R4, R20, R180 ;  /* 0x00000014041c723c */ /* 0x020fe200000018b4 */
[----:B------:R-:W-:Y:S01]  /*e830*/  FMUL.FTZ R9, R9, c[0x0][0x2ec] ;  /* 0x0000bb0009097a20 */ /* 0x000fe20000410000 */
[----:B------:R-:W1:Y:S01]  /*e840*/  MUFU.TANH R137, R137 ;  /* 0x0000008900897308 */ /* 0x000e620000002400 */
[----:B------:R-:W-:-:S02]  /*e850*/  FMUL.FTZ R10, R10, c[0x0][0x2ec] ;  /* 0x0000bb000a0a7a20 */ /* 0x000fc40000410000 */
[----:B------:R-:W-:-:S03]  /*e860*/  FMUL.FTZ R11, R11, c[0x0][0x2ec] ;  /* 0x0000bb000b0b7a20 */ /* 0x000fc60000410000 */
[----:B------:R-:W-:Y:S02]  /*e870*/  HMMA.16816.F32 R4, R4, R22, R12 ;  /* 0x000000160404723c */ /* 0x000fe4000000180c */
        /* <DEDUP_REMOVED lines=11> */
[----:B------:R-:W-:-:S05]  /*e930*/  FMUL.FTZ R7, R7, c[0x0][0x2ec] ;  /* 0x0000bb0007077a20 */ /* 0x000fca0000410000 */
        /* <DEDUP_REMOVED lines=16> */
[----:B--2-4-:R-:W2:Y:S04]  /*ea40*/  LDL.64 R244, [R1+0x18] ;  /* 0x0000180001f47983 */ /* 0x014ea80000100a00 */
[----:B------:R-:W4:Y:S01]  /*ea50*/  LDL.64 R246, [R1+0x10] ;  /* 0x0000100001f67983 */ /* 0x000f220000100a00 */
[----:B------:R-:W-:-:S02]  /*ea60*/  UIADD3 UR10, UR8, -0x6, URZ ;  /* 0xfffffffa080a7890 */ /* 0x000fc4000fffe03f */
[----:B------:R-:W-:Y:S02]  /*ea70*/  ULDC.64 UR4, c[0x0][0x198] ;  /* 0x0000660000047ab9 */ /* 0x000fe40000000a00 */
[----:B------:R-:W-:Y:S02]  /*ea80*/  USHF.R.S32.HI UR8, URZ, 0x1f, UR10 ;  /* 0x0000001f3f087899 */ /* 0x000fe4000801140a */
[----:B------:R-:W-:Y:S02]  /*ea90*/  UIMAD.WIDE.U32 UR14, UR10, UR4, URZ ;  /* 0x000000040a0e72a5 */ /* 0x000fe4000f8e003f */
[----:B------:R-:W-:-:S04]  /*eaa0*/  UIMAD UR8, UR8, UR4, URZ ;  /* 0x00000004080872a4 */ /* 0x000fc8000f8e023f */
[----:B------:R-:W-:Y:S01]  /*eab0*/  UIMAD UR5, UR10, UR5, UR8 ;  /* 0x000000050a0572a4 */ /* 0x000fe2000f8e0208 */
[----:B------:R-:W-:Y:S02]  /*eac0*/  IMAD.U32 R0, RZ, RZ, UR14 ;  /* 0x0000000eff007e24 */ /* 0x000fe4000f8e00ff */
[----:B---3--:R-:W-:Y:S01]  /*ead0*/  IMAD.U32 R4, RZ, RZ, UR14 ;  /* 0x0000000eff047e24 */ /* 0x008fe2000f8e00ff */
[----:B------:R-:W-:-:S06]  /*eae0*/  UIADD3 UR5, UR15, UR5, URZ ;  /* 0x000000050f057290 */ /* 0x000fcc000fffe03f */
[----:B------:R-:W-:Y:S01]  /*eaf0*/  IMAD.U32 R3, RZ, RZ, UR5 ;  /* 0x00000005ff037e24 */ /* 0x000fe2000f8e00ff */
[----:B--2---:R-:W-:-:S04]  /*eb00*/  LEA R0, P0, R0, R244, 0x5 ;  /* 0x000000f400007211 */ /* 0x004fc800078028ff */
[----:B------:R-:W-:Y:S02]  /*eb10*/  LEA R2, P1, R0, c[0x0][0x168], 0x1 ;  /* 0x00005a0000027a11 */ /* 0x000fe400078208ff */
[----:B----4-:R-:W-:Y:S02]  /*eb20*/  LEA.HI.X R3, R4, R247, R3, 0x5, P0 ;  /* 0x000000f704037211 */ /* 0x010fe400000f2c03 */
        /* <DEDUP_REMOVED lines=11> */
.L_x_1911:
[----:B--2-4-:R-:W-:-:S04]  /*ebe0*/  MOV R0, UR20 ;  /* 0x0000001400007c02 */ /* 0x014fc80008000f00 */
[----:B------:R-:W-:-:S04]  /*ebf0*/  LEA R0, R0, R252, 0x5 ;  /* 0x000000fc00007211 */ /* 0x000fc800078e28ff */
[C---:B---3--:R-:W-:Y:S02]  /*ec00*/  IADD3 R2, R0.reuse, 0x1, RZ ;  /* 0x0000000100027810 */ /* 0x048fe40007ffe0ff */
[-C--:B------:R-:W-:Y:S02]  /*ec10*/  ISETP.GE.AND P1, PT, R0, R235.reuse, PT ;  /* 0x000000eb0000720c */ /* 0x080fe40003f26270 */
[C---:B------:R-:W-:Y:S02]  /*ec20*/  ISETP.GE.AND P3, PT, R2.reuse, R235, PT ;  /* 0x000000eb0200720c */ /* 0x040fe40003f66270 */
[C---:B------:R-:W-:Y:S02]  /*ec30*/  ISETP.GE.AND P2, PT, R2.reuse, R234, PT ;  /* 0x000000ea0200720c */ /* 0x040fe40003f46270 */
[C---:B------:R-:W-:Y:S02]  /*ec40*/  ISETP.GE.AND P4, PT, R2.reuse, R233, PT ;  /* 0x000000e90200720c */ /* 0x040fe40003f86270 */
[----:B------:R-:W-:-:S02]  /*ec50*/  ISETP.GE.AND P6, PT, R2, R232, PT ;  /* 0x000000e80200720c */ /* 0x000fc40003fc6270 */
[C---:B------:R-:W-:Y:S02]  /*ec60*/  ISETP.GE.AND P0, PT, R0.reuse, R234, PT ;  /* 0x000000ea0000720c */ /* 0x040fe40003f06270 */
[-C--:B------:R-:W-:Y:S02]  /*ec70*/  ISETP.LT.OR P1, PT, R0, R231.reuse, P1 ;  /* 0x000000e70000720c */ /* 0x080fe40000f21670 */
[C---:B------:R-:W-:Y:S02]  /*ec80*/  ISETP.LT.OR P3, PT, R2.reuse, R231, P3 ;  /* 0x000000e70200720c */ /* 0x040fe40001f61670 */
[C---:B------:R-:W-:Y:S02]  /*ec90*/  ISETP.LT.OR P2, PT, R2.reuse, R230, P2 ;  /* 0x000000e60200720c */ /* 0x040fe40001741670 */
[C---:B------:R-:W-:Y:S02]  /*eca0*/  ISETP.LT.OR P4, PT, R2.reuse, R229, P4 ;  /* 0x000000e50200720c */ /* 0x040fe40002781670 */
[----:B------:R-:W-:-:S02]  /*ecb0*/  ISETP.LT.OR P6, PT, R2, R228, P6 ;  /* 0x000000e40200720c */ /* 0x000fc400037c1670 */
[C---:B------:R-:W-:Y:S02]  /*ecc0*/  ISETP.GE.AND P5, PT, R0.reuse, R233, PT ;  /* 0x000000e90000720c */ /* 0x040fe40003fa6270 */
[C---:B------:R-:W-:Y:S02]  /*ecd0*/  ISETP.LT.OR P0, PT, R0.reuse, R230, P0 ;  /* 0x000000e60000720c */ /* 0x040fe40000701670 */
[C---:B------:R-:W-:Y:S02]  /*ece0*/  IADD3 R2, R0.reuse, 0x8, RZ ;  /* 0x0000000800027810 */ /* 0x040fe40007ffe0ff */
[----:B------:R-:W-:Y:S02]  /*ecf0*/  FSEL R6, R187, -INF , !P1 ;  /* 0xff800000bb067808 */ /* 0x000fe40004800000 */
[----:B------:R-:W-:Y:S02]  /*ed00*/  ISETP.LT.OR P5, PT, R0, R229, P5 ;  /* 0x000000e50000720c */ /* 0x000fe40002fa1670 */
[----:B------:R-:W-:-:S02]  /*ed10*/  FSEL R9, R184, -INF , !P0 ;  /* 0xff800000b8097808 */ /* 0x000fc40004000000 */
[----:B------:R-:W-:Y:S02]  /*ed20*/  ISETP.GE.AND P1, PT, R0, R232, PT ;  /* 0x000000e80000720c */ /* 0x000fe40003f26270 */
[----:B------:R-:W-:Y:S02]  /*ed30*/  ISETP.GE.AND P0, PT, R2, R235, PT ;  /* 0x000000eb0200720c */ /* 0x000fe40003f06270 */
[C---:B------:R-:W-:Y:S02]  /*ed40*/  IADD3 R5, R0.reuse, 0x9, RZ ;  /* 0x0000000900057810 */ /* 0x040fe40007ffe0ff */
[----:B-1----:R-:W-:Y:S02]  /*ed50*/  FSEL R11, R133, -INF , !P5 ;  /* 0xff800000850b7808 */ /* 0x002fe40006800000 */
[----:B------:R-:W-:Y:S02]  /*ed60*/  ISETP.LT.OR P1, PT, R0, R228, P1 ;  /* 0x000000e40000720c */ /* 0x000fe40000f21670 */
[----:B------:R-:W-:-:S02]  /*ed70*/  ISETP.GE.AND P5, PT, R2, R234, PT ;  /* 0x000000ea0200720c */ /* 0x000fc40003fa6270 */
[----:B------:R-:W-:Y:S02]  /*ed80*/  ISETP.LT.OR P0, PT, R2, R231, P0 ;  /* 0x000000e70200720c */ /* 0x000fe40000701670 */
[----:B------:R-:W-:Y:S02]  /*ed90*/  IADD3 R4, R0, 0x10, RZ ;  /* 0x0000001000047810 */ /* 0x000fe40007ffe0ff */
[----:B------:R-:W-:Y:S02]  /*eda0*/  FSEL R16, R185, -INF , !P2 ;  /* 0xff800000b9107808 */ /* 0x000fe40005000000 */
[----:B------:R-:W-:Y:S02]  /*edb0*/  FSEL R10, R186, -INF , !P3 ;  /* 0xff800000ba0a7808 */ /* 0x000fe40005800000 */
[----:B------:R-:W-:Y:S02]  /*edc0*/  ISETP.GE.AND P2, PT, R5, R235, PT ;  /* 0x000000eb0500720c */ /* 0x000fe40003f46270 */
[----:B------:R-:W-:-:S02]  /*edd0*/  FMNMX.FTZ R12, R203, R6, !PT ;  /* 0x00000006cb0c7209 */ /* 0x000fc40007810000 */
[----:B------:R-:W-:Y:S02]  /*ede0*/  FSEL R17, R132, -INF , !P1 ;  /* 0xff80000084117808 */ /* 0x000fe40004800000 */
[C---:B------:R-:W-:Y:S02]  /*edf0*/  ISETP.LT.OR P5, PT, R2.reuse, R230, P5 ;  /* 0x000000e60200720c */ /* 0x040fe40002fa1670 */
[----:B------:R-:W-:Y:S02]  /*ee00*/  FSEL R8, R135, -INF , !P0 ;  /* 0xff80000087087808 */ /* 0x000fe40004000000 */
[C---:B------:R-:W-:Y:S02]  /*ee10*/  ISETP.GE.AND P1, PT, R2.reuse, R233, PT ;  /* 0x000000e90200720c */ /* 0x040fe40003f26270 */
[----:B------:R-:W-:Y:S02]  /*ee20*/  ISETP.GE.AND P3, PT, R2, R232, PT ;  /* 0x000000e80200720c */ /* 0x000fe40003f66270 */
[----:B------:R-:W-:-:S02]  /*ee30*/  IADD3 R3, R0, 0x11, RZ ;  /* 0x0000001100037810 */ /* 0x000fc40007ffe0ff */
[----:B------:R-:W-:Y:S02]  /*ee40*/  ISETP.GE.AND P0, PT, R4, R235, PT ;  /* 0x000000eb0400720c */ /* 0x000fe40003f06270 */
[----:B------:R-:W-:Y:S02]  /*ee50*/  ISETP.LT.OR P2, PT, R5, R231, P2 ;  /* 0x000000e70500720c */ /* 0x000fe40001741670 */
[----:B------:R-:W-:Y:S02]  /*ee60*/  FMNMX.FTZ R12, R10, R12, !PT ;  /* 0x0000000c0a0c7209 */ /* 0x000fe40007810000 */
[----:B------:R-:W-:Y:S02]  /*ee70*/  FSEL R15, R134, -INF , !P5 ;  /* 0xff800000860f7808 */ /* 0x000fe40006800000 */
[C---:B------:R-:W-:Y:S02]  /*ee80*/  ISETP.LT.OR P1, PT, R2.reuse, R229, P1 ;  /* 0x000000e50200720c */ /* 0x040fe40000f21670 */
[----:B------:R-:W-:-:S02]  /*ee90*/  ISETP.LT.OR P3, PT, R2, R228, P3 ;  /* 0x000000e40200720c */ /* 0x000fc40001f61670 */
[C---:B------:R-:W-:Y:S02]  /*eea0*/  ISETP.GE.AND P5, PT, R3.reuse, R235, PT ;  /* 0x000000eb0300720c */ /* 0x040fe40003fa6270 */
[-C--:B------:R-:W-:Y:S02]  /*eeb0*/  ISETP.LT.OR P0, PT, R4, R231.reuse, P0 ;  /* 0x000000e70400720c */ /* 0x080fe40000701670 */
[----:B------:R-:W-:Y:S02]  /*eec0*/  IADD3 R2, R0, 0x18, RZ ;  /* 0x0000001800027810 */ /* 0x000fe40007ffe0ff */
[----:B------:R-:W-:Y:S02]  /*eed0*/  FSEL R7, R138, -INF , !P2 ;  /* 0xff8000008a077808 */ /* 0x000fe40005000000 */
[----:B------:R-:W-:Y:S02]  /*eee0*/  FMNMX.FTZ R12, R8, R12, !PT ;  /* 0x0000000c080c7209 */ /* 0x000fe40007810000 */
[----:B------:R-:W-:-:S02]  /*eef0*/  ISETP.LT.OR P5, PT, R3, R231, P5 ;  /* 0x000000e70300720c */ /* 0x000fc40002fa1670 */
[----:B------:R-:W-:Y:S02]  /*ef00*/  FSEL R143, R32, -INF , !P0 ;  /* 0xff800000208f7808 */ /* 0x000fe40004000000 */
[----:B------:R-:W-:Y:S02]  /*ef10*/  IADD3 R0, R0, 0x19, RZ ;  /* 0x0000001900007810 */ /* 0x000fe40007ffe0ff */
[----:B------:R-:W-:Y:S02]  /*ef20*/  ISETP.GE.AND P0, PT, R2, R235, PT ;  /* 0x000000eb0200720c */ /* 0x000fe40003f06270 */
[----:B------:R-:W-:Y:S02]  /*ef30*/  FMNMX.FTZ R12, R7, R12, !PT ;  /* 0x0000000c070c7209 */ /* 0x000fe40007810000 */
[----:B------:R-:W-:Y:S02]  /*ef40*/  FSEL R19, R137, -INF , !P4 ;  /* 0xff80000089137808 */ /* 0x000fe40006000000 */
[----:B------:R-:W-:-:S02]  /*ef50*/  FSEL R20, R136, -INF , !P6 ;  /* 0xff80000088147808 */ /* 0x000fc40007000000 */
[C---:B------:R-:W-:Y:S02]  /*ef60*/  ISETP.GE.AND P4, PT, R5.reuse, R234, PT ;  /* 0x000000ea0500720c */ /* 0x040fe40003f86270 */
[C---:B------:R-:W-:Y:S02]  /*ef70*/  ISETP.GE.AND P6, PT, R5.reuse, R233, PT ;  /* 0x000000e90500720c */ /* 0x040fe40003fc6270 */
[----:B------:R-:W-:Y:S02]  /*ef80*/  ISETP.GE.AND P2, PT, R5, R232, PT ;  /* 0x000000e80500720c */ /* 0x000fe40003f46270 */
[----:B------:R-:W-:Y:S02]  /*ef90*/  FSEL R142, R25, -INF , !P5 ;  /* 0xff800000198e7808 */ /* 0x000fe40006800000 */
[----:B------:R-:W-:Y:S02]  /*efa0*/  ISETP.GE.AND P5, PT, R0, R235, PT ;  /* 0x000000eb0000720c */ /* 0x000fe40003fa6270 */
[----:B------:R-:W-:-:S02]  /*efb0*/  ISETP.LT.OR P0, PT, R2, R231, P0 ;  /* 0x000000e70200720c */ /* 0x000fc40000701670 */
[----:B------:R-:W-:Y:S02]  /*efc0*/  FMNMX.FTZ R12, R143, R12, !PT ;  /* 0x0000000c8f0c7209 */ /* 0x000fe40007810000 */
[C---:B------:R-:W-:Y:S02]  /*efd0*/  ISETP.LT.OR P4, PT, R5.reuse, R230, P4 ;  /* 0x000000e60500720c */ /* 0x040fe40002781670 */
[C---:B------:R-:W-:Y:S02]  /*efe0*/  ISETP.LT.OR P6, PT, R5.reuse, R229, P6 ;  /* 0x000000e50500720c */ /* 0x040fe400037c1670 */
[----:B------:R-:W-:Y:S02]  /*eff0*/  ISETP.LT.OR P2, PT, R5, R228, P2 ;  /* 0x000000e40500720c */ /* 0x000fe40001741670 */
[----:B------:R-:W-:Y:S02]  /*f000*/  ISETP.LT.OR P5, PT, R0, R231, P5 ;  /* 0x000000e70000720c */ /* 0x000fe40002fa1670 */
[----:B------:R-:W-:-:S02]  /*f010*/  FSEL R132, R14, -INF , !P0 ;  /* 0xff8000000e847808 */ /* 0x000fc40004000000 */
[----:B------:R-:W-:Y:S02]  /*f020*/  FMNMX.FTZ R5, R142, R12, !PT ;  /* 0x0000000c8e057209 */ /* 0x000fe40007810000 */
[----:B------:R-:W-:Y:S02]  /*f030*/  FMNMX.FTZ R12, R202, R9, !PT ;  /* 0x00000009ca0c7209 */ /* 0x000fe40007810000 */
[----:B------:R-:W-:Y:S02]  /*f040*/  FSEL R177, R13, -INF , !P5 ;  /* 0xff8000000db17808 */ /* 0x000fe40006800000 */
[----:B------:R-:W-:Y:S02]  /*f050*/  FMNMX.FTZ R5, R132, R5, !PT ;  /* 0x0000000584057209 */ /* 0x000fe40007810000 */
[----:B------:R-:W-:Y:S02]  /*f060*/  FMNMX.FTZ R12, R16, R12, !PT ;  /* 0x0000000c100c7209 */ /* 0x000fe40007810000 */
[----:B------:R-:W-:-:S02]  /*f070*/  FMNMX.FTZ R136, R177, R5, !PT ;  /* 0x00000005b1887209 */ /* 0x000fc40007810000 */
[----:B------:R-:W-:Y:S02]  /*f080*/  FMNMX.FTZ R5, R15, R12, !PT ;  /* 0x0000000c0f057209 */ /* 0x000fe40007810000 */
[CC--:B------:R-:W-:Y:S01]  /*f090*/  ISETP.GE.AND P0, PT, R4.reuse, R234.reuse, PT ;  /* 0x000000ea0400720c */ /* 0x0c0fe20003f06270 */
[----:B------:R-:W1:Y:S01]  /*f0a0*/  SHFL.BFLY PT, R12, R136, 0x2, 0x1f ;  /* 0x0c401f00880c7f89 */ /* 0x000e6200000e0000 */
[----:B------:R-:W-:Y:S02]  /*f0b0*/  FSEL R18, R139, -INF , !P1 ;  /* 0xff8000008b127808 */ /* 0x000fe40004800000 */
[----:B------:R-:W-:Y:S02]  /*f0c0*/  ISETP.GE.AND P1, PT, R3, R234, PT ;  /* 0x000000ea0300720c */ /* 0x000fe40003f26270 */
[----:B------:R-:W-:Y:S02]  /*f0d0*/  ISETP.LT.OR P0, PT, R4, R230, P0 ;  /* 0x000000e60400720c */ /* 0x000fe40000701670 */
[----:B------:R-:W-:-:S02]  /*f0e0*/  FSEL R14, R176, -INF , !P4 ;  /* 0xff800000b00e7808 */ /* 0x000fc40006000000 */
[----:B------:R-:W-:Y:S02]  /*f0f0*/  ISETP.GE.AND P4, PT, R2, R234, PT ;  /* 0x000000ea0200720c */ /* 0x000fe40003f86270 */
[----:B------:R-:W-:Y:S02]  /*f100*/  ISETP.LT.OR P1, PT, R3, R230, P1 ;  /* 0x000000e60300720c */ /* 0x000fe40000f21670 */
[----:B------:R-:W-:Y:S02]  /*f110*/  FSEL R140, R34, -INF , !P0 ;  /* 0xff800000228c7808 */ /* 0x000fe40004000000 */
[----:B------:R-:W-:Y:S02]  /*f120*/  FMNMX.FTZ R5, R14, R5, !PT ;  /* 0x000000050e057209 */ /* 0x000fe40007810000 */
[----:B------:R-:W-:Y:S02]  /*f130*/  ISETP.GE.AND P0, PT, R0, R234, PT ;  /* 0x000000ea0000720c */ /* 0x000fe40003f06270 */
[----:B------:R-:W-:-:S02]  /*f140*/  ISETP.GE.AND P5, PT, R4, R233, PT ;  /* 0x000000e90400720c */ /* 0x000fc40003fa6270 */
[----:B------:R-:W-:Y:S02]  /*f150*/  ISETP.LT.OR P4, PT, R2, R230, P4 ;  /* 0x000000e60200720c */ /* 0x000fe40002781670 */
[----:B------:R-:W-:Y:S02]  /*f160*/  FSEL R139, R33, -INF , !P1 ;  /* 0xff800000218b7808 */ /* 0x000fe40004800000 */
[----:B------:R-:W-:Y:S02]  /*f170*/  FMNMX.FTZ R5, R140, R5, !PT ;  /* 0x000000058c057209 */ /* 0x000fe40007810000 */
[----:B------:R-:W-:Y:S02]  /*f180*/  ISETP.GE.AND P1, PT, R4, R232, PT ;  /* 0x000000e80400720c */ /* 0x000fe40003f26270 */
[----:B------:R-:W-:Y:S02]  /*f190*/  ISETP.LT.OR P0, PT, R0, R230, P0 ;  /* 0x000000e60000720c */ /* 0x000fe40000701670 */
[----:B------:R-:W-:-:S02]  /*f1a0*/  FSEL R138, R22, -INF , !P4 ;  /* 0xff800000168a7808 */ /* 0x000fc40006000000 */
[----:B------:R-:W-:Y:S02]  /*f1b0*/  FMNMX.FTZ R5, R139, R5, !PT ;  /* 0x000000058b057209 */ /* 0x000fe40007810000 */
[C---:B------:R-:W-:Y:S02]  /*f1c0*/  ISETP.LT.OR P5, PT, R4.reuse, R229, P5 ;  /* 0x000000e50400720c */ /* 0x040fe40002fa1670 */
[----:B------:R-:W-:Y:S02]  /*f1d0*/  ISETP.LT.OR P1, PT, R4, R228, P1 ;  /* 0x000000e40400720c */ /* 0x000fe40000f21670 */
[----:B------:R-:W-:Y:S02]  /*f1e0*/  FSEL R176, R21, -INF , !P0 ;  /* 0xff80000015b07808 */ /* 0x000fe40004000000 */
[----:B------:R-:W-:Y:S02]  /*f1f0*/  FMNMX.FTZ R4, R138, R5, !PT ;  /* 0x000000058a047209 */ /* 0x000fe40007810000 */
[----:B------:R-:W-:-:S02]  /*f200*/  ISETP.GE.AND P4, PT, R3, R233, PT ;  /* 0x000000e90300720c */ /* 0x000fc40003f86270 */
[----:B------:R-:W-:Y:S02]  /*f210*/  ISETP.GE.AND P0, PT, R3, R232, PT ;  /* 0x000000e80300720c */ /* 0x000fe40003f06270 */
[----:B------:R-:W-:Y:S02]  /*f220*/  FSEL R133, R28, -INF , !P5 ;  /* 0xff8000001c857808 */ /* 0x000fe40006800000 */
[----:B------:R-:W-:Y:S02]  /*f230*/  FMNMX.FTZ R5, R201, R11, !PT ;  /* 0x0000000bc9057209 */ /* 0x000fe40007810000 */
[----:B-1----:R-:W-:Y:S02]  /*f240*/  FMNMX.FTZ R136, R136, R12, !PT ;  /* 0x0000000c88887209 */ /* 0x002fe40007810000 */
[----:B------:R-:W-:Y:S02]  /*f250*/  ISETP.GE.AND P5, PT, R0, R233, PT ;  /* 0x000000e90000720c */ /* 0x000fe40003fa6270 */
[----:B------:R-:W-:Y:S01]  /*f260*/  FMNMX.FTZ R12, R200, R17, !PT ;  /* 0x00000011c80c7209 */ /* 0x000fe20007810000 */
[----:B------:R-:W1:Y:S01]  /*f270*/  SHFL.BFLY PT, R22, R136, 0x1, 0x1f ;  /* 0x0c201f0088167f89 */ /* 0x000e6200000e0000 */
[----:B------:R-:W-:-:S02]  /*f280*/  ISETP.LT.OR P4, PT, R3, R229, P4 ;  /* 0x000000e50300720c */ /* 0x000fc40002781670 */
[----:B------:R-:W-:Y:S02]  /*f290*/  ISETP.LT.OR P0, PT, R3, R228, P0 ;  /* 0x000000e40300720c */ /* 0x000fe40000701670 */
[----:B------:R-:W-:Y:S02]  /*f2a0*/  FMNMX.FTZ R3, R19, R5, !PT ;  /* 0x0000000513037209 */ /* 0x000fe40007810000 */
[----:B------:R-:W-:Y:S02]  /*f2b0*/  ISETP.LT.OR P5, PT, R0, R229, P5 ;  /* 0x000000e50000720c */ /* 0x000fe40002fa1670 */
[----:B------:R-:W-:Y:S02]  /*f2c0*/  FSEL R5, R179, -INF , !P3 ;  /* 0xff800000b3057808 */ /* 0x000fe40005800000 */
[----:B------:R-:W-:Y:S02]  /*f2d0*/  FMNMX.FTZ R12, R20, R12, !PT ;  /* 0x0000000c140c7209 */ /* 0x000fe40007810000 */
[----:B------:R-:W-:-:S02]  /*f2e0*/  FSEL R13, R141, -INF , !P6 ;  /* 0xff8000008d0d7808 */ /* 0x000fc40007000000 */
[----:B------:R-:W-:Y:S02]  /*f2f0*/  ISETP.GE.AND P6, PT, R2, R233, PT ;  /* 0x000000e90200720c */ /* 0x000fe40003fc6270 */
[----:B------:R-:W-:Y:S02]  /*f300*/  FSEL R180, R24, -INF , !P5 ;  /* 0xff80000018b47808 */ /* 0x000fe40006800000 */
[----:B------:R-:W-:Y:S02]  /*f310*/  ISETP.GE.AND P3, PT, R2, R232, PT ;  /* 0x000000e80200720c */ /* 0x000fe40003f66270 */
[----:B------:R-:W-:Y:S02]  /*f320*/  FSEL R24, R188, -INF , !P2 ;  /* 0xff800000bc187808 */ /* 0x000fe40005000000 */
[----:B------:R-:W-:Y:S02]  /*f330*/  FMNMX.FTZ R12, R5, R12, !PT ;  /* 0x0000000c050c7209 */ /* 0x000fe40007810000 */
[----:B------:R-:W-:-:S02]  /*f340*/  ISETP.LT.OR P6, PT, R2, R229, P6 ;  /* 0x000000e50200720c */ /* 0x000fc400037c1670 */
[----:B------:R-:W-:Y:S02]  /*f350*/  ISETP.LT.OR P3, PT, R2, R228, P3 ;  /* 0x000000e40200720c */ /* 0x000fe40001f61670 */
[----:B------:R-:W-:Y:S02]  /*f360*/  FSEL R179, R30, -INF , !P1 ;  /* 0xff8000001eb37808 */ /* 0x000fe40004800000 */
[----:B------:R-:W-:Y:S02]  /*f370*/  FMNMX.FTZ R2, R24, R12, !PT ;  /* 0x0000000c18027209 */ /* 0x000fe40007810000 */
[----:B------:R-:W-:Y:S02]  /*f380*/  ISETP.GE.AND P1, PT, R0, R232, PT ;  /* 0x000000e80000720c */ /* 0x000fe40003f26270 */
[----:B------:R-:W-:Y:S02]  /*f390*/  FSEL R181, R31, -INF , !P0 ;  /* 0xff8000001fb57808 */ /* 0x000fe40004000000 */
[----:B------:R-:W-:-:S02]  /*f3a0*/  FMNMX.FTZ R2, R179, R2, !PT ;  /* 0x00000002b3027209 */ /* 0x000fc40007810000 */
[----:B------:R-:W-:Y:S02]  /*f3b0*/  ISETP.LT.OR P0, PT, R0, R228, P1 ;  /* 0x000000e40000720c */ /* 0x000fe40000f01670 */
[----:B------:R-:W-:Y:S02]  /*f3c0*/  FSEL R183, R26, -INF , !P3 ;  /* 0xff8000001ab77808 */ /* 0x000fe40005800000 */
[----:B------:R-:W-:Y:S02]  /*f3d0*/  FMNMX.FTZ R0, R181, R2, !PT ;  /* 0x00000002b5007209 */ /* 0x000fe40007810000 */
[----:B------:R-:W-:Y:S02]  /*f3e0*/  FMNMX.FTZ R3, R18, R3, !PT ;  /* 0x0000000312037209 */ /* 0x000fe40007810000 */
[----:B------:R-:W-:Y:S02]  /*f3f0*/  FSEL R182, R27, -INF , !P0 ;  /* 0xff8000001bb67808 */ /* 0x000fe40004000000 */
[----:B------:R-:W-:-:S02]  /*f400*/  FMNMX.FTZ R0, R183, R0, !PT ;  /* 0x00000000b7007209 */ /* 0x000fc40007810000 */
[----:B------:R-:W-:Y:S02]  /*f410*/  FMNMX.FTZ R3, R13, R3, !PT ;  /* 0x000000030d037209 */ /* 0x000fe40007810000 */
[----:B------:R-:W-:Y:S02]  /*f420*/  FMNMX.FTZ R0, R182, R0, !PT ;  /* 0x00000000b6007209 */ /* 0x000fe40007810000 */
[----:B------:R-:W-:Y:S02]  /*f430*/  FSEL R141, R29, -INF , !P4 ;  /* 0xff8000001d8d7808 */ /* 0x000fe40006000000 */
[----:B------:R-:W-:Y:S01]  /*f440*/  FMNMX.FTZ R3, R133, R3, !PT ;  /* 0x0000000385037209 */ /* 0x000fe20007810000 */
[----:B------:R-:W2:Y:S01]  /*f450*/  SHFL.BFLY PT, R2, R0, 0x2, 0x1f ;  /* 0x0c401f0000027f89 */ /* 0x000ea200000e0000 */
[----:B------:R-:W-:Y:S02]  /*f460*/  FMNMX.FTZ R4, R176, R4, !PT ;  /* 0x00000004b0047209 */ /* 0x000fe40007810000 */
[----:B------:R-:W-:Y:S01]  /*f470*/  FSEL R178, R23, -INF , !P6 ;  /* 0xff80000017b27808 */ /* 0x000fe20007000000 */
[----:B------:R-:W-:Y:S01]  /*f480*/  LDSM.16.MT88.4 R28, [R215+0xa000] ;  /* 0x00a00000d71c783b */ /* 0x000fe20000004200 */
[----:B------:R-:W-:-:S02]  /*f490*/  FMNMX.FTZ R3, R141, R3, !PT ;  /* 0x000000038d037209 */ /* 0x000fc40007810000 */
[----:B-1----:R-:W-:Y:S01]  /*f4a0*/  FMNMX.FTZ R136, R136, R22, !PT ;  /* 0x0000001688887209 */ /* 0x002fe20007810000 */
[----:B------:R-:W1:Y:S01]  /*f4b0*/  SHFL.BFLY PT, R21, R4, 0x2, 0x1f ;  /* 0x0c401f0004157f89 */ /* 0x000e6200000e0000 */
[----:B------:R-:W-:Y:S02]  /*f4c0*/  FMNMX.FTZ R3, R178, R3, !PT ;  /* 0x00000003b2037209 */ /* 0x000fe40007810000 */
[C---:B------:R-:W-:Y:S01]  /*f4d0*/  FSETP.NEU.FTZ.AND P3, PT, R136.reuse, -INF , PT ;  /* 0xff8000008800780b */ /* 0x040fe20003f7d000 */
[----:B------:R-:W-:Y:S01]  /*f4e0*/  FMUL.FTZ R12, R136, c[0x0][0x23c] ;  /* 0x00008f00880c7a20 */ /* 0x000fe20000410000 */
[----:B------:R-:W-:-:S04]  /*f4f0*/  FMNMX.FTZ R134, R180, R3, !PT ;  /* 0x00000003b4867209 */ /* 0x000fc80007810000 */
[----:B------:R-:W-:Y:S01]  /*f500*/  FSEL R12, R12, RZ, P3 ;  /* 0x000000ff0c0c7208 */ /* 0x000fe20001800000 */
[----:B------:R-:W3:Y:S04]  /*f510*/  SHFL.BFLY PT, R3, R134, 0x2, 0x1f ;  /* 0x0c401f0086037f89 */ /* 0x000ee800000e0000 */
[--C-:B------:R-:W-:Y:S01]  /*f520*/  FFMA.FTZ R6, R6, c[0x0][0x23c], -R12.reuse ;  /* 0x00008f0006067a23 */ /* 0x100fe2000001080c */
[----:B--2---:R-:W-:Y:S01]  /*f530*/  FMNMX.FTZ R0, R2, R0, !PT ;  /* 0x0000000002007209 */ /* 0x004fe20007810000 */
[--C-:B------:R-:W-:Y:S02]  /*f540*/  FFMA.FTZ R7, R7, c[0x0][0x23c], -R12.reuse ;  /* 0x00008f0007077a23 */ /* 0x100fe4000001080c */
[----:B------:R2:W-:Y:S01]  /*f550*/  MUFU.EX2 R206, R6 ;  /* 0x0000000600ce7308 */ /* 0x0005e20000000800 */
[--C-:B------:R-:W-:Y:S01]  /*f560*/  FFMA.FTZ R10, R10, c[0x0][0x23c], -R12.reuse ;  /* 0x00008f000a0a7a23 */ /* 0x100fe2000001080c */
[----:B------:R-:W4:Y:S01]  /*f570*/  SHFL.BFLY PT, R137, R0, 0x1, 0x1f ;  /* 0x0c201f0000897f89 */ /* 0x000f2200000e0000 */
[----:B------:R-:W-:Y:S01]  /*f580*/  FFMA.FTZ R8, R8, c[0x0][0x23c], -R12 ;  /* 0x00008f0008087a23 */ /* 0x000fe2000001080c */
[----:B-1----:R-:W-:-:S04]  /*f590*/  FMNMX.FTZ R4, R4, R21, !PT ;  /* 0x0000001504047209 */ /* 0x002fc80007810000 */
[----:B------:R-:W-:Y:S01]  /*f5a0*/  MUFU.EX2 R207, R7 ;  /* 0x0000000700cf7308 */ /* 0x000fe20000000800 */
[----:B------:R-:W1:Y:S01]  /*f5b0*/  SHFL.BFLY PT, R135, R4, 0x1, 0x1f ;  /* 0x0c201f0004877f89 */ /* 0x000e6200000e0000 */
[----:B---3--:R-:W-:-:S06]  /*f5c0*/  FMNMX.FTZ R134, R3, R134, !PT ;  /* 0x0000008603867209 */ /* 0x008fcc0007810000 */
[----:B------:R-:W3:Y:S01]  /*f5d0*/  MUFU.EX2 R205, R10 ;  /* 0x0000000a00cd7308 */ /* 0x000ee20000000800 */
[----:B--2---:R-:W2:Y:S07]  /*f5e0*/  SHFL.BFLY PT, R6, R134, 0x1, 0x1f ;  /* 0x0c201f0086067f89 */ /* 0x004eae00000e0000 */
[----:B------:R3:W5:Y:S01]  /*f5f0*/  MUFU.EX2 R204, R8 ;  /* 0x0000000800cc7308 */ /* 0x0007620000000800 */
[----:B----4-:R-:W-:-:S04]  /*f600*/  FMNMX.FTZ R137, R0, R137, !PT ;  /* 0x0000008900897209 */ /* 0x010fc80007810000 */
[C---:B------:R-:W-:Y:S01]  /*f610*/  FSETP.NEU.FTZ.AND P0, PT, R137.reuse, -INF , PT ;  /* 0xff8000008900780b */ /* 0x040fe20003f1d000 */
[----:B------:R-:W-:Y:S01]  /*f620*/  FMUL.FTZ R0, R137, c[0x0][0x23c] ;  /* 0x00008f0089007a20 */ /* 0x000fe20000410000 */
[----:B-1----:R-:W-:Y:S02]  /*f630*/  FMNMX.FTZ R135, R4, R135, !PT ;  /* 0x0000008704877209 */ /* 0x002fe40007810000 */
[----:B------:R-:W-:Y:S02]  /*f640*/  FSEL R4, R136, RZ, P3 ;  /* 0x000000ff88047208 */ /* 0x000fe40001800000 */
[C---:B------:R-:W-:Y:S01]  /*f650*/  FSETP.NEU.FTZ.AND P2, PT, R135.reuse, -INF , PT ;  /* 0xff8000008700780b */ /* 0x040fe20003f5d000 */
[----:B------:R-:W-:Y:S01]  /*f660*/  FMUL.FTZ R3, R135, c[0x0][0x23c] ;  /* 0x00008f0087037a20 */ /* 0x000fe20000410000 */
[----:B------:R-:W-:Y:S02]  /*f670*/  FSEL R0, R0, RZ, P0 ;  /* 0x000000ff00007208 */ /* 0x000fe40000000000 */
[----:B---3--:R-:W-:-:S02]  /*f680*/  F2FP.PACK_AB R8, R205, R206 ;  /* 0x000000cecd08723e */ /* 0x008fc400000000ff */
[----:B--2---:R-:W-:Y:S01]  /*f690*/  FMNMX.FTZ R134, R134, R6, !PT ;  /* 0x0000000686867209 */ /* 0x004fe20007810000 */
[----:B------:R-:W-:Y:S01]  /*f6a0*/  FADD.FTZ R6, R203, -R4 ;  /* 0x80000004cb067221 */ /* 0x000fe20000010000 */
[----:B------:R-:W-:Y:S01]  /*f6b0*/  FSEL R3, R3, RZ, P2 ;  /* 0x000000ff03037208 */ /* 0x000fe20001000000 */
[--C-:B------:R-:W-:Y:S01]  /*f6c0*/  FFMA.FTZ R24, R24, c[0x0][0x23c], -R0.reuse ;  /* 0x00008f0018187a23 */ /* 0x100fe20000010800 */
[----:B------:R-:W-:Y:S01]  /*f6d0*/  FSEL R4, R135, RZ, P2 ;  /* 0x000000ff87047208 */ /* 0x000fe20001000000 */
[----:B------:R-:W-:Y:S01]  /*f6e0*/  FFMA.FTZ R5, R5, c[0x0][0x23c], -R0 ;  /* 0x00008f0005057a23 */ /* 0x000fe20000010800 */
[----:B------:R-:W-:Y:S01]  /*f6f0*/  FSETP.NEU.FTZ.AND P1, PT, R134, -INF , PT ;  /* 0xff8000008600780b */ /* 0x000fe20003f3d000 */
[----:B------:R-:W-:Y:S01]  /*f700*/  FFMA.FTZ R15, R15, c[0x0][0x23c], -R3 ;  /* 0x00008f000f0f7a23 */ /* 0x000fe20000010803 */
[----:B------:R1:W-:Y:S01]  /*f710*/  MUFU.EX2 R188, R24 ;  /* 0x0000001800bc7308 */ /* 0x0003e20000000800 */
[----:B------:R-:W-:Y:S01]  /*f720*/  FADD.FTZ R4, R202, -R4 ;  /* 0x80000004ca047221 */ /* 0x000fe20000010000 */
[----:B-----5:R-:W-:Y:S01]  /*f730*/  F2FP.PACK_AB R10, R207, R204 ;  /* 0x000000cccf0a723e */ /* 0x020fe200000000ff */
[----:B------:R-:W-:-:S02]  /*f740*/  FMUL.FTZ R2, R134, c[0x0][0x23c] ;  /* 0x00008f0086027a20 */ /* 0x000fc40000410000 */
[--C-:B------:R-:W-:Y:S02]  /*f750*/  FFMA.FTZ R14, R14, c[0x0][0x23c], -R3.reuse ;  /* 0x00008f000e0e7a23 */ /* 0x100fe40000010803 */
[--C-:B------:R-:W-:Y:S01]  /*f760*/  FFMA.FTZ R17, R17, c[0x0][0x23c], -R0.reuse ;  /* 0x00008f0011117a23 */ /* 0x100fe20000010800 */
[----:B------:R2:W-:Y:S01]  /*f770*/  MUFU.EX2 R198, R15 ;  /* 0x0000000f00c67308 */ /* 0x0005e20000000800 */
[----:B------:R-:W-:Y:S01]  /*f780*/  FSEL R2, R2, RZ, P1 ;  /* 0x000000ff02027208 */ /* 0x000fe20000800000 */
[----:B------:R-:W-:Y:S02]  /*f790*/  FFMA.FTZ R20, R20, c[0x0][0x23c], -R0 ;  /* 0x00008f0014147a23 */ /* 0x000fe40000010800 */
[----:B------:R-:W-:Y:S02]  /*f7a0*/  FFMA.FTZ R16, R16, c[0x0][0x23c], -R3 ;  /* 0x00008f0010107a23 */ /* 0x000fe40000010803 */
[--C-:B------:R-:W-:Y:S01]  /*f7b0*/  FFMA.FTZ R13, R13, c[0x0][0x23c], -R2.reuse ;  /* 0x00008f000d0d7a23 */ /* 0x100fe20000010802 */
[----:B-1----:R-:W1:Y:S01]  /*f7c0*/  LDSM.16.MT88.4 R24, [R218+0xa000] ;  /* 0x00a00000da18783b */ /* 0x002e620000004200 */
[----:B------:R3:W4:Y:S01]  /*f7d0*/  MUFU.EX2 R190, R5 ;  /* 0x0000000500be7308 */ /* 0x0007220000000800 */
[----:B------:R-:W-:-:S02]  /*f7e0*/  FFMA.FTZ R11, R11, c[0x0][0x23c], -R2 ;  /* 0x00008f000b0b7a23 */ /* 0x000fc40000010802 */
[--C-:B------:R-:W-:Y:S02]  /*f7f0*/  FFMA.FTZ R19, R19, c[0x0][0x23c], -R2.reuse ;  /* 0x00008f0013137a23 */ /* 0x100fe40000010802 */
[----:B------:R-:W-:Y:S02]  /*f800*/  FFMA.FTZ R18, R18, c[0x0][0x23c], -R2 ;  /* 0x00008f0012127a23 */ /* 0x000fe40000010802 */
[----:B--2---:R-:W-:Y:S01]  /*f810*/  FMUL.FTZ R15, R4, c[0x0][0x23c] ;  /* 0x00008f00040f7a20 */ /* 0x004fe20000410000 */
[----:B------:R-:W-:Y:S01]  /*f820*/  FSEL R4, R137, RZ, P0 ;  /* 0x000000ff89047208 */ /* 0x000fe20000000000 */
[----:B------:R-:W2:Y:S01]  /*f830*/  MUFU.EX2 R199, R14 ;  /* 0x0000000e00c77308 */ /* 0x000ea20000000800 */
[----:B------:R-:W-:Y:S02]  /*f840*/  FMUL.FTZ R6, R6, c[0x0][0x23c] ;  /* 0x00008f0006067a20 */ /* 0x000fe40000410000 */
[----:B------:R-:W-:Y:S02]  /*f850*/  FFMA.FTZ R9, R9, c[0x0][0x23c], -R3 ;  /* 0x00008f0009097a23 */ /* 0x000fe40000010803 */
[----:B------:R-:W-:Y:S01]  /*f860*/  FADD.FTZ R4, R200, -R4 ;  /* 0x80000004c8047221 */ /* 0x000fe20000010000 */
[----:B---3--:R-:W-:-:S02]  /*f870*/  FSEL R5, R134, RZ, P1 ;  /* 0x000000ff86057208 */ /* 0x008fc40000800000 */
[----:B------:R-:W-:Y:S01]  /*f880*/  MUFU.EX2 R195, R13 ;  /* 0x0000000d00c37308 */ /* 0x000fe20000000800 */
[----:B------:R-:W-:Y:S01]  /*f890*/  FMUL.FTZ R4, R4, c[0x0][0x23c] ;  /* 0x00008f0004047a20 */ /* 0x000fe20000410000 */
[----:B----4-:R-:W-:Y:S01]  /*f8a0*/  F2FP.PACK_AB R7, R188, R190 ;  /* 0x000000bebc07723e */ /* 0x010fe200000000ff */
[----:B------:R-:W-:-:S04]  /*f8b0*/  FADD.FTZ R5, R201, -R5 ;  /* 0x80000005c9057221 */ /* 0x000fc80000010000 */
[----:B------:R-:W-:Y:S01]  /*f8c0*/  FMUL.FTZ R5, R5, c[0x0][0x23c] ;  /* 0x00008f0005057a20 */ /* 0x000fe20000410000 */
[----:B------:R2:W-:Y:S08]  /*f8d0*/  MUFU.EX2 R193, R11 ;  /* 0x0000000b00c17308 */ /* 0x0005f00000000800 */
[----:B------:R-:W-:Y:S08]  /*f8e0*/  MUFU.EX2 R192, R19 ;  /* 0x0000001300c07308 */ /* 0x000ff00000000800 */
[----:B------:R-:W-:Y:S01]  /*f8f0*/  MUFU.EX2 R194, R18 ;  /* 0x0000001200c27308 */ /* 0x000fe20000000800 */
[----:B--2---:R-:W-:-:S07]  /*f900*/  F2FP.PACK_AB R11, R199, R198 ;  /* 0x000000c6c70b723e */ /* 0x004fce00000000ff */
[----:B------:R-:W-:Y:S08]  /*f910*/  MUFU.EX2 R189, R17 ;  /* 0x0000001100bd7308 */ /* 0x000ff00000000800 */
[----:B------:R2:W3:Y:S08]  /*f920*/  MUFU.EX2 R191, R20 ;  /* 0x0000001400bf7308 */ /* 0x0004f00000000800 */
[----:B------:R3:W4:Y:S08]  /*f930*/  MUFU.EX2 R14, R5 ;  /* 0x00000005000e7308 */ /* 0x0007300000000800 */
[----:B------:R5:W1:Y:S01]  /*f940*/  MUFU.EX2 R13, R4 ;  /* 0x00000004000d7308 */ /* 0x000a620000000800 */
[----:B--2---:R-:W2:Y:S07]  /*f950*/  LDSM.16.MT88.4 R20, [R213+0xa000] ;  /* 0x00a00000d514783b */ /* 0x004eae0000004200 */
[----:B------:R-:W-:Y:S01]  /*f960*/  MUFU.EX2 R196, R16 ;  /* 0x0000001000c47308 */ /* 0x000fe20000000800 */
[----:B---3--:R-:W-:Y:S01]  /*f970*/  F2FP.PACK_AB R5, R191, R189 ;  /* 0x000000bdbf05723e */ /* 0x008fe200000000ff */
[----:B----4-:R-:W-:-:S02]  /*f980*/  FMUL.FTZ R40, R40, R14 ;  /* 0x0000000e28287220 */ /* 0x010fc40000410000 */
[-C--:B------:R-:W-:Y:S02]  /*f990*/  FMUL.FTZ R41, R41, R14.reuse ;  /* 0x0000000e29297220 */ /* 0x080fe40000410000 */
[-C--:B------:R-:W-:Y:S02]  /*f9a0*/  FMUL.FTZ R148, R148, R14.reuse ;  /* 0x0000000e94947220 */ /* 0x080fe40000410000 */
[----:B------:R3:W4:Y:S01]  /*f9b0*/  MUFU.EX2 R16, R6 ;  /* 0x0000000600107308 */ /* 0x0007220000000800 */
[----:B-----5:R-:W-:Y:S01]  /*f9c0*/  F2FP.PACK_AB R4, R192, R193 ;  /* 0x000000c1c004723e */ /* 0x020fe200000000ff */
[-C--:B-1----:R-:W-:Y:S02]  /*f9d0*/  FMUL.FTZ R42, R42, R13.reuse ;  /* 0x0000000d2a2a7220 */ /* 0x082fe40000410000 */
[----:B------:R-:W-:Y:S02]  /*f9e0*/  FMUL.FTZ R43, R43, R13 ;  /* 0x0000000d2b2b7220 */ /* 0x000fe40000410000 */
[----:B------:R-:W-:-:S02]  /*f9f0*/  FMUL.FTZ R149, R149, R14 ;  /* 0x0000000e95957220 */ /* 0x000fc40000410000 */
[----:B------:R-:W1:Y:S01]  /*fa00*/  MUFU.EX2 R197, R9 ;  /* 0x0000000900c57308 */ /* 0x000e620000000800 */
[-C--:B------:R-:W-:Y:S02]  /*fa10*/  FMUL.FTZ R150, R150, R13.reuse ;  /* 0x0000000d96967220 */ /* 0x080fe40000410000 */
[----:B------:R-:W-:Y:S02]  /*fa20*/  FMUL.FTZ R151, R151, R13 ;  /* 0x0000000d97977220 */ /* 0x000fe40000410000 */
[-C--:B------:R-:W-:Y:S02]  /*fa30*/  FMUL.FTZ R152, R152, R14.reuse ;  /* 0x0000000e98987220 */ /* 0x080fe40000410000 */
[----:B------:R-:W-:Y:S01]  /*fa40*/  FMUL.FTZ R153, R153, R14 ;  /* 0x0000000e99997220 */ /* 0x000fe20000410000 */
[----:B---3--:R-:W-:Y:S01]  /*fa50*/  F2FP.PACK_AB R6, R195, R194 ;  /* 0x000000c2c306723e */ /* 0x008fe200000000ff */
[----:B------:R-:W3:Y:S01]  /*fa60*/  MUFU.EX2 R15, R15 ;  /* 0x0000000f000f7308 */ /* 0x000ee20000000800 */
[----:B----4-:R-:W-:-:S02]  /*fa70*/  FMUL.FTZ R172, R172, R16 ;  /* 0x00000010acac7220 */ /* 0x010fc40000410000 */
[-C--:B------:R-:W-:Y:S02]  /*fa80*/  FMUL.FTZ R173, R173, R16.reuse ;  /* 0x00000010adad7220 */ /* 0x080fe40000410000 */
[-C--:B------:R-:W-:Y:S01]  /*fa90*/  FMUL.FTZ R144, R144, R16.reuse ;  /* 0x0000001090907220 */ /* 0x080fe20000410000 */
[C---:B------:R-:W-:Y:S01]  /*faa0*/  HMMA.16816.F32 R32, R4.reuse, R24, R40 ;  /* 0x000000180420723c */ /* 0x040fe20000001828 */
[----:B-1----:R-:W-:Y:S01]  /*fab0*/  F2FP.PACK_AB R9, R196, R197 ;  /* 0x000000c5c409723e */ /* 0x002fe200000000ff */
[-C--:B------:R-:W-:Y:S01]  /*fac0*/  FMUL.FTZ R145, R145, R16.reuse ;  /* 0x0000001091917220 */ /* 0x080fe20000410000 */
[----:B------:R-:W-:Y:S01]  /*fad0*/  LDSM.16.MT88.4 R40, [R218+0xb000] ;  /* 0x00b00000da28783b */ /* 0x000fe20000004200 */
[-C--:B------:R-:W-:Y:S02]  /*fae0*/  FMUL.FTZ R154, R154, R13.reuse ;  /* 0x0000000d9a9a7220 */ /* 0x080fe40000410000 */
[----:B------:R-:W-:Y:S02]  /*faf0*/  FMUL.FTZ R155, R155, R13 ;  /* 0x0000000d9b9b7220 */ /* 0x000fe40000410000 */
[----:B------:R-:W-:Y:S01]  /*fb00*/  FMUL.FTZ R156, R156, R16 ;  /* 0x000000109c9c7220 */ /* 0x000fe20000410000 */
[----:B--2---:R-:W-:Y:S01]  /*fb10*/  HMMA.16816.F32 R148, R4, R20, R148 ;  /* 0x000000140494723c */ /* 0x004fe20000001894 */
[----:B---3--:R-:W-:-:S02]  /*fb20*/  FMUL.FTZ R174, R174, R15 ;  /* 0x0000000faeae7220 */ /* 0x008fc40000410000 */
        /* <DEDUP_REMOVED lines=10> */
[-C--:B------:R-:W-:Y:S02]  /*fbd0*/  FMUL.FTZ R162, R162, R15.reuse ;  /* 0x0000000fa2a27220 */ /* 0x080fe40000410000 */
[----:B------:R-:W-:Y:S02]  /*fbe0*/  FMUL.FTZ R163, R163, R15 ;  /* 0x0000000fa3a37220 */ /* 0x000fe40000410000 */
        /* <DEDUP_REMOVED lines=28> */
[----:B------:R-:W2:Y:S01]  /*fdb0*/  LDSM.16.MT88.4 R28, [R213+0xb000] ;  /* 0x00b00000d51c783b */ /* 0x000ea20000004200 */
        /* <DEDUP_REMOVED lines=8> */
[-C--:B------:R-:W-:Y:S01]  /*fe40*/  FMUL.FTZ R72, R72, R14.reuse ;  /* 0x0000000e48487220 */ /* 0x080fe20000410000 */
[----:B------:R-:W-:Y:S01]  /*fe50*/  MOV R156, R211 ;  /* 0x000000d3009c7202 */ /* 0x000fe20000000f00 */
[----:B------:R-:W-:-:S02]  /*fe60*/  FMUL.FTZ R73, R73, R14 ;  /* 0x0000000e49497220 */ /* 0x000fc40000410000 */
[-C--:B------:R-:W-:Y:S02]  /*fe70*/  FMUL.FTZ R74, R74, R13.reuse ;  /* 0x0000000d4a4a7220 */ /* 0x080fe40000410000 */
[-C--:B------:R-:W-:Y:S02]  /*fe80*/  FMUL.FTZ R75, R75, R13.reuse ;  /* 0x0000000d4b4b7220 */ /* 0x080fe40000410000 */
[-C--:B------:R-:W-:Y:S02]  /*fe90*/  FMUL.FTZ R76, R76, R14.reuse ;  /* 0x0000000e4c4c7220 */ /* 0x080fe40000410000 */
[-C--:B------:R-:W-:Y:S01]  /*fea0*/  FMUL.FTZ R77, R77, R14.reuse ;  /* 0x0000000e4d4d7220 */ /* 0x080fe20000410000 */
[----:B-1----:R-:W-:Y:S01]  /*feb0*/  HMMA.16816.F32 R56, R4, R20, R56 ;  /* 0x000000140438723c */ /* 0x002fe20000001838 */
[----:B------:R-:W-:Y:S02]  /*fec0*/  FMUL.FTZ R88, R88, R14 ;  /* 0x0000000e58587220 */ /* 0x000fe40000410000 */
[----:B------:R-:W-:-:S02]  /*fed0*/  FMUL.FTZ R78, R78, R13 ;  /* 0x0000000d4e4e7220 */ /* 0x000fc40000410000 */
[-C--:B------:R-:W-:Y:S02]  /*fee0*/  FMUL.FTZ R79, R79, R13.reuse ;  /* 0x0000000d4f4f7220 */ /* 0x080fe40000410000 */
[-C--:B------:R-:W-:Y:S01]  /*fef0*/  FMUL.FTZ R89, R89, R14.reuse ;  /* 0x0000000e59597220 */ /* 0x080fe20000410000 */
[----:B------:R-:W-:Y:S01]  /*ff00*/  HMMA.16816.F32 R60, R4, R22, R60 ;  /* 0x00000016043c723c */ /* 0x000fe2000000183c */
[-C--:B------:R-:W-:Y:S02]  /*ff10*/  FMUL.FTZ R92, R92, R14.reuse ;  /* 0x0000000e5c5c7220 */ /* 0x080fe40000410000 */
[----:B------:R-:W-:Y:S02]  /*ff20*/  FMUL.FTZ R93, R93, R14 ;  /* 0x0000000e5d5d7220 */ /* 0x000fe40000410000 */
        /* <DEDUP_REMOVED lines=83> */
[----:B------:R-:W-:Y:S02]  /*10460*/  FMUL.FTZ R99, R99, R15 ;  /* 0x0000000f63637220 */ /* 0x000fe40000410000 */
[----:B---3--:R-:W-:Y:S01]  /*10470*/  F2FP.PACK_AB R128, R27, R25 ;  /* 0x000000191b80723e */ /* 0x008fe200000000ff */
[-C--:B------:R-:W-:Y:S01]  /*10480*/  FMUL.FTZ R112, R112, R16.reuse ;  /* 0x0000001070707220 */ /* 0x080fe20000410000 */
[----:B------:R-:W-:Y:S01]  /*10490*/  HMMA.16816.F32 R84, R8, R32, R84 ;  /* 0x000000200854723c */ /* 0x000fe20000001854 */
[----:B------:R-:W-:-:S02]  /*104a0*/  FMUL.FTZ R113, R113, R16 ;  /* 0x0000001071717220 */ /* 0x000fc40000410000 */
[----:B--2---:R-:W-:Y:S01]  /*104b0*/  FFMA.FTZ R4, R177, c[0x0][0x23c], -R12 ;  /* 0x00008f00b1047a23 */ /* 0x004fe2000001080c */
[----:B------:R-:W-:Y:S01]  /*104c0*/  MOV R177, R174 ;  /* 0x000000ae00b17202 */ /* 0x000fe20000000f00 */
[-C--:B------:R-:W-:Y:S02]  /*104d0*/  FMUL.FTZ R114, R114, R15.reuse ;  /* 0x0000000f72727220 */ /* 0x080fe40000410000 */
[----:B------:R-:W2:Y:S01]  /*104e0*/  MUFU.EX2 R26, R4 ;  /* 0x00000004001a7308 */ /* 0x000ea20000000800 */
[-C--:B------:R-:W-:Y:S02]  /*104f0*/  FMUL.FTZ R115, R115, R15.reuse ;  /* 0x0000000f73737220 */ /* 0x080fe40000410000 */
[-C--:B------:R-:W-:Y:S02]  /*10500*/  FMUL.FTZ R116, R116, R16.reuse ;  /* 0x0000001074747220 */ /* 0x080fe40000410000 */
[----:B------:R-:W-:Y:S02]  /*10510*/  FMUL.FTZ R117, R117, R16 ;  /* 0x0000001075757220 */ /* 0x000fe40000410000 */
[----:B------:R-:W-:-:S02]  /*10520*/  FMUL.FTZ R118, R118, R15 ;  /* 0x0000000f76767220 */ /* 0x000fc40000410000 */
[-C--:B------:R-:W-:Y:S02]  /*10530*/  FMUL.FTZ R119, R119, R15.reuse ;  /* 0x0000000f77777220 */ /* 0x080fe40000410000 */
[-C--:B------:R-:W-:Y:S02]  /*10540*/  FMUL.FTZ R100, R100, R16.reuse ;  /* 0x0000001064647220 */ /* 0x080fe40000410000 */
[----:B------:R-:W-:Y:S02]  /*10550*/  FMUL.FTZ R101, R101, R16 ;  /* 0x0000001065657220 */ /* 0x000fe40000410000 */
[-C--:B------:R-:W-:Y:S01]  /*10560*/  FMUL.FTZ R102, R102, R15.reuse ;  /* 0x0000000f66667220 */ /* 0x080fe20000410000 */
[----:B--2---:R-:W-:Y:S01]  /*10570*/  F2FP.PACK_AB R130, R26, R132 ;  /* 0x000000841a82723e */ /* 0x004fe200000000ff */
[----:B------:R-:W-:Y:S01]  /*10580*/  FFMA.FTZ R4, R140, c[0x0][0x23c], -R3 ;  /* 0x00008f008c047a23 */ /* 0x000fe20000010803 */
[----:B------:R-:W-:Y:S01]  /*10590*/  HMMA.16816.F32 R116, R8, R44, R116 ;  /* 0x0000002c0874723c */ /* 0x000fe20000001874 */
[----:B------:R-:W-:-:S02]  /*105a0*/  FMUL.FTZ R103, R103, R15 ;  /* 0x0000000f67677220 */ /* 0x000fc40000410000 */
[----:B------:R2:W-:Y:S05]  /*105b0*/  MUFU.EX2 R21, R4 ;  /* 0x0000000400157308 */ /* 0x0005ea0000000800 */
        /* <DEDUP_REMOVED lines=103> */
.L_x_1907:
        /* <DEDUP_REMOVED lines=18> */
.L_x_1915:
        /* <DEDUP_REMOVED lines=27> */
.L_x_1913:
[----:B-1----:R-:W2:Y:S01]  /*10f00*/  LDL.64 R4, [R1] ;  /* 0x0000000001047983 */ /* 0x002ea20000100a00 */
[----:B------:R-:W-:Y:S01]  /*10f10*/  UIADD3 UR8, UR20, -0x1, URZ ;  /* 0xffffffff14087890 */ /* 0x000fe2000fffe03f */
[----:B------:R-:W-:Y:S04]  /*10f20*/  DEPBAR.LE SB0, 0x0 ;  /* 0x000080000000791a */ /* 0x000fe80000000000 */
[----:B------:R-:W-:Y:S01]  /*10f30*/  BAR.SYNC.DEFER_BLOCKING 0x0 ;  /* 0x0000000000007b1d */ /* 0x000fe20000010000 */
[----:B------:R-:W-:Y:S01]  /*10f40*/  MOV R6, UR8 ;  /* 0x0000000800067c02 */ /* 0x000fe20008000f00 */
        /* <DEDUP_REMOVED lines=14> */
[----:B------:R-:W-:Y:S05]  /*11030*/  PLOP3.LUT P0, PT, PT, PT, UP0, 0x80, 0x0 ;  /* 0x000000000000781c */ /* 0x000fea0003f0f008 */
[----:B------:R1:W-:Y:S08]  /*11040*/  LDGSTS.E.BYPASS.LTC128B.128 [R227+0xb000], [R4.64+0x80] ;  /* 0x0b00008004e37fae */ /* 0x0003f0000b901d52 */
[----:B------:R1:W-:Y:S08]  /*11050*/  LDGSTS.E.BYPASS.LTC128B.128 [R227+0xa800], [R6.64] ;  /* 0x0a80000006e37fae */ /* 0x0003f0000b901d52 */
[----:B------:R1:W-:Y:S08]  /*11060*/  LDGSTS.E.BYPASS.LTC128B.128 [R227+0xb800], [R6.64+0x80] ;  /* 0x0b80008006e37fae */ /* 0x0003f0000b901d52 */
[----:B------:R-:W-:Y:S08]  /*11070*/  LDSM.16.M88.4 R32, [R214] ;  /* 0x00000000d620783b */ /* 0x000ff00000000200 */
[----:B------:R-:W1:Y:S08]  /*11080*/  LDSM.16.M88.4 R16, [R212+0x8000] ;  /* 0x00800000d410783b */ /* 0x000e700000000200 */
[----:B------:R-:W2:Y:S08]  /*11090*/  LDSM.16.M88.4 R28, [R214+0x2000] ;  /* 0x00200000d61c783b */ /* 0x000eb00000000200 */
[----:B------:R-:W3:Y:S08]  /*110a0*/  LDSM.16.M88.4 R140, [R212+0x8800] ;  /* 0x00880000d48c783b */ /* 0x000ef00000000200 */
[----:B------:R-:W0:Y:S08]  /*110b0*/  LDGDEPBAR ;  /* 0x00000000000079af */ /* 0x000e300000000000 */
[----:B------:R-:W-:Y:S01]  /*110c0*/  LDSM.16.M88.4 R176, [R216] ;  /* 0x00000000d8b0783b */ /* 0x000fe20000000200 */
[-C--:B-1----:R-:W-:Y:S07]  /*110d0*/  HMMA.16816.F32 R4, R32, R16.reuse, RZ ;  /* 0x000000102004723c */ /* 0x082fee00000018ff */
[----:B------:R-:W1:Y:S01]  /*110e0*/  LDSM.16.M88.4 R180, [R223] ;  /* 0x00000000dfb4783b */ /* 0x000e620000000200 */
[C---:B--2---:R-:W-:Y:S07]  /*110f0*/  HMMA.16816.F32 R8, R28.reuse, R16, RZ ;  /* 0x000000101c08723c */ /* 0x044fee00000018ff */
[----:B------:R-:W2:Y:S01]  /*11100*/  LDSM.16.M88.4 R184, [R216+0x2000] ;  /* 0x00200000d8b8783b */ /* 0x000ea20000000200 */
[-C--:B------:R-:W-:Y:S07]  /*11110*/  HMMA.16816.F32 R12, R28, R18.reuse, RZ ;  /* 0x000000121c0c723c */ /* 0x080fee00000018ff */
[----:B------:R-:W4:Y:S01]  /*11120*/  LDSM.16.M88.4 R188, [R226] ;  /* 0x00000000e2bc783b */ /* 0x000f220000000200 */
[C---:B------:R-:W-:Y:S07]  /*11130*/  HMMA.16816.F32 R16, R32.reuse, R18, RZ ;  /* 0x000000122010723c */ /* 0x040fee00000018ff */
[----:B------:R-:W-:Y:S01]  /*11140*/  LDSM.16.M88.4 R192, [R222] ;  /* 0x00000000dec0783b */ /* 0x000fe20000000200 */
[-C--:B---3--:R-:W-:Y:S07]  /*11150*/  HMMA.16816.F32 R20, R32, R140.reuse, RZ ;  /* 0x0000008c2014723c */ /* 0x088fee00000018ff */
[----:B------:R-:W3:Y:S01]  /*11160*/  LDSM.16.M88.4 R196, [R221+0x8000] ;  /* 0x00800000ddc4783b */ /* 0x000ee20000000200 */
[C---:B------:R-:W-:Y:S07]  /*11170*/  HMMA.16816.F32 R24, R28.reuse, R140, RZ ;  /* 0x0000008c1c18723c */ /* 0x040fee00000018ff */
[----:B------:R-:W5:Y:S01]  /*11180*/  LDSM.16.M88.4 R200, [R222+0x2000] ;  /* 0x00200000dec8783b */ /* 0x000f620000000200 */
[-C--:B------:R-:W-:Y:S07]  /*11190*/  HMMA.16816.F32 R28, R28, R142.reuse, RZ ;  /* 0x0000008e1c1c723c */ /* 0x080fee00000018ff */
[----:B------:R-:W3:Y:S01]  /*111a0*/  LDSM.16.M88.4 R204, [R221+0x8800] ;  /* 0x00880000ddcc783b */ /* 0x000ee20000000200 */
[----:B------:R-:W-:Y:S07]  /*111b0*/  HMMA.16816.F32 R32, R32, R142, RZ ;  /* 0x0000008e2020723c */ /* 0x000fee00000018ff */
[----:B------:R-:W-:Y:S01]  /*111c0*/  LDSM.16.M88.4 R140, [R220] ;  /* 0x00000000dc8c783b */ /* 0x000fe20000000200 */
[-C--:B-1----:R-:W-:Y:S07]  /*111d0*/  HMMA.16816.F32 R4, R176, R180.reuse, R4 ;  /* 0x000000b4b004723c */ /* 0x082fee0000001804 */
[----:B------:R-:W-:Y:S01]  /*111e0*/  LDSM.16.M88.4 R208, [R220+0x2000] ;  /* 0x00200000dcd0783b */ /* 0x000fe20000000200 */
[C---:B--2---:R-:W-:Y:S08]  /*111f0*/  HMMA.16816.F32 R8, R184.reuse, R180, R8 ;  /* 0x000000b4b808723c */ /* 0x044ff00000001808 */
[-C--:B------:R-:W-:Y:S08]  /*11200*/  HMMA.16816.F32 R12, R184, R182.reuse, R12 ;  /* 0x000000b6b80c723c */ /* 0x080ff0000000180c */
[C---:B------:R-:W-:Y:S01]  /*11210*/  HMMA.16816.F32 R16, R176.reuse, R182, R16 ;  /* 0x000000b6b010723c */ /* 0x040fe20000001810 */
[----:B------:R-:W1:Y:S07]  /*11220*/  LDSM.16.M88.4 R180, [R219] ;  /* 0x00000000dbb4783b */ /* 0x000e6e0000000200 */
[-C--:B----4-:R-:W-:Y:S08]  /*11230*/  HMMA.16816.F32 R20, R176, R188.reuse, R20 ;  /* 0x000000bcb014723c */ /* 0x090ff00000001814 */
[C---:B------:R-:W-:Y:S08]  /*11240*/  HMMA.16816.F32 R24, R184.reuse, R188, R24 ;  /* 0x000000bcb818723c */ /* 0x040ff00000001818 */
[-C--:B------:R-:W-:Y:S01]  /*11250*/  HMMA.16816.F32 R28, R184, R190.reuse, R28 ;  /* 0x000000beb81c723c */ /* 0x080fe2000000181c */
[----:B------:R-:W2:Y:S07]  /*11260*/  LDSM.16.M88.4 R184, [R219+0x800] ;  /* 0x00080000dbb8783b */ /* 0x000eae0000000200 */
[----:B------:R-:W-:Y:S01]  /*11270*/  HMMA.16816.F32 R32, R176, R190, R32 ;  /* 0x000000beb020723c */ /* 0x000fe20000001820 */
[----:B------:R-:W-:Y:S07]  /*11280*/  LDSM.16.M88.4 R176, [R214+0x4000] ;  /* 0x00400000d6b0783b */ /* 0x000fee0000000200 */
[-C--:B---3--:R-:W-:Y:S01]  /*11290*/  HMMA.16816.F32 R4, R192, R196.reuse, R4 ;  /* 0x000000c4c004723c */ /* 0x088fe20000001804 */
[----:B------:R-:W3:Y:S07]  /*112a0*/  LDSM.16.M88.4 R188, [R212+0x9000] ;  /* 0x00900000d4bc783b */ /* 0x000eee0000000200 */
[C---:B-----5:R-:W-:Y:S08]  /*112b0*/  HMMA.16816.F32 R8, R200.reuse, R196, R8 ;  /* 0x000000c4c808723c */ /* 0x060ff00000001808 */
[-C--:B------:R-:W-:Y:S08]  /*112c0*/  HMMA.16816.F32 R12, R200, R198.reuse, R12 ;  /* 0x000000c6c80c723c */ /* 0x080ff0000000180c */
[C---:B------:R-:W-:Y:S01]  /*112d0*/  HMMA.16816.F32 R16, R192.reuse, R198, R16 ;  /* 0x000000c6c010723c */ /* 0x040fe20000001810 */
[----:B------:R-:W4:Y:S07]  /*112e0*/  LDSM.16.M88.4 R196, [R214+0x6000] ;  /* 0x00600000d6c4783b */ /* 0x000f2e0000000200 */
[-C--:B------:R-:W-:Y:S08]  /*112f0*/  HMMA.16816.F32 R20, R192, R204.reuse, R20 ;  /* 0x000000ccc014723c */ /* 0x080ff00000001814 */
[C---:B------:R-:W-:Y:S08]  /*11300*/  HMMA.16816.F32 R24, R200.reuse, R204, R24 ;  /* 0x000000ccc818723c */ /* 0x040ff00000001818 */
[-C--:B------:R-:W-:Y:S01]  /*11310*/  HMMA.16816.F32 R28, R200, R206.reuse, R28 ;  /* 0x000000cec81c723c */ /* 0x080fe2000000181c */
[----:B------:R-:W-:Y:S07]  /*11320*/  LDSM.16.M88.4 R200, [R225] ;  /* 0x00000000e1c8783b */ /* 0x000fee0000000200 */
[----:B------:R-:W-:Y:S01]  /*11330*/  HMMA.16816.F32 R32, R192, R206, R32 ;  /* 0x000000cec020723c */ /* 0x000fe20000001820 */
[----:B------:R-:W-:Y:S07]  /*11340*/  LDSM.16.M88.4 R192, [R216+0x4000] ;  /* 0x00400000d8c0783b */ /* 0x000fee0000000200 */
[-C--:B-1----:R-:W-:Y:S01]  /*11350*/  HMMA.16816.F32 R4, R140, R180.reuse, R4 ;  /* 0x000000b48c04723c */ /* 0x082fe20000001804 */
[----:B------:R-:W-:Y:S07]  /*11360*/  LDSM.16.M88.4 R204, [R216+0x6000] ;  /* 0x00600000d8cc783b */ /* 0x000fee0000000200 */
[C---:B------:R-:W-:Y:S08]  /*11370*/  HMMA.16816.F32 R8, R208.reuse, R180, R8 ;  /* 0x000000b4d008723c */ /* 0x040ff00000001808 */
[-C--:B------:R-:W-:Y:S08]  /*11380*/  HMMA.16816.F32 R12, R208, R182.reuse, R12 ;  /* 0x000000b6d00c723c */ /* 0x080ff0000000180c */
[C---:B------:R-:W-:Y:S01]  /*11390*/  HMMA.16816.F32 R16, R140.reuse, R182, R16 ;  /* 0x000000b68c10723c */ /* 0x040fe20000001810 */
[----:B------:R-:W1:Y:S07]  /*113a0*/  LDSM.16.M88.4 R180, [R212+0x9800] ;  /* 0x00980000d4b4783b */ /* 0x000e6e0000000200 */
[-C--:B--2---:R-:W-:Y:S08]  /*113b0*/  HMMA.16816.F32 R20, R140, R184.reuse, R20 ;  /* 0x000000b88c14723c */ /* 0x084ff00000001814 */
[C---:B------:R-:W-:Y:S08]  /*113c0*/  HMMA.16816.F32 R24, R208.reuse, R184, R24 ;  /* 0x000000b8d018723c */ /* 0x040ff00000001818 */
[-C--:B------:R-:W-:Y:S01]  /*113d0*/  HMMA.16816.F32 R28, R208, R186.reuse, R28 ;  /* 0x000000bad01c723c */ /* 0x080fe2000000181c */
[----:B------:R-:W-:Y:S07]  /*113e0*/  LDSM.16.M88.4 R208, [R221+0x9000] ;  /* 0x00900000ddd0783b */ /* 0x000fee0000000200 */
[----:B------:R-:W-:Y:S01]  /*113f0*/  HMMA.16816.F32 R32, R140, R186, R32 ;  /* 0x000000ba8c20723c */ /* 0x000fe20000001820 */
[----:B------:R-:W2:Y:S07]  /*11400*/  LDSM.16.M88.4 R140, [R224] ;  /* 0x00000000e08c783b */ /* 0x000eae0000000200 */
[-C--:B---3--:R-:W-:Y:S01]  /*11410*/  HMMA.16816.F32 R4, R176, R188.reuse, R4 ;  /* 0x000000bcb004723c */ /* 0x088fe20000001804 */
[----:B------:R-:W3:Y:S07]  /*11420*/  LDSM.16.M88.4 R184, [R222+0x4000] ;  /* 0x00400000deb8783b */ /* 0x000eee0000000200 */
        /* <DEDUP_REMOVED lines=9> */
[----:B------:R-:W1:Y:S07]  /*114c0*/  LDSM.16.M88.4 R176, [R222+0x6000] ;  /* 0x00600000deb0783b */ /* 0x000e6e0000000200 */
[-C--:B------:R-:W-:Y:S01]  /*114d0*/  HMMA.16816.F32 R4, R192, R200.reuse, R4 ;  /* 0x000000c8c004723c */ /* 0x080fe20000001804 */
[----:B------:R-:W4:Y:S07]  /*114e0*/  LDSM.16.M88.4 R180, [R221+0x9800] ;  /* 0x00980000ddb4783b */ /* 0x000f2e0000000200 */
[C---:B------:R-:W-:Y:S08]  /*114f0*/  HMMA.16816.F32 R8, R204.reuse, R200, R8 ;  /* 0x000000c8cc08723c */ /* 0x040ff00000001808 */
[-C--:B------:R-:W-:Y:S08]  /*11500*/  HMMA.16816.F32 R12, R204, R202.reuse, R12 ;  /* 0x000000cacc0c723c */ /* 0x080ff0000000180c */
[C---:B------:R-:W-:Y:S08]  /*11510*/  HMMA.16816.F32 R16, R192.reuse, R202, R16 ;  /* 0x000000cac010723c */ /* 0x040ff00000001810 */
[-C--:B--2---:R-:W-:Y:S08]  /*11520*/  HMMA.16816.F32 R20, R192, R140.reuse, R20 ;  /* 0x0000008cc014723c */ /* 0x084ff00000001814 */
[C---:B------:R-:W-:Y:S08]  /*11530*/  HMMA.16816.F32 R24, R204.reuse, R140, R24 ;  /* 0x0000008ccc18723c */ /* 0x040ff00000001818 */
[-C--:B------:R-:W-:Y:S08]  /*11540*/  HMMA.16816.F32 R28, R204, R142.reuse, R28 ;  /* 0x0000008ecc1c723c */ /* 0x080ff0000000181c */
[----:B------:R-:W-:Y:S01]  /*11550*/  HMMA.16816.F32 R32, R192, R142, R32 ;  /* 0x0000008ec020723c */ /* 0x000fe20000001820 */
[----:B------:R-:W2:Y:S07]  /*11560*/  LDSM.16.M88.4 R140, [R220+0x6000] ;  /* 0x00600000dc8c783b */ /* 0x000eae0000000200 */
[-C--:B---3--:R-:W-:Y:S08]  /*11570*/  HMMA.16816.F32 R4, R184, R208.reuse, R4 ;  /* 0x000000d0b804723c */ /* 0x088ff00000001804 */
[C---:B-1----:R-:W-:Y:S08]  /*11580*/  HMMA.16816.F32 R8, R176.reuse, R208, R8 ;  /* 0x000000d0b008723c */ /* 0x042ff00000001808 */
[-C--:B------:R-:W-:Y:S08]  /*11590*/  HMMA.16816.F32 R12, R176, R210.reuse, R12 ;  /* 0x000000d2b00c723c */ /* 0x080ff0000000180c */
[C---:B------:R-:W-:Y:S08]  /*115a0*/  HMMA.16816.F32 R16, R184.reuse, R210, R16 ;  /* 0x000000d2b810723c */ /* 0x040ff00000001810 */
[-C--:B----4-:R-:W-:Y:S08]  /*115b0*/  HMMA.16816.F32 R20, R184, R180.reuse, R20 ;  /* 0x000000b4b814723c */ /* 0x090ff00000001814 */
[C---:B------:R-:W-:Y:S08]  /*115c0*/  HMMA.16816.F32 R24, R176.reuse, R180, R24 ;  /* 0x000000b4b018723c */ /* 0x040ff00000001818 */
[-C--:B------:R-:W-:Y:S08]  /*115d0*/  HMMA.16816.F32 R28, R176, R182.reuse, R28 ;  /* 0x000000b6b01c723c */ /* 0x080ff0000000181c */
[----:B------:R-:W-:Y:S08]  /*115e0*/  HMMA.16816.F32 R32, R184, R182, R32 ;  /* 0x000000b6b820723c */ /* 0x000ff00000001820 */
[-C--:B------:R-:W-:Y:S08]  /*115f0*/  HMMA.16816.F32 R4, R188, R196.reuse, R4 ;  /* 0x000000c4bc04723c */ /* 0x080ff00000001804 */
        /* <DEDUP_REMOVED lines=30> */
[----:B------:R5:W1:Y:S10]  /*117e0*/  MUFU.TANH R134, R17 ;  /* 0x0000001100867308 */ /* 0x000a740000002400 */
        /* <DEDUP_REMOVED lines=10> */
[----:B-----5:R-:W-:Y:S02]  /*11890*/  FMUL.FTZ R17, R21, c[0x0][0x2ec] ;  /* 0x0000bb0015117a20 */ /* 0x020fe40000410000 */
[----:B------:R-:W-:Y:S03]  /*118a0*/  FMUL.FTZ R24, R24, c[0x0][0x2ec] ;  /* 0x0000bb0018187a20 */ /* 0x000fe60000410000 */
[----:B------:R5:W1:Y:S01]  /*118b0*/  MUFU.TANH R137, R22 ;  /* 0x0000001600897308 */ /* 0x000a620000002400 */
[----:B------:R-:W-:Y:S02]  /*118c0*/  FMUL.FTZ R26, R26, c[0x0][0x2ec] ;  /* 0x0000bb001a1a7a20 */ /* 0x000fe40000410000 */
[----:B------:R-:W-:Y:S02]  /*118d0*/  FMUL.FTZ R27, R27, c[0x0][0x2ec] ;  /* 0x0000bb001b1b7a20 */ /* 0x000fe40000410000 */
[----:B------:R-:W-:Y:S05]  /*118e0*/  FMUL.FTZ R25, R25, c[0x0][0x2ec] ;  /* 0x0000bb0019197a20 */ /* 0x000fea0000410000 */
[----:B------:R1:W1:Y:S03]  /*118f0*/  MUFU.TANH R140, R24 ;  /* 0x00000018008c7308 */ /* 0x0002660000002400 */
[----:B------:R-:W-:Y:S02]  /*11900*/  FMUL.FTZ R13, R32, c[0x0][0x2ec] ;  /* 0x0000bb00200d7a20 */ /* 0x000fe40000410000 */
[----:B------:R-:W-:Y:S02]  /*11910*/  FMUL.FTZ R14, R33, c[0x0][0x2ec] ;  /* 0x0000bb00210e7a20 */ /* 0x000fe40000410000 */
[----:B------:R-:W-:Y:S02]  /*11920*/  FMUL.FTZ R16, R34, c[0x0][0x2ec] ;  /* 0x0000bb0022107a20 */ /* 0x000fe40000410000 */
[----:B------:R-:W-:Y:S01]  /*11930*/  FMUL.FTZ R15, R35, c[0x0][0x2ec] ;  /* 0x0000bb00230f7a20 */ /* 0x000fe20000410000 */
[----:B------:R2:W2:Y:S01]  /*11940*/  MUFU.TANH R142, R26 ;  /* 0x0000001a008e7308 */ /* 0x0004a20000002400 */
[----:B-----5:R-:W-:Y:S02]  /*11950*/  FMUL.FTZ R22, R23, c[0x0][0x2ec] ;  /* 0x0000bb0017167a20 */ /* 0x020fe40000410000 */
[----:B------:R-:W-:Y:S07]  /*11960*/  FMUL.FTZ R23, R29, c[0x0][0x2ec] ;  /* 0x0000bb001d177a20 */ /* 0x000fee0000410000 */
[----:B------:R5:W3:Y:S01]  /*11970*/  MUFU.TANH R143, R27 ;  /* 0x0000001b008f7308 */ /* 0x000ae20000002400 */
[----:B-1----:R-:W-:Y:S09]  /*11980*/  FMUL.FTZ R24, R28, c[0x0][0x2ec] ;  /* 0x0000bb001c187a20 */ /* 0x002ff20000410000 */
[----:B------:R1:W1:Y:S01]  /*11990*/  MUFU.TANH R181, R12 ;  /* 0x0000000c00b57308 */ /* 0x0002620000002400 */
[----:B--2---:R-:W-:Y:S09]  /*119a0*/  FMUL.FTZ R26, R31, c[0x0][0x2ec] ;  /* 0x0000bb001f1a7a20 */ /* 0x004ff20000410000 */
[----:B------:R2:W1:Y:S01]  /*119b0*/  MUFU.TANH R176, R18 ;  /* 0x0000001200b07308 */ /* 0x0004620000002400 */
[----:B-----5:R-:W-:Y:S09]  /*119c0*/  FMUL.FTZ R27, R30, c[0x0][0x2ec] ;  /* 0x0000bb001e1b7a20 */ /* 0x020ff20000410000 */
        /* <DEDUP_REMOVED lines=14> */
.L_x_1914:
[----:B------:R-:W2:Y:S01]  /*11ab0*/  S2R R2, SR_TID.X ;  /* 0x0000000000027919 */ /* 0x000ea20000002100 */
[----:B------:R-:W-:Y:S01]  /*11ac0*/  MOV R0, UR8 ;  /* 0x0000000800007c02 */ /* 0x000fe20008000f00 */
[----:B------:R-:W-:Y:S02]  /*11ad0*/  UISETP.GT.AND UP0, UPT, UR8, UR9, UPT ;  /* 0x000000090800728c */ /* 0x000fe4000bf04270 */
[----:B------:R-:W-:Y:S01]  /*11ae0*/  UMOV UR20, UR8 ;  /* 0x0000000800147c82 */ /* 0x000fe20008000000 */
[----:B--2---:R-:W-:Y:S04]  /*11af0*/  SHF.L.U32 R2, R2, 0x1, RZ ;  /* 0x0000000102027819 */ /* 0x004fe800000006ff */
[----:B------:R-:W-:Y:S04]  /*11b00*/  LOP3.LUT R2, R2, 0x6, RZ, 0xc0, !PT ;  /* 0x0000000602027812 */ /* 0x000fe800078ec0ff */
[----:B------:R-:W-:Y:S04]  /*11b10*/  LEA R0, R0, R2, 0x5 ;  /* 0x0000000200007211 */ /* 0x000fe800078e28ff */
[C---:B-1----:R-:W-:Y:S02]  /*11b20*/  IADD3 R7, R0.reuse, 0x1, RZ ;  /* 0x0000000100077810 */ /* 0x042fe40007ffe0ff */
[CC--:B------:R-:W-:Y:S02]  /*11b30*/  ISETP.GE.AND P6, PT, R0.reuse, R231.reuse, PT ;  /* 0x000000e70000720c */ /* 0x0c0fe40003fc6270 */
[C---:B------:R-:W-:Y:S02]  /*11b40*/  ISETP.GE.AND P4, PT, R7.reuse, R231, PT ;  /* 0x000000e70700720c */ /* 0x040fe40003f86270 */
[C---:B------:R-:W-:Y:S02]  /*11b50*/  IADD3 R6, R0.reuse, 0x8, RZ ;  /* 0x0000000800067810 */ /* 0x040fe40007ffe0ff */
[CC--:B------:R-:W-:Y:S02]  /*11b60*/  ISETP.GE.OR P6, PT, R0.reuse, R235.reuse, !P6 ;  /* 0x000000eb0000720c */ /* 0x0c0fe400077c6670 */
[----:B------:R-:W-:Y:S02]  /*11b70*/  IADD3 R5, R0, 0x9, RZ ;  /* 0x0000000900057810 */ /* 0x000fe40007ffe0ff */
[----:B------:R-:W-:Y:S02]  /*11b80*/  ISETP.GE.OR P4, PT, R7, R235, !P4 ;  /* 0x000000eb0700720c */ /* 0x000fe40006786670 */
[----:B------:R-:W-:Y:S02]  /*11b90*/  FSEL R10, R136, -INF , !P6 ;  /* 0xff800000880a7808 */ /* 0x000fe40007000000 */
[-C--:B------:R-:W-:Y:S02]  /*11ba0*/  ISETP.GE.AND P3, PT, R6, R231.reuse, PT ;  /* 0x000000e70600720c */ /* 0x080fe40003f66270 */
[----:B------:R-:W-:Y:S02]  /*11bb0*/  IADD3 R4, R0, 0x10, RZ ;  /* 0x0000001000047810 */ /* 0x000fe40007ffe0ff */
[----:B------:R-:W-:Y:S02]  /*11bc0*/  ISETP.GE.AND P2, PT, R5, R231, PT ;  /* 0x000000e70500720c */ /* 0x000fe40003f46270 */
[----:B------:R-:W-:Y:S02]  /*11bd0*/  ISETP.GE.OR P3, PT, R6, R235, !P3 ;  /* 0x000000eb0600720c */ /* 0x000fe40005f66670 */
[----:B------:R-:W-:Y:S02]  /*11be0*/  FSEL R11, R135, -INF , !P4 ;  /* 0xff800000870b7808 */ /* 0x000fe40006000000 */
[----:B------:R-:W-:Y:S02]  /*11bf0*/  FMNMX.FTZ R12, R10, R3, !PT ;  /* 0x000000030a0c7209 */ /* 0x000fe40007810000 */
[----:B------:R-:W-:Y:S02]  /*11c00*/  ISETP.GE.AND P1, PT, R4, R231, PT ;  /* 0x000000e70400720c */ /* 0x000fe40003f26270 */
[-C--:B------:R-:W-:Y:S02]  /*11c10*/  ISETP.GE.OR P2, PT, R5, R235.reuse, !P2 ;  /* 0x000000eb0500720c */ /* 0x080fe40005746670 */
[----:B------:R-:W-:Y:S02]  /*11c20*/  FSEL R19, R133, -INF , !P3 ;  /* 0xff80000085137808 */ /* 0x000fe40005800000 */
[----:B------:R-:W-:Y:S02]  /*11c30*/  FMNMX.FTZ R12, R11, R12, !PT ;  /* 0x0000000c0b0c7209 */ /* 0x000fe40007810000 */
[C---:B------:R-:W-:Y:S02]  /*11c40*/  IADD3 R2, R0.reuse, 0x11, RZ ;  /* 0x0000001100027810 */ /* 0x040fe40007ffe0ff */
[----:B------:R-:W-:Y:S02]  /*11c50*/  IADD3 R9, R0, 0x18, RZ ;  /* 0x0000001800097810 */ /* 0x000fe40007ffe0ff */
[----:B------:R-:W-:Y:S02]  /*11c60*/  ISETP.GE.OR P1, PT, R4, R235, !P1 ;  /* 0x000000eb0400720c */ /* 0x000fe40004f26670 */
[----:B------:R-:W-:Y:S02]  /*11c70*/  FSEL R18, R134, -INF , !P2 ;  /* 0xff80000086127808 */ /* 0x000fe40005000000 */
[----:B------:R-:W-:Y:S02]  /*11c80*/  FMNMX.FTZ R12, R19, R12, !PT ;  /* 0x0000000c130c7209 */ /* 0x000fe40007810000 */
[-C--:B------:R-:W-:Y:S02]  /*11c90*/  ISETP.GE.AND P0, PT, R2, R231.reuse, PT ;  /* 0x000000e70200720c */ /* 0x080fe40003f06270 */
[C---:B------:R-:W-:Y:S02]  /*11ca0*/  ISETP.GE.AND P6, PT, R9.reuse, R231, PT ;  /* 0x000000e70900720c */ /* 0x040fe40003fc6270 */
[----:B------:R-:W-:Y:S02]  /*11cb0*/  IADD3 R8, R0, 0x19, RZ ;  /* 0x0000001900087810 */ /* 0x000fe40007ffe0ff */
[-C--:B------:R-:W-:Y:S02]  /*11cc0*/  ISETP.GE.OR P0, PT, R2, R235.reuse, !P0 ;  /* 0x000000eb0200720c */ /* 0x080fe40004706670 */
[----:B------:R-:W-:Y:S02]  /*11cd0*/  FSEL R189, R20, -INF , !P1 ;  /* 0xff80000014bd7808 */ /* 0x000fe40004800000 */
[----:B------:R-:W-:Y:S02]  /*11ce0*/  FMNMX.FTZ R12, R18, R12, !PT ;  /* 0x0000000c120c7209 */ /* 0x000fe40007810000 */
[----:B------:R-:W-:Y:S02]  /*11cf0*/  ISETP.GE.AND P5, PT, R0, R230, PT ;  /* 0x000000e60000720c */ /* 0x000fe40003fa6270 */
[----:B------:R-:W-:Y:S02]  /*11d00*/  ISETP.GE.OR P6, PT, R9, R235, !P6 ;  /* 0x000000eb0900720c */ /* 0x000fe400077c6670 */
[----:B------:R-:W-:Y:S02]  /*11d10*/  ISETP.GE.AND P4, PT, R8, R231, PT ;  /* 0x000000e70800720c */ /* 0x000fe40003f86270 */
[----:B------:R-:W-:Y:S02]  /*11d20*/  FSEL R190, R17, -INF , !P0 ;  /* 0xff80000011be7808 */ /* 0x000fe40004000000 */
[----:B------:R-:W-:Y:S02]  /*11d30*/  FMNMX.FTZ R12, R189, R12, !PT ;  /* 0x0000000cbd0c7209 */ /* 0x000fe40007810000 */
[----:B------:R-:W-:Y:S02]  /*11d40*/  ISETP.GE.AND P3, PT, R7, R230, PT ;  /* 0x000000e60700720c */ /* 0x000fe40003f66270 */
[----:B------:R-:W-:Y:S02]  /*11d50*/  ISETP.GE.OR P5, PT, R0, R234, !P5 ;  /* 0x000000ea0000720c */ /* 0x000fe40006fa6670 */
[----:B------:R-:W-:Y:S02]  /*11d60*/  ISETP.GE.OR P4, PT, R8, R235, !P4 ;  /* 0x000000eb0800720c */ /* 0x000fe40006786670 */
[----:B------:R-:W-:Y:S02]  /*11d70*/  FSEL R193, R13, -INF , !P6 ;  /* 0xff8000000dc17808 */ /* 0x000fe40007000000 */
[----:B------:R-:W-:Y:S02]  /*11d80*/  FMNMX.FTZ R13, R190, R12, !PT ;  /* 0x0000000cbe0d7209 */ /* 0x000fe40007810000 */
[----:B------:R-:W-:Y:S02]  /*11d90*/  ISETP.GE.OR P3, PT, R7, R234, !P3 ;  /* 0x000000ea0700720c */ /* 0x000fe40005f66670 */
[----:B------:R-:W-:Y:S02]  /*11da0*/  FSEL R12, R178, -INF , !P5 ;  /* 0xff800000b20c7808 */ /* 0x000fe40006800000 */
[-C--:B------:R-:W-:Y:S02]  /*11db0*/  ISETP.GE.AND P2, PT, R6, R230.reuse, PT ;  /* 0x000000e60600720c */ /* 0x080fe40003f46270 */
[----:B------:R-:W-:Y:S02]  /*11dc0*/  FSEL R198, R14, -INF , !P4 ;  /* 0xff8000000ec67808 */ /* 0x000fe40006000000 */
[----:B------:R-:W-:Y:S02]  /*11dd0*/  FMNMX.FTZ R13, R193, R13, !PT ;  /* 0x0000000dc10d7209 */ /* 0x000fe40007810000 */
[-C--:B------:R-:W-:Y:S02]  /*11de0*/  ISETP.GE.AND P0, PT, R4, R230.reuse, PT ;  /* 0x000000e60400720c */ /* 0x080fe40003f06270 */
[----:B------:R-:W-:Y:S02]  /*11df0*/  ISETP.GE.AND P1, PT, R5, R230, PT ;  /* 0x000000e60500720c */ /* 0x000fe40003f26270 */
[----:B------:R-:W-:Y:S02]  /*11e00*/  ISETP.GE.OR P2, PT, R6, R234, !P2 ;  /* 0x000000ea0600720c */ /* 0x000fe40005746670 */
[----:B------:R-:W-:Y:S02]  /*11e10*/  FSEL R17, R179, -INF , !P3 ;  /* 0xff800000b3117808 */ /* 0x000fe40005800000 */
[----:B------:R-:W-:Y:S02]  /*11e20*/  FMNMX.FTZ R135, R12, R132, !PT ;  /* 0x000000840c877209 */ /* 0x000fe40007810000 */
[----:B------:R-:W-:Y:S02]  /*11e30*/  FMNMX.FTZ R136, R198, R13, !PT ;  /* 0x0000000dc6887209 */ /* 0x000fe40007810000 */
[-C--:B------:R-:W-:Y:S02]  /*11e40*/  ISETP.GE.OR P0, PT, R4, R234.reuse, !P0 ;  /* 0x000000ea0400720c */ /* 0x080fe40004706670 */
[----:B------:R-:W-:Y:S01]  /*11e50*/  ISETP.GE.OR P1, PT, R5, R234, !P1 ;  /* 0x000000ea0500720c */ /* 0x000fe20004f26670 */
[----:B------:R-:W1:Y:S01]  /*11e60*/  SHFL.BFLY PT, R13, R136, 0x2, 0x1f ;  /* 0x0c401f00880d7f89 */ /* 0x000e6200000e0000 */
[----:B------:R-:W-:Y:S02]  /*11e70*/  FSEL R20, R176, -INF , !P2 ;  /* 0xff800000b0147808 */ /* 0x000fe40005000000 */
[----:B------:R-:W-:Y:S02]  /*11e80*/  FMNMX.FTZ R135, R17, R135, !PT ;  /* 0x0000008711877209 */ /* 0x000fe40007810000 */
[----:B------:R-:W-:Y:S02]  /*11e90*/  FSEL R191, R137, -INF , !P0 ;  /* 0xff80000089bf7808 */ /* 0x000fe40004000000 */
[-C--:B------:R-:W-:Y:S02]  /*11ea0*/  ISETP.GE.AND P0, PT, R8, R230.reuse, PT ;  /* 0x000000e60800720c */ /* 0x080fe40003f06270 */
[----:B------:R-:W-:Y:S02]  /*11eb0*/  FSEL R21, R177, -INF , !P1 ;  /* 0xff800000b1157808 */ /* 0x000fe40004800000 */
[----:B------:R-:W-:Y:S02]  /*11ec0*/  FMNMX.FTZ R135, R20, R135, !PT ;  /* 0x0000008714877209 */ /* 0x000fe40007810000 */
[-C--:B------:R-:W-:Y:S02]  /*11ed0*/  ISETP.GE.AND P3, PT, R2, R230.reuse, PT ;  /* 0x000000e60200720c */ /* 0x080fe40003f66270 */
[----:B------:R-:W-:Y:S02]  /*11ee0*/  ISETP.GE.AND P1, PT, R9, R230, PT ;  /* 0x000000e60900720c */ /* 0x000fe40003f26270 */
[----:B------:R-:W-:Y:S02]  /*11ef0*/  ISETP.GE.AND P5, PT, R0, R229, PT ;  /* 0x000000e50000720c */ /* 0x000fe40003fa6270 */
[-C--:B------:R-:W-:Y:S02]  /*11f00*/  ISETP.GE.OR P0, PT, R8, R234.reuse, !P0 ;  /* 0x000000ea0800720c */ /* 0x080fe40004706670 */
[----:B------:R-:W-:Y:S02]  /*11f10*/  FMNMX.FTZ R135, R21, R135, !PT ;  /* 0x0000008715877209 */ /* 0x000fe40007810000 */
[-C--:B------:R-:W-:Y:S02]  /*11f20*/  ISETP.GE.OR P3, PT, R2, R234.reuse, !P3 ;  /* 0x000000ea0200720c */ /* 0x080fe40005f66670 */
[----:B------:R-:W-:Y:S02]  /*11f30*/  ISETP.GE.OR P1, PT, R9, R234, !P1 ;  /* 0x000000ea0900720c */ /* 0x000fe40004f26670 */
[----:B------:R-:W-:Y:S02]  /*11f40*/  ISETP.GE.OR P5, PT, R0, R233, !P5 ;  /* 0x000000e90000720c */ /* 0x000fe40006fa6670 */
[----:B------:R-:W-:Y:S02]  /*11f50*/  ISETP.GE.AND P4, PT, R7, R229, PT ;  /* 0x000000e50700720c */ /* 0x000fe40003f86270 */
[----:B------:R-:W-:Y:S02]  /*11f60*/  FSEL R201, R15, -INF , !P0 ;  /* 0xff8000000fc97808 */ /* 0x000fe40004000000 */
[----:B------:R-:W-:Y:S02]  /*11f70*/  ISETP.GE.AND P0, PT, R7, R228, PT ;  /* 0x000000e40700720c */ /* 0x000fe40003f06270 */
[----:B------:R-:W-:Y:S02]  /*11f80*/  FSEL R192, R22, -INF , !P3 ;  /* 0xff80000016c07808 */ /* 0x000fe40005800000 */
[----:B------:R-:W-:Y:S02]  /*11f90*/  FMNMX.FTZ R135, R191, R135, !PT ;  /* 0x00000087bf877209 */ /* 0x000fe40007810000 */
[C---:B------:R-:W-:Y:S02]  /*11fa0*/  ISETP.GE.OR P4, PT, R7.reuse, R233, !P4 ;  /* 0x000000e90700720c */ /* 0x040fe40006786670 */
[----:B------:R-:W-:Y:S02]  /*11fb0*/  ISETP.GE.OR P0, PT, R7, R232, !P0 ;  /* 0x000000e80700720c */ /* 0x000fe40004706670 */
[----:B------:R-:W-:Y:S02]  /*11fc0*/  FSEL R7, R184, -INF , !P5 ;  /* 0xff800000b8077808 */ /* 0x000fe40006800000 */
[----:B------:R-:W-:Y:S02]  /*11fd0*/  FSEL R202, R16, -INF , !P1 ;  /* 0xff80000010ca7808 */ /* 0x000fe40004800000 */
[----:B------:R-:W-:Y:S02]  /*11fe0*/  ISETP.GE.AND P1, PT, R0, R228, PT ;  /* 0x000000e40000720c */ /* 0x000fe40003f26270 */
[----:B------:R-:W-:Y:S02]  /*11ff0*/  ISETP.GE.AND P6, PT, R6, R229, PT ;  /* 0x000000e50600720c */ /* 0x000fe40003fc6270 */
[----:B------:R-:W-:Y:S02]  /*12000*/  FMNMX.FTZ R135, R192, R135, !PT ;  /* 0x00000087c0877209 */ /* 0x000fe40007810000 */
[----:B------:R-:W-:Y:S02]  /*12010*/  ISETP.GE.AND P2, PT, R5, R229, PT ;  /* 0x000000e50500720c */ /* 0x000fe40003f46270 */
[----:B------:R-:W-:Y:S02]  /*12020*/  ISETP.GE.OR P1, PT, R0, R232, !P1 ;  /* 0x000000e80000720c */ /* 0x000fe40004f26670 */
[C---:B------:R-:W-:Y:S02]  /*12030*/  ISETP.GE.AND P3, PT, R6.reuse, R228, PT ;  /* 0x000000e40600720c */ /* 0x040fe40003f66270 */
[----:B------:R-:W-:Y:S02]  /*12040*/  FSEL R14, R183, -INF , !P4 ;  /* 0xff800000b70e7808 */ /* 0x000fe40006000000 */
[----:B------:R-:W-:Y:S02]  /*12050*/  FMNMX.FTZ R0, R7, R138, !PT ;  /* 0x0000008a07007209 */ /* 0x000fe40007810000 */
[----:B------:R-:W-:Y:S02]  /*12060*/  ISETP.GE.OR P6, PT, R6, R233, !P6 ;  /* 0x000000e90600720c */ /* 0x000fe400077c6670 */
[----:B------:R-:W-:Y:S02]  /*12070*/  FMNMX.FTZ R135, R202, R135, !PT ;  /* 0x00000087ca877209 */ /* 0x000fe40007810000 */
[----:B------:R-:W-:Y:S02]  /*12080*/  ISETP.GE.OR P3, PT, R6, R232, !P3 ;  /* 0x000000e80600720c */ /* 0x000fe40005f66670 */
[----:B------:R-:W-:Y:S02]  /*12090*/  ISETP.GE.OR P2, PT, R5, R233, !P2 ;  /* 0x000000e90500720c */ /* 0x000fe40005746670 */
[----:B------:R-:W-:Y:S02]  /*120a0*/  FSEL R6, R182, -INF , !P1 ;  /* 0xff800000b6067808 */ /* 0x000fe40004800000 */
[----:B------:R-:W-:Y:S02]  /*120b0*/  ISETP.GE.AND P1, PT, R4, R229, PT ;  /* 0x000000e50400720c */ /* 0x000fe40003f26270 */
[----:B------:R-:W-:Y:S02]  /*120c0*/  FSEL R16, R181, -INF , !P6 ;  /* 0xff800000b5107808 */ /* 0x000fe40007000000 */
[----:B------:R-:W-:Y:S02]  /*120d0*/  FMNMX.FTZ R0, R14, R0, !PT ;  /* 0x000000000e007209 */ /* 0x000fe40007810000 */
[----:B------:R-:W-:Y:S02]  /*120e0*/  FMNMX.FTZ R135, R201, R135, !PT ;  /* 0x00000087c9877209 */ /* 0x000fe40007810000 */
[----:B------:R-:W-:Y:S02]  /*120f0*/  ISETP.GE.OR P1, PT, R4, R233, !P1 ;  /* 0x000000e90400720c */ /* 0x000fe40004f26670 */
[----:B-1----:R-:W-:Y:S02]  /*12100*/  FMNMX.FTZ R136, R136, R13, !PT ;  /* 0x0000000d88887209 */ /* 0x002fe40007810000 */
[----:B------:R-:W-:Y:S01]  /*12110*/  FSEL R15, R180, -INF , !P2 ;  /* 0xff800000b40f7808 */ /* 0x000fe20005000000 */
[----:B------:R-:W1:Y:S01]  /*12120*/  SHFL.BFLY PT, R13, R135, 0x2, 0x1f ;  /* 0x0c401f00870d7f89 */ /* 0x000e6200000e0000 */
[----:B------:R-:W-:Y:S02]  /*12130*/  FMNMX.FTZ R0, R16, R0, !PT ;  /* 0x0000000010007209 */ /* 0x000fe40007810000 */
[-C--:B------:R-:W-:Y:S02]  /*12140*/  ISETP.GE.AND P6, PT, R2, R229.reuse, PT ;  /* 0x000000e50200720c */ /* 0x080fe40003fc6270 */
[----:B------:R-:W-:Y:S02]  /*12150*/  FSEL R199, R140, -INF , !P1 ;  /* 0xff8000008cc77808 */ /* 0x000fe40004800000 */
[----:B------:R-:W-:Y:S01]  /*12160*/  ISETP.GE.AND P1, PT, R9, R229, PT ;  /* 0x000000e50900720c */ /* 0x000fe20003f26270 */
[----:B------:R-:W-:Y:S01]  /*12170*/  SHFL.BFLY PT, R22, R136, 0x1, 0x1f ;  /* 0x0c201f0088167f89 */ /* 0x000fe200000e0000 */
[-C--:B------:R-:W-:Y:S02]  /*12180*/  ISETP.GE.OR P6, PT, R2, R233.reuse, !P6 ;  /* 0x000000e90200720c */ /* 0x080fe400077c6670 */
[----:B------:R-:W-:Y:S02]  /*12190*/  FMNMX.FTZ R0, R15, R0, !PT ;  /* 0x000000000f007209 */ /* 0x000fe40007810000 */
[----:B------:R-:W-:Y:S02]  /*121a0*/  ISETP.GE.OR P1, PT, R9, R233, !P1 ;  /* 0x000000e90900720c */ /* 0x000fe40004f26670 */
[----:B------:R-:W-:Y:S02]  /*121b0*/  FSEL R200, R25, -INF , !P6 ;  /* 0xff80000019c87808 */ /* 0x000fe40007000000 */
[----:B------:R-:W-:Y:S02]  /*121c0*/  ISETP.GE.AND P6, PT, R8, R229, PT ;  /* 0x000000e50800720c */ /* 0x000fe40003fc6270 */
[----:B------:R-:W-:Y:S02]  /*121d0*/  FMNMX.FTZ R0, R199, R0, !PT ;  /* 0x00000000c7007209 */ /* 0x000fe40007810000 */
[CC--:B------:R-:W-:Y:S02]  /*121e0*/  ISETP.GE.AND P5, PT, R5.reuse, R228.reuse, PT ;  /* 0x000000e40500720c */ /* 0x0c0fe40003fa6270 */
[----:B------:R-:W-:Y:S02]  /*121f0*/  ISETP.GE.AND P2, PT, R2, R228, PT ;  /* 0x000000e40200720c */ /* 0x000fe40003f46270 */
[----:B------:R-:W-:Y:S02]  /*12200*/  ISETP.GE.OR P6, PT, R8, R233, !P6 ;  /* 0x000000e90800720c */ /* 0x000fe400077c6670 */
[----:B------:R-:W-:Y:S02]  /*12210*/  FSEL R204, R24, -INF , !P1 ;  /* 0xff80000018cc7808 */ /* 0x000fe40004800000 */
[----:B------:R-:W-:Y:S02]  /*12220*/  FMNMX.FTZ R0, R200, R0, !PT ;  /* 0x00000000c8007209 */ /* 0x000fe40007810000 */
[----:B------:R-:W-:Y:S02]  /*12230*/  ISETP.GE.OR P5, PT, R5, R232, !P5 ;  /* 0x000000e80500720c */ /* 0x000fe40006fa6670 */
[----:B------:R-:W-:Y:S02]  /*12240*/  FSEL R5, R187, -INF , !P0 ;  /* 0xff800000bb057808 */ /* 0x000fe40004000000 */
[----:B------:R-:W-:Y:S02]  /*12250*/  ISETP.GE.AND P4, PT, R4, R228, PT ;  /* 0x000000e40400720c */ /* 0x000fe40003f86270 */
[----:B------:R-:W-:Y:S02]  /*12260*/  ISETP.GE.OR P2, PT, R2, R232, !P2 ;  /* 0x000000e80200720c */ /* 0x000fe40005746670 */
[----:B------:R-:W-:Y:S02]  /*12270*/  FMNMX.FTZ R2, R6, R139, !PT ;  /* 0x0000008b06027209 */ /* 0x000fe40007810000 */
[----:B------:R-:W-:Y:S02]  /*12280*/  FSEL R203, R23, -INF , !P6 ;  /* 0xff80000017cb7808 */ /* 0x000fe40007000000 */
[----:B------:R-:W-:Y:S02]  /*12290*/  FMNMX.FTZ R0, R204, R0, !PT ;  /* 0x00000000cc007209 */ /* 0x000fe40007810000 */
[----:B------:R-:W-:Y:S02]  /*122a0*/  ISETP.GE.OR P4, PT, R4, R232, !P4 ;  /* 0x000000e80400720c */ /* 0x000fe40006786670 */
[----:B------:R-:W-:Y:S02]  /*122b0*/  FSEL R4, R185, -INF , !P3 ;  /* 0xff800000b9047808 */ /* 0x000fe40005800000 */
[----:B------:R-:W-:Y:S02]  /*122c0*/  FMNMX.FTZ R2, R5, R2, !PT ;  /* 0x0000000205027209 */ /* 0x000fe40007810000 */
[----:B------:R-:W-:Y:S02]  /*122d0*/  FMNMX.FTZ R134, R203, R0, !PT ;  /* 0x00000000cb867209 */ /* 0x000fe40007810000 */
[----:B------:R-:W-:Y:S02]  /*122e0*/  FMNMX.FTZ R0, R4, R2, !PT ;  /* 0x0000000204007209 */ /* 0x000fe40007810000 */
[----:B-1----:R-:W-:Y:S01]  /*122f0*/  FMNMX.FTZ R135, R135, R13, !PT ;  /* 0x0000000d87877209 */ /* 0x002fe20007810000 */
[----:B------:R-:W1:Y:S01]  /*12300*/  SHFL.BFLY PT, R2, R134, 0x2, 0x1f ;  /* 0x0c401f0086027f89 */ /* 0x000e6200000e0000 */
[----:B------:R-:W-:Y:S02]  /*12310*/  FSEL R13, R186, -INF , !P5 ;  /* 0xff800000ba0d7808 */ /* 0x000fe40006800000 */
[----:B------:R-:W-:Y:S02]  /*12320*/  ISETP.GE.AND P1, PT, R9, R228, PT ;  /* 0x000000e40900720c */ /* 0x000fe40003f26270 */
[----:B------:R-:W-:Y:S02]  /*12330*/  FSEL R205, R142, -INF , !P4 ;  /* 0xff8000008ecd7808 */ /* 0x000fe40006000000 */
[----:B------:R-:W-:Y:S01]  /*12340*/  FMNMX.FTZ R0, R13, R0, !PT ;  /* 0x000000000d007209 */ /* 0x000fe20007810000 */
[----:B------:R-:W-:Y:S01]  /*12350*/  LDSM.16.MT88.4 R184, [R215+0xa000] ;  /* 0x00a00000d7b8783b */ /* 0x000fe20000004200 */
[----:B------:R-:W-:Y:S02]  /*12360*/  ISETP.GE.OR P1, PT, R9, R232, !P1 ;  /* 0x000000e80900720c */ /* 0x000fe40004f26670 */
[C---:B------:R-:W-:Y:S02]  /*12370*/  ISETP.GE.AND P0, PT, R8.reuse, R228, PT ;  /* 0x000000e40800720c */ /* 0x040fe40003f06270 */
[----:B------:R-:W-:Y:S02]  /*12380*/  FSEL R206, R143, -INF , !P2 ;  /* 0xff8000008fce7808 */ /* 0x000fe40005000000 */
[----:B------:R-:W-:Y:S02]  /*12390*/  FMNMX.FTZ R0, R205, R0, !PT ;  /* 0x00000000cd007209 */ /* 0x000fe40007810000 */
[----:B------:R-:W-:Y:S02]  /*123a0*/  ISETP.GE.OR P0, PT, R8, R232, !P0 ;  /* 0x000000e80800720c */ /* 0x000fe40004706670 */
[----:B------:R-:W-:Y:S02]  /*123b0*/  FSEL R207, R27, -INF , !P1 ;  /* 0xff8000001bcf7808 */ /* 0x000fe40004800000 */
[----:B------:R-:W-:Y:S02]  /*123c0*/  FMNMX.FTZ R0, R206, R0, !PT ;  /* 0x00000000ce007209 */ /* 0x000fe40007810000 */
[----:B------:R-:W-:Y:S02]  /*123d0*/  FSEL R140, R26, -INF , !P0 ;  /* 0xff8000001a8c7808 */ /* 0x000fe40004000000 */
[----:B------:R-:W-:Y:S02]  /*123e0*/  FMNMX.FTZ R0, R207, R0, !PT ;  /* 0x00000000cf007209 */ /* 0x000fe40007810000 */
[----:B-1----:R-:W-:Y:S02]  /*123f0*/  FMNMX.FTZ R134, R134, R2, !PT ;  /* 0x0000000286867209 */ /* 0x002fe40007810000 */
[----:B------:R-:W-:Y:S02]  /*12400*/  FMNMX.FTZ R0, R140, R0, !PT ;  /* 0x000000008c007209 */ /* 0x000fe40007810000 */
[----:B------:R-:W-:Y:S01]  /*12410*/  FMNMX.FTZ R136, R136, R22, !PT ;  /* 0x0000001688887209 */ /* 0x000fe20007810000 */
[----:B------:R-:W1:Y:S03]  /*12420*/  SHFL.BFLY PT, R8, R134, 0x1, 0x1f ;  /* 0x0c201f0086087f89 */ /* 0x000e6600000e0000 */
[C---:B------:R-:W-:Y:S01]  /*12430*/  FSETP.NEU.FTZ.AND P3, PT, R136.reuse, -INF , PT ;  /* 0xff8000008800780b */ /* 0x040fe20003f7d000 */
[----:B------:R-:W-:Y:S04]  /*12440*/  FMUL.FTZ R141, R136, c[0x0][0x23c] ;  /* 0x00008f00888d7a20 */ /* 0x000fe80000410000 */
[----:B------:R-:W2:Y:S01]  /*12450*/  SHFL.BFLY PT, R2, R0, 0x2, 0x1f ;  /* 0x0c401f0000027f89 */ /* 0x000ea200000e0000 */
[----:B------:R-:W-:Y:S05]  /*12460*/  FSEL R141, R141, RZ, P3 ;  /* 0x000000ff8d8d7208 */ /* 0x000fea0001800000 */
[--C-:B------:R-:W-:Y:S02]  /*12470*/  FFMA.FTZ R10, R10, c[0x0][0x23c], -R141.reuse ;  /* 0x00008f000a0a7a23 */ /* 0x100fe4000001088d */
[----:B------:R-:W3:Y:S01]  /*12480*/  SHFL.BFLY PT, R22, R135, 0x1, 0x1f ;  /* 0x0c201f0087167f89 */ /* 0x000ee200000e0000 */
[--C-:B------:R-:W-:Y:S01]  /*12490*/  FFMA.FTZ R11, R11, c[0x0][0x23c], -R141.reuse ;  /* 0x00008f000b0b7a23 */ /* 0x100fe2000001088d */
[----:B------:R-:W-:Y:S01]  /*124a0*/  MUFU.EX2 R247, R10 ;  /* 0x0000000a00f77308 */ /* 0x000fe20000000800 */
[--C-:B------:R-:W-:Y:S02]  /*124b0*/  FFMA.FTZ R19, R19, c[0x0][0x23c], -R141.reuse ;  /* 0x00008f0013137a23 */ /* 0x100fe4000001088d */
[----:B------:R-:W-:Y:S01]  /*124c0*/  FFMA.FTZ R18, R18, c[0x0][0x23c], -R141 ;  /* 0x00008f0012127a23 */ /* 0x000fe2000001088d */
[----:B-1----:R-:W-:Y:S04]  /*124d0*/  FMNMX.FTZ R134, R134, R8, !PT ;  /* 0x0000000886867209 */ /* 0x002fe80007810000 */
[C---:B------:R-:W-:Y:S01]  /*124e0*/  FSETP.NEU.FTZ.AND P1, PT, R134.reuse, -INF , PT ;  /* 0xff8000008600780b */ /* 0x040fe20003f3d000 */
[----:B------:R-:W-:Y:S01]  /*124f0*/  FMUL.FTZ R143, R134, c[0x0][0x23c] ;  /* 0x00008f00868f7a20 */ /* 0x000fe20000410000 */
[----:B------:R-:W1:Y:S01]  /*12500*/  MUFU.EX2 R246, R11 ;  /* 0x0000000b00f67308 */ /* 0x000e620000000800 */
[----:B--2---:R-:W-:Y:S03]  /*12510*/  FMNMX.FTZ R0, R0, R2, !PT ;  /* 0x0000000200007209 */ /* 0x004fe60007810000 */
[----:B------:R-:W-:Y:S02]  /*12520*/  FSEL R143, R143, RZ, P1 ;  /* 0x000000ff8f8f7208 */ /* 0x000fe40000800000 */
[----:B------:R-:W2:Y:S03]  /*12530*/  SHFL.BFLY PT, R2, R0, 0x1, 0x1f ;  /* 0x0c201f0000027f89 */ /* 0x000ea600000e0000 */
[--C-:B------:R-:W-:Y:S01]  /*12540*/  FFMA.FTZ R7, R7, c[0x0][0x23c], -R143.reuse ;  /* 0x00008f0007077a23 */ /* 0x100fe2000001088f */
[----:B---3--:R-:W-:Y:S01]  /*12550*/  FMNMX.FTZ R135, R135, R22, !PT ;  /* 0x0000001687877209 */ /* 0x008fe20007810000 */
[----:B------:R-:W-:Y:S01]  /*12560*/  MUFU.EX2 R244, R19 ;  /* 0x0000001300f47308 */ /* 0x000fe20000000800 */
[--C-:B------:R-:W-:Y:S02]  /*12570*/  FFMA.FTZ R16, R16, c[0x0][0x23c], -R143.reuse ;  /* 0x00008f0010107a23 */ /* 0x100fe4000001088f */
[C---:B------:R-:W-:Y:S01]  /*12580*/  FSETP.NEU.FTZ.AND P2, PT, R135.reuse, -INF , PT ;  /* 0xff8000008700780b */ /* 0x040fe20003f5d000 */
[----:B------:R-:W-:Y:S02]  /*12590*/  FMUL.FTZ R142, R135, c[0x0][0x23c] ;  /* 0x00008f00878e7a20 */ /* 0x000fe40000410000 */
[--C-:B------:R-:W-:Y:S02]  /*125a0*/  FFMA.FTZ R14, R14, c[0x0][0x23c], -R143.reuse ;  /* 0x00008f000e0e7a23 */ /* 0x100fe4000001088f */
[----:B------:R-:W-:Y:S01]  /*125b0*/  FFMA.FTZ R15, R15, c[0x0][0x23c], -R143 ;  /* 0x00008f000f0f7a23 */ /* 0x000fe2000001088f */
[----:B------:R-:W-:Y:S01]  /*125c0*/  FSEL R142, R142, RZ, P2 ;  /* 0x000000ff8e8e7208 */ /* 0x000fe20001000000 */
[----:B------:R-:W3:Y:S01]  /*125d0*/  MUFU.EX2 R245, R18 ;  /* 0x0000001200f57308 */ /* 0x000ee20000000800 */
[----:B-1----:R-:W-:Y:S03]  /*125e0*/  F2FP.PACK_AB R176, R246, R247 ;  /* 0x000000f7f6b0723e */ /* 0x002fe600000000ff */
[--C-:B------:R-:W-:Y:S02]  /*125f0*/  FFMA.FTZ R20, R20, c[0x0][0x23c], -R142.reuse ;  /* 0x00008f0014147a23 */ /* 0x100fe4000001088e */
[--C-:B------:R-:W-:Y:S02]  /*12600*/  FFMA.FTZ R21, R21, c[0x0][0x23c], -R142.reuse ;  /* 0x00008f0015157a23 */ /* 0x100fe4000001088e */
[--C-:B------:R-:W-:Y:S01]  /*12610*/  FFMA.FTZ R17, R17, c[0x0][0x23c], -R142.reuse ;  /* 0x00008f0011117a23 */ /* 0x100fe2000001088e */
[----:B--2---:R-:W-:Y:S01]  /*12620*/  FMNMX.FTZ R137, R0, R2, !PT ;  /* 0x0000000200897209 */ /* 0x004fe20007810000 */
[----:B------:R-:W-:Y:S01]  /*12630*/  MUFU.EX2 R240, R20 ;  /* 0x0000001400f07308 */ /* 0x000fe20000000800 */
[----:B------:R-:W-:Y:S01]  /*12640*/  FSEL R0, R136, RZ, P3 ;  /* 0x000000ff88007208 */ /* 0x000fe20001800000 */
[----:B------:R-:W-:Y:S01]  /*12650*/  FFMA.FTZ R12, R12, c[0x0][0x23c], -R142 ;  /* 0x00008f000c0c7a23 */ /* 0x000fe2000001088e */
[----:B------:R-:W-:Y:S01]  /*12660*/  FSEL R2, R135, RZ, P2 ;  /* 0x000000ff87027208 */ /* 0x000fe20001000000 */
[C---:B------:R-:W-:Y:S01]  /*12670*/  FMUL.FTZ R188, R137.reuse, c[0x0][0x23c] ;  /* 0x00008f0089bc7a20 */ /* 0x040fe20000410000 */
[----:B------:R-:W-:Y:S01]  /*12680*/  FSETP.NEU.FTZ.AND P0, PT, R137, -INF , PT ;  /* 0xff8000008900780b */ /* 0x000fe20003f1d000 */
[----:B------:R-:W-:Y:S03]  /*12690*/  FADD.FTZ R0, -R0, R3 ;  /* 0x0000000300007221 */ /* 0x000fe60000010100 */
[----:B------:R-:W-:Y:S01]  /*126a0*/  FSEL R188, R188, RZ, P0 ;  /* 0x000000ffbcbc7208 */ /* 0x000fe20000000000 */
[----:B------:R-:W-:Y:S01]  /*126b0*/  FMUL.FTZ R0, R0, c[0x0][0x23c] ;  /* 0x00008f0000007a20 */ /* 0x000fe20000410000 */
[----:B------:R1:W2:Y:S01]  /*126c0*/  MUFU.EX2 R241, R21 ;  /* 0x0000001500f17308 */ /* 0x0002a20000000800 */
[----:B---3--:R-:W-:Y:S02]  /*126d0*/  F2FP.PACK_AB R178, R245, R244 ;  /* 0x000000f4f5b2723e */ /* 0x008fe400000000ff */
[--C-:B------:R-:W-:Y:S02]  /*126e0*/  FFMA.FTZ R6, R6, c[0x0][0x23c], -R188.reuse ;  /* 0x00008f0006067a23 */ /* 0x100fe400000108bc */
[--C-:B------:R-:W-:Y:S02]  /*126f0*/  FFMA.FTZ R5, R5, c[0x0][0x23c], -R188.reuse ;  /* 0x00008f0005057a23 */ /* 0x100fe400000108bc */
[--C-:B------:R-:W-:Y:S02]  /*12700*/  FFMA.FTZ R4, R4, c[0x0][0x23c], -R188.reuse ;  /* 0x00008f0004047a23 */ /* 0x100fe400000108bc */
[----:B------:R-:W-:Y:S01]  /*12710*/  FFMA.FTZ R13, R13, c[0x0][0x23c], -R188 ;  /* 0x00008f000d0d7a23 */ /* 0x000fe200000108bc */
[----:B------:R3:W4:Y:S10]  /*12720*/  MUFU.EX2 R133, R0 ;  /* 0x0000000000857308 */ /* 0x0007340000000800 */
[----:B------:R5:W-:Y:S01]  /*12730*/  MUFU.EX2 R243, R17 ;  /* 0x0000001100f37308 */ /* 0x000be20000000800 */
[----:B-1----:R-:W1:Y:S01]  /*12740*/  LDSM.16.MT88.4 R20, [R213+0xa000] ;  /* 0x00a00000d514783b */ /* 0x002e620000004200 */
[----:B--2---:R-:W-:Y:S08]  /*12750*/  F2FP.PACK_AB R179, R241, R240 ;  /* 0x000000f0f1b3723e */ /* 0x004ff000000000ff */
[----:B------:R-:W-:Y:S01]  /*12760*/  MUFU.EX2 R236, R7 ;  /* 0x0000000700ec7308 */ /* 0x000fe20000000800 */
[----:B---3--:R-:W-:Y:S01]  /*12770*/  FADD.FTZ R0, -R2, R132 ;  /* 0x0000008402007221 */ /* 0x008fe20000010100 */
[----:B------:R-:W-:Y:S01]  /*12780*/  FSEL R2, R134, RZ, P1 ;  /* 0x000000ff86027208 */ /* 0x000fe20000800000 */
[C---:B----4-:R-:W-:Y:S02]  /*12790*/  FMUL.FTZ R32, R133.reuse, R172 ;  /* 0x000000ac85207220 */ /* 0x050fe40000410000 */
[----:B------:R-:W-:Y:S05]  /*127a0*/  FMUL.FTZ R0, R0, c[0x0][0x23c] ;  /* 0x00008f0000007a20 */ /* 0x000fea0000410000 */
[----:B------:R-:W-:Y:S01]  /*127b0*/  MUFU.EX2 R208, R6 ;  /* 0x0000000600d07308 */ /* 0x000fe20000000800 */
[C---:B------:R-:W-:Y:S02]  /*127c0*/  FMUL.FTZ R33, R133.reuse, R173 ;  /* 0x000000ad85217220 */ /* 0x040fe40000410000 */
[C---:B------:R-:W-:Y:S02]  /*127d0*/  FMUL.FTZ R36, R133.reuse, R36 ;  /* 0x0000002485247220 */ /* 0x040fe40000410000 */
[C---:B-----5:R-:W-:Y:S02]  /*127e0*/  FMUL.FTZ R17, R133.reuse, R157 ;  /* 0x0000009d85117220 */ /* 0x060fe40000410000 */
[C---:B------:R-:W-:Y:S02]  /*127f0*/  FMUL.FTZ R37, R133.reuse, R37 ;  /* 0x0000002585257220 */ /* 0x040fe40000410000 */
[C---:B------:R-:W-:Y:S01]  /*12800*/  FMUL.FTZ R48, R133.reuse, R48 ;  /* 0x0000003085307220 */ /* 0x040fe20000410000 */
[----:B------:R2:W3:Y:S01]  /*12810*/  MUFU.EX2 R132, R0 ;  /* 0x0000000000847308 */ /* 0x0004e20000000800 */
[C---:B------:R-:W-:Y:S02]  /*12820*/  FMUL.FTZ R49, R133.reuse, R49 ;  /* 0x0000003185317220 */ /* 0x040fe40000410000 */
[C---:B------:R-:W-:Y:S02]  /*12830*/  FMUL.FTZ R52, R133.reuse, R52 ;  /* 0x0000003485347220 */ /* 0x040fe40000410000 */
        /* <DEDUP_REMOVED lines=12> */
[----:B--2---:R-:W-:Y:S01]  /*12900*/  FADD.FTZ R0, -R2, R138 ;  /* 0x0000008a02007221 */ /* 0x004fe20000010100 */
[----:B------:R-:W-:Y:S01]  /*12910*/  FSEL R2, R137, RZ, P0 ;  /* 0x000000ff89027208 */ /* 0x000fe20000000000 */
[----:B---3--:R-:W-:Y:S01]  /*12920*/  FMUL.FTZ R6, R132, R146 ;  /* 0x0000009284067220 */ /* 0x008fe20000410000 */
[----:B------:R-:W-:Y:S01]  /*12930*/  PLOP3.LUT P0, PT, PT, PT, UP0, 0x80, 0x0 ;  /* 0x000000000000781c */ /* 0x000fe20003f0f008 */
[----:B------:R-:W-:Y:S01]  /*12940*/  FMUL.FTZ R0, R0, c[0x0][0x23c] ;  /* 0x00008f0000007a20 */ /* 0x000fe20000410000 */
[----:B------:R-:W2:Y:S01]  /*12950*/  MUFU.EX2 R242, R12 ;  /* 0x0000000c00f27308 */ /* 0x000ea20000000800 */
[C---:B------:R-:W-:Y:S02]  /*12960*/  FMUL.FTZ R7, R132.reuse, R147 ;  /* 0x0000009384077220 */ /* 0x040fe40000410000 */
[C---:B------:R-:W-:Y:S01]  /*12970*/  FMUL.FTZ R18, R132.reuse, R158 ;  /* 0x0000009e84127220 */ /* 0x040fe20000410000 */
[----:B----4-:R-:W-:Y:S01]  /*12980*/  F2FP.PACK_AB R181, R209, R208 ;  /* 0x000000d0d1b5723e */ /* 0x010fe200000000ff */
[C---:B------:R-:W-:Y:S02]  /*12990*/  FMUL.FTZ R5, R133.reuse, R145 ;  /* 0x0000009185057220 */ /* 0x040fe40000410000 */
[C---:B------:R-:W-:Y:S02]  /*129a0*/  FMUL.FTZ R19, R132.reuse, R159 ;  /* 0x0000009f84137220 */ /* 0x040fe40000410000 */
[C---:B------:R-:W-:Y:S01]  /*129b0*/  FMUL.FTZ R34, R132.reuse, R174 ;  /* 0x000000ae84227220 */ /* 0x040fe20000410000 */
[----:B------:R3:W4:Y:S01]  /*129c0*/  MUFU.EX2 R3, R0 ;  /* 0x0000000000037308 */ /* 0x0007220000000800 */
[C---:B------:R-:W-:Y:S02]  /*129d0*/  FMUL.FTZ R35, R132.reuse, R175 ;  /* 0x000000af84237220 */ /* 0x040fe40000410000 */
[----:B------:R-:W-:Y:S01]  /*129e0*/  LDSM.16.MT88.4 R172, [R215+0xa800] ;  /* 0x00a80000d7ac783b */ /* 0x000fe20000004200 */
[----:B-----5:R-:W-:Y:S02]  /*129f0*/  FMUL.FTZ R4, R133, R144 ;  /* 0x0000009085047220 */ /* 0x020fe40000410000 */
[C---:B------:R-:W-:Y:S02]  /*12a00*/  FMUL.FTZ R38, R132.reuse, R38 ;  /* 0x0000002684267220 */ /* 0x040fe40000410000 */
[C---:B------:R-:W-:Y:S02]  /*12a10*/  FMUL.FTZ R39, R132.reuse, R39 ;  /* 0x0000002784277220 */ /* 0x040fe40000410000 */
[----:B------:R5:W-:Y:S01]  /*12a20*/  MUFU.EX2 R237, R16 ;  /* 0x0000001000ed7308 */ /* 0x000be20000000800 */
[----:B------:R-:W5:Y:S01]  /*12a30*/  LDSM.16.MT88.4 R144, [R218+0xa000] ;  /* 0x00a00000da90783b */ /* 0x000f620000004200 */
[C---:B------:R-:W-:Y:S01]  /*12a40*/  FMUL.FTZ R50, R132.reuse, R50 ;  /* 0x0000003284327220 */ /* 0x040fe20000410000 */
[----:B--2---:R-:W-:Y:S01]  /*12a50*/  F2FP.PACK_AB R177, R243, R242 ;  /* 0x000000f2f3b1723e */ /* 0x004fe200000000ff */
[C---:B------:R-:W-:Y:S02]  /*12a60*/  FMUL.FTZ R51, R132.reuse, R51 ;  /* 0x0000003384337220 */ /* 0x040fe40000410000 */
[C---:B------:R-:W-:Y:S02]  /*12a70*/  FMUL.FTZ R54, R132.reuse, R54 ;  /* 0x0000003684367220 */ /* 0x040fe40000410000 */
[C---:B------:R-:W-:Y:S02]  /*12a80*/  FMUL.FTZ R55, R132.reuse, R55 ;  /* 0x0000003784377220 */ /* 0x040fe40000410000 */
[----:B------:R-:W2:Y:S01]  /*12a90*/  MUFU.EX2 R238, R14 ;  /* 0x0000000e00ee7308 */ /* 0x000ea20000000800 */
[-C--:B-1----:R-:W-:Y:S01]  /*12aa0*/  HMMA.16816.F32 R4, R176, R20.reuse, R4 ;  /* 0x00000014b004723c */ /* 0x082fe20000001804 */
[----:B------:R-:W-:Y:S02]  /*12ab0*/  FMUL.FTZ R66, R132, R66 ;  /* 0x0000004284427220 */ /* 0x000fe40000410000 */
[----:B---3--:R-:W-:Y:S02]  /*12ac0*/  FADD.FTZ R0, -R2, R139 ;  /* 0x0000008b02007221 */ /* 0x008fe40000010100 */
[--C-:B------:R-:W-:Y:S02]  /*12ad0*/  FFMA.FTZ R2, R189, c[0x0][0x23c], -R141.reuse ;  /* 0x00008f00bd027a23 */ /* 0x100fe4000001088d */
[----:B------:R-:W-:Y:S02]  /*12ae0*/  FMUL.FTZ R0, R0, c[0x0][0x23c] ;  /* 0x00008f0000007a20 */ /* 0x000fe40000410000 */
[----:B------:R1:W-:Y:S03]  /*12af0*/  MUFU.EX2 R197, R2 ;  /* 0x0000000200c57308 */ /* 0x0003e60000000800 */
[C---:B----4-:R-:W-:Y:S02]  /*12b00*/  FMUL.FTZ R8, R3.reuse, R148 ;  /* 0x0000009403087220 */ /* 0x050fe40000410000 */
[C---:B------:R-:W-:Y:S02]  /*12b10*/  FMUL.FTZ R9, R3.reuse, R149 ;  /* 0x0000009503097220 */ /* 0x040fe40000410000 */
[----:B------:R-:W-:Y:S02]  /*12b20*/  FMUL.FTZ R12, R3, R152 ;  /* 0x00000098030c7220 */ /* 0x000fe40000410000 */
[----:B-----5:R-:W-:Y:S01]  /*12b30*/  FMUL.FTZ R16, R133, R156 ;  /* 0x0000009c85107220 */ /* 0x020fe20000410000 */
[----:B------:R-:W3:Y:S01]  /*12b40*/  MUFU.EX2 R0, R0 ;  /* 0x0000000000007308 */ /* 0x000ee20000000800 */
[----:B------:R-:W-:Y:S01]  /*12b50*/  LDSM.16.MT88.4 R156, [R213+0xa800] ;  /* 0x00a80000d59c783b */ /* 0x000fe20000004200 */
[C---:B------:R-:W-:Y:S01]  /*12b60*/  FMUL.FTZ R24, R3.reuse, R164 ;  /* 0x000000a403187220 */ /* 0x040fe20000410000 */
[----:B--2---:R-:W-:Y:S01]  /*12b70*/  F2FP.PACK_AB R180, R238, R236 ;  /* 0x000000eceeb4723e */ /* 0x004fe200000000ff */
[C---:B------:R-:W-:Y:S02]  /*12b80*/  FMUL.FTZ R25, R3.reuse, R165 ;  /* 0x000000a503197220 */ /* 0x040fe40000410000 */
[C---:B------:R-:W-:Y:S02]  /*12b90*/  FMUL.FTZ R40, R3.reuse, R40 ;  /* 0x0000002803287220 */ /* 0x040fe40000410000 */
[C---:B------:R-:W-:Y:S02]  /*12ba0*/  FMUL.FTZ R41, R3.reuse, R41 ;  /* 0x0000002903297220 */ /* 0x040fe40000410000 */
[----:B------:R-:W2:Y:S01]  /*12bb0*/  MUFU.EX2 R239, R15 ;  /* 0x0000000f00ef7308 */ /* 0x000ea20000000800 */
[C---:B------:R-:W-:Y:S02]  /*12bc0*/  FMUL.FTZ R44, R3.reuse, R44 ;  /* 0x0000002c032c7220 */ /* 0x040fe40000410000 */
[C---:B------:R-:W-:Y:S02]  /*12bd0*/  FMUL.FTZ R45, R3.reuse, R45 ;  /* 0x0000002d032d7220 */ /* 0x040fe40000410000 */
[--C-:B-1----:R-:W-:Y:S02]  /*12be0*/  FFMA.FTZ R2, R190, c[0x0][0x23c], -R141.reuse ;  /* 0x00008f00be027a23 */ /* 0x102fe4000001088d */
[C---:B------:R-:W-:Y:S02]  /*12bf0*/  FMUL.FTZ R56, R3.reuse, R56 ;  /* 0x0000003803387220 */ /* 0x040fe40000410000 */
[C---:B------:R-:W-:Y:S01]  /*12c00*/  FMUL.FTZ R57, R3.reuse, R57 ;  /* 0x0000003903397220 */ /* 0x040fe20000410000 */
[----:B------:R1:W-:Y:S01]  /*12c10*/  MUFU.EX2 R196, R2 ;  /* 0x0000000200c47308 */ /* 0x0003e20000000800 */
[C---:B------:R-:W-:Y:S02]  /*12c20*/  FMUL.FTZ R60, R3.reuse, R60 ;  /* 0x0000003c033c7220 */ /* 0x040fe40000410000 */
[----:B------:R-:W-:Y:S02]  /*12c30*/  FMUL.FTZ R61, R3, R61 ;  /* 0x0000003d033d7220 */ /* 0x000fe40000410000 */
[C---:B---3--:R-:W-:Y:S02]  /*12c40*/  FMUL.FTZ R10, R0.reuse, R150 ;  /* 0x00000096000a7220 */ /* 0x048fe40000410000 */
[C---:B------:R-:W-:Y:S02]  /*12c50*/  FMUL.FTZ R11, R0.reuse, R151 ;  /* 0x00000097000b7220 */ /* 0x040fe40000410000 */
[C---:B------:R-:W-:Y:S01]  /*12c60*/  FMUL.FTZ R14, R0.reuse, R154 ;  /* 0x0000009a000e7220 */ /* 0x040fe20000410000 */
[----:B------:R-:W3:Y:S01]  /*12c70*/  MUFU.EX2 R211, R13 ;  /* 0x0000000d00d37308 */ /* 0x000ee20000000800 */
[----:B------:R-:W4:Y:S01]  /*12c80*/  LDSM.16.MT88.4 R148, [R217+0xa000] ;  /* 0x00a00000d994783b */ /* 0x000f220000004200 */
[C---:B------:R-:W-:Y:S01]  /*12c90*/  FMUL.FTZ R26, R0.reuse, R166 ;  /* 0x000000a6001a7220 */ /* 0x040fe20000410000 */
[----:B--2---:R-:W-:Y:S01]  /*12ca0*/  F2FP.PACK_AB R182, R239, R237 ;  /* 0x000000edefb6723e */ /* 0x004fe200000000ff */
[C---:B------:R-:W-:Y:S02]  /*12cb0*/  FMUL.FTZ R15, R0.reuse, R155 ;  /* 0x0000009b000f7220 */ /* 0x040fe40000410000 */
[C---:B------:R-:W-:Y:S02]  /*12cc0*/  FMUL.FTZ R27, R0.reuse, R167 ;  /* 0x000000a7001b7220 */ /* 0x040fe40000410000 */
[C---:B------:R-:W-:Y:S02]  /*12cd0*/  FMUL.FTZ R42, R0.reuse, R42 ;  /* 0x0000002a002a7220 */ /* 0x040fe40000410000 */
[C---:B------:R-:W-:Y:S02]  /*12ce0*/  FMUL.FTZ R43, R0.reuse, R43 ;  /* 0x0000002b002b7220 */ /* 0x040fe40000410000 */
[C---:B------:R-:W-:Y:S02]  /*12cf0*/  FMUL.FTZ R46, R0.reuse, R46 ;  /* 0x0000002e002e7220 */ /* 0x040fe40000410000 */
[--C-:B-1----:R-:W-:Y:S02]  /*12d00*/  FFMA.FTZ R2, R191, c[0x0][0x23c], -R142.reuse ;  /* 0x00008f00bf027a23 */ /* 0x102fe4000001088e */
[C---:B------:R-:W-:Y:S02]  /*12d10*/  FMUL.FTZ R47, R0.reuse, R47 ;  /* 0x0000002f002f7220 */ /* 0x040fe40000410000 */
[----:B------:R1:W-:Y:S01]  /*12d20*/  MUFU.EX2 R195, R2 ;  /* 0x0000000200c37308 */ /* 0x0003e20000000800 */
[C---:B------:R-:W-:Y:S02]  /*12d30*/  FMUL.FTZ R58, R0.reuse, R58 ;  /* 0x0000003a003a7220 */ /* 0x040fe40000410000 */
[C---:B------:R-:W-:Y:S01]  /*12d40*/  FMUL.FTZ R59, R0.reuse, R59 ;  /* 0x0000003b003b7220 */ /* 0x040fe20000410000 */
[----:B---3--:R-:W-:Y:S01]  /*12d50*/  F2FP.PACK_AB R183, R211, R210 ;  /* 0x000000d2d3b7723e */ /* 0x008fe200000000ff */
[----:B------:R-:W-:Y:S02]  /*12d60*/  FMUL.FTZ R13, R3, R153 ;  /* 0x00000099030d7220 */ /* 0x000fe40000410000 */
[C---:B------:R-:W-:Y:S02]  /*12d70*/  FMUL.FTZ R62, R0.reuse, R62 ;  /* 0x0000003e003e7220 */ /* 0x040fe40000410000 */
[----:B------:R-:W-:Y:S02]  /*12d80*/  FMUL.FTZ R63, R0, R63 ;  /* 0x0000003f003f7220 */ /* 0x000fe40000410000 */
[C---:B------:R-:W-:Y:S01]  /*12d90*/  HMMA.16816.F32 R8, R180.reuse, R20, R8 ;  /* 0x00000014b408723c */ /* 0x040fe20000001808 */
[C---:B------:R-:W-:Y:S02]  /*12da0*/  FMUL.FTZ R67, R132.reuse, R67 ;  /* 0x0000004384437220 */ /* 0x040fe40000410000 */
[C---:B------:R-:W-:Y:S02]  /*12db0*/  FMUL.FTZ R70, R132.reuse, R70 ;  /* 0x0000004684467220 */ /* 0x040fe40000410000 */
[----:B------:R-:W-:Y:S02]  /*12dc0*/  FMUL.FTZ R71, R132, R71 ;  /* 0x0000004784477220 */ /* 0x000fe40000410000 */
[C---:B------:R-:W-:Y:S01]  /*12dd0*/  FMUL.FTZ R20, R133.reuse, R160 ;  /* 0x000000a085147220 */ /* 0x040fe20000410000 */
[-C--:B------:R-:W-:Y:S01]  /*12de0*/  HMMA.16816.F32 R12, R180, R22.reuse, R12 ;  /* 0x00000016b40c723c */ /* 0x080fe2000000180c */
[----:B------:R-:W-:Y:S03]  /*12df0*/  FMUL.FTZ R21, R133, R161 ;  /* 0x000000a185157220 */ /* 0x000fe60000410000 */
[--C-:B-1----:R-:W-:Y:S02]  /*12e00*/  FFMA.FTZ R2, R192, c[0x0][0x23c], -R142.reuse ;  /* 0x00008f00c0027a23 */ /* 0x102fe4000001088e */
[C---:B------:R-:W-:Y:S02]  /*12e10*/  FMUL.FTZ R72, R3.reuse, R72 ;  /* 0x0000004803487220 */ /* 0x040fe40000410000 */
[C---:B------:R-:W-:Y:S01]  /*12e20*/  HMMA.16816.F32 R16, R176.reuse, R22, R16 ;  /* 0x00000016b010723c */ /* 0x040fe20000001810 */
[----:B------:R1:W2:Y:S03]  /*12e30*/  MUFU.EX2 R194, R2 ;  /* 0x0000000200c27308 */ /* 0x0002a60000000800 */
[C---:B------:R-:W-:Y:S02]  /*12e40*/  FMUL.FTZ R28, R3.reuse, R168 ;  /* 0x000000a8031c7220 */ /* 0x040fe40000410000 */
[C---:B------:R-:W-:Y:S02]  /*12e50*/  FMUL.FTZ R29, R3.reuse, R169 ;  /* 0x000000a9031d7220 */ /* 0x040fe40000410000 */
[C---:B------:R-:W-:Y:S04]  /*12e60*/  FMUL.FTZ R22, R132.reuse, R162 ;  /* 0x000000a284167220 */ /* 0x040fe80000410000 */
[----:B------:R-:W-:Y:S02]  /*12e70*/  FMUL.FTZ R23, R132, R163 ;  /* 0x000000a384177220 */ /* 0x000fe40000410000 */
[C---:B------:R-:W-:Y:S02]  /*12e80*/  FMUL.FTZ R73, R3.reuse, R73 ;  /* 0x0000004903497220 */ /* 0x040fe40000410000 */
[C---:B------:R-:W-:Y:S02]  /*12e90*/  FMUL.FTZ R74, R0.reuse, R74 ;  /* 0x0000004a004a7220 */ /* 0x040fe40000410000 */
[C---:B------:R-:W-:Y:S01]  /*12ea0*/  FMUL.FTZ R75, R0.reuse, R75 ;  /* 0x0000004b004b7220 */ /* 0x040fe20000410000 */
[-C--:B------:R-:W-:Y:S01]  /*12eb0*/  HMMA.16816.F32 R20, R176, R184.reuse, R20 ;  /* 0x000000b8b014723c */ /* 0x080fe20000001814 */
[C---:B------:R-:W-:Y:S02]  /*12ec0*/  FMUL.FTZ R76, R3.reuse, R76 ;  /* 0x0000004c034c7220 */ /* 0x040fe40000410000 */
[----:B------:R-:W-:Y:S02]  /*12ed0*/  FMUL.FTZ R77, R3, R77 ;  /* 0x0000004d034d7220 */ /* 0x000fe40000410000 */
[C---:B------:R-:W-:Y:S02]  /*12ee0*/  FMUL.FTZ R78, R0.reuse, R78 ;  /* 0x0000004e004e7220 */ /* 0x040fe40000410000 */
[----:B-1----:R-:W-:Y:S01]  /*12ef0*/  FFMA.FTZ R2, R193, c[0x0][0x23c], -R141 ;  /* 0x00008f00c1027a23 */ /* 0x002fe2000001088d */
[C---:B------:R-:W-:Y:S01]  /*12f00*/  HMMA.16816.F32 R24, R180.reuse, R184, R24 ;  /* 0x000000b8b418723c */ /* 0x040fe20000001818 */
[C---:B------:R-:W-:Y:S02]  /*12f10*/  FMUL.FTZ R30, R0.reuse, R170 ;  /* 0x000000aa001e7220 */ /* 0x040fe40000410000 */
[----:B------:R1:W-:Y:S01]  /*12f20*/  MUFU.EX2 R193, R2 ;  /* 0x0000000200c17308 */ /* 0x0003e20000000800 */
[C---:B------:R-:W-:Y:S02]  /*12f30*/  FMUL.FTZ R31, R0.reuse, R171 ;  /* 0x000000ab001f7220 */ /* 0x040fe40000410000 */
[----:B------:R-:W-:Y:S02]  /*12f40*/  FMUL.FTZ R79, R0, R79 ;  /* 0x0000004f004f7220 */ /* 0x000fe40000410000 */
[C---:B------:R-:W-:Y:S03]  /*12f50*/  FMUL.FTZ R82, R132.reuse, R82 ;  /* 0x0000005284527220 */ /* 0x040fe60000410000 */
        /* <DEDUP_REMOVED lines=8> */
[----:B------:R-:W-:Y:S02]  /*12fe0*/  FMUL.FTZ R91, R0, R91 ;  /* 0x0000005b005b7220 */ /* 0x000fe40000410000 */
[-C--:B------:R-:W-:Y:S01]  /*12ff0*/  HMMA.16816.F32 R36, R176, R144.reuse, R36 ;  /* 0x00000090b024723c */ /* 0x080fe20000001824 */
[--C-:B-1----:R-:W-:Y:S03]  /*13000*/  FFMA.FTZ R2, R202, c[0x0][0x23c], -R142.reuse ;  /* 0x00008f00ca027a23 */ /* 0x102fe6000001088e */
[C---:B------:R-:W-:Y:S01]  /*13010*/  FMUL.FTZ R92, R3.reuse, R92 ;  /* 0x0000005c035c7220 */ /* 0x040fe20000410000 */
[----:B------:R1:W-:Y:S01]  /*13020*/  MUFU.EX2 R191, R2 ;  /* 0x0000000200bf7308 */ /* 0x0003e20000000800 */
[----:B------:R-:W-:Y:S02]  /*13030*/  FMUL.FTZ R93, R3, R93 ;  /* 0x0000005d035d7220 */ /* 0x000fe40000410000 */
[C---:B------:R-:W-:Y:S01]  /*13040*/  HMMA.16816.F32 R40, R180.reuse, R144, R40 ;  /* 0x00000090b428723c */ /* 0x040fe20000001828 */
[C---:B------:R-:W-:Y:S03]  /*13050*/  FMUL.FTZ R94, R0.reuse, R94 ;  /* 0x0000005e005e7220 */ /* 0x040fe60000410000 */
[----:B------:R-:W-:Y:S02]  /*13060*/  FMUL.FTZ R95, R0, R95 ;  /* 0x0000005f005f7220 */ /* 0x000fe40000410000 */
[C---:B------:R-:W-:Y:S02]  /*13070*/  FMUL.FTZ R97, R133.reuse, R97 ;  /* 0x0000006185617220 */ /* 0x040fe40000410000 */
[-C--:B------:R-:W-:Y:S01]  /*13080*/  HMMA.16816.F32 R44, R180, R146.reuse, R44 ;  /* 0x00000092b42c723c */ /* 0x080fe2000000182c */
[C---:B------:R-:W-:Y:S03]  /*13090*/  FMUL.FTZ R98, R132.reuse, R98 ;  /* 0x0000006284627220 */ /* 0x040fe60000410000 */
[C---:B------:R-:W-:Y:S02]  /*130a0*/  FMUL.FTZ R99, R132.reuse, R99 ;  /* 0x0000006384637220 */ /* 0x040fe40000410000 */
[C---:B------:R-:W-:Y:S02]  /*130b0*/  FMUL.FTZ R100, R133.reuse, R100 ;  /* 0x0000006485647220 */ /* 0x040fe40000410000 */
[C---:B------:R-:W-:Y:S01]  /*130c0*/  HMMA.16816.F32 R48, R176.reuse, R146, R48 ;  /* 0x00000092b030723c */ /* 0x040fe20000001830 */
[----:B------:R-:W3:Y:S03]  /*130d0*/  LDSM.16.MT88.4 R144, [R213+0xb000] ;  /* 0x00b00000d590783b */ /* 0x000ee60000004200 */
[----:B------:R-:W-:Y:S02]  /*130e0*/  FMUL.FTZ R101, R133, R101 ;  /* 0x0000006585657220 */ /* 0x000fe40000410000 */
[--C-:B-1----:R-:W-:Y:S02]  /*130f0*/  FFMA.FTZ R2, R199, c[0x0][0x23c], -R143.reuse ;  /* 0x00008f00c7027a23 */ /* 0x102fe4000001088f */
[-C--:B----4-:R-:W-:Y:S01]  /*13100*/  HMMA.16816.F32 R52, R176, R148.reuse, R52 ;  /* 0x00000094b034723c */ /* 0x090fe20000001834 */
[C---:B------:R-:W-:Y:S01]  /*13110*/  FMUL.FTZ R102, R132.reuse, R102 ;  /* 0x0000006684667220 */ /* 0x040fe20000410000 */
[----:B------:R1:W-:Y:S02]  /*13120*/  MUFU.EX2 R189, R2 ;  /* 0x0000000200bd7308 */ /* 0x0003e40000000800 */
        /* <DEDUP_REMOVED lines=11> */
[----:B------:R-:W4:Y:S03]  /*131e0*/  LDSM.16.MT88.4 R148, [R215+0xb000] ;  /* 0x00b00000d794783b */ /* 0x000f260000004200 */
[----:B-1----:R-:W-:Y:S02]  /*131f0*/  FFMA.FTZ R2, R200, c[0x0][0x23c], -R143 ;  /* 0x00008f00c8027a23 */ /* 0x002fe4000001088f */
[----:B------:R-:W-:Y:S02]  /*13200*/  FMUL.FTZ R111, R0, R111 ;  /* 0x0000006f006f7220 */ /* 0x000fe40000410000 */
[----:B------:R1:W-:Y:S01]  /*13210*/  MUFU.EX2 R187, R2 ;  /* 0x0000000200bb7308 */ /* 0x0003e20000000800 */
[-C--:B---3--:R-:W-:Y:S03]  /*13220*/  HMMA.16816.F32 R68, R176, R144.reuse, R68 ;  /* 0x00000090b044723c */ /* 0x088fe60000001844 */
        /* <DEDUP_REMOVED lines=8> */
[C---:B------:R-:W-:Y:S03]  /*132b0*/  FMUL.FTZ R118, R132.reuse, R118 ;  /* 0x0000007684767220 */ /* 0x040fe60000410000 */
[----:B------:R-:W-:Y:S02]  /*132c0*/  FMUL.FTZ R119, R132, R119 ;  /* 0x0000007784777220 */ /* 0x000fe40000410000 */
[----:B------:R-:W-:Y:S02]  /*132d0*/  FFMA.FTZ R141, R198, c[0x0][0x23c], -R141 ;  /* 0x00008f00c68d7a23 */ /* 0x000fe4000001088d */
[C---:B------:R-:W-:Y:S01]  /*132e0*/  HMMA.16816.F32 R80, R176.reuse, R146, R80 ;  /* 0x00000092b050723c */ /* 0x040fe20000001850 */
[--C-:B-1----:R-:W-:Y:S01]  /*132f0*/  FFMA.FTZ R2, R204, c[0x0][0x23c], -R143.reuse ;  /* 0x00008f00cc027a23 */ /* 0x102fe2000001088f */
[----:B------:R-:W1:Y:S01]  /*13300*/  LDSM.16.MT88.4 R144, [R218+0xb000] ;  /* 0x00b00000da90783b */ /* 0x000e620000004200 */
[----:B------:R2:W3:Y:S01]  /*13310*/  MUFU.EX2 R192, R141 ;  /* 0x0000008d00c07308 */ /* 0x0004e20000000800 */
[----:B------:R-:W-:Y:S02]  /*13320*/  FFMA.FTZ R142, R201, c[0x0][0x23c], -R142 ;  /* 0x00008f00c98e7a23 */ /* 0x000fe4000001088e */
[----:B------:R-:W-:Y:S02]  /*13330*/  FFMA.FTZ R143, R203, c[0x0][0x23c], -R143 ;  /* 0x00008f00cb8f7a23 */ /* 0x000fe4000001088f */
[-C--:B----4-:R-:W-:Y:S01]  /*13340*/  HMMA.16816.F32 R84, R176, R148.reuse, R84 ;  /* 0x00000094b054723c */ /* 0x090fe20000001854 */
[C---:B------:R-:W-:Y:S03]  /*13350*/  FMUL.FTZ R120, R3.reuse, R120 ;  /* 0x0000007803787220 */ /* 0x040fe60000410000 */
[C---:B------:R-:W-:Y:S01]  /*13360*/  FMUL.FTZ R121, R3.reuse, R121 ;  /* 0x0000007903797220 */ /* 0x040fe20000410000 */
[----:B------:R4:W-:Y:S01]  /*13370*/  MUFU.EX2 R186, R2 ;  /* 0x0000000200ba7308 */ /* 0x0009e20000000800 */
[C---:B------:R-:W-:Y:S02]  /*13380*/  FMUL.FTZ R122, R0.reuse, R122 ;  /* 0x0000007a007a7220 */ /* 0x040fe40000410000 */
[C---:B------:R-:W-:Y:S01]  /*13390*/  HMMA.16816.F32 R88, R180.reuse, R148, R88 ;  /* 0x00000094b458723c */ /* 0x040fe20000001858 */
[C---:B------:R-:W-:Y:S03]  /*133a0*/  FMUL.FTZ R123, R0.reuse, R123 ;  /* 0x0000007b007b7220 */ /* 0x040fe60000410000 */
[C---:B------:R-:W-:Y:S02]  /*133b0*/  FMUL.FTZ R124, R3.reuse, R124 ;  /* 0x0000007c037c7220 */ /* 0x040fe40000410000 */
[----:B------:R-:W-:Y:S01]  /*133c0*/  FMUL.FTZ R125, R3, R125 ;  /* 0x0000007d037d7220 */ /* 0x000fe20000410000 */
[----:B------:R3:W5:Y:S01]  /*133d0*/  MUFU.EX2 R190, R142 ;  /* 0x0000008e00be7308 */ /* 0x0007620000000800 */
[-C--:B------:R-:W-:Y:S01]  /*133e0*/  HMMA.16816.F32 R92, R180, R150.reuse, R92 ;  /* 0x00000096b45c723c */ /* 0x080fe2000000185c */
[----:B------:R-:W-:Y:S03]  /*133f0*/  FMUL.FTZ R126, R0, R126 ;  /* 0x0000007e007e7220 */ /* 0x000fe60000410000 */
[----:B--2---:R-:W-:Y:S01]  /*13400*/  F2FP.PACK_AB R141, R194, R195 ;  /* 0x000000c3c28d723e */ /* 0x004fe200000000ff */
[----:B------:R-:W-:Y:S02]  /*13410*/  FMUL.FTZ R127, R0, R127 ;  /* 0x0000007f007f7220 */ /* 0x000fe40000410000 */
[C---:B------:R-:W-:Y:S01]  /*13420*/  FMUL.FTZ R128, R133.reuse, R128 ;  /* 0x0000008085807220 */ /* 0x040fe20000410000 */
[C---:B------:R-:W-:Y:S01]  /*13430*/  HMMA.16816.F32 R96, R176.reuse, R150, R96 ;  /* 0x00000096b060723c */ /* 0x040fe20000001860 */
[----:B------:R-:W2:Y:S01]  /*13440*/  LDSM.16.MT88.4 R148, [R217+0xb000] ;  /* 0x00b00000d994783b */ /* 0x000ea20000004200 */
[----:B------:R5:W2:Y:S02]  /*13450*/  MUFU.EX2 R185, R143 ;  /* 0x0000008f00b97308 */ /* 0x000aa40000000800 */
[----:B------:R-:W-:Y:S02]  /*13460*/  FMUL.FTZ R129, R133, R129 ;  /* 0x0000008185817220 */ /* 0x000fe40000410000 */
[----:B----4-:R-:W-:Y:S02]  /*13470*/  FFMA.FTZ R2, R205, c[0x0][0x23c], -R188 ;  /* 0x00008f00cd027a23 */ /* 0x010fe400000108bc */
[C---:B------:R-:W-:Y:S01]  /*13480*/  FMUL.FTZ R130, R132.reuse, R130 ;  /* 0x0000008284827220 */ /* 0x040fe20000410000 */
[-C--:B-1----:R-:W-:Y:S03]  /*13490*/  HMMA.16816.F32 R100, R176, R144.reuse, R100 ;  /* 0x00000090b064723c */ /* 0x082fe60000001864 */
[----:B------:R1:W-:Y:S01]  /*134a0*/  MUFU.EX2 R184, R2 ;  /* 0x0000000200b87308 */ /* 0x0003e20000000800 */
[----:B------:R-:W-:Y:S01]  /*134b0*/  FMUL.FTZ R131, R132, R131 ;  /* 0x0000008384837220 */ /* 0x000fe20000410000 */
[----:B---3--:R-:W-:Y:S01]  /*134c0*/  F2FP.PACK_AB R142, R192, R193 ;  /* 0x000000c1c08e723e */ /* 0x008fe200000000ff */
[----:B------:R-:W-:Y:S02]  /*134d0*/  FFMA.FTZ R132, R132, R250, R242 ;  /* 0x000000fa84847223 */ /* 0x000fe400000100f2 */
[C---:B------:R-:W-:Y:S01]  /*134e0*/  HMMA.16816.F32 R104, R180.reuse, R144, R104 ;  /* 0x00000090b468723c */ /* 0x040fe20000001868 */
[----:B------:R-:W-:Y:S03]  /*134f0*/  FFMA.FTZ R3, R3, R249, R236 ;  /* 0x000000f903037223 */ /* 0x000fe600000100ec */
[----:B------:R-:W-:Y:S04]  /*13500*/  FFMA.FTZ R0, R0, R248, R208 ;  /* 0x000000f800007223 */ /* 0x000fe800000100d0 */
[-C--:B------:R-:W-:Y:S01]  /*13510*/  HMMA.16816.F32 R108, R180, R146.reuse, R108 ;  /* 0x00000092b46c723c */ /* 0x080fe2000000186c */
[----:B-----5:R-:W-:Y:S07]  /*13520*/  F2FP.PACK_AB R143, R190, R191 ;  /* 0x000000bfbe8f723e */ /* 0x020fee00000000ff */
[C---:B------:R-:W-:Y:S01]  /*13530*/  HMMA.16816.F32 R112, R176.reuse, R146, R112 ;  /* 0x00000092b070723c */ /* 0x040fe20000001870 */
[--C-:B-1----:R-:W-:Y:S07]  /*13540*/  FFMA.FTZ R2, R206, c[0x0][0x23c], -R188.reuse ;  /* 0x00008f00ce027a23 */ /* 0x102fee00000108bc */
[-C--:B--2---:R-:W-:Y:S01]  /*13550*/  HMMA.16816.F32 R116, R176, R148.reuse, R116 ;  /* 0x00000094b074723c */ /* 0x084fe20000001874 */
[----:B------:R1:W2:Y:S07]  /*13560*/  MUFU.EX2 R139, R2 ;  /* 0x00000002008b7308 */ /* 0x0002ae0000000800 */
[C---:B------:R-:W-:Y:S08]  /*13570*/  HMMA.16816.F32 R120, R180.reuse, R148, R120 ;  /* 0x00000094b478723c */ /* 0x040ff00000001878 */
[-C--:B------:R-:W-:Y:S08]  /*13580*/  HMMA.16816.F32 R124, R180, R150.reuse, R124 ;  /* 0x00000096b47c723c */ /* 0x080ff0000000187c */
[----:B------:R-:W-:Y:S01]  /*13590*/  HMMA.16816.F32 R128, R176, R150, R128 ;  /* 0x00000096b080723c */ /* 0x000fe20000001880 */
[--C-:B-1----:R-:W-:Y:S03]  /*135a0*/  FFMA.FTZ R2, R207, c[0x0][0x23c], -R188.reuse ;  /* 0x00008f00cf027a23 */ /* 0x102fe600000108bc */
[----:B------:R-:W-:Y:S01]  /*135b0*/  FFMA.FTZ R188, R140, c[0x0][0x23c], -R188 ;  /* 0x00008f008cbc7a23 */ /* 0x000fe200000108bc */
[----:B------:R1:W-:Y:S01]  /*135c0*/  MUFU.EX2 R138, R2 ;  /* 0x00000002008a7308 */ /* 0x0003e20000000800 */
[----:B------:R-:W-:Y:S02]  /*135d0*/  F2FP.PACK_AB R140, R196, R197 ;  /* 0x000000c5c48c723e */ /* 0x000fe400000000ff */
[----:B------:R-:W-:Y:S04]  /*135e0*/  F2FP.PACK_AB R176, R187, R189 ;  /* 0x000000bdbbb0723e */ /* 0x000fe800000000ff */
[----:B------:R-:W-:Y:S01]  /*135f0*/  F2FP.PACK_AB R178, R185, R186 ;  /* 0x000000bab9b2723e */ /* 0x000fe200000000ff */
[-C--:B------:R-:W-:Y:S01]  /*13600*/  HMMA.16816.F32 R144, R140, R156.reuse, R4 ;  /* 0x0000009c8c90723c */ /* 0x080fe20000001804 */
[----:B--2---:R-:W-:Y:S01]  /*13610*/  F2FP.PACK_AB R177, R139, R184 ;  /* 0x000000b88bb1723e */ /* 0x004fe200000000ff */
[----:B------:R-:W2:Y:S01]  /*13620*/  MUFU.EX2 R188, R188 ;  /* 0x000000bc00bc7308 */ /* 0x000ea20000000800 */
[----:B------:R-:W3:Y:S01]  /*13630*/  LDSM.16.MT88.4 R4, [R218+0xa800] ;  /* 0x00a80000da04783b */ /* 0x000ee20000004200 */
[----:B-1----:R-:W-:Y:S01]  /*13640*/  FADD.FTZ R2, R243, R132 ;  /* 0x00000084f3027221 */ /* 0x002fe20000010000 */
[----:B------:R-:W-:Y:S03]  /*13650*/  MOV R132, R135 ;  /* 0x0000008700847202 */ /* 0x000fe60000000f00 */
[----:B------:R-:W-:Y:S04]  /*13660*/  FADD.FTZ R2, R240, R2 ;  /* 0x00000002f0027221 */ /* 0x000fe80000010000 */
[----:B------:R-:W-:Y:S01]  /*13670*/  FADD.FTZ R2, R241, R2 ;  /* 0x00000002f1027221 */ /* 0x000fe20000010000 */
[----:B--2---:R-:W-:Y:S03]  /*13680*/  F2FP.PACK_AB R179, R188, R138 ;  /* 0x0000008abcb3723e */ /* 0x004fe600000000ff */
[----:B------:R-:W-:Y:S04]  /*13690*/  FADD.FTZ R2, R195, R2 ;  /* 0x00000002c3027221 */ /* 0x000fe80000010000 */
[C---:B------:R-:W-:Y:S01]  /*136a0*/  HMMA.16816.F32 R148, R176.reuse, R156, R8 ;  /* 0x0000009cb094723c */ /* 0x040fe20000001808 */
[----:B------:R-:W1:Y:S07]  /*136b0*/  LDSM.16.MT88.4 R8, [R217+0xa800] ;  /* 0x00a80000d908783b */ /* 0x000e6e0000004200 */
[-C--:B------:R-:W-:Y:S01]  /*136c0*/  HMMA.16816.F32 R152, R176, R158.reuse, R12 ;  /* 0x0000009eb098723c */ /* 0x080fe2000000180c */
[----:B------:R-:W2:Y:S07]  /*136d0*/  LDSM.16.MT88.4 R12, [R213+0xb800] ;  /* 0x00b80000d50c783b */ /* 0x000eae0000004200 */
        /* <DEDUP_REMOVED lines=61> */
.L_x_1912:
        /* <DEDUP_REMOVED lines=436> */
.L_x_1917:
[----:B---34-:R-:W-:Y:S05]  /*155f0*/  BSYNC B0 ;  /* 0x0000000000007941 */ /* 0x018fea0003800000 */
.L_x_1916:
        /* <DEDUP_REMOVED lines=24> */
.L_x_1919:
[----:B-1----:R-:W-:Y:S05]  /*15780*/  BSYNC B0 ;  /* 0x0000000000007941 */ /* 0x002fea0003800000 */
.L_x_1918:
        /* <DEDUP_REMOVED lines=16> */
.L_x_1921:
[----:B------:R-:W-:Y:S05]  /*15890*/  BSYNC B0 ;  /* 0x0000000000007941 */ /* 0x000fea0003800000 */
.L_x_1920:
        /* <DEDUP_REMOVED lines=16> */
.L_x_1923:
[----:B------:R-:W-:Y:S05]  /*159a0*/  BSYNC B0 ;  /* 0x0000000000007941 */ /* 0x000fea0003800000 */
.L_x_1922:
        /* <DEDUP_REMOVED lines=16> */
.L_x_1925:
[----:B------:R-:W-:Y:S05]  /*15ab0*/  BSYNC B0 ;  /* 0x0000000000007941 */ /* 0x000fea0003800000 */
.L_x_1924:
        /* <DEDUP_REMOVED lines=16> */
.L_x_1927:
[----:B------:R-:W-:Y:S05]  /*15bc0*/  BSYNC B0 ;  /* 0x0000000000007941 */ /* 0x000fea0003800000 */
.L_x_1926:
        /* <DEDUP_REMOVED lines=16> */
.L_x_1929:
[----:B------:R-:W-:Y:S05]  /*15cd0*/  BSYNC B0 ;  /* 0x0000000000007941 */ /* 0x000fea0003800000 */
.L_x_1928:
        /* <DEDUP_REMOVED lines=16> */
.L_x_1931:
[----:B------:R-:W-:Y:S05]  /*15de0*/  BSYNC B0 ;  /* 0x0000000000007941 */ /* 0x000fea0003800000 */
.L_x_1930:
        /* <DEDUP_REMOVED lines=16> */
.L_x_1932:
        /* <DEDUP_REMOVED lines=9> */
.L_x_2405:


//--------------------- .text._ZN5flash16flash_fwd_kernelI23Flash_fwd_kernel_traitsILi128ELi128ELi32ELi4ELb0ELb0EN7cutlass6half_tE19Flash_kernel_traitsILi128ELi128ELi32ELi4ES3_EELb1ELb0ELb1ELb1ELb0ELb0ELb0ELb0EEEvNS_16Flash_fwd_paramsE --------------------------
	.section	.text._ZN5flash16flash_fwd_kernelI23Flash_fwd_kernel_traitsILi128ELi128ELi32ELi4ELb0ELb0EN7cutlass6half_tE19Flash_kernel_traitsILi128ELi128ELi32ELi4ES3_EELb1ELb0ELb1ELb1ELb0ELb0ELb0ELb0EEEvNS_16Flash_fwd_paramsE,"ax",@progbits
	.sectioninfo	@"SHI_REGISTERS=255"
	.align	128
        .global         _ZN5flash16flash_fwd_kernelI23Flash_fwd_kernel_traitsILi128ELi128ELi32ELi4ELb0ELb0EN7cutlass6half_tE19Flash_kernel_traitsILi128ELi128ELi32ELi4ES3_EELb1ELb0ELb1ELb1ELb0ELb0ELb0ELb0EEEvNS_16Flash_fwd_paramsE
        .type           _ZN5flash16flash_fwd_kernelI23Flash_fwd_kernel_traitsILi128ELi128ELi32ELi4ELb0ELb0EN7cutlass6half_tE19Flash_kernel_traitsILi128ELi128ELi32ELi4ES3_EELb1ELb0ELb1ELb1ELb0ELb0ELb0ELb0EEEvNS_16Flash_fwd_paramsE,@function
        .size           _ZN5flash16flash_fwd_kernelI23Flash_fwd_kernel_traitsILi128ELi128ELi32ELi4ELb0ELb0EN7cutlass6half_tE19Flash_kernel_traitsILi128ELi128ELi32ELi4ES3_EELb1ELb0ELb1ELb1ELb0ELb0ELb0ELb0EEEvNS_16Flash_fwd_paramsE,(.L_x_2406 - _ZN5flash16flash_fwd_kernelI23Flash_fwd_kernel_traitsILi128ELi128ELi32ELi4ELb0ELb0EN7cutlass6half_tE19Flash_kernel_traitsILi128ELi128ELi32ELi4ES3_EELb1ELb0ELb1ELb1ELb0ELb0ELb0ELb0EEEvNS_16Flash_fwd_paramsE)
        .other          _ZN5flash16flash_fwd_kernelI23Flash_fwd_kernel_traitsILi128ELi128ELi32ELi4ELb0ELb0EN7cutlass6half_tE19Flash_kernel_traitsILi128ELi128ELi32ELi4ES3_EELb1ELb0ELb1ELb1ELb0ELb0ELb0ELb0EEEvNS_16Flash_fwd_paramsE,@"STO_CUDA_ENTRY STV_DEFAULT"
_ZN5flash16flash_fwd_kernelI23Flash_fwd_kernel_traitsILi128ELi128ELi32ELi4ELb0ELb0EN7cutlass6half_tE19Flash_kernel_traitsILi128ELi128ELi32ELi4ES3_EELb1ELb0ELb1ELb1ELb0ELb0ELb0ELb0EEEvNS_16Flash_fwd_paramsE:
.text._ZN5flash16flash_fwd_kernelI23Flash_fwd_kernel_traitsILi128ELi128ELi32ELi4ELb0ELb0EN7cutlass6half_tE19Flash_kernel_traitsILi128ELi128ELi32ELi4ES3_EELb1ELb0ELb1ELb1ELb0ELb0ELb0ELb0EEEvNS_16Flash_fwd_paramsE:
        /* <DEDUP_REMOVED lines=94> */
.L_x_1933:
[----:B------:R-:W-:Y:S02]  /*05e0*/  ULDC UR7, c[0x0][0x218] ;  /* 0x0000860000077ab9 */ /* 0x000fe40000000800 */
.L_x_1934:
        /* <DEDUP_REMOVED lines=63> */
[----:B------:R-:W-:Y:S01]  /*09e0*/  ULDC.U8 UR4, c[0x0][0x329] ;  /* 0x0000ca4000047ab9 */ /* 0x000fe20000000000 */
[----:B------:R-:W-:Y:S01]  /*09f0*/  IADD3 R23, R14, 0x40, RZ ;  /* 0x000000400e177810 */ /* 0x000fe20007ffe0ff */
        /* <DEDUP_REMOVED lines=54> */
.L_x_1937:
[----:B------:R-:W-:Y:S05]  /*0d60*/  BSYNC B0 ;  /* 0x0000000000007941 */ /* 0x000fea0003800000 */
.L_x_1936:
        /* <DEDUP_REMOVED lines=18> */
.L_x_1939:
[----:B------:R-:W-:Y:S05]  /*0e90*/  BSYNC B0 ;  /* 0x0000000000007941 */ /* 0x000fea0003800000 */
.L_x_1938:
        /* <DEDUP_REMOVED lines=18> */
.L_x_1941:
[----:B------:R-:W-:Y:S05]  /*0fc0*/  BSYNC B0 ;  /* 0x0000000000007941 */ /* 0x000fea0003800000 */
.L_x_1940:
        /* <DEDUP_REMOVED lines=18> */
.L_x_1943:
[----:B------:R-:W-:Y:S05]  /*10f0*/  BSYNC B0 ;  /* 0x0000000000007941 */ /* 0x000fea0003800000 */
.L_x_1942:
        /* <DEDUP_REMOVED lines=18> */
.L_x_1945:
[----:B------:R-:W-:Y:S05]  /*1220*/  BSYNC B0 ;  /* 0x0000000000007941 */ /* 0x000fea0003800000 */
.L_x_1944:
        /* <DEDUP_REMOVED lines=18> */
.L_x_1947:
[----:B------:R-:W-:Y:S05]  /*1350*/  BSYNC B0 ;  /* 0x0000000000007941 */ /* 0x000fea0003800000 */
.L_x_1946:
        /* <DEDUP_REMOVED lines=18> */
.L_x_1949:
[----:B------:R-:W-:Y:S05]  /*1480*/  BSYNC B0 ;  /* 0x0000000000007941 */ /* 0x000fea0003800000 */
.L_x_1948:
        /* <DEDUP_REMOVED lines=18> */
.L_x_1951:
[----:B------:R-:W-:Y:S05]  /*15b0*/  BSYNC B0 ;  /* 0x0000000000007941 */ /* 0x000fea0003800000 */
.L_x_1950:
        /* <DEDUP_REMOVED lines=67> */
.L_x_1935:
        /* <DEDUP_REMOVED lines=15> */
[----:B------:R-:W-:Y:S02]  /*1ae0*/  @UP1 UIMAD UR7, UR18, UR5, UR23 ;  /* 0x00000005120712a4 */ /* 0x000fe4000f8e0217 */
[----:B------:R-:W-:Y:S02]  /*1af0*/  @UP0 UMOV UR6, UR20 ;  /* 0x0000001400060c82 */ /* 0x000fe40008000000 */
        /* <DEDUP_REMOVED lines=8> */
[----:B------:R-:W-:-:S02]  /*1b80*/  USHF.R.S32.HI UR7, URZ, 0x1f, UR13 ;  /* 0x0000001f3f077899 */ /* 0x000fc4000801140d */
[----:B------:R-:W-:Y:S02]  /*1b90*/  UIMAD.WIDE.U32 UR20, UR15, UR4, URZ ;  /* 0x000000040f1472a5 */ /* 0x000fe4000f8e003f */
        /* <DEDUP_REMOVED lines=8> */
.L_x_1952:
        /* <DEDUP_REMOVED lines=46> */
.L_x_1953:
[CC--:B------:R-:W-:Y:S01]  /*1f00*/  LEA.HI R0, R5.reuse, R20.reuse, RZ, 0x3 ;  /* 0x0000001405007211 */ /* 0x0c0fe200078f18ff */
[----:B------:R-:W1:Y:S01]  /*1f10*/  S2R R14, SR_CTAID.Z ;  /* 0x00000000000e7919 */ /* 0x000e620000002700 */
[CC--:B------:R-:W-:Y:S01]  /*1f20*/  LEA.HI R17, R5.reuse, R20.reuse, RZ, 0x4 ;  /* 0x0000001405117211 */ /* 0x0c0fe200078f20ff */
[----:B------:R-:W-:Y:S01]  /*1f30*/  BSSY B0, `(.L_x_1954) ;  /* 0x0000059000007945 */ /* 0x000fe20003800000 */
[----:B------:R-:W-:Y:S01]  /*1f40*/  SHF.R.S32.HI R12, RZ, 0x3, R0 ;  /* 0x00000003ff0c7819 */ /* 0x000fe20000011400 */
[----:B------:R-:W2:Y:S01]  /*1f50*/  S2R R21, SR_CTAID.X ;  /* 0x0000000000157919 */ /* 0x000ea20000002500 */
[----:B------:R-:W-:Y:S02]  /*1f60*/  LOP3.LUT R0, R0, 0xfffffff8, RZ, 0xc0, !PT ;  /* 0xfffffff800007812 */ /* 0x000fe400078ec0ff */
        /* <DEDUP_REMOVED lines=40> */
[----:B------:R-:W-:Y:S01]  /*21f0*/  IMAD.WIDE.U32 R26, R4, c[0x0][0x1b0], R6 ;  /* 0x00006c00041a7a25 */ /* 0x000fe200078e0006 */
[----:B------:R-:W-:Y:S01]  /*2200*/  ISETP.GE.AND P0, PT, R12, UR6, PT ;  /* 0x000000060c007c0c */ /* 0x000fe2000bf06270 */
[----:B------:R-:W-:Y:S02]  /*2210*/  UIMAD UR4, UR17, UR4, URZ ;  /* 0x00000004110472a4 */ /* 0x000fe4000f8e023f */
[C---:B------:R-:W-:Y:S01]  /*2220*/  IMAD R0, R4.reuse, c[0x0][0x1bc], R0 ;  /* 0x00006f0004007a24 */ /* 0x040fe200078e0200 */
[----:B------:R2:W-:Y:S01]  /*2230*/  STL.64 [R1+0x68], R26 ;  /* 0x0000681a01007387 */ /* 0x0005e20000100a00 */
[----:B------:R-:W-:Y:S01]  /*2240*/  IMAD.WIDE.U32 R22, R4, c[0x0][0x1b8], R2 ;  /* 0x00006e0004167a25 */ /* 0x000fe200078e0002 */
[----:B------:R-:W-:Y:S01]  /*2250*/  UIMAD UR4, UR14, UR5, UR4 ;  /* 0x000000050e0472a4 */ /* 0x000fe2000f8e0204 */
[----:B------:R-:W-:-:S02]  /*2260*/  R2P PR, R18, 0x6 ;  /* 0x0000000612007804 */ /* 0x000fc40000000000 */
[----:B------:R-:W-:Y:S01]  /*2270*/  IMAD R8, R4, c[0x0][0x1b4], R8 ;  /* 0x00006d0004087a24 */ /* 0x000fe200078e0208 */
[----:B------:R2:W-:Y:S01]  /*2280*/  STL.64 [R1+0x88], R22 ;  /* 0x0000881601007387 */ /* 0x0005e20000100a00 */
[----:B------:R-:W-:Y:S01]  /*2290*/  IMAD.IADD R25, R23, 0x1, R0 ;  /* 0x0000000117197824 */ /* 0x000fe200078e0200 */
[----:B------:R-:W-:Y:S01]  /*22a0*/  IADD3 R11, R15, UR4, RZ ;  /* 0x000000040f0b7c10 */ /* 0x000fe2000fffe0ff */
[----:B------:R-:W-:Y:S01]  /*22b0*/  IMAD.IADD R31, R27, 0x1, R8 ;  /* 0x000000011b1f7824 */ /* 0x000fe200078e0208 */
[----:B------:R2:W-:Y:S01]  /*22c0*/  STL.64 [R1+0x50], R32 ;  /* 0x0000502001007387 */ /* 0x0005e20000100a00 */
[----:B------:R-:W-:Y:S02]  /*22d0*/  IMAD.MOV.U32 R4, RZ, RZ, 0x10 ;  /* 0x00000010ff047424 */ /* 0x000fe400078e00ff */
[----:B------:R-:W-:Y:S01]  /*22e0*/  IMAD.MOV.U32 R2, RZ, RZ, 0x20 ;  /* 0x00000020ff027424 */ /* 0x000fe200078e00ff */
[----:B------:R2:W-:Y:S01]  /*22f0*/  STL [R1+0x60], R100 ;  /* 0x0000606401007387 */ /* 0x0005e20000100800 */
[----:B------:R-:W-:Y:S01]  /*2300*/  IMAD.SHL.U32 R215, R215, 0x2, RZ ;  /* 0x00000002d7d77824 */ /* 0x000fe200078e00ff */
        /* <DEDUP_REMOVED lines=27> */
.L_x_1955:
[----:B------:R-:W-:Y:S05]  /*24c0*/  BSYNC B0 ;  /* 0x0000000000007941 */ /* 0x000fea0003800000 */
.L_x_1954:
        /* <DEDUP_REMOVED lines=29> */
.L_x_1957:
[----:B------:R-:W-:Y:S05]  /*26a0*/  BSYNC B0 ;  /* 0x0000000000007941 */ /* 0x000fea0003800000 */
.L_x_1956:
        /* <DEDUP_REMOVED lines=29> */
.L_x_1959:
[----:B------:R-:W-:Y:S05]  /*2880*/  BSYNC B0 ;  /* 0x0000000000007941 */ /* 0x000fea0003800000 */
.L_x_1958:
        /* <DEDUP_REMOVED lines=29> */
.L_x_1961:
[----:B------:R-:W-:Y:S05]  /*2a60*/  BSYNC B0 ;  /* 0x0000000000007941 */ /* 0x000fea0003800000 */
.L_x_1960:
[----:B------:R-:W-:Y:S01]  /*2a70*/  IADD3 R0, R12, 0x40, RZ ;  /* 0x000000400c007810 */ /* 0x000fe20007ffe0ff */
[----:B------:R-:W-:Y:S03]  /*2a80*/  BSSY B0, `(.L_x_1962) ;  /* 0x000001d000007945 */ /* 0x000fe60003800000 */
[----:B------:R-:W-:Y:S01]  /*2a90*/  ISETP.GE.AND P0, PT, R0, UR6, PT ;  /* 0x0000000600007c0c */ /* 0x000fe2000bf06270 */
[----:B------:R3:W-:-:S12]  /*2aa0*/  STL [R1+0xa4], R0 ;  /* 0x0000a40001007387 */ /* 0x0007d80000100800 */
        /* <DEDUP_REMOVED lines=26> */
.L_x_1963:
[----:B------:R-:W-:Y:S05]  /*2c50*/  BSYNC B0 ;  /* 0x0000000000007941 */ /* 0x000fea0003800000 */
.L_x_1962:
[----:B---3--:R-:W-:Y:S01]  /*2c60*/  IADD3 R0, R12, 0x50, RZ ;  /* 0x000000500c007810 */ /* 0x008fe20007ffe0ff */
        /* <DEDUP_REMOVED lines=29> */
.L_x_1965:
[----:B------:R-:W-:Y:S05]  /*2e40*/  BSYNC B0 ;  /* 0x0000000000007941 */ /* 0x000fea0003800000 */
.L_x_1964:
        /* <DEDUP_REMOVED lines=30> */
.L_x_1967:
[----:B------:R-:W-:Y:S05]  /*3030*/  BSYNC B0 ;  /* 0x0000000000007941 */ /* 0x000fea0003800000 */
.L_x_1966:
        /* <DEDUP_REMOVED lines=34> */
.L_x_1969:
[----:B------:R-:W-:Y:S05]  /*3260*/  BSYNC B0 ;  /* 0x0000000000007941 */ /* 0x000fea0003800000 */
.L_x_1968:
        /* <DEDUP_REMOVED lines=32> */
.L_x_1971:
[----:B------:R-:W-:Y:S05]  /*3470*/  BSYNC B0 ;  /* 0x0000000000007941 */ /* 0x000fea0003800000 */
.L_x_1970:
        /* <DEDUP_REMOVED lines=25> */
.L_x_1973:
[----:B------:R-:W-:Y:S05]  /*3610*/  BSYNC B0 ;  /* 0x0000000000007941 */ /* 0x000fea0003800000 */
.L_x_1972:
        /* <DEDUP_REMOVED lines=20> */
[----:B---3--:R-:W-:Y:S01]  /*3760*/  MOV R6, UR34 ;  /* 0x0000002200067c02 */ /* 0x008fe20008000f00 */
[----:B------:R-:W1:Y:S01]  /*3770*/  @P0 MUFU.RCP R3, c[0x0][0x238] ;  /* 0x00008e0000030b08 */ /* 0x000e620000001000 */
[----:B------:R-:W-:Y:S01]  /*3780*/  ISETP.GE.AND P1, PT, R12, UR15, PT ;  /* 0x0000000f0c007c0c */ /* 0x000fe2000bf26270 */
[----:B------:R-:W-:Y:S01]  /*3790*/  IMAD.MOV.U32 R8, RZ, RZ, R22 ;  /* 0x000000ffff087224 */ /* 0x000fe200078e0016 */
[----:B------:R-:W-:Y:S01]  /*37a0*/  LEA R120, R21, R88, 0x3 ;  /* 0x0000005815787211 */ /* 0x000fe200078e18ff */
[----:B------:R-:W-:Y:S01]  /*37b0*/  IMAD.U32 R7, RZ, RZ, UR35 ;  /* 0x00000023ff077e24 */ /* 0x000fe2000f8e00ff */
[----:B------:R-:W-:-:S04]  /*37c0*/  ULDC.64 UR24, c[0x0][0x1a0] ;  /* 0x0000680000187ab9 */ /* 0x000fc80000000a00 */
[----:B------:R3:W1:Y:S01]  /*37d0*/  @P0 LDG.E R0, [R6.64] ;  /* 0x0000001c06000981 */ /* 0x000662000c1e1900 */
[----:B------:R-:W-:Y:S01]  /*37e0*/  USHF.L.U64.HI UR22, UR24, UR22, UR25 ;  /* 0x0000001618167299 */ /* 0x000fe20008010219 */
[----:B------:R-:W-:Y:S01]  /*37f0*/  SHF.L.U32 R20, R20, 0x1, RZ ;  /* 0x0000000114147819 */ /* 0x000fe200000006ff */
[----:B------:R-:W-:Y:S01]  /*3800*/  USHF.L.U32 UR23, UR24, 0x5, URZ ;  /* 0x0000000518177899 */ /* 0x000fe2000800063f */
[----:B------:R-:W-:Y:S01]  /*3810*/  BAR.SYNC.DEFER_BLOCKING 0x0 ;  /* 0x0000000000007b1d */ /* 0x000fe20000010000 */
[----:B------:R-:W-:Y:S01]  /*3820*/  UIMAD UR14, UR22, UR33, URZ ;  /* 0x00000021160e72a4 */ /* 0x000fe2000f8e023f */
[----:B------:R-:W-:Y:S01]  /*3830*/  LOP3.LUT R89, R20, 0x6, RZ, 0xc0, !PT ;  /* 0x0000000614597812 */ /* 0x000fe200078ec0ff */
[----:B------:R-:W-:Y:S02]  /*3840*/  UIADD3 UR13, UR10, 0x1, -UR11 ;  /* 0x000000010a0d7890 */ /* 0x000fe4000fffe80b */
[----:B------:R-:W-:Y:S01]  /*3850*/  UIMAD UR14, UR16, UR23, UR14 ;  /* 0x00000017100e72a4 */ /* 0x000fe2000f8e020e */
[----:B------:R2:W-:Y:S01]  /*3860*/  STL.64 [R1+0x78], R8 ;  /* 0x0000780801007387 */ /* 0x0005e20000100a00 */
[----:B------:R-:W-:Y:S01]  /*3870*/  ULDC UR4, c[0x0][0x2e8] ;  /* 0x0000ba0000047ab9 */ /* 0x000fe20000000800 */
[----:B------:R-:W-:Y:S01]  /*3880*/  BSSY B0, `(.L_x_1974) ;  /* 0x0000022000007945 */ /* 0x000fe20003800000 */
[----:B------:R-:W-:Y:S01]  /*3890*/  UMOV UR27, URZ ;  /* 0x0000003f001b7c82 */ /* 0x000fe20008000000 */
[----:B------:R2:W-:Y:S01]  /*38a0*/  STL [R1+0x28], R120 ;  /* 0x0000287801007387 */ /* 0x0005e20000100800 */
[----:B------:R-:W-:Y:S01]  /*38b0*/  UIADD3 UR4, UR13, UR4, URZ ;  /* 0x000000040d047290 */ /* 0x000fe2000fffe03f */
[----:B---3--:R-:W-:-:S02]  /*38c0*/  IMAD.U32 R6, RZ, RZ, UR33 ;  /* 0x00000021ff067e24 */ /* 0x008fc4000f8e00ff */
[----:B------:R2:W-:Y:S02]  /*38d0*/  @P1 STS.128 [R215+0xa000], RZ ;  /* 0x00a000ffd7001388 */ /* 0x0005e40000000c00 */
[----:B------:R-:W-:Y:S02]  /*38e0*/  IMAD.WIDE.U32 R6, R6, UR23, R8 ;  /* 0x0000001706067c25 */ /* 0x000fe4000f8e0008 */
[----:B------:R2:W-:Y:S02]  /*38f0*/  @P1 STS.128 [R215+0xb000], RZ ;  /* 0x00b000ffd7001388 */ /* 0x0005e40000000c00 */
[----:B-1----:R-:W-:Y:S01]  /*3900*/  @P0 FMUL.FTZ R0, R0, R3 ;  /* 0x0000000300000220 */ /* 0x002fe20000410000 */
[----:B------:R-:W-:-:S03]  /*3910*/  IADD3 R3, R7, UR14, RZ ;  /* 0x0000000e07037c10 */ /* 0x000fc6000fffe0ff */
[----:B------:R1:W3:Y:S02]  /*3920*/  @P0 R2UR UR5, R0 ;  /* 0x00000000000503c2 */ /* 0x0002e400000e0000 */
[----:B-1----:R-:W-:Y:S01]  /*3930*/  SHF.R.S32.HI R0, RZ, 0x1f, R16 ;  /* 0x0000001fff007819 */ /* 0x002fe20000011410 */
[----:B---3--:R-:W-:-:S03]  /*3940*/  @UP1 UMOV UR27, UR5 ;  /* 0x00000005001b1c82 */ /* 0x008fc60008000000 */
[----:B------:R-:W-:-:S04]  /*3950*/  LEA.HI R0, R0, R16, RZ, 0x2 ;  /* 0x0000001000007211 */ /* 0x000fc800078f10ff */
[----:B------:R-:W-:-:S05]  /*3960*/  SHF.R.S32.HI R90, RZ, 0x2, R0 ;  /* 0x00000002ff5a7819 */ /* 0x000fca0000011400 */
[----:B------:R2:W-:Y:S01]  /*3970*/  STL [R1+0xa8], R90 ;  /* 0x0000a85a01007387 */ /* 0x0005e20000100800 */
        /* <DEDUP_REMOVED lines=18> */
.L_x_1975:
[----:B------:R-:W-:Y:S05]  /*3aa0*/  BSYNC B0 ;  /* 0x0000000000007941 */ /* 0x000fea0003800000 */
.L_x_1974:
        /* <DEDUP_REMOVED lines=27> */
.L_x_1977:
[----:B------:R-:W-:Y:S05]  /*3c60*/  BSYNC B0 ;  /* 0x0000000000007941 */ /* 0x000fea0003800000 */
.L_x_1976:
        /* <DEDUP_REMOVED lines=9> */
[----:B------:R-:W0:Y:S01]  /*3d00*/  LDGDEPBAR ;  /* 0x00000000000079af */ /* 0x000e220000000000 */
[----:B------:R-:W-:Y:S01]  /*3d10*/  LOP3.LUT R3, R3, 0x1c0, RZ, 0xc0, !PT ;  /* 0x000001c003037812 */ /* 0x000fe200078ec0ff */
[----:B------:R-:W-:Y:S01]  /*3d20*/  UISETP.GT.AND UP0, UPT, UR33, UR19, UPT ;  /* 0x000000132100728c */ /* 0x000fe2000bf04270 */
[----:B------:R-:W-:Y:S01]  /*3d30*/  LOP3.LUT R93, R6, 0xfffffe00, RZ, 0xc0, !PT ;  /* 0xfffffe00065d7812 */ /* 0x000fe200078ec0ff */
[----:B------:R-:W-:Y:S01]  /*3d40*/  IMAD.IADD R7, R7, 0x1, -R0 ;  /* 0x0000000107077824 */ /* 0x000fe200078e0a00 */
[----:B------:R-:W-:Y:S01]  /*3d50*/  LOP3.LUT R0, R5, 0x1c0, RZ, 0xc0, !PT ;  /* 0x000001c005007812 */ /* 0x000fe200078ec0ff */
[----:B------:R-:W-:-:S02]  /*3d60*/  UIADD3 UR18, UR31, 0x646e171e, URZ ;  /* 0x646e171e1f127890 */ /* 0x000fc4000fffe03f */
        /* <DEDUP_REMOVED lines=22> */
[C---:B------:R-:W-:Y:S01]  /*3ed0*/  IADD3 R214, R211.reuse, 0x800, RZ ;  /* 0x00000800d3d67810 */ /* 0x040fe20007ffe0ff */
        /* <DEDUP_REMOVED lines=9> */
[----:B------:R-:W3:Y:S01]  /*3f70*/  LDSM.16.M88.4 R12, [R204+0x2000] ;  /* 0x00200000cc0c783b */ /* 0x000ee20000000200 */
[----:B------:R-:W-:-:S02]  /*3f80*/  IMAD.IADD R207, R0, 0x1, R211 ;  /* 0x0000000100cf7824 */ /* 0x000fc400078e02d3 */
[----:B------:R-:W-:Y:S01]  /*3f90*/  IMAD.U32 R0, RZ, RZ, UR33 ;  /* 0x00000021ff007e24 */ /* 0x000fe2000f8e00ff */
[----:B------:R-:W4:Y:S03]  /*3fa0*/  LDSM.16.M88.4 R40, [R211+0x800] ;  /* 0x00080000d328783b */ /* 0x000f260000000200 */
[----:B------:R-:W-:Y:S01]  /*3fb0*/  IMAD R0, R0, 0x20, R89 ;  /* 0x0000002000007824 */ /* 0x000fe200078e0259 */
[----:B------:R-:W3:Y:S03]  /*3fc0*/  LDSM.16.M88.4 R28, [R204] ;  /* 0x00000000cc1c783b */ /* 0x000ee60000000200 */
[----:B------:R-:W-:Y:S01]  /*3fd0*/  IMAD.IADD R5, R218, 0x1, -R0 ;  /* 0x00000001da057824 */ /* 0x000fe200078e0a00 */
[----:B------:R-:W-:Y:S04]  /*3fe0*/  LDSM.16.M88.4 R36, [R209+0x8000] ;  /* 0x00800000d124783b */ /* 0x000fe80000000200 */
[----:B------:R-:W-:Y:S01]  /*3ff0*/  LDSM.16.M88.4 R60, [R209+0x8800] ;  /* 0x00880000d13c783b */ /* 0x000fe20000000200 */
[----:B------:R-:W-:-:S05]  /*4000*/  IABS R5, R5 ;  /* 0x0000000500057213 */ /* 0x000fca0000000000 */
[----:B------:R-:W-:Y:S01]  /*4010*/  IMAD.MOV.U32 R6, RZ, RZ, R5 ;  /* 0x000000ffff067224 */ /* 0x000fe200078e0005 */
[C---:B-1----:R-:W-:Y:S08]  /*4020*/  HMMA.16816.F32 R52, R8.reuse, R20, RZ ;  /* 0x000000140834723c */ /* 0x042ff000000018ff */
[C---:B------:R-:W-:Y:S08]  /*4030*/  HMMA.16816.F32 R48, R8.reuse, R22, RZ ;  /* 0x000000160830723c */ /* 0x040ff000000018ff */
[C---:B--2---:R-:W-:Y:S08]  /*4040*/  HMMA.16816.F32 R44, R8.reuse, R24, RZ ;  /* 0x00000018082c723c */ /* 0x044ff000000018ff */
[----:B------:R-:W-:Y:S08]  /*4050*/  HMMA.16816.F32 R8, R8, R26, RZ ;  /* 0x0000001a0808723c */ /* 0x000ff000000018ff */
[C---:B-----5:R-:W-:Y:S08]  /*4060*/  HMMA.16816.F32 R68, R16.reuse, R20, RZ ;  /* 0x000000141044723c */ /* 0x060ff000000018ff */
[C---:B------:R-:W-:Y:S01]  /*4070*/  HMMA.16816.F32 R64, R16.reuse, R22, RZ ;  /* 0x000000161040723c */ /* 0x040fe200000018ff */
[----:B------:R-:W1:Y:S07]  /*4080*/  LDSM.16.M88.4 R20, [R210+0x2000] ;  /* 0x00200000d214783b */ /* 0x000e6e0000000200 */
[C---:B------:R-:W-:Y:S08]  /*4090*/  HMMA.16816.F32 R56, R16.reuse, R24, RZ ;  /* 0x000000181038723c */ /* 0x040ff000000018ff */
[----:B------:R-:W-:Y:S01]  /*40a0*/  HMMA.16816.F32 R84, R16, R26, RZ ;  /* 0x0000001a1054723c */ /* 0x000fe200000018ff */
[----:B------:R-:W2:Y:S07]  /*40b0*/  LDSM.16.M88.4 R24, [R210] ;  /* 0x00000000d218783b */ /* 0x000eae0000000200 */
[C---:B---3--:R-:W-:Y:S08]  /*40c0*/  HMMA.16816.F32 R80, R12.reuse, R32, R52 ;  /* 0x000000200c50723c */ /* 0x048ff00000001834 */
[C---:B------:R-:W-:Y:S01]  /*40d0*/  HMMA.16816.F32 R72, R12.reuse, R34, R48 ;  /* 0x000000220c48723c */ /* 0x040fe20000001830 */
[----:B------:R-:W-:Y:S07]  /*40e0*/  LDSM.16.M88.4 R48, [R207+0x800] ;  /* 0x00080000cf30783b */ /* 0x000fee0000000200 */
[C---:B----4-:R-:W-:Y:S08]  /*40f0*/  HMMA.16816.F32 R76, R12.reuse, R40, R44 ;  /* 0x000000280c4c723c */ /* 0x050ff0000000182c */
[----:B------:R-:W-:Y:S01]  /*4100*/  HMMA.16816.F32 R52, R12, R42, R8 ;  /* 0x0000002a0c34723c */ /* 0x000fe20000001808 */
[----:B------:R-:W-:Y:S04]  /*4110*/  LDSM.16.M88.4 R8, [R208+0x2000] ;  /* 0x00200000d008783b */ /* 0x000fe80000000200 */
[----:B------:R-:W-:Y:S03]  /*4120*/  LDSM.16.M88.4 R12, [R208] ;  /* 0x00000000d00c783b */ /* 0x000fe60000000200 */
[C---:B------:R-:W-:Y:S08]  /*4130*/  HMMA.16816.F32 R44, R28.reuse, R32, R68 ;  /* 0x000000201c2c723c */ /* 0x040ff00000001844 */
[C---:B------:R-:W-:Y:S01]  /*4140*/  HMMA.16816.F32 R16, R28.reuse, R34, R64 ;  /* 0x000000221c10723c */ /* 0x040fe20000001840 */
[----:B------:R-:W3:Y:S07]  /*4150*/  LDSM.16.M88.4 R32, [R207] ;  /* 0x00000000cf20783b */ /* 0x000eee0000000200 */
[C---:B------:R-:W-:Y:S08]  /*4160*/  HMMA.16816.F32 R56, R28.reuse, R40, R56 ;  /* 0x000000281c38723c */ /* 0x040ff00000001838 */
[----:B------:R-:W-:Y:S01]  /*4170*/  HMMA.16816.F32 R68, R28, R42, R84 ;  /* 0x0000002a1c44723c */ /* 0x000fe20000001854 */
[----:B------:R-:W-:Y:S04]  /*4180*/  LDSM.16.M88.4 R40, [R200+0x9000] ;  /* 0x00900000c828783b */ /* 0x000fe80000000200 */
[----:B------:R-:W-:Y:S03]  /*4190*/  LDSM.16.M88.4 R28, [R202+0x4000] ;  /* 0x00400000ca1c783b */ /* 0x000fe60000000200 */
[C---:B-1----:R-:W-:Y:S08]  /*41a0*/  HMMA.16816.F32 R80, R20.reuse, R36, R80 ;  /* 0x000000241450723c */ /* 0x042ff00000001850 */
[C---:B------:R-:W-:Y:S08]  /*41b0*/  HMMA.16816.F32 R72, R20.reuse, R38, R72 ;  /* 0x000000261448723c */ /* 0x040ff00000001848 */
[C---:B------:R-:W-:Y:S08]  /*41c0*/  HMMA.16816.F32 R76, R20.reuse, R60, R76 ;  /* 0x0000003c144c723c */ /* 0x040ff0000000184c */
[----:B------:R-:W-:Y:S08]  /*41d0*/  HMMA.16816.F32 R64, R20, R62, R52 ;  /* 0x0000003e1440723c */ /* 0x000ff00000001834 */
        /* <DEDUP_REMOVED lines=11> */
[C---:B------:R-:W-:Y:S08]  /*4290*/  HMMA.16816.F32 R56, R12.reuse, R32, R52 ;  /* 0x000000200c38723c */ /* 0x040ff00000001834 */
        /* <DEDUP_REMOVED lines=15> */
[----:B------:R-:W1:Y:S07]  /*4390*/  LDSM.16.M88.4 R24, [R209+0x9000] ;  /* 0x00900000d118783b */ /* 0x000e6e0000000200 */
[----:B------:R-:W-:Y:S01]  /*43a0*/  HMMA.16816.F32 R28, R28, R46, R48 ;  /* 0x0000002e1c1c723c */ /* 0x000fe20000001830 */
[----:B------:R-:W-:Y:S07]  /*43b0*/  LDSM.16.M88.4 R48, [R208+0x4000] ;  /* 0x00400000d030783b */ /* 0x000fee0000000200 */
[C---:B--2---:R-:W-:Y:S08]  /*43c0*/  HMMA.16816.F32 R40, R20.reuse, R36, R68 ;  /* 0x000000241428723c */ /* 0x044ff00000001844 */
[C---:B------:R-:W-:Y:S08]  /*43d0*/  HMMA.16816.F32 R68, R20.reuse, R38, R72 ;  /* 0x000000261444723c */ /* 0x040ff00000001848 */
[C---:B------:R-:W-:Y:S08]  /*43e0*/  HMMA.16816.F32 R76, R20.reuse, R32, R76 ;  /* 0x00000020144c723c */ /* 0x040ff0000000184c */
[----:B------:R-:W-:Y:S08]  /*43f0*/  HMMA.16816.F32 R72, R20, R34, R64 ;  /* 0x000000221448723c */ /* 0x000ff00000001840 */
[C---:B------:R-:W-:Y:S08]  /*4400*/  HMMA.16816.F32 R20, R8.reuse, R36, R60 ;  /* 0x000000240814723c */ /* 0x040ff0000000183c */
[C---:B------:R-:W-:Y:S01]  /*4410*/  HMMA.16816.F32 R44, R8.reuse, R38, R56 ;  /* 0x00000026082c723c */ /* 0x040fe20000001838 */
[----:B------:R-:W-:Y:S07]  /*4420*/  LDSM.16.M88.4 R56, [R208+0x6000] ;  /* 0x00600000d038783b */ /* 0x000fee0000000200 */
[C---:B------:R-:W-:Y:S08]  /*4430*/  HMMA.16816.F32 R64, R8.reuse, R32, R52 ;  /* 0x000000200840723c */ /* 0x040ff00000001834 */
[----:B------:R-:W-:Y:S01]  /*4440*/  HMMA.16816.F32 R60, R8, R34, R28 ;  /* 0x00000022083c723c */ /* 0x000fe2000000181c */
[----:B------:R-:W2:Y:S06]  /*4450*/  LDSM.16.M88.4 R8, [R207+0x1000] ;  /* 0x00100000cf08783b */ /* 0x000eac0000000200 */
[----:B------:R-:W-:Y:S01]  /*4460*/  IADD3 R28, R3, 0x8, RZ ;  /* 0x00000008031c7810 */ /* 0x000fe20007ffe0ff */
[----:B-1----:R-:W-:Y:S03]  /*4470*/  HMMA.16816.F32 R32, R12, R24, R40 ;  /* 0x000000180c20723c */ /* 0x002fe60000001828 */
[----:B------:R-:W-:-:S05]  /*4480*/  IADD3 R217, R28, UR11, RZ ;  /* 0x0000000b1cd97c10 */ /* 0x000fca000fffe0ff */
[----:B------:R-:W-:Y:S01]  /*4490*/  HMMA.16816.F32 R36, R16, R24, R20 ;  /* 0x000000181024723c */ /* 0x000fe20000001814 */
[----:B------:R-:W1:Y:S01]  /*44a0*/  LDSM.16.M88.4 R20, [R209+0x9800] ;  /* 0x00980000d114783b */ /* 0x000e620000000200 */
[----:B------:R-:W-:-:S05]  /*44b0*/  IMAD.IADD R7, R217, 0x1, -R0 ;  /* 0x00000001d9077824 */ /* 0x000fca00078e0a00 */
[C---:B------:R-:W-:Y:S01]  /*44c0*/  IADD3 R25, R3.reuse, 0x40, RZ ;  /* 0x0000004003197810 */ /* 0x040fe20007ffe0ff */
[-C--:B------:R-:W-:Y:S01]  /*44d0*/  HMMA.16816.F32 R52, R12, R26.reuse, R68 ;  /* 0x0000001a0c34723c */ /* 0x080fe20000001844 */
[----:B------:R-:W-:Y:S02]  /*44e0*/  IADD3 R24, R3, 0x48, RZ ;  /* 0x0000004803187810 */ /* 0x000fe40007ffe0ff */
[----:B------:R-:W-:Y:S02]  /*44f0*/  IADD3 R216, R25, UR11, RZ ;  /* 0x0000000b19d87c10 */ /* 0x000fe4000fffe0ff */
[----:B------:R-:W-:Y:S02]  /*4500*/  IADD3 R223, R24, UR11, RZ ;  /* 0x0000000b18df7c10 */ /* 0x000fe4000fffe0ff */
[----:B------:R-:W-:Y:S01]  /*4510*/  IABS R5, R7 ;  /* 0x0000000700057213 */ /* 0x000fe20000000000 */
[----:B------:R-:W-:Y:S01]  /*4520*/  HMMA.16816.F32 R40, R16, R26, R44 ;  /* 0x0000001a1028723c */ /* 0x000fe2000000182c */
[----:B------:R3:W-:Y:S01]  /*4530*/  I2F R27, R6 ;  /* 0x00000006001b7306 */ /* 0x0007e20000201400 */
[----:B------:R-:W-:-:S05]  /*4540*/  IMAD.IADD R7, R216, 0x1, -R0 ;  /* 0x00000001d8077824 */ /* 0x000fca00078e0a00 */
[----:B------:R-:W-:Y:S02]  /*4550*/  IABS R7, R7 ;  /* 0x0000000700077213 */ /* 0x000fe40000000000 */
[----:B------:R4:W-:Y:S01]  /*4560*/  I2F R26, R5 ;  /* 0x00000005001a7306 */ /* 0x0009e20000201400 */
[----:B--2---:R-:W-:Y:S01]  /*4570*/  HMMA.16816.F32 R44, R56, R8, R32 ;  /* 0x00000008382c723c */ /* 0x004fe20000001820 */
[----:B---3--:R-:W-:-:S07]  /*4580*/  IMAD.IADD R6, R223, 0x1, -R0 ;  /* 0x00000001df067824 */ /* 0x008fce00078e0a00 */
[----:B------:R-:W-:Y:S01]  /*4590*/  HMMA.16816.F32 R36, R48, R8, R36 ;  /* 0x000000083024723c */ /* 0x000fe20000001824 */
[----:B------:R2:W3:Y:S01]  /*45a0*/  I2F R9, R7 ;  /* 0x0000000700097306 */ /* 0x0004e20000201400 */
[----:B------:R-:W-:Y:S02]  /*45b0*/  IABS R6, R6 ;  /* 0x0000000600067213 */ /* 0x000fe40000000000 */
[----:B----4-:R-:W-:-:S04]  /*45c0*/  IADD3 R5, R0, 0x1, RZ ;  /* 0x0000000100057810 */ /* 0x010fc80007ffe0ff */
[----:B-1----:R-:W-:Y:S01]  /*45d0*/  HMMA.16816.F32 R32, R16, R20, R64 ;  /* 0x000000141020723c */ /* 0x002fe20000001840 */
[----:B------:R-:W-:-:S07]  /*45e0*/  IMAD.IADD R8, R218, 0x1, -R5 ;  /* 0x00000001da087824 */ /* 0x000fce00078e0a05 */
[----:B------:R-:W-:Y:S01]  /*45f0*/  HMMA.16816.F32 R64, R16, R22, R60 ;  /* 0x000000161040723c */ /* 0x000fe2000000183c */
[----:B--2---:R-:W-:Y:S01]  /*4600*/  IMAD.MOV.U32 R7, RZ, RZ, R6 ;  /* 0x000000ffff077224 */ /* 0x004fe200078e0006 */
[----:B------:R-:W-:Y:S02]  /*4610*/  IABS R6, R8 ;  /* 0x0000000800067213 */ /* 0x000fe40000000000 */
[----:B------:R-:W-:Y:S02]  /*4620*/  IADD3 R8, R3, UR4, RZ ;  /* 0x0000000403087c10 */ /* 0x000fe4000fffe0ff */
[----:B------:R-:W-:Y:S01]  /*4630*/  IADD3 R3, R0, 0x8, RZ ;  /* 0x0000000800037810 */ /* 0x000fe20007ffe0ff */
[----:B---3--:R-:W-:Y:S01]  /*4640*/  FFMA.FTZ R19, R9, -UR27, R44 ;  /* 0x8000001b09137c23 */ /* 0x008fe2000801002c */
[----:B------:R-:W1:Y:S01]  /*4650*/  I2F R6, R6 ;  /* 0x0000000600067306 */ /* 0x000e620000201400 */
[----:B------:R-:W-:Y:S01]  /*4660*/  HMMA.16816.F32 R68, R12, R20, R76 ;  /* 0x000000140c44723c */ /* 0x000fe2000000184c */
[----:B------:R-:W-:Y:S01]  /*4670*/  IMNMX R227, R8, UR10, PT ;  /* 0x0000000a08e37c17 */ /* 0x000fe2000b800200 */
[----:B------:R-:W-:Y:S01]  /*4680*/  FFMA.FTZ R16, R26, -UR27, R38 ;  /* 0x8000001b1a107c23 */ /* 0x000fe20008010026 */
[----:B------:R-:W-:Y:S01]  /*4690*/  IADD3 R8, R218, -c[0x0][0x2e4], RZ ;  /* 0x8000b900da087a10 */ /* 0x000fe20007ffe0ff */
[----:B------:R-:W-:Y:S01]  /*46a0*/  FFMA.FTZ R17, R27, -UR27, R36 ;  /* 0x8000001b1b117c23 */ /* 0x000fe20008010024 */
[----:B------:R-:W-:-:S02]  /*46b0*/  IADD3 R9, R28, UR4, RZ ;  /* 0x000000041c097c10 */ /* 0x000fc4000fffe0ff */
[----:B------:R-:W-:Y:S01]  /*46c0*/  IMNMX R222, RZ, R8, !PT ;  /* 0x00000008ffde7217 */ /* 0x000fe20007800200 */
[----:B------:R-:W-:Y:S01]  /*46d0*/  HMMA.16816.F32 R72, R12, R22, R72 ;  /* 0x000000160c48723c */ /* 0x000fe20000001848 */
[----:B------:R-:W-:Y:S01]  /*46e0*/  IMNMX R226, R9, UR10, PT ;  /* 0x0000000a09e27c17 */ /* 0x000fe2000b800200 */
[----:B------:R-:W2:Y:S01]  /*46f0*/  LDSM.16.M88.4 R20, [R207+0x1800] ;  /* 0x00180000cf14783b */ /* 0x000ea20000000200 */
[----:B------:R-:W-:Y:S01]  /*4700*/  IADD3 R8, R217, -c[0x0][0x2e4], RZ ;  /* 0x8000b900d9087a10 */ /* 0x000fe20007ffe0ff */
[----:B------:R-:W3:Y:S01]  /*4710*/  I2F R7, R7 ;  /* 0x0000000700077306 */ /* 0x000ee20000201400 */
[----:B------:R-:W-:Y:S01]  /*4720*/  IADD3 R9, R216, -c[0x0][0x2e4], RZ ;  /* 0x8000b900d8097a10 */ /* 0x000fe20007ffe0ff */
[----:B------:R-:W-:-:S04]  /*4730*/  DEPBAR.LE SB0, 0x0 ;  /* 0x000080000000791a */ /* 0x000fc80000000000 */
[-C--:B------:R-:W-:Y:S01]  /*4740*/  HMMA.16816.F32 R60, R56, R10.reuse, R52 ;  /* 0x0000000a383c723c */ /* 0x080fe20000001834 */
[----:B------:R-:W-:Y:S01]  /*4750*/  IMAD.IADD R12, R218, 0x1, -R3 ;  /* 0x00000001da0c7824 */ /* 0x000fe200078e0a03 */
[----:B------:R-:W-:Y:S01]  /*4760*/  IMNMX R221, RZ, R8, !PT ;  /* 0x00000008ffdd7217 */ /* 0x000fe20007800200 */
[----:B------:R-:W-:Y:S01]  /*4770*/  IMAD.IADD R13, R216, 0x1, -R5 ;  /* 0x00000001d80d7824 */ /* 0x000fe200078e0a05 */
[----:B------:R-:W-:Y:S01]  /*4780*/  IMNMX R220, RZ, R9, !PT ;  /* 0x00000009ffdc7217 */ /* 0x000fe20007800200 */
[----:B-1----:R-:W-:Y:S01]  /*4790*/  FFMA.FTZ R26, R6, -UR27, R37 ;  /* 0x8000001b061a7c23 */ /* 0x002fe20008010025 */
[----:B------:R-:W-:Y:S02]  /*47a0*/  IADD3 R6, R0, 0x9, RZ ;  /* 0x0000000900067810 */ /* 0x000fe40007ffe0ff */
[----:B------:R-:W-:Y:S01]  /*47b0*/  HMMA.16816.F32 R40, R48, R10, R40 ;  /* 0x0000000a3028723c */ /* 0x000fe20000001828 */
[----:B------:R-:W-:Y:S01]  /*47c0*/  ISETP.GE.AND P0, PT, R5, R227, PT ;  /* 0x000000e30500720c */ /* 0x000fe20003f06270 */
[----:B---3--:R-:W-:Y:S01]  /*47d0*/  FFMA.FTZ R27, R7, -UR27, R46 ;  /* 0x8000001b071b7c23 */ /* 0x008fe2000801002e */
[----:B------:R-:W-:Y:S01]  /*47e0*/  ISETP.GE.AND P4, PT, R5, R226, PT ;  /* 0x000000e20500720c */ /* 0x000fe20003f86270 */
[----:B------:R-:W-:Y:S01]  /*47f0*/  IMAD.IADD R14, R218, 0x1, -R6 ;  /* 0x00000001da0e7824 */ /* 0x000fe200078e0a06 */
[----:B------:R-:W-:-:S02]  /*4800*/  IABS R9, R13 ;  /* 0x0000000d00097213 */ /* 0x000fc40000000000 */
[----:B------:R-:W-:Y:S02]  /*4810*/  IADD3 R10, R25, UR4, RZ ;  /* 0x00000004190a7c10 */ /* 0x000fe4000fffe0ff */
[----:B------:R-:W-:Y:S02]  /*4820*/  IADD3 R11, R24, UR4, RZ ;  /* 0x00000004180b7c10 */ /* 0x000fe4000fffe0ff */
[----:B------:R-:W-:Y:S02]  /*4830*/  IMNMX R225, R10, UR10, PT ;  /* 0x0000000a0ae17c17 */ /* 0x000fe4000b800200 */
[----:B------:R-:W-:Y:S01]  /*4840*/  IABS R10, R12 ;  /* 0x0000000c000a7213 */ /* 0x000fe20000000000 */
[----:B------:R-:W-:Y:S01]  /*4850*/  IMAD.IADD R12, R217, 0x1, -R5 ;  /* 0x00000001d90c7824 */ /* 0x000fe200078e0a05 */
[----:B------:R-:W-:Y:S02]  /*4860*/  IMNMX R224, R11, UR10, PT ;  /* 0x0000000a0be07c17 */ /* 0x000fe4000b800200 */
[----:B------:R-:W-:Y:S01]  /*4870*/  IADD3 R11, R223, -c[0x0][0x2e4], RZ ;  /* 0x8000b900df0b7a10 */ /* 0x000fe20007ffe0ff */
[----:B------:R1:W-:Y:S01]  /*4880*/  I2F R18, R10 ;  /* 0x0000000a00127306 */ /* 0x0003e20000201400 */
[----:B------:R-:W-:-:S02]  /*4890*/  IABS R8, R12 ;  /* 0x0000000c00087213 */ /* 0x000fc40000000000 */
[----:B------:R-:W-:Y:S02]  /*48a0*/  IMNMX R219, RZ, R11, !PT ;  /* 0x0000000bffdb7217 */ /* 0x000fe40007800200 */
[C---:B------:R-:W-:Y:S01]  /*48b0*/  ISETP.GE.AND P2, PT, R5.reuse, R225, PT ;  /* 0x000000e10500720c */ /* 0x040fe20003f46270 */
[-C--:B--2---:R-:W-:Y:S01]  /*48c0*/  HMMA.16816.F32 R32, R48, R20.reuse, R32 ;  /* 0x000000143020723c */ /* 0x084fe20000001820 */
[C---:B------:R-:W-:Y:S01]  /*48d0*/  ISETP.GE.AND P6, PT, R5.reuse, R224, PT ;  /* 0x000000e00500720c */ /* 0x040fe20003fc6270 */
[----:B------:R2:W3:Y:S01]  /*48e0*/  I2F R13, R8 ;  /* 0x00000008000d7306 */ /* 0x0004e20000201400 */
[C---:B------:R-:W-:Y:S02]  /*48f0*/  ISETP.LT.OR P0, PT, R5.reuse, R222, P0 ;  /* 0x000000de0500720c */ /* 0x040fe40000701670 */
[C---:B------:R-:W-:Y:S02]  /*4900*/  ISETP.LT.OR P4, PT, R5.reuse, R221, P4 ;  /* 0x000000dd0500720c */ /* 0x040fe40002781670 */
[C---:B------:R-:W-:Y:S01]  /*4910*/  ISETP.LT.OR P2, PT, R5.reuse, R220, P2 ;  /* 0x000000dc0500720c */ /* 0x040fe20001741670 */
[----:B------:R-:W-:Y:S01]  /*4920*/  HMMA.16816.F32 R52, R56, R20, R68 ;  /* 0x000000143834723c */ /* 0x000fe20000001844 */
[----:B------:R-:W-:Y:S01]  /*4930*/  ISETP.LT.OR P6, PT, R5, R219, P6 ;  /* 0x000000db0500720c */ /* 0x000fe200037c1670 */
[----:B-1----:R-:W-:Y:S01]  /*4940*/  IMAD.IADD R10, R223, 0x1, -R3 ;  /* 0x00000001df0a7824 */ /* 0x002fe200078e0a03 */
[----:B------:R-:W-:Y:S01]  /*4950*/  IABS R12, R14 ;  /* 0x0000000e000c7213 */ /* 0x000fe20000000000 */
[----:B------:R-:W-:Y:S01]  /*4960*/  BAR.SYNC.DEFER_BLOCKING 0x0 ;  /* 0x0000000000007b1d */ /* 0x000fe20000010000 */
[----:B------:R-:W-:-:S02]  /*4970*/  ISETP.GE.AND P3, PT, R0, R227, PT ;  /* 0x000000e30000720c */ /* 0x000fc40003f66270 */
[C---:B------:R-:W-:Y:S02]  /*4980*/  ISETP.GE.AND P1, PT, R0.reuse, R226, PT ;  /* 0x000000e20000720c */ /* 0x040fe40003f26270 */
[C---:B------:R-:W-:Y:S01]  /*4990*/  ISETP.LT.OR P3, PT, R0.reuse, R222, P3 ;  /* 0x000000de0000720c */ /* 0x040fe20001f61670 */
[----:B--2---:R-:W-:Y:S01]  /*49a0*/  IMAD.IADD R8, R223, 0x1, -R5 ;  /* 0x00000001df087824 */ /* 0x004fe200078e0a05 */
[----:B------:R-:W-:Y:S01]  /*49b0*/  ISETP.LT.OR P1, PT, R0, R221, P1 ;  /* 0x000000dd0000720c */ /* 0x000fe20000f21670 */
[----:B------:R-:W-:Y:S01]  /*49c0*/  IMAD.MOV.U32 R5, RZ, RZ, R9 ;  /* 0x000000ffff057224 */ /* 0x000fe200078e0009 */
[----:B------:R-:W-:Y:S01]  /*49d0*/  FSEL R44, R17, -INF , !P3 ;  /* 0xff800000112c7808 */ /* 0x000fe20005800000 */
[----:B------:R-:W-:Y:S01]  /*49e0*/  IMAD.IADD R9, R216, 0x1, -R3 ;  /* 0x00000001d8097824 */ /* 0x000fe200078e0a03 */
[----:B------:R-:W-:Y:S01]  /*49f0*/  IABS R8, R8 ;  /* 0x0000000800087213 */ /* 0x000fe20000000000 */
[----:B------:R1:W2:Y:S01]  /*4a00*/  I2F R14, R5 ;  /* 0x00000005000e7306 */ /* 0x0002a20000201400 */
[----:B------:R-:W-:Y:S01]  /*4a10*/  FSEL R46, R16, -INF , !P1 ;  /* 0xff800000102e7808 */ /* 0x000fe20004800000 */
[----:B---3--:R-:W-:Y:S01]  /*4a20*/  FFMA.FTZ R13, R13, -UR27, R39 ;  /* 0x8000001b0d0d7c23 */ /* 0x008fe20008010027 */
[----:B------:R-:W-:-:S02]  /*4a30*/  ISETP.GE.AND P3, PT, R0, R225, PT ;  /* 0x000000e10000720c */ /* 0x000fc40003f66270 */
[C---:B------:R-:W-:Y:S02]  /*4a40*/  ISETP.GE.AND P1, PT, R0.reuse, R224, PT ;  /* 0x000000e00000720c */ /* 0x040fe40003f26270 */
[C---:B------:R-:W-:Y:S01]  /*4a50*/  ISETP.LT.OR P3, PT, R0.reuse, R220, P3 ;  /* 0x000000dc0000720c */ /* 0x040fe20001f61670 */
[----:B------:R-:W3:Y:S01]  /*4a60*/  I2F R15, R8 ;  /* 0x00000008000f7306 */ /* 0x000ee20000201400 */
[----:B------:R-:W-:Y:S02]  /*4a70*/  ISETP.LT.OR P1, PT, R0, R219, P1 ;  /* 0x000000db0000720c */ /* 0x000fe40000f21670 */
[----:B------:R-:W-:Y:S02]  /*4a80*/  FSEL R91, R19, -INF , !P3 ;  /* 0xff800000135b7808 */ /* 0x000fe40005800000 */
[----:B------:R-:W-:Y:S02]  /*4a90*/  FSEL R107, R27, -INF , !P1 ;  /* 0xff8000001b6b7808 */ /* 0x000fe40004800000 */
[----:B------:R-:W-:Y:S01]  /*4aa0*/  FSEL R38, R26, -INF , !P0 ;  /* 0xff8000001a267808 */ /* 0x000fe20004000000 */
[----:B-1----:R-:W-:Y:S01]  /*4ab0*/  IMAD.IADD R5, R217, 0x1, -R3 ;  /* 0x00000001d9057824 */ /* 0x002fe200078e0a03 */
[----:B------:R-:W-:Y:S01]  /*4ac0*/  IADD3 R7, R0, 0x10, RZ ;  /* 0x0000001000077810 */ /* 0x000fe20007ffe0ff */
[----:B--2---:R-:W-:Y:S01]  /*4ad0*/  FFMA.FTZ R16, R14, -UR27, R45 ;  /* 0x8000001b0e107c23 */ /* 0x004fe2000801002d */
[----:B------:R-:W-:Y:S01]  /*4ae0*/  ISETP.GE.AND P5, PT, R3, R227, PT ;  /* 0x000000e30300720c */ /* 0x000fe20003fa6270 */
[----:B------:R-:W-:Y:S01]  /*4af0*/  HMMA.16816.F32 R24, R48, R22, R64 ;  /* 0x000000163018723c */ /* 0x000fe20000001840 */
[----:B------:R-:W-:-:S02]  /*4b00*/  IABS R5, R5 ;  /* 0x0000000500057213 */ /* 0x000fc40000000000 */
[----:B------:R-:W-:Y:S01]  /*4b10*/  ISETP.GE.AND P3, PT, R3, R226, PT ;  /* 0x000000e20300720c */ /* 0x000fe20003f66270 */
[----:B---3--:R-:W-:Y:S01]  /*4b20*/  FFMA.FTZ R14, R15, -UR27, R47 ;  /* 0x8000001b0f0e7c23 */ /* 0x008fe2000801002f */
[C---:B------:R-:W-:Y:S01]  /*4b30*/  ISETP.GE.AND P1, PT, R3.reuse, R225, PT ;  /* 0x000000e10300720c */ /* 0x040fe20003f26270 */
[----:B------:R-:W-:Y:S01]  /*4b40*/  IMAD.MOV.U32 R8, RZ, RZ, R5 ;  /* 0x000000ffff087224 */ /* 0x000fe200078e0005 */
[----:B------:R-:W-:Y:S01]  /*4b50*/  IABS R5, R9 ;  /* 0x0000000900057213 */ /* 0x000fe20000000000 */
[----:B------:R-:W-:Y:S01]  /*4b60*/  FFMA.FTZ R15, R18, -UR27, R40 ;  /* 0x8000001b120f7c23 */ /* 0x000fe20008010028 */
[C---:B------:R-:W-:Y:S01]  /*4b70*/  ISETP.GE.AND P0, PT, R3.reuse, R224, PT ;  /* 0x000000e00300720c */ /* 0x040fe20003f06270 */
[----:B------:R1:W2:Y:S01]  /*4b80*/  I2F R11, R8 ;  /* 0x00000008000b7306 */ /* 0x0002a20000201400 */
[C---:B------:R-:W-:Y:S02]  /*4b90*/  ISETP.LT.OR P5, PT, R3.reuse, R222, P5 ;  /* 0x000000de0300720c */ /* 0x040fe40002fa1670 */
[----:B------:R-:W-:-:S02]  /*4ba0*/  ISETP.LT.OR P3, PT, R3, R221, P3 ;  /* 0x000000dd0300720c */ /* 0x000fc40001f61670 */
[C---:B------:R-:W-:Y:S02]  /*4bb0*/  ISETP.LT.OR P1, PT, R3.reuse, R220, P1 ;  /* 0x000000dc0300720c */ /* 0x040fe40000f21670 */
[----:B------:R-:W-:Y:S01]  /*4bc0*/  ISETP.LT.OR P0, PT, R3, R219, P0 ;  /* 0x000000db0300720c */ /* 0x000fe20000701670 */
[----:B------:R-:W-:Y:S01]  /*4bd0*/  IMAD.IADD R3, R218, 0x1, -R7 ;  /* 0x00000001da037824 */ /* 0x000fe200078e0a07 */
[----:B------:R-:W-:Y:S02]  /*4be0*/  FSEL R37, R13, -INF , !P4 ;  /* 0xff8000000d257808 */ /* 0x000fe40006000000 */
[----:B------:R-:W-:Y:S02]  /*4bf0*/  FSEL R88, R16, -INF , !P2 ;  /* 0xff80000010587808 */ /* 0x000fe40005000000 */
[----:B------:R-:W-:Y:S02]  /*4c00*/  IABS R3, R3 ;  /* 0x0000000300037213 */ /* 0x000fe40000000000 */
[----:B------:R-:W-:Y:S01]  /*4c10*/  FSEL R106, R14, -INF , !P6 ;  /* 0xff8000000e6a7808 */ /* 0x000fe20007000000 */
[----:B-1----:R-:W-:Y:S01]  /*4c20*/  IMAD.MOV.U32 R8, RZ, RZ, R5 ;  /* 0x000000ffff087224 */ /* 0x002fe200078e0005 */
[----:B------:R-:W-:Y:S01]  /*4c30*/  IABS R5, R10 ;  /* 0x0000000a00057213 */ /* 0x000fe20000000000 */
[----:B------:R-:W-:Y:S01]  /*4c40*/  IMAD.IADD R10, R216, 0x1, -R6 ;  /* 0x00000001d80a7824 */ /* 0x000fe200078e0a06 */
[----:B------:R1:W-:Y:S01]  /*4c50*/  I2F R21, R3 ;  /* 0x0000000300157306 */ /* 0x0003e20000201400 */
[----:B--2---:R-:W-:Y:S01]  /*4c60*/  FFMA.FTZ R18, R11, -UR27, R42 ;  /* 0x8000001b0b127c23 */ /* 0x004fe2000801002a */
[----:B------:R-:W-:-:S02]  /*4c70*/  FSEL R31, R15, -INF , !P5 ;  /* 0xff8000000f1f7808 */ /* 0x000fc40006800000 */
[C---:B------:R-:W-:Y:S02]  /*4c80*/  ISETP.GE.AND P4, PT, R6.reuse, R227, PT ;  /* 0x000000e30600720c */ /* 0x040fe40003f86270 */
[C---:B------:R-:W-:Y:S02]  /*4c90*/  ISETP.GE.AND P2, PT, R6.reuse, R226, PT ;  /* 0x000000e20600720c */ /* 0x040fe40003f46270 */
[----:B------:R-:W2:Y:S01]  /*4ca0*/  I2F R8, R8 ;  /* 0x0000000800087306 */ /* 0x000ea20000201400 */
[C---:B------:R-:W-:Y:S02]  /*4cb0*/  ISETP.GE.AND P6, PT, R6.reuse, R225, PT ;  /* 0x000000e10600720c */ /* 0x040fe40003fc6270 */
[C---:B------:R-:W-:Y:S02]  /*4cc0*/  ISETP.GE.AND P5, PT, R6.reuse, R224, PT ;  /* 0x000000e00600720c */ /* 0x040fe40003fa6270 */
[C---:B------:R-:W-:Y:S02]  /*4cd0*/  ISETP.LT.OR P4, PT, R6.reuse, R222, P4 ;  /* 0x000000de0600720c */ /* 0x040fe40002781670 */
[----:B------:R-:W-:Y:S01]  /*4ce0*/  ISETP.LT.OR P2, PT, R6, R221, P2 ;  /* 0x000000dd0600720c */ /* 0x000fe20001741670 */
[----:B------:R3:W4:Y:S01]  /*4cf0*/  I2F R9, R5 ;  /* 0x0000000500097306 */ /* 0x0007220000201400 */
[----:B-1----:R-:W-:-:S02]  /*4d00*/  IADD3 R3, R0, 0x18, RZ ;  /* 0x0000001800037810 */ /* 0x002fc40007ffe0ff */
[C---:B------:R-:W-:Y:S02]  /*4d10*/  ISETP.LT.OR P6, PT, R6.reuse, R220, P6 ;  /* 0x000000dc0600720c */ /* 0x040fe400037c1670 */
[----:B------:R-:W-:Y:S02]  /*4d20*/  ISETP.LT.OR P5, PT, R6, R219, P5 ;  /* 0x000000db0600720c */ /* 0x000fe40002fa1670 */
[----:B------:R-:W-:Y:S01]  /*4d30*/  FSEL R36, R18, -INF , !P3 ;  /* 0xff80000012247808 */ /* 0x000fe20005800000 */
[----:B--2---:R-:W-:Y:S01]  /*4d40*/  FFMA.FTZ R20, R8, -UR27, R60 ;  /* 0x8000001b08147c23 */ /* 0x004fe2000801003c */
[----:B------:R-:W-:-:S04]  /*4d50*/  ISETP.GE.AND P3, PT, R7, R227, PT ;  /* 0x000000e30700720c */ /* 0x000fc80003f66270 */
[----:B------:R-:W-:Y:S02]  /*4d60*/  FSEL R89, R20, -INF , !P1 ;  /* 0xff80000014597808 */ /* 0x000fe40004800000 */
[C---:B------:R-:W-:Y:S01]  /*4d70*/  ISETP.GE.AND P1, PT, R7.reuse, R226, PT ;  /* 0x000000e20700720c */ /* 0x040fe20003f26270 */
[----:B---3--:R-:W-:Y:S01]  /*4d80*/  IMAD.MOV.U32 R5, RZ, RZ, R12 ;  /* 0x000000ffff057224 */ /* 0x008fe200078e000c */
[----:B------:R-:W-:Y:S01]  /*4d90*/  ISETP.LT.OR P3, PT, R7, R222, P3 ;  /* 0x000000de0700720c */ /* 0x000fe20001f61670 */
[----:B----4-:R-:W-:Y:S01]  /*4da0*/  FFMA.FTZ R19, R9, -UR27, R62 ;  /* 0x8000001b09137c23 */ /* 0x010fe2000801003e */
[----:B------:R-:W-:Y:S01]  /*4db0*/  ISETP.LT.OR P1, PT, R7, R221, P1 ;  /* 0x000000dd0700720c */ /* 0x000fe20000f21670 */
[----:B------:R1:W-:Y:S03]  /*4dc0*/  I2F R17, R5 ;  /* 0x0000000500117306 */ /* 0x0003e60000201400 */
[----:B------:R-:W-:-:S02]  /*4dd0*/  FSEL R105, R19, -INF , !P0 ;  /* 0xff80000013697808 */ /* 0x000fc40004000000 */
        /* <DEDUP_REMOVED lines=16> */
[----:B------:R1:W-:Y:S04]  /*4ee0*/  I2F R16, R8 ;  /* 0x0000000800107306 */ /* 0x0003e80000201400 */
[----:B------:R-:W-:Y:S02]  /*4ef0*/  FSEL R30, R11, -INF , !P4 ;  /* 0xff8000000b1e7808 */ /* 0x000fe40006000000 */
[C---:B------:R-:W-:Y:S02]  /*4f00*/  ISETP.GE.AND P4, PT, R7.reuse, R224, PT ;  /* 0x000000e00700720c */ /* 0x040fe40003f86270 */
[----:B------:R-:W2:Y:S02]  /*4f10*/  I2F R9, R9 ;  /* 0x0000000900097306 */ /* 0x000ea40000201400 */
[----:B------:R-:W-:Y:S01]  /*4f20*/  ISETP.LT.OR P4, PT, R7, R219, P4 ;  /* 0x000000db0700720c */ /* 0x000fe20002781670 */
[----:B-1----:R-:W-:-:S02]  /*4f30*/  IMAD.IADD R8, R223, 0x1, -R6 ;  /* 0x00000001df087824 */ /* 0x002fc400078e0a06 */
[----:B------:R-:W-:Y:S02]  /*4f40*/  IMAD.MOV.U32 R6, RZ, RZ, R10 ;  /* 0x000000ffff067224 */ /* 0x000fe400078e000a */
[----:B------:R-:W-:Y:S01]  /*4f50*/  IMAD.IADD R10, R216, 0x1, -R7 ;  /* 0x00000001d80a7824 */ /* 0x000fe200078e0a07 */
[----:B------:R-:W-:Y:S01]  /*4f60*/  IABS R8, R8 ;  /* 0x0000000800087213 */ /* 0x000fe20000000000 */
[----:B------:R1:W-:Y:S01]  /*4f70*/  I2F R29, R6 ;  /* 0x00000006001d7306 */ /* 0x0003e20000201400 */
[----:B--2---:R-:W-:Y:S02]  /*4f80*/  FFMA.FTZ R15, R9, -UR27, R61 ;  /* 0x8000001b090f7c23 */ /* 0x004fe4000801003d */
[--C-:B------:R-:W-:Y:S02]  /*4f90*/  IMAD.IADD R9, R217, 0x1, -R7.reuse ;  /* 0x00000001d9097824 */ /* 0x100fe400078e0a07 */
[----:B------:R-:W-:Y:S01]  /*4fa0*/  IMAD.IADD R7, R223, 0x1, -R7 ;  /* 0x00000001df077824 */ /* 0x000fe200078e0a07 */
[----:B------:R-:W-:-:S02]  /*4fb0*/  FSEL R47, R15, -INF , !P6 ;  /* 0xff8000000f2f7808 */ /* 0x000fc40007000000 */
[----:B------:R2:W3:Y:S01]  /*4fc0*/  I2F R12, R8 ;  /* 0x00000008000c7306 */ /* 0x0004e20000201400 */
[C---:B------:R-:W-:Y:S02]  /*4fd0*/  ISETP.GE.AND P6, PT, R5.reuse, R226, PT ;  /* 0x000000e20500720c */ /* 0x040fe40003fc6270 */
[----:B------:R-:W-:Y:S02]  /*4fe0*/  IABS R7, R7 ;  /* 0x0000000700077213 */ /* 0x000fe40000000000 */
[----:B------:R-:W-:Y:S01]  /*4ff0*/  ISETP.LT.OR P6, PT, R5, R221, P6 ;  /* 0x000000dd0500720c */ /* 0x000fe200037c1670 */
[----:B-1----:R-:W-:-:S05]  /*5000*/  IMAD.IADD R6, R218, 0x1, -R0 ;  /* 0x00000001da067824 */ /* 0x002fca00078e0a00 */
        /* <DEDUP_REMOVED lines=8> */
[----:B------:R-:W-:Y:S01]  /*5090*/  FFMA.FTZ R12, R21, -UR27, R32 ;  /* 0x8000001b150c7c23 */ /* 0x000fe20008010020 */
[----:B------:R-:W-:-:S03]  /*50a0*/  FSEL R32, R14, -INF , !P2 ;  /* 0xff8000000e207808 */ /* 0x000fc60005000000 */
[----:B------:R-:W-:Y:S01]  /*50b0*/  I2F R14, R7 ;  /* 0x00000007000e7306 */ /* 0x000fe20000201400 */
[----:B------:R-:W-:Y:S01]  /*50c0*/  FSEL R104, R10, -INF , !P5 ;  /* 0xff8000000a687808 */ /* 0x000fe20006800000 */
[----:B--2---:R-:W-:Y:S01]  /*50d0*/  IMAD.MOV.U32 R6, RZ, RZ, R8 ;  /* 0x000000ffff067224 */ /* 0x004fe200078e0008 */
[----:B------:R-:W-:Y:S01]  /*50e0*/  FSEL R40, R12, -INF , !P3 ;  /* 0xff8000000c287808 */ /* 0x000fe20005800000 */
[----:B------:R-:W-:Y:S01]  /*50f0*/  IMAD.IADD R8, R216, 0x1, -R5 ;  /* 0x00000001d8087824 */ /* 0x000fe200078e0a05 */
[C---:B------:R-:W-:Y:S01]  /*5100*/  ISETP.GE.AND P2, PT, R5.reuse, R227, PT ;  /* 0x000000e30500720c */ /* 0x040fe20003f46270 */
[----:B------:R-:W-:Y:S01]  /*5110*/  FFMA.FTZ R12, R16, -UR27, R33 ;  /* 0x8000001b100c7c23 */ /* 0x000fe20008010021 */
[C---:B------:R-:W-:Y:S01]  /*5120*/  ISETP.GE.AND P5, PT, R5.reuse, R225, PT ;  /* 0x000000e10500720c */ /* 0x040fe20003fa6270 */
[----:B------:R1:W2:Y:S01]  /*5130*/  I2F R11, R6 ;  /* 0x00000006000b7306 */ /* 0x0002a20000201400 */
[----:B------:R-:W-:Y:S01]  /*5140*/  ISETP.GE.AND P3, PT, R5, R224, PT ;  /* 0x000000e00500720c */ /* 0x000fe20003f66270 */
[----:B------:R-:W-:Y:S01]  /*5150*/  IMAD.IADD R10, R217, 0x1, -R0 ;  /* 0x00000001d90a7824 */ /* 0x000fe200078e0a00 */
[C---:B------:R-:W-:Y:S01]  /*5160*/  ISETP.LT.OR P2, PT, R5.reuse, R222, P2 ;  /* 0x000000de0500720c */ /* 0x040fe20001741670 */
[----:B------:R-:W-:Y:S01]  /*5170*/  HMMA.16816.F32 R16, R56, R22, R72 ;  /* 0x000000163810723c */ /* 0x000fe20000001848 */
[----:B------:R-:W-:-:S02]  /*5180*/  ISETP.LT.OR P5, PT, R5, R220, P5 ;  /* 0x000000dc0500720c */ /* 0x000fc40002fa1670 */
[----:B------:R-:W-:Y:S02]  /*5190*/  ISETP.LT.OR P3, PT, R5, R219, P3 ;  /* 0x000000db0500720c */ /* 0x000fe40001f61670 */
[----:B------:R-:W-:Y:S02]  /*51a0*/  FSEL R33, R12, -INF , !P2 ;  /* 0xff8000000c217808 */ /* 0x000fe40005000000 */
        /* <DEDUP_REMOVED lines=31> */
[----:B------:R-:W-:-:S04]  /*53a0*/  IABS R3, R10 ;  /* 0x0000000a00037213 */ /* 0x000fc80000000000 */
[----:B------:R-:W-:Y:S01]  /*53b0*/  FSEL R22, R7, -INF , !P6 ;  /* 0xff80000007167808 */ /* 0x000fe20007000000 */
[----:B------:R-:W-:Y:S01]  /*53c0*/  FFMA.FTZ R7, R29, -UR27, R24 ;  /* 0x8000001b1d077c23 */ /* 0x000fe20008010018 */
[----:B------:R-:W-:Y:S01]  /*53d0*/  FSEL R29, R9, -INF , !P5 ;  /* 0xff800000091d7808 */ /* 0x000fe20006800000 */
[----:B---3--:R-:W-:Y:S01]  /*53e0*/  IMAD.MOV.U32 R6, RZ, RZ, R5 ;  /* 0x000000ffff067224 */ /* 0x008fe200078e0005 */
[----:B------:R-:W-:Y:S01]  /*53f0*/  IABS R5, R8 ;  /* 0x0000000800057213 */ /* 0x000fe20000000000 */
[----:B--2---:R-:W-:Y:S01]  /*5400*/  FFMA.FTZ R8, R21, -UR27, R55 ;  /* 0x8000001b15087c23 */ /* 0x004fe20008010037 */
[----:B------:R-:W-:Y:S01]  /*5410*/  FSEL R21, R7, -INF , !P1 ;  /* 0xff80000007157808 */ /* 0x000fe20004800000 */
[----:B------:R1:W2:Y:S01]  /*5420*/  I2F R13, R6 ;  /* 0x00000006000d7306 */ /* 0x0002a20000201400 */
[----:B------:R-:W-:Y:S02]  /*5430*/  ISETP.GE.AND P6, PT, R0, R227, PT ;  /* 0x000000e30000720c */ /* 0x000fe40003fc6270 */
[----:B------:R-:W-:-:S02]  /*5440*/  FSEL R45, R8, -INF , !P3 ;  /* 0xff800000082d7808 */ /* 0x000fc40005800000 */
[C---:B------:R-:W-:Y:S02]  /*5450*/  ISETP.GE.AND P5, PT, R0.reuse, R226, PT ;  /* 0x000000e20000720c */ /* 0x040fe40003fa6270 */
[C---:B------:R-:W-:Y:S01]  /*5460*/  ISETP.GE.AND P3, PT, R0.reuse, R225, PT ;  /* 0x000000e10000720c */ /* 0x040fe20003f66270 */
[----:B------:R3:W4:Y:S01]  /*5470*/  I2F R10, R5 ;  /* 0x00000005000a7306 */ /* 0x0007220000201400 */
[C---:B------:R-:W-:Y:S02]  /*5480*/  ISETP.GE.AND P1, PT, R0.reuse, R224, PT ;  /* 0x000000e00000720c */ /* 0x040fe40003f26270 */
[C---:B------:R-:W-:Y:S02]  /*5490*/  ISETP.LT.OR P6, PT, R0.reuse, R222, P6 ;  /* 0x000000de0000720c */ /* 0x040fe400037c1670 */
[C---:B------:R-:W-:Y:S02]  /*54a0*/  ISETP.LT.OR P5, PT, R0.reuse, R221, P5 ;  /* 0x000000dd0000720c */ /* 0x040fe40002fa1670 */
[----:B------:R-:W-:Y:S01]  /*54b0*/  ISETP.LT.OR P3, PT, R0, R220, P3 ;  /* 0x000000dc0000720c */ /* 0x000fe20001f61670 */
[----:B-1----:R-:W-:Y:S01]  /*54c0*/  IMAD.IADD R6, R216, 0x1, -R0 ;  /* 0x00000001d8067824 */ /* 0x002fe200078e0a00 */
[----:B------:R-:W-:Y:S01]  /*54d0*/  ISETP.LT.OR P1, PT, R0, R219, P1 ;  /* 0x000000db0000720c */ /* 0x000fe20000f21670 */
[----:B--2---:R-:W-:-:S02]  /*54e0*/  FFMA.FTZ R8, R13, -UR27, R16 ;  /* 0x8000001b0d087c23 */ /* 0x004fc40008010010 */
        /* <DEDUP_REMOVED lines=9> */
[----:B------:R-:W-:Y:S01]  /*5580*/  FFMA.FTZ R10, R28, -UR27, R25 ;  /* 0x8000001b1c0a7c23 */ /* 0x000fe20008010019 */
[----:B------:R-:W-:Y:S01]  /*5590*/  FSEL R28, R8, -INF , !P4 ;  /* 0xff800000081c7808 */ /* 0x000fe20006000000 */
[----:B--2---:R-:W-:Y:S01]  /*55a0*/  FFMA.FTZ R9, R12, -UR27, R27 ;  /* 0x8000001b0c097c23 */ /* 0x004fe2000801001b */
[----:B------:R-:W-:Y:S02]  /*55b0*/  FSEL R42, R6, -INF , !P2 ;  /* 0xff800000062a7808 */ /* 0x000fe40005000000 */
[----:B------:R-:W-:Y:S02]  /*55c0*/  FSEL R18, R10, -INF , !P6 ;  /* 0xff8000000a127808 */ /* 0x000fe40007000000 */
[----:B------:R2:W3:Y:S01]  /*55d0*/  I2F R5, R3 ;  /* 0x0000000300057306 */ /* 0x0004e20000201400 */
[----:B-1----:R-:W-:-:S05]  /*55e0*/  FFMA.FTZ R7, R11, -UR27, R17 ;  /* 0x8000001b0b077c23 */ /* 0x002fca0008010011 */
[----:B------:R-:W-:Y:S01]  /*55f0*/  FSEL R23, R7, -INF , !P3 ;  /* 0xff80000007177808 */ /* 0x000fe20005800000 */
[----:B--2---:R-:W-:Y:S02]  /*5600*/  FFMA.FTZ R3, R14, -UR27, R26 ;  /* 0x8000001b0e037c23 */ /* 0x004fe4000801001a */
[----:B---3--:R-:W-:Y:S01]  /*5610*/  FFMA.FTZ R5, R5, -UR27, R19 ;  /* 0x8000001b05057c23 */ /* 0x008fe20008010013 */
[----:B------:R-:W-:Y:S02]  /*5620*/  FSEL R19, R9, -INF , !P5 ;  /* 0xff80000009137808 */ /* 0x000fe40006800000 */
        /* <DEDUP_REMOVED lines=44> */
.L_x_1980:
[----:B------:R-:W-:Y:S05]  /*58f0*/  BSYNC B0 ;  /* 0x0000000000007941 */ /* 0x000fea0003800000 */
.L_x_1979:
[----:B------:R-:W0:Y:S02]  /*5900*/  LDGDEPBAR ;  /* 0x00000000000079af */ /* 0x000e240000000000 */
.L_x_1978:
        /* <DEDUP_REMOVED lines=26> */
[----:B------:R-:W-:Y:S01]  /*5ab0*/  FMNMX.FTZ R3, R19, R3, !PT ;  /* 0x0000000313037209 */ /* 0x000fe20007810000 */
[--C-:B------:R-:W-:Y:S01]  /*5ac0*/  IMAD R203, R4, 0x2, R201.reuse ;  /* 0x0000000204cb7824 */ /* 0x100fe200078e02c9 */
[----:B------:R-:W-:Y:S01]  /*5ad0*/  LOP3.LUT R59, R95, UR30, RZ, 0x3c, !PT ;  /* 0x0000001e5f3b7c12 */ /* 0x000fe2000f8e3cff */
[----:B------:R-:W1:Y:S01]  /*5ae0*/  SHFL.BFLY PT, R5, R136, 0x2, 0x1f ;  /* 0x0c401f0088057f89 */ /* 0x000e6200000e0000 */
[C---:B------:R-:W-:Y:S01]  /*5af0*/  IMAD R206, R2.reuse, 0x2, R201 ;  /* 0x0000000202ce7824 */ /* 0x040fe200078e02c9 */
[----:B------:R-:W-:Y:S01]  /*5b00*/  UIADD3 UR8, UR30, 0x1715609d, URZ ;  /* 0x1715609d1e087890 */ /* 0x000fe2000fffe03f */
[----:B--2---:R-:W-:Y:S01]  /*5b10*/  LOP3.LUT R7, R11, R59, RZ, 0x3c, !PT ;  /* 0x0000003b0b077212 */ /* 0x004fe200078e3cff */
[----:B------:R-:W2:Y:S01]  /*5b20*/  SHFL.BFLY PT, R6, R3, 0x2, 0x1f ;  /* 0x0c401f0003067f89 */ /* 0x000ea200000e0000 */
[----:B------:R-:W-:-:S03]  /*5b30*/  IMAD R205, R2, 0x2, R203 ;  /* 0x0000000202cd7824 */ /* 0x000fc600078e02cb */
[----:B------:R-:W-:Y:S01]  /*5b40*/  IMAD.WIDE.U32 R12, R7, -0x2daee0ad, RZ ;  /* 0xd2511f53070c7825 */ /* 0x000fe200078e00ff */
[----:B------:R-:W-:Y:S04]  /*5b50*/  STL [R1+0x70], R59 ;  /* 0x0000703b01007387 */ /* 0x000fe80000100800 */
[----:B------:R-:W-:Y:S04]  /*5b60*/  STL.64 [R1+0x80], R12 ;  /* 0x0000800c01007387 */ /* 0x000fe80000100a00 */
[----:B------:R-:W-:Y:S04]  /*5b70*/  LDSM.16.MT88.4 R148, [R201+0xa000] ;  /* 0x00a00000c994783b */ /* 0x000fe80000004200 */
[----:B------:R-:W-:Y:S01]  /*5b80*/  LDSM.16.MT88.4 R164, [R203+0xa000] ;  /* 0x00a00000cba4783b */ /* 0x000fe20000004200 */
[----:B-1----:R-:W-:-:S03]  /*5b90*/  FMNMX.FTZ R136, R136, R5, !PT ;  /* 0x0000000588887209 */ /* 0x002fc60007810000 */
[----:B------:R-:W-:Y:S01]  /*5ba0*/  LDSM.16.MT88.4 R76, [R206+0xa000] ;  /* 0x00a00000ce4c783b */ /* 0x000fe20000004200 */
[----:B--2---:R-:W-:-:S03]  /*5bb0*/  FMNMX.FTZ R3, R6, R3, !PT ;  /* 0x0000000306037209 */ /* 0x004fc60007810000 */
        /* <DEDUP_REMOVED lines=9> */
[C---:B------:R-:W-:Y:S01]  /*5c50*/  FSETP.NEU.FTZ.AND P1, PT, R136.reuse, -INF , PT ;  /* 0xff8000008800780b */ /* 0x040fe20003f3d000 */
[----:B------:R-:W-:Y:S01]  /*5c60*/  FMUL.FTZ R8, R136, c[0x0][0x23c] ;  /* 0x00008f0088087a20 */ /* 0x000fe20000410000 */
[----:B------:R-:W-:Y:S01]  /*5c70*/  LOP3.LUT R6, R237, UR33, R5, 0x96, !PT ;  /* 0x00000021ed067c12 */ /* 0x000fe2000f8e9605 */
[----:B------:R-:W-:Y:S01]  /*5c80*/  LDSM.16.MT88.4 R192, [R206+0xa800] ;  /* 0x00a80000cec0783b */ /* 0x000fe20000004200 */
[----:B------:R-:W-:Y:S02]  /*5c90*/  LOP3.LUT R5, R13, UR15, R236, 0x96, !PT ;  /* 0x0000000f0d057c12 */ /* 0x000fe4000f8e96ec */
[----:B------:R-:W-:Y:S01]  /*5ca0*/  FSEL R8, R8, RZ, P1 ;  /* 0x000000ff08087208 */ /* 0x000fe20000800000 */
[----:B------:R-:W-:Y:S01]  /*5cb0*/  IMAD.WIDE.U32 R56, R6, -0x326172a9, RZ ;  /* 0xcd9e8d5706387825 */ /* 0x000fe200078e00ff */
[----:B--2---:R-:W-:Y:S01]  /*5cc0*/  FMNMX.FTZ R135, R3, R135, !PT ;  /* 0x0000008703877209 */ /* 0x004fe20007810000 */
[----:B------:R-:W-:Y:S02]  /*5cd0*/  LDSM.16.MT88.4 R184, [R205+0xa800] ;  /* 0x00a80000cdb8783b */ /* 0x000fe40000004200 */
[----:B------:R-:W-:Y:S01]  /*5ce0*/  IMAD.WIDE.U32 R16, R5, -0x326172a9, RZ ;  /* 0xcd9e8d5705107825 */ /* 0x000fe200078e00ff */
[----:B------:R-:W-:Y:S01]  /*5cf0*/  LOP3.LUT R5, R57, UR16, R10, 0x96, !PT ;  /* 0x0000001039057c12 */ /* 0x000fe2000f8e960a */
[----:B------:R-:W-:Y:S01]  /*5d00*/  LDSM.16.MT88.4 R188, [R201+0xb800] ;  /* 0x00b80000c9bc783b */ /* 0x000fe20000004200 */
[----:B------:R-:W-:Y:S01]  /*5d10*/  FSETP.NEU.FTZ.AND P1, PT, R135, -INF , PT ;  /* 0xff8000008700780b */ /* 0x000fe20003f3d000 */
[----:B------:R-:W-:Y:S01]  /*5d20*/  FFMA.FTZ R7, R44, c[0x0][0x23c], -R8 ;  /* 0x00008f002c077a23 */ /* 0x000fe20000010808 */
[----:B------:R-:W-:Y:S01]  /*5d30*/  LOP3.LUT R6, R17, UR14, R56, 0x96, !PT ;  /* 0x0000000e11067c12 */ /* 0x000fe2000f8e9638 */
[----:B------:R-:W-:Y:S01]  /*5d40*/  IMAD.WIDE.U32 R10, R5, -0x2daee0ad, RZ ;  /* 0xd2511f53050a7825 */ /* 0x000fe200078e00ff */
[----:B------:R1:W-:Y:S01]  /*5d50*/  STL.64 [R1], R16 ;  /* 0x0000001001007387 */ /* 0x0003e20000100a00 */
[----:B------:R2:W-:Y:S02]  /*5d60*/  MUFU.EX2 R58, R7 ;  /* 0x00000007003a7308 */ /* 0x0005e40000000800 */
[----:B------:R-:W-:Y:S01]  /*5d70*/  FFMA.FTZ R5, R38, c[0x0][0x23c], -R8 ;  /* 0x00008f0026057a23 */ /* 0x000fe20000010808 */
[----:B------:R-:W-:Y:S01]  /*5d80*/  LOP3.LUT R9, R11, UR13, R12, 0x96, !PT ;  /* 0x0000000d0b097c12 */ /* 0x000fe2000f8e960c */
[----:B------:R-:W-:Y:S01]  /*5d90*/  FMUL.FTZ R3, R135, c[0x0][0x23c] ;  /* 0x00008f0087037a20 */ /* 0x000fe20000410000 */
[----:B------:R-:W-:Y:S03]  /*5da0*/  LDSM.16.MT88.4 R196, [R203+0xb800] ;  /* 0x00b80000cbc4783b */ /* 0x000fe60000004200 */
[----:B------:R3:W-:Y:S01]  /*5db0*/  MUFU.EX2 R252, R5 ;  /* 0x0000000500fc7308 */ /* 0x0007e20000000800 */
[----:B------:R-:W-:Y:S01]  /*5dc0*/  IMAD.WIDE.U32 R12, R9, -0x326172a9, RZ ;  /* 0xcd9e8d57090c7825 */ /* 0x000fe200078e00ff */
[----:B------:R-:W-:Y:S01]  /*5dd0*/  FSEL R3, R3, RZ, P1 ;  /* 0x000000ff03037208 */ /* 0x000fe20000800000 */
[----:B------:R-:W-:Y:S04]  /*5de0*/  LDSM.16.MT88.4 R176, [R206+0xb800] ;  /* 0x00b80000ceb0783b */ /* 0x000fe80000004200 */
[----:B------:R-:W-:Y:S01]  /*5df0*/  FFMA.FTZ R4, R36, c[0x0][0x23c], -R3 ;  /* 0x00008f0024047a23 */ /* 0x000fe20000010803 */
[----:B------:R-:W-:Y:S01]  /*5e00*/  LDSM.16.MT88.4 R180, [R205+0xb800] ;  /* 0x00b80000cdb4783b */ /* 0x000fe20000004200 */
[----:B--2---:R-:W-:-:S02]  /*5e10*/  IMAD.WIDE.U32 R6, R6, -0x2daee0ad, RZ ;  /* 0xd2511f5306067825 */ /* 0x004fc400078e00ff */
[----:B------:R2:W-:Y:S03]  /*5e20*/  MUFU.EX2 R249, R4 ;  /* 0x0000000400f97308 */ /* 0x0005e60000000800 */
[----:B---3--:R-:W-:Y:S01]  /*5e30*/  LOP3.LUT R5, R7, UR11, R10, 0x96, !PT ;  /* 0x0000000b07057c12 */ /* 0x008fe2000f8e960a */
[----:B------:R-:W-:Y:S01]  /*5e40*/  FFMA.FTZ R7, R31, c[0x0][0x23c], -R8 ;  /* 0x00008f001f077a23 */ /* 0x000fe20000010808 */
[----:B------:R-:W-:Y:S02]  /*5e50*/  LOP3.LUT R10, R13, UR12, R16, 0x96, !PT ;  /* 0x0000000c0d0a7c12 */ /* 0x000fe4000f8e9610 */
[----:B------:R-:W-:Y:S01]  /*5e60*/  IADD3 R31, R120, 0x4, RZ ;  /* 0x00000004781f7810 */ /* 0x000fe20007ffe0ff */
[----:B------:R-:W-:Y:S01]  /*5e70*/  IMAD.WIDE.U32 R14, R5, -0x326172a9, RZ ;  /* 0xcd9e8d57050e7825 */ /* 0x000fe200078e00ff */
[----:B------:R3:W-:Y:S03]  /*5e80*/  MUFU.EX2 R44, R7 ;  /* 0x00000007002c7308 */ /* 0x0007e60000000800 */
[----:B------:R-:W-:Y:S01]  /*5e90*/  IMAD.WIDE.U32 R10, R10, -0x2daee0ad, RZ ;  /* 0xd2511f530a0a7825 */ /* 0x000fe200078e00ff */
[----:B------:R-:W-:Y:S03]  /*5ea0*/  STL [R1+0x94], R31 ;  /* 0x0000941f01007387 */ /* 0x000fe60000100800 */
[----:B------:R-:W-:-:S02]  /*5eb0*/  FFMA.FTZ R5, R30, c[0x0][0x23c], -R8 ;  /* 0x00008f001e057a23 */ /* 0x000fc40000010808 */
[----:B--2---:R-:W-:Y:S02]  /*5ec0*/  FFMA.FTZ R4, R32, c[0x0][0x23c], -R3 ;  /* 0x00008f0020047a23 */ /* 0x004fe40000010803 */
[----:B------:R2:W4:Y:S01]  /*5ed0*/  MUFU.EX2 R251, R5 ;  /* 0x0000000500fb7308 */ /* 0x0005220000000800 */
[----:B------:R-:W-:Y:S02]  /*5ee0*/  IMAD R30, R94, 0x10000, R94 ;  /* 0x000100005e1e7824 */ /* 0x000fe400078e025e */
[----:B------:R-:W-:Y:S01]  /*5ef0*/  LDSM.16.MT88.4 R92, [R203+0xb000] ;  /* 0x00b00000cb5c783b */ /* 0x000fe20000004200 */
[----:B------:R-:W-:Y:S01]  /*5f00*/  IMAD.WIDE.U32 R240, R31, -0x326172a9, RZ ;  /* 0xcd9e8d571ff07825 */ /* 0x000fe200078e00ff */
[----:B---3--:R-:W-:-:S03]  /*5f10*/  LOP3.LUT R7, R15, UR10, R12, 0x96, !PT ;  /* 0x0000000a0f077c12 */ /* 0x008fc6000f8e960c */
[----:B------:R-:W-:Y:S02]  /*5f20*/  MUFU.EX2 R248, R4 ;  /* 0x0000000400f87308 */ /* 0x000fe40000000800 */
[----:B------:R-:W-:-:S05]  /*5f30*/  IMAD.WIDE.U32 R12, R7, -0x2daee0ad, RZ ;  /* 0xd2511f53070c7825 */ /* 0x000fca00078e00ff */
[----:B------:R-:W-:Y:S01]  /*5f40*/  LOP3.LUT R7, R13, UR7, R10, 0x96, !PT ;  /* 0x000000070d077c12 */ /* 0x000fe2000f8e960a */
[----:B--2---:R-:W-:Y:S01]  /*5f50*/  FFMA.FTZ R5, R46, c[0x0][0x23c], -R3 ;  /* 0x00008f002e057a23 */ /* 0x004fe20000010803 */
[----:B------:R-:W-:Y:S02]  /*5f60*/  LOP3.LUT R10, R11, UR9, R6, 0x96, !PT ;  /* 0x000000090b0a7c12 */ /* 0x000fe4000f8e9606 */
[----:B----4-:R-:W-:Y:S01]  /*5f70*/  F2FP.PACK_AB R2, R251, R44 ;  /* 0x0000002cfb02723e */ /* 0x010fe200000000ff */
[----:B------:R-:W-:Y:S01]  /*5f80*/  IMAD.WIDE.U32 R6, R7, -0x326172a9, RZ ;  /* 0xcd9e8d5707067825 */ /* 0x000fe200078e00ff */
[----:B------:R2:W-:Y:S03]  /*5f90*/  MUFU.EX2 R250, R5 ;  /* 0x0000000500fa7308 */ /* 0x0005e60000000800 */
[----:B-1----:R-:W-:Y:S01]  /*5fa0*/  IMAD.WIDE.U32 R16, R10, -0x326172a9, RZ ;  /* 0xcd9e8d570a107825 */ /* 0x002fe200078e00ff */
[----:B------:R-:W-:-:S02]  /*5fb0*/  LOP3.LUT R0, R6, 0xffff, RZ, 0xc0, !PT ;  /* 0x0000ffff06007812 */ /* 0x000fc400078ec0ff */
[----:B------:R-:W-:Y:S02]  /*5fc0*/  LOP3.LUT R9, R6, 0xff, RZ, 0xc0, !PT ;  /* 0x000000ff06097812 */ /* 0x000fe400078ec0ff */
[----:B------:R-:W-:Y:S01]  /*5fd0*/  SHF.R.U32.HI R10, RZ, 0x18, R6 ;  /* 0x00000018ff0a7819 */ /* 0x000fe20000011606 */
[----:B--2---:R-:W-:-:S04]  /*5fe0*/  FFMA.FTZ R5, R37, c[0x0][0x23c], -R3 ;  /* 0x00008f0025057a23 */ /* 0x004fc80000010803 */
[----:B------:R1:W2:Y:S02]  /*5ff0*/  MUFU.EX2 R247, R5 ;  /* 0x0000000500f77308 */ /* 0x0002a40000000800 */
[----:B-1----:R-:W-:Y:S02]  /*6000*/  SHF.R.U32.HI R5, RZ, 0x8, R0 ;  /* 0x00000008ff057819 */ /* 0x002fe40000011600 */
[----:B------:R-:W-:Y:S02]  /*6010*/  LOP3.LUT R0, R7, UR17, R16, 0x96, !PT ;  /* 0x0000001107007c12 */ /* 0x000fe4000f8e9610 */
[----:B------:R-:W-:Y:S02]  /*6020*/  SHF.R.U32.HI R7, RZ, 0x10, R6 ;  /* 0x00000010ff077819 */ /* 0x000fe40000011606 */
[----:B------:R-:W-:Y:S02]  /*6030*/  PRMT R11, R9, 0x5410, R5 ;  /* 0x00005410090b7816 */ /* 0x000fe40000000005 */
[----:B------:R-:W-:-:S02]  /*6040*/  SHF.R.U32.HI R5, RZ, 0x10, R0 ;  /* 0x00000010ff057819 */ /* 0x000fc40000011600 */
[----:B------:R-:W-:Y:S02]  /*6050*/  LOP3.LUT R6, R7, 0xff, RZ, 0xc0, !PT ;  /* 0x000000ff07067812 */ /* 0x000fe400078ec0ff */
[C---:B------:R-:W-:Y:S02]  /*6060*/  LOP3.LUT R4, R0.reuse, 0xffff, RZ, 0xc0, !PT ;  /* 0x0000ffff00047812 */ /* 0x040fe400078ec0ff */
[----:B------:R-:W-:Y:S02]  /*6070*/  LOP3.LUT R9, R0, 0xff, RZ, 0xc0, !PT ;  /* 0x000000ff00097812 */ /* 0x000fe400078ec0ff */
[----:B------:R-:W-:Y:S02]  /*6080*/  SHF.R.U32.HI R7, RZ, 0x18, R0 ;  /* 0x00000018ff077819 */ /* 0x000fe40000011600 */
[----:B------:R-:W-:Y:S02]  /*6090*/  LOP3.LUT R0, R5, 0xff, RZ, 0xc0, !PT ;  /* 0x000000ff05007812 */ /* 0x000fe400078ec0ff */
[----:B------:R-:W-:-:S02]  /*60a0*/  PRMT R10, R6, 0x5410, R10 ;  /* 0x00005410060a7816 */ /* 0x000fc4000000000a */
        /* <DEDUP_REMOVED lines=8> */
[----:B------:R-:W-:Y:S02]  /*6130*/  FMNMX.FTZ R0, R91, R88, !PT ;  /* 0x000000585b007209 */ /* 0x000fe40007810000 */
[----:B------:R-:W-:Y:S01]  /*6140*/  PRMT R5, R9, 0x5410, R4 ;  /* 0x0000541009057816 */ /* 0x000fe20000000004 */
[----:B------:R1:W-:Y:S01]  /*6150*/  MUFU.EX2 R243, R2 ;  /* 0x0000000200f37308 */ /* 0x0003e20000000800 */
[----:B------:R-:W-:-:S02]  /*6160*/  FMNMX.FTZ R0, R89, R0, !PT ;  /* 0x0000000059007209 */ /* 0x000fc40007810000 */
[----:B------:R-:W-:Y:S01]  /*6170*/  F2FP.PACK_AB R9, R252, R58 ;  /* 0x0000003afc09723e */ /* 0x000fe200000000ff */
[----:B------:R-:W-:Y:S01]  /*6180*/  HSET2.LE.AND R5, R5, R30, PT ;  /* 0x0000001e05057233 */ /* 0x000fe20003803000 */
[----:B------:R-:W-:Y:S02]  /*6190*/  FMNMX.FTZ R0, R47, R0, !PT ;  /* 0x000000002f007209 */ /* 0x000fe40007810000 */
[----:B------:R-:W-:Y:S02]  /*61a0*/  F2FP.PACK_AB R4, R248, R249 ;  /* 0x000000f9f804723e */ /* 0x000fe400000000ff */
[----:B------:R-:W-:Y:S02]  /*61b0*/  FMNMX.FTZ R0, R43, R0, !PT ;  /* 0x000000002b007209 */ /* 0x000fe40007810000 */
[----:B------:R-:W-:Y:S02]  /*61c0*/  LOP3.LUT R7, R7, R4, RZ, 0xc0, !PT ;  /* 0x0000000407077212 */ /* 0x000fe400078ec0ff */
[----:B------:R-:W-:-:S02]  /*61d0*/  FMNMX.FTZ R0, R29, R0, !PT ;  /* 0x000000001d007209 */ /* 0x000fc40007810000 */
[----:B------:R-:W-:Y:S01]  /*61e0*/  LOP3.LUT R4, R5, R9, RZ, 0xc0, !PT ;  /* 0x0000000905047212 */ /* 0x000fe200078ec0ff */
[----:B-1----:R-:W-:Y:S01]  /*61f0*/  FFMA.FTZ R2, R33, c[0x0][0x23c], -R8 ;  /* 0x00008f0021027a23 */ /* 0x002fe20000010808 */
[----:B------:R-:W-:Y:S02]  /*6200*/  FMNMX.FTZ R0, R28, R0, !PT ;  /* 0x000000001c007209 */ /* 0x000fe40007810000 */
[----:B------:R-:W-:Y:S01]  /*6210*/  LOP3.LUT R5, R10, R11, RZ, 0xc0, !PT ;  /* 0x0000000b0a057212 */ /* 0x000fe200078ec0ff */
[----:B------:R1:W-:Y:S01]  /*6220*/  MUFU.EX2 R245, R2 ;  /* 0x0000000200f57308 */ /* 0x0003e20000000800 */
[----:B------:R-:W-:-:S05]  /*6230*/  FMNMX.FTZ R0, R23, R0, !PT ;  /* 0x0000000017007209 */ /* 0x000fca0007810000 */
[----:B------:R-:W2:Y:S01]  /*6240*/  SHFL.BFLY PT, R9, R0, 0x2, 0x1f ;  /* 0x0c401f0000097f89 */ /* 0x000ea200000e0000 */
[C---:B------:R-:W-:Y:S08]  /*6250*/  HMMA.16816.F32 R140, R4.reuse, R148, RZ ;  /* 0x00000094048c723c */ /* 0x040ff000000018ff */
[----:B------:R-:W-:Y:S01]  /*6260*/  HMMA.16816.F32 R156, R4, R164, RZ ;  /* 0x000000a4049c723c */ /* 0x000fe200000018ff */
[----:B-1----:R-:W-:-:S02]  /*6270*/  FFMA.FTZ R2, R21, c[0x0][0x23c], -R8 ;  /* 0x00008f0015027a23 */ /* 0x002fc40000010808 */
[----:B------:R-:W-:Y:S02]  /*6280*/  FFMA.FTZ R8, R18, c[0x0][0x23c], -R8 ;  /* 0x00008f0012087a23 */ /* 0x000fe40000010808 */
[----:B------:R1:W-:Y:S03]  /*6290*/  MUFU.EX2 R246, R2 ;  /* 0x0000000200f67308 */ /* 0x0003e60000000800 */
[C---:B------:R-:W-:Y:S05]  /*62a0*/  HMMA.16816.F32 R36, R4.reuse, R76, RZ ;  /* 0x0000004c0424723c */ /* 0x040fea00000018ff */
[----:B------:R3:W4:Y:S01]  /*62b0*/  MUFU.EX2 R244, R8 ;  /* 0x0000000800f47308 */ /* 0x0007220000000800 */
[----:B--2---:R-:W-:Y:S01]  /*62c0*/  FMNMX.FTZ R16, R9, R0, !PT ;  /* 0x0000000009107209 */ /* 0x004fe20007810000 */
[--C-:B------:R-:W-:Y:S01]  /*62d0*/  FFMA.FTZ R0, R20, c[0x0][0x23c], -R3.reuse ;  /* 0x00008f0014007a23 */ /* 0x100fe20000010803 */
[----:B------:R-:W-:Y:S01]  /*62e0*/  HMMA.16816.F32 R52, R4, R60, RZ ;  /* 0x0000003c0434723c */ /* 0x000fe200000018ff */
[----:B-1----:R-:W-:Y:S01]  /*62f0*/  LOP3.LUT R2, R17, UR8, R14, 0x96, !PT ;  /* 0x0000000811027c12 */ /* 0x002fe2000f8e960e */
[----:B------:R-:W-:-:S03]  /*6300*/  FFMA.FTZ R14, R34, c[0x0][0x23c], -R3 ;  /* 0x00008f00220e7a23 */ /* 0x000fc60000010803 */
[----:B------:R1:W-:Y:S01]  /*6310*/  MUFU.EX2 R242, R0 ;  /* 0x0000000000f27308 */ /* 0x0003e20000000800 */
[--C-:B------:R-:W-:Y:S02]  /*6320*/  FFMA.FTZ R17, R22, c[0x0][0x23c], -R3.reuse ;  /* 0x00008f0016117a23 */ /* 0x100fe40000010803 */
[C---:B------:R-:W-:Y:S01]  /*6330*/  HMMA.16816.F32 R68, R4.reuse, R232, RZ ;  /* 0x000000e80444723c */ /* 0x040fe200000018ff */
[----:B------:R-:W-:Y:S01]  /*6340*/  FFMA.FTZ R3, R19, c[0x0][0x23c], -R3 ;  /* 0x00008f0013037a23 */ /* 0x000fe20000010803 */
[----:B------:R-:W-:Y:S01]  /*6350*/  LDSM.16.MT88.4 R32, [R201+0xa800] ;  /* 0x00a80000c920783b */ /* 0x000fe20000004200 */
[----:B---3--:R-:W-:Y:S02]  /*6360*/  IMAD.WIDE.U32 R8, R2, -0x2daee0ad, RZ ;  /* 0xd2511f5302087825 */ /* 0x008fe400078e00ff */
[----:B------:R2:W3:Y:S03]  /*6370*/  MUFU.EX2 R239, R3 ;  /* 0x0000000300ef7308 */ /* 0x0004e60000000800 */
[----:B------:R-:W-:Y:S01]  /*6380*/  HMMA.16816.F32 R84, R4, R92, RZ ;  /* 0x0000005c0454723c */ /* 0x000fe200000018ff */
[----:B------:R-:W-:-:S02]  /*6390*/  LOP3.LUT R2, R8, 0xffff, RZ, 0xc0, !PT ;  /* 0x0000ffff08027812 */ /* 0x000fc400078ec0ff */
[----:B------:R-:W-:Y:S02]  /*63a0*/  LOP3.LUT R15, R8, 0xff, RZ, 0xc0, !PT ;  /* 0x000000ff080f7812 */ /* 0x000fe400078ec0ff */
[----:B------:R-:W-:Y:S01]  /*63b0*/  SHF.R.U32.HI R13, RZ, 0x18, R8 ;  /* 0x00000018ff0d7819 */ /* 0x000fe20000011608 */
[----:B------:R-:W-:Y:S01]  /*63c0*/  MUFU.EX2 R238, R14 ;  /* 0x0000000e00ee7308 */ /* 0x000fe20000000800 */
[----:B-1----:R-:W-:Y:S01]  /*63d0*/  LOP3.LUT R0, R9, UR18, R12, 0x96, !PT ;  /* 0x0000001209007c12 */ /* 0x002fe2000f8e960c */
[C---:B------:R-:W-:Y:S01]  /*63e0*/  HMMA.16816.F32 R100, R4.reuse, R108, RZ ;  /* 0x0000006c0464723c */ /* 0x040fe200000018ff */
[----:B------:R-:W-:Y:S02]  /*63f0*/  SHF.R.U32.HI R9, RZ, 0x10, R8 ;  /* 0x00000010ff097819 */ /* 0x000fe40000011608 */
[----:B------:R-:W-:Y:S02]  /*6400*/  SHF.R.U32.HI R12, RZ, 0x8, R2 ;  /* 0x00000008ff0c7819 */ /* 0x000fe40000011602 */
[----:B------:R-:W-:Y:S01]  /*6410*/  LOP3.LUT R2, R0, 0xffff, RZ, 0xc0, !PT ;  /* 0x0000ffff00027812 */ /* 0x000fe200078ec0ff */
[----:B------:R-:W1:Y:S01]  /*6420*/  MUFU.EX2 R139, R17 ;  /* 0x00000011008b7308 */ /* 0x000e620000000800 */
[----:B--2---:R-:W-:Y:S01]  /*6430*/  SHF.R.U32.HI R3, RZ, 0x10, R0 ;  /* 0x00000010ff037819 */ /* 0x004fe20000011600 */
[----:B------:R-:W-:Y:S01]  /*6440*/  HMMA.16816.F32 R116, R4, R228, RZ ;  /* 0x000000e40474723c */ /* 0x000fe200000018ff */
[----:B------:R-:W-:-:S02]  /*6450*/  LOP3.LUT R11, R9, 0xff, RZ, 0xc0, !PT ;  /* 0x000000ff090b7812 */ /* 0x000fc400078ec0ff */
[----:B------:R-:W-:Y:S02]  /*6460*/  LOP3.LUT R10, R0, 0xff, RZ, 0xc0, !PT ;  /* 0x000000ff000a7812 */ /* 0x000fe400078ec0ff */
[----:B------:R-:W-:Y:S02]  /*6470*/  SHF.R.U32.HI R9, RZ, 0x18, R0 ;  /* 0x00000018ff097819 */ /* 0x000fe40000011600 */
[----:B------:R-:W-:Y:S01]  /*6480*/  SHF.R.U32.HI R8, RZ, 0x8, R2 ;  /* 0x00000008ff087819 */ /* 0x000fe20000011602 */
[C---:B------:R-:W-:Y:S01]  /*6490*/  HMMA.16816.F32 R152, R4.reuse, R150, RZ ;  /* 0x000000960498723c */ /* 0x040fe200000018ff */
[----:B------:R-:W-:Y:S02]  /*64a0*/  LOP3.LUT R2, R3, 0xff, RZ, 0xc0, !PT ;  /* 0x000000ff03027812 */ /* 0x000fe400078ec0ff */
[----:B------:R-:W-:Y:S02]  /*64b0*/  PRMT R0, R15, 0x5410, R12 ;  /* 0x000054100f007816 */ /* 0x000fe4000000000c */
[----:B------:R-:W-:Y:S01]  /*64c0*/  PRMT R3, R11, 0x5410, R13 ;  /* 0x000054100b037816 */ /* 0x000fe2000000000d */
[----:B------:R-:W2:Y:S01]  /*64d0*/  SHFL.BFLY PT, R12, R16, 0x1, 0x1f ;  /* 0x0c201f00100c7f89 */ /* 0x000ea200000e0000 */
[----:B------:R-:W-:Y:S01]  /*64e0*/  PRMT R11, R10, 0x5410, R8 ;  /* 0x000054100a0b7816 */ /* 0x000fe20000000008 */
[--C-:B------:R-:W-:Y:S01]  /*64f0*/  HSET2.LE.AND R0, R0, R30.reuse, PT ;  /* 0x0000001e00007233 */ /* 0x100fe20003803000 */
[----:B------:R-:W-:Y:S01]  /*6500*/  PRMT R10, R2, 0x5410, R9 ;  /* 0x00005410020a7816 */ /* 0x000fe20000000009 */
[----:B------:R-:W-:Y:S01]  /*6510*/  HMMA.16816.F32 R168, R4, R166, RZ ;  /* 0x000000a604a8723c */ /* 0x000fe200000018ff */
[----:B------:R-:W-:Y:S01]  /*6520*/  FMNMX.FTZ R9, R107, R106, !PT ;  /* 0x0000006a6b097209 */ /* 0x000fe20007810000 */
[----:B------:R-:W-:Y:S01]  /*6530*/  HSET2.LE.AND R3, R3, R30, PT ;  /* 0x0000001e03037233 */ /* 0x000fe20003803000 */
[----:B----4-:R-:W-:-:S02]  /*6540*/  F2FP.PACK_AB R2, R244, R246 ;  /* 0x000000f6f402723e */ /* 0x010fc400000000ff */
[----:B------:R-:W-:Y:S02]  /*6550*/  FMNMX.FTZ R9, R105, R9, !PT ;  /* 0x0000000969097209 */ /* 0x000fe40007810000 */
[----:B------:R-:W-:Y:S01]  /*6560*/  LOP3.LUT R130, R0, R2, RZ, 0xc0, !PT ;  /* 0x0000000200827212 */ /* 0x000fe200078ec0ff */
[----:B------:R-:W-:Y:S01]  /*6570*/  HSET2.LE.AND R0, R11, R30, PT ;  /* 0x0000001e0b007233 */ /* 0x000fe20003803000 */
[----:B------:R-:W-:Y:S01]  /*6580*/  F2FP.PACK_AB R2, R245, R243 ;  /* 0x000000f3f502723e */ /* 0x000fe200000000ff */
[----:B------:R-:W-:Y:S01]  /*6590*/  HMMA.16816.F32 R48, R4, R78, RZ ;  /* 0x0000004e0430723c */ /* 0x000fe200000018ff */
[----:B------:R-:W-:Y:S02]  /*65a0*/  FMNMX.FTZ R9, R104, R9, !PT ;  /* 0x0000000968097209 */ /* 0x000fe40007810000 */
[----:B------:R-:W-:Y:S02]  /*65b0*/  LOP3.LUT R128, R0, R2, RZ, 0xc0, !PT ;  /* 0x0000000200807212 */ /* 0x000fe400078ec0ff */
[----:B------:R-:W-:-:S02]  /*65c0*/  FMNMX.FTZ R0, R90, R9, !PT ;  /* 0x000000095a007209 */ /* 0x000fc40007810000 */
[----:B---3--:R-:W-:Y:S01]  /*65d0*/  F2FP.PACK_AB R8, R239, R242 ;  /* 0x000000f2ef08723e */ /* 0x008fe200000000ff */
[C---:B------:R-:W-:Y:S01]  /*65e0*/  HMMA.16816.F32 R64, R4.reuse, R62, RZ ;  /* 0x0000003e0440723c */ /* 0x040fe200000018ff */
[----:B------:R-:W-:Y:S02]  /*65f0*/  FMNMX.FTZ R0, R45, R0, !PT ;  /* 0x000000002d007209 */ /* 0x000fe40007810000 */
[----:B--2---:R-:W-:Y:S02]  /*6600*/  FMNMX.FTZ R134, R16, R12, !PT ;  /* 0x0000000c10867209 */ /* 0x004fe40007810000 */
[----:B------:R-:W-:Y:S02]  /*6610*/  FMNMX.FTZ R0, R42, R0, !PT ;  /* 0x000000002a007209 */ /* 0x000fe40007810000 */
[C---:B------:R-:W-:Y:S01]  /*6620*/  FSETP.NEU.FTZ.AND P1, PT, R134.reuse, -INF , PT ;  /* 0xff8000008600780b */ /* 0x040fe20003f3d000 */
[----:B------:R-:W-:Y:S01]  /*6630*/  HMMA.16816.F32 R80, R4, R234, RZ ;  /* 0x000000ea0450723c */ /* 0x000fe200000018ff */
[----:B------:R-:W-:Y:S01]  /*6640*/  FMNMX.FTZ R2, R41, R0, !PT ;  /* 0x0000000029027209 */ /* 0x000fe20007810000 */
[----:B------:R-:W-:Y:S01]  /*6650*/  FMUL.FTZ R0, R134, c[0x0][0x23c] ;  /* 0x00008f0086007a20 */ /* 0x000fe20000410000 */
[----:B------:R-:W-:Y:S01]  /*6660*/  LOP3.LUT R131, R3, R8, RZ, 0xc0, !PT ;  /* 0x0000000803837212 */ /* 0x000fe200078ec0ff */
[----:B------:R-:W-:Y:S01]  /*6670*/  HSET2.LE.AND R3, R10, R30, PT ;  /* 0x0000001e0a037233 */ /* 0x000fe20003803000 */
[----:B-1----:R-:W-:-:S02]  /*6680*/  F2FP.PACK_AB R8, R139, R238 ;  /* 0x000000ee8b08723e */ /* 0x002fc400000000ff */
[----:B------:R-:W-:Y:S01]  /*6690*/  FSEL R0, R0, RZ, P1 ;  /* 0x000000ff00007208 */ /* 0x000fe20000800000 */
[----:B------:R-:W-:Y:S01]  /*66a0*/  HMMA.16816.F32 R96, R4, R94, RZ ;  /* 0x0000005e0460723c */ /* 0x000fe200000018ff */
[----:B------:R-:W-:-:S03]  /*66b0*/  LOP3.LUT R129, R3, R8, RZ, 0xc0, !PT ;  /* 0x0000000803817212 */ /* 0x000fc600078ec0ff */
[--C-:B------:R-:W-:Y:S02]  /*66c0*/  FFMA.FTZ R3, R91, c[0x0][0x23c], -R0.reuse ;  /* 0x00008f005b037a23 */ /* 0x100fe40000010800 */
[--C-:B------:R-:W-:Y:S02]  /*66d0*/  FFMA.FTZ R11, R29, c[0x0][0x23c], -R0.reuse ;  /* 0x00008f001d0b7a23 */ /* 0x100fe40000010800 */
[----:B------:R-:W-:Y:S01]  /*66e0*/  HMMA.16816.F32 R112, R4, R110, RZ ;  /* 0x0000006e0470723c */ /* 0x000fe200000018ff */
[----:B------:R1:W-:Y:S01]  /*66f0*/  MUFU.EX2 R138, R3 ;  /* 0x00000003008a7308 */ /* 0x0003e20000000800 */
[--C-:B------:R-:W-:Y:S02]  /*6700*/  FFMA.FTZ R13, R28, c[0x0][0x23c], -R0.reuse ;  /* 0x00008f001c0d7a23 */ /* 0x100fe40000010800 */
[----:B------:R-:W-:-:S04]  /*6710*/  FFMA.FTZ R14, R23, c[0x0][0x23c], -R0 ;  /* 0x00008f00170e7a23 */ /* 0x000fc80000010800 */
[----:B------:R-:W-:Y:S01]  /*6720*/  HMMA.16816.F32 R24, R4, R230, RZ ;  /* 0x000000e60418723c */ /* 0x000fe200000018ff */
[----:B------:R-:W2:Y:S01]  /*6730*/  SHFL.BFLY PT, R4, R2, 0x2, 0x1f ;  /* 0x0c401f0002047f89 */ /* 0x000ea200000e0000 */
[----:B------:R-:W-:Y:S05]  /*6740*/  MUFU.EX2 R28, R11 ;  /* 0x0000000b001c7308 */ /* 0x000fea0000000800 */
[----:B------:R-:W-:Y:S01]  /*6750*/  FFMA.FTZ R5, R88, c[0x0][0x23c], -R0 ;  /* 0x00008f0058057a23 */ /* 0x000fe20000010800 */
[----:B------:R-:W-:Y:S01]  /*6760*/  LOP3.LUT R6, R57, UR16, R240, 0x96, !PT ;  /* 0x0000001039067c12 */ /* 0x000fe2000f8e96f0 */
[C---:B------:R-:W-:Y:S01]  /*6770*/  HMMA.16816.F32 R140, R128.reuse, R32, R140 ;  /* 0x00000020808c723c */ /* 0x040fe2000000188c */
[----:B-1----:R-:W-:Y:S01]  /*6780*/  LOP3.LUT R3, R241, R59, RZ, 0x3c, !PT ;  /* 0x0000003bf1037212 */ /* 0x002fe200078e3cff */
[----:B------:R1:W-:Y:S06]  /*6790*/  MUFU.EX2 R133, R5 ;  /* 0x0000000500857308 */ /* 0x0003ec0000000800 */
[----:B------:R-:W-:Y:S02]  /*67a0*/  HMMA.16816.F32 R156, R128, R172, R156 ;  /* 0x000000ac809c723c */ /* 0x000fe4000000189c */
[----:B------:R-:W-:Y:S01]  /*67b0*/  MUFU.EX2 R23, R13 ;  /* 0x0000000d00177308 */ /* 0x000fe20000000800 */
[----:B--2---:R-:W-:Y:S01]  /*67c0*/  FMNMX.FTZ R10, R4, R2, !PT ;  /* 0x00000002040a7209 */ /* 0x004fe20007810000 */
[----:B------:R-:W-:-:S06]  /*67d0*/  IMAD.WIDE.U32 R2, R3, -0x2daee0ad, RZ ;  /* 0xd2511f5303027825 */ /* 0x000fcc00078e00ff */
[----:B------:R-:W-:Y:S01]  /*67e0*/  MUFU.EX2 R22, R14 ;  /* 0x0000000e00167308 */ /* 0x000fe20000000800 */
[C---:B------:R-:W-:Y:S01]  /*67f0*/  HMMA.16816.F32 R36, R128.reuse, R192, R36 ;  /* 0x000000c08024723c */ /* 0x040fe20000001824 */
[----:B-1----:R-:W-:Y:S01]  /*6800*/  IMAD.WIDE.U32 R4, R6, -0x2daee0ad, RZ ;  /* 0xd2511f5306047825 */ /* 0x002fe200078e00ff */
[----:B------:R-:W-:Y:S01]  /*6810*/  LOP3.LUT R3, R3, UR15, R236, 0x96, !PT ;  /* 0x0000000f03037c12 */ /* 0x000fe2000f8e96ec */
[----:B------:R-:W1:Y:S02]  /*6820*/  SHFL.BFLY PT, R12, R10, 0x1, 0x1f ;  /* 0x0c201f000a0c7f89 */ /* 0x000e6400000e0000 */
[----:B------:R-:W-:Y:S01]  /*6830*/  FFMA.FTZ R6, R89, c[0x0][0x23c], -R0 ;  /* 0x00008f0059067a23 */ /* 0x000fe20000010800 */
[----:B------:R-:W-:Y:S01]  /*6840*/  LOP3.LUT R7, R5, UR13, R2, 0x96, !PT ;  /* 0x0000000d05077c12 */ /* 0x000fe2000f8e9602 */
[----:B------:R-:W-:Y:S01]  /*6850*/  FFMA.FTZ R5, R47, c[0x0][0x23c], -R0 ;  /* 0x00008f002f057a23 */ /* 0x000fe20000010800 */
[C---:B------:R-:W-:Y:S01]  /*6860*/  HMMA.16816.F32 R52, R128.reuse, R184, R52 ;  /* 0x000000b88034723c */ /* 0x040fe20000001834 */
[----:B------:R-:W-:Y:S01]  /*6870*/  IMAD.WIDE.U32 R2, R3, -0x326172a9, RZ ;  /* 0xcd9e8d5703027825 */ /* 0x000fe200078e00ff */
[----:B------:R2:W-:Y:S06]  /*6880*/  MUFU.EX2 R132, R6 ;  /* 0x0000000600847308 */ /* 0x0005ec0000000800 */
[C---:B------:R-:W-:Y:S02]  /*6890*/  HMMA.16816.F32 R68, R128.reuse, R188, R68 ;  /* 0x000000bc8044723c */ /* 0x040fe40000001844 */
[----:B------:R3:W4:Y:S06]  /*68a0*/  MUFU.EX2 R31, R5 ;  /* 0x00000005001f7308 */ /* 0x00072c0000000800 */
[----:B------:R-:W-:Y:S01]  /*68b0*/  HMMA.16816.F32 R84, R128, R196, R84 ;  /* 0x000000c48054723c */ /* 0x000fe20000001854 */
[----:B--2---:R-:W-:Y:S01]  /*68c0*/  IMAD.WIDE.U32 R6, R7, -0x326172a9, RZ ;  /* 0xcd9e8d5707067825 */ /* 0x004fe200078e00ff */
[----:B-1----:R-:W-:-:S04]  /*68d0*/  FMNMX.FTZ R137, R10, R12, !PT ;  /* 0x0000000c0a897209 */ /* 0x002fc80007810000 */
[----:B------:R-:W-:Y:S02]  /*68e0*/  FSETP.NEU.FTZ.AND P1, PT, R137, -INF , PT ;  /* 0xff8000008900780b */ /* 0x000fe40003f3d000 */
[----:B------:R-:W-:Y:S01]  /*68f0*/  HMMA.16816.F32 R100, R128, R176, R100 ;  /* 0x000000b08064723c */ /* 0x000fe20000001864 */
[----:B---3--:R-:W-:Y:S01]  /*6900*/  LOP3.LUT R5, R3, UR14, R56, 0x96, !PT ;  /* 0x0000000e03057c12 */ /* 0x008fe2000f8e9638 */
[----:B------:R-:W-:-:S04]  /*6910*/  FFMA.FTZ R3, R43, c[0x0][0x23c], -R0 ;  /* 0x00008f002b037a23 */ /* 0x000fc80000010800 */
[----:B------:R1:W-:Y:S01]  /*6920*/  MUFU.EX2 R29, R3 ;  /* 0x00000003001d7308 */ /* 0x0003e20000000800 */
[----:B------:R-:W-:Y:S01]  /*6930*/  IMAD.WIDE.U32 R8, R5, -0x2daee0ad, RZ ;  /* 0xd2511f5305087825 */ /* 0x000fe200078e00ff */
[C---:B------:R-:W-:Y:S08]  /*6940*/  HMMA.16816.F32 R116, R128.reuse, R180, R116 ;  /* 0x000000b48074723c */ /* 0x040ff00000001874 */
[----:B------:R-:W-:Y:S01]  /*6950*/  HMMA.16816.F32 R152, R128, R34, R152 ;  /* 0x000000228098723c */ /* 0x000fe20000001898 */
[----:B-1----:R-:W-:-:S02]  /*6960*/  LOP3.LUT R3, R7, UR12, R2, 0x96, !PT ;  /* 0x0000000c07037c12 */ /* 0x002fc4000f8e9602 */
[----:B------:R-:W-:-:S05]  /*6970*/  LOP3.LUT R2, R9, UR11, R4, 0x96, !PT ;  /* 0x0000000b09027c12 */ /* 0x000fca000f8e9604 */
[----:B------:R-:W-:Y:S01]  /*6980*/  HMMA.16816.F32 R168, R128, R174, R168 ;  /* 0x000000ae80a8723c */ /* 0x000fe200000018a8 */
[----:B------:R-:W-:-:S04]  /*6990*/  IMAD.WIDE.U32 R4, R3, -0x2daee0ad, RZ ;  /* 0xd2511f5303047825 */ /* 0x000fc800078e00ff */
[----:B------:R-:W-:Y:S01]  /*69a0*/  IMAD.WIDE.U32 R2, R2, -0x326172a9, RZ ;  /* 0xcd9e8d5702027825 */ /* 0x000fe200078e00ff */
[----:B------:R-:W-:Y:S02]  /*69b0*/  LOP3.LUT R0, R5, UR9, R8, 0x96, !PT ;  /* 0x0000000905007c12 */ /* 0x000fe4000f8e9608 */
[----:B------:R-:W-:Y:S02]  /*69c0*/  HMMA.16816.F32 R48, R128, R194, R48 ;  /* 0x000000c28030723c */ /* 0x000fe40000001830 */
[----:B------:R-:W-:Y:S01]  /*69d0*/  LOP3.LUT R3, R3, UR10, R6, 0x96, !PT ;  /* 0x0000000a03037c12 */ /* 0x000fe2000f8e9606 */
[----:B------:R-:W-:-:S04]  /*69e0*/  IMAD.WIDE.U32 R10, R0, -0x326172a9, RZ ;  /* 0xcd9e8d57000a7825 */ /* 0x000fc800078e00ff */
[----:B------:R-:W-:Y:S01]  /*69f0*/  FMUL.FTZ R0, R137, c[0x0][0x23c] ;  /* 0x00008f0089007a20 */ /* 0x000fe20000410000 */
[----:B------:R-:W-:Y:S01]  /*6a00*/  LOP3.LUT R5, R11, UR8, R2, 0x96, !PT ;  /* 0x000000080b057c12 */ /* 0x000fe2000f8e9602 */
[----:B------:R-:W-:Y:S01]  /*6a10*/  IMAD.WIDE.U32 R6, R3, -0x2daee0ad, RZ ;  /* 0xd2511f5303067825 */ /* 0x000fe200078e00ff */
[----:B------:R-:W-:Y:S02]  /*6a20*/  HMMA.16816.F32 R64, R128, R186, R64 ;  /* 0x000000ba8040723c */ /* 0x000fe40000001840 */
[----:B------:R-:W-:Y:S02]  /*6a30*/  FSEL R0, R0, RZ, P1 ;  /* 0x000000ff00007208 */ /* 0x000fe40000800000 */
[----:B------:R-:W-:Y:S01]  /*6a40*/  LOP3.LUT R7, R7, UR7, R4, 0x96, !PT ;  /* 0x0000000707077c12 */ /* 0x000fe2000f8e9604 */
[----:B------:R-:W-:-:S03]  /*6a50*/  IMAD.WIDE.U32 R4, R5, -0x2daee0ad, RZ ;  /* 0xd2511f5305047825 */ /* 0x000fc600078e00ff */
[C---:B------:R-:W-:Y:S01]  /*6a60*/  HMMA.16816.F32 R80, R128.reuse, R190, R80 ;  /* 0x000000be8050723c */ /* 0x040fe20000001850 */
[----:B------:R-:W-:Y:S01]  /*6a70*/  FFMA.FTZ R2, R107, c[0x0][0x23c], -R0 ;  /* 0x00008f006b027a23 */ /* 0x000fe20000010800 */
[----:B------:R-:W-:Y:S01]  /*6a80*/  LOP3.LUT R8, R5, UR18, R6, 0x96, !PT ;  /* 0x0000001205087c12 */ /* 0x000fe2000f8e9606 */
[--C-:B------:R-:W-:Y:S01]  /*6a90*/  FFMA.FTZ R3, R106, c[0x0][0x23c], -R0.reuse ;  /* 0x00008f006a037a23 */ /* 0x100fe20000010800 */
[C---:B------:R-:W-:Y:S01]  /*6aa0*/  LOP3.LUT R5, R4.reuse, 0xffff, RZ, 0xc0, !PT ;  /* 0x0000ffff04057812 */ /* 0x040fe200078ec0ff */
[----:B------:R-:W-:Y:S01]  /*6ab0*/  MUFU.EX2 R21, R2 ;  /* 0x0000000200157308 */ /* 0x000fe20000000800 */
[--C-:B------:R-:W-:Y:S01]  /*6ac0*/  FFMA.FTZ R9, R105, c[0x0][0x23c], -R0.reuse ;  /* 0x00008f0069097a23 */ /* 0x100fe20000010800 */
[----:B------:R-:W-:Y:S01]  /*6ad0*/  LOP3.LUT R6, R4, 0xff, RZ, 0xc0, !PT ;  /* 0x000000ff04067812 */ /* 0x000fe200078ec0ff */
[----:B------:R-:W-:Y:S01]  /*6ae0*/  FFMA.FTZ R11, R104, c[0x0][0x23c], -R0 ;  /* 0x00008f00680b7a23 */ /* 0x000fe20000010800 */
[----:B------:R-:W-:Y:S01]  /*6af0*/  SHF.R.U32.HI R13, RZ, 0x18, R4 ;  /* 0x00000018ff0d7819 */ /* 0x000fe20000011604 */
[--C-:B------:R-:W-:Y:S01]  /*6b00*/  FFMA.FTZ R12, R90, c[0x0][0x23c], -R0.reuse ;  /* 0x00008f005a0c7a23 */ /* 0x100fe20000010800 */
[----:B------:R-:W-:Y:S01]  /*6b10*/  HMMA.16816.F32 R96, R128, R198, R96 ;  /* 0x000000c68060723c */ /* 0x000fe20000001860 */
[--C-:B------:R-:W-:Y:S01]  /*6b20*/  FFMA.FTZ R17, R45, c[0x0][0x23c], -R0.reuse ;  /* 0x00008f002d117a23 */ /* 0x100fe20000010800 */
[----:B------:R1:W-:Y:S01]  /*6b30*/  MUFU.EX2 R20, R3 ;  /* 0x0000000300147308 */ /* 0x0003e20000000800 */
[----:B------:R-:W-:-:S02]  /*6b40*/  FFMA.FTZ R15, R42, c[0x0][0x23c], -R0 ;  /* 0x00008f002a0f7a23 */ /* 0x000fc40000010800 */
[----:B------:R-:W-:-:S03]  /*6b50*/  FFMA.FTZ R16, R41, c[0x0][0x23c], -R0 ;  /* 0x00008f0029107a23 */ /* 0x000fc60000010800 */
[C---:B------:R-:W-:Y:S02]  /*6b60*/  HMMA.16816.F32 R112, R128.reuse, R178, R112 ;  /* 0x000000b28070723c */ /* 0x040fe40000001870 */
[----:B------:R2:W-:Y:S06]  /*6b70*/  MUFU.EX2 R19, R9 ;  /* 0x0000000900137308 */ /* 0x0005ec0000000800 */
[----:B------:R-:W-:Y:S01]  /*6b80*/  HMMA.16816.F32 R128, R128, R182, R24 ;  /* 0x000000b68080723c */ /* 0x000fe20000001818 */
[----:B-1----:R-:W-:Y:S01]  /*6b90*/  IMAD.WIDE.U32 R2, R7, -0x326172a9, RZ ;  /* 0xcd9e8d5707027825 */ /* 0x002fe200078e00ff */
[----:B------:R1:W3:Y:S04]  /*6ba0*/  MUFU.EX2 R18, R11 ;  /* 0x0000000b00127308 */ /* 0x0002e80000000800 */
[----:B------:R-:W-:Y:S01]  /*6bb0*/  LOP3.LUT R0, R3, UR17, R10, 0x96, !PT ;  /* 0x0000001103007c12 */ /* 0x000fe2000f8e960a */
[----:B------:R-:W-:Y:S01]  /*6bc0*/  IMAD.MOV.U32 R27, RZ, RZ, R44 ;  /* 0x000000ffff1b7224 */ /* 0x000fe200078e002c */
[C---:B------:R-:W-:Y:S01]  /*6bd0*/  LOP3.LUT R3, R2.reuse, 0xffff, RZ, 0xc0, !PT ;  /* 0x0000ffff02037812 */ /* 0x040fe200078ec0ff */
[----:B------:R-:W-:Y:S01]  /*6be0*/  IMAD.MOV.U32 R26, RZ, RZ, R58 ;  /* 0x000000ffff1a7224 */ /* 0x000fe200078e003a */
[----:B------:R-:W-:Y:S01]  /*6bf0*/  LOP3.LUT R10, R2, 0xff, RZ, 0xc0, !PT ;  /* 0x000000ff020a7812 */ /* 0x000fe200078ec0ff */
[----:B------:R-:W-:Y:S01]  /*6c00*/  MUFU.EX2 R15, R15 ;  /* 0x0000000f000f7308 */ /* 0x000fe20000000800 */
[----:B--2---:R-:W-:-:S02]  /*6c10*/  SHF.R.U32.HI R9, RZ, 0x10, R2 ;  /* 0x00000010ff097819 */ /* 0x004fc40000011602 */
[----:B------:R-:W-:Y:S02]  /*6c20*/  SHF.R.U32.HI R7, RZ, 0x18, R2 ;  /* 0x00000018ff077819 */ /* 0x000fe40000011602 */
[----:B------:R-:W-:Y:S02]  /*6c30*/  SHF.R.U32.HI R2, RZ, 0x8, R5 ;  /* 0x00000008ff027819 */ /* 0x000fe40000011605 */
[----:B------:R-:W-:Y:S01]  /*6c40*/  SHF.R.U32.HI R3, RZ, 0x8, R3 ;  /* 0x00000008ff037819 */ /* 0x000fe20000011603 */
[----:B------:R-:W2:Y:S01]  /*6c50*/  MUFU.EX2 R16, R16 ;  /* 0x0000001000107308 */ /* 0x000ea20000000800 */
[----:B------:R-:W-:Y:S02]  /*6c60*/  LOP3.LUT R5, R9, 0xff, RZ, 0xc0, !PT ;  /* 0x000000ff09057812 */ /* 0x000fe400078ec0ff */
[----:B-1----:R-:W-:Y:S02]  /*6c70*/  SHF.R.U32.HI R11, RZ, 0x10, R4 ;  /* 0x00000010ff0b7819 */ /* 0x002fe40000011604 */
[----:B------:R-:W-:-:S02]  /*6c80*/  PRMT R14, R6, 0x5410, R2 ;  /* 0x00005410060e7816 */ /* 0x000fc40000000002 */
[----:B------:R-:W-:Y:S01]  /*6c90*/  PRMT R4, R10, 0x5410, R3 ;  /* 0x000054100a047816 */ /* 0x000fe20000000003 */
[----:B------:R-:W-:Y:S01]  /*6ca0*/  MUFU.EX2 R12, R12 ;  /* 0x0000000c000c7308 */ /* 0x000fe20000000800 */
[C---:B------:R-:W-:Y:S02]  /*6cb0*/  LOP3.LUT R2, R0.reuse, 0xffff, RZ, 0xc0, !PT ;  /* 0x0000ffff00027812 */ /* 0x040fe400078ec0ff */
[----:B------:R-:W-:Y:S02]  /*6cc0*/  SHF.R.U32.HI R3, RZ, 0x10, R0 ;  /* 0x00000010ff037819 */ /* 0x000fe40000011600 */
[----:B------:R-:W-:Y:S02]  /*6cd0*/  PRMT R9, R5, 0x5410, R7 ;  /* 0x0000541005097816 */ /* 0x000fe40000000007 */
[----:B------:R-:W-:Y:S01]  /*6ce0*/  LOP3.LUT R7, R0, 0xff, RZ, 0xc0, !PT ;  /* 0x000000ff00077812 */ /* 0x000fe200078ec0ff */
[----:B------:R-:W1:Y:S01]  /*6cf0*/  MUFU.EX2 R17, R17 ;  /* 0x0000001100117308 */ /* 0x000e620000000800 */
[----:B------:R-:W-:-:S02]  /*6d00*/  SHF.R.U32.HI R5, RZ, 0x8, R2 ;  /* 0x00000008ff057819 */ /* 0x000fc40000011602 */
[----:B------:R-:W-:Y:S01]  /*6d10*/  SHF.R.U32.HI R6, RZ, 0x18, R0 ;  /* 0x00000018ff067819 */ /* 0x000fe20000011600 */
[--C-:B------:R-:W-:Y:S01]  /*6d20*/  HSET2.LE.AND R0, R4, R30.reuse, PT ;  /* 0x0000001e04007233 */ /* 0x100fe20003803000 */
[----:B------:R-:W-:Y:S02]  /*6d30*/  LOP3.LUT R3, R3, 0xff, RZ, 0xc0, !PT ;  /* 0x000000ff03037812 */ /* 0x000fe400078ec0ff */
[----:B----4-:R-:W-:Y:S02]  /*6d40*/  F2FP.PACK_AB R2, R31, R132 ;  /* 0x000000841f02723e */ /* 0x010fe400000000ff */
[----:B------:R-:W-:Y:S02]  /*6d50*/  PRMT R7, R7, 0x5410, R5 ;  /* 0x0000541007077816 */ /* 0x000fe40000000005 */
[----:B------:R-:W-:Y:S02]  /*6d60*/  PRMT R5, R3, 0x5410, R6 ;  /* 0x0000541003057816 */ /* 0x000fe40000000006 */
[----:B------:R-:W-:Y:S01]  /*6d70*/  LOP3.LUT R6, R0, R2, RZ, 0xc0, !PT ;  /* 0x0000000200067212 */ /* 0x000fe200078ec0ff */
[--C-:B------:R-:W-:Y:S01]  /*6d80*/  HSET2.LE.AND R0, R9, R30.reuse, PT ;  /* 0x0000001e09007233 */ /* 0x100fe20003803000 */
[----:B---3--:R-:W-:Y:S01]  /*6d90*/  F2FP.PACK_AB R2, R18, R19 ;  /* 0x000000131202723e */ /* 0x008fe200000000ff */
[--C-:B------:R-:W-:Y:S01]  /*6da0*/  HSET2.LE.AND R3, R7, R30.reuse, PT ;  /* 0x0000001e07037233 */ /* 0x100fe20003803000 */
[----:B------:R-:W-:Y:S01]  /*6db0*/  F2FP.PACK_AB R4, R133, R138 ;  /* 0x0000008a8504723e */ /* 0x000fe200000000ff */
[----:B------:R-:W-:Y:S01]  /*6dc0*/  HSET2.LE.AND R5, R5, R30, PT ;  /* 0x0000001e05057233 */ /* 0x000fe20003803000 */
[----:B------:R-:W-:-:S02]  /*6dd0*/  F2FP.PACK_AB R9, R20, R21 ;  /* 0x000000151409723e */ /* 0x000fc400000000ff */
[----:B------:R-:W-:Y:S02]  /*6de0*/  LOP3.LUT R7, R0, R2, RZ, 0xc0, !PT ;  /* 0x0000000200077212 */ /* 0x000fe400078ec0ff */
[C---:B------:R-:W-:Y:S02]  /*6df0*/  LOP3.LUT R0, R8.reuse, 0xffff, RZ, 0xc0, !PT ;  /* 0x0000ffff08007812 */ /* 0x040fe400078ec0ff */
[----:B------:R-:W-:Y:S02]  /*6e00*/  LOP3.LUT R4, R3, R4, RZ, 0xc0, !PT ;  /* 0x0000000403047212 */ /* 0x000fe400078ec0ff */
[----:B------:R-:W-:Y:S02]  /*6e10*/  LOP3.LUT R5, R5, R9, RZ, 0xc0, !PT ;  /* 0x0000000905057212 */ /* 0x000fe400078ec0ff */
[----:B------:R-:W-:Y:S02]  /*6e20*/  SHF.R.U32.HI R2, RZ, 0x10, R8 ;  /* 0x00000010ff027819 */ /* 0x000fe40000011608 */
[----:B------:R-:W-:-:S02]  /*6e30*/  LOP3.LUT R10, R8, 0xff, RZ, 0xc0, !PT ;  /* 0x000000ff080a7812 */ /* 0x000fc400078ec0ff */
[----:B------:R-:W-:Y:S01]  /*6e40*/  SHF.R.U32.HI R9, RZ, 0x18, R8 ;  /* 0x00000018ff097819 */ /* 0x000fe20000011608 */
[C---:B------:R-:W-:Y:S01]  /*6e50*/  HMMA.16816.F32 R144, R4.reuse, R148, RZ ;  /* 0x000000940490723c */ /* 0x040fe200000018ff */
[----:B------:R-:W-:Y:S02]  /*6e60*/  SHF.R.U32.HI R8, RZ, 0x8, R0 ;  /* 0x00000008ff087819 */ /* 0x000fe40000011600 */
[----:B------:R-:W-:Y:S02]  /*6e70*/  LOP3.LUT R0, R2, 0xff, RZ, 0xc0, !PT ;  /* 0x000000ff02007812 */ /* 0x000fe400078ec0ff */
[----:B------:R-:W-:Y:S02]  /*6e80*/  LOP3.LUT R3, R11, 0xff, RZ, 0xc0, !PT ;  /* 0x000000ff0b037812 */ /* 0x000fe400078ec0ff */
[----:B------:R-:W-:Y:S01]  /*6e90*/  PRMT R2, R0, 0x5410, R9 ;  /* 0x0000541000027816 */ /* 0x000fe20000000009 */
[----:B------:R-:W-:Y:S01]  /*6ea0*/  HMMA.16816.F32 R160, R4, R164, RZ ;  /* 0x000000a404a0723c */ /* 0x000fe200000018ff */
[----:B------:R-:W-:Y:S01]  /*6eb0*/  PRMT R3, R3, 0x5410, R13 ;  /* 0x0000541003037816 */ /* 0x000fe2000000000d */
[--C-:B------:R-:W-:Y:S01]  /*6ec0*/  HSET2.LE.AND R0, R14, R30.reuse, PT ;  /* 0x0000001e0e007233 */ /* 0x100fe20003803000 */
[----:B------:R-:W-:Y:S01]  /*6ed0*/  PRMT R8, R10, 0x5410, R8 ;  /* 0x000054100a087816 */ /* 0x000fe20000000008 */
[--C-:B------:R-:W-:Y:S01]  /*6ee0*/  HSET2.LE.AND R10, R2, R30.reuse, PT ;  /* 0x0000001e020a7233 */ /* 0x100fe20003803000 */
[----:B------:R-:W-:Y:S01]  /*6ef0*/  F2FP.PACK_AB R2, R22, R23 ;  /* 0x000000171602723e */ /* 0x000fe200000000ff */
[----:B------:R-:W-:-:S02]  /*6f00*/  HSET2.LE.AND R3, R3, R30, PT ;  /* 0x0000001e03037233 */ /* 0x000fc40003803000 */
[C---:B------:R-:W-:Y:S01]  /*6f10*/  HMMA.16816.F32 R40, R4.reuse, R76, RZ ;  /* 0x0000004c0428723c */ /* 0x040fe200000018ff */
[----:B------:R-:W-:Y:S01]  /*6f20*/  HSET2.LE.AND R9, R8, R30, PT ;  /* 0x0000001e08097233 */ /* 0x000fe20003803000 */
[----:B--2---:R-:W-:Y:S02]  /*6f30*/  F2FP.PACK_AB R8, R16, R15 ;  /* 0x0000000f1008723e */ /* 0x004fe400000000ff */
[----:B------:R-:W-:Y:S02]  /*6f40*/  LOP3.LUT R126, R0, R2, RZ, 0xc0, !PT ;  /* 0x00000002007e7212 */ /* 0x000fe400078ec0ff */
[----:B-1----:R-:W-:Y:S02]  /*6f50*/  F2FP.PACK_AB R2, R17, R12 ;  /* 0x0000000c1102723e */ /* 0x002fe400000000ff */
[C---:B------:R-:W-:Y:S01]  /*6f60*/  HMMA.16816.F32 R56, R4.reuse, R60, RZ ;  /* 0x0000003c0438723c */ /* 0x040fe200000018ff */
[----:B------:R-:W-:Y:S02]  /*6f70*/  F2FP.PACK_AB R0, R28, R29 ;  /* 0x0000001d1c00723e */ /* 0x000fe400000000ff */
[----:B------:R-:W-:Y:S01]  /*6f80*/  LOP3.LUT R127, R3, R8, RZ, 0xc0, !PT ;  /* 0x00000008037f7212 */ /* 0x000fe200078ec0ff */
[----:B------:R-:W-:Y:S01]  /*6f90*/  FADD.FTZ R3, R26, R252 ;  /* 0x000000fc1a037221 */ /* 0x000fe20000010000 */
[----:B------:R-:W-:Y:S01]  /*6fa0*/  LOP3.LUT R125, R10, R2, RZ, 0xc0, !PT ;  /* 0x000000020a7d7212 */ /* 0x000fe200078ec0ff */
[----:B------:R-:W-:Y:S01]  /*6fb0*/  FADD.FTZ R2, R250, R247 ;  /* 0x000000f7fa027221 */ /* 0x000fe20000010000 */
[----:B------:R-:W-:Y:S01]  /*6fc0*/  LOP3.LUT R124, R9, R0, RZ, 0xc0, !PT ;  /* 0x00000000097c7212 */ /* 0x000fe200078ec0ff */
        /* <DEDUP_REMOVED lines=60> */
[----:B------:R-:W-:-:S04]  /*7390*/  DEPBAR.LE SB0, 0x0 ;  /* 0x000080000000791a */ /* 0x000fc80000000000 */
[----:B------:R-:W3:Y:S04]  /*73a0*/  LDL R25, [R1+0x60] ;  /* 0x0000600001197983 */ /* 0x000ee80000100800 */
[----:B------:R-:W4:Y:S01]  /*73b0*/  LDL.64 R26, [R1+0x78] ;  /* 0x00007800011a7983 */ /* 0x000f220000100a00 */
[----:B------:R-:W-:-:S03]  /*73c0*/  UIADD3 UR33, UR32, -0x2, URZ ;  /* 0xfffffffe20217890 */ /* 0x000fc6000fffe03f */
[----:B------:R-:W5:Y:S01]  /*73d0*/  S2R R252, SR_TID.X ;  /* 0x0000000000fc7919 */ /* 0x000f620000002100 */
[----:B------:R-:W-:Y:S02]  /*73e0*/  USHF.R.S32.HI UR5, URZ, 0x1f, UR33 ;  /* 0x0000001f3f057899 */ /* 0x000fe40008011421 */
[----:B------:R-:W-:Y:S01]  /*73f0*/  UIMAD UR4, UR22, UR33, URZ ;  /* 0x00000021160472a4 */ /* 0x000fe2000f8e023f */
[----:B------:R-:W-:Y:S01]  /*7400*/  IMAD.U32 R2, RZ, RZ, UR33 ;  /* 0x00000021ff027e24 */ /* 0x000fe2000f8e00ff */
[----:B------:R-:W-:Y:S02]  /*7410*/  UISETP.GT.AND UP0, UPT, UR33, UR19, UPT ;  /* 0x000000132100728c */ /* 0x000fe4000bf04270 */
[----:B------:R-:W-:Y:S01]  /*7420*/  UIMAD UR4, UR5, UR23, UR4 ;  /* 0x00000017050472a4 */ /* 0x000fe2000f8e0204 */
[----:B-----5:R-:W-:-:S05]  /*7430*/  IMAD.SHL.U32 R252, R252, 0x2, RZ ;  /* 0x00000002fcfc7824 */ /* 0x020fca00078e00ff */
        /* <DEDUP_REMOVED lines=29> */
[----:B------:R-:W-:Y:S01]  /*7610*/  IMAD.IADD R2, R218, 0x1, -R0 ;  /* 0x00000001da027824 */ /* 0x000fe200078e0a00 */
        /* <DEDUP_REMOVED lines=8> */
[C---:B------:R-:W-:Y:S02]  /*76a0*/  ISETP.LT.OR P0, PT, R0.reuse, R222, P0 ;  /* 0x000000de0000720c */ /* 0x040fe40000701670 */
[----:B------:R-:W-:Y:S01]  /*76b0*/  ISETP.LT.OR P6, PT, R0, R221, P6 ;  /* 0x000000dd0000720c */ /* 0x000fe200037c1670 */
[----:B------:R-:W-:Y:S01]  /*76c0*/  @!PT LDS RZ, [RZ] ;  /* 0x00000000fffff984 */ /* 0x000fe20000000800 */
[----:B------:R-:W-:Y:S01]  /*76d0*/  @!PT LDS RZ, [RZ] ;  /* 0x00000000fffff984 */ /* 0x000fe20000000800 */
[----:B------:R-:W-:Y:S01]  /*76e0*/  @!PT LDS RZ, [RZ] ;  /* 0x00000000fffff984 */ /* 0x000fe20000000800 */
[----:B------:R3:W-:Y:S01]  /*76f0*/  @!P2 LDGSTS.E.BYPASS.LTC128B.128 [R215+0xb800], [R4.64+0x80] ;  /* 0x0b80008004d7afae */ /* 0x0007e2000b901d5c */
[----:B------:R-:W-:-:S03]  /*7700*/  IMAD.MOV.U32 R3, RZ, RZ, R2 ;  /* 0x000000ffff037224 */ /* 0x000fc600078e0002 */
[----:B------:R-:W-:Y:S04]  /*7710*/  LDSM.16.M88.4 R28, [R200+0x8000] ;  /* 0x00800000c81c783b */ /* 0x000fe80000000200 */
[----:B------:R-:W-:Y:S04]  /*7720*/  LDSM.16.M88.4 R24, [R200+0x8800] ;  /* 0x00880000c818783b */ /* 0x000fe80000000200 */
[----:B------:R-:W4:Y:S04]  /*7730*/  LDSM.16.M88.4 R12, [R202] ;  /* 0x00000000ca0c783b */ /* 0x000f280000000200 */
[----:B------:R-:W-:Y:S04]  /*7740*/  LDSM.16.M88.4 R20, [R211] ;  /* 0x00000000d314783b */ /* 0x000fe80000000200 */
[----:B--2---:R-:W2:Y:S04]  /*7750*/  LDSM.16.M88.4 R8, [R202+0x2000] ;  /* 0x00200000ca08783b */ /* 0x004ea80000000200 */
[----:B------:R-:W-:Y:S04]  /*7760*/  LDSM.16.M88.4 R32, [R214] ;  /* 0x00000000d620783b */ /* 0x000fe80000000200 */
[----:B---3--:R-:W3:Y:S04]  /*7770*/  LDSM.16.M88.4 R4, [R204+0x2000] ;  /* 0x00200000cc04783b */ /* 0x008ee80000000200 */
[----:B------:R-:W5:Y:S04]  /*7780*/  LDSM.16.M88.4 R16, [R204] ;  /* 0x00000000cc10783b */ /* 0x000f680000000200 */
[----:B------:R-:W0:Y:S01]  /*7790*/  LDGDEPBAR ;  /* 0x00000000000079af */ /* 0x000e220000000000 */
[----:B----4-:R-:W-:Y:S08]  /*77a0*/  HMMA.16816.F32 R184, R12, R28, RZ ;  /* 0x0000001c0cb8723c */ /* 0x010ff000000018ff */
[C---:B--2---:R-:W-:Y:S08]  /*77b0*/  HMMA.16816.F32 R172, R8.reuse, R24, RZ ;  /* 0x0000001808ac723c */ /* 0x044ff000000018ff */
[C---:B------:R-:W-:Y:S08]  /*77c0*/  HMMA.16816.F32 R176, R8.reuse, R30, RZ ;  /* 0x0000001e08b0723c */ /* 0x040ff000000018ff */
[C---:B------:R-:W-:Y:S08]  /*77d0*/  HMMA.16816.F32 R180, R8.reuse, R28, RZ ;  /* 0x0000001c08b4723c */ /* 0x040ff000000018ff */
[----:B------:R-:W-:Y:S08]  /*77e0*/  HMMA.16816.F32 R8, R8, R26, RZ ;  /* 0x0000001a0808723c */ /* 0x000ff000000018ff */
[----:B------:R-:W-:Y:S08]  /*77f0*/  HMMA.16816.F32 R28, R12, R30, RZ ;  /* 0x0000001e0c1c723c */ /* 0x000ff000000018ff */
[C---:B---3--:R-:W-:Y:S08]  /*7800*/  HMMA.16816.F32 R196, R4.reuse, R32, R172 ;  /* 0x0000002004c4723c */ /* 0x048ff000000018ac */
[----:B------:R-:W-:Y:S08]  /*7810*/  HMMA.16816.F32 R228, R4, R22, R176 ;  /* 0x0000001604e4723c */ /* 0x000ff000000018b0 */
[C---:B------:R-:W-:Y:S08]  /*7820*/  HMMA.16816.F32 R176, R12.reuse, R24, RZ ;  /* 0x000000180cb0723c */ /* 0x040ff000000018ff */
[----:B------:R-:W-:Y:S01]  /*7830*/  HMMA.16816.F32 R172, R12, R26, RZ ;  /* 0x0000001a0cac723c */ /* 0x000fe200000018ff */
[----:B------:R-:W-:Y:S07]  /*7840*/  LDSM.16.M88.4 R12, [R209+0x8000] ;  /* 0x00800000d10c783b */ /* 0x000fee0000000200 */
[C---:B------:R-:W-:Y:S08]  /*7850*/  HMMA.16816.F32 R232, R4.reuse, R20, R180 ;  /* 0x0000001404e8723c */ /* 0x040ff000000018b4 */
[----:B------:R-:W-:Y:S01]  /*7860*/  HMMA.16816.F32 R188, R4, R34, R8 ;  /* 0x0000002204bc723c */ /* 0x000fe20000001808 */
[----:B------:R-:W2:Y:S04]  /*7870*/  LDSM.16.M88.4 R4, [R210+0x2000] ;  /* 0x00200000d204783b */ /* 0x000ea80000000200 */
[----:B------:R-:W-:Y:S03]  /*7880*/  LDSM.16.M88.4 R8, [R210] ;  /* 0x00000000d208783b */ /* 0x000fe60000000200 */
[C---:B-----5:R-:W-:Y:S08]  /*7890*/  HMMA.16816.F32 R24, R16.reuse, R20, R184 ;  /* 0x000000141018723c */ /* 0x060ff000000018b8 */
[C---:B------:R-:W-:Y:S01]  /*78a0*/  HMMA.16816.F32 R28, R16.reuse, R22, R28 ;  /* 0x00000016101c723c */ /* 0x040fe2000000181c */
[----:B------:R-:W3:Y:S07]  /*78b0*/  LDSM.16.M88.4 R20, [R209+0x8800] ;  /* 0x00880000d114783b */ /* 0x000eee0000000200 */
[C---:B------:R-:W-:Y:S08]  /*78c0*/  HMMA.16816.F32 R192, R16.reuse, R32, R176 ;  /* 0x0000002010c0723c */ /* 0x040ff000000018b0 */
[----:B------:R-:W-:Y:S01]  /*78d0*/  HMMA.16816.F32 R180, R16, R34, R172 ;  /* 0x0000002210b4723c */ /* 0x000fe200000018ac */
[----:B------:R-:W-:Y:S07]  /*78e0*/  LDSM.16.M88.4 R16, [R207] ;  /* 0x00000000cf10783b */ /* 0x000fee0000000200 */
[C---:B--2---:R-:W-:Y:S08]  /*78f0*/  HMMA.16816.F32 R176, R4.reuse, R12, R232 ;  /* 0x0000000c04b0723c */ /* 0x044ff000000018e8 */
[C---:B------:R-:W-:Y:S08]  /*7900*/  HMMA.16816.F32 R184, R4.reuse, R14, R228 ;  /* 0x0000000e04b8723c */ /* 0x040ff000000018e4 */
[C---:B---3--:R-:W-:Y:S08]  /*7910*/  HMMA.16816.F32 R196, R4.reuse, R20, R196 ;  /* 0x0000001404c4723c */ /* 0x048ff000000018c4 */
[----:B------:R-:W-:Y:S01]  /*7920*/  HMMA.16816.F32 R172, R4, R22, R188 ;  /* 0x0000001604ac723c */ /* 0x000fe200000018bc */
[----:B------:R-:W2:Y:S07]  /*7930*/  LDSM.16.M88.4 R4, [R208+0x2000] ;  /* 0x00200000d004783b */ /* 0x000eae0000000200 */
[C---:B------:R-:W-:Y:S01]  /*7940*/  HMMA.16816.F32 R32, R8.reuse, R12, R24 ;  /* 0x0000000c0820723c */ /* 0x040fe20000001818 */
[----:B------:R-:W3:Y:S07]  /*7950*/  LDSM.16.M88.4 R24, [R207+0x800] ;  /* 0x00080000cf18783b */ /* 0x000eee0000000200 */
[C---:B------:R-:W-:Y:S01]  /*7960*/  HMMA.16816.F32 R28, R8.reuse, R14, R28 ;  /* 0x0000000e081c723c */ /* 0x040fe2000000181c */
[----:B------:R-:W4:Y:S07]  /*7970*/  LDSM.16.M88.4 R12, [R208] ;  /* 0x00000000d00c783b */ /* 0x000f2e0000000200 */
[C---:B------:R-:W-:Y:S08]  /*7980*/  HMMA.16816.F32 R188, R8.reuse, R20, R192 ;  /* 0x0000001408bc723c */ /* 0x040ff000000018c0 */
[----:B------:R-:W-:Y:S01]  /*7990*/  HMMA.16816.F32 R180, R8, R22, R180 ;  /* 0x0000001608b4723c */ /* 0x000fe200000018b4 */
[----:B------:R-:W-:Y:S04]  /*79a0*/  LDSM.16.M88.4 R20, [R200+0x9800] ;  /* 0x00980000c814783b */ /* 0x000fe80000000200 */
[----:B------:R-:W-:Y:S03]  /*79b0*/  LDSM.16.M88.4 R8, [R202+0x4000] ;  /* 0x00400000ca08783b */ /* 0x000fe60000000200 */
[C---:B--2---:R-:W-:Y:S08]  /*79c0*/  HMMA.16816.F32 R176, R4.reuse, R16, R176 ;  /* 0x0000001004b0723c */ /* 0x044ff000000018b0 */
[C---:B------:R-:W-:Y:S08]  /*79d0*/  HMMA.16816.F32 R184, R4.reuse, R18, R184 ;  /* 0x0000001204b8723c */ /* 0x040ff000000018b8 */
[C---:B---3--:R-:W-:Y:S08]  /*79e0*/  HMMA.16816.F32 R192, R4.reuse, R24, R196 ;  /* 0x0000001804c0723c */ /* 0x048ff000000018c4 */
[----:B------:R-:W-:Y:S01]  /*79f0*/  HMMA.16816.F32 R172, R4, R26, R172 ;  /* 0x0000001a04ac723c */ /* 0x000fe200000018ac */
[----:B------:R-:W2:Y:S07]  /*7a00*/  LDSM.16.M88.4 R4, [R202+0x6000] ;  /* 0x00600000ca04783b */ /* 0x000eae0000000200 */
[C---:B----4-:R-:W-:Y:S08]  /*7a10*/  HMMA.16816.F32 R32, R12.reuse, R16, R32 ;  /* 0x000000100c20723c */ /* 0x050ff00000001820 */
        /* <DEDUP_REMOVED lines=8> */
[-C--:B------:R-:W-:Y:S01]  /*7aa0*/  HMMA.16816.F32 R176, R4, R18.reuse, R184 ;  /* 0x0000001204b0723c */ /* 0x080fe200000018b8 */
[----:B------:R-:W2:Y:S07]  /*7ab0*/  LDSM.16.M88.4 R4, [R204+0x6000] ;  /* 0x00600000cc04783b */ /* 0x000eae0000000200 */
[C---:B------:R-:W-:Y:S01]  /*7ac0*/  HMMA.16816.F32 R24, R8.reuse, R18, R28 ;  /* 0x000000120818723c */ /* 0x040fe2000000181c */
[----:B------:R-:W3:Y:S07]  /*7ad0*/  LDSM.16.M88.4 R28, [R212] ;  /* 0x00000000d41c783b */ /* 0x000eee0000000200 */
[C---:B------:R-:W-:Y:S01]  /*7ae0*/  HMMA.16816.F32 R32, R8.reuse, R16, R32 ;  /* 0x000000100820723c */ /* 0x040fe20000001820 */
[----:B------:R-:W4:Y:S07]  /*7af0*/  LDSM.16.M88.4 R16, [R204+0x4000] ;  /* 0x00400000cc10783b */ /* 0x000f2e0000000200 */
[C---:B------:R-:W-:Y:S08]  /*7b00*/  HMMA.16816.F32 R196, R8.reuse, R20, R196 ;  /* 0x0000001408c4723c */ /* 0x040ff000000018c4 */
[----:B------:R-:W-:Y:S01]  /*7b10*/  HMMA.16816.F32 R188, R8, R22, R188 ;  /* 0x0000001608bc723c */ /* 0x000fe200000018bc */
[----:B------:R-:W-:Y:S07]  /*7b20*/  LDSM.16.M88.4 R8, [R209+0x9000] ;  /* 0x00900000d108783b */ /* 0x000fee0000000200 */
[C---:B--2---:R-:W-:Y:S08]  /*7b30*/  HMMA.16816.F32 R184, R4.reuse, R12, R180 ;  /* 0x0000000c04b8723c */ /* 0x044ff000000018b4 */
[C---:B------:R-:W-:Y:S08]  /*7b40*/  HMMA.16816.F32 R180, R4.reuse, R14, R176 ;  /* 0x0000000e04b4723c */ /* 0x040ff000000018b0 */
[C---:B---3--:R-:W-:Y:S08]  /*7b50*/  HMMA.16816.F32 R176, R4.reuse, R28, R192 ;  /* 0x0000001c04b0723c */ /* 0x048ff000000018c0 */
[----:B------:R-:W-:Y:S01]  /*7b60*/  HMMA.16816.F32 R172, R4, R30, R172 ;  /* 0x0000001e04ac723c */ /* 0x000fe200000018ac */
[----:B------:R-:W2:Y:S07]  /*7b70*/  LDSM.16.M88.4 R4, [R210+0x6000] ;  /* 0x00600000d204783b */ /* 0x000eae0000000200 */
[C---:B----4-:R-:W-:Y:S01]  /*7b80*/  HMMA.16816.F32 R20, R16.reuse, R14, R24 ;  /* 0x0000000e1014723c */ /* 0x050fe20000001818 */
[----:B------:R-:W3:Y:S07]  /*7b90*/  LDSM.16.M88.4 R24, [R209+0x9800] ;  /* 0x00980000d118783b */ /* 0x000eee0000000200 */
        /* <DEDUP_REMOVED lines=12> */
[----:B------:R-:W-:Y:S01]  /*7c60*/  HMMA.16816.F32 R172, R12, R8, R32 ;  /* 0x000000080cac723c */ /* 0x000fe20000001820 */
[----:B------:R-:W4:Y:S01]  /*7c70*/  LDSM.16.M88.4 R8, [R208+0x4000] ;  /* 0x00400000d008783b */ /* 0x000f220000000200 */
[----:B------:R-:W-:-:S06]  /*7c80*/  DEPBAR.LE SB0, 0x0 ;  /* 0x000080000000791a */ /* 0x000fcc0000000000 */
[C---:B------:R-:W-:Y:S08]  /*7c90*/  HMMA.16816.F32 R32, R12.reuse, R24, R196 ;  /* 0x000000180c20723c */ /* 0x040ff000000018c4 */
[----:B------:R-:W-:Y:S08]  /*7ca0*/  HMMA.16816.F32 R12, R12, R26, R192 ;  /* 0x0000001a0c0c723c */ /* 0x000ff000000018c0 */
[C---:B--2---:R-:W-:Y:S08]  /*7cb0*/  HMMA.16816.F32 R188, R4.reuse, R16, R188 ;  /* 0x0000001004bc723c */ /* 0x044ff000000018bc */
[C---:B------:R-:W-:Y:S08]  /*7cc0*/  HMMA.16816.F32 R184, R4.reuse, R18, R184 ;  /* 0x0000001204b8723c */ /* 0x040ff000000018b8 */
[C---:B---3--:R-:W-:Y:S08]  /*7cd0*/  HMMA.16816.F32 R180, R4.reuse, R20, R180 ;  /* 0x0000001404b4723c */ /* 0x048ff000000018b4 */
[----:B------:R-:W-:Y:S01]  /*7ce0*/  HMMA.16816.F32 R192, R4, R22, R176 ;  /* 0x0000001604c0723c */ /* 0x000fe200000018b0 */
[----:B------:R2:W3:Y:S06]  /*7cf0*/  I2F R6, R3 ;  /* 0x0000000300067306 */ /* 0x0004ec0000201400 */
[--C-:B------:R-:W-:Y:S01]  /*7d00*/  IMAD.IADD R4, R217, 0x1, -R0.reuse ;  /* 0x00000001d9047824 */ /* 0x100fe200078e0a00 */
[----:B----4-:R-:W-:Y:S04]  /*7d10*/  HMMA.16816.F32 R172, R8, R16, R172 ;  /* 0x0000001008ac723c */ /* 0x010fe800000018ac */
[----:B------:R-:W-:Y:S01]  /*7d20*/  IABS R2, R4 ;  /* 0x0000000400027213 */ /* 0x000fe20000000000 */
[----:B------:R-:W-:-:S03]  /*7d30*/  IMAD.IADD R4, R216, 0x1, -R0 ;  /* 0x00000001d8047824 */ /* 0x000fc600078e0a00 */
[C---:B------:R-:W-:Y:S01]  /*7d40*/  HMMA.16816.F32 R28, R8.reuse, R18, R28 ;  /* 0x00000012081c723c */ /* 0x040fe2000000181c */
[----:B--2---:R-:W-:Y:S01]  /*7d50*/  IMAD.MOV.U32 R3, RZ, RZ, R2 ;  /* 0x000000ffff037224 */ /* 0x004fe200078e0002 */
[----:B------:R-:W-:Y:S01]  /*7d60*/  IABS R2, R4 ;  /* 0x0000000400027213 */ /* 0x000fe20000000000 */
[----:B------:R-:W-:Y:S02]  /*7d70*/  IMAD.IADD R4, R223, 0x1, -R0 ;  /* 0x00000001df047824 */ /* 0x000fe400078e0a00 */
[----:B------:R2:W4:Y:S03]  /*7d80*/  I2F R7, R3 ;  /* 0x0000000300077306 */ /* 0x0005260000201400 */
[C---:B------:R-:W-:Y:S08]  /*7d90*/  HMMA.16816.F32 R16, R8.reuse, R20, R32 ;  /* 0x000000140810723c */ /* 0x040ff00000001820 */
[----:B------:R-:W-:Y:S01]  /*7da0*/  HMMA.16816.F32 R176, R8, R22, R12 ;  /* 0x0000001608b0723c */ /* 0x000fe2000000180c */
[----:B---3--:R-:W-:-:S02]  /*7db0*/  FFMA.FTZ R6, R6, -UR27, R172 ;  /* 0x8000001b06067c23 */ /* 0x008fc400080100ac */
[----:B--2---:R-:W-:Y:S01]  /*7dc0*/  IMAD.MOV.U32 R3, RZ, RZ, R2 ;  /* 0x000000ffff037224 */ /* 0x004fe200078e0002 */
[----:B------:R-:W-:-:S03]  /*7dd0*/  IABS R2, R4 ;  /* 0x0000000400027213 */ /* 0x000fc60000000000 */
[----:B----4-:R-:W-:Y:S01]  /*7de0*/  FFMA.FTZ R8, R7, -UR27, R174 ;  /* 0x8000001b07087c23 */ /* 0x010fe200080100ae */
[----:B------:R-:W-:Y:S01]  /*7df0*/  FSEL R133, R6, -INF , !P0 ;  /* 0xff80000006857808 */ /* 0x000fe20004000000 */
[----:B------:R-:W2:Y:S03]  /*7e00*/  I2F R5, R3 ;  /* 0x0000000300057306 */ /* 0x000ea60000201400 */
[----:B------:R-:W-:Y:S01]  /*7e10*/  FSEL R139, R8, -INF , !P6 ;  /* 0xff800000088b7808 */ /* 0x000fe20007000000 */
[----:B------:R-:W-:Y:S01]  /*7e20*/  BAR.SYNC.DEFER_BLOCKING 0x0 ;  /* 0x0000000000007b1d */ /* 0x000fe20000010000 */
[----:B------:R-:W-:-:S04]  /*7e30*/  ISETP.GE.AND P6, PT, R0, R225, PT ;  /* 0x000000e10000720c */ /* 0x000fc80003fc6270 */
[----:B------:R-:W-:Y:S01]  /*7e40*/  ISETP.LT.OR P6, PT, R0, R220, P6 ;  /* 0x000000dc0000720c */ /* 0x000fe200037c1670 */
[----:B------:R3:W4:Y:S01]  /*7e50*/  I2F R4, R2 ;  /* 0x0000000200047306 */ /* 0x0007220000201400 */
[----:B--2---:R-:W-:-:S05]  /*7e60*/  FFMA.FTZ R10, R5, -UR27, R188 ;  /* 0x8000001b050a7c23 */ /* 0x004fca00080100bc */
[----:B------:R-:W-:Y:S02]  /*7e70*/  FSEL R33, R10, -INF , !P6 ;  /* 0xff8000000a217808 */ /* 0x000fe40007000000 */
[C---:B------:R-:W-:Y:S02]  /*7e80*/  ISETP.GE.AND P6, PT, R0.reuse, R224, PT ;  /* 0x000000e00000720c */ /* 0x040fe40003fc6270 */
[----:B---3--:R-:W-:Y:S01]  /*7e90*/  IADD3 R2, R0, 0x1, RZ ;  /* 0x0000000100027810 */ /* 0x008fe20007ffe0ff */
[----:B----4-:R-:W-:Y:S01]  /*7ea0*/  FFMA.FTZ R12, R4, -UR27, R190 ;  /* 0x8000001b040c7c23 */ /* 0x010fe200080100be */
[----:B------:R-:W-:Y:S02]  /*7eb0*/  ISETP.LT.OR P6, PT, R0, R219, P6 ;  /* 0x000000db0000720c */ /* 0x000fe400037c1670 */
[----:B------:R-:W-:Y:S01]  /*7ec0*/  ISETP.GE.AND P5, PT, R2, R227, PT ;  /* 0x000000e30200720c */ /* 0x000fe20003fa6270 */
[--C-:B------:R-:W-:Y:S01]  /*7ed0*/  IMAD.IADD R3, R218, 0x1, -R2.reuse ;  /* 0x00000001da037824 */ /* 0x100fe200078e0a02 */
[C---:B------:R-:W-:Y:S01]  /*7ee0*/  ISETP.GE.AND P4, PT, R2.reuse, R226, PT ;  /* 0x000000e20200720c */ /* 0x040fe20003f86270 */
[----:B------:R-:W-:Y:S01]  /*7ef0*/  IMAD.IADD R5, R217, 0x1, -R2 ;  /* 0x00000001d9057824 */ /* 0x000fe200078e0a02 */
[----:B------:R-:W-:-:S02]  /*7f00*/  ISETP.GE.AND P1, PT, R2, R225, PT ;  /* 0x000000e10200720c */ /* 0x000fc40003f26270 */
[----:B------:R-:W-:Y:S02]  /*7f10*/  IABS R3, R3 ;  /* 0x0000000300037213 */ /* 0x000fe40000000000 */
[C---:B------:R-:W-:Y:S02]  /*7f20*/  ISETP.GE.AND P0, PT, R2.reuse, R224, PT ;  /* 0x000000e00200720c */ /* 0x040fe40003f06270 */
[----:B------:R-:W-:Y:S01]  /*7f30*/  ISETP.LT.OR P5, PT, R2, R222, P5 ;  /* 0x000000de0200720c */ /* 0x000fe20002fa1670 */
[----:B------:R-:W-:Y:S01]  /*7f40*/  IMAD.MOV.U32 R4, RZ, RZ, R3 ;  /* 0x000000ffff047224 */ /* 0x000fe200078e0003 */
[----:B------:R-:W-:Y:S01]  /*7f50*/  IABS R3, R5 ;  /* 0x0000000500037213 */ /* 0x000fe20000000000 */
[----:B------:R-:W-:Y:S01]  /*7f60*/  IMAD.IADD R5, R216, 0x1, -R2 ;  /* 0x00000001d8057824 */ /* 0x000fe200078e0a02 */
[C---:B------:R-:W-:Y:S01]  /*7f70*/  ISETP.LT.OR P4, PT, R2.reuse, R221, P4 ;  /* 0x000000dd0200720c */ /* 0x040fe20002781670 */
[----:B------:R2:W3:Y:S01]  /*7f80*/  I2F R7, R4 ;  /* 0x0000000400077306 */ /* 0x0004e20000201400 */
[----:B------:R-:W-:-:S02]  /*7f90*/  ISETP.LT.OR P1, PT, R2, R220, P1 ;  /* 0x000000dc0200720c */ /* 0x000fc40000f21670 */
[----:B------:R-:W-:Y:S02]  /*7fa0*/  ISETP.LT.OR P0, PT, R2, R219, P0 ;  /* 0x000000db0200720c */ /* 0x000fe40000701670 */
[----:B------:R-:W-:Y:S01]  /*7fb0*/  FSEL R34, R12, -INF , !P6 ;  /* 0xff8000000c227808 */ /* 0x000fe20007000000 */
[----:B--2---:R-:W-:Y:S01]  /*7fc0*/  IMAD.MOV.U32 R4, RZ, RZ, R3 ;  /* 0x000000ffff047224 */ /* 0x004fe200078e0003 */
[----:B------:R-:W-:Y:S01]  /*7fd0*/  IABS R3, R5 ;  /* 0x0000000500037213 */ /* 0x000fe20000000000 */
[----:B---3--:R-:W-:Y:S02]  /*7fe0*/  FFMA.FTZ R9, R7, -UR27, R173 ;  /* 0x8000001b07097c23 */ /* 0x008fe400080100ad */
[----:B------:R2:W3:Y:S03]  /*7ff0*/  I2F R6, R4 ;  /* 0x0000000400067306 */ /* 0x0004e60000201400 */
[----:B------:R-:W-:-:S05]  /*8000*/  FSEL R132, R9, -INF , !P5 ;  /* 0xff80000009847808 */ /* 0x000fca0006800000 */
[----:B------:R-:W4:Y:S01]  /*8010*/  I2F R5, R3 ;  /* 0x0000000300057306 */ /* 0x000f220000201400 */
[----:B--2---:R-:W-:Y:S01]  /*8020*/  IMAD.IADD R4, R223, 0x1, -R2 ;  /* 0x00000001df047824 */ /* 0x004fe200078e0a02 */
[----:B------:R-:W-:Y:S01]  /*8030*/  IADD3 R2, R0, 0x8, RZ ;  /* 0x0000000800027810 */ /* 0x000fe20007ffe0ff */
[----:B---3--:R-:W-:-:S03]  /*8040*/  FFMA.FTZ R8, R6, -UR27, R175 ;  /* 0x8000001b06087c23 */ /* 0x008fc600080100af */
[----:B------:R-:W-:Y:S01]  /*8050*/  IABS R4, R4 ;  /* 0x0000000400047213 */ /* 0x000fe20000000000 */
[--C-:B------:R-:W-:Y:S01]  /*8060*/  IMAD.IADD R6, R216, 0x1, -R2.reuse ;  /* 0x00000001d8067824 */ /* 0x100fe200078e0a02 */
[----:B------:R-:W-:Y:S01]  /*8070*/  FSEL R138, R8, -INF , !P4 ;  /* 0xff800000088a7808 */ /* 0x000fe20006000000 */
[----:B----4-:R-:W-:Y:S01]  /*8080*/  FFMA.FTZ R7, R5, -UR27, R189 ;  /* 0x8000001b05077c23 */ /* 0x010fe200080100bd */
[----:B------:R2:W3:Y:S01]  /*8090*/  I2F R14, R4 ;  /* 0x00000004000e7306 */ /* 0x0004e20000201400 */
[----:B------:R-:W-:Y:S01]  /*80a0*/  IMAD.IADD R3, R218, 0x1, -R2 ;  /* 0x00000001da037824 */ /* 0x000fe200078e0a02 */
[----:B------:R-:W-:Y:S02]  /*80b0*/  ISETP.GE.AND P6, PT, R2, R227, PT ;  /* 0x000000e30200720c */ /* 0x000fe40003fc6270 */
[----:B------:R-:W-:Y:S02]  /*80c0*/  FSEL R32, R7, -INF , !P1 ;  /* 0xff80000007207808 */ /* 0x000fe40004800000 */
[----:B------:R-:W-:-:S02]  /*80d0*/  IABS R3, R3 ;  /* 0x0000000300037213 */ /* 0x000fc40000000000 */
[C---:B------:R-:W-:Y:S02]  /*80e0*/  ISETP.GE.AND P5, PT, R2.reuse, R226, PT ;  /* 0x000000e20200720c */ /* 0x040fe40003fa6270 */
[----:B------:R4:W5:Y:S01]  /*80f0*/  I2F R11, R3 ;  /* 0x00000003000b7306 */ /* 0x0009620000201400 */
[C---:B------:R-:W-:Y:S02]  /*8100*/  ISETP.GE.AND P4, PT, R2.reuse, R225, PT ;  /* 0x000000e10200720c */ /* 0x040fe40003f86270 */
[C---:B------:R-:W-:Y:S02]  /*8110*/  ISETP.GE.AND P1, PT, R2.reuse, R224, PT ;  /* 0x000000e00200720c */ /* 0x040fe40003f26270 */
[C---:B------:R-:W-:Y:S01]  /*8120*/  ISETP.LT.OR P6, PT, R2.reuse, R222, P6 ;  /* 0x000000de0200720c */ /* 0x040fe200037c1670 */
[----:B--2---:R-:W-:Y:S01]  /*8130*/  IMAD.IADD R4, R217, 0x1, -R2 ;  /* 0x00000001d9047824 */ /* 0x004fe200078e0a02 */
[----:B------:R-:W-:Y:S01]  /*8140*/  ISETP.LT.OR P5, PT, R2, R221, P5 ;  /* 0x000000dd0200720c */ /* 0x000fe20002fa1670 */
[----:B---3--:R-:W-:Y:S01]  /*8150*/  FFMA.FTZ R7, R14, -UR27, R191 ;  /* 0x8000001b0e077c23 */ /* 0x008fe200080100bf */
[----:B------:R-:W-:-:S02]  /*8160*/  ISETP.LT.OR P4, PT, R2, R220, P4 ;  /* 0x000000dc0200720c */ /* 0x000fc40002781670 */
[----:B------:R-:W-:Y:S02]  /*8170*/  IABS R4, R4 ;  /* 0x0000000400047213 */ /* 0x000fe40000000000 */
[----:B------:R-:W-:Y:S02]  /*8180*/  ISETP.LT.OR P1, PT, R2, R219, P1 ;  /* 0x000000db0200720c */ /* 0x000fe40000f21670 */
[----:B------:R-:W-:Y:S01]  /*8190*/  FSEL R27, R7, -INF , !P0 ;  /* 0xff800000071b7808 */ /* 0x000fe20004000000 */
[----:B------:R-:W-:Y:S01]  /*81a0*/  IMAD.MOV.U32 R5, RZ, RZ, R4 ;  /* 0x000000ffff057224 */ /* 0x000fe200078e0004 */
[----:B------:R-:W-:Y:S01]  /*81b0*/  IABS R4, R6 ;  /* 0x0000000600047213 */ /* 0x000fe20000000000 */
[----:B------:R-:W-:Y:S01]  /*81c0*/  IMAD.IADD R6, R223, 0x1, -R2 ;  /* 0x00000001df067824 */ /* 0x000fe200078e0a02 */
[----:B----4-:R-:W-:Y:S01]  /*81d0*/  IADD3 R3, R0, 0x9, RZ ;  /* 0x0000000900037810 */ /* 0x010fe20007ffe0ff */
[----:B------:R2:W3:Y:S01]  /*81e0*/  I2F R10, R5 ;  /* 0x00000005000a7306 */ /* 0x0004e20000201400 */
[----:B-----5:R-:W-:-:S02]  /*81f0*/  FFMA.FTZ R8, R11, -UR27, R28 ;  /* 0x8000001b0b087c23 */ /* 0x020fc4000801001c */
[----:B------:R-:W-:Y:S01]  /*8200*/  ISETP.GE.AND P0, PT, R3, R227, PT ;  /* 0x000000e30300720c */ /* 0x000fe20003f06270 */
[----:B------:R-:W-:-:S03]  /*8210*/  IMAD.IADD R2, R217, 0x1, -R3 ;  /* 0x00000001d9027824 */ /* 0x000fc600078e0a03 */
[C---:B------:R-:W-:Y:S01]  /*8220*/  ISETP.LT.OR P0, PT, R3.reuse, R222, P0 ;  /* 0x000000de0300720c */ /* 0x040fe20000701670 */
[----:B--2---:R-:W-:Y:S01]  /*8230*/  IMAD.MOV.U32 R5, RZ, RZ, R4 ;  /* 0x000000ffff057224 */ /* 0x004fe200078e0004 */
[----:B------:R-:W-:Y:S01]  /*8240*/  IABS R4, R6 ;  /* 0x0000000600047213 */ /* 0x000fe20000000000 */
[----:B---3--:R-:W-:Y:S01]  /*8250*/  FFMA.FTZ R10, R10, -UR27, R30 ;  /* 0x8000001b0a0a7c23 */ /* 0x008fe2000801001e */
[----:B------:R-:W-:Y:S01]  /*8260*/  FSEL R30, R8, -INF , !P6 ;  /* 0xff800000081e7808 */ /* 0x000fe20007000000 */
[----:B------:R2:W3:Y:S01]  /*8270*/  I2F R6, R5 ;  /* 0x0000000500067306 */ /* 0x0004e20000201400 */
[C---:B------:R-:W-:Y:S02]  /*8280*/  ISETP.GE.AND P6, PT, R3.reuse, R226, PT ;  /* 0x000000e20300720c */ /* 0x040fe40003fc6270 */
[----:B------:R-:W-:Y:S02]  /*8290*/  FSEL R35, R10, -INF , !P5 ;  /* 0xff8000000a237808 */ /* 0x000fe40006800000 */
[----:B------:R-:W-:-:S02]  /*82a0*/  ISETP.GE.AND P5, PT, R3, R225, PT ;  /* 0x000000e10300720c */ /* 0x000fc40003fa6270 */
[C---:B------:R-:W-:Y:S01]  /*82b0*/  ISETP.LT.OR P6, PT, R3.reuse, R221, P6 ;  /* 0x000000dd0300720c */ /* 0x040fe200037c1670 */
[----:B------:R-:W4:Y:S01]  /*82c0*/  I2F R13, R4 ;  /* 0x00000004000d7306 */ /* 0x000f220000201400 */
[----:B------:R-:W-:Y:S01]  /*82d0*/  ISETP.LT.OR P5, PT, R3, R220, P5 ;  /* 0x000000dc0300720c */ /* 0x000fe20002fa1670 */
[--C-:B--2---:R-:W-:Y:S02]  /*82e0*/  IMAD.IADD R5, R218, 0x1, -R3.reuse ;  /* 0x00000001da057824 */ /* 0x104fe400078e0a03 */
[----:B---3--:R-:W-:Y:S02]  /*82f0*/  FFMA.FTZ R9, R6, -UR27, R184 ;  /* 0x8000001b06097c23 */ /* 0x008fe400080100b8 */
[----:B------:R-:W-:Y:S01]  /*8300*/  IMAD.IADD R6, R216, 0x1, -R3 ;  /* 0x00000001d8067824 */ /* 0x000fe200078e0a03 */
[----:B------:R-:W-:Y:S02]  /*8310*/  IABS R5, R5 ;  /* 0x0000000500057213 */ /* 0x000fe40000000000 */
[----:B------:R-:W-:Y:S01]  /*8320*/  FSEL R23, R9, -INF , !P4 ;  /* 0xff80000009177808 */ /* 0x000fe20006000000 */
[----:B----4-:R-:W-:Y:S01]  /*8330*/  FFMA.FTZ R7, R13, -UR27, R186 ;  /* 0x8000001b0d077c23 */ /* 0x010fe200080100ba */
[----:B------:R-:W-:Y:S01]  /*8340*/  IABS R4, R2 ;  /* 0x0000000200047213 */ /* 0x000fe20000000000 */
[----:B------:R2:W3:Y:S01]  /*8350*/  I2F R12, R5 ;  /* 0x00000005000c7306 */ /* 0x0004e20000201400 */
[----:B------:R-:W-:-:S02]  /*8360*/  IADD3 R2, R0, 0x10, RZ ;  /* 0x0000001000027810 */ /* 0x000fc40007ffe0ff */
[----:B------:R-:W-:Y:S02]  /*8370*/  ISETP.GE.AND P4, PT, R3, R224, PT ;  /* 0x000000e00300720c */ /* 0x000fe40003f86270 */
[----:B------:R-:W-:Y:S02]  /*8380*/  FSEL R24, R7, -INF , !P1 ;  /* 0xff80000007187808 */ /* 0x000fe40004800000 */
[----:B------:R-:W-:Y:S02]  /*8390*/  ISETP.LT.OR P4, PT, R3, R219, P4 ;  /* 0x000000db0300720c */ /* 0x000fe40002781670 */
[----:B------:R-:W-:-:S04]  /*83a0*/  ISETP.GE.AND P1, PT, R2, R227, PT ;  /* 0x000000e30200720c */ /* 0x000fc80003f26270 */
[----:B------:R-:W-:Y:S01]  /*83b0*/  ISETP.LT.OR P1, PT, R2, R222, P1 ;  /* 0x000000de0200720c */ /* 0x000fe20000f21670 */
[----:B--2---:R-:W-:Y:S01]  /*83c0*/  IMAD.MOV.U32 R5, RZ, RZ, R4 ;  /* 0x000000ffff057224 */ /* 0x004fe200078e0004 */
[----:B------:R-:W-:Y:S01]  /*83d0*/  IABS R4, R6 ;  /* 0x0000000600047213 */ /* 0x000fe20000000000 */
[----:B------:R-:W-:Y:S02]  /*83e0*/  IMAD.IADD R6, R223, 0x1, -R3 ;  /* 0x00000001df067824 */ /* 0x000fe400078e0a03 */
[----:B------:R2:W4:Y:S01]  /*83f0*/  I2F R11, R5 ;  /* 0x00000005000b7306 */ /* 0x0005220000201400 */
[----:B------:R-:W-:Y:S02]  /*8400*/  IMAD.IADD R3, R217, 0x1, -R2 ;  /* 0x00000001d9037824 */ /* 0x000fe400078e0a02 */
[----:B---3--:R-:W-:-:S05]  /*8410*/  FFMA.FTZ R9, R12, -UR27, R29 ;  /* 0x8000001b0c097c23 */ /* 0x008fca000801001d */
[----:B------:R-:W-:Y:S02]  /*8420*/  FSEL R26, R9, -INF , !P0 ;  /* 0xff800000091a7808 */ /* 0x000fe40004000000 */
[----:B------:R-:W-:-:S04]  /*8430*/  ISETP.GE.AND P0, PT, R2, R226, PT ;  /* 0x000000e20200720c */ /* 0x000fc80003f06270 */
[----:B------:R-:W-:Y:S01]  /*8440*/  ISETP.LT.OR P0, PT, R2, R221, P0 ;  /* 0x000000dd0200720c */ /* 0x000fe20000701670 */
[----:B--2---:R-:W-:Y:S01]  /*8450*/  IMAD.MOV.U32 R5, RZ, RZ, R4 ;  /* 0x000000ffff057224 */ /* 0x004fe200078e0004 */
[----:B------:R-:W-:Y:S01]  /*8460*/  IABS R4, R6 ;  /* 0x0000000600047213 */ /* 0x000fe20000000000 */
[----:B----4-:R-:W-:Y:S02]  /*8470*/  FFMA.FTZ R10, R11, -UR27, R31 ;  /* 0x8000001b0b0a7c23 */ /* 0x010fe4000801001f */
[----:B------:R2:W3:Y:S03]  /*8480*/  I2F R6, R5 ;  /* 0x0000000500067306 */ /* 0x0004e60000201400 */
[----:B------:R-:W-:Y:S02]  /*8490*/  FSEL R28, R10, -INF , !P6 ;  /* 0xff8000000a1c7808 */ /* 0x000fe40007000000 */
[----:B------:R-:W-:-:S03]  /*84a0*/  ISETP.GE.AND P6, PT, R2, R225, PT ;  /* 0x000000e10200720c */ /* 0x000fc60003fc6270 */
[----:B------:R4:W-:Y:S01]  /*84b0*/  I2F R14, R4 ;  /* 0x00000004000e7306 */ /* 0x0009e20000201400 */
[----:B------:R-:W-:Y:S01]  /*84c0*/  ISETP.LT.OR P6, PT, R2, R220, P6 ;  /* 0x000000dc0200720c */ /* 0x000fe200037c1670 */
[--C-:B--2---:R-:W-:Y:S02]  /*84d0*/  IMAD.IADD R5, R218, 0x1, -R2.reuse ;  /* 0x00000001da057824 */ /* 0x104fe400078e0a02 */
[----:B---3--:R-:W-:Y:S02]  /*84e0*/  FFMA.FTZ R8, R6, -UR27, R185 ;  /* 0x8000001b06087c23 */ /* 0x008fe400080100b9 */
[----:B------:R-:W-:Y:S01]  /*84f0*/  IMAD.IADD R6, R216, 0x1, -R2 ;  /* 0x00000001d8067824 */ /* 0x000fe200078e0a02 */
[----:B------:R-:W-:Y:S02]  /*8500*/  IABS R5, R5 ;  /* 0x0000000500057213 */ /* 0x000fe40000000000 */
[----:B------:R-:W-:Y:S02]  /*8510*/  FSEL R20, R8, -INF , !P5 ;  /* 0xff80000008147808 */ /* 0x000fe40006800000 */
[----:B----4-:R-:W-:Y:S01]  /*8520*/  IABS R4, R3 ;  /* 0x0000000300047213 */ /* 0x010fe20000000000 */
[----:B------:R2:W3:Y:S01]  /*8530*/  I2F R12, R5 ;  /* 0x00000005000c7306 */ /* 0x0004e20000201400 */
[----:B------:R-:W-:-:S02]  /*8540*/  IADD3 R3, R0, 0x11, RZ ;  /* 0x0000001100037810 */ /* 0x000fc40007ffe0ff */
[----:B------:R-:W-:-:S04]  /*8550*/  ISETP.GE.AND P5, PT, R2, R224, PT ;  /* 0x000000e00200720c */ /* 0x000fc80003fa6270 */
[----:B------:R-:W-:Y:S01]  /*8560*/  ISETP.LT.OR P5, PT, R2, R219, P5 ;  /* 0x000000db0200720c */ /* 0x000fe20002fa1670 */
[----:B--2---:R-:W-:Y:S01]  /*8570*/  IMAD.MOV.U32 R5, RZ, RZ, R4 ;  /* 0x000000ffff057224 */ /* 0x004fe200078e0004 */
[----:B------:R-:W-:Y:S01]  /*8580*/  IABS R4, R6 ;  /* 0x0000000600047213 */ /* 0x000fe20000000000 */
[----:B------:R-:W-:Y:S02]  /*8590*/  IMAD.IADD R6, R223, 0x1, -R2 ;  /* 0x00000001df067824 */ /* 0x000fe400078e0a02 */
[----:B------:R2:W4:Y:S01]  /*85a0*/  I2F R11, R5 ;  /* 0x00000005000b7306 */ /* 0x0005220000201400 */
[----:B------:R-:W-:Y:S02]  /*85b0*/  IMAD.IADD R2, R217, 0x1, -R3 ;  /* 0x00000001d9027824 */ /* 0x000fe400078e0a03 */
[----:B---3--:R-:W-:-:S03]  /*85c0*/  FFMA.FTZ R7, R12, -UR27, R16 ;  /* 0x8000001b0c077c23 */ /* 0x008fc60008010010 */
[----:B------:R-:W-:Y:S02]  /*85d0*/  IABS R2, R2 ;  /* 0x0000000200027213 */ /* 0x000fe40000000000 */
[----:B------:R-:W-:Y:S02]  /*85e0*/  FSEL R198, R7, -INF , !P1 ;  /* 0xff80000007c67808 */ /* 0x000fe40004800000 */
[----:B------:R-:W-:-:S04]  /*85f0*/  ISETP.GE.AND P1, PT, R3, R226, PT ;  /* 0x000000e20300720c */ /* 0x000fc80003f26270 */
[----:B------:R-:W-:Y:S01]  /*8600*/  ISETP.LT.OR P1, PT, R3, R221, P1 ;  /* 0x000000dd0300720c */ /* 0x000fe20000f21670 */
[----:B--2---:R-:W-:Y:S01]  /*8610*/  IMAD.MOV.U32 R5, RZ, RZ, R4 ;  /* 0x000000ffff057224 */ /* 0x004fe200078e0004 */
[----:B------:R-:W-:Y:S01]  /*8620*/  IABS R4, R6 ;  /* 0x0000000600047213 */ /* 0x000fe20000000000 */
[----:B------:R-:W-:Y:S02]  /*8630*/  FFMA.FTZ R6, R14, -UR27, R187 ;  /* 0x8000001b0e067c23 */ /* 0x000fe400080100bb */
[----:B------:R2:W3:Y:S01]  /*8640*/  I2F R9, R5 ;  /* 0x0000000500097306 */ /* 0x0004e20000201400 */
[----:B----4-:R-:W-:Y:S02]  /*8650*/  FFMA.FTZ R8, R11, -UR27, R18 ;  /* 0x8000001b0b087c23 */ /* 0x010fe40008010012 */
[----:B------:R-:W-:Y:S01]  /*8660*/  FSEL R22, R6, -INF , !P4 ;  /* 0xff80000006167808 */ /* 0x000fe20006000000 */
[----:B------:R-:W-:Y:S01]  /*8670*/  IMAD.IADD R6, R223, 0x1, -R3 ;  /* 0x00000001df067824 */ /* 0x000fe200078e0a03 */
[----:B------:R-:W-:-:S02]  /*8680*/  ISETP.GE.AND P4, PT, R3, R227, PT ;  /* 0x000000e30300720c */ /* 0x000fc40003f86270 */
[----:B------:R-:W-:Y:S01]  /*8690*/  FSEL R199, R8, -INF , !P0 ;  /* 0xff80000008c77808 */ /* 0x000fe20004000000 */
[----:B------:R4:W-:Y:S01]  /*86a0*/  I2F R15, R4 ;  /* 0x00000004000f7306 */ /* 0x0009e20000201400 */
[C---:B------:R-:W-:Y:S02]  /*86b0*/  ISETP.GE.AND P0, PT, R3.reuse, R225, PT ;  /* 0x000000e10300720c */ /* 0x040fe40003f06270 */
[C---:B------:R-:W-:Y:S02]  /*86c0*/  ISETP.LT.OR P4, PT, R3.reuse, R222, P4 ;  /* 0x000000de0300720c */ /* 0x040fe40002781670 */
[----:B------:R-:W-:Y:S01]  /*86d0*/  ISETP.LT.OR P0, PT, R3, R220, P0 ;  /* 0x000000dc0300720c */ /* 0x000fe20000701670 */
[----:B--2---:R-:W-:Y:S02]  /*86e0*/  IMAD.IADD R5, R218, 0x1, -R3 ;  /* 0x00000001da057824 */ /* 0x004fe400078e0a03 */
[----:B---3--:R-:W-:-:S03]  /*86f0*/  FFMA.FTZ R9, R9, -UR27, R180 ;  /* 0x8000001b09097c23 */ /* 0x008fc600080100b4 */
[----:B------:R-:W-:Y:S02]  /*8700*/  IABS R5, R5 ;  /* 0x0000000500057213 */ /* 0x000fe40000000000 */
[----:B------:R-:W-:Y:S02]  /*8710*/  FSEL R239, R9, -INF , !P6 ;  /* 0xff80000009ef7808 */ /* 0x000fe40007000000 */
[C---:B------:R-:W-:Y:S01]  /*8720*/  ISETP.GE.AND P6, PT, R3.reuse, R224, PT ;  /* 0x000000e00300720c */ /* 0x040fe20003fc6270 */
[----:B----4-:R-:W-:Y:S02]  /*8730*/  IMAD.MOV.U32 R4, RZ, RZ, R5 ;  /* 0x000000ffff047224 */ /* 0x010fe400078e0005 */
[----:B------:R-:W-:Y:S01]  /*8740*/  IMAD.MOV.U32 R5, RZ, RZ, R2 ;  /* 0x000000ffff057224 */ /* 0x000fe200078e0002 */
[----:B------:R-:W-:Y:S01]  /*8750*/  IADD3 R2, R0, 0x18, RZ ;  /* 0x0000001800027810 */ /* 0x000fe20007ffe0ff */
[----:B------:R2:W-:Y:S01]  /*8760*/  I2F R13, R4 ;  /* 0x00000004000d7306 */ /* 0x0005e20000201400 */
[----:B------:R-:W-:-:S02]  /*8770*/  ISETP.LT.OR P6, PT, R3, R219, P6 ;  /* 0x000000db0300720c */ /* 0x000fc400037c1670 */
[----:B------:R-:W-:-:S05]  /*8780*/  IADD3 R0, R0, 0x19, RZ ;  /* 0x0000001900007810 */ /* 0x000fca0007ffe0ff */
[----:B------:R-:W3:Y:S01]  /*8790*/  I2F R10, R5 ;  /* 0x00000005000a7306 */ /* 0x000ee20000201400 */
[----:B--2---:R-:W-:-:S05]  /*87a0*/  IMAD.IADD R4, R216, 0x1, -R3 ;  /* 0x00000001d8047824 */ /* 0x004fca00078e0a03 */
[----:B------:R-:W-:Y:S01]  /*87b0*/  IABS R4, R4 ;  /* 0x0000000400047213 */ /* 0x000fe20000000000 */
[----:B---3--:R-:W-:-:S04]  /*87c0*/  FFMA.FTZ R8, R10, -UR27, R19 ;  /* 0x8000001b0a087c23 */ /* 0x008fc80008010013 */
[----:B------:R-:W-:Y:S01]  /*87d0*/  IMAD.MOV.U32 R5, RZ, RZ, R4 ;  /* 0x000000ffff057224 */ /* 0x000fe200078e0004 */
[----:B------:R-:W-:Y:S01]  /*87e0*/  IABS R4, R6 ;  /* 0x0000000600047213 */ /* 0x000fe20000000000 */
[----:B------:R-:W-:Y:S01]  /*87f0*/  IMAD.IADD R6, R218, 0x1, -R2 ;  /* 0x00000001da067824 */ /* 0x000fe200078e0a02 */
[----:B------:R-:W-:Y:S01]  /*8800*/  FSEL R196, R8, -INF , !P1 ;  /* 0xff80000008c47808 */ /* 0x000fe20004800000 */
[----:B------:R2:W3:Y:S01]  /*8810*/  I2F R7, R5 ;  /* 0x0000000500077306 */ /* 0x0004e20000201400 */
[----:B------:R-:W-:-:S04]  /*8820*/  ISETP.GE.AND P1, PT, R2, R225, PT ;  /* 0x000000e10200720c */ /* 0x000fc80003f26270 */
[----:B------:R-:W-:Y:S01]  /*8830*/  ISETP.LT.OR P1, PT, R2, R220, P1 ;  /* 0x000000dc0200720c */ /* 0x000fe20000f21670 */
[----:B--2---:R-:W-:Y:S01]  /*8840*/  IMAD.MOV.U32 R5, RZ, RZ, R4 ;  /* 0x000000ffff057224 */ /* 0x004fe200078e0004 */
[----:B------:R-:W-:Y:S01]  /*8850*/  IABS R4, R6 ;  /* 0x0000000600047213 */ /* 0x000fe20000000000 */
[----:B------:R-:W-:Y:S02]  /*8860*/  FFMA.FTZ R6, R13, -UR27, R17 ;  /* 0x8000001b0d067c23 */ /* 0x000fe40008010011 */
[----:B------:R2:W4:Y:S01]  /*8870*/  I2F R14, R5 ;  /* 0x00000005000e7306 */ /* 0x0005220000201400 */
[----:B---3--:R-:W-:Y:S02]  /*8880*/  FFMA.FTZ R7, R7, -UR27, R181 ;  /* 0x8000001b07077c23 */ /* 0x008fe400080100b5 */
[----:B------:R-:W-:Y:S02]  /*8890*/  FSEL R190, R6, -INF , !P4 ;  /* 0xff80000006be7808 */ /* 0x000fe40006000000 */
[----:B------:R-:W-:-:S02]  /*88a0*/  ISETP.GE.AND P4, PT, R2, R226, PT ;  /* 0x000000e20200720c */ /* 0x000fc40003f86270 */
[----:B------:R-:W-:Y:S01]  /*88b0*/  FSEL R197, R7, -INF , !P0 ;  /* 0xff80000007c57808 */ /* 0x000fe20004000000 */
[----:B------:R3:W5:Y:S01]  /*88c0*/  I2F R9, R4 ;  /* 0x0000000400097306 */ /* 0x0007620000201400 */
[C---:B------:R-:W-:Y:S02]  /*88d0*/  ISETP.GE.AND P0, PT, R2.reuse, R224, PT ;  /* 0x000000e00200720c */ /* 0x040fe40003f06270 */
[C---:B------:R-:W-:Y:S02]  /*88e0*/  ISETP.LT.OR P4, PT, R2.reuse, R221, P4 ;  /* 0x000000dd0200720c */ /* 0x040fe40002781670 */
[----:B------:R-:W-:Y:S01]  /*88f0*/  ISETP.LT.OR P0, PT, R2, R219, P0 ;  /* 0x000000db0200720c */ /* 0x000fe20000701670 */
[----:B--2---:R-:W-:Y:S02]  /*8900*/  IMAD.IADD R5, R217, 0x1, -R2 ;  /* 0x00000001d9057824 */ /* 0x004fe400078e0a02 */
[----:B----4-:R-:W-:-:S03]  /*8910*/  FFMA.FTZ R6, R14, -UR27, R183 ;  /* 0x8000001b0e067c23 */ /* 0x010fc600080100b7 */
[----:B------:R-:W-:Y:S01]  /*8920*/  IABS R3, R5 ;  /* 0x0000000500037213 */ /* 0x000fe20000000000 */
[----:B------:R-:W-:Y:S01]  /*8930*/  FFMA.FTZ R5, R15, -UR27, R182 ;  /* 0x8000001b0f057c23 */ /* 0x000fe200080100b6 */
[----:B------:R-:W-:Y:S01]  /*8940*/  FSEL R191, R6, -INF , !P6 ;  /* 0xff80000006bf7808 */ /* 0x000fe20007000000 */
[----:B---3--:R-:W-:Y:S01]  /*8950*/  IMAD.IADD R4, R216, 0x1, -R2 ;  /* 0x00000001d8047824 */ /* 0x008fe200078e0a02 */
[----:B------:R2:W-:Y:S01]  /*8960*/  I2F R13, R3 ;  /* 0x00000003000d7306 */ /* 0x0005e20000201400 */
[----:B-----5:R-:W-:Y:S01]  /*8970*/  FFMA.FTZ R9, R9, -UR27, R176 ;  /* 0x8000001b09097c23 */ /* 0x020fe200080100b0 */
[----:B------:R-:W-:Y:S01]  /*8980*/  FSEL R238, R5, -INF , !P5 ;  /* 0xff80000005ee7808 */ /* 0x000fe20006800000 */
[----:B------:R-:W-:Y:S01]  /*8990*/  IMAD.IADD R5, R218, 0x1, -R0 ;  /* 0x00000001da057824 */ /* 0x000fe200078e0a00 */
[----:B------:R-:W-:Y:S02]  /*89a0*/  IABS R4, R4 ;  /* 0x0000000400047213 */ /* 0x000fe40000000000 */
[----:B------:R-:W-:-:S02]  /*89b0*/  ISETP.GE.AND P5, PT, R2, R227, PT ;  /* 0x000000e30200720c */ /* 0x000fc40003fa6270 */
[----:B------:R-:W3:Y:S01]  /*89c0*/  I2F R12, R4 ;  /* 0x00000004000c7306 */ /* 0x000ee20000201400 */
[----:B------:R-:W-:Y:S02]  /*89d0*/  ISETP.GE.AND P6, PT, R0, R227, PT ;  /* 0x000000e30000720c */ /* 0x000fe40003fc6270 */
[-C--:B------:R-:W-:Y:S02]  /*89e0*/  ISETP.LT.OR P5, PT, R2, R222.reuse, P5 ;  /* 0x000000de0200720c */ /* 0x080fe40002fa1670 */
[C---:B------:R-:W-:Y:S02]  /*89f0*/  ISETP.LT.OR P6, PT, R0.reuse, R222, P6 ;  /* 0x000000de0000720c */ /* 0x040fe400037c1670 */
[----:B------:R-:W-:Y:S01]  /*8a00*/  FSEL R184, R9, -INF , !P5 ;  /* 0xff80000009b87808 */ /* 0x000fe20006800000 */
[----:B--2---:R-:W-:Y:S01]  /*8a10*/  IMAD.IADD R3, R223, 0x1, -R2 ;  /* 0x00000001df037824 */ /* 0x004fe200078e0a02 */
[----:B------:R-:W-:Y:S01]  /*8a20*/  ISETP.GE.AND P5, PT, R0, R226, PT ;  /* 0x000000e20000720c */ /* 0x000fe20003fa6270 */
[----:B------:R-:W-:-:S03]  /*8a30*/  IMAD.IADD R2, R216, 0x1, -R0 ;  /* 0x00000001d8027824 */ /* 0x000fc600078e0a00 */
[----:B------:R-:W-:Y:S02]  /*8a40*/  IABS R3, R3 ;  /* 0x0000000300037213 */ /* 0x000fe40000000000 */
[----:B------:R-:W-:Y:S01]  /*8a50*/  IABS R2, R2 ;  /* 0x0000000200027213 */ /* 0x000fe20000000000 */
[----:B---3--:R-:W-:Y:S01]  /*8a60*/  FFMA.FTZ R7, R12, -UR27, R192 ;  /* 0x8000001b0c077c23 */ /* 0x008fe200080100c0 */
[C---:B------:R-:W-:Y:S01]  /*8a70*/  ISETP.LT.OR P5, PT, R0.reuse, R221, P5 ;  /* 0x000000dd0000720c */ /* 0x040fe20002fa1670 */
[----:B------:R-:W-:Y:S01]  /*8a80*/  IMAD.MOV.U32 R4, RZ, RZ, R3 ;  /* 0x000000ffff047224 */ /* 0x000fe200078e0003 */
[----:B------:R-:W-:Y:S01]  /*8a90*/  IABS R3, R5 ;  /* 0x0000000500037213 */ /* 0x000fe20000000000 */
[----:B------:R-:W-:Y:S01]  /*8aa0*/  FFMA.FTZ R5, R13, -UR27, R178 ;  /* 0x8000001b0d057c23 */ /* 0x000fe200080100b2 */
[----:B------:R-:W-:Y:S01]  /*8ab0*/  FSEL R189, R7, -INF , !P1 ;  /* 0xff80000007bd7808 */ /* 0x000fe20004800000 */
[----:B------:R2:W3:Y:S01]  /*8ac0*/  I2F R10, R4 ;  /* 0x00000004000a7306 */ /* 0x0004e20000201400 */
[----:B------:R-:W-:-:S02]  /*8ad0*/  ISETP.GE.AND P1, PT, R0, R224, PT ;  /* 0x000000e00000720c */ /* 0x000fc40003f26270 */
[----:B------:R-:W-:Y:S02]  /*8ae0*/  FSEL R185, R5, -INF , !P4 ;  /* 0xff80000005b97808 */ /* 0x000fe40006000000 */
[C---:B------:R-:W-:Y:S02]  /*8af0*/  ISETP.GE.AND P4, PT, R0.reuse, R225, PT ;  /* 0x000000e10000720c */ /* 0x040fe40003f86270 */
[C---:B------:R-:W-:Y:S01]  /*8b00*/  ISETP.LT.OR P1, PT, R0.reuse, R219, P1 ;  /* 0x000000db0000720c */ /* 0x040fe20000f21670 */
[----:B------:R-:W4:Y:S01]  /*8b10*/  I2F R11, R3 ;  /* 0x00000003000b7306 */ /* 0x000f220000201400 */
[----:B------:R-:W-:Y:S01]  /*8b20*/  ISETP.LT.OR P4, PT, R0, R220, P4 ;  /* 0x000000dc0000720c */ /* 0x000fe20002781670 */
[----:B--2---:R-:W-:Y:S02]  /*8b30*/  IMAD.IADD R4, R217, 0x1, -R0 ;  /* 0x00000001d9047824 */ /* 0x004fe400078e0a00 */
[----:B---3--:R-:W-:-:S03]  /*8b40*/  FFMA.FTZ R10, R10, -UR27, R194 ;  /* 0x8000001b0a0a7c23 */ /* 0x008fc600080100c2 */
[----:B------:R-:W-:Y:S02]  /*8b50*/  IABS R4, R4 ;  /* 0x0000000400047213 */ /* 0x000fe40000000000 */
[----:B------:R-:W-:Y:S01]  /*8b60*/  FSEL R188, R10, -INF , !P0 ;  /* 0xff8000000abc7808 */ /* 0x000fe20004000000 */
[----:B----4-:R-:W-:Y:S01]  /*8b70*/  FFMA.FTZ R5, R11, -UR27, R177 ;  /* 0x8000001b0b057c23 */ /* 0x010fe200080100b1 */
[----:B------:R-:W-:Y:S01]  /*8b80*/  PLOP3.LUT P0, PT, PT, PT, UP0, 0x80, 0x0 ;  /* 0x000000000000781c */ /* 0x000fe20003f0f008 */
[----:B------:R-:W-:Y:S02]  /*8b90*/  IMAD.MOV.U32 R3, RZ, RZ, R4 ;  /* 0x000000ffff037224 */ /* 0x000fe400078e0004 */
[----:B------:R-:W-:Y:S01]  /*8ba0*/  IMAD.IADD R4, R223, 0x1, -R0 ;  /* 0x00000001df047824 */ /* 0x000fe200078e0a00 */
[----:B------:R-:W-:Y:S01]  /*8bb0*/  FSEL R178, R5, -INF , !P6 ;  /* 0xff80000005b27808 */ /* 0x000fe20007000000 */
[----:B------:R2:W3:Y:S02]  /*8bc0*/  I2F R8, R3 ;  /* 0x0000000300087306 */ /* 0x0004e40000201400 */
[----:B--2---:R-:W-:Y:S01]  /*8bd0*/  IMAD.MOV.U32 R3, RZ, RZ, R2 ;  /* 0x000000ffff037224 */ /* 0x004fe200078e0002 */
[----:B------:R-:W-:Y:S01]  /*8be0*/  IABS R2, R4 ;  /* 0x0000000400027213 */ /* 0x000fe20000000000 */
[----:B---3--:R-:W-:-:S04]  /*8bf0*/  FFMA.FTZ R4, R8, -UR27, R179 ;  /* 0x8000001b08047c23 */ /* 0x008fc800080100b3 */
[----:B------:R-:W2:Y:S01]  /*8c00*/  I2F R3, R3 ;  /* 0x0000000300037306 */ /* 0x000ea20000201400 */
[----:B------:R-:W-:-:S07]  /*8c10*/  FSEL R179, R4, -INF , !P5 ;  /* 0xff80000004b37808 */ /* 0x000fce0006800000 */
[----:B------:R-:W3:Y:S01]  /*8c20*/  I2F R2, R2 ;  /* 0x0000000200027306 */ /* 0x000ee20000201400 */
[----:B--2---:R-:W-:-:S05]  /*8c30*/  FFMA.FTZ R3, R3, -UR27, R193 ;  /* 0x8000001b03037c23 */ /* 0x004fca00080100c1 */
[----:B------:R-:W-:Y:S01]  /*8c40*/  FSEL R186, R3, -INF , !P4 ;  /* 0xff80000003ba7808 */ /* 0x000fe20006000000 */
[----:B---3--:R-:W-:-:S05]  /*8c50*/  FFMA.FTZ R0, R2, -UR27, R195 ;  /* 0x8000001b02007c23 */ /* 0x008fca00080100c3 */
        /* <DEDUP_REMOVED lines=48> */
.L_x_1984:
[----:B------:R-:W-:Y:S05]  /*8f60*/  BSYNC B0 ;  /* 0x0000000000007941 */ /* 0x000fea0003800000 */
.L_x_1983:
[----:B------:R-:W0:Y:S02]  /*8f70*/  LDGDEPBAR ;  /* 0x00000000000079af */ /* 0x000e240000000000 */
.L_x_1982:
[----:B--2-4-:R-:W2:Y:S04]  /*8f80*/  LDL R4, [R1+0x70] ;  /* 0x0000700001047983 */ /* 0x014ea80000100800 */
[----:B------:R-:W3:Y:S04]  /*8f90*/  LDL R0, [R1+0x28] ;  /* 0x0000280001007983 */ /* 0x000ee80000100800 */
[----:B------:R-:W4:Y:S04]  /*8fa0*/  LDL.64 R2, [R1+0x80] ;  /* 0x0000800001027983 */ /* 0x000f280000100a00 */
[----:B------:R-:W5:Y:S01]  /*8fb0*/  LDL.64 R6, [R1] ;  /* 0x0000000001067983 */ /* 0x000f620000100a00 */
[----:B------:R-:W-:-:S02]  /*8fc0*/  MOV R31, R247 ;  /* 0x000000f7001f7202 */ /* 0x000fc40000000f00 */
[----:B--2---:R-:W-:Y:S02]  /*8fd0*/  LOP3.LUT R4, R241, R4, RZ, 0x3c, !PT ;  /* 0x00000004f1047212 */ /* 0x004fe400078e3cff */
[----:B---3--:R-:W-:-:S03]  /*8fe0*/  MOV R16, R0 ;  /* 0x0000000000107202 */ /* 0x008fc60000000f00 */
[----:B------:R-:W-:Y:S01]  /*8ff0*/  IMAD.WIDE.U32 R4, R4, -0x2daee0ad, RZ ;  /* 0xd2511f5304047825 */ /* 0x000fe200078e00ff */
[----:B------:R-:W-:Y:S02]  /*9000*/  MOV R0, UR31 ;  /* 0x0000001f00007c02 */ /* 0x000fe40008000f00 */
[----:B----4-:R-:W-:Y:S02]  /*9010*/  MOV R15, R3 ;  /* 0x00000003000f7202 */ /* 0x010fe40000000f00 */
[----:B------:R-:W-:Y:S02]  /*9020*/  FMNMX.FTZ R3, R134, R33, !PT ;  /* 0x0000002186037209 */ /* 0x000fe40007810000 */
[----:B------:R-:W-:Y:S02]  /*9030*/  LOP3.LUT R0, R237, UR33, R0, 0x96, !PT ;  /* 0x00000021ed007c12 */ /* 0x000fe4000f8e9600 */
[----:B------:R-:W-:Y:S02]  /*9040*/  MOV R14, R2 ;  /* 0x00000002000e7202 */ /* 0x000fe40000000f00 */
[----:B------:R-:W-:-:S02]  /*9050*/  FMNMX.FTZ R3, R32, R3, !PT ;  /* 0x0000000320037209 */ /* 0x000fc40007810000 */
[----:B------:R-:W-:Y:S01]  /*9060*/  LOP3.LUT R2, R5, UR15, R236, 0x96, !PT ;  /* 0x0000000f05027c12 */ /* 0x000fe2000f8e96ec */
[----:B------:R-:W-:Y:S01]  /*9070*/  IMAD.WIDE.U32 R12, R0, -0x326172a9, RZ ;  /* 0xcd9e8d57000c7825 */ /* 0x000fe200078e00ff */
[----:B------:R-:W-:-:S03]  /*9080*/  FMNMX.FTZ R0, R23, R3, !PT ;  /* 0x0000000317007209 */ /* 0x000fc60007810000 */
[----:B------:R-:W-:Y:S01]  /*9090*/  IMAD.WIDE.U32 R2, R2, -0x326172a9, RZ ;  /* 0xcd9e8d5702027825 */ /* 0x000fe200078e00ff */
[----:B------:R-:W-:Y:S02]  /*90a0*/  LOP3.LUT R5, R13, UR16, R240, 0x96, !PT ;  /* 0x000000100d057c12 */ /* 0x000fe4000f8e96f0 */
[----:B-----5:R-:W-:Y:S02]  /*90b0*/  MOV R180, R6 ;  /* 0x0000000600b47202 */ /* 0x020fe40000000f00 */
[----:B------:R-:W-:Y:S02]  /*90c0*/  LOP3.LUT R6, R3, UR14, R12, 0x96, !PT ;  /* 0x0000000e03067c12 */ /* 0x000fe4000f8e960c */
[----:B------:R-:W-:Y:S01]  /*90d0*/  FMNMX.FTZ R0, R20, R0, !PT ;  /* 0x0000000014007209 */ /* 0x000fe20007810000 */
[----:B------:R-:W-:Y:S01]  /*90e0*/  IMAD.WIDE.U32 R8, R5, -0x2daee0ad, RZ ;  /* 0xd2511f5305087825 */ /* 0x000fe200078e00ff */
[----:B------:R-:W-:Y:S02]  /*90f0*/  MOV R181, R7 ;  /* 0x0000000700b57202 */ /* 0x000fe40000000f00 */
[----:B------:R-:W-:Y:S01]  /*9100*/  FMNMX.FTZ R0, R239, R0, !PT ;  /* 0x00000000ef007209 */ /* 0x000fe20007810000 */
[----:B------:R-:W-:Y:S01]  /*9110*/  IMAD.WIDE.U32 R6, R6, -0x2daee0ad, RZ ;  /* 0xd2511f5306067825 */ /* 0x000fe200078e00ff */
[----:B------:R-:W-:-:S02]  /*9120*/  LOP3.LUT R5, R9, UR13, R4, 0x96, !PT ;  /* 0x0000000d09057c12 */ /* 0x000fc4000f8e9604 */
[----:B------:R-:W-:Y:S02]  /*9130*/  FMNMX.FTZ R4, R197, R0, !PT ;  /* 0x00000000c5047209 */ /* 0x000fe40007810000 */
[----:B------:R-:W-:Y:S01]  /*9140*/  LOP3.LUT R0, R7, UR11, R8, 0x96, !PT ;  /* 0x0000000b07007c12 */ /* 0x000fe2000f8e9608 */
[----:B------:R-:W-:-:S04]  /*9150*/  IMAD.WIDE.U32 R10, R5, -0x326172a9, RZ ;  /* 0xcd9e8d57050a7825 */ /* 0x000fc800078e00ff */
[----:B------:R-:W-:Y:S01]  /*9160*/  IMAD.WIDE.U32 R174, R0, -0x326172a9, RZ ;  /* 0xcd9e8d5700ae7825 */ /* 0x000fe200078e00ff */
[----:B------:R-:W-:Y:S02]  /*9170*/  FMNMX.FTZ R4, R189, R4, !PT ;  /* 0x00000004bd047209 */ /* 0x000fe40007810000 */
[----:B------:R-:W-:Y:S02]  /*9180*/  LOP3.LUT R8, R11, UR12, R2, 0x96, !PT ;  /* 0x0000000c0b087c12 */ /* 0x000fe4000f8e9602 */
[----:B------:R-:W-:Y:S02]  /*9190*/  LOP3.LUT R0, R175, UR10, R10, 0x96, !PT ;  /* 0x0000000aaf007c12 */ /* 0x000fe4000f8e960a */
[----:B------:R-:W-:Y:S01]  /*91a0*/  FMNMX.FTZ R4, R186, R4, !PT ;  /* 0x00000004ba047209 */ /* 0x000fe20007810000 */
[----:B------:R-:W-:-:S04]  /*91b0*/  IMAD.WIDE.U32 R8, R8, -0x2daee0ad, RZ ;  /* 0xd2511f5308087825 */ /* 0x000fc800078e00ff */
[----:B------:R-:W-:Y:S01]  /*91c0*/  IMAD.WIDE.U32 R176, R0, -0x2daee0ad, RZ ;  /* 0xd2511f5300b07825 */ /* 0x000fe200078e00ff */
[----:B------:R-:W2:Y:S04]  /*91d0*/  SHFL.BFLY PT, R7, R4, 0x2, 0x1f ;  /* 0x0c401f0004077f89 */ /* 0x000ea800000e0000 */
[----:B------:R-:W-:Y:S02]  /*91e0*/  LOP3.LUT R2, R177, UR7, R8, 0x96, !PT ;  /* 0x00000007b1027c12 */ /* 0x000fe4000f8e9608 */
[----:B------:R-:W-:-:S03]  /*91f0*/  LOP3.LUT R6, R9, UR9, R6, 0x96, !PT ;  /* 0x0000000909067c12 */ /* 0x000fc6000f8e9606 */
[----:B------:R-:W-:-:S05]  /*9200*/  IMAD.WIDE.U32 R2, R2, -0x326172a9, RZ ;  /* 0xcd9e8d5702027825 */ /* 0x000fca00078e00ff */
[----:B------:R-:W-:Y:S01]  /*9210*/  LOP3.LUT R0, R2, 0xffff, RZ, 0xc0, !PT ;  /* 0x0000ffff02007812 */ /* 0x000fe200078ec0ff */
[----:B------:R-:W-:Y:S01]  /*9220*/  IMAD.WIDE.U32 R236, R6, -0x326172a9, RZ ;  /* 0xcd9e8d5706ec7825 */ /* 0x000fe200078e00ff */
[----:B------:R-:W-:Y:S02]  /*9230*/  MOV R183, R15 ;  /* 0x0000000f00b77202 */ /* 0x000fe40000000f00 */
[----:B------:R-:W-:Y:S01]  /*9240*/  SHF.R.U32.HI R5, RZ, 0x8, R0 ;  /* 0x00000008ff057819 */ /* 0x000fe20000011600 */
[----:B------:R-:W-:Y:S01]  /*9250*/  IMAD R18, R16, -0x326172a9, RZ ;  /* 0xcd9e8d5710127824 */ /* 0x000fe200078e02ff */
[----:B------:R-:W-:Y:S02]  /*9260*/  LOP3.LUT R0, R2, 0xff, RZ, 0xc0, !PT ;  /* 0x000000ff02007812 */ /* 0x000fe400078ec0ff */
[--C-:B------:R-:W-:Y:S02]  /*9270*/  SHF.R.U32.HI R15, RZ, 0x10, R2.reuse ;  /* 0x00000010ff0f7819 */ /* 0x100fe40000011602 */
[----:B------:R-:W-:-:S02]  /*9280*/  SHF.R.U32.HI R16, RZ, 0x18, R2 ;  /* 0x00000018ff107819 */ /* 0x000fc40000011602 */
[----:B------:R-:W-:Y:S02]  /*9290*/  LOP3.LUT R2, R3, UR17, R236, 0x96, !PT ;  /* 0x0000001103027c12 */ /* 0x000fe4000f8e96ec */
[----:B------:R-:W-:Y:S02]  /*92a0*/  PRMT R25, R0, 0x5410, R5 ;  /* 0x0000541000197816 */ /* 0x000fe40000000005 */
[----:B------:R-:W-:Y:S02]  /*92b0*/  FMNMX.FTZ R3, R136, R133, !PT ;  /* 0x0000008588037209 */ /* 0x000fe40007810000 */
[----:B------:R-:W-:Y:S02]  /*92c0*/  FMNMX.FTZ R0, R135, R139, !PT ;  /* 0x0000008b87007209 */ /* 0x000fe40007810000 */
        /* <DEDUP_REMOVED lines=20> */
[----:B------:R-:W-:Y:S02]  /*9410*/  LOP3.LUT R18, R13, UR16, R18, 0x96, !PT ;  /* 0x000000100d127c12 */ /* 0x000fe4000f8e9612 */
[----:B------:R-:W-:Y:S01]  /*9420*/  FMNMX.FTZ R7, R190, R7, !PT ;  /* 0x00000007be077209 */ /* 0x000fe20007810000 */
[----:B------:R-:W2:Y:S01]  /*9430*/  SHFL.BFLY PT, R13, R0, 0x2, 0x1f ;  /* 0x0c401f00000d7f89 */ /* 0x000ea200000e0000 */
[----:B------:R-:W-:-:S03]  /*9440*/  MOV R182, R14 ;  /* 0x0000000e00b67202 */ /* 0x000fc60000000f00 */
[----:B------:R-:W3:Y:S01]  /*9450*/  SHFL.BFLY PT, R14, R5, 0x2, 0x1f ;  /* 0x0c401f00050e7f89 */ /* 0x000ee200000e0000 */
[----:B------:R-:W-:-:S04]  /*9460*/  FMNMX.FTZ R7, R184, R7, !PT ;  /* 0x00000007b8077209 */ /* 0x000fc80007810000 */
[----:B------:R-:W-:Y:S02]  /*9470*/  FMNMX.FTZ R3, R178, R7, !PT ;  /* 0x00000007b2037209 */ /* 0x000fe40007810000 */
[----:B------:R-:W-:-:S03]  /*9480*/  LOP3.LUT R17, R181, UR14, R12, 0x96, !PT ;  /* 0x0000000eb5117c12 */ /* 0x000fc6000f8e960c */
[----:B------:R-:W4:Y:S01]  /*9490*/  SHFL.BFLY PT, R12, R3, 0x2, 0x1f ;  /* 0x0c401f00030c7f89 */ /* 0x000f2200000e0000 */
[--C-:B------:R-:W-:Y:S02]  /*94a0*/  SHF.R.U32.HI R9, RZ, 0x10, R2.reuse ;  /* 0x00000010ff097819 */ /* 0x100fe40000011602 */
[C---:B------:R-:W-:Y:S01]  /*94b0*/  LOP3.LUT R6, R2.reuse, 0xffff, RZ, 0xc0, !PT ;  /* 0x0000ffff02067812 */ /* 0x040fe200078ec0ff */
[----:B------:R-:W5:Y:S01]  /*94c0*/  SHFL.BFLY PT, R11, R4, 0x1, 0x1f ;  /* 0x0c201f00040b7f89 */ /* 0x000f6200000e0000 */
[----:B------:R-:W-:Y:S02]  /*94d0*/  LOP3.LUT R10, R2, 0xff, RZ, 0xc0, !PT ;  /* 0x000000ff020a7812 */ /* 0x000fe400078ec0ff */
[----:B------:R-:W-:Y:S02]  /*94e0*/  SHF.R.U32.HI R8, RZ, 0x18, R2 ;  /* 0x00000018ff087819 */ /* 0x000fe40000011602 */
[----:B------:R-:W-:Y:S02]  /*94f0*/  LOP3.LUT R7, R15, 0xff, RZ, 0xc0, !PT ;  /* 0x000000ff0f077812 */ /* 0x000fe400078ec0ff */
[----:B------:R-:W-:-:S02]  /*9500*/  LOP3.LUT R2, R9, 0xff, RZ, 0xc0, !PT ;  /* 0x000000ff09027812 */ /* 0x000fc400078ec0ff */
[----:B------:R-:W-:Y:S02]  /*9510*/  PRMT R21, R7, 0x5410, R16 ;  /* 0x0000541007157816 */ /* 0x000fe40000000010 */
[----:B------:R-:W-:Y:S02]  /*9520*/  PRMT R16, R2, 0x5410, R8 ;  /* 0x0000541002107816 */ /* 0x000fe40000000008 */
[----:B--2---:R-:W-:Y:S02]  /*9530*/  FMNMX.FTZ R2, R0, R13, !PT ;  /* 0x0000000d00027209 */ /* 0x004fe40007810000 */
[----:B---3--:R-:W-:Y:S01]  /*9540*/  FMNMX.FTZ R0, R5, R14, !PT ;  /* 0x0000000e05007209 */ /* 0x008fe20007810000 */
[----:B------:R-:W-:Y:S01]  /*9550*/  IMAD.WIDE.U32 R18, R18, -0x2daee0ad, RZ ;  /* 0xd2511f5312127825 */ /* 0x000fe200078e00ff */
[----:B------:R-:W-:-:S03]  /*9560*/  SHF.R.U32.HI R6, RZ, 0x8, R6 ;  /* 0x00000008ff067819 */ /* 0x000fc60000011606 */
[----:B------:R-:W2:Y:S01]  /*9570*/  SHFL.BFLY PT, R8, R0, 0x1, 0x1f ;  /* 0x0c201f0000087f89 */ /* 0x000ea200000e0000 */
[----:B------:R-:W-:Y:S01]  /*9580*/  PRMT R15, R10, 0x5410, R6 ;  /* 0x000054100a0f7816 */ /* 0x000fe20000000006 */
[----:B------:R-:W-:Y:S01]  /*9590*/  IMAD.WIDE.U32 R172, R17, -0x2daee0ad, RZ ;  /* 0xd2511f5311ac7825 */ /* 0x000fe200078e00ff */
[----:B------:R-:W-:Y:S02]  /*95a0*/  LOP3.LUT R6, R19, UR13, R182, 0x96, !PT ;  /* 0x0000000d13067c12 */ /* 0x000fe4000f8e96b6 */
[----:B----4-:R-:W-:Y:S02]  /*95b0*/  FMNMX.FTZ R3, R3, R12, !PT ;  /* 0x0000000c03037209 */ /* 0x010fe40007810000 */
[----:B------:R-:W-:Y:S01]  /*95c0*/  LOP3.LUT R7, R173, UR11, R18, 0x96, !PT ;  /* 0x0000000bad077c12 */ /* 0x000fe2000f8e9612 */
[----:B------:R-:W-:Y:S01]  /*95d0*/  IMAD.WIDE.U32 R12, R6, -0x326172a9, RZ ;  /* 0xcd9e8d57060c7825 */ /* 0x000fe200078e00ff */
[----:B------:R-:W3:Y:S01]  /*95e0*/  SHFL.BFLY PT, R9, R2, 0x1, 0x1f ;  /* 0x0c201f0002097f89 */ /* 0x000ee200000e0000 */
[----:B-----5:R-:W-:-:S02]  /*95f0*/  FMNMX.FTZ R235, R4, R11, !PT ;  /* 0x0000000b04eb7209 */ /* 0x020fc40007810000 */
[----:B------:R-:W-:Y:S01]  /*9600*/  IMAD.WIDE.U32 R248, R7, -0x326172a9, RZ ;  /* 0xcd9e8d5707f87825 */ /* 0x000fe200078e00ff */
[----:B------:R-:W-:Y:S01]  /*9610*/  LOP3.LUT R4, R13, UR12, R180, 0x96, !PT ;  /* 0x0000000c0d047c12 */ /* 0x000fe2000f8e96b4 */
[----:B------:R-:W4:Y:S01]  /*9620*/  SHFL.BFLY PT, R10, R3, 0x1, 0x1f ;  /* 0x0c201f00030a7f89 */ /* 0x000f2200000e0000 */
[C---:B------:R-:W-:Y:S01]  /*9630*/  FSETP.NEU.FTZ.AND P4, PT, R235.reuse, -INF , PT ;  /* 0xff800000eb00780b */ /* 0x040fe20003f9d000 */
[----:B------:R-:W-:Y:S01]  /*9640*/  FMUL.FTZ R17, R235, c[0x0][0x23c] ;  /* 0x00008f00eb117a20 */ /* 0x000fe20000410000 */
[----:B------:R-:W-:Y:S01]  /*9650*/  LOP3.LUT R7, R249, UR10, R12, 0x96, !PT ;  /* 0x0000000af9077c12 */ /* 0x000fe2000f8e960c */
[----:B------:R-:W-:-:S03]  /*9660*/  IMAD.WIDE.U32 R4, R4, -0x2daee0ad, RZ ;  /* 0xd2511f5304047825 */ /* 0x000fc600078e00ff */
[----:B------:R-:W-:Y:S02]  /*9670*/  FSEL R17, R17, RZ, P4 ;  /* 0x000000ff11117208 */ /* 0x000fe40002000000 */
[----:B------:R-:W-:Y:S01]  /*9680*/  LOP3.LUT R11, R5, UR9, R172, 0x96, !PT ;  /* 0x00000009050b7c12 */ /* 0x000fe2000f8e96ac */
[----:B------:R-:W-:Y:S01]  /*9690*/  IMAD.WIDE.U32 R172, R7, -0x2daee0ad, RZ ;  /* 0xd2511f5307ac7825 */ /* 0x000fe200078e00ff */
[----:B--2---:R-:W-:-:S03]  /*96a0*/  FMNMX.FTZ R234, R0, R8, !PT ;  /* 0x0000000800ea7209 */ /* 0x004fc60007810000 */
[--C-:B------:R-:W-:Y:S01]  /*96b0*/  FFMA.FTZ R0, R23, c[0x0][0x23c], -R17.reuse ;  /* 0x00008f0017007a23 */ /* 0x100fe20000010811 */
[----:B------:R-:W-:Y:S01]  /*96c0*/  LOP3.LUT R12, R173, UR7, R4, 0x96, !PT ;  /* 0x00000007ad0c7c12 */ /* 0x000fe2000f8e9604 */
[C---:B------:R-:W-:Y:S01]  /*96d0*/  FMUL.FTZ R18, R234.reuse, c[0x0][0x23c] ;  /* 0x00008f00ea127a20 */ /* 0x040fe20000410000 */
[----:B------:R-:W2:Y:S01]  /*96e0*/  LDC.U8 R4, c[0x0][0x2d8] ;  /* 0x0000b600ff047b82 */ /* 0x000ea20000000000 */
[----:B------:R-:W-:Y:S01]  /*96f0*/  FSETP.NEU.FTZ.AND P1, PT, R234, -INF , PT ;  /* 0xff800000ea00780b */ /* 0x000fe20003f3d000 */
[----:B------:R5:W-:Y:S01]  /*9700*/  MUFU.EX2 R228, R0 ;  /* 0x0000000000e47308 */ /* 0x000be20000000800 */
[----:B---3--:R-:W-:Y:S02]  /*9710*/  FMNMX.FTZ R233, R2, R9, !PT ;  /* 0x0000000902e97209 */ /* 0x008fe40007810000 */
[----:B------:R-:W-:Y:S01]  /*9720*/  FSEL R18, R18, RZ, P1 ;  /* 0x000000ff12127208 */ /* 0x000fe20000800000 */
[--C-:B------:R-:W-:Y:S01]  /*9730*/  FFMA.FTZ R6, R33, c[0x0][0x23c], -R17.reuse ;  /* 0x00008f0021067a23 */ /* 0x100fe20000010811 */
[----:B------:R-:W-:Y:S01]  /*9740*/  FSETP.NEU.FTZ.AND P5, PT, R233, -INF , PT ;  /* 0xff800000e900780b */ /* 0x000fe20003fbd000 */
[--C-:B------:R-:W-:Y:S01]  /*9750*/  FFMA.FTZ R5, R32, c[0x0][0x23c], -R17.reuse ;  /* 0x00008f0020057a23 */ /* 0x100fe20000010811 */
[----:B----4-:R-:W-:Y:S01]  /*9760*/  FMNMX.FTZ R232, R3, R10, !PT ;  /* 0x0000000a03e87209 */ /* 0x010fe20007810000 */
[----:B-----5:R-:W-:-:S04]  /*9770*/  FFMA.FTZ R0, R20, c[0x0][0x23c], -R17 ;  /* 0x00008f0014007a23 */ /* 0x020fc80000010811 */
[----:B------:R3:W-:Y:S01]  /*9780*/  MUFU.EX2 R229, R0 ;  /* 0x0000000000e57308 */ /* 0x0007e20000000800 */
[----:B------:R-:W-:Y:S02]  /*9790*/  FSEL R2, R233, RZ, P5 ;  /* 0x000000ffe9027208 */ /* 0x000fe40002800000 */
[----:B------:R-:W-:-:S05]  /*97a0*/  FSETP.NEU.FTZ.AND P6, PT, R232, -INF , PT ;  /* 0xff800000e800780b */ /* 0x000fca0003fdd000 */
[----:B------:R-:W-:Y:S01]  /*97b0*/  MUFU.EX2 R177, R6 ;  /* 0x0000000600b17308 */ /* 0x000fe20000000800 */
[----:B---3--:R-:W-:-:S07]  /*97c0*/  FFMA.FTZ R0, R34, c[0x0][0x23c], -R18 ;  /* 0x00008f0022007a23 */ /* 0x008fce0000010812 */
[----:B------:R-:W3:Y:S01]  /*97d0*/  MUFU.EX2 R193, R5 ;  /* 0x0000000500c17308 */ /* 0x000ee20000000800 */
[----:B------:R-:W-:Y:S01]  /*97e0*/  FADD.FTZ R20, R135, -R2 ;  /* 0x8000000287147221 */ /* 0x000fe20000010000 */
[----:B------:R-:W-:-:S06]  /*97f0*/  FSEL R2, R234, RZ, P1 ;  /* 0x000000ffea027208 */ /* 0x000fcc0000800000 */
[----:B------:R4:W-:Y:S01]  /*9800*/  MUFU.EX2 R182, R0 ;  /* 0x0000000000b67308 */ /* 0x0009e20000000800 */
[----:B------:R-:W-:Y:S01]  /*9810*/  FSEL R3, R232, RZ, P6 ;  /* 0x000000ffe8037208 */ /* 0x000fe20003000000 */
[----:B------:R-:W-:Y:S01]  /*9820*/  FADD.FTZ R23, R137, -R2 ;  /* 0x8000000289177221 */ /* 0x000fe20000010000 */
[----:B--2---:R-:W-:Y:S01]  /*9830*/  PRMT R180, R4, 0x7054, R4 ;  /* 0x0000705404b47816 */ /* 0x004fe20000000004 */
[--C-:B------:R-:W-:Y:S02]  /*9840*/  FFMA.FTZ R2, R22, c[0x0][0x23c], -R18.reuse ;  /* 0x00008f0016027a23 */ /* 0x100fe40000010812 */
[----:B----4-:R-:W-:-:S04]  /*9850*/  FFMA.FTZ R0, R27, c[0x0][0x23c], -R18 ;  /* 0x00008f001b007a23 */ /* 0x010fc80000010812 */
[----:B------:R2:W4:Y:S01]  /*9860*/  MUFU.EX2 R194, R0 ;  /* 0x0000000000c27308 */ /* 0x0005220000000800 */
[----:B------:R-:W-:Y:S01]  /*9870*/  FADD.FTZ R10, R136, -R3 ;  /* 0x80000003880a7221 */ /* 0x000fe20000010000 */
[----:B------:R-:W-:Y:S01]  /*9880*/  FSEL R3, R235, RZ, P4 ;  /* 0x000000ffeb037208 */ /* 0x000fe20002000000 */
[----:B------:R-:W-:-:S05]  /*9890*/  HSET2.LE.AND R4, R15, R180, PT ;  /* 0x000000b40f047233 */ /* 0x000fca0003803000 */
[----:B------:R-:W-:Y:S01]  /*98a0*/  MUFU.EX2 R230, R2 ;  /* 0x0000000200e67308 */ /* 0x000fe20000000800 */
[----:B--2---:R-:W-:-:S07]  /*98b0*/  FFMA.FTZ R0, R24, c[0x0][0x23c], -R18 ;  /* 0x00008f0018007a23 */ /* 0x004fce0000010812 */
[----:B------:R3:W2:Y:S01]  /*98c0*/  MUFU.EX2 R181, R0 ;  /* 0x0000000000b57308 */ /* 0x0006a20000000800 */
[----:B------:R-:W-:Y:S01]  /*98d0*/  FADD.FTZ R14, R134, -R3 ;  /* 0x80000003860e7221 */ /* 0x000fe20000010000 */
[--C-:B------:R-:W-:Y:S01]  /*98e0*/  HSET2.LE.AND R5, R16, R180.reuse, PT ;  /* 0x000000b410057233 */ /* 0x100fe20003803000 */
[----:B------:R-:W-:Y:S01]  /*98f0*/  FMUL.FTZ R3, R232, c[0x0][0x23c] ;  /* 0x00008f00e8037a20 */ /* 0x000fe20000410000 */
[----:B------:R-:W-:Y:S01]  /*9900*/  HSET2.LE.AND R6, R25, R180, PT ;  /* 0x000000b419067233 */ /* 0x000fe20003803000 */
[----:B---3--:R-:W-:-:S04]  /*9910*/  F2FP.PACK_AB R0, R193, R177 ;  /* 0x000000b1c100723e */ /* 0x008fc800000000ff */
[----:B------:R-:W-:Y:S02]  /*9920*/  LOP3.LUT R4, R4, R0, RZ, 0xc0, !PT ;  /* 0x0000000004047212 */ /* 0x000fe400078ec0ff */
[----:B----4-:R-:W-:Y:S02]  /*9930*/  F2FP.PACK_AB R0, R194, R182 ;  /* 0x000000b6c200723e */ /* 0x010fe400000000ff */
[----:B------:R-:W-:Y:S02]  /*9940*/  FSEL R3, R3, RZ, P6 ;  /* 0x000000ff03037208 */ /* 0x000fe40003000000 */
[----:B------:R-:W-:Y:S02]  /*9950*/  LOP3.LUT R5, R5, R0, RZ, 0xc0, !PT ;  /* 0x0000000005057212 */ /* 0x000fe400078ec0ff */
[----:B------:R-:W-:Y:S01]  /*9960*/  F2FP.PACK_AB R0, R229, R228 ;  /* 0x000000e4e500723e */ /* 0x000fe200000000ff */
[----:B------:R-:W-:Y:S01]  /*9970*/  FMUL.FTZ R16, R233, c[0x0][0x23c] ;  /* 0x00008f00e9107a20 */ /* 0x000fe20000410000 */
[----:B------:R-:W-:Y:S01]  /*9980*/  HSET2.LE.AND R7, R21, R180, PT ;  /* 0x000000b415077233 */ /* 0x000fe20003803000 */
[----:B------:R-:W-:Y:S01]  /*9990*/  FFMA.FTZ R2, R133, c[0x0][0x23c], -R3 ;  /* 0x00008f0085027a23 */ /* 0x000fe20000010803 */
[----:B------:R-:W-:-:S02]  /*99a0*/  LOP3.LUT R6, R6, R0, RZ, 0xc0, !PT ;  /* 0x0000000006067212 */ /* 0x000fc400078ec0ff */
[----:B--2---:R-:W-:Y:S01]  /*99b0*/  F2FP.PACK_AB R0, R230, R181 ;  /* 0x000000b5e600723e */ /* 0x004fe200000000ff */
[----:B------:R2:W-:Y:S01]  /*99c0*/  MUFU.EX2 R236, R2 ;  /* 0x0000000200ec7308 */ /* 0x0005e20000000800 */
[----:B------:R-:W-:Y:S01]  /*99d0*/  FSEL R16, R16, RZ, P5 ;  /* 0x000000ff10107208 */ /* 0x000fe20002800000 */
[----:B------:R-:W-:Y:S01]  /*99e0*/  IMAD.WIDE.U32 R12, R12, -0x326172a9, RZ ;  /* 0xcd9e8d570c0c7825 */ /* 0x000fe200078e00ff */
[----:B------:R-:W-:-:S03]  /*99f0*/  LOP3.LUT R7, R7, R0, RZ, 0xc0, !PT ;  /* 0x0000000007077212 */ /* 0x000fc600078ec0ff */
[--C-:B------:R-:W-:Y:S02]  /*9a00*/  FFMA.FTZ R0, R26, c[0x0][0x23c], -R3.reuse ;  /* 0x00008f001a007a23 */ /* 0x100fe40000010803 */
[--C-:B------:R-:W-:Y:S02]  /*9a10*/  FFMA.FTZ R8, R139, c[0x0][0x23c], -R16.reuse ;  /* 0x00008f008b087a23 */ /* 0x100fe40000010810 */
[----:B------:R-:W-:Y:S01]  /*9a20*/  FFMA.FTZ R9, R138, c[0x0][0x23c], -R16 ;  /* 0x00008f008a097a23 */ /* 0x000fe20000010810 */
[----:B------:R3:W-:Y:S01]  /*9a30*/  MUFU.EX2 R183, R0 ;  /* 0x0000000000b77308 */ /* 0x0007e20000000800 */
[----:B--2---:R-:W-:Y:S02]  /*9a40*/  FFMA.FTZ R2, R132, c[0x0][0x23c], -R3 ;  /* 0x00008f0084027a23 */ /* 0x004fe40000010803 */
[----:B------:R-:W-:-:S05]  /*9a50*/  IMAD.WIDE.U32 R132, R11, -0x326172a9, RZ ;  /* 0xcd9e8d570b847825 */ /* 0x000fca00078e00ff */
[----:B------:R2:W-:Y:S01]  /*9a60*/  MUFU.EX2 R252, R8 ;  /* 0x0000000800fc7308 */ /* 0x0005e20000000800 */
[----:B---3--:R-:W-:-:S07]  /*9a70*/  LOP3.LUT R0, R13, UR17, R132, 0x96, !PT ;  /* 0x000000110d007c12 */ /* 0x008fce000f8e9684 */
[----:B------:R3:W-:Y:S08]  /*9a80*/  MUFU.EX2 R192, R2 ;  /* 0x0000000200c07308 */ /* 0x0007f00000000800 */
[----:B------:R4:W5:Y:S01]  /*9a90*/  MUFU.EX2 R251, R9 ;  /* 0x0000000900fb7308 */ /* 0x0009620000000800 */
[----:B--2---:R-:W-:Y:S01]  /*9aa0*/  LOP3.LUT R8, R0, 0xff, RZ, 0xc0, !PT ;  /* 0x000000ff00087812 */ /* 0x004fe200078ec0ff */
[----:B---3--:R-:W-:-:S06]  /*9ab0*/  FFMA.FTZ R2, R30, c[0x0][0x23c], -R3 ;  /* 0x00008f001e027a23 */ /* 0x008fcc0000010803 */
[----:B------:R2:W3:Y:S01]  /*9ac0*/  MUFU.EX2 R195, R2 ;  /* 0x0000000200c37308 */ /* 0x0004e20000000800 */
[----:B----4-:R-:W-:-:S04]  /*9ad0*/  SHF.R.U32.HI R9, RZ, 0x10, R0 ;  /* 0x00000010ff097819 */ /* 0x010fc80000011600 */
[----:B------:R-:W-:Y:S02]  /*9ae0*/  LOP3.LUT R9, R9, 0xff, RZ, 0xc0, !PT ;  /* 0x000000ff09097812 */ /* 0x000fe400078ec0ff */
[----:B--2---:R-:W-:Y:S02]  /*9af0*/  LOP3.LUT R2, R0, 0xffff, RZ, 0xc0, !PT ;  /* 0x0000ffff00027812 */ /* 0x004fe400078ec0ff */
[----:B------:R-:W-:-:S04]  /*9b00*/  SHF.R.U32.HI R0, RZ, 0x18, R0 ;  /* 0x00000018ff007819 */ /* 0x000fc80000011600 */
[----:B------:R-:W-:Y:S02]  /*9b10*/  PRMT R9, R9, 0x5410, R0 ;  /* 0x0000541009097816 */ /* 0x000fe40000000000 */
[----:B-----5:R-:W-:-:S03]  /*9b20*/  F2FP.PACK_AB R0, R251, R252 ;  /* 0x000000fcfb00723e */ /* 0x020fc600000000ff */
[----:B------:R-:W-:Y:S01]  /*9b30*/  HSET2.LE.AND R9, R9, R180, PT ;  /* 0x000000b409097233 */ /* 0x000fe20003803000 */
[----:B------:R-:W-:Y:S01]  /*9b40*/  SHF.R.U32.HI R2, RZ, 0x8, R2 ;  /* 0x00000008ff027819 */ /* 0x000fe20000011602 */
[----:B------:R-:W-:Y:S01]  /*9b50*/  FMUL.FTZ R19, R10, c[0x0][0x23c] ;  /* 0x00008f000a137a20 */ /* 0x000fe20000410000 */
[----:B------:R-:W-:Y:S02]  /*9b60*/  SHF.R.U32.HI R11, RZ, 0x10, R12 ;  /* 0x00000010ff0b7819 */ /* 0x000fe4000001160c */
[----:B------:R-:W-:Y:S01]  /*9b70*/  LOP3.LUT R9, R9, R0, RZ, 0xc0, !PT ;  /* 0x0000000009097212 */ /* 0x000fe200078ec0ff */
[----:B------:R-:W-:Y:S01]  /*9b80*/  FMUL.FTZ R14, R14, c[0x0][0x23c] ;  /* 0x00008f000e0e7a20 */ /* 0x000fe20000410000 */
[----:B------:R-:W-:Y:S02]  /*9b90*/  PRMT R8, R8, 0x5410, R2 ;  /* 0x0000541008087816 */ /* 0x000fe40000000002 */
[C---:B------:R-:W-:Y:S02]  /*9ba0*/  LOP3.LUT R10, R12.reuse, 0xffff, RZ, 0xc0, !PT ;  /* 0x0000ffff0c0a7812 */ /* 0x040fe400078ec0ff */
[----:B------:R-:W-:-:S02]  /*9bb0*/  LOP3.LUT R0, R12, 0xff, RZ, 0xc0, !PT ;  /* 0x000000ff0c007812 */ /* 0x000fc400078ec0ff */
[----:B------:R-:W-:Y:S02]  /*9bc0*/  SHF.R.U32.HI R12, RZ, 0x18, R12 ;  /* 0x00000018ff0c7819 */ /* 0x000fe4000001160c */
[----:B------:R-:W-:Y:S01]  /*9bd0*/  LOP3.LUT R11, R11, 0xff, RZ, 0xc0, !PT ;  /* 0x000000ff0b0b7812 */ /* 0x000fe200078ec0ff */
[----:B------:R-:W-:Y:S01]  /*9be0*/  HSET2.LE.AND R8, R8, R180, PT ;  /* 0x000000b408087233 */ /* 0x000fe20003803000 */
[----:B------:R-:W-:Y:S01]  /*9bf0*/  F2FP.PACK_AB R2, R192, R236 ;  /* 0x000000ecc002723e */ /* 0x000fe200000000ff */
[----:B------:R2:W-:Y:S01]  /*9c00*/  MUFU.EX2 R21, R14 ;  /* 0x0000000e00157308 */ /* 0x0005e20000000800 */
[----:B------:R-:W-:Y:S02]  /*9c10*/  PRMT R11, R11, 0x5410, R12 ;  /* 0x000054100b0b7816 */ /* 0x000fe4000000000c */
[----:B------:R-:W-:Y:S01]  /*9c20*/  LOP3.LUT R8, R8, R2, RZ, 0xc0, !PT ;  /* 0x0000000208087212 */ /* 0x000fe200078ec0ff */
[----:B------:R-:W-:Y:S02]  /*9c30*/  FFMA.FTZ R2, R35, c[0x0][0x23c], -R16 ;  /* 0x00008f0023027a23 */ /* 0x000fe40000010810 */
[----:B------:R-:W-:-:S02]  /*9c40*/  FMUL.FTZ R20, R20, c[0x0][0x23c] ;  /* 0x00008f0014147a20 */ /* 0x000fc40000410000 */
[----:B------:R4:W-:Y:S01]  /*9c50*/  MUFU.EX2 R250, R2 ;  /* 0x0000000200fa7308 */ /* 0x0009e20000000800 */
[----:B--2---:R-:W2:Y:S07]  /*9c60*/  LDSM.16.MT88.4 R12, [R201+0xa000] ;  /* 0x00a00000c90c783b */ /* 0x004eae0000004200 */
[----:B------:R5:W-:Y:S01]  /*9c70*/  MUFU.EX2 R22, R20 ;  /* 0x0000001400167308 */ /* 0x000be20000000800 */
[----:B------:R-:W-:Y:S01]  /*9c80*/  SHF.R.U32.HI R10, RZ, 0x8, R10 ;  /* 0x00000008ff0a7819 */ /* 0x000fe2000001160a */
[----:B----4-:R-:W-:-:S06]  /*9c90*/  FFMA.FTZ R2, R28, c[0x0][0x23c], -R16 ;  /* 0x00008f001c027a23 */ /* 0x010fcc0000010810 */
[----:B------:R-:W4:Y:S01]  /*9ca0*/  MUFU.EX2 R249, R2 ;  /* 0x0000000200f97308 */ /* 0x000f220000000800 */
[----:B-----5:R-:W-:Y:S01]  /*9cb0*/  FMUL.FTZ R20, R23, c[0x0][0x23c] ;  /* 0x00008f0017147a20 */ /* 0x020fe20000410000 */
[----:B------:R-:W-:-:S06]  /*9cc0*/  PRMT R10, R0, 0x5410, R10 ;  /* 0x00005410000a7816 */ /* 0x000fcc000000000a */
[----:B------:R-:W5:Y:S01]  /*9cd0*/  MUFU.EX2 R19, R19 ;  /* 0x0000001300137308 */ /* 0x000f620000000800 */
[----:B---3--:R-:W-:-:S07]  /*9ce0*/  F2FP.PACK_AB R0, R183, R195 ;  /* 0x000000c3b700723e */ /* 0x008fce00000000ff */
[----:B------:R-:W3:Y:S01]  /*9cf0*/  MUFU.EX2 R20, R20 ;  /* 0x0000001400147308 */ /* 0x000ee20000000800 */
[--C-:B------:R-:W-:Y:S02]  /*9d00*/  HSET2.LE.AND R10, R10, R180.reuse, PT ;  /* 0x000000b40a0a7233 */ /* 0x100fe40003803000 */
[----:B------:R-:W-:-:S03]  /*9d10*/  HSET2.LE.AND R11, R11, R180, PT ;  /* 0x000000b40b0b7233 */ /* 0x000fc60003803000 */
[----:B------:R-:W-:Y:S02]  /*9d20*/  LOP3.LUT R10, R10, R0, RZ, 0xc0, !PT ;  /* 0x000000000a0a7212 */ /* 0x000fe400078ec0ff */
[----:B----4-:R-:W-:Y:S01]  /*9d30*/  F2FP.PACK_AB R0, R249, R250 ;  /* 0x000000faf900723e */ /* 0x010fe200000000ff */
[-C--:B-----5:R-:W-:Y:S02]  /*9d40*/  FMUL.FTZ R140, R140, R19.reuse ;  /* 0x000000138c8c7220 */ /* 0x0a0fe40000410000 */
[----:B------:R-:W-:Y:S01]  /*9d50*/  FMUL.FTZ R141, R141, R19 ;  /* 0x000000138d8d7220 */ /* 0x000fe20000410000 */
[----:B------:R-:W-:Y:S01]  /*9d60*/  LOP3.LUT R11, R11, R0, RZ, 0xc0, !PT ;  /* 0x000000000b0b7212 */ /* 0x000fe200078ec0ff */
[-C--:B------:R-:W-:Y:S02]  /*9d70*/  FMUL.FTZ R142, R142, R22.reuse ;  /* 0x000000168e8e7220 */ /* 0x080fe40000410000 */
[----:B------:R-:W-:Y:S02]  /*9d80*/  FMUL.FTZ R143, R143, R22 ;  /* 0x000000168f8f7220 */ /* 0x000fe40000410000 */
[----:B------:R-:W-:-:S02]  /*9d90*/  FMUL.FTZ R144, R144, R21 ;  /* 0x0000001590907220 */ /* 0x000fc40000410000 */
[-C--:B------:R-:W-:Y:S02]  /*9da0*/  FMUL.FTZ R145, R145, R21.reuse ;  /* 0x0000001591917220 */ /* 0x080fe40000410000 */
[-C--:B---3--:R-:W-:Y:S02]  /*9db0*/  FMUL.FTZ R146, R146, R20.reuse ;  /* 0x0000001492927220 */ /* 0x088fe40000410000 */
        /* <DEDUP_REMOVED lines=9> */
[----:B------:R-:W-:Y:S01]  /*9e50*/  MOV R29, R244 ;  /* 0x000000f4001d7202 */ /* 0x000fe20000000f00 */
[-C--:B--2---:R-:W-:Y:S08]  /*9e60*/  HMMA.16816.F32 R140, R8, R12.reuse, R140 ;  /* 0x0000000c088c723c */ /* 0x084ff0000000188c */
[C---:B------:R-:W-:Y:S08]  /*9e70*/  HMMA.16816.F32 R144, R4.reuse, R12, R144 ;  /* 0x0000000c0490723c */ /* 0x040ff00000001890 */
[-C--:B------:R-:W-:Y:S08]  /*9e80*/  HMMA.16816.F32 R148, R4, R14.reuse, R148 ;  /* 0x0000000e0494723c */ /* 0x080ff00000001894 */
[----:B-1----:R-:W-:Y:S01]  /*9e90*/  HMMA.16816.F32 R244, R8, R14, R152 ;  /* 0x0000000e08f4723c */ /* 0x002fe20000001898 */
        /* <DEDUP_REMOVED lines=17> */
[----:B------:R-:W-:Y:S02]  /*9fb0*/  MOV R153, R183 ;  /* 0x000000b700997202 */ /* 0x000fe40000000f00 */
        /* <DEDUP_REMOVED lines=124> */
[----:B------:R-:W-:-:S02]  /*a780*/  FFMA.FTZ R0, R198, c[0x0][0x23c], -R3 ;  /* 0x00008f00c6007a23 */ /* 0x000fc40000010803 */
[----:B------:R-:W-:Y:S02]  /*a790*/  IMAD.MOV.U32 R66, RZ, RZ, R177 ;  /* 0x000000ffff427224 */ /* 0x000fe400078e00b1 */
[----:B------:R2:W-:Y:S01]  /*a7a0*/  MUFU.EX2 R177, R0 ;  /* 0x0000000000b17308 */ /* 0x0005e20000000800 */
[-C--:B------:R-:W-:Y:S02]  /*a7b0*/  FMUL.FTZ R120, R120, R21.reuse ;  /* 0x0000001578787220 */ /* 0x080fe40000410000 */
[----:B------:R-:W-:Y:S02]  /*a7c0*/  FMUL.FTZ R121, R121, R21 ;  /* 0x0000001579797220 */ /* 0x000fe40000410000 */
[----:B--2---:R-:W-:-:S04]  /*a7d0*/  FFMA.FTZ R0, R190, c[0x0][0x23c], -R3 ;  /* 0x00008f00be007a23 */ /* 0x004fc80000010803 */
[----:B------:R2:W-:Y:S01]  /*a7e0*/  MUFU.EX2 R190, R0 ;  /* 0x0000000000be7308 */ /* 0x0005e20000000800 */
[-C--:B------:R-:W-:Y:S02]  /*a7f0*/  FMUL.FTZ R124, R124, R21.reuse ;  /* 0x000000157c7c7220 */ /* 0x080fe40000410000 */
[----:B------:R-:W-:Y:S02]  /*a800*/  FMUL.FTZ R125, R125, R21 ;  /* 0x000000157d7d7220 */ /* 0x000fe40000410000 */
[-C--:B------:R-:W-:Y:S02]  /*a810*/  FMUL.FTZ R122, R122, R20.reuse ;  /* 0x000000147a7a7220 */ /* 0x080fe40000410000 */
[-C--:B------:R-:W-:Y:S02]  /*a820*/  FMUL.FTZ R123, R123, R20.reuse ;  /* 0x000000147b7b7220 */ /* 0x080fe40000410000 */
[----:B------:R-:W-:Y:S02]  /*a830*/  FMUL.FTZ R126, R126, R20 ;  /* 0x000000147e7e7220 */ /* 0x000fe40000410000 */
[----:B--2---:R-:W-:-:S04]  /*a840*/  FFMA.FTZ R0, R184, c[0x0][0x23c], -R3 ;  /* 0x00008f00b8007a23 */ /* 0x004fc80000010803 */
[----:B------:R2:W-:Y:S01]  /*a850*/  MUFU.EX2 R184, R0 ;  /* 0x0000000000b87308 */ /* 0x0005e20000000800 */
[----:B------:R-:W-:Y:S01]  /*a860*/  FMUL.FTZ R127, R127, R20 ;  /* 0x000000147f7f7220 */ /* 0x000fe20000410000 */
[----:B------:R-:W-:Y:S01]  /*a870*/  LOP3.LUT R2, R237, UR8, R174, 0x96, !PT ;  /* 0x00000008ed027c12 */ /* 0x000fe2000f8e96ae */
[-C--:B------:R-:W-:Y:S02]  /*a880*/  FMUL.FTZ R116, R116, R19.reuse ;  /* 0x0000001374747220 */ /* 0x080fe40000410000 */
[----:B------:R-:W-:Y:S02]  /*a890*/  FMUL.FTZ R117, R117, R19 ;  /* 0x0000001375757220 */ /* 0x000fe40000410000 */
[-C--:B------:R-:W-:Y:S02]  /*a8a0*/  FMUL.FTZ R118, R118, R22.reuse ;  /* 0x0000001676767220 */ /* 0x080fe40000410000 */
[----:B------:R-:W-:Y:S02]  /*a8b0*/  FMUL.FTZ R119, R119, R22 ;  /* 0x0000001677777220 */ /* 0x000fe40000410000 */
[----:B--2---:R-:W-:-:S02]  /*a8c0*/  FFMA.FTZ R0, R178, c[0x0][0x23c], -R3 ;  /* 0x00008f00b2007a23 */ /* 0x004fc40000010803 */
[-C--:B------:R-:W-:Y:S02]  /*a8d0*/  FMUL.FTZ R128, R128, R19.reuse ;  /* 0x0000001380807220 */ /* 0x080fe40000410000 */
[----:B------:R2:W-:Y:S01]  /*a8e0*/  MUFU.EX2 R178, R0 ;  /* 0x0000000000b27308 */ /* 0x0005e20000000800 */
[----:B------:R-:W-:Y:S02]  /*a8f0*/  FMUL.FTZ R129, R129, R19 ;  /* 0x0000001381817220 */ /* 0x000fe40000410000 */
[-C--:B------:R-:W-:Y:S02]  /*a900*/  FMUL.FTZ R130, R130, R22.reuse ;  /* 0x0000001682827220 */ /* 0x080fe40000410000 */
[----:B------:R-:W-:Y:S01]  /*a910*/  FMUL.FTZ R131, R131, R22 ;  /* 0x0000001683837220 */ /* 0x000fe20000410000 */
[----:B-1----:R-:W-:Y:S01]  /*a920*/  HMMA.16816.F32 R120, R4, R12, R120 ;  /* 0x0000000c0478723c */ /* 0x002fe20000001878 */
[----:B------:R-:W-:Y:S01]  /*a930*/  IMAD.WIDE.U32 R2, R2, -0x2daee0ad, RZ ;  /* 0xd2511f5302027825 */ /* 0x000fe200078e00ff */
[----:B------:R-:W-:-:S03]  /*a940*/  MOV R65, R31 ;  /* 0x0000001f00417202 */ /* 0x000fc60000000f00 */
[----:B--2---:R-:W-:-:S03]  /*a950*/  FFMA.FTZ R0, R199, c[0x0][0x23c], -R16 ;  /* 0x00008f00c7007a23 */ /* 0x004fc60000010810 */
[----:B------:R-:W-:Y:S01]  /*a960*/  HMMA.16816.F32 R24, R4, R14, R124 ;  /* 0x0000000e0418723c */ /* 0x000fe2000000187c */
[----:B------:R1:W-:Y:S01]  /*a970*/  MUFU.EX2 R135, R0 ;  /* 0x0000000000877308 */ /* 0x0003e20000000800 */
[----:B------:R-:W-:-:S05]  /*a980*/  MOV R64, R29 ;  /* 0x0000001d00407202 */ /* 0x000fca0000000f00 */
[----:B------:R-:W-:Y:S01]  /*a990*/  LOP3.LUT R6, R133, UR8, R248, 0x96, !PT ;  /* 0x0000000885067c12 */ /* 0x000fe2000f8e96f8 */
[----:B------:R-:W-:Y:S01]  /*a9a0*/  FFMA.FTZ R5, R179, c[0x0][0x23c], -R16 ;  /* 0x00008f00b3057a23 */ /* 0x000fe20000010810 */
[----:B------:R-:W-:Y:S01]  /*a9b0*/  HMMA.16816.F32 R116, R8, R12, R116 ;  /* 0x0000000c0874723c */ /* 0x000fe20000001874 */
[----:B------:R-:W-:Y:S02]  /*a9c0*/  LOP3.LUT R4, R3, UR18, R176, 0x96, !PT ;  /* 0x0000001203047c12 */ /* 0x000fe4000f8e96b0 */
[----:B------:R2:W-:Y:S01]  /*a9d0*/  MUFU.EX2 R173, R5 ;  /* 0x0000000500ad7308 */ /* 0x0005e20000000800 */
[----:B-1----:R-:W-:-:S04]  /*a9e0*/  FFMA.FTZ R0, R196, c[0x0][0x23c], -R16 ;  /* 0x00008f00c4007a23 */ /* 0x002fc80000010810 */
[----:B------:R-:W-:Y:S01]  /*a9f0*/  HMMA.16816.F32 R28, R8, R14, R128 ;  /* 0x0000000e081c723c */ /* 0x000fe20000001880 */
[----:B------:R-:W-:Y:S02]  /*aa00*/  LOP3.LUT R13, R2, 0xff, RZ, 0xc0, !PT ;  /* 0x000000ff020d7812 */ /* 0x000fe400078ec0ff */
[----:B------:R1:W-:Y:S01]  /*aa10*/  MUFU.EX2 R175, R0 ;  /* 0x0000000000af7308 */ /* 0x0003e20000000800 */
[----:B------:R-:W-:-:S03]  /*aa20*/  SHF.R.U32.HI R12, RZ, 0x10, R2 ;  /* 0x00000010ff0c7819 */ /* 0x000fc60000011602 */
[----:B------:R-:W-:Y:S01]  /*aa30*/  LOP3.LUT R8, R2, 0xffff, RZ, 0xc0, !PT ;  /* 0x0000ffff02087812 */ /* 0x000fe200078ec0ff */
[----:B--2---:R-:W-:Y:S01]  /*aa40*/  FFMA.FTZ R5, R239, c[0x0][0x23c], -R17 ;  /* 0x00008f00ef057a23 */ /* 0x004fe20000010811 */
[----:B------:R-:W-:Y:S01]  /*aa50*/  SHF.R.U32.HI R14, RZ, 0x18, R2 ;  /* 0x00000018ff0e7819 */ /* 0x000fe20000011602 */
[----:B------:R-:W-:Y:S02]  /*aa60*/  IMAD.WIDE.U32 R2, R6, -0x2daee0ad, RZ ;  /* 0xd2511f5306027825 */ /* 0x000fe400078e00ff */
[----:B------:R2:W-:Y:S02]  /*aa70*/  MUFU.EX2 R133, R5 ;  /* 0x0000000500857308 */ /* 0x0005e40000000800 */
[----:B-1----:R-:W-:Y:S01]  /*aa80*/  FFMA.FTZ R0, R185, c[0x0][0x23c], -R16 ;  /* 0x00008f00b9007a23 */ /* 0x002fe20000010810 */
[----:B------:R-:W-:-:S05]  /*aa90*/  LOP3.LUT R11, R2, 0xff, RZ, 0xc0, !PT ;  /* 0x000000ff020b7812 */ /* 0x000fca00078ec0ff */
[----:B------:R1:W-:Y:S01]  /*aaa0*/  MUFU.EX2 R174, R0 ;  /* 0x0000000000ae7308 */ /* 0x0003e20000000800 */
[--C-:B------:R-:W-:Y:S02]  /*aab0*/  SHF.R.U32.HI R10, RZ, 0x10, R2.reuse ;  /* 0x00000010ff0a7819 */ /* 0x100fe40000011602 */
[----:B------:R-:W-:Y:S02]  /*aac0*/  SHF.R.U32.HI R7, RZ, 0x18, R2 ;  /* 0x00000018ff077819 */ /* 0x000fe40000011602 */
[----:B--2---:R-:W-:Y:S01]  /*aad0*/  LOP3.LUT R5, R2, 0xffff, RZ, 0xc0, !PT ;  /* 0x0000ffff02057812 */ /* 0x004fe200078ec0ff */
[--C-:B------:R-:W-:Y:S01]  /*aae0*/  FFMA.FTZ R2, R186, c[0x0][0x23c], -R17.reuse ;  /* 0x00008f00ba027a23 */ /* 0x100fe20000010811 */
[----:B-1----:R-:W-:Y:S01]  /*aaf0*/  LOP3.LUT R0, R3, UR18, R172, 0x96, !PT ;  /* 0x0000001203007c12 */ /* 0x002fe2000f8e96ac */
[----:B------:R-:W-:Y:S02]  /*ab00*/  FFMA.FTZ R3, R189, c[0x0][0x23c], -R17 ;  /* 0x00008f00bd037a23 */ /* 0x000fe40000010811 */
[----:B------:R1:W-:Y:S01]  /*ab10*/  MUFU.EX2 R132, R2 ;  /* 0x0000000200847308 */ /* 0x0003e20000000800 */
[--C-:B------:R-:W-:Y:S01]  /*ab20*/  FFMA.FTZ R6, R188, c[0x0][0x23c], -R18.reuse ;  /* 0x00008f00bc067a23 */ /* 0x100fe20000010812 */
[----:B------:R-:W-:Y:S01]  /*ab30*/  SHF.R.U32.HI R5, RZ, 0x8, R5 ;  /* 0x00000008ff057819 */ /* 0x000fe20000011605 */
[----:B------:R-:W-:-:S05]  /*ab40*/  FFMA.FTZ R9, R187, c[0x0][0x23c], -R18 ;  /* 0x00008f00bb097a23 */ /* 0x000fca0000010812 */
[----:B------:R2:W3:Y:S01]  /*ab50*/  MUFU.EX2 R134, R3 ;  /* 0x0000000300867308 */ /* 0x0004e20000000800 */
[----:B------:R-:W-:Y:S02]  /*ab60*/  FFMA.FTZ R15, R197, c[0x0][0x23c], -R17 ;  /* 0x00008f00c50f7a23 */ /* 0x000fe40000010811 */
[--C-:B------:R-:W-:Y:S01]  /*ab70*/  FFMA.FTZ R16, R238, c[0x0][0x23c], -R18.reuse ;  /* 0x00008f00ee107a23 */ /* 0x100fe20000010812 */
[----:B-1----:R-:W-:Y:S01]  /*ab80*/  LOP3.LUT R2, R12, 0xff, RZ, 0xc0, !PT ;  /* 0x000000ff0c027812 */ /* 0x002fe200078ec0ff */
[----:B------:R-:W-:Y:S01]  /*ab90*/  FFMA.FTZ R17, R191, c[0x0][0x23c], -R18 ;  /* 0x00008f00bf117a23 */ /* 0x000fe20000010812 */
[----:B--2---:R-:W-:Y:S02]  /*aba0*/  SHF.R.U32.HI R3, RZ, 0x8, R8 ;  /* 0x00000008ff037819 */ /* 0x004fe40000011608 */
[----:B------:R1:W-:Y:S02]  /*abb0*/  MUFU.EX2 R23, R6 ;  /* 0x0000000600177308 */ /* 0x0003e40000000800 */
[----:B------:R-:W-:-:S02]  /*abc0*/  PRMT R13, R13, 0x5410, R3 ;  /* 0x000054100d0d7816 */ /* 0x000fc40000000003 */
[----:B------:R-:W-:Y:S02]  /*abd0*/  LOP3.LUT R3, R10, 0xff, RZ, 0xc0, !PT ;  /* 0x000000ff0a037812 */ /* 0x000fe400078ec0ff */
[----:B------:R-:W-:Y:S02]  /*abe0*/  PRMT R10, R2, 0x5410, R14 ;  /* 0x00005410020a7816 */ /* 0x000fe4000000000e */
[----:B------:R-:W2:Y:S01]  /*abf0*/  MUFU.EX2 R18, R9 ;  /* 0x0000000900127308 */ /* 0x000ea20000000800 */
[----:B------:R-:W-:Y:S02]  /*ac00*/  PRMT R12, R11, 0x5410, R5 ;  /* 0x000054100b0c7816 */ /* 0x000fe40000000005 */
[----:B------:R-:W-:Y:S02]  /*ac10*/  LOP3.LUT R2, R4, 0xffff, RZ, 0xc0, !PT ;  /* 0x0000ffff04027812 */ /* 0x000fe400078ec0ff */
[----:B------:R-:W-:Y:S02]  /*ac20*/  SHF.R.U32.HI R5, RZ, 0x10, R4 ;  /* 0x00000010ff057819 */ /* 0x000fe40000011604 */
[----:B------:R-:W-:Y:S01]  /*ac30*/  PRMT R11, R3, 0x5410, R7 ;  /* 0x00005410030b7816 */ /* 0x000fe20000000007 */
[----:B------:R-:W4:Y:S01]  /*ac40*/  MUFU.EX2 R15, R15 ;  /* 0x0000000f000f7308 */ /* 0x000f220000000800 */
[----:B-1----:R-:W-:-:S02]  /*ac50*/  SHF.R.U32.HI R6, RZ, 0x8, R2 ;  /* 0x00000008ff067819 */ /* 0x002fc40000011602 */
[----:B------:R-:W-:Y:S02]  /*ac60*/  SHF.R.U32.HI R7, RZ, 0x18, R4 ;  /* 0x00000018ff077819 */ /* 0x000fe40000011604 */
[----:B------:R-:W-:Y:S02]  /*ac70*/  LOP3.LUT R3, R0, 0xffff, RZ, 0xc0, !PT ;  /* 0x0000ffff00037812 */ /* 0x000fe400078ec0ff */
[----:B------:R-:W-:Y:S02]  /*ac80*/  LOP3.LUT R2, R5, 0xff, RZ, 0xc0, !PT ;  /* 0x000000ff05027812 */ /* 0x000fe400078ec0ff */
[----:B------:R-:W-:Y:S02]  /*ac90*/  LOP3.LUT R8, R4, 0xff, RZ, 0xc0, !PT ;  /* 0x000000ff04087812 */ /* 0x000fe400078ec0ff */
[----:B------:R-:W-:Y:S02]  /*aca0*/  MOV R248, R67 ;  /* 0x0000004300f87202 */ /* 0x000fe40000000f00 */
[----:B------:R-:W-:-:S02]  /*acb0*/  SHF.R.U32.HI R4, RZ, 0x8, R3 ;  /* 0x00000008ff047819 */ /* 0x000fc40000011603 */
[----:B------:R-:W-:Y:S02]  /*acc0*/  PRMT R14, R2, 0x5410, R7 ;  /* 0x00005410020e7816 */ /* 0x000fe40000000007 */
[----:B------:R-:W-:Y:S02]  /*acd0*/  LOP3.LUT R3, R0, 0xff, RZ, 0xc0, !PT ;  /* 0x000000ff00037812 */ /* 0x000fe400078ec0ff */
[----:B------:R-:W-:Y:S02]  /*ace0*/  SHF.R.U32.HI R2, RZ, 0x10, R0 ;  /* 0x00000010ff027819 */ /* 0x000fe40000011600 */
[----:B------:R-:W-:Y:S02]  /*acf0*/  PRMT R8, R8, 0x5410, R6 ;  /* 0x0000541008087816 */ /* 0x000fe40000000006 */
[----:B------:R-:W-:Y:S01]  /*ad00*/  SHF.R.U32.HI R6, RZ, 0x18, R0 ;  /* 0x00000018ff067819 */ /* 0x000fe20000011600 */
[--C-:B------:R-:W-:Y:S01]  /*ad10*/  HSET2.LE.AND R0, R13, R248.reuse, PT ;  /* 0x000000f80d007233 */ /* 0x100fe20003803000 */
[----:B------:R-:W-:Y:S01]  /*ad20*/  PRMT R7, R3, 0x5410, R4 ;  /* 0x0000541003077816 */ /* 0x000fe20000000004 */
[----:B------:R-:W-:Y:S01]  /*ad30*/  HSET2.LE.AND R3, R10, R248, PT ;  /* 0x000000f80a037233 */ /* 0x000fe20003803000 */
[----:B------:R-:W-:-:S02]  /*ad40*/  LOP3.LUT R5, R2, 0xff, RZ, 0xc0, !PT ;  /* 0x000000ff02057812 */ /* 0x000fc400078ec0ff */
[----:B---3--:R-:W-:Y:S02]  /*ad50*/  F2FP.PACK_AB R2, R132, R134 ;  /* 0x000000868402723e */ /* 0x008fe400000000ff */
[----:B--2---:R-:W-:Y:S02]  /*ad60*/  F2FP.PACK_AB R4, R18, R23 ;  /* 0x000000171204723e */ /* 0x004fe400000000ff */
[----:B------:R-:W-:Y:S01]  /*ad70*/  LOP3.LUT R126, R0, R2, RZ, 0xc0, !PT ;  /* 0x00000002007e7212 */ /* 0x000fe200078ec0ff */
[--C-:B------:R-:W-:Y:S01]  /*ad80*/  HSET2.LE.AND R0, R12, R248.reuse, PT ;  /* 0x000000f80c007233 */ /* 0x100fe20003803000 */
[----:B------:R-:W-:Y:S01]  /*ad90*/  PRMT R9, R5, 0x5410, R6 ;  /* 0x0000541005097816 */ /* 0x000fe20000000006 */
[--C-:B------:R-:W-:Y:S01]  /*ada0*/  HSET2.LE.AND R5, R8, R248.reuse, PT ;  /* 0x000000f808057233 */ /* 0x100fe20003803000 */
[----:B------:R-:W-:Y:S01]  /*adb0*/  LOP3.LUT R127, R3, R4, RZ, 0xc0, !PT ;  /* 0x00000004037f7212 */ /* 0x000fe200078ec0ff */
[----:B------:R-:W-:Y:S01]  /*adc0*/  HSET2.LE.AND R3, R11, R248, PT ;  /* 0x000000f80b037233 */ /* 0x000fe20003803000 */
[----:B------:R-:W-:-:S02]  /*add0*/  F2FP.PACK_AB R2, R178, R184 ;  /* 0x000000b8b202723e */ /* 0x000fc400000000ff */
[----:B------:R-:W-:Y:S02]  /*ade0*/  F2FP.PACK_AB R4, R173, R174 ;  /* 0x000000aead04723e */ /* 0x000fe400000000ff */
[----:B----4-:R-:W-:Y:S02]  /*adf0*/  F2FP.PACK_AB R6, R15, R133 ;  /* 0x000000850f06723e */ /* 0x010fe400000000ff */
[----:B------:R-:W-:Y:S01]  /*ae00*/  LOP3.LUT R130, R0, R2, RZ, 0xc0, !PT ;  /* 0x0000000200827212 */ /* 0x000fe200078ec0ff */
[----:B------:R-:W-:Y:S01]  /*ae10*/  HSET2.LE.AND R0, R7, R248, PT ;  /* 0x000000f807007233 */ /* 0x000fe20003803000 */
[----:B------:R-:W-:Y:S02]  /*ae20*/  LOP3.LUT R131, R3, R4, RZ, 0xc0, !PT ;  /* 0x0000000403837212 */ /* 0x000fe400078ec0ff */
[----:B------:R-:W-:Y:S02]  /*ae30*/  LOP3.LUT R124, R5, R6, RZ, 0xc0, !PT ;  /* 0x00000006057c7212 */ /* 0x000fe400078ec0ff */
[----:B------:R-:W1:Y:S01]  /*ae40*/  LDSM.16.MT88.4 R4, [R205+0xb800] ;  /* 0x00b80000cd04783b */ /* 0x000e620000004200 */
[----:B------:R-:W-:Y:S01]  /*ae50*/  MUFU.EX2 R16, R16 ;  /* 0x0000001000107308 */ /* 0x000fe20000000800 */
[----:B------:R-:W-:Y:S01]  /*ae60*/  MOV R97, R168 ;  /* 0x000000a800617202 */ /* 0x000fe20000000f00 */
[----:B------:R-:W-:Y:S01]  /*ae70*/  IMAD.MOV.U32 R96, RZ, RZ, R169 ;  /* 0x000000ffff607224 */ /* 0x000fe200078e00a9 */
[----:B------:R-:W-:-:S05]  /*ae80*/  MOV R115, R170 ;  /* 0x000000aa00737202 */ /* 0x000fca0000000f00 */
[----:B------:R-:W2:Y:S01]  /*ae90*/  MUFU.EX2 R17, R17 ;  /* 0x0000001100117308 */ /* 0x000ea20000000800 */
[----:B------:R-:W-:Y:S02]  /*aea0*/  MOV R114, R171 ;  /* 0x000000ab00727202 */ /* 0x000fe40000000f00 */
[----:B------:R-:W-:Y:S01]  /*aeb0*/  F2FP.PACK_AB R2, R190, R177 ;  /* 0x000000b1be02723e */ /* 0x000fe200000000ff */
[----:B------:R-:W3:Y:S03]  /*aec0*/  LDSM.16.MT88.4 R168, [R203+0xa800] ;  /* 0x00a80000cba8783b */ /* 0x000ee60000004200 */
[----:B------:R-:W-:Y:S01]  /*aed0*/  LOP3.LUT R128, R0, R2, RZ, 0xc0, !PT ;  /* 0x0000000200807212 */ /* 0x000fe200078ec0ff */
[----:B------:R-:W-:Y:S01]  /*aee0*/  HSET2.LE.AND R0, R9, R248, PT ;  /* 0x000000f809007233 */ /* 0x000fe20003803000 */
[----:B------:R-:W-:Y:S02]  /*aef0*/  F2FP.PACK_AB R2, R175, R135 ;  /* 0x00000087af02723e */ /* 0x000fe400000000ff */
[----:B------:R-:W-:-:S02]  /*af00*/  MOV R83, R65 ;  /* 0x0000004100537202 */ /* 0x000fc40000000f00 */
[----:B------:R-:W-:Y:S02]  /*af10*/  MOV R82, R66 ;  /* 0x0000004200527202 */ /* 0x000fe40000000f00 */
[----:B------:R-:W-:Y:S02]  /*af20*/  MOV R81, R48 ;  /* 0x0000003000517202 */ /* 0x000fe40000000f00 */
[----:B------:R-:W-:Y:S02]  /*af30*/  MOV R80, R49 ;  /* 0x0000003100507202 */ /* 0x000fe40000000f00 */
[----:B------:R-:W-:Y:S02]  /*af40*/  MOV R99, R50 ;  /* 0x0000003200637202 */ /* 0x000fe40000000f00 */
[----:B------:R-:W-:Y:S02]  /*af50*/  MOV R98, R51 ;  /* 0x0000003300627202 */ /* 0x000fe40000000f00 */
[----:B------:R-:W-:Y:S01]  /*af60*/  LOP3.LUT R129, R0, R2, RZ, 0xc0, !PT ;  /* 0x0000000200817212 */ /* 0x000fe200078ec0ff */
[----:B------:R-:W-:Y:S01]  /*af70*/  HSET2.LE.AND R0, R14, R248, PT ;  /* 0x000000f80e007233 */ /* 0x000fe20003803000 */
[----:B------:R-:W-:Y:S01]  /*af80*/  MOV R125, R154 ;  /* 0x0000009a007d7202 */ /* 0x000fe20000000f00 */
[----:B------:R-:W-:Y:S01]  /*af90*/  FFMA.FTZ R19, R64, R19, R236 ;  /* 0x0000001340137223 */ /* 0x000fe200000100ec */
[----:B------:R-:W-:-:S02]  /*afa0*/  MOV R238, R83 ;  /* 0x0000005300ee7202 */ /* 0x000fc40000000f00 */
[----:B------:R-:W-:Y:S01]  /*afb0*/  MOV R176, R97 ;  /* 0x0000006100b07202 */ /* 0x000fe20000000f00 */
[----:B------:R-:W-:Y:S01]  /*afc0*/  IMAD.MOV.U32 R179, RZ, RZ, R96 ;  /* 0x000000ffffb37224 */ /* 0x000fe200078e0060 */
[----:B------:R-:W-:Y:S01]  /*afd0*/  MOV R197, R81 ;  /* 0x0000005100c57202 */ /* 0x000fe20000000f00 */
[----:B------:R-:W-:Y:S01]  /*afe0*/  LDSM.16.MT88.4 R48, [R206+0xa800] ;  /* 0x00a80000ce30783b */ /* 0x000fe20000004200 */
[----:B------:R-:W-:Y:S02]  /*aff0*/  MOV R186, R82 ;  /* 0x0000005200ba7202 */ /* 0x000fe40000000f00 */
[----:B--2---:R-:W-:Y:S02]  /*b000*/  F2FP.PACK_AB R2, R17, R16 ;  /* 0x000000101102723e */ /* 0x004fe400000000ff */
[----:B------:R-:W-:Y:S02]  /*b010*/  MOV R172, R99 ;  /* 0x0000006300ac7202 */ /* 0x000fe40000000f00 */
[----:B------:R-:W-:-:S02]  /*b020*/  MOV R189, R80 ;  /* 0x0000005000bd7202 */ /* 0x000fc40000000f00 */
[----:B------:R-:W-:Y:S01]  /*b030*/  MOV R239, R98 ;  /* 0x0000006200ef7202 */ /* 0x000fe20000000f00 */
[----:B------:R-:W-:Y:S01]  /*b040*/  FFMA.FTZ R3, R238, R22, R252 ;  /* 0x00000016ee037223 */ /* 0x000fe200000100fc */
[----:B------:R-:W-:Y:S01]  /*b050*/  MOV R248, R125 ;  /* 0x0000007d00f87202 */ /* 0x000fe20000000f00 */
[----:B------:R-:W-:Y:S01]  /*b060*/  LDSM.16.MT88.4 R64, [R205+0xa800] ;  /* 0x00a80000cd40783b */ /* 0x000fe20000004200 */
[----:B------:R-:W-:Y:S01]  /*b070*/  LOP3.LUT R125, R0, R2, RZ, 0xc0, !PT ;  /* 0x00000002007d7212 */ /* 0x000fe200078ec0ff */
[----:B------:R-:W-:Y:S01]  /*b080*/  FFMA.FTZ R2, R197, R21, R186 ;  /* 0x00000015c5027223 */ /* 0x000fe200000100ba */
[----:B------:R-:W-:Y:S01]  /*b090*/  MOV R113, R152 ;  /* 0x0000009800717202 */ /* 0x000fe20000000f00 */
[----:B------:R-:W-:Y:S01]  /*b0a0*/  FFMA.FTZ R0, R172, R20, R189 ;  /* 0x00000014ac007223 */ /* 0x000fe200000100bd */
        /* <DEDUP_REMOVED lines=12> */
[----:B------:R-:W2:Y:S01]  /*b170*/  LDSM.16.MT88.4 R152, [R201+0xa800] ;  /* 0x00a80000c998783b */ /* 0x000ea20000004200 */
[----:B------:R-:W-:-:S02]  /*b180*/  FADD.FTZ R0, R196, R9 ;  /* 0x00000009c4007221 */ /* 0x000fc40000010000 */
[----:B------:R-:W-:Y:S01]  /*b190*/  FADD.FTZ R8, R199, R8 ;  /* 0x00000008c7087221 */ /* 0x000fe20000010000 */
[----:B------:R-:W4:Y:S01]  /*b1a0*/  LDSM.16.MT88.4 R80, [R201+0xb800] ;  /* 0x00b80000c950783b */ /* 0x000f220000004200 */
[----:B------:R-:W-:-:S03]  /*b1b0*/  FADD.FTZ R3, R198, R3 ;  /* 0x00000003c6037221 */ /* 0x000fc60000010000 */
[----:B------:R-:W5:Y:S01]  /*b1c0*/  LDSM.16.MT88.4 R96, [R203+0xb800] ;  /* 0x00b80000cb60783b */ /* 0x000f620000004200 */
[----:B------:R-:W-:-:S03]  /*b1d0*/  FADD.FTZ R2, R249, R2 ;  /* 0x00000002f9027221 */ /* 0x000fc60000010000 */
[----:B------:R-:W2:Y:S01]  /*b1e0*/  LDSM.16.MT88.4 R112, [R206+0xb800] ;  /* 0x00b80000ce70783b */ /* 0x000ea20000004200 */
[----:B-1----:R-:W-:Y:S01]  /*b1f0*/  HMMA.16816.F32 R120, R124, R4, R120 ;  /* 0x000000047c78723c */ /* 0x002fe20000001878 */
[----:B------:R-:W-:Y:S02]  /*b200*/  FADD.FTZ R0, R248, R0 ;  /* 0x00000000f8007221 */ /* 0x000fe40000010000 */
[----:B------:R-:W-:Y:S02]  /*b210*/  FADD.FTZ R3, R177, R3 ;  /* 0x00000003b1037221 */ /* 0x000fe40000010000 */
[----:B------:R-:W-:-:S03]  /*b220*/  FADD.FTZ R2, R135, R2 ;  /* 0x0000000287027221 */ /* 0x000fc60000010000 */
[----:B------:R-:W-:Y:S01]  /*b230*/  HMMA.16816.F32 R116, R128, R4, R116 ;  /* 0x000000048074723c */ /* 0x000fe20000001874 */
[----:B------:R-:W-:-:S06]  /*b240*/  FADD.FTZ R0, R133, R0 ;  /* 0x0000000085007221 */ /* 0x000fcc0000010000 */
[----:B------:R-:W-:Y:S02]  /*b250*/  FADD.FTZ R4, R237, R8 ;  /* 0x00000008ed047221 */ /* 0x000fe40000010000 */
[----:B------:R-:W-:Y:S02]  /*b260*/  FADD.FTZ R3, R190, R3 ;  /* 0x00000003be037221 */ /* 0x000fe40000010000 */
[----:B------:R-:W-:Y:S02]  /*b270*/  FADD.FTZ R4, R16, R4 ;  /* 0x0000000410047221 */ /* 0x000fe40000010000 */
[----:B------:R-:W-:Y:S02]  /*b280*/  FADD.FTZ R2, R175, R2 ;  /* 0x00000002af027221 */ /* 0x000fe40000010000 */
[----:B------:R-:W-:Y:S02]  /*b290*/  FADD.FTZ R0, R15, R0 ;  /* 0x000000000f007221 */ /* 0x000fe40000010000 */
[----:B------:R-:W-:-:S02]  /*b2a0*/  FADD.FTZ R4, R17, R4 ;  /* 0x0000000411047221 */ /* 0x000fc40000010000 */
[----:B------:R-:W-:Y:S01]  /*b2b0*/  FADD.FTZ R5, R184, R3 ;  /* 0x00000003b8057221 */ /* 0x000fe20000010000 */
[----:B---3--:R-:W-:Y:S01]  /*b2c0*/  HMMA.16816.F32 R156, R128, R168, R156 ;  /* 0x000000a8809c723c */ /* 0x008fe2000000189c */
[----:B------:R-:W-:Y:S02]  /*b2d0*/  FADD.FTZ R3, R174, R2 ;  /* 0x00000002ae037221 */ /* 0x000fe40000010000 */
[----:B------:R-:W-:Y:S02]  /*b2e0*/  FADD.FTZ R2, R134, R0 ;  /* 0x0000000086027221 */ /* 0x000fe40000010000 */
[----:B------:R-:W-:-:S03]  /*b2f0*/  FADD.FTZ R0, R23, R4 ;  /* 0x0000000417007221 */ /* 0x000fc60000010000 */
[----:B------:R-:W-:Y:S01]  /*b300*/  HMMA.16816.F32 R160, R124, R168, R160 ;  /* 0x000000a87ca0723c */ /* 0x000fe200000018a0 */
[----:B------:R-:W-:-:S07]  /*b310*/  FADD.FTZ R239, R18, R0 ;  /* 0x0000000012ef7221 */ /* 0x000fce0000010000 */
[-C--:B------:R-:W-:Y:S08]  /*b320*/  HMMA.16816.F32 R164, R124, R170.reuse, R164 ;  /* 0x000000aa7ca4723c */ /* 0x080ff000000018a4 */
[----:B------:R-:W-:Y:S07]  /*b330*/  HMMA.16816.F32 R168, R128, R170, R240 ;  /* 0x000000aa80a8723c */ /* 0x000fee00000018f0 */
[----:B------:R-:W-:-:S02]  /*b340*/  FADD.FTZ R242, R178, R5 ;  /* 0x00000005b2f27221 */ /* 0x000fc40000010000 */
[----:B------:R-:W-:Y:S02]  /*b350*/  FADD.FTZ R241, R173, R3 ;  /* 0x00000003adf17221 */ /* 0x000fe40000010000 */
[----:B------:R-:W-:Y:S01]  /*b360*/  FADD.FTZ R240, R132, R2 ;  /* 0x0000000284f07221 */ /* 0x000fe20000010000 */
[----:B------:R1:W-:Y:S04]  /*b370*/  STL [R1+0x38], R242 ;  /* 0x000038f201007387 */ /* 0x0003e80000100800 */
[----:B------:R1:W-:Y:S04]  /*b380*/  STL [R1+0x3c], R241 ;  /* 0x00003cf101007387 */ /* 0x0003e80000100800 */
[----:B------:R1:W-:Y:S04]  /*b390*/  STL [R1+0x44], R240 ;  /* 0x000044f001007387 */ /* 0x0003e80000100800 */
[----:B------:R1:W-:Y:S01]  /*b3a0*/  STL [R1+0x40], R239 ;  /* 0x000040ef01007387 */ /* 0x0003e20000100800 */
[----:B--2---:R-:W-:Y:S01]  /*b3b0*/  HMMA.16816.F32 R140, R128, R152, R140 ;  /* 0x00000098808c723c */ /* 0x004fe2000000188c */
[----:B------:R-:W-:-:S02]  /*b3c0*/  MOV R135, R233 ;  /* 0x000000e900877202 */ /* 0x000fc40000000f00 */
[----:B------:R-:W-:-:S05]  /*b3d0*/  MOV R134, R235 ;  /* 0x000000eb00867202 */ /* 0x000fca0000000f00 */
        /* <DEDUP_REMOVED lines=8> */
[C---:B----4-:R-:W-:Y:S08]  /*b460*/  HMMA.16816.F32 R72, R124.reuse, R80, R72 ;  /* 0x000000507c48723c */ /* 0x050ff00000001848 */
[C---:B------:R-:W-:Y:S08]  /*b470*/  HMMA.16816.F32 R76, R124.reuse, R82, R76 ;  /* 0x000000527c4c723c */ /* 0x040ff0000000184c */
[C---:B-----5:R-:W-:Y:S08]  /*b480*/  HMMA.16816.F32 R88, R124.reuse, R96, R88 ;  /* 0x000000607c58723c */ /* 0x060ff00000001858 */
        /* <DEDUP_REMOVED lines=62> */
[----:B------:R-:W-:Y:S02]  /*b870*/  IMAD.IADD R3, R217, 0x1, -R0 ;  /* 0x00000001d9037824 */ /* 0x000fe400078e0a00 */
[----:B------:R-:W-:Y:S01]  /*b880*/  IABS R2, R2 ;  /* 0x0000000200027213 */ /* 0x000fe20000000000 */
[----:B------:R-:W-:Y:S01]  /*b890*/  @!PT LDS RZ, [RZ] ;  /* 0x00000000fffff984 */ /* 0x000fe20000000800 */
[----:B------:R-:W-:Y:S01]  /*b8a0*/  @!PT LDS RZ, [RZ] ;  /* 0x00000000fffff984 */ /* 0x000fe20000000800 */
[----:B------:R-:W-:Y:S01]  /*b8b0*/  @!PT LDS RZ, [RZ] ;  /* 0x00000000fffff984 */ /* 0x000fe20000000800 */
[----:B------:R1:W-:Y:S01]  /*b8c0*/  @!P3 LDGSTS.E.BYPASS.LTC128B.128 [R215+0xa800], [R8.64] ;  /* 0x0a80000008d7bfae */ /* 0x0003e2000b901d5c */
[----:B------:R-:W-:-:S03]  /*b8d0*/  ISETP.LT.OR P6, PT, R0, R222, P6 ;  /* 0x000000de0000720c */ /* 0x000fc600037c1670 */
[----:B------:R-:W-:Y:S04]  /*b8e0*/  @P2 STS.128 [R215+0xb800], RZ ;  /* 0x00b800ffd7002388 */ /* 0x000fe80000000c00 */
[----:B------:R-:W-:Y:S01]  /*b8f0*/  @!PT LDS RZ, [RZ] ;  /* 0x00000000fffff984 */ /* 0x000fe20000000800 */
[----:B------:R-:W-:Y:S01]  /*b900*/  @!PT LDS RZ, [RZ] ;  /* 0x00000000fffff984 */ /* 0x000fe20000000800 */
[----:B------:R-:W-:Y:S01]  /*b910*/  @!PT LDS RZ, [RZ] ;  /* 0x00000000fffff984 */ /* 0x000fe20000000800 */
[----:B------:R2:W-:Y:S04]  /*b920*/  @!P2 LDGSTS.E.BYPASS.LTC128B.128 [R215+0xb800], [R4.64+0x80] ;  /* 0x0b80008004d7afae */ /* 0x0005e8000b901d5c */
[----:B------:R-:W-:Y:S04]  /*b930*/  LDSM.16.M88.4 R20, [R200+0x8000] ;  /* 0x00800000c814783b */ /* 0x000fe80000000200 */
[----:B------:R-:W-:Y:S04]  /*b940*/  LDSM.16.M88.4 R16, [R200+0x8800] ;  /* 0x00880000c810783b */ /* 0x000fe80000000200 */
[----:B------:R-:W-:Y:S04]  /*b950*/  LDSM.16.M88.4 R28, [R211] ;  /* 0x00000000d31c783b */ /* 0x000fe80000000200 */
        /* <DEDUP_REMOVED lines=11> */
[C---:B------:R-:W-:Y:S08]  /*ba10*/  HMMA.16816.F32 R188, R4.reuse, R30, R136 ;  /* 0x0000001e04bc723c */ /* 0x040ff00000001888 */
[----:B------:R-:W-:Y:S08]  /*ba20*/  HMMA.16816.F32 R180, R4, R26, R32 ;  /* 0x0000001a04b4723c */ /* 0x000ff00000001820 */
[C---:B------:R-:W-:Y:S08]  /*ba30*/  HMMA.16816.F32 R136, R12.reuse, R20, RZ ;  /* 0x000000140c88723c */ /* 0x040ff000000018ff */
[C---:B------:R-:W-:Y:S08]  /*ba40*/  HMMA.16816.F32 R132, R12.reuse, R22, RZ ;  /* 0x000000160c84723c */ /* 0x040ff000000018ff */
[C---:B------:R-:W-:Y:S08]  /*ba50*/  HMMA.16816.F32 R32, R12.reuse, R16, RZ ;  /* 0x000000100c20723c */ /* 0x040ff000000018ff */
[----:B------:R-:W-:Y:S01]  /*ba60*/  HMMA.16816.F32 R20, R12, R18, RZ ;  /* 0x000000120c14723c */ /* 0x000fe200000018ff */
[----:B------:R-:W-:Y:S04]  /*ba70*/  LDSM.16.M88.4 R16, [R209+0x8000] ;  /* 0x00800000d110783b */ /* 0x000fe80000000200 */
[----:B------:R-:W-:Y:S03]  /*ba80*/  LDSM.16.M88.4 R12, [R209+0x8800] ;  /* 0x00880000d10c783b */ /* 0x000fe60000000200 */
[-C--:B------:R-:W-:Y:S01]  /*ba90*/  HMMA.16816.F32 R192, R4, R28.reuse, R172 ;  /* 0x0000001c04c0723c */ /* 0x080fe200000018ac */
[----:B------:R-:W2:Y:S07]  /*baa0*/  LDSM.16.M88.4 R4, [R210+0x2000] ;  /* 0x00200000d204783b */ /* 0x000eae0000000200 */
[C---:B-1----:R-:W-:Y:S08]  /*bab0*/  HMMA.16816.F32 R176, R8.reuse, R28, R136 ;  /* 0x0000001c08b0723c */ /* 0x042ff00000001888 */
[C---:B------:R-:W-:Y:S01]  /*bac0*/  HMMA.16816.F32 R172, R8.reuse, R24, R32 ;  /* 0x0000001808ac723c */ /* 0x040fe20000001820 */
[----:B------:R-:W-:Y:S07]  /*bad0*/  LDSM.16.M88.4 R32, [R207] ;  /* 0x00000000cf20783b */ /* 0x000fee0000000200 */
        /* <DEDUP_REMOVED lines=14> */
[----:B------:R-:W1:Y:S04]  /*bbc0*/  LDSM.16.M88.4 R8, [R208] ;  /* 0x00000000d008783b */ /* 0x000e680000000200 */
[----:B------:R-:W3:Y:S03]  /*bbd0*/  LDSM.16.M88.4 R20, [R200+0x9000] ;  /* 0x00900000c814783b */ /* 0x000ee60000000200 */
[C---:B--2---:R-:W-:Y:S08]  /*bbe0*/  HMMA.16816.F32 R176, R4.reuse, R32, R132 ;  /* 0x0000002004b0723c */ /* 0x044ff00000001884 */
[C---:B------:R-:W-:Y:S01]  /*bbf0*/  HMMA.16816.F32 R172, R4.reuse, R34, R24 ;  /* 0x0000002204ac723c */ /* 0x040fe20000001818 */
[----:B------:R-:W-:Y:S07]  /*bc00*/  LDSM.16.M88.4 R24, [R200+0x9800] ;  /* 0x00980000c818783b */ /* 0x000fee0000000200 */
[C---:B------:R-:W-:Y:S08]  /*bc10*/  HMMA.16816.F32 R136, R4.reuse, R28, R184 ;  /* 0x0000001c0488723c */ /* 0x040ff000000018b8 */
[----:B------:R-:W-:Y:S01]  /*bc20*/  HMMA.16816.F32 R132, R4, R30, R180 ;  /* 0x0000001e0484723c */ /* 0x000fe200000018b4 */
[----:B------:R-:W2:Y:S07]  /*bc30*/  LDSM.16.M88.4 R4, [R202+0x6000] ;  /* 0x00600000ca04783b */ /* 0x000eae0000000200 */
[C---:B-1----:R-:W-:Y:S08]  /*bc40*/  HMMA.16816.F32 R12, R8.reuse, R32, R228 ;  /* 0x00000020080c723c */ /* 0x042ff000000018e4 */
[C---:B------:R-:W-:Y:S08]  /*bc50*/  HMMA.16816.F32 R196, R8.reuse, R34, R196 ;  /* 0x0000002208c4723c */ /* 0x040ff000000018c4 */
[C---:B------:R-:W-:Y:S08]  /*bc60*/  HMMA.16816.F32 R192, R8.reuse, R28, R192 ;  /* 0x0000001c08c0723c */ /* 0x040ff000000018c0 */
[----:B------:R-:W-:Y:S01]  /*bc70*/  HMMA.16816.F32 R188, R8, R30, R188 ;  /* 0x0000001e08bc723c */ /* 0x000fe200000018bc */
[----:B------:R-:W-:Y:S04]  /*bc80*/  LDSM.16.M88.4 R8, [R213] ;  /* 0x00000000d508783b */ /* 0x000fe80000000200 */
[----:B------:R-:W-:Y:S03]  /*bc90*/  LDSM.16.M88.4 R28, [R212] ;  /* 0x00000000d41c783b */ /* 0x000fe60000000200 */
[-C--:B---3--:R-:W-:Y:S01]  /*bca0*/  HMMA.16816.F32 R32, R16, R20.reuse, R12 ;  /* 0x000000141020723c */ /* 0x088fe2000000180c */
[----:B------:R-:W1:Y:S07]  /*bcb0*/  LDSM.16.M88.4 R12, [R204+0x4000] ;  /* 0x00400000cc0c783b */ /* 0x000e6e0000000200 */
[C---:B--2---:R-:W-:Y:S08]  /*bcc0*/  HMMA.16816.F32 R176, R4.reuse, R20, R176 ;  /* 0x0000001404b0723c */ /* 0x044ff000000018b0 */
[C---:B------:R-:W-:Y:S08]  /*bcd0*/  HMMA.16816.F32 R172, R4.reuse, R22, R172 ;  /* 0x0000001604ac723c */ /* 0x040ff000000018ac */
[C---:B------:R-:W-:Y:S08]  /*bce0*/  HMMA.16816.F32 R136, R4.reuse, R24, R136 ;  /* 0x000000180488723c */ /* 0x040ff00000001888 */
[----:B------:R-:W-:Y:S01]  /*bcf0*/  HMMA.16816.F32 R132, R4, R26, R132 ;  /* 0x0000001a0484723c */ /* 0x000fe20000001884 */
[----:B------:R-:W2:Y:S07]  /*bd00*/  LDSM.16.M88.4 R4, [R204+0x6000] ;  /* 0x00600000cc04783b */ /* 0x000eae0000000200 */
[C---:B------:R-:W-:Y:S08]  /*bd10*/  HMMA.16816.F32 R20, R16.reuse, R22, R196 ;  /* 0x000000161014723c */ /* 0x040ff000000018c4 */
[C---:B------:R-:W-:Y:S08]  /*bd20*/  HMMA.16816.F32 R192, R16.reuse, R24, R192 ;  /* 0x0000001810c0723c */ /* 0x040ff000000018c0 */
[----:B------:R-:W-:Y:S01]  /*bd30*/  HMMA.16816.F32 R188, R16, R26, R188 ;  /* 0x0000001a10bc723c */ /* 0x000fe200000018bc */
[----:B------:R-:W-:Y:S11]  /*bd40*/  LDSM.16.M88.4 R16, [R209+0x9000] ;  /* 0x00900000d110783b */ /* 0x000ff60000000200 */
[----:B------:R-:W-:Y:S04]  /*bd50*/  @!UPT UIADD3 URZ, URZ, URZ, URZ ;  /* 0x0000003f3f3ff290 */ /* 0x000fe8000fffe03f */
[----:B-1----:R-:W-:Y:S08]  /*bd60*/  HMMA.16816.F32 R24, R12, R28, R192 ;  /* 0x0000001c0c18723c */ /* 0x002ff000000018c0 */
[C---:B--2---:R-:W-:Y:S08]  /*bd70*/  HMMA.16816.F32 R180, R4.reuse, R8, R176 ;  /* 0x0000000804b4723c */ /* 0x044ff000000018b0 */
[C---:B------:R-:W-:Y:S08]  /*bd80*/  HMMA.16816.F32 R176, R4.reuse, R10, R172 ;  /* 0x0000000a04b0723c */ /* 0x040ff000000018ac */
[C---:B------:R-:W-:Y:S08]  /*bd90*/  HMMA.16816.F32 R172, R4.reuse, R28, R136 ;  /* 0x0000001c04ac723c */ /* 0x040ff00000001888 */
[----:B------:R-:W-:Y:S01]  /*bda0*/  HMMA.16816.F32 R136, R4, R30, R132 ;  /* 0x0000001e0488723c */ /* 0x000fe20000001884 */
[----:B------:R-:W1:Y:S07]  /*bdb0*/  LDSM.16.M88.4 R4, [R210+0x6000] ;  /* 0x00600000d204783b */ /* 0x000e6e0000000200 */
[C---:B------:R-:W-:Y:S08]  /*bdc0*/  HMMA.16816.F32 R132, R12.reuse, R8, R32 ;  /* 0x000000080c84723c */ /* 0x040ff00000001820 */
[C---:B------:R-:W-:Y:S01]  /*bdd0*/  HMMA.16816.F32 R32, R12.reuse, R10, R20 ;  /* 0x0000000a0c20723c */ /* 0x040fe20000001814 */
[----:B------:R-:W2:Y:S04]  /*bde0*/  LDSM.16.M88.4 R20, [R209+0x9800] ;  /* 0x00980000d114783b */ /* 0x000ea80000000200 */
[----:B------:R-:W3:Y:S03]  /*bdf0*/  LDSM.16.M88.4 R8, [R210+0x4000] ;  /* 0x00400000d208783b */ /* 0x000ee60000000200 */
[----:B------:R-:W-:Y:S01]  /*be00*/  HMMA.16816.F32 R28, R12, R30, R188 ;  /* 0x0000001e0c1c723c */ /* 0x000fe200000018bc */
[----:B------:R-:W-:Y:S07]  /*be10*/  LDSM.16.M88.4 R12, [R207+0x1000] ;  /* 0x00100000cf0c783b */ /* 0x000fee0000000200 */
[C---:B-1----:R-:W-:Y:S08]  /*be20*/  HMMA.16816.F32 R180, R4.reuse, R16, R180 ;  /* 0x0000001004b4723c */ /* 0x042ff000000018b4 */
[C---:B------:R-:W-:Y:S08]  /*be30*/  HMMA.16816.F32 R176, R4.reuse, R18, R176 ;  /* 0x0000001204b0723c */ /* 0x040ff000000018b0 */
[C---:B--2---:R-:W-:Y:S08]  /*be40*/  HMMA.16816.F32 R172, R4.reuse, R20, R172 ;  /* 0x0000001404ac723c */ /* 0x044ff000000018ac */
[----:B------:R-:W-:Y:S01]  /*be50*/  HMMA.16816.F32 R136, R4, R22, R136 ;  /* 0x000000160488723c */ /* 0x000fe20000001888 */
[----:B------:R-:W1:Y:S07]  /*be60*/  LDSM.16.M88.4 R4, [R208+0x6000] ;  /* 0x00600000d004783b */ /* 0x000e6e0000000200 */
[C---:B---3--:R-:W-:Y:S08]  /*be70*/  HMMA.16816.F32 R132, R8.reuse, R16, R132 ;  /* 0x000000100884723c */ /* 0x048ff00000001884 */
[C---:B------:R-:W-:Y:S01]  /*be80*/  HMMA.16816.F32 R32, R8.reuse, R18, R32 ;  /* 0x000000120820723c */ /* 0x040fe20000001820 */
[----:B------:R-:W2:Y:S07]  /*be90*/  LDSM.16.M88.4 R16, [R207+0x1800] ;  /* 0x00180000cf10783b */ /* 0x000eae0000000200 */
[C---:B------:R-:W-:Y:S08]  /*bea0*/  HMMA.16816.F32 R24, R8.reuse, R20, R24 ;  /* 0x000000140818723c */ /* 0x040ff00000001818 */
[----:B------:R-:W-:Y:S01]  /*beb0*/  HMMA.16816.F32 R20, R8, R22, R28 ;  /* 0x000000160814723c */ /* 0x000fe2000000181c */
[----:B------:R-:W3:Y:S01]  /*bec0*/  LDSM.16.M88.4 R8, [R208+0x4000] ;  /* 0x00400000d008783b */ /* 0x000ee20000000200 */
[----:B------:R-:W-:-:S06]  /*bed0*/  DEPBAR.LE SB0, 0x0 ;  /* 0x000080000000791a */ /* 0x000fcc0000000000 */
[C---:B-1----:R-:W-:Y:S08]  /*bee0*/  HMMA.16816.F32 R180, R4.reuse, R12, R180 ;  /* 0x0000000c04b4723c */ /* 0x042ff000000018b4 */
[C---:B------:R-:W-:Y:S08]  /*bef0*/  HMMA.16816.F32 R176, R4.reuse, R14, R176 ;  /* 0x0000000e04b0723c */ /* 0x040ff000000018b0 */
[C---:B--2---:R-:W-:Y:S08]  /*bf00*/  HMMA.16816.F32 R184, R4.reuse, R16, R172 ;  /* 0x0000001004b8723c */ /* 0x044ff000000018ac */
[----:B------:R-:W-:Y:S01]  /*bf10*/  HMMA.16816.F32 R188, R4, R18, R136 ;  /* 0x0000001204bc723c */ /* 0x000fe20000001888 */
[----:B------:R1:W2:Y:S06]  /*bf20*/  I2F R7, R2 ;  /* 0x0000000200077306 */ /* 0x0002ac0000201400 */
[----:B------:R-:W-:Y:S01]  /*bf30*/  IABS R4, R3 ;  /* 0x0000000300047213 */ /* 0x000fe20000000000 */
[----:B---3--:R-:W-:Y:S01]  /*bf40*/  HMMA.16816.F32 R132, R8, R12, R132 ;  /* 0x0000000c0884723c */ /* 0x008fe20000001884 */
[----:B------:R-:W-:-:S05]  /*bf50*/  IMAD.IADD R3, R216, 0x1, -R0 ;  /* 0x00000001d8037824 */ /* 0x000fca00078e0a00 */
[----:B------:R-:W-:Y:S02]  /*bf60*/  IABS R3, R3 ;  /* 0x0000000300037213 */ /* 0x000fe40000000000 */
[----:B------:R-:W-:Y:S01]  /*bf70*/  HMMA.16816.F32 R32, R8, R14, R32 ;  /* 0x0000000e0820723c */ /* 0x000fe20000001820 */
[----:B-1----:R-:W-:Y:S01]  /*bf80*/  IMAD.MOV.U32 R2, RZ, RZ, R4 ;  /* 0x000000ffff027224 */ /* 0x002fe200078e0004 */
[----:B------:R-:W1:Y:S01]  /*bf90*/  I2F R13, R3 ;  /* 0x00000003000d7306 */ /* 0x000e620000201400 */
[----:B------:R-:W-:-:S05]  /*bfa0*/  IMAD.IADD R4, R223, 0x1, -R0 ;  /* 0x00000001df047824 */ /* 0x000fca00078e0a00 */
[----:B------:R-:W-:Y:S01]  /*bfb0*/  IABS R4, R4 ;  /* 0x0000000400047213 */ /* 0x000fe20000000000 */
[C---:B------:R-:W-:Y:S01]  /*bfc0*/  HMMA.16816.F32 R136, R8.reuse, R16, R24 ;  /* 0x000000100888723c */ /* 0x040fe20000001818 */
[----:B------:R3:W4:Y:S06]  /*bfd0*/  I2F R5, R2 ;  /* 0x0000000200057306 */ /* 0x00072c0000201400 */
[----:B--2---:R-:W-:Y:S01]  /*bfe0*/  FFMA.FTZ R7, R7, -UR27, R132 ;  /* 0x8000001b07077c23 */ /* 0x004fe20008010084 */
[----:B------:R-:W-:Y:S01]  /*bff0*/  HMMA.16816.F32 R172, R8, R18, R20 ;  /* 0x0000001208ac723c */ /* 0x000fe20000001814 */
[----:B------:R-:W2:Y:S03]  /*c000*/  I2F R9, R4 ;  /* 0x0000000400097306 */ /* 0x000ea60000201400 */
[----:B------:R-:W-:Y:S01]  /*c010*/  FSEL R30, R7, -INF , !P6 ;  /* 0xff800000071e7808 */ /* 0x000fe20007000000 */
[----:B-1----:R-:W-:Y:S01]  /*c020*/  FFMA.FTZ R7, R13, -UR27, R180 ;  /* 0x8000001b0d077c23 */ /* 0x002fe200080100b4 */
[----:B------:R-:W-:Y:S01]  /*c030*/  BAR.SYNC.DEFER_BLOCKING 0x0 ;  /* 0x0000000000007b1d */ /* 0x000fe20000010000 */
[----:B------:R-:W-:-:S02]  /*c040*/  ISETP.GE.AND P6, PT, R0, R226, PT ;  /* 0x000000e20000720c */ /* 0x000fc40003fc6270 */
[C---:B---3--:R-:W-:Y:S01]  /*c050*/  IADD3 R2, R0.reuse, 0x1, RZ ;  /* 0x0000000100027810 */ /* 0x048fe20007ffe0ff */
[----:B----4-:R-:W-:Y:S01]  /*c060*/  FFMA.FTZ R12, R5, -UR27, R134 ;  /* 0x8000001b050c7c23 */ /* 0x010fe20008010086 */
[----:B------:R-:W-:Y:S02]  /*c070*/  ISETP.LT.OR P6, PT, R0, R221, P6 ;  /* 0x000000dd0000720c */ /* 0x000fe400037c1670 */
[----:B------:R-:W-:Y:S01]  /*c080*/  ISETP.GE.AND P5, PT, R2, R227, PT ;  /* 0x000000e30200720c */ /* 0x000fe20003fa6270 */
[--C-:B------:R-:W-:Y:S01]  /*c090*/  IMAD.IADD R3, R218, 0x1, -R2.reuse ;  /* 0x00000001da037824 */ /* 0x100fe200078e0a02 */
[C---:B------:R-:W-:Y:S01]  /*c0a0*/  ISETP.GE.AND P4, PT, R2.reuse, R226, PT ;  /* 0x000000e20200720c */ /* 0x040fe20003f86270 */
[----:B------:R-:W-:Y:S01]  /*c0b0*/  IMAD.IADD R5, R217, 0x1, -R2 ;  /* 0x00000001d9057824 */ /* 0x000fe200078e0a02 */
[----:B------:R-:W-:Y:S01]  /*c0c0*/  ISETP.GE.AND P1, PT, R2, R225, PT ;  /* 0x000000e10200720c */ /* 0x000fe20003f26270 */
[----:B--2---:R-:W-:Y:S01]  /*c0d0*/  FFMA.FTZ R11, R9, -UR27, R182 ;  /* 0x8000001b090b7c23 */ /* 0x004fe200080100b6 */
[----:B------:R-:W-:-:S02]  /*c0e0*/  IABS R3, R3 ;  /* 0x0000000300037213 */ /* 0x000fc40000000000 */
[C---:B------:R-:W-:Y:S02]  /*c0f0*/  ISETP.GE.AND P0, PT, R2.reuse, R224, PT ;  /* 0x000000e00200720c */ /* 0x040fe40003f06270 */
[----:B------:R-:W-:Y:S01]  /*c100*/  ISETP.LT.OR P5, PT, R2, R222, P5 ;  /* 0x000000de0200720c */ /* 0x000fe20002fa1670 */
[----:B------:R-:W-:Y:S01]  /*c110*/  IMAD.MOV.U32 R4, RZ, RZ, R3 ;  /* 0x000000ffff047224 */ /* 0x000fe200078e0003 */
[----:B------:R-:W-:Y:S01]  /*c120*/  IABS R3, R5 ;  /* 0x0000000500037213 */ /* 0x000fe20000000000 */
[----:B------:R-:W-:Y:S01]  /*c130*/  IMAD.IADD R5, R216, 0x1, -R2 ;  /* 0x00000001d8057824 */ /* 0x000fe200078e0a02 */
[C---:B------:R-:W-:Y:S01]  /*c140*/  ISETP.LT.OR P4, PT, R2.reuse, R221, P4 ;  /* 0x000000dd0200720c */ /* 0x040fe20002781670 */
[----:B------:R1:W2:Y:S01]  /*c150*/  I2F R10, R4 ;  /* 0x00000004000a7306 */ /* 0x0002a20000201400 */
[C---:B------:R-:W-:Y:S02]  /*c160*/  ISETP.LT.OR P1, PT, R2.reuse, R220, P1 ;  /* 0x000000dc0200720c */ /* 0x040fe40000f21670 */
[----:B------:R-:W-:-:S02]  /*c170*/  ISETP.LT.OR P0, PT, R2, R219, P0 ;  /* 0x000000db0200720c */ /* 0x000fc40000701670 */
[----:B------:R-:W-:Y:S02]  /*c180*/  FSEL R132, R12, -INF , !P6 ;  /* 0xff8000000c847808 */ /* 0x000fe40007000000 */
[----:B------:R-:W-:-:S04]  /*c190*/  ISETP.GE.AND P6, PT, R0, R225, PT ;  /* 0x000000e10000720c */ /* 0x000fc80003fc6270 */
[----:B------:R-:W-:-:S04]  /*c1a0*/  ISETP.LT.OR P6, PT, R0, R220, P6 ;  /* 0x000000dc0000720c */ /* 0x000fc800037c1670 */
[----:B------:R-:W-:Y:S01]  /*c1b0*/  FSEL R23, R7, -INF , !P6 ;  /* 0xff80000007177808 */ /* 0x000fe20007000000 */
[----:B-1----:R-:W-:Y:S01]  /*c1c0*/  IMAD.MOV.U32 R4, RZ, RZ, R3 ;  /* 0x000000ffff047224 */ /* 0x002fe200078e0003 */
[----:B------:R-:W-:Y:S01]  /*c1d0*/  IABS R3, R5 ;  /* 0x0000000500037213 */ /* 0x000fe20000000000 */
[----:B--2---:R-:W-:Y:S01]  /*c1e0*/  FFMA.FTZ R9, R10, -UR27, R133 ;  /* 0x8000001b0a097c23 */ /* 0x004fe20008010085 */
[C---:B------:R-:W-:Y:S01]  /*c1f0*/  ISETP.GE.AND P6, PT, R0.reuse, R224, PT ;  /* 0x000000e00000720c */ /* 0x040fe20003fc6270 */
[----:B------:R1:W2:Y:S03]  /*c200*/  I2F R8, R4 ;  /* 0x0000000400087306 */ /* 0x0002a60000201400 */
[----:B------:R-:W-:Y:S02]  /*c210*/  ISETP.LT.OR P6, PT, R0, R219, P6 ;  /* 0x000000db0000720c */ /* 0x000fe400037c1670 */
[----:B------:R-:W-:-:S02]  /*c220*/  FSEL R29, R9, -INF , !P5 ;  /* 0xff800000091d7808 */ /* 0x000fc40006800000 */
[----:B------:R-:W-:Y:S01]  /*c230*/  FSEL R27, R11, -INF , !P6 ;  /* 0xff8000000b1b7808 */ /* 0x000fe20007000000 */
        /* <DEDUP_REMOVED lines=14> */
[C---:B------:R-:W-:Y:S02]  /*c320*/  ISETP.GE.AND P5, PT, R2.reuse, R226, PT ;  /* 0x000000e20200720c */ /* 0x040fe40003fa6270 */
[C---:B------:R-:W-:Y:S02]  /*c330*/  ISETP.GE.AND P4, PT, R2.reuse, R225, PT ;  /* 0x000000e10200720c */ /* 0x040fe40003f86270 */
[C---:B------:R-:W-:Y:S02]  /*c340*/  ISETP.GE.AND P1, PT, R2.reuse, R224, PT ;  /* 0x000000e00200720c */ /* 0x040fe40003f26270 */
[C---:B------:R-:W-:Y:S01]  /*c350*/  ISETP.LT.OR P6, PT, R2.reuse, R222, P6 ;  /* 0x000000de0200720c */ /* 0x040fe200037c1670 */
[----:B-1----:R-:W-:Y:S01]  /*c360*/  IMAD.MOV.U32 R4, RZ, RZ, R3 ;  /* 0x000000ffff047224 */ /* 0x002fe200078e0003 */
[----:B------:R-:W-:Y:S01]  /*c370*/  IABS R3, R5 ;  /* 0x0000000500037213 */ /* 0x000fe20000000000 */
[----:B--2---:R-:W-:Y:S01]  /*c380*/  FFMA.FTZ R7, R15, -UR27, R183 ;  /* 0x8000001b0f077c23 */ /* 0x004fe200080100b7 */
[C---:B------:R-:W-:Y:S01]  /*c390*/  ISETP.LT.OR P5, PT, R2.reuse, R221, P5 ;  /* 0x000000dd0200720c */ /* 0x040fe20002fa1670 */
[----:B------:R1:W2:Y:S01]  /*c3a0*/  I2F R12, R4 ;  /* 0x00000004000c7306 */ /* 0x0002a20000201400 */
[----:B------:R-:W-:-:S02]  /*c3b0*/  ISETP.LT.OR P4, PT, R2, R220, P4 ;  /* 0x000000dc0200720c */ /* 0x000fc40002781670 */
[----:B------:R-:W-:Y:S02]  /*c3c0*/  ISETP.LT.OR P1, PT, R2, R219, P1 ;  /* 0x000000db0200720c */ /* 0x000fe40000f21670 */
[----:B------:R-:W-:-:S03]  /*c3d0*/  FSEL R24, R7, -INF , !P0 ;  /* 0xff80000007187808 */ /* 0x000fc60004000000 */
[----:B------:R-:W3:Y:S01]  /*c3e0*/  I2F R10, R3 ;  /* 0x00000003000a7306 */ /* 0x000ee20000201400 */
[----:B-1----:R-:W-:Y:S02]  /*c3f0*/  IMAD.IADD R4, R216, 0x1, -R2 ;  /* 0x00000001d8047824 */ /* 0x002fe400078e0a02 */
[----:B--2---:R-:W-:-:S03]  /*c400*/  FFMA.FTZ R8, R12, -UR27, R32 ;  /* 0x8000001b0c087c23 */ /* 0x004fc60008010020 */
[----:B------:R-:W-:Y:S02]  /*c410*/  IABS R4, R4 ;  /* 0x0000000400047213 */ /* 0x000fe40000000000 */
[----:B------:R-:W-:Y:S01]  /*c420*/  FSEL R25, R8, -INF , !P6 ;  /* 0xff80000008197808 */ /* 0x000fe20007000000 */
[----:B---3--:R-:W-:Y:S01]  /*c430*/  FFMA.FTZ R10, R10, -UR27, R34 ;  /* 0x8000001b0a0a7c23 */ /* 0x008fe20008010022 */
[----:B------:R-:W-:Y:S01]  /*c440*/  IADD3 R3, R0, 0x9, RZ ;  /* 0x0000000900037810 */ /* 0x000fe20007ffe0ff */
[----:B------:R-:W-:Y:S01]  /*c450*/  IMAD.MOV.U32 R5, RZ, RZ, R4 ;  /* 0x000000ffff057224 */ /* 0x000fe200078e0004 */
[----:B------:R-:W-:Y:S02]  /*c460*/  IABS R4, R6 ;  /* 0x0000000600047213 */ /* 0x000fe40000000000 */
[----:B------:R-:W-:Y:S01]  /*c470*/  FSEL R28, R10, -INF , !P5 ;  /* 0xff8000000a1c7808 */ /* 0x000fe20006800000 */
[----:B------:R1:W2:Y:S01]  /*c480*/  I2F R11, R5 ;  /* 0x00000005000b7306 */ /* 0x0002a20000201400 */
[--C-:B------:R-:W-:Y:S01]  /*c490*/  IMAD.IADD R6, R218, 0x1, -R3.reuse ;  /* 0x00000001da067824 */ /* 0x100fe200078e0a03 */
[C---:B------:R-:W-:Y:S01]  /*c4a0*/  ISETP.GE.AND P0, PT, R3.reuse, R227, PT ;  /* 0x000000e30300720c */ /* 0x040fe20003f06270 */
[----:B------:R-:W-:Y:S01]  /*c4b0*/  IMAD.IADD R2, R216, 0x1, -R3 ;  /* 0x00000001d8027824 */ /* 0x000fe200078e0a03 */
[----:B------:R-:W-:-:S02]  /*c4c0*/  ISETP.GE.AND P6, PT, R3, R226, PT ;  /* 0x000000e20300720c */ /* 0x000fc40003fc6270 */
[C---:B------:R-:W-:Y:S02]  /*c4d0*/  ISETP.GE.AND P5, PT, R3.reuse, R225, PT ;  /* 0x000000e10300720c */ /* 0x040fe40003fa6270 */
[C---:B------:R-:W-:Y:S02]  /*c4e0*/  ISETP.LT.OR P0, PT, R3.reuse, R222, P0 ;  /* 0x000000de0300720c */ /* 0x040fe40000701670 */
[C---:B------:R-:W-:Y:S02]  /*c4f0*/  ISETP.LT.OR P6, PT, R3.reuse, R221, P6 ;  /* 0x000000dd0300720c */ /* 0x040fe400037c1670 */
[----:B------:R-:W-:Y:S01]  /*c500*/  ISETP.LT.OR P5, PT, R3, R220, P5 ;  /* 0x000000dc0300720c */ /* 0x000fe20002fa1670 */
[----:B-1----:R-:W-:Y:S01]  /*c510*/  IMAD.MOV.U32 R5, RZ, RZ, R4 ;  /* 0x000000ffff057224 */ /* 0x002fe200078e0004 */
[----:B------:R-:W-:Y:S01]  /*c520*/  IABS R4, R6 ;  /* 0x0000000600047213 */ /* 0x000fe20000000000 */
[----:B------:R-:W-:Y:S02]  /*c530*/  IMAD.IADD R6, R223, 0x1, -R3 ;  /* 0x00000001df067824 */ /* 0x000fe400078e0a03 */
[----:B------:R1:W3:Y:S01]  /*c540*/  I2F R14, R5 ;  /* 0x00000005000e7306 */ /* 0x0002e20000201400 */
[----:B--2---:R-:W-:-:S05]  /*c550*/  FFMA.FTZ R9, R11, -UR27, R176 ;  /* 0x8000001b0b097c23 */ /* 0x004fca00080100b0 */
[----:B------:R-:W-:Y:S02]  /*c560*/  FSEL R18, R9, -INF , !P4 ;  /* 0xff80000009127808 */ /* 0x000fe40006000000 */
[----:B------:R-:W2:Y:S01]  /*c570*/  I2F R13, R4 ;  /* 0x00000004000d7306 */ /* 0x000ea20000201400 */
[----:B------:R-:W-:-:S04]  /*c580*/  ISETP.GE.AND P4, PT, R3, R224, PT ;  /* 0x000000e00300720c */ /* 0x000fc80003f86270 */
[----:B------:R-:W-:Y:S01]  /*c590*/  ISETP.LT.OR P4, PT, R3, R219, P4 ;  /* 0x000000db0300720c */ /* 0x000fe20002781670 */
[----:B-1----:R-:W-:Y:S02]  /*c5a0*/  IMAD.IADD R5, R217, 0x1, -R3 ;  /* 0x00000001d9057824 */ /* 0x002fe400078e0a03 */
[----:B---3--:R-:W-:-:S03]  /*c5b0*/  FFMA.FTZ R7, R14, -UR27, R178 ;  /* 0x8000001b0e077c23 */ /* 0x008fc600080100b2 */
[----:B------:R-:W-:Y:S02]  /*c5c0*/  IABS R5, R5 ;  /* 0x0000000500057213 */ /* 0x000fe40000000000 */
[----:B------:R-:W-:Y:S01]  /*c5d0*/  FSEL R20, R7, -INF , !P1 ;  /* 0xff80000007147808 */ /* 0x000fe20004800000 */
[----:B--2---:R-:W-:Y:S01]  /*c5e0*/  FFMA.FTZ R8, R13, -UR27, R33 ;  /* 0x8000001b0d087c23 */ /* 0x004fe20008010021 */
[----:B------:R-:W-:Y:S01]  /*c5f0*/  IABS R4, R2 ;  /* 0x0000000200047213 */ /* 0x000fe20000000000 */
[----:B------:R1:W2:Y:S01]  /*c600*/  I2F R12, R5 ;  /* 0x00000005000c7306 */ /* 0x0002a20000201400 */
[----:B------:R-:W-:Y:S02]  /*c610*/  IADD3 R2, R0, 0x10, RZ ;  /* 0x0000001000027810 */ /* 0x000fe40007ffe0ff */
[----:B------:R-:W-:Y:S02]  /*c620*/  FSEL R21, R8, -INF , !P0 ;  /* 0xff80000008157808 */ /* 0x000fe40004000000 */
[----:B------:R-:W-:Y:S01]  /*c630*/  ISETP.GE.AND P1, PT, R2, R227, PT ;  /* 0x000000e30200720c */ /* 0x000fe20003f26270 */
[----:B------:R-:W-:Y:S01]  /*c640*/  IMAD.IADD R3, R216, 0x1, -R2 ;  /* 0x00000001d8037824 */ /* 0x000fe200078e0a02 */
[----:B------:R-:W-:-:S02]  /*c650*/  ISETP.GE.AND P0, PT, R2, R226, PT ;  /* 0x000000e20200720c */ /* 0x000fc40003f06270 */
        /* <DEDUP_REMOVED lines=15> */
[----:B------:R-:W-:Y:S02]  /*c750*/  FSEL R19, R9, -INF , !P5 ;  /* 0xff80000009137808 */ /* 0x000fe40006800000 */
[----:B------:R-:W3:Y:S01]  /*c760*/  I2F R15, R4 ;  /* 0x00000004000f7306 */ /* 0x000ee20000201400 */
[----:B------:R-:W-:-:S04]  /*c770*/  ISETP.GE.AND P5, PT, R2, R224, PT ;  /* 0x000000e00200720c */ /* 0x000fc80003fa6270 */
[----:B------:R-:W-:Y:S01]  /*c780*/  ISETP.LT.OR P5, PT, R2, R219, P5 ;  /* 0x000000db0200720c */ /* 0x000fe20002fa1670 */
[----:B-1----:R-:W-:Y:S02]  /*c790*/  IMAD.IADD R5, R217, 0x1, -R2 ;  /* 0x00000001d9057824 */ /* 0x002fe400078e0a02 */
[----:B--2---:R-:W-:-:S03]  /*c7a0*/  FFMA.FTZ R7, R16, -UR27, R179 ;  /* 0x8000001b10077c23 */ /* 0x004fc600080100b3 */
[----:B------:R-:W-:Y:S02]  /*c7b0*/  IABS R5, R5 ;  /* 0x0000000500057213 */ /* 0x000fe40000000000 */
[----:B------:R-:W-:Y:S01]  /*c7c0*/  FSEL R16, R7, -INF , !P4 ;  /* 0xff80000007107808 */ /* 0x000fe20006000000 */
[----:B---3--:R-:W-:Y:S01]  /*c7d0*/  FFMA.FTZ R8, R15, -UR27, R136 ;  /* 0x8000001b0f087c23 */ /* 0x008fe20008010088 */
[----:B------:R-:W-:Y:S01]  /*c7e0*/  IABS R4, R3 ;  /* 0x0000000300047213 */ /* 0x000fe20000000000 */
[----:B------:R1:W2:Y:S01]  /*c7f0*/  I2F R12, R5 ;  /* 0x00000005000c7306 */ /* 0x0002a20000201400 */
[----:B------:R-:W-:Y:S02]  /*c800*/  IADD3 R3, R0, 0x11, RZ ;  /* 0x0000001100037810 */ /* 0x000fe40007ffe0ff */
[----:B------:R-:W-:Y:S02]  /*c810*/  FSEL R199, R8, -INF , !P1 ;  /* 0xff80000008c77808 */ /* 0x000fe40004800000 */
[C---:B------:R-:W-:Y:S01]  /*c820*/  ISETP.GE.AND P4, PT, R3.reuse, R227, PT ;  /* 0x000000e30300720c */ /* 0x040fe20003f86270 */
        /* <DEDUP_REMOVED lines=15> */
[----:B------:R1:W-:Y:S01]  /*c920*/  I2F R14, R5 ;  /* 0x00000005000e7306 */ /* 0x0003e20000201400 */
[----:B---3--:R-:W-:-:S05]  /*c930*/  FFMA.FTZ R9, R11, -UR27, R184 ;  /* 0x8000001b0b097c23 */ /* 0x008fca00080100b8 */
[----:B------:R-:W-:Y:S02]  /*c940*/  FSEL R238, R9, -INF , !P6 ;  /* 0xff80000009ee7808 */ /* 0x000fe40007000000 */
[----:B------:R2:W-:Y:S01]  /*c950*/  I2F R13, R4 ;  /* 0x00000004000d7306 */ /* 0x0005e20000201400 */
[----:B------:R-:W-:-:S04]  /*c960*/  ISETP.GE.AND P6, PT, R3, R224, PT ;  /* 0x000000e00300720c */ /* 0x000fc80003fc6270 */
[----:B------:R-:W-:Y:S01]  /*c970*/  ISETP.LT.OR P6, PT, R3, R219, P6 ;  /* 0x000000db0300720c */ /* 0x000fe200037c1670 */
[----:B-1----:R-:W-:-:S05]  /*c980*/  IMAD.IADD R5, R217, 0x1, -R3 ;  /* 0x00000001d9057824 */ /* 0x002fca00078e0a03 */
[----:B------:R-:W-:Y:S02]  /*c990*/  IABS R5, R5 ;  /* 0x0000000500057213 */ /* 0x000fe40000000000 */
[----:B--2---:R-:W-:Y:S02]  /*c9a0*/  IABS R4, R2 ;  /* 0x0000000200047213 */ /* 0x004fe40000000000 */
[----:B------:R1:W2:Y:S01]  /*c9b0*/  I2F R12, R5 ;  /* 0x00000005000c7306 */ /* 0x0002a20000201400 */
[C---:B------:R-:W-:Y:S02]  /*c9c0*/  IADD3 R2, R0.reuse, 0x18, RZ ;  /* 0x0000001800027810 */ /* 0x040fe40007ffe0ff */
[----:B------:R-:W-:Y:S01]  /*c9d0*/  IADD3 R0, R0, 0x19, RZ ;  /* 0x0000001900007810 */ /* 0x000fe20007ffe0ff */
[----:B-1----:R-:W-:Y:S01]  /*c9e0*/  IMAD.MOV.U32 R5, RZ, RZ, R4 ;  /* 0x000000ffff057224 */ /* 0x002fe200078e0004 */
[----:B------:R-:W-:Y:S01]  /*c9f0*/  IABS R4, R6 ;  /* 0x0000000600047213 */ /* 0x000fe20000000000 */
[----:B------:R-:W-:-:S02]  /*ca00*/  IMAD.IADD R6, R218, 0x1, -R2 ;  /* 0x00000001da067824 */ /* 0x000fc400078e0a02 */
[----:B------:R1:W3:Y:S01]  /*ca10*/  I2F R7, R5 ;  /* 0x0000000500077306 */ /* 0x0002e20000201400 */
[----:B--2---:R-:W-:-:S05]  /*ca20*/  FFMA.FTZ R8, R12, -UR27, R139 ;  /* 0x8000001b0c087c23 */ /* 0x004fca000801008b */
[----:B------:R-:W-:Y:S02]  /*ca30*/  FSEL R197, R8, -INF , !P1 ;  /* 0xff80000008c57808 */ /* 0x000fe40004800000 */
[----:B------:R-:W-:-:S04]  /*ca40*/  ISETP.GE.AND P1, PT, R2, R225, PT ;  /* 0x000000e10200720c */ /* 0x000fc80003f26270 */
[----:B------:R-:W-:Y:S01]  /*ca50*/  ISETP.LT.OR P1, PT, R2, R220, P1 ;  /* 0x000000dc0200720c */ /* 0x000fe20000f21670 */
[----:B-1----:R-:W-:Y:S01]  /*ca60*/  IMAD.MOV.U32 R5, RZ, RZ, R4 ;  /* 0x000000ffff057224 */ /* 0x002fe200078e0004 */
[----:B------:R-:W-:Y:S01]  /*ca70*/  IABS R4, R6 ;  /* 0x0000000600047213 */ /* 0x000fe20000000000 */
[----:B------:R-:W-:Y:S02]  /*ca80*/  FFMA.FTZ R6, R14, -UR27, R186 ;  /* 0x8000001b0e067c23 */ /* 0x000fe400080100ba */
[----:B------:R1:W2:Y:S01]  /*ca90*/  I2F R15, R5 ;  /* 0x00000005000f7306 */ /* 0x0002a20000201400 */
[----:B---3--:R-:W-:Y:S02]  /*caa0*/  FFMA.FTZ R7, R7, -UR27, R185 ;  /* 0x8000001b07077c23 */ /* 0x008fe400080100b9 */
[----:B------:R-:W-:Y:S02]  /*cab0*/  FSEL R237, R6, -INF , !P5 ;  /* 0xff80000006ed7808 */ /* 0x000fe40006800000 */
[----:B------:R-:W-:-:S02]  /*cac0*/  ISETP.GE.AND P5, PT, R2, R227, PT ;  /* 0x000000e30200720c */ /* 0x000fc40003fa6270 */
[----:B------:R-:W-:Y:S01]  /*cad0*/  FSEL R198, R7, -INF , !P0 ;  /* 0xff80000007c67808 */ /* 0x000fe20004000000 */
[----:B------:R3:W4:Y:S01]  /*cae0*/  I2F R9, R4 ;  /* 0x0000000400097306 */ /* 0x0007220000201400 */
[C---:B------:R-:W-:Y:S02]  /*caf0*/  ISETP.GE.AND P0, PT, R2.reuse, R224, PT ;  /* 0x000000e00200720c */ /* 0x040fe40003f06270 */
[C---:B------:R-:W-:Y:S02]  /*cb00*/  ISETP.LT.OR P5, PT, R2.reuse, R222, P5 ;  /* 0x000000de0200720c */ /* 0x040fe40002fa1670 */
[----:B------:R-:W-:Y:S01]  /*cb10*/  ISETP.LT.OR P0, PT, R2, R219, P0 ;  /* 0x000000db0200720c */ /* 0x000fe20000701670 */
[----:B-1----:R-:W-:Y:S02]  /*cb20*/  IMAD.IADD R5, R217, 0x1, -R2 ;  /* 0x00000001d9057824 */ /* 0x002fe400078e0a02 */
[----:B--2---:R-:W-:-:S03]  /*cb30*/  FFMA.FTZ R6, R15, -UR27, R187 ;  /* 0x8000001b0f067c23 */ /* 0x004fc600080100bb */
[----:B------:R-:W-:Y:S02]  /*cb40*/  IABS R5, R5 ;  /* 0x0000000500057213 */ /* 0x000fe40000000000 */
[----:B------:R-:W-:Y:S01]  /*cb50*/  FSEL R195, R6, -INF , !P6 ;  /* 0xff80000006c37808 */ /* 0x000fe20007000000 */
[----:B---3--:R-:W-:Y:S01]  /*cb60*/  IMAD.IADD R4, R216, 0x1, -R2 ;  /* 0x00000001d8047824 */ /* 0x008fe200078e0a02 */
[C---:B------:R-:W-:Y:S01]  /*cb70*/  ISETP.GE.AND P6, PT, R0.reuse, R227, PT ;  /* 0x000000e30000720c */ /* 0x040fe20003fc6270 */
[----:B------:R-:W-:Y:S02]  /*cb80*/  IMAD.MOV.U32 R3, RZ, RZ, R5 ;  /* 0x000000ffff037224 */ /* 0x000fe400078e0005 */
[----:B------:R-:W-:Y:S01]  /*cb90*/  FFMA.FTZ R5, R13, -UR27, R137 ;  /* 0x8000001b0d057c23 */ /* 0x000fe20008010089 */
[----:B------:R-:W-:Y:S01]  /*cba0*/  IABS R4, R4 ;  /* 0x0000000400047213 */ /* 0x000fe20000000000 */
[----:B------:R1:W-:Y:S01]  /*cbb0*/  I2F R13, R3 ;  /* 0x00000003000d7306 */ /* 0x0003e20000201400 */
[----:B----4-:R-:W-:Y:S01]  /*cbc0*/  FFMA.FTZ R9, R9, -UR27, R172 ;  /* 0x8000001b09097c23 */ /* 0x010fe200080100ac */
[----:B------:R-:W-:-:S02]  /*cbd0*/  ISETP.LT.OR P6, PT, R0, R222, P6 ;  /* 0x000000de0000720c */ /* 0x000fc400037c1670 */
[----:B------:R-:W-:Y:S01]  /*cbe0*/  FSEL R196, R5, -INF , !P4 ;  /* 0xff80000005c47808 */ /* 0x000fe20006000000 */
[----:B------:R-:W-:Y:S01]  /*cbf0*/  IMAD.IADD R5, R218, 0x1, -R0 ;  /* 0x00000001da057824 */ /* 0x000fe200078e0a00 */
[CC--:B------:R-:W-:Y:S02]  /*cc00*/  ISETP.GE.AND P4, PT, R2.reuse, R226.reuse, PT ;  /* 0x000000e20200720c */ /* 0x0c0fe40003f86270 */
[----:B------:R-:W2:Y:S01]  /*cc10*/  I2F R12, R4 ;  /* 0x00000004000c7306 */ /* 0x000ea20000201400 */
[----:B------:R-:W-:Y:S02]  /*cc20*/  FSEL R185, R9, -INF , !P5 ;  /* 0xff80000009b97808 */ /* 0x000fe40006800000 */
[----:B------:R-:W-:Y:S02]  /*cc30*/  ISETP.LT.OR P4, PT, R2, R221, P4 ;  /* 0x000000dd0200720c */ /* 0x000fe40002781670 */
[----:B------:R-:W-:Y:S01]  /*cc40*/  ISETP.GE.AND P5, PT, R0, R226, PT ;  /* 0x000000e20000720c */ /* 0x000fe20003fa6270 */
[----:B-1----:R-:W-:-:S03]  /*cc50*/  IMAD.IADD R3, R223, 0x1, -R2 ;  /* 0x00000001df037824 */ /* 0x002fc600078e0a02 */
[----:B------:R-:W-:Y:S01]  /*cc60*/  ISETP.LT.OR P5, PT, R0, R221, P5 ;  /* 0x000000dd0000720c */ /* 0x000fe20002fa1670 */
[----:B------:R-:W-:Y:S01]  /*cc70*/  IMAD.IADD R2, R216, 0x1, -R0 ;  /* 0x00000001d8027824 */ /* 0x000fe200078e0a00 */
[----:B------:R-:W-:-:S04]  /*cc80*/  IABS R3, R3 ;  /* 0x0000000300037213 */ /* 0x000fc80000000000 */
[----:B------:R-:W-:Y:S01]  /*cc90*/  IABS R2, R2 ;  /* 0x0000000200027213 */ /* 0x000fe20000000000 */
[----:B--2---:R-:W-:Y:S02]  /*cca0*/  FFMA.FTZ R7, R12, -UR27, R188 ;  /* 0x8000001b0c077c23 */ /* 0x004fe400080100bc */
[----:B------:R-:W-:Y:S01]  /*ccb0*/  IMAD.MOV.U32 R4, RZ, RZ, R3 ;  /* 0x000000ffff047224 */ /* 0x000fe200078e0003 */
[----:B------:R-:W-:Y:S01]  /*ccc0*/  IABS R3, R5 ;  /* 0x0000000500037213 */ /* 0x000fe20000000000 */
[----:B------:R-:W-:Y:S01]  /*ccd0*/  FFMA.FTZ R5, R13, -UR27, R174 ;  /* 0x8000001b0d057c23 */ /* 0x000fe200080100ae */
[----:B------:R-:W-:Y:S01]  /*cce0*/  FSEL R194, R7, -INF , !P1 ;  /* 0xff80000007c27808 */ /* 0x000fe20004800000 */
[----:B------:R1:W2:Y:S01]  /*ccf0*/  I2F R10, R4 ;  /* 0x00000004000a7306 */ /* 0x0002a20000201400 */
[----:B------:R-:W-:Y:S02]  /*cd00*/  ISETP.GE.AND P1, PT, R0, R224, PT ;  /* 0x000000e00000720c */ /* 0x000fe40003f26270 */
[----:B------:R-:W-:-:S02]  /*cd10*/  FSEL R192, R5, -INF , !P4 ;  /* 0xff80000005c07808 */ /* 0x000fc40006000000 */
        /* <DEDUP_REMOVED lines=71> */
.L_x_1987:
[----:B------:R-:W-:Y:S05]  /*d190*/  BSYNC B0 ;  /* 0x0000000000007941 */ /* 0x000fea0003800000 */
.L_x_1986:
[----:B------:R-:W0:Y:S02]  /*d1a0*/  LDGDEPBAR ;  /* 0x00000000000079af */ /* 0x000e240000000000 */
.L_x_1985:
[----:B------:R-:W2:Y:S04]  /*d1b0*/  LDL R2, [R1+0x94] ;  /* 0x0000940001027983 */ /* 0x000ea80000100800 */
[----:B-1----:R-:W3:Y:S04]  /*d1c0*/  LDL.64 R6, [R1+0x80] ;  /* 0x0000800001067983 */ /* 0x002ee80000100a00 */
[----:B------:R-:W4:Y:S04]  /*d1d0*/  LDL R3, [R1+0x70] ;  /* 0x0000700001037983 */ /* 0x000f280000100800 */
[----:B------:R-:W5:Y:S04]  /*d1e0*/  LDL R4, [R1+0x90] ;  /* 0x0000900001047983 */ /* 0x000f680000100800 */
[----:B------:R-:W5:Y:S04]  /*d1f0*/  LDL R17, [R1+0x28] ;  /* 0x0000280001117983 */ /* 0x000f680000100800 */
[----:B------:R-:W5:Y:S01]  /*d200*/  LDL.64 R14, [R1] ;  /* 0x00000000010e7983 */ /* 0x000f620000100a00 */
[----:B------:R-:W-:-:S04]  /*d210*/  FMNMX.FTZ R0, R235, R23, !PT ;  /* 0x00000017eb007209 */ /* 0x000fc80007810000 */
[----:B------:R-:W-:-:S04]  /*d220*/  FMNMX.FTZ R0, R22, R0, !PT ;  /* 0x0000000016007209 */ /* 0x000fc80007810000 */
[----:B------:R-:W-:-:S04]  /*d230*/  FMNMX.FTZ R0, R18, R0, !PT ;  /* 0x0000000012007209 */ /* 0x000fc80007810000 */
[----:B------:R-:W-:-:S04]  /*d240*/  FMNMX.FTZ R0, R19, R0, !PT ;  /* 0x0000000013007209 */ /* 0x000fc80007810000 */
[----:B------:R-:W-:-:S04]  /*d250*/  FMNMX.FTZ R0, R238, R0, !PT ;  /* 0x00000000ee007209 */ /* 0x000fc80007810000 */
[----:B------:R-:W-:-:S04]  /*d260*/  FMNMX.FTZ R0, R198, R0, !PT ;  /* 0x00000000c6007209 */ /* 0x000fc80007810000 */
[----:B------:R-:W-:-:S04]  /*d270*/  FMNMX.FTZ R134, R194, R0, !PT ;  /* 0x00000000c2867209 */ /* 0x000fc80007810000 */
[----:B------:R-:W-:Y:S01]  /*d280*/  FMNMX.FTZ R134, R186, R134, !PT ;  /* 0x00000086ba867209 */ /* 0x000fe20007810000 */
[----:B------:R-:W1:Y:S08]  /*d290*/  LDC.U8 R177, c[0x0][0x2d8] ;  /* 0x0000b600ffb17b82 */ /* 0x000e700000000000 */
[----:B------:R-:W1:Y:S02]  /*d2a0*/  LDC.U8 R176, c[0x0][0x2d8] ;  /* 0x0000b600ffb07b82 */ /* 0x000e640000000000 */
[----:B-1----:R-:W-:Y:S01]  /*d2b0*/  PRMT R176, R176, 0x7054, R177 ;  /* 0x00007054b0b07816 */ /* 0x002fe200000000b1 */
[----:B--2---:R-:W-:Y:S01]  /*d2c0*/  IMAD.WIDE.U32 R8, R2, -0x326172a9, RZ ;  /* 0xcd9e8d5702087825 */ /* 0x004fe200078e00ff */
[----:B---3--:R-:W-:-:S04]  /*d2d0*/  MOV R12, R6 ;  /* 0x00000006000c7202 */ /* 0x008fc80000000f00 */
[----:B----4-:R-:W-:Y:S02]  /*d2e0*/  LOP3.LUT R6, R9, R3, RZ, 0x3c, !PT ;  /* 0x0000000309067212 */ /* 0x010fe400078e3cff */
[----:B------:R-:W-:Y:S01]  /*d2f0*/  MOV R13, R7 ;  /* 0x00000007000d7202 */ /* 0x000fe20000000f00 */
[----:B-----5:R-:W-:Y:S01]  /*d300*/  IMAD.WIDE.U32 R4, R4, -0x2daee0ad, RZ ;  /* 0xd2511f5304047825 */ /* 0x020fe200078e00ff */
[----:B------:R-:W-:-:S03]  /*d310*/  MOV R2, UR31 ;  /* 0x0000001f00027c02 */ /* 0x000fc60008000f00 */
[----:B------:R-:W-:Y:S01]  /*d320*/  IMAD.WIDE.U32 R6, R6, -0x2daee0ad, RZ ;  /* 0xd2511f5306067825 */ /* 0x000fe200078e00ff */
[----:B------:R-:W-:-:S04]  /*d330*/  LOP3.LUT R2, R5, UR33, R2, 0x96, !PT ;  /* 0x0000002105027c12 */ /* 0x000fc8000f8e9602 */
[----:B------:R-:W-:Y:S01]  /*d340*/  LOP3.LUT R4, R7, UR15, R4, 0x96, !PT ;  /* 0x0000000f07047c12 */ /* 0x000fe2000f8e9604 */
[----:B------:R-:W-:-:S04]  /*d350*/  IMAD.WIDE.U32 R2, R2, -0x326172a9, RZ ;  /* 0xcd9e8d5702027825 */ /* 0x000fc800078e00ff */
[----:B------:R-:W-:Y:S01]  /*d360*/  IMAD.WIDE.U32 R4, R4, -0x326172a9, RZ ;  /* 0xcd9e8d5704047825 */ /* 0x000fe200078e00ff */
[----:B------:R-:W-:-:S04]  /*d370*/  LOP3.LUT R8, R3, UR16, R8, 0x96, !PT ;  /* 0x0000001003087c12 */ /* 0x000fc8000f8e9608 */
[----:B------:R-:W-:Y:S01]  /*d380*/  LOP3.LUT R10, R5, UR14, R2, 0x96, !PT ;  /* 0x0000000e050a7c12 */ /* 0x000fe2000f8e9602 */
[----:B------:R-:W-:Y:S01]  /*d390*/  IMAD.WIDE.U32 R8, R8, -0x2daee0ad, RZ ;  /* 0xd2511f5308087825 */ /* 0x000fe200078e00ff */
[----:B------:R-:W1:Y:S03]  /*d3a0*/  SHFL.BFLY PT, R5, R134, 0x2, 0x1f ;  /* 0x0c401f0086057f89 */ /* 0x000e6600000e0000 */
[----:B------:R-:W-:Y:S01]  /*d3b0*/  IMAD.WIDE.U32 R10, R10, -0x2daee0ad, RZ ;  /* 0xd2511f530a0a7825 */ /* 0x000fe200078e00ff */
[----:B------:R-:W-:-:S03]  /*d3c0*/  LOP3.LUT R6, R9, UR13, R6, 0x96, !PT ;  /* 0x0000000d09067c12 */ /* 0x000fc6000f8e9606 */
[----:B------:R-:W-:Y:S01]  /*d3d0*/  IMAD R0, R17, -0x326172a9, RZ ;  /* 0xcd9e8d5711007824 */ /* 0x000fe200078e02ff */
[----:B------:R-:W-:Y:S01]  /*d3e0*/  LOP3.LUT R8, R11, UR11, R8, 0x96, !PT ;  /* 0x0000000b0b087c12 */ /* 0x000fe2000f8e9608 */
[----:B------:R-:W-:-:S03]  /*d3f0*/  IMAD.WIDE.U32 R6, R6, -0x326172a9, RZ ;  /* 0xcd9e8d5706067825 */ /* 0x000fc600078e00ff */
[----:B------:R-:W-:Y:S01]  /*d400*/  LOP3.LUT R3, R3, UR16, R0, 0x96, !PT ;  /* 0x0000001003037c12 */ /* 0x000fe2000f8e9600 */
[----:B------:R-:W-:Y:S01]  /*d410*/  IMAD.WIDE.U32 R138, R8, -0x326172a9, RZ ;  /* 0xcd9e8d57088a7825 */ /* 0x000fe200078e00ff */
[----:B------:R-:W-:Y:S02]  /*d420*/  LOP3.LUT R0, R15, UR14, R2, 0x96, !PT ;  /* 0x0000000e0f007c12 */ /* 0x000fe4000f8e9602 */
[----:B------:R-:W-:Y:S01]  /*d430*/  LOP3.LUT R4, R7, UR12, R4, 0x96, !PT ;  /* 0x0000000c07047c12 */ /* 0x000fe2000f8e9604 */
[----:B------:R-:W-:Y:S01]  /*d440*/  IMAD.WIDE.U32 R2, R3, -0x2daee0ad, RZ ;  /* 0xd2511f5303027825 */ /* 0x000fe200078e00ff */
[----:B------:R-:W-:-:S03]  /*d450*/  LOP3.LUT R6, R139, UR10, R6, 0x96, !PT ;  /* 0x0000000a8b067c12 */ /* 0x000fc6000f8e9606 */
[----:B------:R-:W-:Y:S01]  /*d460*/  IMAD.WIDE.U32 R172, R0, -0x2daee0ad, RZ ;  /* 0xd2511f5300ac7825 */ /* 0x000fe200078e00ff */
[----:B------:R-:W-:-:S03]  /*d470*/  LOP3.LUT R12, R3, UR13, R12, 0x96, !PT ;  /* 0x0000000d030c7c12 */ /* 0x000fc6000f8e960c */
[----:B------:R-:W-:Y:S01]  /*d480*/  IMAD.WIDE.U32 R34, R6, -0x2daee0ad, RZ ;  /* 0xd2511f5306227825 */ /* 0x000fe200078e00ff */
[----:B------:R-:W-:-:S03]  /*d490*/  LOP3.LUT R11, R173, UR11, R2, 0x96, !PT ;  /* 0x0000000bad0b7c12 */ /* 0x000fc6000f8e9602 */
[----:B------:R-:W-:Y:S01]  /*d4a0*/  IMAD.WIDE.U32 R2, R4, -0x2daee0ad, RZ ;  /* 0xd2511f5304027825 */ /* 0x000fe200078e00ff */
[----:B-1----:R-:W-:Y:S02]  /*d4b0*/  FMNMX.FTZ R134, R134, R5, !PT ;  /* 0x0000000586867209 */ /* 0x002fe40007810000 */
[----:B------:R-:W-:Y:S02]  /*d4c0*/  FMNMX.FTZ R0, R232, R30, !PT ;  /* 0x0000001ee8007209 */ /* 0x000fe40007810000 */
[----:B------:R-:W-:Y:S02]  /*d4d0*/  LOP3.LUT R5, R35, UR7, R2, 0x96, !PT ;  /* 0x0000000723057c12 */ /* 0x000fe4000f8e9602 */
[----:B------:R-:W-:Y:S02]  /*d4e0*/  FMNMX.FTZ R2, R233, R132, !PT ;  /* 0x00000084e9027209 */ /* 0x000fe40007810000 */
[----:B------:R-:W-:Y:S02]  /*d4f0*/  LOP3.LUT R13, R3, UR9, R10, 0x96, !PT ;  /* 0x00000009030d7c12 */ /* 0x000fe4000f8e960a */
        /* <DEDUP_REMOVED lines=18> */
[----:B------:R-:W-:Y:S01]  /*d620*/  IMAD.WIDE.U32 R2, R5, -0x326172a9, RZ ;  /* 0xcd9e8d5705027825 */ /* 0x000fe200078e00ff */
[----:B------:R-:W-:-:S04]  /*d630*/  FMNMX.FTZ R137, R193, R4, !PT ;  /* 0x00000004c1897209 */ /* 0x000fc80007810000 */
[----:B------:R-:W-:Y:S02]  /*d640*/  LOP3.LUT R4, R2, 0xffff, RZ, 0xc0, !PT ;  /* 0x0000ffff02047812 */ /* 0x000fe400078ec0ff */
[----:B------:R-:W-:Y:S02]  /*d650*/  FMNMX.FTZ R137, R187, R137, !PT ;  /* 0x00000089bb897209 */ /* 0x000fe40007810000 */
[----:B------:R-:W-:Y:S01]  /*d660*/  SHF.R.U32.HI R7, RZ, 0x8, R4 ;  /* 0x00000008ff077819 */ /* 0x000fe20000011604 */
[----:B------:R-:W-:Y:S01]  /*d670*/  IMAD.WIDE.U32 R4, R12, -0x326172a9, RZ ;  /* 0xcd9e8d570c047825 */ /* 0x000fe200078e00ff */
[----:B------:R-:W-:-:S04]  /*d680*/  FMNMX.FTZ R136, R133, R136, !PT ;  /* 0x0000008885887209 */ /* 0x000fc80007810000 */
[----:B------:R-:W-:Y:S02]  /*d690*/  LOP3.LUT R12, R5, UR12, R14, 0x96, !PT ;  /* 0x0000000c050c7c12 */ /* 0x000fe4000f8e960e */
[----:B------:R-:W1:Y:S01]  /*d6a0*/  SHFL.BFLY PT, R5, R137, 0x2, 0x1f ;  /* 0x0c401f0089057f89 */ /* 0x000e6200000e0000 */
[----:B------:R-:W-:-:S03]  /*d6b0*/  FMNMX.FTZ R0, R184, R0, !PT ;  /* 0x00000000b8007209 */ /* 0x000fc60007810000 */
[----:B------:R-:W2:Y:S04]  /*d6c0*/  SHFL.BFLY PT, R8, R136, 0x2, 0x1f ;  /* 0x0c401f0088087f89 */ /* 0x000ea800000e0000 */
[----:B------:R-:W3:Y:S01]  /*d6d0*/  SHFL.BFLY PT, R10, R134, 0x1, 0x1f ;  /* 0x0c201f00860a7f89 */ /* 0x000ee200000e0000 */
[----:B------:R-:W-:-:S03]  /*d6e0*/  IMAD.WIDE.U32 R250, R11, -0x326172a9, RZ ;  /* 0xcd9e8d570bfa7825 */ /* 0x000fc600078e00ff */
[----:B------:R-:W4:Y:S02]  /*d6f0*/  SHFL.BFLY PT, R9, R0, 0x2, 0x1f ;  /* 0x0c401f0000097f89 */ /* 0x000f2400000e0000 */
[----:B------:R-:W-:Y:S02]  /*d700*/  LOP3.LUT R11, R251, UR10, R4, 0x96, !PT ;  /* 0x0000000afb0b7c12 */ /* 0x000fe4000f8e9604 */
[--C-:B------:R-:W-:Y:S01]  /*d710*/  SHF.R.U32.HI R4, RZ, 0x10, R2.reuse ;  /* 0x00000010ff047819 */ /* 0x100fe20000011602 */
[----:B------:R-:W-:Y:S01]  /*d720*/  IMAD.WIDE.U32 R32, R13, -0x326172a9, RZ ;  /* 0xcd9e8d570d207825 */ /* 0x000fe200078e00ff */
[----:B------:R-:W-:Y:S02]  /*d730*/  LOP3.LUT R6, R2, 0xff, RZ, 0xc0, !PT ;  /* 0x000000ff02067812 */ /* 0x000fe400078ec0ff */
[----:B------:R-:W-:Y:S02]  /*d740*/  LOP3.LUT R4, R4, 0xff, RZ, 0xc0, !PT ;  /* 0x000000ff04047812 */ /* 0x000fe400078ec0ff */
[----:B------:R-:W-:-:S02]  /*d750*/  SHF.R.U32.HI R2, RZ, 0x18, R2 ;  /* 0x00000018ff027819 */ /* 0x000fc40000011602 */
[----:B-1----:R-:W-:Y:S02]  /*d760*/  FMNMX.FTZ R137, R5, R137, !PT ;  /* 0x0000008905897209 */ /* 0x002fe40007810000 */
[----:B------:R-:W-:Y:S02]  /*d770*/  PRMT R14, R6, 0x5410, R7 ;  /* 0x00005410060e7816 */ /* 0x000fe40000000007 */
[----:B------:R-:W-:Y:S02]  /*d780*/  PRMT R7, R4, 0x5410, R2 ;  /* 0x0000541004077816 */ /* 0x000fe40000000002 */
[----:B------:R-:W-:Y:S01]  /*d790*/  LOP3.LUT R2, R3, UR17, R32, 0x96, !PT ;  /* 0x0000001103027c12 */ /* 0x000fe2000f8e9620 */
[----:B------:R-:W1:Y:S01]  /*d7a0*/  SHFL.BFLY PT, R6, R137, 0x1, 0x1f ;  /* 0x0c201f0089067f89 */ /* 0x000e6200000e0000 */
[----:B--2---:R-:W-:Y:S02]  /*d7b0*/  FMNMX.FTZ R136, R136, R8, !PT ;  /* 0x0000000888887209 */ /* 0x004fe40007810000 */
[----:B---3--:R-:W-:-:S02]  /*d7c0*/  FMNMX.FTZ R134, R134, R10, !PT ;  /* 0x0000000a86867209 */ /* 0x008fc40007810000 */
[----:B------:R-:W-:Y:S01]  /*d7d0*/  LOP3.LUT R3, R2, 0xffff, RZ, 0xc0, !PT ;  /* 0x0000ffff02037812 */ /* 0x000fe200078ec0ff */
[----:B------:R-:W2:Y:S01]  /*d7e0*/  SHFL.BFLY PT, R5, R136, 0x1, 0x1f ;  /* 0x0c201f0088057f89 */ /* 0x000ea200000e0000 */
[----:B----4-:R-:W-:Y:S01]  /*d7f0*/  FMNMX.FTZ R0, R0, R9, !PT ;  /* 0x0000000900007209 */ /* 0x010fe20007810000 */
[----:B------:R-:W-:Y:S01]  /*d800*/  FMUL.FTZ R17, R134, c[0x0][0x23c] ;  /* 0x00008f0086117a20 */ /* 0x000fe20000410000 */
[----:B------:R-:W-:Y:S02]  /*d810*/  SHF.R.U32.HI R4, RZ, 0x8, R3 ;  /* 0x00000008ff047819 */ /* 0x000fe40000011603 */
[----:B------:R-:W-:Y:S01]  /*d820*/  LOP3.LUT R3, R2, 0xff, RZ, 0xc0, !PT ;  /* 0x000000ff02037812 */ /* 0x000fe200078ec0ff */
[----:B------:R-:W3:Y:S01]  /*d830*/  SHFL.BFLY PT, R135, R0, 0x1, 0x1f ;  /* 0x0c201f0000877f89 */ /* 0x000ee200000e0000 */
[----:B------:R-:W-:Y:S02]  /*d840*/  FSETP.NEU.FTZ.AND P4, PT, R134, -INF , PT ;  /* 0xff8000008600780b */ /* 0x000fe40003f9d000 */
[----:B------:R-:W-:-:S02]  /*d850*/  PRMT R9, R3, 0x5410, R4 ;  /* 0x0000541003097816 */ /* 0x000fc40000000004 */
[----:B------:R-:W-:Y:S02]  /*d860*/  FSEL R17, R17, RZ, P4 ;  /* 0x000000ff11117208 */ /* 0x000fe40002000000 */
[--C-:B------:R-:W-:Y:S02]  /*d870*/  SHF.R.U32.HI R3, RZ, 0x10, R2.reuse ;  /* 0x00000010ff037819 */ /* 0x100fe40000011602 */
[----:B------:R-:W-:Y:S02]  /*d880*/  SHF.R.U32.HI R4, RZ, 0x18, R2 ;  /* 0x00000018ff047819 */ /* 0x000fe40000011602 */
[----:B------:R-:W-:Y:S01]  /*d890*/  LOP3.LUT R2, R3, 0xff, RZ, 0xc0, !PT ;  /* 0x000000ff03027812 */ /* 0x000fe200078ec0ff */
[----:B------:R-:W-:Y:S02]  /*d8a0*/  FFMA.FTZ R3, R23, c[0x0][0x23c], -R17 ;  /* 0x00008f0017037a23 */ /* 0x000fe40000010811 */
[----:B------:R-:W-:Y:S01]  /*d8b0*/  IMAD.WIDE.U32 R248, R11, -0x2daee0ad, RZ ;  /* 0xd2511f530bf87825 */ /* 0x000fe200078e00ff */
[----:B------:R-:W-:Y:S01]  /*d8c0*/  PRMT R8, R2, 0x5410, R4 ;  /* 0x0000541002087816 */ /* 0x000fe20000000004 */
[----:B------:R4:W-:Y:S01]  /*d8d0*/  MUFU.EX2 R35, R3 ;  /* 0x0000000300237308 */ /* 0x0009e20000000800 */
[----:B-1----:R-:W-:-:S02]  /*d8e0*/  FMNMX.FTZ R137, R137, R6, !PT ;  /* 0x0000000689897209 */ /* 0x002fc40007810000 */
[----:B--2---:R-:W-:Y:S02]  /*d8f0*/  FMNMX.FTZ R136, R136, R5, !PT ;  /* 0x0000000588887209 */ /* 0x004fe40007810000 */
[----:B------:R-:W-:Y:S01]  /*d900*/  FSETP.NEU.FTZ.AND P1, PT, R137, -INF , PT ;  /* 0xff8000008900780b */ /* 0x000fe20003f3d000 */
[----:B----4-:R-:W-:-:S05]  /*d910*/  IMAD.WIDE.U32 R2, R12, -0x2daee0ad, RZ ;  /* 0xd2511f530c027825 */ /* 0x010fca00078e00ff */
[----:B------:R-:W-:Y:S01]  /*d920*/  LOP3.LUT R12, R249, UR7, R2, 0x96, !PT ;  /* 0x00000007f90c7c12 */ /* 0x000fe2000f8e9602 */
[--C-:B------:R-:W-:Y:S02]  /*d930*/  FFMA.FTZ R2, R18, c[0x0][0x23c], -R17.reuse ;  /* 0x00008f0012027a23 */ /* 0x100fe40000010811 */
[----:B------:R-:W-:Y:S01]  /*d940*/  FMUL.FTZ R18, R137, c[0x0][0x23c] ;  /* 0x00008f0089127a20 */ /* 0x000fe20000410000 */
[----:B---3--:R-:W-:Y:S01]  /*d950*/  FMNMX.FTZ R135, R0, R135, !PT ;  /* 0x0000008700877209 */ /* 0x008fe20007810000 */
[----:B------:R-:W-:Y:S01]  /*d960*/  FFMA.FTZ R0, R19, c[0x0][0x23c], -R17 ;  /* 0x00008f0013007a23 */ /* 0x000fe20000010811 */
[----:B------:R-:W-:Y:S02]  /*d970*/  FSETP.NEU.FTZ.AND P6, PT, R136, -INF , PT ;  /* 0xff8000008800780b */ /* 0x000fe40003fdd000 */
[----:B------:R-:W-:Y:S01]  /*d980*/  FSEL R18, R18, RZ, P1 ;  /* 0x000000ff12127208 */ /* 0x000fe20000800000 */
[----:B------:R1:W-:Y:S08]  /*d990*/  MUFU.EX2 R180, R2 ;  /* 0x0000000200b47308 */ /* 0x0003f00000000800 */
[----:B------:R2:W3:Y:S01]  /*d9a0*/  MUFU.EX2 R182, R0 ;  /* 0x0000000000b67308 */ /* 0x0004e20000000800 */
[----:B-1----:R-:W-:-:S05]  /*d9b0*/  FSEL R2, R136, RZ, P6 ;  /* 0x000000ff88027208 */ /* 0x002fca0003000000 */
[----:B------:R-:W-:Y:S02]  /*d9c0*/  FADD.FTZ R11, R232, -R2 ;  /* 0x80000002e80b7221 */ /* 0x000fe40000010000 */
[----:B--2---:R-:W-:Y:S01]  /*d9d0*/  FFMA.FTZ R0, R20, c[0x0][0x23c], -R18 ;  /* 0x00008f0014007a23 */ /* 0x004fe20000010812 */
[----:B------:R-:W-:-:S03]  /*d9e0*/  FSEL R2, R134, RZ, P4 ;  /* 0x000000ff86027208 */ /* 0x000fc60002000000 */
[----:B------:R1:W-:Y:S01]  /*d9f0*/  MUFU.EX2 R181, R0 ;  /* 0x0000000000b57308 */ /* 0x0003e20000000800 */
[----:B------:R-:W-:Y:S01]  /*da00*/  FSETP.NEU.FTZ.AND P5, PT, R135, -INF , PT ;  /* 0xff8000008700780b */ /* 0x000fe20003fbd000 */
[----:B------:R-:W-:Y:S02]  /*da10*/  FADD.FTZ R19, R235, -R2 ;  /* 0x80000002eb137221 */ /* 0x000fe40000010000 */
[----:B------:R-:W-:Y:S02]  /*da20*/  FFMA.FTZ R4, R22, c[0x0][0x23c], -R17 ;  /* 0x00008f0016047a23 */ /* 0x000fe40000010811 */
[----:B------:R-:W-:Y:S01]  /*da30*/  FFMA.FTZ R2, R27, c[0x0][0x23c], -R18 ;  /* 0x00008f001b027a23 */ /* 0x000fe20000010812 */
[----:B------:R-:W-:Y:S01]  /*da40*/  LOP3.LUT R10, R3, UR9, R172, 0x96, !PT ;  /* 0x00000009030a7c12 */ /* 0x000fe2000f8e96ac */
[----:B-1----:R-:W-:-:S04]  /*da50*/  FFMA.FTZ R0, R16, c[0x0][0x23c], -R18 ;  /* 0x00008f0010007a23 */ /* 0x002fc80000010812 */
[----:B------:R1:W2:Y:S01]  /*da60*/  MUFU.EX2 R183, R0 ;  /* 0x0000000000b77308 */ /* 0x0002a20000000800 */
[----:B------:R-:W-:Y:S01]  /*da70*/  FSEL R3, R135, RZ, P5 ;  /* 0x000000ff87037208 */ /* 0x000fe20002800000 */
[----:B------:R-:W-:-:S06]  /*da80*/  HSET2.LE.AND R6, R14, R176, PT ;  /* 0x000000b00e067233 */ /* 0x000fcc0003803000 */
[----:B------:R-:W4:Y:S01]  /*da90*/  MUFU.EX2 R178, R4 ;  /* 0x0000000400b27308 */ /* 0x000f220000000800 */
[----:B------:R-:W-:Y:S02]  /*daa0*/  FADD.FTZ R15, R233, -R3 ;  /* 0x80000003e90f7221 */ /* 0x000fe40000010000 */
[----:B------:R-:W-:Y:S01]  /*dab0*/  FMUL.FTZ R3, R136, c[0x0][0x23c] ;  /* 0x00008f0088037a20 */ /* 0x000fe20000410000 */
[----:B-1----:R-:W-:-:S04]  /*dac0*/  FSEL R0, R137, RZ, P1 ;  /* 0x000000ff89007208 */ /* 0x002fc80000800000 */
[----:B------:R1:W-:Y:S01]  /*dad0*/  MUFU.EX2 R172, R2 ;  /* 0x0000000200ac7308 */ /* 0x0003e20000000800 */
[----:B------:R-:W-:Y:S01]  /*dae0*/  FADD.FTZ R22, R234, -R0 ;  /* 0x80000000ea167221 */ /* 0x000fe20000010000 */
[----:B---3--:R-:W-:Y:S01]  /*daf0*/  F2FP.PACK_AB R0, R182, R180 ;  /* 0x000000b4b600723e */ /* 0x008fe200000000ff */
[----:B------:R-:W-:Y:S01]  /*db00*/  HSET2.LE.AND R7, R7, R176, PT ;  /* 0x000000b007077233 */ /* 0x000fe20003803000 */
[----:B------:R-:W-:Y:S01]  /*db10*/  FSEL R3, R3, RZ, P6 ;  /* 0x000000ff03037208 */ /* 0x000fe20003000000 */
[----:B-1----:R-:W-:-:S04]  /*db20*/  FFMA.FTZ R2, R24, c[0x0][0x23c], -R18 ;  /* 0x00008f0018027a23 */ /* 0x002fc80000010812 */
[----:B------:R1:W3:Y:S01]  /*db30*/  MUFU.EX2 R179, R2 ;  /* 0x0000000200b37308 */ /* 0x0002e20000000800 */
[----:B------:R-:W-:Y:S02]  /*db40*/  LOP3.LUT R6, R6, R0, RZ, 0xc0, !PT ;  /* 0x0000000006067212 */ /* 0x000fe400078ec0ff */
[----:B--2---:R-:W-:Y:S01]  /*db50*/  F2FP.PACK_AB R0, R183, R181 ;  /* 0x000000b5b700723e */ /* 0x004fe200000000ff */
[----:B------:R-:W-:-:S03]  /*db60*/  HSET2.LE.AND R4, R9, R176, PT ;  /* 0x000000b009047233 */ /* 0x000fc60003803000 */
[----:B------:R-:W-:Y:S02]  /*db70*/  LOP3.LUT R7, R7, R0, RZ, 0xc0, !PT ;  /* 0x0000000007077212 */ /* 0x000fe400078ec0ff */
[----:B----4-:R-:W-:Y:S01]  /*db80*/  F2FP.PACK_AB R0, R178, R35 ;  /* 0x00000023b200723e */ /* 0x010fe200000000ff */
[----:B------:R-:W-:Y:S01]  /*db90*/  HSET2.LE.AND R5, R8, R176, PT ;  /* 0x000000b008057233 */ /* 0x000fe20003803000 */
[----:B-1----:R-:W-:Y:S02]  /*dba0*/  FFMA.FTZ R2, R30, c[0x0][0x23c], -R3 ;  /* 0x00008f001e027a23 */ /* 0x002fe40000010803 */
[----:B------:R-:W-:Y:S02]  /*dbb0*/  LOP3.LUT R4, R4, R0, RZ, 0xc0, !PT ;  /* 0x0000000004047212 */ /* 0x000fe400078ec0ff */
[----:B------:R1:W-:Y:S01]  /*dbc0*/  MUFU.EX2 R249, R2 ;  /* 0x0000000200f97308 */ /* 0x0003e20000000800 */
[----:B---3--:R-:W-:Y:S01]  /*dbd0*/  F2FP.PACK_AB R0, R179, R172 ;  /* 0x000000acb300723e */ /* 0x008fe200000000ff */
[----:B------:R-:W-:-:S02]  /*dbe0*/  FMUL.FTZ R16, R135, c[0x0][0x23c] ;  /* 0x00008f0087107a20 */ /* 0x000fc40000410000 */
[----:B------:R-:W-:Y:S01]  /*dbf0*/  IMAD.WIDE.U32 R12, R12, -0x326172a9, RZ ;  /* 0xcd9e8d570c0c7825 */ /* 0x000fe200078e00ff */
[----:B------:R-:W-:-:S03]  /*dc00*/  LOP3.LUT R5, R5, R0, RZ, 0xc0, !PT ;  /* 0x0000000005057212 */ /* 0x000fc600078ec0ff */
[--C-:B------:R-:W-:Y:S02]  /*dc10*/  FFMA.FTZ R0, R21, c[0x0][0x23c], -R3.reuse ;  /* 0x00008f0015007a23 */ /* 0x100fe40000010803 */
[----:B-1----:R-:W-:-:S04]  /*dc20*/  FFMA.FTZ R2, R29, c[0x0][0x23c], -R3 ;  /* 0x00008f001d027a23 */ /* 0x002fc80000010803 */
[----:B------:R1:W2:Y:S01]  /*dc30*/  MUFU.EX2 R30, R2 ;  /* 0x00000002001e7308 */ /* 0x0002a20000000800 */
[----:B------:R-:W-:-:S07]  /*dc40*/  FSEL R16, R16, RZ, P5 ;  /* 0x000000ff10107208 */ /* 0x000fce0002800000 */
[----:B------:R3:W-:Y:S01]  /*dc50*/  MUFU.EX2 R20, R0 ;  /* 0x0000000000147308 */ /* 0x0007e20000000800 */
[----:B-1----:R-:W-:Y:S02]  /*dc60*/  FFMA.FTZ R2, R25, c[0x0][0x23c], -R3 ;  /* 0x00008f0019027a23 */ /* 0x002fe40000010803 */
[----:B------:R-:W-:-:S05]  /*dc70*/  IMAD.WIDE.U32 R24, R10, -0x326172a9, RZ ;  /* 0xcd9e8d570a187825 */ /* 0x000fca00078e00ff */
[----:B------:R1:W-:Y:S01]  /*dc80*/  MUFU.EX2 R23, R2 ;  /* 0x0000000200177308 */ /* 0x0003e20000000800 */
[----:B---3--:R-:W-:Y:S01]  /*dc90*/  LOP3.LUT R0, R13, UR17, R24, 0x96, !PT ;  /* 0x000000110d007c12 */ /* 0x008fe2000f8e9618 */
[--C-:B------:R-:W-:Y:S02]  /*dca0*/  FFMA.FTZ R8, R132, c[0x0][0x23c], -R16.reuse ;  /* 0x00008f0084087a23 */ /* 0x100fe40000010810 */
[----:B------:R-:W-:Y:S01]  /*dcb0*/  FFMA.FTZ R9, R31, c[0x0][0x23c], -R16 ;  /* 0x00008f001f097a23 */ /* 0x000fe20000010810 */
[----:B------:R-:W-:-:S03]  /*dcc0*/  MOV R27, R239 ;  /* 0x000000ef001b7202 */ /* 0x000fc60000000f00 */
[----:B------:R3:W-:Y:S01]  /*dcd0*/  MUFU.EX2 R239, R8 ;  /* 0x0000000800ef7308 */ /* 0x0007e20000000800 */
[----:B-1----:R-:W-:-:S07]  /*dce0*/  LOP3.LUT R2, R0, 0xffff, RZ, 0xc0, !PT ;  /* 0x0000ffff00027812 */ /* 0x002fce00078ec0ff */
[----:B------:R1:W4:Y:S01]  /*dcf0*/  MUFU.EX2 R29, R9 ;  /* 0x00000009001d7308 */ /* 0x0003220000000800 */
[----:B------:R-:W-:Y:S02]  /*dd00*/  SHF.R.U32.HI R2, RZ, 0x8, R2 ;  /* 0x00000008ff027819 */ /* 0x000fe40000011602 */
[----:B---3--:R-:W-:-:S04]  /*dd10*/  LOP3.LUT R8, R0, 0xff, RZ, 0xc0, !PT ;  /* 0x000000ff00087812 */ /* 0x008fc800078ec0ff */
[----:B------:R-:W-:Y:S02]  /*dd20*/  PRMT R8, R8, 0x5410, R2 ;  /* 0x0000541008087816 */ /* 0x000fe40000000002 */
[--C-:B-1----:R-:W-:Y:S02]  /*dd30*/  SHF.R.U32.HI R9, RZ, 0x10, R0.reuse ;  /* 0x00000010ff097819 */ /* 0x102fe40000011600 */
[----:B------:R-:W-:Y:S02]  /*dd40*/  SHF.R.U32.HI R0, RZ, 0x18, R0 ;  /* 0x00000018ff007819 */ /* 0x000fe40000011600 */
[----:B------:R-:W-:Y:S01]  /*dd50*/  LOP3.LUT R9, R9, 0xff, RZ, 0xc0, !PT ;  /* 0x000000ff09097812 */ /* 0x000fe200078ec0ff */
[--C-:B------:R-:W-:Y:S01]  /*dd60*/  HSET2.LE.AND R8, R8, R176.reuse, PT ;  /* 0x000000b008087233 */ /* 0x100fe20003803000 */
[----:B--2---:R-:W-:Y:S02]  /*dd70*/  F2FP.PACK_AB R2, R30, R249 ;  /* 0x000000f91e02723e */ /* 0x004fe400000000ff */
[----:B------:R-:W-:Y:S01]  /*dd80*/  PRMT R9, R9, 0x5410, R0 ;  /* 0x0000541009097816 */ /* 0x000fe20000000000 */
[----:B------:R-:W-:Y:S01]  /*dd90*/  FMUL.FTZ R11, R11, c[0x0][0x23c] ;  /* 0x00008f000b0b7a20 */ /* 0x000fe20000410000 */
[----:B------:R-:W-:Y:S01]  /*dda0*/  LOP3.LUT R8, R8, R2, RZ, 0xc0, !PT ;  /* 0x0000000208087212 */ /* 0x000fe200078ec0ff */
[----:B------:R-:W-:Y:S01]  /*ddb0*/  FFMA.FTZ R2, R28, c[0x0][0x23c], -R16 ;  /* 0x00008f001c027a23 */ /* 0x000fe20000010810 */
[----:B----4-:R-:W-:Y:S01]  /*ddc0*/  F2FP.PACK_AB R0, R29, R239 ;  /* 0x000000ef1d00723e */ /* 0x010fe200000000ff */
[----:B------:R-:W-:Y:S01]  /*ddd0*/  HSET2.LE.AND R9, R9, R176, PT ;  /* 0x000000b009097233 */ /* 0x000fe20003803000 */
[----:B------:R-:W-:-:S02]  /*dde0*/  MOV R28, R20 ;  /* 0x00000014001c7202 */ /* 0x000fc40000000f00 */
[----:B------:R1:W-:Y:S01]  /*ddf0*/  MUFU.EX2 R20, R11 ;  /* 0x0000000b00147308 */ /* 0x0003e20000000800 */
[C---:B------:R-:W-:Y:S02]  /*de00*/  LOP3.LUT R10, R12.reuse, 0xffff, RZ, 0xc0, !PT ;  /* 0x0000ffff0c0a7812 */ /* 0x040fe400078ec0ff */
[----:B------:R-:W-:Y:S01]  /*de10*/  LOP3.LUT R9, R9, R0, RZ, 0xc0, !PT ;  /* 0x0000000009097212 */ /* 0x000fe200078ec0ff */
[----:B------:R-:W-:Y:S01]  /*de20*/  FMUL.FTZ R15, R15, c[0x0][0x23c] ;  /* 0x00008f000f0f7a20 */ /* 0x000fe20000410000 */
[----:B------:R-:W-:-:S03]  /*de30*/  LOP3.LUT R0, R12, 0xff, RZ, 0xc0, !PT ;  /* 0x000000ff0c007812 */ /* 0x000fc600078ec0ff */
[----:B------:R2:W-:Y:S01]  /*de40*/  MUFU.EX2 R21, R15 ;  /* 0x0000000f00157308 */ /* 0x0005e20000000800 */
[--C-:B-1----:R-:W-:Y:S02]  /*de50*/  SHF.R.U32.HI R11, RZ, 0x10, R12.reuse ;  /* 0x00000010ff0b7819 */ /* 0x102fe4000001160c */
[----:B------:R-:W-:Y:S02]  /*de60*/  SHF.R.U32.HI R12, RZ, 0x18, R12 ;  /* 0x00000018ff0c7819 */ /* 0x000fe4000001160c */
[----:B------:R-:W-:-:S04]  /*de70*/  LOP3.LUT R11, R11, 0xff, RZ, 0xc0, !PT ;  /* 0x000000ff0b0b7812 */ /* 0x000fc800078ec0ff */
[----:B------:R-:W-:Y:S02]  /*de80*/  PRMT R11, R11, 0x5410, R12 ;  /* 0x000054100b0b7816 */ /* 0x000fe4000000000c */
[----:B--2---:R-:W1:Y:S01]  /*de90*/  LDSM.16.MT88.4 R12, [R201+0xa000] ;  /* 0x00a00000c90c783b */ /* 0x004e620000004200 */
[----:B------:R2:W-:Y:S01]  /*dea0*/  MUFU.EX2 R252, R2 ;  /* 0x0000000200fc7308 */ /* 0x0005e20000000800 */
[----:B------:R-:W-:Y:S01]  /*deb0*/  SHF.R.U32.HI R10, RZ, 0x8, R10 ;  /* 0x00000008ff0a7819 */ /* 0x000fe2000001160a */
[----:B------:R-:W-:Y:S02]  /*dec0*/  FMUL.FTZ R19, R19, c[0x0][0x23c] ;  /* 0x00008f0013137a20 */ /* 0x000fe40000410000 */
[----:B------:R-:W-:Y:S01]  /*ded0*/  FMUL.FTZ R22, R22, c[0x0][0x23c] ;  /* 0x00008f0016167a20 */ /* 0x000fe20000410000 */
[----:B------:R-:W-:Y:S02]  /*dee0*/  PRMT R10, R0, 0x5410, R10 ;  /* 0x00005410000a7816 */ /* 0x000fe4000000000a */
[----:B------:R-:W-:Y:S01]  /*def0*/  F2FP.PACK_AB R0, R28, R23 ;  /* 0x000000171c00723e */ /* 0x000fe200000000ff */
[----:B------:R3:W-:Y:S01]  /*df00*/  MUFU.EX2 R24, R19 ;  /* 0x0000001300187308 */ /* 0x0007e20000000800 */
[----:B--2---:R-:W-:-:S07]  /*df10*/  FFMA.FTZ R2, R26, c[0x0][0x23c], -R16 ;  /* 0x00008f001a027a23 */ /* 0x004fce0000010810 */
[----:B------:R-:W2:Y:S01]  /*df20*/  MUFU.EX2 R251, R2 ;  /* 0x0000000200fb7308 */ /* 0x000ea20000000800 */
[----:B---3--:R-:W-:-:S07]  /*df30*/  MOV R19, R23 ;  /* 0x0000001700137202 */ /* 0x008fce0000000f00 */
[----:B------:R-:W3:Y:S01]  /*df40*/  MUFU.EX2 R23, R22 ;  /* 0x0000001600177308 */ /* 0x000ee20000000800 */
[--C-:B------:R-:W-:Y:S02]  /*df50*/  HSET2.LE.AND R10, R10, R176.reuse, PT ;  /* 0x000000b00a0a7233 */ /* 0x100fe40003803000 */
[----:B------:R-:W-:-:S03]  /*df60*/  HSET2.LE.AND R11, R11, R176, PT ;  /* 0x000000b00b0b7233 */ /* 0x000fc60003803000 */
[----:B------:R-:W-:Y:S02]  /*df70*/  LOP3.LUT R10, R10, R0, RZ, 0xc0, !PT ;  /* 0x000000000a0a7212 */ /* 0x000fe400078ec0ff */
[----:B--2---:R-:W-:Y:S01]  /*df80*/  F2FP.PACK_AB R0, R251, R252 ;  /* 0x000000fcfb00723e */ /* 0x004fe200000000ff */
[-C--:B------:R-:W-:Y:S02]  /*df90*/  FMUL.FTZ R140, R140, R20.reuse ;  /* 0x000000148c8c7220 */ /* 0x080fe40000410000 */
        /* <DEDUP_REMOVED lines=158> */
[----:B------:R-:W-:Y:S01]  /*e980*/  MOV R151, R0 ;  /* 0x0000000000977202 */ /* 0x000fe20000000f00 */
[----:B------:R-:W-:Y:S01]  /*e990*/  FFMA.FTZ R0, R199, c[0x0][0x23c], -R3 ;  /* 0x00008f00c7007a23 */ /* 0x000fe20000010803 */
[----:B------:R-:W-:-:S03]  /*e9a0*/  MOV R164, R132 ;  /* 0x0000008400a47202 */ /* 0x000fc60000000f00 */
[----:B------:R2:W-:Y:S01]  /*e9b0*/  MUFU.EX2 R132, R0 ;  /* 0x0000000000847308 */ /* 0x0005e20000000800 */
[----:B------:R-:W-:Y:S01]  /*e9c0*/  MOV R148, R2 ;  /* 0x0000000200947202 */ /* 0x000fe20000000f00 */
[-C--:B------:R-:W-:Y:S01]  /*e9d0*/  FMUL.FTZ R120, R120, R24.reuse ;  /* 0x0000001878787220 */ /* 0x080fe20000410000 */
[----:B------:R-:W-:Y:S01]  /*e9e0*/  LOP3.LUT R2, R33, UR8, R138, 0x96, !PT ;  /* 0x0000000821027c12 */ /* 0x000fe2000f8e968a */
[-C--:B------:R-:W-:Y:S02]  /*e9f0*/  FMUL.FTZ R121, R121, R24.reuse ;  /* 0x0000001879797220 */ /* 0x080fe40000410000 */
[-C--:B------:R-:W-:Y:S02]  /*ea00*/  FMUL.FTZ R122, R122, R23.reuse ;  /* 0x000000177a7a7220 */ /* 0x080fe40000410000 */
[----:B------:R-:W-:Y:S02]  /*ea10*/  FMUL.FTZ R123, R123, R23 ;  /* 0x000000177b7b7220 */ /* 0x000fe40000410000 */
[----:B------:R-:W-:-:S02]  /*ea20*/  FMUL.FTZ R124, R124, R24 ;  /* 0x000000187c7c7220 */ /* 0x000fc40000410000 */
[----:B------:R-:W-:Y:S02]  /*ea30*/  FMUL.FTZ R125, R125, R24 ;  /* 0x000000187d7d7220 */ /* 0x000fe40000410000 */
[----:B--2---:R-:W-:Y:S02]  /*ea40*/  FFMA.FTZ R0, R196, c[0x0][0x23c], -R3 ;  /* 0x00008f00c4007a23 */ /* 0x004fe40000010803 */
[-C--:B------:R-:W-:Y:S02]  /*ea50*/  FMUL.FTZ R126, R126, R23.reuse ;  /* 0x000000177e7e7220 */ /* 0x080fe40000410000 */
[----:B------:R-:W-:Y:S01]  /*ea60*/  FMUL.FTZ R127, R127, R23 ;  /* 0x000000177f7f7220 */ /* 0x000fe20000410000 */
[----:B------:R2:W-:Y:S01]  /*ea70*/  MUFU.EX2 R138, R0 ;  /* 0x00000000008a7308 */ /* 0x0005e20000000800 */
[-C--:B------:R-:W-:Y:S02]  /*ea80*/  FMUL.FTZ R116, R116, R20.reuse ;  /* 0x0000001474747220 */ /* 0x080fe40000410000 */
[----:B------:R-:W-:-:S02]  /*ea90*/  FMUL.FTZ R117, R117, R20 ;  /* 0x0000001475757220 */ /* 0x000fc40000410000 */
[-C--:B------:R-:W-:Y:S02]  /*eaa0*/  FMUL.FTZ R128, R128, R20.reuse ;  /* 0x0000001480807220 */ /* 0x080fe40000410000 */
[----:B------:R-:W-:Y:S02]  /*eab0*/  FMUL.FTZ R129, R129, R20 ;  /* 0x0000001481817220 */ /* 0x000fe40000410000 */
[-C--:B------:R-:W-:Y:S02]  /*eac0*/  FMUL.FTZ R118, R118, R21.reuse ;  /* 0x0000001576767220 */ /* 0x080fe40000410000 */
[-C--:B------:R-:W-:Y:S02]  /*ead0*/  FMUL.FTZ R119, R119, R21.reuse ;  /* 0x0000001577777220 */ /* 0x080fe40000410000 */
[----:B------:R-:W-:Y:S02]  /*eae0*/  FMUL.FTZ R130, R130, R21 ;  /* 0x0000001582827220 */ /* 0x000fe40000410000 */
[----:B--2---:R-:W-:-:S02]  /*eaf0*/  FFMA.FTZ R0, R185, c[0x0][0x23c], -R3 ;  /* 0x00008f00b9007a23 */ /* 0x004fc40000010803 */
[----:B------:R-:W-:Y:S01]  /*eb00*/  FMUL.FTZ R131, R131, R21 ;  /* 0x0000001583837220 */ /* 0x000fe20000410000 */
[----:B------:R-:W-:Y:S01]  /*eb10*/  MOV R62, R173 ;  /* 0x000000ad003e7202 */ /* 0x000fe20000000f00 */
[----:B------:R2:W-:Y:S01]  /*eb20*/  MUFU.EX2 R139, R0 ;  /* 0x00000000008b7308 */ /* 0x0005e20000000800 */
[----:B------:R-:W-:Y:S01]  /*eb30*/  IMAD.MOV.U32 R44, RZ, RZ, R172 ;  /* 0x000000ffff2c7224 */ /* 0x000fe200078e00ac */
[----:B------:R-:W-:Y:S01]  /*eb40*/  MOV R61, R175 ;  /* 0x000000af003d7202 */ /* 0x000fe20000000f00 */
[----:B-1----:R-:W-:Y:S01]  /*eb50*/  HMMA.16816.F32 R120, R4, R12, R120 ;  /* 0x0000000c0478723c */ /* 0x002fe20000001878 */
[----:B------:R-:W-:Y:S02]  /*eb60*/  MOV R60, R174 ;  /* 0x000000ae003c7202 */ /* 0x000fe40000000f00 */
[----:B------:R-:W-:Y:S02]  /*eb70*/  MOV R166, R28 ;  /* 0x0000001c00a67202 */ /* 0x000fe40000000f00 */
[----:B------:R-:W-:-:S03]  /*eb80*/  MOV R165, R31 ;  /* 0x0000001f00a57202 */ /* 0x000fc60000000f00 */
[----:B------:R-:W-:Y:S01]  /*eb90*/  HMMA.16816.F32 R172, R4, R14, R124 ;  /* 0x0000000e04ac723c */ /* 0x000fe2000000187c */
[----:B------:R-:W-:Y:S01]  /*eba0*/  MOV R47, R29 ;  /* 0x0000001d002f7202 */ /* 0x000fe20000000f00 */
[----:B--2---:R-:W-:Y:S02]  /*ebb0*/  FFMA.FTZ R0, R133, c[0x0][0x23c], -R3 ;  /* 0x00008f0085007a23 */ /* 0x004fe40000010803 */
[----:B------:R-:W-:-:S03]  /*ebc0*/  IMAD.WIDE.U32 R2, R2, -0x2daee0ad, RZ ;  /* 0xd2511f5302027825 */ /* 0x000fc600078e00ff */
[----:B------:R-:W-:Y:S01]  /*ebd0*/  LOP3.LUT R6, R25, UR8, R250, 0x96, !PT ;  /* 0x0000000819067c12 */ /* 0x000fe2000f8e96fa */
[C---:B------:R-:W-:Y:S01]  /*ebe0*/  HMMA.16816.F32 R116, R8.reuse, R12, R116 ;  /* 0x0000000c0874723c */ /* 0x040fe20000001874 */
[----:B------:R-:W-:Y:S01]  /*ebf0*/  MOV R46, R30 ;  /* 0x0000001e002e7202 */ /* 0x000fe20000000f00 */
[----:B------:R1:W-:Y:S01]  /*ec00*/  MUFU.EX2 R133, R0 ;  /* 0x0000000000857308 */ /* 0x0003e20000000800 */
[----:B------:R-:W-:Y:S02]  /*ec10*/  MOV R149, R19 ;  /* 0x0000001300957202 */ /* 0x000fe40000000f00 */
[----:B------:R-:W-:Y:S02]  /*ec20*/  LOP3.LUT R4, R3, UR18, R34, 0x96, !PT ;  /* 0x0000001203047c12 */ /* 0x000fe4000f8e9622 */
[C---:B------:R-:W-:Y:S01]  /*ec30*/  LOP3.LUT R13, R2.reuse, 0xffff, RZ, 0xc0, !PT ;  /* 0x0000ffff020d7812 */ /* 0x040fe200078ec0ff */
[----:B------:R-:W-:Y:S01]  /*ec40*/  HMMA.16816.F32 R28, R8, R14, R128 ;  /* 0x0000000e081c723c */ /* 0x000fe20000001880 */
[----:B------:R-:W-:-:S02]  /*ec50*/  LOP3.LUT R19, R2, 0xff, RZ, 0xc0, !PT ;  /* 0x000000ff02137812 */ /* 0x000fc400078ec0ff */
[----:B------:R-:W-:-:S04]  /*ec60*/  MOV R63, R35 ;  /* 0x00000023003f7202 */ /* 0x000fc80000000f00 */
[--C-:B------:R-:W-:Y:S02]  /*ec70*/  SHF.R.U32.HI R15, RZ, 0x10, R2.reuse ;  /* 0x00000010ff0f7819 */ /* 0x100fe40000011602 */
[----:B------:R-:W-:Y:S01]  /*ec80*/  SHF.R.U32.HI R14, RZ, 0x18, R2 ;  /* 0x00000018ff0e7819 */ /* 0x000fe20000011602 */
[----:B-1----:R-:W-:Y:S02]  /*ec90*/  FFMA.FTZ R0, R236, c[0x0][0x23c], -R16 ;  /* 0x00008f00ec007a23 */ /* 0x002fe40000010810 */
[----:B------:R-:W-:Y:S02]  /*eca0*/  IMAD.WIDE.U32 R2, R6, -0x2daee0ad, RZ ;  /* 0xd2511f5306027825 */ /* 0x000fe400078e00ff */
[----:B------:R1:W-:Y:S03]  /*ecb0*/  MUFU.EX2 R35, R0 ;  /* 0x0000000000237308 */ /* 0x0003e60000000800 */
[----:B------:R-:W-:-:S02]  /*ecc0*/  LOP3.LUT R9, R2, 0xffff, RZ, 0xc0, !PT ;  /* 0x0000ffff02097812 */ /* 0x000fc400078ec0ff */
[----:B------:R-:W-:Y:S02]  /*ecd0*/  LOP3.LUT R10, R2, 0xff, RZ, 0xc0, !PT ;  /* 0x000000ff020a7812 */ /* 0x000fe400078ec0ff */
[--C-:B------:R-:W-:Y:S02]  /*ece0*/  SHF.R.U32.HI R11, RZ, 0x10, R2.reuse ;  /* 0x00000010ff0b7819 */ /* 0x100fe40000011602 */
[----:B------:R-:W-:Y:S01]  /*ecf0*/  SHF.R.U32.HI R12, RZ, 0x18, R2 ;  /* 0x00000018ff0c7819 */ /* 0x000fe20000011602 */
[----:B------:R-:W-:Y:S01]  /*ed00*/  FFMA.FTZ R2, R194, c[0x0][0x23c], -R17 ;  /* 0x00008f00c2027a23 */ /* 0x000fe20000010811 */
[----:B------:R-:W-:Y:S01]  /*ed10*/  MOV R167, R26 ;  /* 0x0000001a00a77202 */ /* 0x000fe20000000f00 */
[--C-:B-1----:R-:W-:Y:S02]  /*ed20*/  FFMA.FTZ R0, R197, c[0x0][0x23c], -R16.reuse ;  /* 0x00008f00c5007a23 */ /* 0x102fe40000010810 */
[----:B------:R1:W-:Y:S01]  /*ed30*/  MUFU.EX2 R26, R2 ;  /* 0x00000002001a7308 */ /* 0x0003e20000000800 */
[----:B------:R-:W-:Y:S01]  /*ed40*/  FFMA.FTZ R5, R184, c[0x0][0x23c], -R16 ;  /* 0x00008f00b8057a23 */ /* 0x000fe20000010810 */
[----:B------:R-:W-:-:S06]  /*ed50*/  MOV R45, R27 ;  /* 0x0000001b002d7202 */ /* 0x000fcc0000000f00 */
[----:B------:R2:W-:Y:S01]  /*ed60*/  MUFU.EX2 R33, R0 ;  /* 0x0000000000217308 */ /* 0x0005e20000000800 */
[----:B------:R-:W-:Y:S01]  /*ed70*/  FFMA.FTZ R7, R186, c[0x0][0x23c], -R17 ;  /* 0x00008f00ba077a23 */ /* 0x000fe20000010811 */
[----:B------:R-:W-:Y:S02]  /*ed80*/  MOV R150, R22 ;  /* 0x0000001600967202 */ /* 0x000fe40000000f00 */
[----:B-1----:R-:W-:-:S04]  /*ed90*/  LOP3.LUT R2, R15, 0xff, RZ, 0xc0, !PT ;  /* 0x000000ff0f027812 */ /* 0x002fc800078ec0ff */
[----:B------:R1:W-:Y:S01]  /*eda0*/  MUFU.EX2 R27, R5 ;  /* 0x00000005001b7308 */ /* 0x0003e20000000800 */
[----:B--2---:R-:W-:-:S07]  /*edb0*/  FFMA.FTZ R0, R192, c[0x0][0x23c], -R16 ;  /* 0x00008f00c0007a23 */ /* 0x004fce0000010810 */
[----:B------:R2:W-:Y:S01]  /*edc0*/  MUFU.EX2 R32, R0 ;  /* 0x0000000000207308 */ /* 0x0005e20000000800 */
[----:B------:R-:W-:Y:S01]  /*edd0*/  FFMA.FTZ R16, R238, c[0x0][0x23c], -R17 ;  /* 0x00008f00ee107a23 */ /* 0x000fe20000010811 */
[----:B-1----:R-:W-:Y:S02]  /*ede0*/  SHF.R.U32.HI R5, RZ, 0x8, R9 ;  /* 0x00000008ff057819 */ /* 0x002fe40000011609 */
[----:B------:R-:W-:Y:S01]  /*edf0*/  PRMT R9, R2, 0x5410, R14 ;  /* 0x0000541002097816 */ /* 0x000fe2000000000e */
[----:B------:R-:W-:Y:S01]  /*ee00*/  FFMA.FTZ R22, R198, c[0x0][0x23c], -R17 ;  /* 0x00008f00c6167a23 */ /* 0x000fe20000010811 */
[----:B------:R-:W-:Y:S01]  /*ee10*/  LOP3.LUT R2, R4, 0xffff, RZ, 0xc0, !PT ;  /* 0x0000ffff04027812 */ /* 0x000fe200078ec0ff */
[--C-:B------:R-:W-:Y:S01]  /*ee20*/  FFMA.FTZ R17, R237, c[0x0][0x23c], -R18.reuse ;  /* 0x00008f00ed117a23 */ /* 0x100fe20000010812 */
[----:B------:R-:W-:Y:S01]  /*ee30*/  PRMT R14, R10, 0x5410, R5 ;  /* 0x000054100a0e7816 */ /* 0x000fe20000000005 */
[----:B------:R-:W-:Y:S01]  /*ee40*/  FFMA.FTZ R25, R195, c[0x0][0x23c], -R18 ;  /* 0x00008f00c3197a23 */ /* 0x000fe20000010812 */
[----:B--2---:R-:W-:-:S02]  /*ee50*/  LOP3.LUT R0, R3, UR18, R248, 0x96, !PT ;  /* 0x0000001203007c12 */ /* 0x004fc4000f8e96f8 */
[----:B------:R-:W-:Y:S01]  /*ee60*/  SHF.R.U32.HI R3, RZ, 0x8, R13 ;  /* 0x00000008ff037819 */ /* 0x000fe2000001160d */
[--C-:B------:R-:W-:Y:S01]  /*ee70*/  FFMA.FTZ R6, R193, c[0x0][0x23c], -R18.reuse ;  /* 0x00008f00c1067a23 */ /* 0x100fe20000010812 */
[----:B------:R-:W-:Y:S01]  /*ee80*/  LOP3.LUT R5, R11, 0xff, RZ, 0xc0, !PT ;  /* 0x000000ff0b057812 */ /* 0x000fe200078ec0ff */
[----:B------:R-:W-:Y:S01]  /*ee90*/  FFMA.FTZ R8, R187, c[0x0][0x23c], -R18 ;  /* 0x00008f00bb087a23 */ /* 0x000fe20000010812 */
[----:B------:R-:W-:Y:S01]  /*eea0*/  PRMT R13, R19, 0x5410, R3 ;  /* 0x00005410130d7816 */ /* 0x000fe20000000003 */
[----:B------:R1:W2:Y:S01]  /*eeb0*/  MUFU.EX2 R18, R7 ;  /* 0x0000000700127308 */ /* 0x0002a20000000800 */
[----:B------:R-:W-:Y:S02]  /*eec0*/  SHF.R.U32.HI R3, RZ, 0x8, R2 ;  /* 0x00000008ff037819 */ /* 0x000fe40000011602 */
[----:B------:R-:W-:Y:S02]  /*eed0*/  LOP3.LUT R2, R4, 0xff, RZ, 0xc0, !PT ;  /* 0x000000ff04027812 */ /* 0x000fe400078ec0ff */
[----:B------:R-:W-:-:S02]  /*eee0*/  PRMT R10, R5, 0x5410, R12 ;  /* 0x00005410050a7816 */ /* 0x000fc4000000000c */
[----:B------:R-:W-:Y:S01]  /*eef0*/  SHF.R.U32.HI R5, RZ, 0x10, R0 ;  /* 0x00000010ff057819 */ /* 0x000fe20000011600 */
[----:B------:R3:W-:Y:S08]  /*ef00*/  MUFU.EX2 R12, R8 ;  /* 0x00000008000c7308 */ /* 0x0007f00000000800 */
[----:B------:R4:W-:Y:S01]  /*ef10*/  MUFU.EX2 R15, R6 ;  /* 0x00000006000f7308 */ /* 0x0009e20000000800 */
[----:B-1----:R-:W-:-:S02]  /*ef20*/  LOP3.LUT R7, R0, 0xff, RZ, 0xc0, !PT ;  /* 0x000000ff00077812 */ /* 0x002fc400078ec0ff */
[----:B---3--:R-:W-:Y:S02]  /*ef30*/  PRMT R8, R2, 0x5410, R3 ;  /* 0x0000541002087816 */ /* 0x008fe40000000003 */
[----:B------:R-:W-:Y:S02]  /*ef40*/  LOP3.LUT R2, R0, 0xffff, RZ, 0xc0, !PT ;  /* 0x0000ffff00027812 */ /* 0x000fe400078ec0ff */
[--C-:B------:R-:W-:Y:S02]  /*ef50*/  SHF.R.U32.HI R3, RZ, 0x10, R4.reuse ;  /* 0x00000010ff037819 */ /* 0x100fe40000011604 */
[----:B----4-:R-:W-:Y:S02]  /*ef60*/  SHF.R.U32.HI R6, RZ, 0x18, R4 ;  /* 0x00000018ff067819 */ /* 0x010fe40000011604 */
[----:B------:R-:W-:Y:S02]  /*ef70*/  SHF.R.U32.HI R4, RZ, 0x18, R0 ;  /* 0x00000018ff047819 */ /* 0x000fe40000011600 */
[----:B------:R-:W-:Y:S01]  /*ef80*/  LOP3.LUT R0, R5, 0xff, RZ, 0xc0, !PT ;  /* 0x000000ff05007812 */ /* 0x000fe200078ec0ff */
[----:B------:R-:W-:Y:S01]  /*ef90*/  MUFU.EX2 R16, R16 ;  /* 0x0000001000107308 */ /* 0x000fe20000000800 */
[----:B------:R-:W-:-:S02]  /*efa0*/  SHF.R.U32.HI R2, RZ, 0x8, R2 ;  /* 0x00000008ff027819 */ /* 0x000fc40000011602 */
[----:B------:R-:W-:Y:S01]  /*efb0*/  PRMT R5, R0, 0x5410, R4 ;  /* 0x0000541000057816 */ /* 0x000fe20000000004 */
[----:B------:R-:W-:Y:S01]  /*efc0*/  HSET2.LE.AND R0, R13, R109, PT ;  /* 0x0000006d0d007233 */ /* 0x000fe20003803000 */
[----:B------:R-:W-:-:S03]  /*efd0*/  PRMT R7, R7, 0x5410, R2 ;  /* 0x0000541007077816 */ /* 0x000fc60000000002 */
[----:B------:R-:W1:Y:S01]  /*efe0*/  MUFU.EX2 R22, R22 ;  /* 0x0000001600167308 */ /* 0x000e620000000800 */
[----:B--2---:R-:W-:-:S04]  /*eff0*/  F2FP.PACK_AB R2, R18, R26 ;  /* 0x0000001a1202723e */ /* 0x004fc800000000ff */
[----:B------:R-:W-:Y:S01]  /*f000*/  LOP3.LUT R126, R0, R2, RZ, 0xc0, !PT ;  /* 0x00000002007e7212 */ /* 0x000fe200078ec0ff */
[----:B------:R-:W-:Y:S01]  /*f010*/  HSET2.LE.AND R0, R14, R109, PT ;  /* 0x0000006d0e007233 */ /* 0x000fe20003803000 */
[----:B------:R-:W-:-:S04]  /*f020*/  F2FP.PACK_AB R2, R133, R139 ;  /* 0x0000008b8502723e */ /* 0x000fc800000000ff */
[----:B------:R-:W-:Y:S01]  /*f030*/  LOP3.LUT R130, R0, R2, RZ, 0xc0, !PT ;  /* 0x0000000200827212 */ /* 0x000fe200078ec0ff */
[--C-:B------:R-:W-:Y:S01]  /*f040*/  HSET2.LE.AND R0, R8, R109.reuse, PT ;  /* 0x0000006d08007233 */ /* 0x100fe20003803000 */
[----:B------:R-:W-:Y:S02]  /*f050*/  LOP3.LUT R3, R3, 0xff, RZ, 0xc0, !PT ;  /* 0x000000ff03037812 */ /* 0x000fe400078ec0ff */
[----:B-1----:R-:W-:Y:S02]  /*f060*/  F2FP.PACK_AB R2, R22, R16 ;  /* 0x000000101602723e */ /* 0x002fe400000000ff */
[----:B------:R-:W-:Y:S02]  /*f070*/  PRMT R6, R3, 0x5410, R6 ;  /* 0x0000541003067816 */ /* 0x000fe40000000006 */
[----:B------:R-:W-:Y:S01]  /*f080*/  LOP3.LUT R124, R0, R2, RZ, 0xc0, !PT ;  /* 0x00000002007c7212 */ /* 0x000fe200078ec0ff */
[--C-:B------:R-:W-:Y:S01]  /*f090*/  HSET2.LE.AND R0, R7, R109.reuse, PT ;  /* 0x0000006d07007233 */ /* 0x100fe20003803000 */
[----:B------:R-:W-:Y:S01]  /*f0a0*/  F2FP.PACK_AB R2, R138, R132 ;  /* 0x000000848a02723e */ /* 0x000fe200000000ff */
[----:B------:R-:W-:Y:S01]  /*f0b0*/  HSET2.LE.AND R3, R9, R109, PT ;  /* 0x0000006d09037233 */ /* 0x000fe20003803000 */
[----:B------:R-:W-:-:S02]  /*f0c0*/  F2FP.PACK_AB R4, R12, R15 ;  /* 0x0000000f0c04723e */ /* 0x000fc400000000ff */
[----:B------:R-:W-:Y:S01]  /*f0d0*/  LOP3.LUT R128, R0, R2, RZ, 0xc0, !PT ;  /* 0x0000000200807212 */ /* 0x000fe200078ec0ff */
[--C-:B------:R-:W-:Y:S01]  /*f0e0*/  HSET2.LE.AND R0, R5, R109.reuse, PT ;  /* 0x0000006d05007233 */ /* 0x100fe20003803000 */
[----:B------:R-:W-:Y:S01]  /*f0f0*/  LOP3.LUT R127, R3, R4, RZ, 0xc0, !PT ;  /* 0x00000004037f7212 */ /* 0x000fe200078ec0ff */
[--C-:B------:R-:W-:Y:S01]  /*f100*/  HSET2.LE.AND R3, R10, R109.reuse, PT ;  /* 0x0000006d0a037233 */ /* 0x100fe20003803000 */
[----:B------:R-:W-:Y:S02]  /*f110*/  F2FP.PACK_AB R4, R27, R32 ;  /* 0x000000201b04723e */ /* 0x000fe400000000ff */
[----:B------:R-:W-:Y:S02]  /*f120*/  F2FP.PACK_AB R2, R33, R35 ;  /* 0x000000232102723e */ /* 0x000fe400000000ff */
[----:B------:R-:W-:Y:S02]  /*f130*/  LOP3.LUT R131, R3, R4, RZ, 0xc0, !PT ;  /* 0x0000000403837212 */ /* 0x000fe400078ec0ff */
[----:B------:R-:W-:Y:S01]  /*f140*/  LOP3.LUT R129, R0, R2, RZ, 0xc0, !PT ;  /* 0x0000000200817212 */ /* 0x000fe200078ec0ff */
[----:B------:R-:W-:-:S02]  /*f150*/  HSET2.LE.AND R0, R6, R109, PT ;  /* 0x0000006d06007233 */ /* 0x000fc40003803000 */
[----:B------:R-:W1:Y:S01]  /*f160*/  LDSM.16.MT88.4 R4, [R205+0xb800] ;  /* 0x00b80000cd04783b */ /* 0x000e620000004200 */
[----:B------:R-:W-:Y:S08]  /*f170*/  MUFU.EX2 R17, R17 ;  /* 0x0000001100117308 */ /* 0x000ff00000000800 */
[----:B------:R-:W2:Y:S01]  /*f180*/  MUFU.EX2 R25, R25 ;  /* 0x0000001900197308 */ /* 0x000ea20000000800 */
[----:B------:R-:W-:Y:S01]  /*f190*/  MOV R110, R164 ;  /* 0x000000a4006e7202 */ /* 0x000fe20000000f00 */
[----:B------:R-:W-:Y:S01]  /*f1a0*/  IMAD.MOV.U32 R76, RZ, RZ, R150 ;  /* 0x000000ffff4c7224 */ /* 0x000fe200078e0096 */
[----:B------:R-:W-:-:S02]  /*f1b0*/  MOV R111, R165 ;  /* 0x000000a5006f7202 */ /* 0x000fc40000000f00 */
[----:B------:R-:W-:Y:S02]  /*f1c0*/  MOV R92, R166 ;  /* 0x000000a6005c7202 */ /* 0x000fe40000000f00 */
[----:B------:R-:W-:Y:S02]  /*f1d0*/  MOV R93, R167 ;  /* 0x000000a7005d7202 */ /* 0x000fe40000000f00 */
[----:B------:R-:W-:Y:S01]  /*f1e0*/  MOV R94, R148 ;  /* 0x00000094005e7202 */ /* 0x000fe20000000f00 */
[----:B------:R-:W3:Y:S01]  /*f1f0*/  LDSM.16.MT88.4 R164, [R203+0xa800] ;  /* 0x00a80000cba4783b */ /* 0x000ee20000004200 */
[----:B------:R-:W-:Y:S02]  /*f200*/  MOV R95, R149 ;  /* 0x00000095005f7202 */ /* 0x000fe40000000f00 */
[----:B------:R-:W-:Y:S02]  /*f210*/  MOV R77, R151 ;  /* 0x00000097004d7202 */ /* 0x000fe40000000f00 */
[----:B------:R-:W4:Y:S01]  /*f220*/  LDSM.16.MT88.4 R148, [R201+0xa800] ;  /* 0x00a80000c994783b */ /* 0x000f220000004200 */
[----:B------:R-:W-:Y:S01]  /*f230*/  FFMA.FTZ R11, R60, R20, R249 ;  /* 0x000000143c0b7223 */ /* 0x000fe200000100f9 */
[----:B------:R-:W-:Y:S01]  /*f240*/  MOV R60, R45 ;  /* 0x0000002d003c7202 */ /* 0x000fe20000000f00 */
[----:B------:R-:W-:Y:S01]  /*f250*/  FFMA.FTZ R9, R61, R21, R239 ;  /* 0x000000153d097223 */ /* 0x000fe200000100ef */
[----:B------:R-:W-:-:S02]  /*f260*/  MOV R61, R44 ;  /* 0x0000002c003d7202 */ /* 0x000fc40000000f00 */
[----:B--2---:R-:W-:Y:S02]  /*f270*/  F2FP.PACK_AB R2, R25, R17 ;  /* 0x000000111902723e */ /* 0x004fe400000000ff */
[----:B------:R-:W-:Y:S02]  /*f280*/  MOV R79, R46 ;  /* 0x0000002e004f7202 */ /* 0x000fe40000000f00 */
[----:B------:R-:W-:Y:S02]  /*f290*/  MOV R78, R47 ;  /* 0x0000002f004e7202 */ /* 0x000fe40000000f00 */
[----:B------:R-:W-:Y:S01]  /*f2a0*/  MOV R198, R62 ;  /* 0x0000003e00c67202 */ /* 0x000fe20000000f00 */
[----:B------:R-:W2:Y:S01]  /*f2b0*/  LDSM.16.MT88.4 R44, [R206+0xa800] ;  /* 0x00a80000ce2c783b */ /* 0x000ea20000004200 */
[----:B------:R-:W-:Y:S02]  /*f2c0*/  MOV R186, R63 ;  /* 0x0000003f00ba7202 */ /* 0x000fe40000000f00 */
[----:B------:R-:W-:-:S02]  /*f2d0*/  MOV R238, R60 ;  /* 0x0000003c00ee7202 */ /* 0x000fc40000000f00 */
[----:B------:R-:W-:Y:S02]  /*f2e0*/  MOV R194, R61 ;  /* 0x0000003d00c27202 */ /* 0x000fe40000000f00 */
[----:B------:R-:W-:Y:S02]  /*f2f0*/  LOP3.LUT R125, R0, R2, RZ, 0xc0, !PT ;  /* 0x00000002007d7212 */ /* 0x000fe400078ec0ff */
[----:B------:R-:W-:Y:S02]  /*f300*/  MOV R248, R79 ;  /* 0x0000004f00f87202 */ /* 0x000fe40000000f00 */
[----:B------:R-:W-:Y:S01]  /*f310*/  MOV R184, R78 ;  /* 0x0000004e00b87202 */ /* 0x000fe20000000f00 */
[----:B------:R-:W-:Y:S01]  /*f320*/  FFMA.FTZ R2, R198, R24, R186 ;  /* 0x00000018c6027223 */ /* 0x000fe200000100ba */
[----:B------:R-:W-:Y:S01]  /*f330*/  MOV R192, R77 ;  /* 0x0000004d00c07202 */ /* 0x000fe20000000f00 */
[----:B------:R-:W-:Y:S01]  /*f340*/  FFMA.FTZ R0, R238, R23, R194 ;  /* 0x00000017ee007223 */ /* 0x000fe200000100c2 */
[----:B------:R-:W-:Y:S01]  /*f350*/  MOV R197, R76 ;  /* 0x0000004c00c57202 */ /* 0x000fe20000000f00 */
[----:B------:R-:W-:Y:S01]  /*f360*/  FADD.FTZ R3, R248, R11 ;  /* 0x0000000bf8037221 */ /* 0x000fe20000010000 */
[----:B------:R-:W-:Y:S01]  /*f370*/  MOV R34, R95 ;  /* 0x0000005f00227202 */ /* 0x000fe20000000f00 */
[-C--:B-1----:R-:W-:Y:S01]  /*f380*/  HMMA.16816.F32 R116, R128, R4.reuse, R116 ;  /* 0x000000048074723c */ /* 0x082fe20000001874 */
[----:B------:R-:W-:Y:S01]  /*f390*/  MOV R236, R94 ;  /* 0x0000005e00ec7202 */ /* 0x000fe20000000f00 */
[----:B------:R-:W-:Y:S01]  /*f3a0*/  FADD.FTZ R9, R184, R9 ;  /* 0x00000009b8097221 */ /* 0x000fe20000010000 */
[----:B------:R-:W-:Y:S01]  /*f3b0*/  MOV R185, R93 ;  /* 0x0000005d00b97202 */ /* 0x000fe20000000f00 */
[----:B------:R-:W-:Y:S01]  /*f3c0*/  FADD.FTZ R3, R34, R3 ;  /* 0x0000000322037221 */ /* 0x000fe20000010000 */
[----:B------:R-:W-:Y:S01]  /*f3d0*/  MOV R196, R92 ;  /* 0x0000005c00c47202 */ /* 0x000fe20000000f00 */
[----:B------:R-:W1:Y:S02]  /*f3e0*/  LDSM.16.MT88.4 R60, [R205+0xa800] ;  /* 0x00a80000cd3c783b */ /* 0x000e640000004200 */
[----:B------:R-:W-:Y:S01]  /*f3f0*/  HMMA.16816.F32 R120, R124, R4, R120 ;  /* 0x000000047c78723c */ /* 0x000fe20000001878 */
[----:B------:R-:W-:Y:S01]  /*f400*/  MOV R199, R111 ;  /* 0x0000006f00c77202 */ /* 0x000fe20000000f00 */
[----:B------:R-:W5:Y:S01]  /*f410*/  LDSM.16.MT88.4 R76, [R201+0xb800] ;  /* 0x00b80000c94c783b */ /* 0x000f620000004200 */
[----:B------:R-:W-:Y:S01]  /*f420*/  MOV R250, R110 ;  /* 0x0000006e00fa7202 */ /* 0x000fe20000000f00 */
[----:B------:R-:W-:-:S02]  /*f430*/  FADD.FTZ R3, R196, R3 ;  /* 0x00000003c4037221 */ /* 0x000fc40000010000 */
[----:B------:R-:W1:Y:S01]  /*f440*/  LDSM.16.MT88.4 R92, [R203+0xb800] ;  /* 0x00b80000cb5c783b */ /* 0x000e620000004200 */
[----:B------:R-:W-:Y:S02]  /*f450*/  FADD.FTZ R5, R192, R2 ;  /* 0x00000002c0057221 */ /* 0x000fe40000010000 */
[----:B------:R-:W-:Y:S01]  /*f460*/  FADD.FTZ R4, R197, R0 ;  /* 0x00000000c5047221 */ /* 0x000fe20000010000 */
[----:B------:R-:W1:Y:S01]  /*f470*/  LDSM.16.MT88.4 R108, [R206+0xb800] ;  /* 0x00b80000ce6c783b */ /* 0x000e620000004200 */
        /* <DEDUP_REMOVED lines=16> */
[----:B---3--:R-:W-:Y:S01]  /*f580*/  HMMA.16816.F32 R156, R128, R164, R156 ;  /* 0x000000a4809c723c */ /* 0x008fe2000000189c */
[----:B------:R-:W-:-:S02]  /*f590*/  FADD.FTZ R2, R26, R0 ;  /* 0x000000001a027221 */ /* 0x000fc40000010000 */
[----:B------:R-:W-:-:S05]  /*f5a0*/  FADD.FTZ R0, R15, R4 ;  /* 0x000000040f007221 */ /* 0x000fca0000010000 */
[----:B------:R-:W-:Y:S08]  /*f5b0*/  HMMA.16816.F32 R160, R124, R164, R160 ;  /* 0x000000a47ca0723c */ /* 0x000ff000000018a0 */
[C---:B------:R-:W-:Y:S08]  /*f5c0*/  HMMA.16816.F32 R168, R128.reuse, R166, R168 ;  /* 0x000000a680a8723c */ /* 0x040ff000000018a8 */
[-C--:B----4-:R-:W-:Y:S08]  /*f5d0*/  HMMA.16816.F32 R140, R128, R148.reuse, R140 ;  /* 0x00000094808c723c */ /* 0x090ff0000000188c */
[----:B------:R-:W-:Y:S08]  /*f5e0*/  HMMA.16816.F32 R144, R124, R148, R144 ;  /* 0x000000947c90723c */ /* 0x000ff00000001890 */
[----:B------:R-:W-:Y:S08]  /*f5f0*/  HMMA.16816.F32 R152, R128, R150, R152 ;  /* 0x000000968098723c */ /* 0x000ff00000001898 */
[C---:B------:R-:W-:Y:S07]  /*f600*/  HMMA.16816.F32 R164, R124.reuse, R166, R240 ;  /* 0x000000a67ca4723c */ /* 0x040fee00000018f0 */
[----:B------:R-:W-:Y:S01]  /*f610*/  FADD.FTZ R242, R133, R5 ;  /* 0x0000000585f27221 */ /* 0x000fe20000010000 */
        /* <DEDUP_REMOVED lines=8> */
[-C--:B--2---:R-:W-:Y:S08]  /*f6a0*/  HMMA.16816.F32 R36, R128, R44.reuse, R36 ;  /* 0x0000002c8024723c */ /* 0x084ff00000001824 */
[----:B------:R-:W-:Y:S08]  /*f6b0*/  HMMA.16816.F32 R40, R124, R44, R40 ;  /* 0x0000002c7c28723c */ /* 0x000ff00000001828 */
[C---:B------:R-:W-:Y:S08]  /*f6c0*/  HMMA.16816.F32 R48, R128.reuse, R46, R48 ;  /* 0x0000002e8030723c */ /* 0x040ff00000001830 */
[C---:B-1----:R-:W-:Y:S08]  /*f6d0*/  HMMA.16816.F32 R52, R128.reuse, R60, R52 ;  /* 0x0000003c8034723c */ /* 0x042ff00000001834 */
[C---:B------:R-:W-:Y:S08]  /*f6e0*/  HMMA.16816.F32 R64, R128.reuse, R62, R64 ;  /* 0x0000003e8040723c */ /* 0x040ff00000001840 */
[C---:B-----5:R-:W-:Y:S08]  /*f6f0*/  HMMA.16816.F32 R68, R128.reuse, R76, R68 ;  /* 0x0000004c8044723c */ /* 0x060ff00000001844 */
        /* <DEDUP_REMOVED lines=464> */
.L_x_1990:
[----:B------:R-:W-:Y:S05]  /*11400*/  BSYNC B0 ;  /* 0x0000000000007941 */ /* 0x000fea0003800000 */
.L_x_1989:
[----:B------:R-:W0:Y:S02]  /*11410*/  LDGDEPBAR ;  /* 0x00000000000079af */ /* 0x000e240000000000 */
.L_x_1988:
        /* <DEDUP_REMOVED lines=14> */
[----:B------:R-:W1:Y:S01]  /*11500*/  SHFL.BFLY PT, R12, R0, 0x2, 0x1f ;  /* 0x0c401f00000c7f89 */ /* 0x000e6200000e0000 */
        /* <DEDUP_REMOVED lines=16> */
[----:B------:R-:W-:-:S04]  /*11610*/  IMAD.WIDE.U32 R8, R8, -0x2daee0ad, RZ ;  /* 0xd2511f5308087825 */ /* 0x000fc800078e00ff */
        /* <DEDUP_REMOVED lines=16> */
[----:B------:R-:W-:Y:S02]  /*11720*/  FMNMX.FTZ R8, R0, R12, !PT ;  /* 0x0000000c00087209 */ /* 0x000fe40007810000 */
        /* <DEDUP_REMOVED lines=23> */
[----:B------:R-:W-:-:S02]  /*118a0*/  FMNMX.FTZ R0, R173, R0, !PT ;  /* 0x00000000ad007209 */ /* 0x000fc40007810000 */
[----:B------:R-:W-:Y:S02]  /*118b0*/  FMNMX.FTZ R7, R191, R4, !PT ;  /* 0x00000004bf077209 */ /* 0x000fe40007810000 */
[----:B------:R-:W-:Y:S01]  /*118c0*/  LOP3.LUT R4, R2, 0xffff, RZ, 0xc0, !PT ;  /* 0x0000ffff02047812 */ /* 0x000fe200078ec0ff */
[----:B------:R-:W-:Y:S01]  /*118d0*/  IMAD.WIDE.U32 R34, R9, -0x326172a9, RZ ;  /* 0xcd9e8d5709227825 */ /* 0x000fe200078e00ff */
[----:B------:R-:W-:Y:S01]  /*118e0*/  FMNMX.FTZ R6, R178, R6, !PT ;  /* 0x00000006b2067209 */ /* 0x000fe20007810000 */
[----:B------:R-:W1:Y:S01]  /*118f0*/  SHFL.BFLY PT, R11, R0, 0x2, 0x1f ;  /* 0x0c401f00000b7f89 */ /* 0x000e6200000e0000 */
[----:B------:R-:W-:Y:S02]  /*11900*/  LOP3.LUT R9, R2, 0xff, RZ, 0xc0, !PT ;  /* 0x000000ff02097812 */ /* 0x000fe400078ec0ff */
[----:B------:R-:W-:Y:S02]  /*11910*/  FMNMX.FTZ R7, R189, R7, !PT ;  /* 0x00000007bd077209 */ /* 0x000fe40007810000 */
[----:B------:R-:W-:Y:S01]  /*11920*/  SHF.R.U32.HI R10, RZ, 0x8, R4 ;  /* 0x00000008ff0a7819 */ /* 0x000fe20000011604 */
[----:B------:R-:W2:Y:S01]  /*11930*/  SHFL.BFLY PT, R12, R6, 0x2, 0x1f ;  /* 0x0c401f00060c7f89 */ /* 0x000ea200000e0000 */
[----:B------:R-:W-:-:S02]  /*11940*/  IMAD.WIDE.U32 R4, R14, -0x326172a9, RZ ;  /* 0xcd9e8d570e047825 */ /* 0x000fc400078e00ff */
[----:B------:R-:W-:Y:S02]  /*11950*/  PRMT R19, R9, 0x5410, R10 ;  /* 0x0000541009137816 */ /* 0x000fe4000000000a */
[----:B------:R-:W3:Y:S01]  /*11960*/  SHFL.BFLY PT, R9, R7, 0x2, 0x1f ;  /* 0x0c401f0007097f89 */ /* 0x000ee200000e0000 */
[----:B------:R-:W-:Y:S02]  /*11970*/  LOP3.LUT R14, R35, UR10, R4, 0x96, !PT ;  /* 0x0000000a230e7c12 */ /* 0x000fe4000f8e9604 */
[----:B------:R-:W-:Y:S02]  /*11980*/  SHF.R.U32.HI R4, RZ, 0x10, R2 ;  /* 0x00000010ff047819 */ /* 0x000fe40000011602 */
[----:B------:R-:W-:Y:S01]  /*11990*/  LOP3.LUT R15, R5, UR12, R138, 0x96, !PT ;  /* 0x0000000c050f7c12 */ /* 0x000fe2000f8e968a */
[----:B------:R-:W-:Y:S01]  /*119a0*/  IMAD.WIDE.U32 R138, R16, -0x326172a9, RZ ;  /* 0xcd9e8d57108a7825 */ /* 0x000fe200078e00ff */
[----:B------:R-:W-:Y:S02]  /*119b0*/  LOP3.LUT R4, R4, 0xff, RZ, 0xc0, !PT ;  /* 0x000000ff04047812 */ /* 0x000fe400078ec0ff */
[----:B------:R-:W-:-:S04]  /*119c0*/  SHF.R.U32.HI R2, RZ, 0x18, R2 ;  /* 0x00000018ff027819 */ /* 0x000fc80000011602 */
[----:B------:R-:W-:Y:S02]  /*119d0*/  PRMT R16, R4, 0x5410, R2 ;  /* 0x0000541004107816 */ /* 0x000fe40000000002 */
[----:B------:R-:W-:Y:S01]  /*119e0*/  LOP3.LUT R2, R3, UR17, R138, 0x96, !PT ;  /* 0x0000001103027c12 */ /* 0x000fe2000f8e968a */
[----:B------:R-:W4:Y:S01]  /*119f0*/  SHFL.BFLY PT, R13, R8, 0x1, 0x1f ;  /* 0x0c201f00080d7f89 */ /* 0x000f2200000e0000 */
[----:B-1----:R-:W-:Y:S02]  /*11a00*/  FMNMX.FTZ R5, R0, R11, !PT ;  /* 0x0000000b00057209 */ /* 0x002fe40007810000 */
[----:B------:R-:W-:Y:S02]  /*11a10*/  LOP3.LUT R0, R2, 0xffff, RZ, 0xc0, !PT ;  /* 0x0000ffff02007812 */ /* 0x000fe400078ec0ff */
[----:B--2---:R-:W-:Y:S02]  /*11a20*/  FMNMX.FTZ R4, R6, R12, !PT ;  /* 0x0000000c06047209 */ /* 0x004fe40007810000 */
[----:B------:R-:W-:-:S02]  /*11a30*/  SHF.R.U32.HI R6, RZ, 0x8, R0 ;  /* 0x00000008ff067819 */ /* 0x000fc40000011600 */
[----:B---3--:R-:W-:-:S05]  /*11a40*/  FMNMX.FTZ R0, R7, R9, !PT ;  /* 0x0000000907007209 */ /* 0x008fca0007810000 */
[----:B------:R-:W1:Y:S04]  /*11a50*/  SHFL.BFLY PT, R7, R0, 0x1, 0x1f ;  /* 0x0c201f0000077f89 */ /* 0x000e6800000e0000 */
[----:B------:R-:W2:Y:S01]  /*11a60*/  SHFL.BFLY PT, R9, R5, 0x1, 0x1f ;  /* 0x0c201f0005097f89 */ /* 0x000ea200000e0000 */
[----:B------:R-:W-:Y:S02]  /*11a70*/  LOP3.LUT R3, R2, 0xff, RZ, 0xc0, !PT ;  /* 0x000000ff02037812 */ /* 0x000fe400078ec0ff */
[----:B----4-:R-:W-:-:S04]  /*11a80*/  FMNMX.FTZ R235, R8, R13, !PT ;  /* 0x0000000d08eb7209 */ /* 0x010fc80007810000 */
[C---:B------:R-:W-:Y:S01]  /*11a90*/  FSETP.NEU.FTZ.AND P4, PT, R235.reuse, -INF , PT ;  /* 0xff800000eb00780b */ /* 0x040fe20003f9d000 */
[----:B------:R-:W-:Y:S01]  /*11aa0*/  FMUL.FTZ R17, R235, c[0x0][0x23c] ;  /* 0x00008f00eb117a20 */ /* 0x000fe20000410000 */
[----:B------:R-:W-:Y:S02]  /*11ab0*/  PRMT R11, R3, 0x5410, R6 ;  /* 0x00005410030b7816 */ /* 0x000fe40000000006 */
[--C-:B------:R-:W-:Y:S02]  /*11ac0*/  SHF.R.U32.HI R3, RZ, 0x10, R2.reuse ;  /* 0x00000010ff037819 */ /* 0x100fe40000011602 */
[----:B------:R-:W-:Y:S02]  /*11ad0*/  FSEL R17, R17, RZ, P4 ;  /* 0x000000ff11117208 */ /* 0x000fe40002000000 */
[----:B------:R-:W-:Y:S02]  /*11ae0*/  SHF.R.U32.HI R6, RZ, 0x18, R2 ;  /* 0x00000018ff067819 */ /* 0x000fe40000011602 */
[----:B-1----:R-:W-:Y:S01]  /*11af0*/  FMNMX.FTZ R234, R0, R7, !PT ;  /* 0x0000000700ea7209 */ /* 0x002fe20007810000 */
[--C-:B------:R-:W-:Y:S01]  /*11b00*/  FFMA.FTZ R0, R18, c[0x0][0x23c], -R17.reuse ;  /* 0x00008f0012007a23 */ /* 0x100fe20000010811 */
[----:B------:R-:W-:Y:S01]  /*11b10*/  LOP3.LUT R2, R3, 0xff, RZ, 0xc0, !PT ;  /* 0x000000ff03027812 */ /* 0x000fe200078ec0ff */
[----:B------:R-:W-:Y:S01]  /*11b20*/  FFMA.FTZ R3, R25, c[0x0][0x23c], -R17 ;  /* 0x00008f0019037a23 */ /* 0x000fe20000010811 */
[C---:B------:R-:W-:Y:S01]  /*11b30*/  FSETP.NEU.FTZ.AND P1, PT, R234.reuse, -INF , PT ;  /* 0xff800000ea00780b */ /* 0x040fe20003f3d000 */
[----:B------:R-:W-:Y:S01]  /*11b40*/  FMUL.FTZ R18, R234, c[0x0][0x23c] ;  /* 0x00008f00ea127a20 */ /* 0x000fe20000410000 */
[----:B--2---:R-:W-:Y:S01]  /*11b50*/  FMNMX.FTZ R233, R5, R9, !PT ;  /* 0x0000000905e97209 */ /* 0x004fe20007810000 */
[----:B------:R1:W-:Y:S01]  /*11b60*/  MUFU.EX2 R177, R3 ;  /* 0x0000000300b17308 */ /* 0x0003e20000000800 */
[----:B------:R-:W-:Y:S01]  /*11b70*/  MOV R175, R242 ;  /* 0x000000f200af7202 */ /* 0x000fe20000000f00 */
[----:B------:R-:W-:Y:S01]  /*11b80*/  IMAD.WIDE.U32 R242, R14, -0x2daee0ad, RZ ;  /* 0xd2511f530ef27825 */ /* 0x000fe200078e00ff */
[----:B------:R-:W-:-:S02]  /*11b90*/  PRMT R10, R2, 0x5410, R6 ;  /* 0x00005410020a7816 */ /* 0x000fc40000000006 */
[----:B------:R-:W-:-:S03]  /*11ba0*/  FSEL R18, R18, RZ, P1 ;  /* 0x000000ff12127208 */ /* 0x000fc60000800000 */
[----:B------:R2:W-:Y:S01]  /*11bb0*/  MUFU.EX2 R183, R0 ;  /* 0x0000000000b77308 */ /* 0x0005e20000000800 */
[----:B------:R-:W-:Y:S01]  /*11bc0*/  FSETP.NEU.FTZ.AND P6, PT, R233, -INF , PT ;  /* 0xff800000e900780b */ /* 0x000fe20003fdd000 */
[----:B-1----:R-:W-:Y:S01]  /*11bd0*/  IMAD.WIDE.U32 R2, R15, -0x2daee0ad, RZ ;  /* 0xd2511f530f027825 */ /* 0x002fe200078e00ff */
[----:B------:R-:W1:Y:S03]  /*11be0*/  SHFL.BFLY PT, R8, R4, 0x1, 0x1f ;  /* 0x0c201f0004087f89 */ /* 0x000e6600000e0000 */
[----:B--2---:R-:W-:Y:S01]  /*11bf0*/  FFMA.FTZ R0, R21, c[0x0][0x23c], -R17 ;  /* 0x00008f0015007a23 */ /* 0x004fe20000010811 */
[----:B------:R-:W-:Y:S02]  /*11c00*/  LOP3.LUT R12, R243, UR7, R2, 0x96, !PT ;  /* 0x00000007f30c7c12 */ /* 0x000fe4000f8e9602 */
[----:B------:R-:W-:Y:S01]  /*11c10*/  FSEL R2, R233, RZ, P6 ;  /* 0x000000ffe9027208 */ /* 0x000fe20003000000 */
[----:B------:R2:W-:Y:S04]  /*11c20*/  MUFU.EX2 R184, R0 ;  /* 0x0000000000b87308 */ /* 0x0005e80000000800 */
[----:B------:R-:W-:Y:S01]  /*11c30*/  FADD.FTZ R14, R136, -R2 ;  /* 0x80000002880e7221 */ /* 0x000fe20000010000 */
[----:B------:R-:W-:Y:S01]  /*11c40*/  FSEL R2, R235, RZ, P4 ;  /* 0x000000ffeb027208 */ /* 0x000fe20002000000 */
[----:B--2---:R-:W-:-:S04]  /*11c50*/  FFMA.FTZ R0, R22, c[0x0][0x23c], -R18 ;  /* 0x00008f0016007a23 */ /* 0x004fc80000010812 */
[----:B------:R2:W-:Y:S01]  /*11c60*/  MUFU.EX2 R33, R0 ;  /* 0x0000000000217308 */ /* 0x0005e20000000800 */
[----:B------:R-:W-:Y:S02]  /*11c70*/  FADD.FTZ R22, R134, -R2 ;  /* 0x8000000286167221 */ /* 0x000fe40000010000 */
[--C-:B------:R-:W-:Y:S02]  /*11c80*/  FFMA.FTZ R2, R29, c[0x0][0x23c], -R18.reuse ;  /* 0x00008f001d027a23 */ /* 0x100fe40000010812 */
[----:B------:R-:W-:Y:S02]  /*11c90*/  FFMA.FTZ R6, R23, c[0x0][0x23c], -R17 ;  /* 0x00008f0017067a23 */ /* 0x000fe40000010811 */
[----:B--2---:R-:W-:-:S04]  /*11ca0*/  FFMA.FTZ R0, R20, c[0x0][0x23c], -R18 ;  /* 0x00008f0014007a23 */ /* 0x004fc80000010812 */
[----:B------:R2:W-:Y:S01]  /*11cb0*/  MUFU.EX2 R185, R0 ;  /* 0x0000000000b97308 */ /* 0x0005e20000000800 */
[----:B-1----:R-:W-:Y:S02]  /*11cc0*/  FMNMX.FTZ R232, R4, R8, !PT ;  /* 0x0000000804e87209 */ /* 0x002fe40007810000 */
[----:B--2---:R-:W-:-:S05]  /*11cd0*/  FSEL R0, R234, RZ, P1 ;  /* 0x000000ffea007208 */ /* 0x004fca0000800000 */
[----:B------:R-:W-:Y:S02]  /*11ce0*/  FADD.FTZ R23, R137, -R0 ;  /* 0x8000000089177221 */ /* 0x000fe40000010000 */
[----:B------:R1:W2:Y:S01]  /*11cf0*/  MUFU.EX2 R0, R2 ;  /* 0x0000000200007308 */ /* 0x0002a20000000800 */
[----:B------:R-:W-:Y:S02]  /*11d00*/  FSETP.NEU.FTZ.AND P5, PT, R232, -INF , PT ;  /* 0xff800000e800780b */ /* 0x000fe40003fbd000 */
[----:B------:R-:W-:-:S05]  /*11d10*/  LOP3.LUT R13, R3, UR9, R32, 0x96, !PT ;  /* 0x00000009030d7c12 */ /* 0x000fca000f8e9620 */
[----:B------:R3:W4:Y:S01]  /*11d20*/  MUFU.EX2 R182, R6 ;  /* 0x0000000600b67308 */ /* 0x0007220000000800 */
[----:B------:R-:W-:Y:S01]  /*11d30*/  FSEL R3, R232, RZ, P5 ;  /* 0x000000ffe8037208 */ /* 0x000fe20002800000 */
[----:B-1----:R-:W-:-:S06]  /*11d40*/  FFMA.FTZ R2, R26, c[0x0][0x23c], -R18 ;  /* 0x00008f001a027a23 */ /* 0x002fcc0000010812 */
[----:B------:R-:W1:Y:S01]  /*11d50*/  MUFU.EX2 R29, R2 ;  /* 0x00000002001d7308 */ /* 0x000e620000000800 */
[--C-:B---3--:R-:W-:Y:S01]  /*11d60*/  HSET2.LE.AND R6, R19, R180.reuse, PT ;  /* 0x000000b413067233 */ /* 0x108fe20003803000 */
[----:B--2---:R-:W-:Y:S02]  /*11d70*/  MOV R19, R0 ;  /* 0x0000000000137202 */ /* 0x004fe40000000f00 */
[----:B------:R-:W-:Y:S01]  /*11d80*/  F2FP.PACK_AB R0, R184, R183 ;  /* 0x000000b7b800723e */ /* 0x000fe200000000ff */
[----:B------:R-:W-:Y:S01]  /*11d90*/  HSET2.LE.AND R7, R16, R180, PT ;  /* 0x000000b410077233 */ /* 0x000fe20003803000 */
[----:B------:R-:W-:Y:S02]  /*11da0*/  FADD.FTZ R15, R135, -R3 ;  /* 0x80000003870f7221 */ /* 0x000fe40000010000 */
[----:B------:R-:W-:Y:S01]  /*11db0*/  LOP3.LUT R6, R6, R0, RZ, 0xc0, !PT ;  /* 0x0000000006067212 */ /* 0x000fe200078ec0ff */
[----:B------:R-:W-:Y:S01]  /*11dc0*/  FMUL.FTZ R3, R233, c[0x0][0x23c] ;  /* 0x00008f00e9037a20 */ /* 0x000fe20000410000 */
[----:B------:R-:W-:-:S02]  /*11dd0*/  F2FP.PACK_AB R0, R185, R33 ;  /* 0x00000021b900723e */ /* 0x000fc400000000ff */
[----:B------:R-:W-:Y:S01]  /*11de0*/  MOV R137, R177 ;  /* 0x000000b100897202 */ /* 0x000fe20000000f00 */
[--C-:B------:R-:W-:Y:S01]  /*11df0*/  HSET2.LE.AND R4, R11, R180.reuse, PT ;  /* 0x000000b40b047233 */ /* 0x100fe20003803000 */
[----:B------:R-:W-:Y:S02]  /*11e00*/  LOP3.LUT R7, R7, R0, RZ, 0xc0, !PT ;  /* 0x0000000007077212 */ /* 0x000fe400078ec0ff */
[----:B----4-:R-:W-:Y:S02]  /*11e10*/  F2FP.PACK_AB R0, R182, R137 ;  /* 0x00000089b600723e */ /* 0x010fe400000000ff */
[----:B------:R-:W-:Y:S01]  /*11e20*/  FSEL R3, R3, RZ, P6 ;  /* 0x000000ff03037208 */ /* 0x000fe20003000000 */
[----:B------:R-:W-:Y:S01]  /*11e30*/  HSET2.LE.AND R5, R10, R180, PT ;  /* 0x000000b40a057233 */ /* 0x000fe20003803000 */
[----:B------:R-:W-:Y:S01]  /*11e40*/  LOP3.LUT R4, R4, R0, RZ, 0xc0, !PT ;  /* 0x0000000004047212 */ /* 0x000fe200078ec0ff */
[----:B------:R-:W-:Y:S01]  /*11e50*/  FMUL.FTZ R16, R232, c[0x0][0x23c] ;  /* 0x00008f00e8107a20 */ /* 0x000fe20000410000 */
[----:B-1----:R-:W-:Y:S01]  /*11e60*/  F2FP.PACK_AB R0, R29, R19 ;  /* 0x000000131d00723e */ /* 0x002fe200000000ff */
[----:B------:R-:W-:-:S03]  /*11e70*/  FFMA.FTZ R2, R132, c[0x0][0x23c], -R3 ;  /* 0x00008f0084027a23 */ /* 0x000fc60000010803 */
[----:B------:R-:W-:Y:S01]  /*11e80*/  LOP3.LUT R5, R5, R0, RZ, 0xc0, !PT ;  /* 0x0000000005057212 */ /* 0x000fe200078ec0ff */
[----:B------:R1:W-:Y:S01]  /*11e90*/  MUFU.EX2 R195, R2 ;  /* 0x0000000200c37308 */ /* 0x0003e20000000800 */
[----:B------:R-:W-:Y:S01]  /*11ea0*/  FFMA.FTZ R0, R24, c[0x0][0x23c], -R3 ;  /* 0x00008f0018007a23 */ /* 0x000fe20000010803 */
[----:B------:R-:W-:Y:S01]  /*11eb0*/  FSEL R16, R16, RZ, P5 ;  /* 0x000000ff10107208 */ /* 0x000fe20002800000 */
[----:B------:R-:W-:-:S04]  /*11ec0*/  IMAD.WIDE.U32 R24, R13, -0x326172a9, RZ ;  /* 0xcd9e8d570d187825 */ /* 0x000fc800078e00ff */
[----:B------:R-:W-:Y:S01]  /*11ed0*/  IMAD.WIDE.U32 R12, R12, -0x326172a9, RZ ;  /* 0xcd9e8d570c0c7825 */ /* 0x000fe200078e00ff */
[----:B------:R2:W-:Y:S03]  /*11ee0*/  MUFU.EX2 R134, R0 ;  /* 0x0000000000867308 */ /* 0x0005e60000000800 */
[--C-:B------:R-:W-:Y:S02]  /*11ef0*/  FFMA.FTZ R8, R172, c[0x0][0x23c], -R16.reuse ;  /* 0x00008f00ac087a23 */ /* 0x100fe40000010810 */
[----:B-1----:R-:W-:Y:S02]  /*11f00*/  FFMA.FTZ R2, R31, c[0x0][0x23c], -R3 ;  /* 0x00008f001f027a23 */ /* 0x002fe40000010803 */
[----:B------:R-:W-:Y:S02]  /*11f10*/  FFMA.FTZ R9, R133, c[0x0][0x23c], -R16 ;  /* 0x00008f0085097a23 */ /* 0x000fe40000010810 */
[----:B------:R1:W3:Y:S01]  /*11f20*/  MUFU.EX2 R20, R2 ;  /* 0x0000000200147308 */ /* 0x0002e20000000800 */
[----:B--2---:R-:W-:-:S07]  /*11f30*/  LOP3.LUT R0, R13, UR17, R24, 0x96, !PT ;  /* 0x000000110d007c12 */ /* 0x004fce000f8e9618 */
[----:B------:R2:W-:Y:S01]  /*11f40*/  MUFU.EX2 R177, R8 ;  /* 0x0000000800b17308 */ /* 0x0005e20000000800 */
[----:B-1----:R-:W-:-:S07]  /*11f50*/  FFMA.FTZ R2, R28, c[0x0][0x23c], -R3 ;  /* 0x00008f001c027a23 */ /* 0x002fce0000010803 */
[----:B------:R1:W4:Y:S08]  /*11f60*/  MUFU.EX2 R11, R9 ;  /* 0x00000009000b7308 */ /* 0x0003300000000800 */
[----:B------:R5:W3:Y:S01]  /*11f70*/  MUFU.EX2 R32, R2 ;  /* 0x0000000200207308 */ /* 0x000ae20000000800 */
[----:B--2---:R-:W-:Y:S02]  /*11f80*/  LOP3.LUT R8, R0, 0xff, RZ, 0xc0, !PT ;  /* 0x000000ff00087812 */ /* 0x004fe400078ec0ff */
[----:B-1----:R-:W-:-:S02]  /*11f90*/  SHF.R.U32.HI R9, RZ, 0x10, R0 ;  /* 0x00000010ff097819 */ /* 0x002fc40000011600 */
[----:B-----5:R-:W-:Y:S02]  /*11fa0*/  LOP3.LUT R2, R0, 0xffff, RZ, 0xc0, !PT ;  /* 0x0000ffff00027812 */ /* 0x020fe400078ec0ff */
[----:B------:R-:W-:Y:S02]  /*11fb0*/  SHF.R.U32.HI R0, RZ, 0x18, R0 ;  /* 0x00000018ff007819 */ /* 0x000fe40000011600 */
[----:B------:R-:W-:Y:S02]  /*11fc0*/  SHF.R.U32.HI R2, RZ, 0x8, R2 ;  /* 0x00000008ff027819 */ /* 0x000fe40000011602 */
[----:B------:R-:W-:Y:S02]  /*11fd0*/  LOP3.LUT R9, R9, 0xff, RZ, 0xc0, !PT ;  /* 0x000000ff09097812 */ /* 0x000fe400078ec0ff */
[----:B------:R-:W-:Y:S02]  /*11fe0*/  PRMT R8, R8, 0x5410, R2 ;  /* 0x0000541008087816 */ /* 0x000fe40000000002 */
[----:B------:R-:W-:Y:S01]  /*11ff0*/  PRMT R9, R9, 0x5410, R0 ;  /* 0x0000541009097816 */ /* 0x000fe20000000000 */
[----:B------:R-:W-:Y:S01]  /*12000*/  FMUL.FTZ R22, R22, c[0x0][0x23c] ;  /* 0x00008f0016167a20 */ /* 0x000fe20000410000 */
[----:B---3--:R-:W-:Y:S01]  /*12010*/  F2FP.PACK_AB R2, R20, R195 ;  /* 0x000000c31402723e */ /* 0x008fe200000000ff */
[--C-:B------:R-:W-:Y:S01]  /*12020*/  HSET2.LE.AND R8, R8, R180.reuse, PT ;  /* 0x000000b408087233 */ /* 0x100fe20003803000 */
[----:B----4-:R-:W-:Y:S01]  /*12030*/  F2FP.PACK_AB R0, R11, R177 ;  /* 0x000000b10b00723e */ /* 0x010fe200000000ff */
[----:B------:R-:W-:Y:S01]  /*12040*/  HSET2.LE.AND R9, R9, R180, PT ;  /* 0x000000b409097233 */ /* 0x000fe20003803000 */
[----:B------:R1:W-:Y:S02]  /*12050*/  MUFU.EX2 R24, R22 ;  /* 0x0000001600187308 */ /* 0x0003e40000000800 */
[----:B------:R-:W-:Y:S01]  /*12060*/  LOP3.LUT R8, R8, R2, RZ, 0xc0, !PT ;  /* 0x0000000208087212 */ /* 0x000fe200078ec0ff */
[----:B------:R-:W-:Y:S01]  /*12070*/  FFMA.FTZ R2, R30, c[0x0][0x23c], -R16 ;  /* 0x00008f001e027a23 */ /* 0x000fe20000010810 */
[----:B------:R-:W-:Y:S01]  /*12080*/  LOP3.LUT R9, R9, R0, RZ, 0xc0, !PT ;  /* 0x0000000009097212 */ /* 0x000fe200078ec0ff */
[----:B------:R-:W-:Y:S01]  /*12090*/  FMUL.FTZ R14, R14, c[0x0][0x23c] ;  /* 0x00008f000e0e7a20 */ /* 0x000fe20000410000 */
[C---:B------:R-:W-:Y:S01]  /*120a0*/  LOP3.LUT R10, R12.reuse, 0xffff, RZ, 0xc0, !PT ;  /* 0x0000ffff0c0a7812 */ /* 0x040fe200078ec0ff */
[----:B------:R-:W-:Y:S01]  /*120b0*/  FMUL.FTZ R15, R15, c[0x0][0x23c] ;  /* 0x00008f000f0f7a20 */ /* 0x000fe20000410000 */
[----:B------:R-:W-:Y:S01]  /*120c0*/  LOP3.LUT R0, R12, 0xff, RZ, 0xc0, !PT ;  /* 0x000000ff0c007812 */ /* 0x000fe200078ec0ff */
[----:B------:R2:W-:Y:S01]  /*120d0*/  MUFU.EX2 R252, R2 ;  /* 0x0000000200fc7308 */ /* 0x0005e20000000800 */
[----:B-1----:R-:W-:-:S02]  /*120e0*/  MOV R22, R11 ;  /* 0x0000000b00167202 */ /* 0x002fc40000000f00 */
[--C-:B------:R-:W-:Y:S02]  /*120f0*/  SHF.R.U32.HI R11, RZ, 0x10, R12.reuse ;  /* 0x00000010ff0b7819 */ /* 0x100fe4000001160c */
[----:B------:R-:W-:Y:S02]  /*12100*/  SHF.R.U32.HI R12, RZ, 0x18, R12 ;  /* 0x00000018ff0c7819 */ /* 0x000fe4000001160c */
[----:B------:R-:W-:Y:S01]  /*12110*/  LOP3.LUT R11, R11, 0xff, RZ, 0xc0, !PT ;  /* 0x000000ff0b0b7812 */ /* 0x000fe200078ec0ff */
[----:B------:R-:W-:Y:S01]  /*12120*/  MUFU.EX2 R21, R15 ;  /* 0x0000000f00157308 */ /* 0x000fe20000000800 */
[----:B--2---:R-:W-:Y:S01]  /*12130*/  FFMA.FTZ R2, R27, c[0x0][0x23c], -R16 ;  /* 0x00008f001b027a23 */ /* 0x004fe20000010810 */
[----:B------:R-:W-:Y:S02]  /*12140*/  MOV R27, R20 ;  /* 0x00000014001b7202 */ /* 0x000fe40000000f00 */
[----:B------:R-:W-:-:S04]  /*12150*/  PRMT R11, R11, 0x5410, R12 ;  /* 0x000054100b0b7816 */ /* 0x000fc8000000000c */
[----:B------:R1:W-:Y:S01]  /*12160*/  MUFU.EX2 R20, R14 ;  /* 0x0000000e00147308 */ /* 0x0003e20000000800 */
[----:B------:R-:W-:Y:S01]  /*12170*/  FMUL.FTZ R23, R23, c[0x0][0x23c] ;  /* 0x00008f0017177a20 */ /* 0x000fe20000410000 */
[----:B------:R-:W-:Y:S01]  /*12180*/  SHF.R.U32.HI R10, RZ, 0x8, R10 ;  /* 0x00000008ff0a7819 */ /* 0x000fe2000001160a */
[----:B-1----:R-:W1:Y:S05]  /*12190*/  LDSM.16.MT88.4 R12, [R201+0xa000] ;  /* 0x00a00000c90c783b */ /* 0x002e6a0000004200 */
[----:B------:R-:W2:Y:S01]  /*121a0*/  MUFU.EX2 R243, R2 ;  /* 0x0000000200f37308 */ /* 0x000ea20000000800 */
[----:B------:R-:W-:-:S07]  /*121b0*/  PRMT R10, R0, 0x5410, R10 ;  /* 0x00005410000a7816 */ /* 0x000fce000000000a */
[----:B------:R-:W3:Y:S01]  /*121c0*/  MUFU.EX2 R23, R23 ;  /* 0x0000001700177308 */ /* 0x000ee20000000800 */
[--C-:B------:R-:W-:Y:S01]  /*121d0*/  HSET2.LE.AND R10, R10, R180.reuse, PT ;  /* 0x000000b40a0a7233 */ /* 0x100fe20003803000 */
[----:B------:R-:W-:Y:S01]  /*121e0*/  F2FP.PACK_AB R0, R134, R32 ;  /* 0x000000208600723e */ /* 0x000fe200000000ff */
        /* <DEDUP_REMOVED lines=163> */
[----:B------:R-:W-:-:S03]  /*12c20*/  LOP3.LUT R2, R139, UR8, R176, 0x96, !PT ;  /* 0x000000088b027c12 */ /* 0x000fc6000f8e96b0 */
[----:B------:R2:W-:Y:S01]  /*12c30*/  MUFU.EX2 R139, R0 ;  /* 0x00000000008b7308 */ /* 0x0005e20000000800 */
[----:B------:R-:W-:Y:S02]  /*12c40*/  IMAD.MOV.U32 R45, RZ, RZ, R172 ;  /* 0x000000ffff2d7224 */ /* 0x000fe400078e00ac */
[-C--:B------:R-:W-:Y:S02]  /*12c50*/  FMUL.FTZ R120, R120, R24.reuse ;  /* 0x0000001878787220 */ /* 0x080fe40000410000 */
[-C--:B------:R-:W-:Y:S02]  /*12c60*/  FMUL.FTZ R121, R121, R24.reuse ;  /* 0x0000001879797220 */ /* 0x080fe40000410000 */
[-C--:B------:R-:W-:Y:S02]  /*12c70*/  FMUL.FTZ R122, R122, R23.reuse ;  /* 0x000000177a7a7220 */ /* 0x080fe40000410000 */
[----:B------:R-:W-:Y:S02]  /*12c80*/  FMUL.FTZ R123, R123, R23 ;  /* 0x000000177b7b7220 */ /* 0x000fe40000410000 */
[----:B------:R-:W-:-:S02]  /*12c90*/  FMUL.FTZ R124, R124, R24 ;  /* 0x000000187c7c7220 */ /* 0x000fc40000410000 */
[----:B--2---:R-:W-:Y:S02]  /*12ca0*/  FFMA.FTZ R0, R194, c[0x0][0x23c], -R3 ;  /* 0x00008f00c2007a23 */ /* 0x004fe40000010803 */
[----:B------:R-:W-:Y:S02]  /*12cb0*/  FMUL.FTZ R125, R125, R24 ;  /* 0x000000187d7d7220 */ /* 0x000fe40000410000 */
[-C--:B------:R-:W-:Y:S01]  /*12cc0*/  FMUL.FTZ R126, R126, R23.reuse ;  /* 0x000000177e7e7220 */ /* 0x080fe20000410000 */
[----:B------:R2:W-:Y:S01]  /*12cd0*/  MUFU.EX2 R172, R0 ;  /* 0x0000000000ac7308 */ /* 0x0005e20000000800 */
[----:B------:R-:W-:Y:S01]  /*12ce0*/  FMUL.FTZ R127, R127, R23 ;  /* 0x000000177f7f7220 */ /* 0x000fe20000410000 */
[----:B------:R-:W-:Y:S01]  /*12cf0*/  MOV R46, R34 ;  /* 0x00000022002e7202 */ /* 0x000fe20000000f00 */
[-C--:B------:R-:W-:Y:S01]  /*12d00*/  FMUL.FTZ R116, R116, R20.reuse ;  /* 0x0000001474747220 */ /* 0x080fe20000410000 */
[----:B------:R-:W-:Y:S01]  /*12d10*/  MOV R60, R175 ;  /* 0x000000af003c7202 */ /* 0x000fe20000000f00 */
[----:B------:R-:W-:-:S02]  /*12d20*/  FMUL.FTZ R117, R117, R20 ;  /* 0x0000001475757220 */ /* 0x000fc40000410000 */
[-C--:B------:R-:W-:Y:S02]  /*12d30*/  FMUL.FTZ R128, R128, R20.reuse ;  /* 0x0000001480807220 */ /* 0x080fe40000410000 */
[----:B------:R-:W-:Y:S02]  /*12d40*/  FMUL.FTZ R129, R129, R20 ;  /* 0x0000001481817220 */ /* 0x000fe40000410000 */
[-C--:B------:R-:W-:Y:S02]  /*12d50*/  FMUL.FTZ R118, R118, R21.reuse ;  /* 0x0000001576767220 */ /* 0x080fe40000410000 */
[-C--:B------:R-:W-:Y:S02]  /*12d60*/  FMUL.FTZ R119, R119, R21.reuse ;  /* 0x0000001577777220 */ /* 0x080fe40000410000 */
[----:B--2---:R-:W-:Y:S02]  /*12d70*/  FFMA.FTZ R0, R179, c[0x0][0x23c], -R3 ;  /* 0x00008f00b3007a23 */ /* 0x004fe40000010803 */
[----:B------:R-:W-:-:S02]  /*12d80*/  FMUL.FTZ R130, R130, R21 ;  /* 0x0000001582827220 */ /* 0x000fc40000410000 */
[----:B------:R-:W-:Y:S01]  /*12d90*/  FMUL.FTZ R131, R131, R21 ;  /* 0x0000001583837220 */ /* 0x000fe20000410000 */
[----:B------:R2:W-:Y:S01]  /*12da0*/  MUFU.EX2 R175, R0 ;  /* 0x0000000000af7308 */ /* 0x0005e20000000800 */
[----:B------:R-:W-:Y:S01]  /*12db0*/  IMAD.MOV.U32 R167, RZ, RZ, R33 ;  /* 0x000000ffffa77224 */ /* 0x000fe200078e0021 */
[----:B------:R-:W-:Y:S01]  /*12dc0*/  MOV R149, R32 ;  /* 0x0000002000957202 */ /* 0x000fe20000000f00 */
[----:B-1----:R-:W-:Y:S01]  /*12dd0*/  HMMA.16816.F32 R120, R4, R12, R120 ;  /* 0x0000000c0478723c */ /* 0x002fe20000001878 */
[----:B------:R-:W-:Y:S02]  /*12de0*/  MOV R47, R35 ;  /* 0x00000023002f7202 */ /* 0x000fe40000000f00 */
[----:B------:R-:W-:-:S05]  /*12df0*/  MOV R150, R29 ;  /* 0x0000001d00967202 */ /* 0x000fca0000000f00 */
[----:B------:R-:W-:Y:S01]  /*12e00*/  HMMA.16816.F32 R32, R4, R14, R124 ;  /* 0x0000000e0420723c */ /* 0x000fe2000000187c */
[----:B--2---:R-:W-:Y:S02]  /*12e10*/  FFMA.FTZ R0, R173, c[0x0][0x23c], -R3 ;  /* 0x00008f00ad007a23 */ /* 0x004fe40000010803 */
[----:B------:R-:W-:-:S04]  /*12e20*/  IMAD.WIDE.U32 R2, R2, -0x2daee0ad, RZ ;  /* 0xd2511f5302027825 */ /* 0x000fc800078e00ff */
[----:B------:R-:W-:Y:S01]  /*12e30*/  LOP3.LUT R6, R25, UR8, R46, 0x96, !PT ;  /* 0x0000000819067c12 */ /* 0x000fe2000f8e962e */
[C---:B------:R-:W-:Y:S01]  /*12e40*/  HMMA.16816.F32 R116, R8.reuse, R12, R116 ;  /* 0x0000000c0874723c */ /* 0x040fe20000001874 */
[----:B------:R-:W-:Y:S01]  /*12e50*/  MOV R44, R19 ;  /* 0x00000013002c7202 */ /* 0x000fe20000000f00 */
[----:B------:R1:W-:Y:S01]  /*12e60*/  MUFU.EX2 R173, R0 ;  /* 0x0000000000ad7308 */ /* 0x0003e20000000800 */
[----:B------:R-:W-:Y:S02]  /*12e70*/  LOP3.LUT R4, R3, UR18, R174, 0x96, !PT ;  /* 0x0000001203047c12 */ /* 0x000fe4000f8e96ae */
[C---:B------:R-:W-:Y:S02]  /*12e80*/  LOP3.LUT R19, R2.reuse, 0xff, RZ, 0xc0, !PT ;  /* 0x000000ff02137812 */ /* 0x040fe400078ec0ff */
[----:B------:R-:W-:Y:S01]  /*12e90*/  LOP3.LUT R13, R2, 0xffff, RZ, 0xc0, !PT ;  /* 0x0000ffff020d7812 */ /* 0x000fe200078ec0ff */
[----:B------:R-:W-:Y:S07]  /*12ea0*/  HMMA.16816.F32 R28, R8, R14, R128 ;  /* 0x0000000e081c723c */ /* 0x000fee0000001880 */
[----:B------:R-:W-:-:S02]  /*12eb0*/  SHF.R.U32.HI R15, RZ, 0x10, R2 ;  /* 0x00000010ff0f7819 */ /* 0x000fc40000011602 */
[----:B------:R-:W-:Y:S01]  /*12ec0*/  SHF.R.U32.HI R14, RZ, 0x18, R2 ;  /* 0x00000018ff0e7819 */ /* 0x000fe20000011602 */
[----:B-1----:R-:W-:Y:S02]  /*12ed0*/  FFMA.FTZ R0, R231, c[0x0][0x23c], -R16 ;  /* 0x00008f00e7007a23 */ /* 0x002fe40000010810 */
[----:B------:R-:W-:Y:S02]  /*12ee0*/  IMAD.WIDE.U32 R2, R6, -0x2daee0ad, RZ ;  /* 0xd2511f5306027825 */ /* 0x000fe400078e00ff */
[----:B------:R1:W-:Y:S01]  /*12ef0*/  MUFU.EX2 R138, R0 ;  /* 0x00000000008a7308 */ /* 0x0003e20000000800 */
[----:B------:R-:W-:Y:S02]  /*12f00*/  MOV R63, R137 ;  /* 0x00000089003f7202 */ /* 0x000fe40000000f00 */
[C---:B------:R-:W-:Y:S02]  /*12f10*/  LOP3.LUT R8, R2.reuse, 0xffff, RZ, 0xc0, !PT ;  /* 0x0000ffff02087812 */ /* 0x040fe400078ec0ff */
[----:B------:R-:W-:-:S02]  /*12f20*/  LOP3.LUT R9, R2, 0xff, RZ, 0xc0, !PT ;  /* 0x000000ff02097812 */ /* 0x000fc400078ec0ff */
[--C-:B------:R-:W-:Y:S02]  /*12f30*/  SHF.R.U32.HI R11, RZ, 0x10, R2.reuse ;  /* 0x00000010ff0b7819 */ /* 0x100fe40000011602 */
[----:B------:R-:W-:Y:S01]  /*12f40*/  SHF.R.U32.HI R12, RZ, 0x18, R2 ;  /* 0x00000018ff0c7819 */ /* 0x000fe20000011602 */
[----:B------:R-:W-:Y:S01]  /*12f50*/  FFMA.FTZ R2, R192, c[0x0][0x23c], -R17 ;  /* 0x00008f00c0027a23 */ /* 0x000fe20000010811 */
[----:B------:R-:W-:Y:S01]  /*12f60*/  MOV R62, R26 ;  /* 0x0000001a003e7202 */ /* 0x000fe20000000f00 */
[--C-:B-1----:R-:W-:Y:S02]  /*12f70*/  FFMA.FTZ R0, R228, c[0x0][0x23c], -R16.reuse ;  /* 0x00008f00e4007a23 */ /* 0x102fe40000010810 */
[----:B------:R1:W-:Y:S01]  /*12f80*/  MUFU.EX2 R26, R2 ;  /* 0x00000002001a7308 */ /* 0x0003e20000000800 */
[----:B------:R-:W-:Y:S01]  /*12f90*/  FFMA.FTZ R5, R178, c[0x0][0x23c], -R16 ;  /* 0x00008f00b2057a23 */ /* 0x000fe20000010810 */
[----:B------:R-:W-:Y:S02]  /*12fa0*/  MOV R46, R27 ;  /* 0x0000001b002e7202 */ /* 0x000fe40000000f00 */
[----:B------:R-:W-:-:S04]  /*12fb0*/  MOV R61, R136 ;  /* 0x00000088003d7202 */ /* 0x000fc80000000f00 */
[----:B------:R2:W-:Y:S01]  /*12fc0*/  MUFU.EX2 R137, R0 ;  /* 0x0000000000897308 */ /* 0x0005e20000000800 */
[----:B------:R-:W-:Y:S01]  /*12fd0*/  FFMA.FTZ R7, R188, c[0x0][0x23c], -R17 ;  /* 0x00008f00bc077a23 */ /* 0x000fe20000010811 */
[----:B------:R-:W-:Y:S02]  /*12fe0*/  MOV R47, R22 ;  /* 0x00000016002f7202 */ /* 0x000fe40000000f00 */
[----:B-1----:R-:W-:-:S04]  /*12ff0*/  LOP3.LUT R2, R15, 0xff, RZ, 0xc0, !PT ;  /* 0x000000ff0f027812 */ /* 0x002fc800078ec0ff */
[----:B------:R1:W-:Y:S01]  /*13000*/  MUFU.EX2 R27, R5 ;  /* 0x00000005001b7308 */ /* 0x0003e20000000800 */
[----:B--2---:R-:W-:-:S07]  /*13010*/  FFMA.FTZ R0, R190, c[0x0][0x23c], -R16 ;  /* 0x00008f00be007a23 */ /* 0x004fce0000010810 */
[----:B------:R2:W-:Y:S01]  /*13020*/  MUFU.EX2 R136, R0 ;  /* 0x0000000000887308 */ /* 0x0005e20000000800 */
[--C-:B------:R-:W-:Y:S01]  /*13030*/  FFMA.FTZ R16, R241, c[0x0][0x23c], -R17.reuse ;  /* 0x00008f00f1107a23 */ /* 0x100fe20000010811 */
        /* <DEDUP_REMOVED lines=9> */
[--C-:B------:R-:W-:Y:S02]  /*130d0*/  FFMA.FTZ R6, R191, c[0x0][0x23c], -R18.reuse ;  /* 0x00008f00bf067a23 */ /* 0x100fe40000010812 */
[----:B------:R-:W-:Y:S01]  /*130e0*/  FFMA.FTZ R10, R189, c[0x0][0x23c], -R18 ;  /* 0x00008f00bd0a7a23 */ /* 0x000fe20000010812 */
[----:B------:R-:W-:Y:S01]  /*130f0*/  PRMT R13, R19, 0x5410, R3 ;  /* 0x00005410130d7816 */ /* 0x000fe20000000003 */
[----:B------:R1:W2:Y:S01]  /*13100*/  MUFU.EX2 R18, R7 ;  /* 0x0000000700127308 */ /* 0x0002a20000000800 */
[----:B------:R-:W-:Y:S02]  /*13110*/  LOP3.LUT R5, R11, 0xff, RZ, 0xc0, !PT ;  /* 0x000000ff0b057812 */ /* 0x000fe400078ec0ff */
[----:B------:R-:W-:Y:S02]  /*13120*/  SHF.R.U32.HI R3, RZ, 0x8, R2 ;  /* 0x00000008ff037819 */ /* 0x000fe40000011602 */
[----:B------:R-:W-:-:S02]  /*13130*/  LOP3.LUT R2, R4, 0xff, RZ, 0xc0, !PT ;  /* 0x000000ff04027812 */ /* 0x000fc400078ec0ff */
[----:B------:R-:W-:Y:S01]  /*13140*/  PRMT R11, R5, 0x5410, R12 ;  /* 0x00005410050b7816 */ /* 0x000fe2000000000c */
[----:B------:R3:W-:Y:S01]  /*13150*/  MUFU.EX2 R15, R6 ;  /* 0x00000006000f7308 */ /* 0x0007e20000000800 */
[----:B------:R-:W-:Y:S02]  /*13160*/  PRMT R9, R2, 0x5410, R3 ;  /* 0x0000541002097816 */ /* 0x000fe40000000003 */
[----:B------:R-:W-:Y:S02]  /*13170*/  SHF.R.U32.HI R5, RZ, 0x10, R0 ;  /* 0x00000010ff057819 */ /* 0x000fe40000011600 */
[C---:B------:R-:W-:Y:S02]  /*13180*/  LOP3.LUT R2, R0.reuse, 0xffff, RZ, 0xc0, !PT ;  /* 0x0000ffff00027812 */ /* 0x040fe400078ec0ff */
[----:B------:R-:W-:Y:S02]  /*13190*/  SHF.R.U32.HI R3, RZ, 0x10, R4 ;  /* 0x00000010ff037819 */ /* 0x000fe40000011604 */
[----:B-1----:R-:W-:Y:S01]  /*131a0*/  LOP3.LUT R7, R0, 0xff, RZ, 0xc0, !PT ;  /* 0x000000ff00077812 */ /* 0x002fe200078ec0ff */
[----:B------:R-:W-:Y:S01]  /*131b0*/  MUFU.EX2 R16, R16 ;  /* 0x0000001000107308 */ /* 0x000fe20000000800 */
[----:B------:R-:W-:-:S02]  /*131c0*/  SHF.R.U32.HI R2, RZ, 0x8, R2 ;  /* 0x00000008ff027819 */ /* 0x000fc40000011602 */
[----:B---3--:R-:W-:Y:S02]  /*131d0*/  SHF.R.U32.HI R6, RZ, 0x18, R4 ;  /* 0x00000018ff067819 */ /* 0x008fe40000011604 */
[----:B------:R-:W-:Y:S02]  /*131e0*/  SHF.R.U32.HI R4, RZ, 0x18, R0 ;  /* 0x00000018ff047819 */ /* 0x000fe40000011600 */
[----:B------:R-:W-:Y:S01]  /*131f0*/  LOP3.LUT R0, R5, 0xff, RZ, 0xc0, !PT ;  /* 0x000000ff05007812 */ /* 0x000fe200078ec0ff */
[----:B------:R-:W1:Y:S01]  /*13200*/  MUFU.EX2 R22, R22 ;  /* 0x0000001600167308 */ /* 0x000e620000000800 */
[----:B------:R-:W-:Y:S02]  /*13210*/  PRMT R7, R7, 0x5410, R2 ;  /* 0x0000541007077816 */ /* 0x000fe40000000002 */
[----:B------:R-:W-:Y:S01]  /*13220*/  PRMT R5, R0, 0x5410, R4 ;  /* 0x0000541000057816 */ /* 0x000fe20000000004 */
[----:B------:R-:W-:Y:S01]  /*13230*/  HSET2.LE.AND R0, R13, R109, PT ;  /* 0x0000006d0d007233 */ /* 0x000fe20003803000 */
[----:B--2---:R-:W-:-:S03]  /*13240*/  F2FP.PACK_AB R2, R18, R26 ;  /* 0x0000001a1202723e */ /* 0x004fc600000000ff */
[----:B------:R-:W2:Y:S01]  /*13250*/  MUFU.EX2 R12, R10 ;  /* 0x0000000a000c7308 */ /* 0x000ea20000000800 */
[----:B------:R-:W-:Y:S01]  /*13260*/  LOP3.LUT R126, R0, R2, RZ, 0xc0, !PT ;  /* 0x00000002007e7212 */ /* 0x000fe200078ec0ff */
[----:B------:R-:W-:Y:S01]  /*13270*/  HSET2.LE.AND R0, R14, R109, PT ;  /* 0x0000006d0e007233 */ /* 0x000fe20003803000 */
[----:B------:R-:W-:-:S04]  /*13280*/  F2FP.PACK_AB R2, R173, R175 ;  /* 0x000000afad02723e */ /* 0x000fc800000000ff */
[----:B------:R-:W-:Y:S01]  /*13290*/  LOP3.LUT R130, R0, R2, RZ, 0xc0, !PT ;  /* 0x0000000200827212 */ /* 0x000fe200078ec0ff */
[--C-:B------:R-:W-:Y:S01]  /*132a0*/  HSET2.LE.AND R0, R9, R109.reuse, PT ;  /* 0x0000006d09007233 */ /* 0x100fe20003803000 */
[----:B-1----:R-:W-:Y:S02]  /*132b0*/  F2FP.PACK_AB R2, R22, R16 ;  /* 0x000000101602723e */ /* 0x002fe400000000ff */
[----:B------:R-:W-:Y:S02]  /*132c0*/  LOP3.LUT R3, R3, 0xff, RZ, 0xc0, !PT ;  /* 0x000000ff03037812 */ /* 0x000fe400078ec0ff */
[----:B------:R-:W-:Y:S01]  /*132d0*/  LOP3.LUT R124, R0, R2, RZ, 0xc0, !PT ;  /* 0x00000002007c7212 */ /* 0x000fe200078ec0ff */
[--C-:B------:R-:W-:Y:S01]  /*132e0*/  HSET2.LE.AND R0, R7, R109.reuse, PT ;  /* 0x0000006d07007233 */ /* 0x100fe20003803000 */
[----:B------:R-:W-:Y:S01]  /*132f0*/  PRMT R6, R3, 0x5410, R6 ;  /* 0x0000541003067816 */ /* 0x000fe20000000006 */
[----:B------:R-:W-:Y:S01]  /*13300*/  HSET2.LE.AND R3, R8, R109, PT ;  /* 0x0000006d08037233 */ /* 0x000fe20003803000 */
[----:B------:R-:W-:-:S02]  /*13310*/  F2FP.PACK_AB R2, R172, R139 ;  /* 0x0000008bac02723e */ /* 0x000fc400000000ff */
[----:B--2---:R-:W-:Y:S02]  /*13320*/  F2FP.PACK_AB R4, R12, R15 ;  /* 0x0000000f0c04723e */ /* 0x004fe400000000ff */
[----:B------:R-:W-:Y:S01]  /*13330*/  LOP3.LUT R128, R0, R2, RZ, 0xc0, !PT ;  /* 0x0000000200807212 */ /* 0x000fe200078ec0ff */
[--C-:B------:R-:W-:Y:S01]  /*13340*/  HSET2.LE.AND R0, R5, R109.reuse, PT ;  /* 0x0000006d05007233 */ /* 0x100fe20003803000 */
[----:B------:R-:W-:Y:S01]  /*13350*/  LOP3.LUT R127, R3, R4, RZ, 0xc0, !PT ;  /* 0x00000004037f7212 */ /* 0x000fe200078ec0ff */
[----:B------:R-:W-:Y:S01]  /*13360*/  HSET2.LE.AND R3, R11, R109, PT ;  /* 0x0000006d0b037233 */ /* 0x000fe20003803000 */
[----:B------:R-:W-:Y:S02]  /*13370*/  F2FP.PACK_AB R4, R27, R136 ;  /* 0x000000881b04723e */ /* 0x000fe400000000ff */
[----:B------:R-:W-:Y:S02]  /*13380*/  F2FP.PACK_AB R2, R137, R138 ;  /* 0x0000008a8902723e */ /* 0x000fe400000000ff */
[----:B------:R-:W-:-:S02]  /*13390*/  LOP3.LUT R131, R3, R4, RZ, 0xc0, !PT ;  /* 0x0000000403837212 */ /* 0x000fc400078ec0ff */
[----:B------:R-:W-:Y:S01]  /*133a0*/  LOP3.LUT R129, R0, R2, RZ, 0xc0, !PT ;  /* 0x0000000200817212 */ /* 0x000fe200078ec0ff */
[----:B------:R-:W-:Y:S02]  /*133b0*/  HSET2.LE.AND R0, R6, R109, PT ;  /* 0x0000006d06007233 */ /* 0x000fe40003803000 */
[----:B------:R-:W1:Y:S01]  /*133c0*/  LDSM.16.MT88.4 R4, [R205+0xb800] ;  /* 0x00b80000cd04783b */ /* 0x000e620000004200 */
[----:B------:R-:W-:Y:S08]  /*133d0*/  MUFU.EX2 R17, R17 ;  /* 0x0000001100117308 */ /* 0x000ff00000000800 */
[----:B------:R-:W2:Y:S01]  /*133e0*/  MUFU.EX2 R25, R25 ;  /* 0x0000001900197308 */ /* 0x000ea20000000800 */
[----:B------:R-:W-:Y:S01]  /*133f0*/  FFMA.FTZ R10, R60, R20, R195 ;  /* 0x000000143c0a7223 */ /* 0x000fe200000100c3 */
[----:B------:R-:W-:Y:S01]  /*13400*/  MOV R60, R45 ;  /* 0x0000002d003c7202 */ /* 0x000fe20000000f00 */
[----:B------:R-:W-:Y:S01]  /*13410*/  FFMA.FTZ R8, R61, R21, R177 ;  /* 0x000000153d087223 */ /* 0x000fe200000100b1 */
[----:B------:R-:W-:-:S02]  /*13420*/  MOV R61, R44 ;  /* 0x0000002c003d7202 */ /* 0x000fc40000000f00 */
[----:B------:R-:W-:Y:S02]  /*13430*/  MOV R79, R46 ;  /* 0x0000002e004f7202 */ /* 0x000fe40000000f00 */
[----:B------:R-:W-:Y:S02]  /*13440*/  MOV R78, R47 ;  /* 0x0000002f004e7202 */ /* 0x000fe40000000f00 */
[----:B------:R-:W-:Y:S01]  /*13450*/  MOV R77, R151 ;  /* 0x00000097004d7202 */ /* 0x000fe20000000f00 */
[----:B------:R-:W-:Y:S01]  /*13460*/  IMAD.MOV.U32 R92, RZ, RZ, R166 ;  /* 0x000000ffff5c7224 */ /* 0x000fe200078e00a6 */
[----:B------:R-:W-:Y:S01]  /*13470*/  MOV R229, R62 ;  /* 0x0000003e00e57202 */ /* 0x000fe20000000f00 */
[----:B------:R-:W-:Y:S01]  /*13480*/  LDSM.16.MT88.4 R44, [R206+0xa800] ;  /* 0x00a80000ce2c783b */ /* 0x000fe20000004200 */
[----:B--2---:R-:W-:Y:S02]  /*13490*/  F2FP.PACK_AB R2, R25, R17 ;  /* 0x000000111902723e */ /* 0x004fe400000000ff */
[----:B------:R-:W-:-:S02]  /*134a0*/  MOV R188, R63 ;  /* 0x0000003f00bc7202 */ /* 0x000fc40000000f00 */
[----:B------:R-:W-:Y:S02]  /*134b0*/  MOV R76, R150 ;  /* 0x00000096004c7202 */ /* 0x000fe40000000f00 */
[----:B------:R-:W-:Y:S02]  /*134c0*/  MOV R241, R60 ;  /* 0x0000003c00f17202 */ /* 0x000fe40000000f00 */
[----:B------:R-:W-:Y:S02]  /*134d0*/  MOV R192, R61 ;  /* 0x0000003d00c07202 */ /* 0x000fe40000000f00 */
[----:B------:R-:W-:Y:S02]  /*134e0*/  LOP3.LUT R125, R0, R2, RZ, 0xc0, !PT ;  /* 0x00000002007d7212 */ /* 0x000fe400078ec0ff */
[----:B------:R-:W-:Y:S02]  /*134f0*/  MOV R95, R149 ;  /* 0x00000095005f7202 */ /* 0x000fe40000000f00 */
[----:B------:R-:W-:-:S02]  /*13500*/  MOV R242, R79 ;  /* 0x0000004f00f27202 */ /* 0x000fc40000000f00 */
[----:B------:R-:W-:Y:S01]  /*13510*/  MOV R178, R78 ;  /* 0x0000004e00b27202 */ /* 0x000fe20000000f00 */
[----:B------:R-:W-:Y:S01]  /*13520*/  FFMA.FTZ R2, R229, R24, R188 ;  /* 0x00000018e5027223 */ /* 0x000fe200000100bc */
[----:B------:R-:W-:Y:S02]  /*13530*/  MOV R94, R148 ;  /* 0x00000094005e7202 */ /* 0x000fe40000000f00 */
[----:B------:R-:W-:Y:S01]  /*13540*/  MOV R190, R77 ;  /* 0x0000004d00be7202 */ /* 0x000fe20000000f00 */
[----:B------:R-:W-:Y:S01]  /*13550*/  IMAD.MOV.U32 R228, RZ, RZ, R76 ;  /* 0x000000ffffe47224 */ /* 0x000fe200078e004c */
[----:B------:R-:W-:Y:S01]  /*13560*/  MOV R93, R167 ;  /* 0x000000a7005d7202 */ /* 0x000fe20000000f00 */
[----:B------:R-:W-:Y:S01]  /*13570*/  FFMA.FTZ R0, R241, R23, R192 ;  /* 0x00000017f1007223 */ /* 0x000fe200000100c0 */
[----:B------:R-:W-:Y:S01]  /*13580*/  MOV R174, R95 ;  /* 0x0000005f00ae7202 */ /* 0x000fe20000000f00 */
[----:B------:R-:W-:Y:S01]  /*13590*/  FADD.FTZ R3, R242, R10 ;  /* 0x0000000af2037221 */ /* 0x000fe20000010000 */
[----:B------:R-:W-:Y:S01]  /*135a0*/  MOV R110, R164 ;  /* 0x000000a4006e7202 */ /* 0x000fe20000000f00 */
[----:B-1----:R-:W-:Y:S01]  /*135b0*/  HMMA.16816.F32 R116, R128, R4, R116 ;  /* 0x000000048074723c */ /* 0x002fe20000001874 */
[----:B------:R-:W-:Y:S01]  /*135c0*/  MOV R111, R165 ;  /* 0x000000a5006f7202 */ /* 0x000fe20000000f00 */
[----:B------:R-:W-:Y:S01]  /*135d0*/  FADD.FTZ R8, R178, R8 ;  /* 0x00000008b2087221 */ /* 0x000fe20000010000 */
[----:B------:R-:W-:Y:S01]  /*135e0*/  MOV R231, R94 ;  /* 0x0000005e00e77202 */ /* 0x000fe20000000f00 */
[----:B------:R-:W1:Y:S01]  /*135f0*/  LDSM.16.MT88.4 R148, [R201+0xa800] ;  /* 0x00a80000c994783b */ /* 0x000e620000004200 */
[----:B------:R-:W-:-:S03]  /*13600*/  MOV R179, R93 ;  /* 0x0000005d00b37202 */ /* 0x000fc60000000f00 */
[----:B------:R-:W-:Y:S01]  /*13610*/  HMMA.16816.F32 R120, R124, R4, R120 ;  /* 0x000000047c78723c */ /* 0x000fe20000001878 */
[----:B------:R-:W-:Y:S01]  /*13620*/  MOV R194, R92 ;  /* 0x0000005c00c27202 */ /* 0x000fe20000000f00 */
[----:B------:R-:W-:Y:S01]  /*13630*/  FADD.FTZ R3, R174, R3 ;  /* 0x00000003ae037221 */ /* 0x000fe20000010000 */
[----:B------:R-:W-:Y:S01]  /*13640*/  MOV R230, R111 ;  /* 0x0000006f00e67202 */ /* 0x000fe20000000f00 */
[----:B------:R-:W2:Y:S03]  /*13650*/  LDSM.16.MT88.4 R164, [R203+0xa800] ;  /* 0x00a80000cba4783b */ /* 0x000ea60000004200 */
[----:B------:R-:W-:Y:S01]  /*13660*/  FADD.FTZ R5, R190, R2 ;  /* 0x00000002be057221 */ /* 0x000fe20000010000 */
[----:B------:R-:W-:Y:S01]  /*13670*/  MOV R176, R110 ;  /* 0x0000006e00b07202 */ /* 0x000fe20000000f00 */
[----:B------:R-:W-:Y:S01]  /*13680*/  FADD.FTZ R4, R228, R0 ;  /* 0x00000000e4047221 */ /* 0x000fe20000010000 */
[----:B------:R-:W3:Y:S01]  /*13690*/  LDSM.16.MT88.4 R60, [R205+0xa800] ;  /* 0x00a80000cd3c783b */ /* 0x000ee20000004200 */
[----:B------:R-:W-:-:S02]  /*136a0*/  FADD.FTZ R2, R252, R8 ;  /* 0x00000008fc027221 */ /* 0x000fc40000010000 */
[----:B------:R-:W-:Y:S01]  /*136b0*/  FADD.FTZ R0, R231, R5 ;  /* 0x00000005e7007221 */ /* 0x000fe20000010000 */
[----:B------:R-:W4:Y:S01]  /*136c0*/  LDSM.16.MT88.4 R76, [R201+0xb800] ;  /* 0x00b80000c94c783b */ /* 0x000f220000004200 */
[----:B------:R-:W-:Y:S02]  /*136d0*/  FADD.FTZ R4, R179, R4 ;  /* 0x00000004b3047221 */ /* 0x000fe40000010000 */
[----:B------:R-:W-:Y:S01]  /*136e0*/  FADD.FTZ R3, R194, R3 ;  /* 0x00000003c2037221 */ /* 0x000fe20000010000 */
[----:B------:R-:W5:Y:S01]  /*136f0*/  LDSM.16.MT88.4 R92, [R203+0xb800] ;  /* 0x00b80000cb5c783b */ /* 0x000f620000004200 */
[----:B------:R-:W-:-:S03]  /*13700*/  FADD.FTZ R2, R243, R2 ;  /* 0x00000002f3027221 */ /* 0x000fc60000010000 */
[----:B------:R-:W1:Y:S01]  /*13710*/  LDSM.16.MT88.4 R108, [R206+0xb800] ;  /* 0x00b80000ce6c783b */ /* 0x000e620000004200 */
        /* <DEDUP_REMOVED lines=22> */
[----:B-1----:R-:W-:Y:S01]  /*13880*/  HMMA.16816.F32 R140, R128, R148, R140 ;  /* 0x00000094808c723c */ /* 0x002fe2000000188c */
[----:B------:R-:W-:-:S02]  /*13890*/  MOV R136, R233 ;  /* 0x000000e900887202 */ /* 0x000fc40000000f00 */
[----:B------:R-:W-:-:S05]  /*138a0*/  MOV R137, R234 ;  /* 0x000000ea00897202 */ /* 0x000fca0000000f00 */
[----:B------:R-:W-:Y:S08]  /*138b0*/  HMMA.16816.F32 R144, R124, R148, R144 ;  /* 0x000000947c90723c */ /* 0x000ff00000001890 */
[C---:B------:R-:W-:Y:S08]  /*138c0*/  HMMA.16816.F32 R152, R128.reuse, R150, R152 ;  /* 0x000000968098723c */ /* 0x040ff00000001898 */
[-C--:B--2---:R-:W-:Y:S08]  /*138d0*/  HMMA.16816.F32 R156, R128, R164.reuse, R156 ;  /* 0x000000a4809c723c */ /* 0x084ff0000000189c */
[----:B------:R-:W-:Y:S08]  /*138e0*/  HMMA.16816.F32 R160, R124, R164, R160 ;  /* 0x000000a47ca0723c */ /* 0x000ff000000018a0 */
[C---:B------:R-:W-:Y:S08]  /*138f0*/  HMMA.16816.F32 R168, R128.reuse, R166, R168 ;  /* 0x000000a680a8723c */ /* 0x040ff000000018a8 */
[-C--:B------:R-:W-:Y:S08]  /*13900*/  HMMA.16816.F32 R36, R128, R44.reuse, R36 ;  /* 0x0000002c8024723c */ /* 0x080ff00000001824 */
[----:B------:R-:W-:Y:S08]  /*13910*/  HMMA.16816.F32 R40, R124, R44, R40 ;  /* 0x0000002c7c28723c */ /* 0x000ff00000001828 */
[C---:B------:R-:W-:Y:S08]  /*13920*/  HMMA.16816.F32 R48, R128.reuse, R46, R48 ;  /* 0x0000002e8030723c */ /* 0x040ff00000001830 */
[C---:B---3--:R-:W-:Y:S08]  /*13930*/  HMMA.16816.F32 R52, R128.reuse, R60, R52 ;  /* 0x0000003c8034723c */ /* 0x048ff00000001834 */
        /* <DEDUP_REMOVED lines=18> */
[----:B------:R-:W-:Y:S01]  /*13a60*/  HMMA.16816.F32 R128, R128, R6, R28 ;  /* 0x000000068080723c */ /* 0x000fe2000000181c */
[----:B------:R-:W-:-:S02]  /*13a70*/  MOV R135, R232 ;  /* 0x000000e800877202 */ /* 0x000fc40000000f00 */
[----:B------:R-:W-:-:S05]  /*13a80*/  MOV R134, R235 ;  /* 0x000000eb00867202 */ /* 0x000fca0000000f00 */
[----:B------:R-:W-:Y:S01]  /*13a90*/  HMMA.16816.F32 R124, R124, R6, R32 ;  /* 0x000000067c7c723c */ /* 0x000fe20000001820 */
[----:B------:R-:W-:Y:S07]  /*13aa0*/  @!P0 BRA `(.L_x_1981) ;  /* 0x000041a000008947 */ /* 0x000fee0003800000 */
[----:B------:R-:W2:Y:S04]  /*13ab0*/  LDL.64 R178, [R1+0x88] ;  /* 0x0000880001b27983 */ /* 0x000ea80000100a00 */
        /* <DEDUP_REMOVED lines=191> */
[----:B------:R-:W-:Y:S01]  /*146b0*/  ISETP.LT.OR P6, PT, R0, R220, P6 ;  /* 0x000000dc0000720c */ /* 0x000fe200037c1670 */
[----:B-1----:R-:W-:Y:S01]  /*146c0*/  IMAD.MOV.U32 R4, RZ, RZ, R3 ;  /* 0x000000ffff047224 */ /* 0x002fe200078e0003 */
[----:B------:R-:W-:Y:S01]  /*146d0*/  IABS R3, R5 ;  /* 0x0000000500037213 */ /* 0x000fe20000000000 */
[----:B--2---:R-:W-:Y:S01]  /*146e0*/  FFMA.FTZ R9, R10, -UR27, R133 ;  /* 0x8000001b0a097c23 */ /* 0x004fe20008010085 */
[----:B------:R-:W-:Y:S01]  /*146f0*/  FSEL R133, R7, -INF , !P6 ;  /* 0xff80000007857808 */ /* 0x000fe20007000000 */
[----:B------:R1:W2:Y:S01]  /*14700*/  I2F R8, R4 ;  /* 0x0000000400087306 */ /* 0x0002a20000201400 */
[C---:B------:R-:W-:Y:S02]  /*14710*/  ISETP.GE.AND P6, PT, R0.reuse, R224, PT ;  /* 0x000000e00000720c */ /* 0x040fe40003fc6270 */
[----:B------:R-:W-:Y:S02]  /*14720*/  FSEL R28, R9, -INF , !P5 ;  /* 0xff800000091c7808 */ /* 0x000fe40006800000 */
[----:B------:R-:W-:-:S03]  /*14730*/  ISETP.LT.OR P6, PT, R0, R219, P6 ;  /* 0x000000db0000720c */ /* 0x000fc600037c1670 */
[----:B------:R3:W4:Y:S01]  /*14740*/  I2F R6, R3 ;  /* 0x0000000300067306 */ /* 0x0007220000201400 */
[----:B------:R-:W-:Y:S01]  /*14750*/  FSEL R139, R11, -INF , !P6 ;  /* 0xff8000000b8b7808 */ /* 0x000fe20007000000 */
        /* <DEDUP_REMOVED lines=23> */
[----:B------:R-:W-:-:S05]  /*148d0*/  ISETP.LT.OR P1, PT, R2, R219, P1 ;  /* 0x000000db0200720c */ /* 0x000fca0000f21670 */
[----:B------:R-:W3:Y:S01]  /*148e0*/  I2F R10, R3 ;  /* 0x00000003000a7306 */ /* 0x000ee20000201400 */
[----:B-1----:R-:W-:Y:S02]  /*148f0*/  IMAD.IADD R4, R216, 0x1, -R2 ;  /* 0x00000001d8047824 */ /* 0x002fe400078e0a02 */
[----:B--2---:R-:W-:Y:S01]  /*14900*/  FFMA.FTZ R8, R12, -UR27, R32 ;  /* 0x8000001b0c087c23 */ /* 0x004fe20008010020 */
[----:B------:R-:W-:Y:S02]  /*14910*/  FSEL R32, R7, -INF , !P0 ;  /* 0xff80000007207808 */ /* 0x000fe40004000000 */
[----:B------:R-:W-:Y:S02]  /*14920*/  IABS R4, R4 ;  /* 0x0000000400047213 */ /* 0x000fe40000000000 */
[----:B------:R-:W-:Y:S01]  /*14930*/  FSEL R23, R8, -INF , !P6 ;  /* 0xff80000008177808 */ /* 0x000fe20007000000 */
[----:B---3--:R-:W-:Y:S01]  /*14940*/  FFMA.FTZ R10, R10, -UR27, R34 ;  /* 0x8000001b0a0a7c23 */ /* 0x008fe20008010022 */
[----:B------:R-:W-:Y:S01]  /*14950*/  IADD3 R3, R0, 0x9, RZ ;  /* 0x0000000900037810 */ /* 0x000fe20007ffe0ff */
[----:B------:R-:W-:Y:S01]  /*14960*/  IMAD.MOV.U32 R5, RZ, RZ, R4 ;  /* 0x000000ffff057224 */ /* 0x000fe200078e0004 */
[----:B------:R-:W-:-:S02]  /*14970*/  IABS R4, R6 ;  /* 0x0000000600047213 */ /* 0x000fc40000000000 */
[----:B------:R-:W-:Y:S01]  /*14980*/  FSEL R27, R10, -INF , !P5 ;  /* 0xff8000000a1b7808 */ /* 0x000fe20006800000 */
[----:B------:R1:W2:Y:S01]  /*14990*/  I2F R11, R5 ;  /* 0x00000005000b7306 */ /* 0x0002a20000201400 */
[--C-:B------:R-:W-:Y:S01]  /*149a0*/  IMAD.IADD R6, R218, 0x1, -R3.reuse ;  /* 0x00000001da067824 */ /* 0x100fe200078e0a03 */
[C---:B------:R-:W-:Y:S01]  /*149b0*/  ISETP.GE.AND P0, PT, R3.reuse, R227, PT ;  /* 0x000000e30300720c */ /* 0x040fe20003f06270 */
[----:B------:R-:W-:Y:S01]  /*149c0*/  IMAD.IADD R2, R216, 0x1, -R3 ;  /* 0x00000001d8027824 */ /* 0x000fe200078e0a03 */
[C---:B------:R-:W-:Y:S02]  /*149d0*/  ISETP.GE.AND P6, PT, R3.reuse, R226, PT ;  /* 0x000000e20300720c */ /* 0x040fe40003fc6270 */
[C---:B------:R-:W-:Y:S02]  /*149e0*/  ISETP.GE.AND P5, PT, R3.reuse, R225, PT ;  /* 0x000000e10300720c */ /* 0x040fe40003fa6270 */
[C---:B------:R-:W-:Y:S02]  /*149f0*/  ISETP.LT.OR P0, PT, R3.reuse, R222, P0 ;  /* 0x000000de0300720c */ /* 0x040fe40000701670 */
[----:B------:R-:W-:-:S02]  /*14a00*/  ISETP.LT.OR P6, PT, R3, R221, P6 ;  /* 0x000000dd0300720c */ /* 0x000fc400037c1670 */
        /* <DEDUP_REMOVED lines=112> */
[C---:B------:R-:W-:Y:S02]  /*15110*/  ISETP.GE.AND P4, PT, R2.reuse, R226, PT ;  /* 0x000000e20200720c */ /* 0x040fe40003f86270 */
[----:B------:R-:W2:Y:S02]  /*15120*/  I2F R12, R4 ;  /* 0x00000004000c7306 */ /* 0x000ea40000201400 */
[----:B------:R-:W-:Y:S01]  /*15130*/  ISETP.LT.OR P4, PT, R2, R221, P4 ;  /* 0x000000dd0200720c */ /* 0x000fe20002781670 */
[----:B-1----:R-:W-:Y:S02]  /*15140*/  IMAD.IADD R3, R223, 0x1, -R2 ;  /* 0x00000001df037824 */ /* 0x002fe400078e0a02 */
[----:B------:R-:W-:-:S03]  /*15150*/  IMAD.IADD R2, R216, 0x1, -R0 ;  /* 0x00000001d8027824 */ /* 0x000fc600078e0a00 */
[----:B------:R-:W-:Y:S02]  /*15160*/  IABS R3, R3 ;  /* 0x0000000300037213 */ /* 0x000fe40000000000 */
[----:B------:R-:W-:Y:S01]  /*15170*/  IABS R2, R2 ;  /* 0x0000000200027213 */ /* 0x000fe20000000000 */
[----:B--2---:R-:W-:Y:S02]  /*15180*/  FFMA.FTZ R7, R12, -UR27, R192 ;  /* 0x8000001b0c077c23 */ /* 0x004fe400080100c0 */
[----:B------:R-:W-:Y:S01]  /*15190*/  IMAD.MOV.U32 R4, RZ, RZ, R3 ;  /* 0x000000ffff047224 */ /* 0x000fe200078e0003 */
[----:B------:R-:W-:Y:S01]  /*151a0*/  IABS R3, R5 ;  /* 0x0000000500037213 */ /* 0x000fe20000000000 */
[----:B------:R-:W-:Y:S01]  /*151b0*/  FFMA.FTZ R5, R13, -UR27, R186 ;  /* 0x8000001b0d057c23 */ /* 0x000fe200080100ba */
[----:B------:R-:W-:Y:S01]  /*151c0*/  FSEL R186, R9, -INF , !P5 ;  /* 0xff80000009ba7808 */ /* 0x000fe20006800000 */
[----:B------:R1:W2:Y:S01]  /*151d0*/  I2F R10, R4 ;  /* 0x00000004000a7306 */ /* 0x0002a20000201400 */
[----:B------:R-:W-:-:S02]  /*151e0*/  FSEL R191, R7, -INF , !P1 ;  /* 0xff80000007bf7808 */ /* 0x000fc40004800000 */
[----:B------:R-:W-:Y:S02]  /*151f0*/  FSEL R188, R5, -INF , !P4 ;  /* 0xff80000005bc7808 */ /* 0x000fe40006000000 */
[C---:B------:R-:W-:Y:S02]  /*15200*/  ISETP.GE.AND P5, PT, R0.reuse, R226, PT ;  /* 0x000000e20000720c */ /* 0x040fe40003fa6270 */
[C---:B------:R-:W-:Y:S01]  /*15210*/  ISETP.GE.AND P4, PT, R0.reuse, R225, PT ;  /* 0x000000e10000720c */ /* 0x040fe20003f86270 */
[----:B------:R-:W3:Y:S01]  /*15220*/  I2F R11, R3 ;  /* 0x00000003000b7306 */ /* 0x000ee20000201400 */
[C---:B------:R-:W-:Y:S02]  /*15230*/  ISETP.GE.AND P1, PT, R0.reuse, R224, PT ;  /* 0x000000e00000720c */ /* 0x040fe40003f26270 */
[C---:B------:R-:W-:Y:S02]  /*15240*/  ISETP.LT.OR P5, PT, R0.reuse, R221, P5 ;  /* 0x000000dd0000720c */ /* 0x040fe40002fa1670 */
[----:B------:R-:W-:-:S02]  /*15250*/  ISETP.LT.OR P4, PT, R0, R220, P4 ;  /* 0x000000dc0000720c */ /* 0x000fc40002781670 */
        /* <DEDUP_REMOVED lines=68> */
.L_x_1993:
[----:B------:R-:W-:Y:S05]  /*156a0*/  BSYNC B0 ;  /* 0x0000000000007941 */ /* 0x000fea0003800000 */
.L_x_1992:
[----:B------:R-:W0:Y:S02]  /*156b0*/  LDGDEPBAR ;  /* 0x00000000000079af */ /* 0x000e240000000000 */
.L_x_1991:
[----:B------:R-:W2:Y:S04]  /*156c0*/  LDL R3, [R1+0x28] ;  /* 0x0000280001037983 */ /* 0x000ea80000100800 */
[----:B------:R-:W3:Y:S04]  /*156d0*/  LDL R2, [R1+0x94] ;  /* 0x0000940001027983 */ /* 0x000ee80000100800 */
[----:B-1----:R-:W4:Y:S04]  /*156e0*/  LDL R6, [R1+0x70] ;  /* 0x0000700001067983 */ /* 0x002f280000100800 */
[----:B------:R-:W5:Y:S04]  /*156f0*/  LDL.LU.64 R8, [R1+0x80] ;  /* 0x0000800001087983 */ /* 0x000f680000300a00 */
[----:B------:R-:W3:Y:S04]  /*15700*/  LDL.LU.64 R4, [R1] ;  /* 0x0000000001047983 */ /* 0x000ee80000300a00 */
[----:B------:R-:W3:Y:S01]  /*15710*/  LDL R0, [R1+0x90] ;  /* 0x0000900001007983 */ /* 0x000ee20000100800 */
[----:B------:R-:W1:Y:S08]  /*15720*/  LDC.U8 R173, c[0x0][0x2d8] ;  /* 0x0000b600ffad7b82 */ /* 0x000e700000000000 */
[----:B------:R-:W1:Y:S02]  /*15730*/  LDC.U8 R172, c[0x0][0x2d8] ;  /* 0x0000b600ffac7b82 */ /* 0x000e640000000000 */
[----:B-1----:R-:W-:-:S02]  /*15740*/  PRMT R172, R172, 0x7054, R173 ;  /* 0x00007054acac7816 */ /* 0x002fc400000000ad */
[----:B----4-:R-:W-:Y:S01]  /*15750*/  MOV R7, R6 ;  /* 0x0000000600077202 */ /* 0x010fe20000000f00 */
[----:B--2---:R-:W-:Y:S01]  /*15760*/  IMAD R6, R3, -0x326172a9, RZ ;  /* 0xcd9e8d5703067824 */ /* 0x004fe200078e02ff */
[----:B-----5:R-:W-:Y:S02]  /*15770*/  MOV R12, R8 ;  /* 0x00000008000c7202 */ /* 0x020fe40000000f00 */
[----:B------:R-:W-:Y:S01]  /*15780*/  MOV R13, R9 ;  /* 0x00000009000d7202 */ /* 0x000fe20000000f00 */
[----:B---3--:R-:W-:Y:S01]  /*15790*/  IMAD.WIDE.U32 R8, R2, -0x326172a9, RZ ;  /* 0xcd9e8d5702087825 */ /* 0x008fe200078e00ff */
[----:B------:R-:W-:Y:S02]  /*157a0*/  MOV R18, R4 ;  /* 0x0000000400127202 */ /* 0x000fe40000000f00 */
[----:B------:R-:W-:Y:S01]  /*157b0*/  MOV R19, R5 ;  /* 0x0000000500137202 */ /* 0x000fe20000000f00 */
[----:B------:R-:W-:Y:S01]  /*157c0*/  IMAD.WIDE.U32 R4, R0, -0x2daee0ad, RZ ;  /* 0xd2511f5300047825 */ /* 0x000fe200078e00ff */
[----:B------:R-:W-:-:S02]  /*157d0*/  MOV R0, UR31 ;  /* 0x0000001f00007c02 */ /* 0x000fc40008000f00 */
[----:B------:R-:W-:Y:S02]  /*157e0*/  LOP3.LUT R10, R9, R7, RZ, 0x3c, !PT ;  /* 0x00000007090a7212 */ /* 0x000fe400078e3cff */
[----:B------:R-:W-:-:S03]  /*157f0*/  LOP3.LUT R0, R5, UR33, R0, 0x96, !PT ;  /* 0x0000002105007c12 */ /* 0x000fc6000f8e9600 */
[----:B------:R-:W-:-:S04]  /*15800*/  IMAD.WIDE.U32 R10, R10, -0x2daee0ad, RZ ;  /* 0xd2511f530a0a7825 */ /* 0x000fc800078e00ff */
[----:B------:R-:W-:Y:S01]  /*15810*/  IMAD.WIDE.U32 R2, R0, -0x326172a9, RZ ;  /* 0xcd9e8d5700027825 */ /* 0x000fe200078e00ff */
[----:B------:R-:W-:Y:S02]  /*15820*/  LOP3.LUT R4, R11, UR15, R4, 0x96, !PT ;  /* 0x0000000f0b047c12 */ /* 0x000fe4000f8e9604 */
[----:B------:R-:W-:Y:S02]  /*15830*/  FMNMX.FTZ R0, R233, R132, !PT ;  /* 0x00000084e9007209 */ /* 0x000fe40007810000 */
[----:B------:R-:W-:Y:S02]  /*15840*/  LOP3.LUT R6, R3, UR16, R6, 0x96, !PT ;  /* 0x0000001003067c12 */ /* 0x000fe4000f8e9606 */
[----:B------:R-:W-:Y:S02]  /*15850*/  LOP3.LUT R14, R19, UR14, R2, 0x96, !PT ;  /* 0x0000000e130e7c12 */ /* 0x000fe4000f8e9602 */
[----:B------:R-:W-:Y:S01]  /*15860*/  LOP3.LUT R8, R3, UR16, R8, 0x96, !PT ;  /* 0x0000001003087c12 */ /* 0x000fe2000f8e9608 */
[----:B------:R-:W-:Y:S01]  /*15870*/  IMAD.WIDE.U32 R6, R6, -0x2daee0ad, RZ ;  /* 0xd2511f5306067825 */ /* 0x000fe200078e00ff */
[----:B------:R-:W-:-:S03]  /*15880*/  FMNMX.FTZ R0, R28, R0, !PT ;  /* 0x000000001c007209 */ /* 0x000fc60007810000 */
[----:B------:R-:W-:Y:S01]  /*15890*/  IMAD.WIDE.U32 R14, R14, -0x2daee0ad, RZ ;  /* 0xd2511f530e0e7825 */ /* 0x000fe200078e00ff */
[----:B------:R-:W-:Y:S02]  /*158a0*/  LOP3.LUT R5, R7, UR13, R12, 0x96, !PT ;  /* 0x0000000d07057c12 */ /* 0x000fe4000f8e960c */
[----:B------:R-:W-:Y:S01]  /*158b0*/  FMNMX.FTZ R0, R23, R0, !PT ;  /* 0x0000000017007209 */ /* 0x000fe20007810000 */
        /* <DEDUP_REMOVED lines=16> */
[----:B------:R-:W-:-:S03]  /*159c0*/  LOP3.LUT R8, R13, UR11, R8, 0x96, !PT ;  /* 0x0000000b0d087c12 */ /* 0x000fc6000f8e9608 */
        /* <DEDUP_REMOVED lines=9> */
[----:B------:R-:W-:Y:S02]  /*15a60*/  LOP3.LUT R0, R3, UR17, R4, 0x96, !PT ;  /* 0x0000001103007c12 */ /* 0x000fe4000f8e9604 */
[----:B------:R-:W-:Y:S01]  /*15a70*/  LOP3.LUT R4, R2, 0xffff, RZ, 0xc0, !PT ;  /* 0x0000ffff02047812 */ /* 0x000fe200078ec0ff */
[----:B------:R-:W-:Y:S01]  /*15a80*/  IMAD.WIDE.U32 R6, R6, -0x2daee0ad, RZ ;  /* 0xd2511f5306067825 */ /* 0x000fe200078e00ff */
[----:B------:R-:W-:Y:S02]  /*15a90*/  LOP3.LUT R10, R9, UR10, R10, 0x96, !PT ;  /* 0x0000000a090a7c12 */ /* 0x000fe4000f8e960a */
[----:B------:R-:W-:Y:S02]  /*15aa0*/  LOP3.LUT R9, R2, 0xff, RZ, 0xc0, !PT ;  /* 0x000000ff02097812 */ /* 0x000fe400078ec0ff */
[--C-:B------:R-:W-:Y:S01]  /*15ab0*/  SHF.R.U32.HI R3, RZ, 0x10, R2.reuse ;  /* 0x00000010ff037819 */ /* 0x100fe20000011602 */
[----:B------:R-:W-:Y:S01]  /*15ac0*/  IMAD.WIDE.U32 R176, R10, -0x2daee0ad, RZ ;  /* 0xd2511f530ab07825 */ /* 0x000fe200078e00ff */
[----:B------:R-:W-:Y:S01]  /*15ad0*/  SHF.R.U32.HI R5, RZ, 0x18, R2 ;  /* 0x00000018ff057819 */ /* 0x000fe20000011602 */
[----:B------:R-:W1:Y:S01]  /*15ae0*/  SHFL.BFLY PT, R10, R136, 0x2, 0x1f ;  /* 0x0c401f00880a7f89 */ /* 0x000e6200000e0000 */
[----:B------:R-:W-:-:S02]  /*15af0*/  FMNMX.FTZ R2, R232, R137, !PT ;  /* 0x00000089e8027209 */ /* 0x000fc40007810000 */
[----:B------:R-:W-:Y:S02]  /*15b00*/  LOP3.LUT R12, R7, UR9, R12, 0x96, !PT ;  /* 0x00000009070c7c12 */ /* 0x000fe4000f8e960c */
[----:B------:R-:W-:Y:S02]  /*15b10*/  FMNMX.FTZ R2, R31, R2, !PT ;  /* 0x000000021f027209 */ /* 0x000fe40007810000 */
[----:B------:R-:W-:Y:S02]  /*15b20*/  LOP3.LUT R7, R177, UR7, R6, 0x96, !PT ;  /* 0x00000007b1077c12 */ /* 0x000fe4000f8e9606 */
[----:B------:R-:W-:Y:S02]  /*15b30*/  FMNMX.FTZ R2, R27, R2, !PT ;  /* 0x000000021b027209 */ /* 0x000fe40007810000 */
[----:B------:R-:W-:Y:S02]  /*15b40*/  SHF.R.U32.HI R4, RZ, 0x8, R4 ;  /* 0x00000008ff047819 */ /* 0x000fe40000011604 */
[----:B------:R-:W-:-:S02]  /*15b50*/  LOP3.LUT R3, R3, 0xff, RZ, 0xc0, !PT ;  /* 0x000000ff03037812 */ /* 0x000fc400078ec0ff */
[----:B------:R-:W-:Y:S02]  /*15b60*/  FMNMX.FTZ R2, R21, R2, !PT ;  /* 0x0000000215027209 */ /* 0x000fe40007810000 */
[----:B------:R-:W-:Y:S02]  /*15b70*/  PRMT R22, R9, 0x5410, R4 ;  /* 0x0000541009167816 */ /* 0x000fe40000000004 */
[----:B------:R-:W-:Y:S01]  /*15b80*/  PRMT R25, R3, 0x5410, R5 ;  /* 0x0000541003197816 */ /* 0x000fe20000000005 */
[----:B------:R-:W-:Y:S01]  /*15b90*/  IMAD.WIDE.U32 R4, R12, -0x326172a9, RZ ;  /* 0xcd9e8d570c047825 */ /* 0x000fe200078e00ff */
[----:B------:R-:W-:-:S03]  /*15ba0*/  FMNMX.FTZ R6, R237, R2, !PT ;  /* 0x00000002ed067209 */ /* 0x000fc60007810000 */
[----:B------:R-:W-:Y:S01]  /*15bb0*/  IMAD.WIDE.U32 R2, R7, -0x326172a9, RZ ;  /* 0xcd9e8d5707027825 */ /* 0x000fe200078e00ff */
[----:B------:R-:W-:Y:S02]  /*15bc0*/  FMNMX.FTZ R6, R198, R6, !PT ;  /* 0x00000006c6067209 */ /* 0x000fe40007810000 */
[----:B------:R-:W-:Y:S02]  /*15bd0*/  LOP3.LUT R177, R5, UR8, R8, 0x96, !PT ;  /* 0x0000000805b17c12 */ /* 0x000fe4000f8e9608 */
[----:B------:R-:W-:Y:S02]  /*15be0*/  LOP3.LUT R4, R3, UR17, R4, 0x96, !PT ;  /* 0x0000001103047c12 */ /* 0x000fe4000f8e9604 */
[----:B------:R-:W-:Y:S02]  /*15bf0*/  LOP3.LUT R9, R2, 0xffff, RZ, 0xc0, !PT ;  /* 0x0000ffff02097812 */ /* 0x000fe400078ec0ff */
[----:B------:R-:W-:Y:S02]  /*15c00*/  LOP3.LUT R3, R0, 0xffff, RZ, 0xc0, !PT ;  /* 0x0000ffff00037812 */ /* 0x000fe400078ec0ff */
[----:B------:R-:W-:-:S02]  /*15c10*/  FMNMX.FTZ R5, R188, R6, !PT ;  /* 0x00000006bc057209 */ /* 0x000fc40007810000 */
[----:B------:R-:W-:Y:S02]  /*15c20*/  SHF.R.U32.HI R6, RZ, 0x8, R3 ;  /* 0x00000008ff067819 */ /* 0x000fe40000011603 */
[----:B------:R-:W-:Y:S02]  /*15c30*/  FMNMX.FTZ R3, R235, R133, !PT ;  /* 0x00000085eb037209 */ /* 0x000fe40007810000 */
[----:B------:R-:W-:Y:S02]  /*15c40*/  LOP3.LUT R11, R2, 0xff, RZ, 0xc0, !PT ;  /* 0x000000ff020b7812 */ /* 0x000fe400078ec0ff */
[--C-:B------:R-:W-:Y:S02]  /*15c50*/  SHF.R.U32.HI R13, RZ, 0x10, R2.reuse ;  /* 0x00000010ff0d7819 */ /* 0x100fe40000011602 */
[----:B------:R-:W-:Y:S02]  /*15c60*/  SHF.R.U32.HI R14, RZ, 0x18, R2 ;  /* 0x00000018ff0e7819 */ /* 0x000fe40000011602 */
[----:B------:R-:W-:-:S02]  /*15c70*/  FMNMX.FTZ R2, R185, R5, !PT ;  /* 0x00000005b9027209 */ /* 0x000fc40007810000 */
[----:B------:R-:W-:Y:S02]  /*15c80*/  FMNMX.FTZ R3, R138, R3, !PT ;  /* 0x000000038a037209 */ /* 0x000fe40007810000 */
[----:B------:R-:W-:Y:S01]  /*15c90*/  LOP3.LUT R5, R0, 0xff, RZ, 0xc0, !PT ;  /* 0x000000ff00057812 */ /* 0x000fe200078ec0ff */
[----:B------:R-:W2:Y:S01]  /*15ca0*/  SHFL.BFLY PT, R7, R2, 0x2, 0x1f ;  /* 0x0c401f0002077f89 */ /* 0x000ea200000e0000 */
[----:B------:R-:W-:Y:S02]  /*15cb0*/  FMNMX.FTZ R3, R30, R3, !PT ;  /* 0x000000031e037209 */ /* 0x000fe40007810000 */
[----:B------:R-:W-:Y:S02]  /*15cc0*/  PRMT R19, R5, 0x5410, R6 ;  /* 0x0000541005137816 */ /* 0x000fe40000000006 */
[----:B------:R-:W-:Y:S02]  /*15cd0*/  SHF.R.U32.HI R5, RZ, 0x10, R0 ;  /* 0x00000010ff057819 */ /* 0x000fe40000011600 */
[----:B------:R-:W-:-:S02]  /*15ce0*/  FMNMX.FTZ R6, R24, R3, !PT ;  /* 0x0000000318067209 */ /* 0x000fc40007810000 */
[----:B------:R-:W-:Y:S02]  /*15cf0*/  SHF.R.U32.HI R3, RZ, 0x18, R0 ;  /* 0x00000018ff037819 */ /* 0x000fe40000011600 */
[----:B------:R-:W-:Y:S02]  /*15d00*/  LOP3.LUT R0, R5, 0xff, RZ, 0xc0, !PT ;  /* 0x000000ff05007812 */ /* 0x000fe400078ec0ff */
[----:B------:R-:W-:Y:S02]  /*15d10*/  FMNMX.FTZ R5, R239, R6, !PT ;  /* 0x00000006ef057209 */ /* 0x000fe40007810000 */
[----:B------:R-:W-:Y:S02]  /*15d20*/  PRMT R18, R0, 0x5410, R3 ;  /* 0x0000541000127816 */ /* 0x000fe40000000003 */
[----:B------:R-:W-:Y:S02]  /*15d30*/  FMNMX.FTZ R3, R199, R5, !PT ;  /* 0x00000005c7037209 */ /* 0x000fe40007810000 */
[----:B------:R-:W-:-:S02]  /*15d40*/  FMNMX.FTZ R0, R234, R139, !PT ;  /* 0x0000008bea007209 */ /* 0x000fc40007810000 */
[----:B------:R-:W-:Y:S02]  /*15d50*/  FMNMX.FTZ R3, R191, R3, !PT ;  /* 0x00000003bf037209 */ /* 0x000fe40007810000 */
[----:B-1----:R-:W-:Y:S02]  /*15d60*/  FMNMX.FTZ R136, R136, R10, !PT ;  /* 0x0000000a88887209 */ /* 0x002fe40007810000 */
[----:B------:R-:W-:Y:S02]  /*15d70*/  FMNMX.FTZ R3, R187, R3, !PT ;  /* 0x00000003bb037209 */ /* 0x000fe40007810000 */
[----:B------:R-:W-:Y:S01]  /*15d80*/  FMNMX.FTZ R0, R32, R0, !PT ;  /* 0x0000000020007209 */ /* 0x000fe20007810000 */
[----:B------:R-:W1:Y:S01]  /*15d90*/  SHFL.BFLY PT, R8, R136, 0x1, 0x1f ;  /* 0x0c201f0088087f89 */ /* 0x000e6200000e0000 */
[----:B--2---:R-:W-:Y:S02]  /*15da0*/  FMNMX.FTZ R2, R2, R7, !PT ;  /* 0x0000000702027209 */ /* 0x004fe40007810000 */
[----:B------:R-:W-:Y:S01]  /*15db0*/  FMNMX.FTZ R0, R29, R0, !PT ;  /* 0x000000001d007209 */ /* 0x000fe20007810000 */
[----:B------:R-:W2:Y:S03]  /*15dc0*/  SHFL.BFLY PT, R7, R3, 0x2, 0x1f ;  /* 0x0c401f0003077f89 */ /* 0x000ea600000e0000 */
[----:B------:R-:W-:Y:S01]  /*15dd0*/  FMNMX.FTZ R0, R26, R0, !PT ;  /* 0x000000001a007209 */ /* 0x000fe20007810000 */
[----:B------:R-:W3:Y:S03]  /*15de0*/  SHFL.BFLY PT, R135, R2, 0x1, 0x1f ;  /* 0x0c201f0002877f89 */ /* 0x000ee600000e0000 */
[----:B------:R-:W-:-:S04]  /*15df0*/  FMNMX.FTZ R5, R238, R0, !PT ;  /* 0x00000000ee057209 */ /* 0x000fc80007810000 */
[----:B------:R-:W-:-:S04]  /*15e00*/  FMNMX.FTZ R5, R197, R5, !PT ;  /* 0x00000005c5057209 */ /* 0x000fc80007810000 */
[----:B------:R-:W-:-:S04]  /*15e10*/  FMNMX.FTZ R5, R190, R5, !PT ;  /* 0x00000005be057209 */ /* 0x000fc80007810000 */
[----:B------:R-:W-:Y:S02]  /*15e20*/  FMNMX.FTZ R5, R189, R5, !PT ;  /* 0x00000005bd057209 */ /* 0x000fe40007810000 */
[----:B-1----:R-:W-:Y:S02]  /*15e30*/  FMNMX.FTZ R136, R136, R8, !PT ;  /* 0x0000000888887209 */ /* 0x002fe40007810000 */
[----:B--2---:R-:W-:Y:S02]  /*15e40*/  FMNMX.FTZ R3, R3, R7, !PT ;  /* 0x0000000703037209 */ /* 0x004fe40007810000 */
[----:B------:R-:W1:Y:S01]  /*15e50*/  SHFL.BFLY PT, R7, R5, 0x2, 0x1f ;  /* 0x0c401f0005077f89 */ /* 0x000e6200000e0000 */
[C---:B------:R-:W-:Y:S01]  /*15e60*/  FMUL.FTZ R6, R136.reuse, c[0x0][0x23c] ;  /* 0x00008f0088067a20 */ /* 0x040fe20000410000 */
[----:B------:R-:W-:Y:S02]  /*15e70*/  FSETP.NEU.FTZ.AND P3, PT, R136, -INF , PT ;  /* 0xff8000008800780b */ /* 0x000fe40003f7d000 */
[----:B---3--:R-:W-:Y:S01]  /*15e80*/  FMNMX.FTZ R135, R2, R135, !PT ;  /* 0x0000008702877209 */ /* 0x008fe20007810000 */
[----:B------:R-:W2:Y:S01]  /*15e90*/  SHFL.BFLY PT, R134, R3, 0x1, 0x1f ;  /* 0x0c201f0003867f89 */ /* 0x000ea200000e0000 */
[----:B------:R-:W-:-:S02]  /*15ea0*/  FSEL R0, R6, RZ, P3 ;  /* 0x000000ff06007208 */ /* 0x000fc40001800000 */
[C---:B------:R-:W-:Y:S01]  /*15eb0*/  FSETP.NEU.FTZ.AND P2, PT, R135.reuse, -INF , PT ;  /* 0xff8000008700780b */ /* 0x040fe20003f5d000 */
[----:B------:R-:W-:Y:S02]  /*15ec0*/  FMUL.FTZ R12, R135, c[0x0][0x23c] ;  /* 0x00008f00870c7a20 */ /* 0x000fe40000410000 */
[--C-:B------:R-:W-:Y:S02]  /*15ed0*/  FFMA.FTZ R2, R23, c[0x0][0x23c], -R0.reuse ;  /* 0x00008f0017027a23 */ /* 0x100fe40000010800 */
[----:B------:R-:W-:Y:S01]  /*15ee0*/  FFMA.FTZ R6, R132, c[0x0][0x23c], -R0 ;  /* 0x00008f0084067a23 */ /* 0x000fe20000010800 */
[----:B------:R-:W-:Y:S01]  /*15ef0*/  FSEL R12, R12, RZ, P2 ;  /* 0x000000ff0c0c7208 */ /* 0x000fe20001000000 */
[----:B------:R3:W-:Y:S08]  /*15f00*/  MUFU.EX2 R132, R2 ;  /* 0x0000000200847308 */ /* 0x0007f00000000800 */
[----:B------:R4:W-:Y:S01]  /*15f10*/  MUFU.EX2 R228, R6 ;  /* 0x0000000600e47308 */ /* 0x0009e20000000800 */
[----:B-1----:R-:W-:Y:S01]  /*15f20*/  FMNMX.FTZ R5, R7, R5, !PT ;  /* 0x0000000507057209 */ /* 0x002fe20007810000 */
[----:B------:R-:W-:Y:S01]  /*15f30*/  HSET2.LE.AND R7, R25, R172, PT ;  /* 0x000000ac19077233 */ /* 0x000fe20003803000 */
[----:B--2---:R-:W-:Y:S01]  /*15f40*/  FMNMX.FTZ R134, R3, R134, !PT ;  /* 0x0000008603867209 */ /* 0x004fe20007810000 */
[----:B------:R-:W-:-:S02]  /*15f50*/  FFMA.FTZ R3, R27, c[0x0][0x23c], -R12 ;  /* 0x00008f001b037a23 */ /* 0x000fc4000001080c */
[--C-:B---3--:R-:W-:Y:S01]  /*15f60*/  FFMA.FTZ R2, R20, c[0x0][0x23c], -R0.reuse ;  /* 0x00008f0014027a23 */ /* 0x108fe20000010800 */
[----:B------:R-:W-:Y:S01]  /*15f70*/  FSETP.NEU.FTZ.AND P1, PT, R134, -INF , PT ;  /* 0xff8000008600780b */ /* 0x000fe20003f3d000 */
[----:B------:R-:W-:Y:S01]  /*15f80*/  MUFU.EX2 R252, R3 ;  /* 0x0000000300fc7308 */ /* 0x000fe20000000800 */
[----:B----4-:R-:W-:-:S07]  /*15f90*/  FFMA.FTZ R6, R28, c[0x0][0x23c], -R0 ;  /* 0x00008f001c067a23 */ /* 0x010fce0000010800 */
[----:B------:R1:W-:Y:S08]  /*15fa0*/  MUFU.EX2 R181, R2 ;  /* 0x0000000200b57308 */ /* 0x0003f00000000800 */
[----:B------:R2:W-:Y:S01]  /*15fb0*/  MUFU.EX2 R192, R6 ;  /* 0x0000000600c07308 */ /* 0x0005e20000000800 */
[----:B-1----:R-:W-:-:S04]  /*15fc0*/  SHF.R.U32.HI R2, RZ, 0x8, R9 ;  /* 0x00000008ff027819 */ /* 0x002fc80000011609 */
[----:B------:R-:W-:Y:S01]  /*15fd0*/  PRMT R10, R11, 0x5410, R2 ;  /* 0x000054100b0a7816 */ /* 0x000fe20000000002 */
[--C-:B------:R-:W-:Y:S02]  /*15fe0*/  FFMA.FTZ R2, R31, c[0x0][0x23c], -R12.reuse ;  /* 0x00008f001f027a23 */ /* 0x100fe4000001080c */
[----:B--2---:R-:W-:Y:S02]  /*15ff0*/  FFMA.FTZ R6, R137, c[0x0][0x23c], -R12 ;  /* 0x00008f0089067a23 */ /* 0x004fe4000001080c */
[----:B------:R1:W-:Y:S01]  /*16000*/  MUFU.EX2 R35, R2 ;  /* 0x0000000200237308 */ /* 0x0003e20000000800 */
[----:B------:R-:W2:Y:S07]  /*16010*/  SHFL.BFLY PT, R137, R5, 0x1, 0x1f ;  /* 0x0c201f0005897f89 */ /* 0x000eae00000e0000 */
[----:B------:R3:W-:Y:S01]  /*16020*/  MUFU.EX2 R195, R6 ;  /* 0x0000000600c37308 */ /* 0x0007e20000000800 */
[----:B-1----:R-:W-:-:S04]  /*16030*/  LOP3.LUT R2, R13, 0xff, RZ, 0xc0, !PT ;  /* 0x000000ff0d027812 */ /* 0x002fc800078ec0ff */
[----:B------:R-:W-:Y:S01]  /*16040*/  PRMT R17, R2, 0x5410, R14 ;  /* 0x0000541002117816 */ /* 0x000fe2000000000e */
[----:B------:R-:W-:Y:S02]  /*16050*/  FFMA.FTZ R2, R21, c[0x0][0x23c], -R12 ;  /* 0x00008f0015027a23 */ /* 0x000fe4000001080c */
[----:B------:R-:W-:Y:S02]  /*16060*/  FMUL.FTZ R14, R134, c[0x0][0x23c] ;  /* 0x00008f00860e7a20 */ /* 0x000fe40000410000 */
[----:B------:R1:W-:Y:S01]  /*16070*/  MUFU.EX2 R180, R2 ;  /* 0x0000000200b47308 */ /* 0x0003e20000000800 */
[----:B--2---:R-:W-:Y:S02]  /*16080*/  FMNMX.FTZ R137, R5, R137, !PT ;  /* 0x0000008905897209 */ /* 0x004fe40007810000 */
[----:B------:R-:W-:Y:S02]  /*16090*/  FSEL R14, R14, RZ, P1 ;  /* 0x000000ff0e0e7208 */ /* 0x000fe40000800000 */
[C---:B------:R-:W-:Y:S01]  /*160a0*/  FSETP.NEU.FTZ.AND P0, PT, R137.reuse, -INF , PT ;  /* 0xff8000008900780b */ /* 0x040fe20003f1d000 */
[----:B------:R-:W-:-:S02]  /*160b0*/  FMUL.FTZ R13, R137, c[0x0][0x23c] ;  /* 0x00008f00890d7a20 */ /* 0x000fc40000410000 */
[--C-:B---3--:R-:W-:Y:S02]  /*160c0*/  FFMA.FTZ R6, R133, c[0x0][0x23c], -R14.reuse ;  /* 0x00008f0085067a23 */ /* 0x108fe4000001080e */
[----:B------:R-:W-:Y:S01]  /*160d0*/  FFMA.FTZ R25, R199, c[0x0][0x23c], -R14 ;  /* 0x00008f00c7197a23 */ /* 0x000fe2000001080e */
[----:B------:R-:W-:Y:S01]  /*160e0*/  FSEL R13, R13, RZ, P0 ;  /* 0x000000ff0d0d7208 */ /* 0x000fe20000000000 */
[----:B------:R2:W-:Y:S01]  /*160f0*/  MUFU.EX2 R194, R6 ;  /* 0x0000000600c27308 */ /* 0x0005e20000000800 */
[----:B-1----:R-:W-:-:S03]  /*16100*/  LOP3.LUT R2, R4, 0xffff, RZ, 0xc0, !PT ;  /* 0x0000ffff04027812 */ /* 0x002fc600078ec0ff */
[--C-:B------:R-:W-:Y:S02]  /*16110*/  FFMA.FTZ R27, R197, c[0x0][0x23c], -R13.reuse ;  /* 0x00008f00c51b7a23 */ /* 0x100fe4000001080d */
[----:B------:R-:W-:Y:S01]  /*16120*/  FFMA.FTZ R20, R189, c[0x0][0x23c], -R13 ;  /* 0x00008f00bd147a23 */ /* 0x000fe2000001080d */
[----:B------:R-:W-:Y:S01]  /*16130*/  SHF.R.U32.HI R3, RZ, 0x8, R2 ;  /* 0x00000008ff037819 */ /* 0x000fe20000011602 */
[----:B------:R-:W-:Y:S01]  /*16140*/  MUFU.EX2 R25, R25 ;  /* 0x0000001900197308 */ /* 0x000fe20000000800 */
[----:B------:R-:W-:-:S04]  /*16150*/  LOP3.LUT R2, R4, 0xff, RZ, 0xc0, !PT ;  /* 0x000000ff04027812 */ /* 0x000fc800078ec0ff */
[----:B------:R-:W-:Y:S01]  /*16160*/  PRMT R15, R2, 0x5410, R3 ;  /* 0x00005410020f7816 */ /* 0x000fe20000000003 */
[----:B------:R-:W-:Y:S01]  /*16170*/  FFMA.FTZ R2, R138, c[0x0][0x23c], -R14 ;  /* 0x00008f008a027a23 */ /* 0x000fe2000001080e */
[--C-:B------:R-:W-:Y:S01]  /*16180*/  SHF.R.U32.HI R3, RZ, 0x10, R4.reuse ;  /* 0x00000010ff037819 */ /* 0x100fe20000011604 */
[----:B--2---:R-:W-:Y:S01]  /*16190*/  HSET2.LE.AND R6, R22, R172, PT ;  /* 0x000000ac16067233 */ /* 0x004fe20003803000 */
[----:B------:R-:W-:Y:S01]  /*161a0*/  SHF.R.U32.HI R4, RZ, 0x18, R4 ;  /* 0x00000018ff047819 */ /* 0x000fe20000011604 */
[----:B------:R1:W-:Y:S08]  /*161b0*/  MUFU.EX2 R34, R2 ;  /* 0x0000000200227308 */ /* 0x0003f00000000800 */
[----:B------:R-:W-:Y:S01]  /*161c0*/  MUFU.EX2 R20, R20 ;  /* 0x0000001400147308 */ /* 0x000fe20000000800 */
[----:B-1----:R-:W-:Y:S01]  /*161d0*/  LOP3.LUT R2, R3, 0xff, RZ, 0xc0, !PT ;  /* 0x000000ff03027812 */ /* 0x002fe200078ec0ff */
[----:B------:R-:W-:-:S06]  /*161e0*/  FFMA.FTZ R3, R30, c[0x0][0x23c], -R14 ;  /* 0x00008f001e037a23 */ /* 0x000fcc000001080e */
[----:B------:R-:W-:Y:S01]  /*161f0*/  MUFU.EX2 R27, R27 ;  /* 0x0000001b001b7308 */ /* 0x000fe20000000800 */
[----:B------:R-:W-:Y:S01]  /*16200*/  PRMT R16, R2, 0x5410, R4 ;  /* 0x0000541002107816 */ /* 0x000fe20000000004 */
[----:B------:R-:W-:Y:S01]  /*16210*/  FFMA.FTZ R2, R24, c[0x0][0x23c], -R14 ;  /* 0x00008f0018027a23 */ /* 0x000fe2000001080e */
[----:B------:R-:W-:-:S05]  /*16220*/  FSEL R4, R136, RZ, P3 ;  /* 0x000000ff88047208 */ /* 0x000fca0001800000 */
[----:B------:R1:W-:Y:S01]  /*16230*/  MUFU.EX2 R183, R3 ;  /* 0x0000000300b77308 */ /* 0x0003e20000000800 */
[----:B------:R-:W-:Y:S01]  /*16240*/  FADD.FTZ R5, R233, -R4 ;  /* 0x80000004e9057221 */ /* 0x000fe20000010000 */
[----:B------:R-:W-:-:S03]  /*16250*/  FSEL R4, R134, RZ, P1 ;  /* 0x000000ff86047208 */ /* 0x000fc60000800000 */
[----:B------:R-:W-:Y:S02]  /*16260*/  FMUL.FTZ R5, R5, c[0x0][0x23c] ;  /* 0x00008f0005057a20 */ /* 0x000fe40000410000 */
[----:B------:R-:W-:Y:S01]  /*16270*/  FADD.FTZ R8, R235, -R4 ;  /* 0x80000004eb087221 */ /* 0x000fe20000010000 */
[----:B------:R2:W-:Y:S01]  /*16280*/  MUFU.EX2 R175, R2 ;  /* 0x0000000200af7308 */ /* 0x0005e20000000800 */
[----:B------:R-:W-:Y:S02]  /*16290*/  HSET2.LE.AND R4, R19, R172, PT ;  /* 0x000000ac13047233 */ /* 0x000fe40003803000 */
[----:B------:R-:W-:Y:S01]  /*162a0*/  FMUL.FTZ R8, R8, c[0x0][0x23c] ;  /* 0x00008f0008087a20 */ /* 0x000fe20000410000 */
[----:B-1----:R-:W-:-:S04]  /*162b0*/  FSEL R3, R135, RZ, P2 ;  /* 0x000000ff87037208 */ /* 0x002fc80001000000 */
[----:B------:R1:W3:Y:S01]  /*162c0*/  MUFU.EX2 R24, R5 ;  /* 0x0000000500187308 */ /* 0x0002e20000000800 */
[----:B------:R-:W-:Y:S01]  /*162d0*/  FADD.FTZ R9, R232, -R3 ;  /* 0x80000003e8097221 */ /* 0x000fe20000010000 */
[----:B------:R-:W-:Y:S01]  /*162e0*/  FSEL R3, R137, RZ, P0 ;  /* 0x000000ff89037208 */ /* 0x000fe20000000000 */
[----:B--2---:R-:W-:-:S05]  /*162f0*/  FFMA.FTZ R2, R139, c[0x0][0x23c], -R13 ;  /* 0x00008f008b027a23 */ /* 0x004fca000001080d */
[----:B------:R-:W2:Y:S01]  /*16300*/  MUFU.EX2 R22, R8 ;  /* 0x0000000800167308 */ /* 0x000ea20000000800 */
[----:B------:R-:W-:Y:S02]  /*16310*/  FMUL.FTZ R9, R9, c[0x0][0x23c] ;  /* 0x00008f0009097a20 */ /* 0x000fe40000410000 */
[----:B------:R-:W-:Y:S02]  /*16320*/  FADD.FTZ R11, R234, -R3 ;  /* 0x80000003ea0b7221 */ /* 0x000fe40000010000 */
[----:B------:R-:W-:Y:S02]  /*16330*/  FFMA.FTZ R3, R29, c[0x0][0x23c], -R13 ;  /* 0x00008f001d037a23 */ /* 0x000fe4000001080d */
[----:B------:R-:W-:Y:S01]  /*16340*/  FMUL.FTZ R21, R11, c[0x0][0x23c] ;  /* 0x00008f000b157a20 */ /* 0x000fe20000410000 */
[----:B------:R4:W-:Y:S01]  /*16350*/  MUFU.EX2 R193, R2 ;  /* 0x0000000200c17308 */ /* 0x0009e20000000800 */
[----:B-1----:R-:W-:Y:S01]  /*16360*/  HSET2.LE.AND R5, R18, R172, PT ;  /* 0x000000ac12057233 */ /* 0x002fe20003803000 */
[----:B------:R-:W1:Y:S01]  /*16370*/  LDSM.16.MT88.4 R28, [R201+0xa000] ;  /* 0x00a00000c91c783b */ /* 0x000e620000004200 */
[----:B---3--:R-:W-:-:S02]  /*16380*/  FMUL.FTZ R140, R140, R24 ;  /* 0x000000188c8c7220 */ /* 0x008fc40000410000 */
[-C--:B------:R-:W-:Y:S02]  /*16390*/  FMUL.FTZ R141, R141, R24.reuse ;  /* 0x000000188d8d7220 */ /* 0x080fe40000410000 */
[----:B------:R-:W-:Y:S01]  /*163a0*/  FMUL.FTZ R152, R152, R24 ;  /* 0x0000001898987220 */ /* 0x000fe20000410000 */
[----:B------:R3:W-:Y:S01]  /*163b0*/  MUFU.EX2 R182, R3 ;  /* 0x0000000300b67308 */ /* 0x0007e20000000800 */
[-C--:B--2---:R-:W-:Y:S02]  /*163c0*/  FMUL.FTZ R144, R144, R22.reuse ;  /* 0x0000001690907220 */ /* 0x084fe40000410000 */
[----:B------:R-:W-:Y:S02]  /*163d0*/  FMUL.FTZ R145, R145, R22 ;  /* 0x0000001691917220 */ /* 0x000fe40000410000 */
[----:B------:R-:W-:Y:S02]  /*163e0*/  FMUL.FTZ R153, R153, R24 ;  /* 0x0000001899997220 */ /* 0x000fe40000410000 */
[----:B------:R-:W-:Y:S01]  /*163f0*/  FMUL.FTZ R148, R148, R22 ;  /* 0x0000001694947220 */ /* 0x000fe20000410000 */
[----:B------:R-:W2:Y:S01]  /*16400*/  MUFU.EX2 R23, R9 ;  /* 0x0000000900177308 */ /* 0x000ea20000000800 */
[----:B----4-:R-:W-:-:S02]  /*16410*/  FFMA.FTZ R2, R32, c[0x0][0x23c], -R13 ;  /* 0x00008f0020027a23 */ /* 0x010fc4000001080d */
[----:B------:R-:W-:Y:S02]  /*16420*/  FMUL.FTZ R149, R149, R22 ;  /* 0x0000001695957220 */ /* 0x000fe40000410000 */
[-C--:B------:R-:W-:Y:S02]  /*16430*/  FMUL.FTZ R156, R156, R24.reuse ;  /* 0x000000189c9c7220 */ /* 0x080fe40000410000 */
[----:B------:R-:W-:Y:S01]  /*16440*/  FMUL.FTZ R157, R157, R24 ;  /* 0x000000189d9d7220 */ /* 0x000fe20000410000 */
[----:B------:R4:W-:Y:S01]  /*16450*/  MUFU.EX2 R33, R2 ;  /* 0x0000000200217308 */ /* 0x0009e20000000800 */
[----:B---3--:R-:W-:Y:S02]  /*16460*/  FFMA.FTZ R3, R26, c[0x0][0x23c], -R13 ;  /* 0x00008f001a037a23 */ /* 0x008fe4000001080d */
[-C--:B------:R-:W-:Y:S02]  /*16470*/  FMUL.FTZ R160, R160, R22.reuse ;  /* 0x00000016a0a07220 */ /* 0x080fe40000410000 */
[----:B------:R-:W-:-:S02]  /*16480*/  FMUL.FTZ R161, R161, R22 ;  /* 0x00000016a1a17220 */ /* 0x000fc40000410000 */
[----:B------:R-:W-:Y:S01]  /*16490*/  FMUL.FTZ R168, R168, R24 ;  /* 0x00000018a8a87220 */ /* 0x000fe20000410000 */
[----:B------:R3:W-:Y:S01]  /*164a0*/  MUFU.EX2 R174, R3 ;  /* 0x0000000300ae7308 */ /* 0x0007e20000000800 */
[-C--:B--2---:R-:W-:Y:S02]  /*164b0*/  FMUL.FTZ R142, R142, R23.reuse ;  /* 0x000000178e8e7220 */ /* 0x084fe40000410000 */
[-C--:B------:R-:W-:Y:S02]  /*164c0*/  FMUL.FTZ R143, R143, R23.reuse ;  /* 0x000000178f8f7220 */ /* 0x080fe40000410000 */
[-C--:B------:R-:W-:Y:S02]  /*164d0*/  FMUL.FTZ R154, R154, R23.reuse ;  /* 0x000000179a9a7220 */ /* 0x080fe40000410000 */
[-C--:B------:R-:W-:Y:S01]  /*164e0*/  FMUL.FTZ R155, R155, R23.reuse ;  /* 0x000000179b9b7220 */ /* 0x080fe20000410000 */
[----:B----4-:R-:W-:Y:S01]  /*164f0*/  F2FP.PACK_AB R2, R181, R132 ;  /* 0x00000084b502723e */ /* 0x010fe200000000ff */
[----:B------:R-:W2:Y:S01]  /*16500*/  MUFU.EX2 R21, R21 ;  /* 0x0000001500157308 */ /* 0x000ea20000000800 */
[----:B------:R-:W-:-:S02]  /*16510*/  FMUL.FTZ R158, R158, R23 ;  /* 0x000000179e9e7220 */ /* 0x000fc40000410000 */
[----:B------:R-:W-:Y:S01]  /*16520*/  LOP3.LUT R6, R6, R2, RZ, 0xc0, !PT ;  /* 0x0000000206067212 */ /* 0x000fe200078ec0ff */
[----:B------:R-:W-:Y:S01]  /*16530*/  FMUL.FTZ R159, R159, R23 ;  /* 0x000000179f9f7220 */ /* 0x000fe20000410000 */
[----:B------:R-:W-:Y:S01]  /*16540*/  F2FP.PACK_AB R2, R180, R252 ;  /* 0x000000fcb402723e */ /* 0x000fe200000000ff */
[----:B------:R-:W-:Y:S01]  /*16550*/  FMUL.FTZ R169, R169, R24 ;  /* 0x00000018a9a97220 */ /* 0x000fe20000410000 */
[----:B---3--:R-:W-:Y:S01]  /*16560*/  F2FP.PACK_AB R3, R175, R183 ;  /* 0x000000b7af03723e */ /* 0x008fe200000000ff */
[-C--:B------:R-:W-:Y:S01]  /*16570*/  FMUL.FTZ R170, R170, R23.reuse ;  /* 0x00000017aaaa7220 */ /* 0x080fe20000410000 */
[----:B------:R-:W-:Y:S01]  /*16580*/  LOP3.LUT R7, R7, R2, RZ, 0xc0, !PT ;  /* 0x0000000207077212 */ /* 0x000fe200078ec0ff */
[----:B------:R-:W-:Y:S01]  /*16590*/  FMUL.FTZ R171, R171, R23 ;  /* 0x00000017abab7220 */ /* 0x000fe20000410000 */
[----:B------:R-:W-:Y:S01]  /*165a0*/  F2FP.PACK_AB R2, R192, R228 ;  /* 0x000000e4c002723e */ /* 0x000fe200000000ff */
[-C--:B------:R-:W-:Y:S02]  /*165b0*/  FMUL.FTZ R164, R164, R22.reuse ;  /* 0x00000016a4a47220 */ /* 0x080fe40000410000 */
[----:B------:R-:W-:Y:S01]  /*165c0*/  FMUL.FTZ R165, R165, R22 ;  /* 0x00000016a5a57220 */ /* 0x000fe20000410000 */
[----:B------:R-:W-:Y:S01]  /*165d0*/  LOP3.LUT R4, R4, R2, RZ, 0xc0, !PT ;  /* 0x0000000204047212 */ /* 0x000fe200078ec0ff */
[----:B--2---:R-:W-:Y:S01]  /*165e0*/  FMUL.FTZ R146, R146, R21 ;  /* 0x0000001592927220 */ /* 0x004fe20000410000 */
[----:B------:R-:W-:Y:S01]  /*165f0*/  F2FP.PACK_AB R2, R35, R195 ;  /* 0x000000c32302723e */ /* 0x000fe200000000ff */
[----:B------:R-:W-:-:S02]  /*16600*/  FMUL.FTZ R147, R147, R21 ;  /* 0x0000001593937220 */ /* 0x000fc40000410000 */
[-C--:B------:R-:W-:Y:S01]  /*16610*/  FMUL.FTZ R150, R150, R21.reuse ;  /* 0x0000001596967220 */ /* 0x080fe20000410000 */
[----:B------:R-:W-:Y:S01]  /*16620*/  LOP3.LUT R5, R5, R2, RZ, 0xc0, !PT ;  /* 0x0000000205057212 */ /* 0x000fe200078ec0ff */
[--C-:B------:R-:W-:Y:S01]  /*16630*/  HSET2.LE.AND R2, R10, R172.reuse, PT ;  /* 0x000000ac0a027233 */ /* 0x100fe20003803000 */
[-C--:B------:R-:W-:Y:S02]  /*16640*/  FMUL.FTZ R151, R151, R21.reuse ;  /* 0x0000001597977220 */ /* 0x080fe40000410000 */
[----:B------:R-:W-:Y:S02]  /*16650*/  FMUL.FTZ R162, R162, R21 ;  /* 0x00000015a2a27220 */ /* 0x000fe40000410000 */
[----:B------:R-:W-:Y:S01]  /*16660*/  LOP3.LUT R10, R2, R3, RZ, 0xc0, !PT ;  /* 0x00000003020a7212 */ /* 0x000fe200078ec0ff */
[--C-:B------:R-:W-:Y:S01]  /*16670*/  HSET2.LE.AND R2, R17, R172.reuse, PT ;  /* 0x000000ac11027233 */ /* 0x100fe20003803000 */
[----:B------:R-:W-:Y:S01]  /*16680*/  F2FP.PACK_AB R3, R174, R182 ;  /* 0x000000b6ae03723e */ /* 0x000fe200000000ff */
[-C--:B------:R-:W-:Y:S01]  /*16690*/  FMUL.FTZ R163, R163, R21.reuse ;  /* 0x00000015a3a37220 */ /* 0x080fe20000410000 */
[----:B-1----:R-:W-:Y:S01]  /*166a0*/  HMMA.16816.F32 R140, R4, R28, R140 ;  /* 0x0000001c048c723c */ /* 0x002fe2000000188c */
[----:B------:R-:W-:Y:S01]  /*166b0*/  FMUL.FTZ R166, R166, R21 ;  /* 0x00000015a6a67220 */ /* 0x000fe20000410000 */
[----:B------:R-:W-:Y:S01]  /*166c0*/  LOP3.LUT R11, R2, R3, RZ, 0xc0, !PT ;  /* 0x00000003020b7212 */ /* 0x000fe200078ec0ff */
[----:B------:R-:W-:Y:S01]  /*166d0*/  HSET2.LE.AND R2, R15, R172, PT ;  /* 0x000000ac0f027233 */ /* 0x000fe20003803000 */
[----:B------:R-:W-:Y:S01]  /*166e0*/  F2FP.PACK_AB R3, R34, R194 ;  /* 0x000000c22203723e */ /* 0x000fe200000000ff */
[----:B------:R-:W-:-:S02]  /*166f0*/  FMUL.FTZ R167, R167, R21 ;  /* 0x00000015a7a77220 */ /* 0x000fc40000410000 */
[-C--:B------:R-:W-:Y:S01]  /*16700*/  FMUL.FTZ R36, R36, R24.reuse ;  /* 0x0000001824247220 */ /* 0x080fe20000410000 */
[----:B------:R-:W-:Y:S01]  /*16710*/  LOP3.LUT R8, R2, R3, RZ, 0xc0, !PT ;  /* 0x0000000302087212 */ /* 0x000fe200078ec0ff */
[----:B------:R-:W-:Y:S01]  /*16720*/  HSET2.LE.AND R2, R16, R172, PT ;  /* 0x000000ac10027233 */ /* 0x000fe20003803000 */
[----:B------:R-:W-:Y:S01]  /*16730*/  F2FP.PACK_AB R3, R33, R193 ;  /* 0x000000c12103723e */ /* 0x000fe200000000ff */
[----:B------:R-:W1:Y:S01]  /*16740*/  LDSM.16.MT88.4 R16, [R203+0xa000] ;  /* 0x00a00000cb10783b */ /* 0x000e620000004200 */
[----:B------:R-:W-:Y:S01]  /*16750*/  HMMA.16816.F32 R152, R4, R30, R152 ;  /* 0x0000001e0498723c */ /* 0x000fe20000001898 */
[----:B------:R-:W-:Y:S01]  /*16760*/  FMUL.FTZ R37, R37, R24 ;  /* 0x0000001825257220 */ /* 0x000fe20000410000 */
[----:B------:R-:W-:Y:S01]  /*16770*/  LOP3.LUT R9, R2, R3, RZ, 0xc0, !PT ;  /* 0x0000000302097212 */ /* 0x000fe200078ec0ff */
[-C--:B------:R-:W-:Y:S02]  /*16780*/  FMUL.FTZ R38, R38, R23.reuse ;  /* 0x0000001726267220 */ /* 0x080fe40000410000 */
        /* <DEDUP_REMOVED lines=8> */
[----:B------:R-:W2:Y:S01]  /*16810*/  LDSM.16.MT88.4 R28, [R206+0xa000] ;  /* 0x00a00000ce1c783b */ /* 0x000ea20000004200 */
[----:B------:R-:W-:-:S02]  /*16820*/  FMUL.FTZ R41, R41, R22 ;  /* 0x0000001629297220 */ /* 0x000fc40000410000 */
        /* <DEDUP_REMOVED lines=18> */
[----:B------:R-:W-:Y:S01]  /*16950*/  HMMA.16816.F32 R160, R8, R16, R160 ;  /* 0x0000001008a0723c */ /* 0x000fe200000018a0 */
        /* <DEDUP_REMOVED lines=10> */
[----:B------:R-:W1:Y:S01]  /*16a00*/  LDSM.16.MT88.4 R16, [R205+0xa000] ;  /* 0x00a00000cd10783b */ /* 0x000e620000004200 */
[----:B------:R-:W-:Y:S02]  /*16a10*/  FMUL.FTZ R63, R63, R21 ;  /* 0x000000153f3f7220 */ /* 0x000fe40000410000 */
[--C-:B------:R-:W-:Y:S02]  /*16a20*/  FFMA.FTZ R2, R236, c[0x0][0x23c], -R0.reuse ;  /* 0x00008f00ec027a23 */ /* 0x100fe40000010800 */
[----:B------:R-:W-:Y:S01]  /*16a30*/  FMUL.FTZ R128, R128, R24 ;  /* 0x0000001880807220 */ /* 0x000fe20000410000 */
[----:B------:R-:W-:Y:S01]  /*16a40*/  MOV R166, R241 ;  /* 0x000000f100a67202 */ /* 0x000fe20000000f00 */
[----:B--2---:R-:W-:Y:S01]  /*16a50*/  HMMA.16816.F32 R228, R8, R30, R44 ;  /* 0x0000001e08e4723c */ /* 0x004fe2000000182c */
[----:B------:R-:W-:Y:S01]  /*16a60*/  MOV R164, R240 ;  /* 0x000000f000a47202 */ /* 0x000fe20000000f00 */
[----:B------:R2:W-:Y:S01]  /*16a70*/  MUFU.EX2 R236, R2 ;  /* 0x0000000200ec7308 */ /* 0x0005e20000000800 */
[----:B------:R-:W-:Y:S01]  /*16a80*/  MOV R167, R194 ;  /* 0x000000c200a77202 */ /* 0x000fe20000000f00 */
[----:B------:R-:W-:Y:S01]  /*16a90*/  FMUL.FTZ R129, R129, R24 ;  /* 0x0000001881817220 */ /* 0x000fe20000410000 */
[----:B------:R-:W-:Y:S01]  /*16aa0*/  MOV R165, R193 ;  /* 0x000000c100a57202 */ /* 0x000fe20000000f00 */
[----:B------:R-:W-:Y:S01]  /*16ab0*/  FMUL.FTZ R130, R130, R23 ;  /* 0x0000001782827220 */ /* 0x000fe20000410000 */
[----:B------:R-:W-:Y:S01]  /*16ac0*/  MOV R46, R35 ;  /* 0x00000023002e7202 */ /* 0x000fe20000000f00 */
[-C--:B------:R-:W-:Y:S01]  /*16ad0*/  HMMA.16816.F32 R240, R4, R28.reuse, R36 ;  /* 0x0000001c04f0723c */ /* 0x080fe20000001824 */
[----:B------:R-:W3:Y:S01]  /*16ae0*/  LDSM.16.MT88.4 R36, [R205+0xb000] ;  /* 0x00b00000cd24783b */ /* 0x000ee20000004200 */
[----:B------:R-:W-:Y:S01]  /*16af0*/  MOV R45, R34 ;  /* 0x00000022002d7202 */ /* 0x000fe20000000f00 */
[----:B------:R-:W-:Y:S01]  /*16b00*/  FMUL.FTZ R131, R131, R23 ;  /* 0x0000001783837220 */ /* 0x000fe20000410000 */
[----:B------:R-:W-:Y:S01]  /*16b10*/  MOV R44, R33 ;  /* 0x00000021002c7202 */ /* 0x000fe20000000f00 */
[----:B------:R-:W-:Y:S01]  /*16b20*/  FMUL.FTZ R76, R76, R22 ;  /* 0x000000164c4c7220 */ /* 0x000fe20000410000 */
[----:B------:R-:W-:Y:S01]  /*16b30*/  MOV R47, R192 ;  /* 0x000000c0002f7202 */ /* 0x000fe20000000f00 */
[----:B------:R-:W4:Y:S01]  /*16b40*/  LDSM.16.MT88.4 R32, [R201+0xb000] ;  /* 0x00b00000c920783b */ /* 0x000f220000004200 */
[----:B------:R-:W-:Y:S01]  /*16b50*/  HMMA.16816.F32 R40, R8, R28, R40 ;  /* 0x0000001c0828723c */ /* 0x000fe20000001828 */
[----:B------:R-:W-:Y:S01]  /*16b60*/  FMUL.FTZ R77, R77, R22 ;  /* 0x000000164d4d7220 */ /* 0x000fe20000410000 */
[----:B------:R-:W-:Y:S01]  /*16b70*/  MOV R199, R44 ;  /* 0x0000002c00c77202 */ /* 0x000fe20000000f00 */
[----:B--2---:R-:W-:Y:S01]  /*16b80*/  FFMA.FTZ R2, R196, c[0x0][0x23c], -R0 ;  /* 0x00008f00c4027a23 */ /* 0x004fe20000010800 */
[----:B------:R-:W-:Y:S01]  /*16b90*/  MOV R197, R164 ;  /* 0x000000a400c57202 */ /* 0x000fe20000000f00 */
[-C--:B------:R-:W-:Y:S01]  /*16ba0*/  FMUL.FTZ R78, R78, R21.reuse ;  /* 0x000000154e4e7220 */ /* 0x080fe20000410000 */
[----:B------:R-:W-:Y:S01]  /*16bb0*/  MOV R189, R166 ;  /* 0x000000a600bd7202 */ /* 0x000fe20000000f00 */
[----:B------:R2:W-:Y:S01]  /*16bc0*/  MUFU.EX2 R196, R2 ;  /* 0x0000000200c47308 */ /* 0x0005e20000000800 */
[----:B------:R-:W-:Y:S01]  /*16bd0*/  HMMA.16816.F32 R48, R4, R30, R48 ;  /* 0x0000001e0430723c */ /* 0x000fe20000001830 */
[----:B------:R-:W-:Y:S01]  /*16be0*/  LDSM.16.MT88.4 R28, [R206+0xb000] ;  /* 0x00b00000ce1c783b */ /* 0x000fe20000004200 */
        /* <DEDUP_REMOVED lines=8> */
[--C-:B--2---:R-:W-:Y:S01]  /*16c70*/  FFMA.FTZ R2, R186, c[0x0][0x23c], -R0.reuse ;  /* 0x00008f00ba027a23 */ /* 0x104fe20000010800 */
[----:B------:R-:W-:Y:S01]  /*16c80*/  HMMA.16816.F32 R232, R8, R16, R56 ;  /* 0x0000001008e8723c */ /* 0x000fe20000001838 */
[----:B------:R-:W-:Y:S02]  /*16c90*/  FFMA.FTZ R0, R184, c[0x0][0x23c], -R0 ;  /* 0x00008f00b8007a23 */ /* 0x000fe40000010800 */
[-C--:B------:R-:W-:Y:S02]  /*16ca0*/  FMUL.FTZ R82, R82, R23.reuse ;  /* 0x0000001752527220 */ /* 0x080fe40000410000 */
[----:B------:R-:W-:Y:S01]  /*16cb0*/  FMUL.FTZ R83, R83, R23 ;  /* 0x0000001753537220 */ /* 0x000fe20000410000 */
[----:B------:R1:W-:Y:S01]  /*16cc0*/  MUFU.EX2 R186, R0 ;  /* 0x0000000000ba7308 */ /* 0x0003e20000000800 */
[-C--:B------:R-:W-:Y:S01]  /*16cd0*/  FMUL.FTZ R84, R84, R24.reuse ;  /* 0x0000001854547220 */ /* 0x080fe20000410000 */
[----:B------:R-:W-:Y:S01]  /*16ce0*/  HMMA.16816.F32 R64, R4, R18, R64 ;  /* 0x000000120440723c */ /* 0x000fe20000001840 */
[----:B------:R-:W-:-:S02]  /*16cf0*/  FMUL.FTZ R85, R85, R24 ;  /* 0x0000001855557220 */ /* 0x000fc40000410000 */
[-C--:B------:R-:W-:Y:S02]  /*16d00*/  FMUL.FTZ R86, R86, R23.reuse ;  /* 0x0000001756567220 */ /* 0x080fe40000410000 */
[-C--:B------:R-:W-:Y:S02]  /*16d10*/  FMUL.FTZ R87, R87, R23.reuse ;  /* 0x0000001757577220 */ /* 0x080fe40000410000 */
[-C--:B------:R-:W-:Y:S01]  /*16d20*/  FMUL.FTZ R96, R96, R24.reuse ;  /* 0x0000001860607220 */ /* 0x080fe20000410000 */
[----:B------:R-:W-:Y:S01]  /*16d30*/  HMMA.16816.F32 R192, R8, R18, R60 ;  /* 0x0000001208c0723c */ /* 0x000fe2000000183c */
[----:B------:R-:W2:Y:S01]  /*16d40*/  LDSM.16.MT88.4 R16, [R203+0xb000] ;  /* 0x00b00000cb10783b */ /* 0x000ea20000004200 */
[----:B------:R-:W-:Y:S02]  /*16d50*/  FMUL.FTZ R97, R97, R24 ;  /* 0x0000001861617220 */ /* 0x000fe40000410000 */
[-C--:B------:R-:W-:Y:S02]  /*16d60*/  FMUL.FTZ R98, R98, R23.reuse ;  /* 0x0000001762627220 */ /* 0x080fe40000410000 */
[-C--:B------:R-:W-:Y:S01]  /*16d70*/  FMUL.FTZ R99, R99, R23.reuse ;  /* 0x0000001763637220 */ /* 0x080fe20000410000 */
[----:B------:R-:W-:Y:S01]  /*16d80*/  MOV R62, R252 ;  /* 0x000000fc003e7202 */ /* 0x000fe20000000f00 */
[-C--:B------:R-:W-:Y:S01]  /*16d90*/  FMUL.FTZ R100, R100, R24.reuse ;  /* 0x0000001864647220 */ /* 0x080fe20000410000 */
[----:B------:R5:W1:Y:S01]  /*16da0*/  MUFU.EX2 R252, R2 ;  /* 0x0000000200fc7308 */ /* 0x000a620000000800 */
[----:B------:R-:W-:Y:S01]  /*16db0*/  FMUL.FTZ R101, R101, R24 ;  /* 0x0000001865657220 */ /* 0x000fe20000410000 */
[----:B---3--:R-:W-:Y:S01]  /*16dc0*/  HMMA.16816.F32 R56, R4, R38, R128 ;  /* 0x000000260438723c */ /* 0x008fe20000001880 */
        /* <DEDUP_REMOVED lines=11> */
[----:B----4-:R-:W-:Y:S01]  /*16e80*/  HMMA.16816.F32 R180, R8, R34, R76 ;  /* 0x0000002208b4723c */ /* 0x010fe2000000184c */
[----:B------:R-:W-:Y:S01]  /*16e90*/  FMUL.FTZ R114, R114, R23 ;  /* 0x0000001772727220 */ /* 0x000fe20000410000 */
[----:B------:R-:W-:Y:S01]  /*16ea0*/  MOV R129, R175 ;  /* 0x000000af00817202 */ /* 0x000fe20000000f00 */
[-C--:B------:R-:W-:Y:S01]  /*16eb0*/  FMUL.FTZ R115, R115, R23.reuse ;  /* 0x0000001773737220 */ /* 0x080fe20000410000 */
[----:B------:R-:W-:Y:S01]  /*16ec0*/  MOV R128, R174 ;  /* 0x000000ae00807202 */ /* 0x000fe20000000f00 */
[----:B------:R-:W-:-:S02]  /*16ed0*/  FMUL.FTZ R118, R118, R23 ;  /* 0x0000001776767220 */ /* 0x000fc40000410000 */
[----:B------:R-:W-:Y:S01]  /*16ee0*/  FMUL.FTZ R119, R119, R23 ;  /* 0x0000001777777220 */ /* 0x000fe20000410000 */
[----:B------:R-:W-:Y:S01]  /*16ef0*/  MOV R79, R172 ;  /* 0x000000ac004f7202 */ /* 0x000fe20000000f00 */
        /* <DEDUP_REMOVED lines=10> */
[----:B-1----:R-:W-:Y:S01]  /*16fa0*/  FFMA.FTZ R0, R237, c[0x0][0x23c], -R12 ;  /* 0x00008f00ed007a23 */ /* 0x002fe2000001080c */
[C---:B--2---:R-:W-:Y:S01]  /*16fb0*/  HMMA.16816.F32 R84, R4.reuse, R16, R84 ;  /* 0x000000100454723c */ /* 0x044fe20000001854 */
[----:B-----5:R-:W-:Y:S01]  /*16fc0*/  IMAD.WIDE.U32 R2, R179, -0x2daee0ad, RZ ;  /* 0xd2511f53b3027825 */ /* 0x020fe200078e00ff */
[----:B------:R-:W-:Y:S01]  /*16fd0*/  MOV R179, R130 ;  /* 0x0000008200b37202 */ /* 0x000fe20000000f00 */
[----:B------:R1:W-:Y:S01]  /*16fe0*/  MUFU.EX2 R184, R0 ;  /* 0x0000000000b87308 */ /* 0x0003e20000000800 */
[----:B------:R-:W-:Y:S01]  /*16ff0*/  MOV R237, R128 ;  /* 0x0000008000ed7202 */ /* 0x000fe20000000f00 */
[-C--:B------:R-:W-:Y:S01]  /*17000*/  FMUL.FTZ R72, R72, R22.reuse ;  /* 0x0000001648487220 */ /* 0x080fe20000410000 */
[----:B------:R-:W-:Y:S01]  /*17010*/  SHF.R.U32.HI R15, RZ, 0x10, R2 ;  /* 0x00000010ff0f7819 */ /* 0x000fe20000011602 */
[----:B------:R-:W-:Y:S01]  /*17020*/  FMUL.FTZ R73, R73, R22 ;  /* 0x0000001649497220 */ /* 0x000fe20000410000 */
[----:B------:R-:W-:Y:S01]  /*17030*/  HMMA.16816.F32 R96, R4, R18, R96 ;  /* 0x000000120460723c */ /* 0x000fe20000001860 */
[----:B------:R-:W-:-:S02]  /*17040*/  FMUL.FTZ R74, R74, R21 ;  /* 0x000000154a4a7220 */ /* 0x000fc40000410000 */
[-C--:B------:R-:W-:Y:S02]  /*17050*/  FMUL.FTZ R75, R75, R21.reuse ;  /* 0x000000154b4b7220 */ /* 0x080fe40000410000 */
[-C--:B------:R-:W-:Y:S02]  /*17060*/  FMUL.FTZ R104, R104, R22.reuse ;  /* 0x0000001668687220 */ /* 0x080fe40000410000 */
[----:B------:R-:W-:Y:S01]  /*17070*/  FMUL.FTZ R105, R105, R22 ;  /* 0x0000001669697220 */ /* 0x000fe20000410000 */
[----:B------:R-:W-:Y:S01]  /*17080*/  HMMA.16816.F32 R100, R4, R28, R100 ;  /* 0x0000001c0464723c */ /* 0x000fe20000001864 */
[----:B------:R-:W-:Y:S02]  /*17090*/  FMUL.FTZ R106, R106, R21 ;  /* 0x000000156a6a7220 */ /* 0x000fe40000410000 */
[----:B-1----:R-:W-:Y:S01]  /*170a0*/  FFMA.FTZ R0, R198, c[0x0][0x23c], -R12 ;  /* 0x00008f00c6007a23 */ /* 0x002fe2000001080c */
[----:B------:R-:W-:Y:S01]  /*170b0*/  MOV R198, R129 ;  /* 0x0000008100c67202 */ /* 0x000fe20000000f00 */
        /* <DEDUP_REMOVED lines=11> */
[----:B------:R-:W-:Y:S01]  /*17170*/  LOP3.LUT R4, R3, UR18, R178, 0x96, !PT ;  /* 0x0000001203047c12 */ /* 0x000fe2000f8e96b2 */
[C---:B------:R-:W-:Y:S01]  /*17180*/  HMMA.16816.F32 R88, R8.reuse, R16, R88 ;  /* 0x000000100858723c */ /* 0x040fe20000001858 */
[----:B------:R-:W-:Y:S01]  /*17190*/  LOP3.LUT R6, R2, 0xffff, RZ, 0xc0, !PT ;  /* 0x0000ffff02067812 */ /* 0x000fe200078ec0ff */
[----:B------:R-:W-:Y:S01]  /*171a0*/  FFMA.FTZ R5, R185, c[0x0][0x23c], -R12 ;  /* 0x00008f00b9057a23 */ /* 0x000fe2000001080c */
[----:B------:R1:W-:Y:S01]  /*171b0*/  MUFU.EX2 R178, R0 ;  /* 0x0000000000b27308 */ /* 0x0003e20000000800 */
[----:B------:R-:W-:Y:S01]  /*171c0*/  FMUL.FTZ R124, R124, R22 ;  /* 0x000000167c7c7220 */ /* 0x000fe20000410000 */
[----:B------:R-:W-:Y:S01]  /*171d0*/  MOV R185, R60 ;  /* 0x0000003c00b97202 */ /* 0x000fe20000000f00 */
[----:B------:R-:W-:Y:S01]  /*171e0*/  FMUL.FTZ R125, R125, R22 ;  /* 0x000000167d7d7220 */ /* 0x000fe20000410000 */
[----:B------:R-:W-:Y:S01]  /*171f0*/  LOP3.LUT R16, R2, 0xff, RZ, 0xc0, !PT ;  /* 0x000000ff02107812 */ /* 0x000fe200078ec0ff */
[----:B------:R-:W-:Y:S01]  /*17200*/  HMMA.16816.F32 R172, R8, R18, R92 ;  /* 0x0000001208ac723c */ /* 0x000fe2000000185c */
[-C--:B------:R-:W-:Y:S01]  /*17210*/  FMUL.FTZ R126, R126, R21.reuse ;  /* 0x000000157e7e7220 */ /* 0x080fe20000410000 */
[----:B------:R-:W-:Y:S01]  /*17220*/  LDSM.16.MT88.4 R92, [R203+0xb800] ;  /* 0x00b80000cb5c783b */ /* 0x000fe20000004200 */
[----:B------:R2:W-:Y:S01]  /*17230*/  MUFU.EX2 R138, R5 ;  /* 0x00000005008a7308 */ /* 0x0005e20000000800 */
[----:B------:R-:W-:-:S02]  /*17240*/  FMUL.FTZ R127, R127, R21 ;  /* 0x000000157f7f7220 */ /* 0x000fc40000410000 */
[--C-:B------:R-:W-:Y:S01]  /*17250*/  FFMA.FTZ R26, R238, c[0x0][0x23c], -R13.reuse ;  /* 0x00008f00ee1a7a23 */ /* 0x100fe2000001080d */
[----:B------:R-:W-:Y:S01]  /*17260*/  SHF.R.U32.HI R19, RZ, 0x18, R2 ;  /* 0x00000018ff137819 */ /* 0x000fe20000011602 */
[----:B------:R-:W-:Y:S01]  /*17270*/  IMAD.WIDE.U32 R2, R177, -0x2daee0ad, RZ ;  /* 0xd2511f53b1027825 */ /* 0x000fe200078e00ff */
[C---:B------:R-:W-:Y:S01]  /*17280*/  HMMA.16816.F32 R72, R8.reuse, R32, R72 ;  /* 0x000000200848723c */ /* 0x040fe20000001848 */
[----:B------:R-:W-:Y:S02]  /*17290*/  MOV R177, R61 ;  /* 0x0000003d00b17202 */ /* 0x000fe40000000f00 */
[----:B-1----:R-:W-:Y:S01]  /*172a0*/  FFMA.FTZ R0, R188, c[0x0][0x23c], -R12 ;  /* 0x00008f00bc007a23 */ /* 0x002fe2000001080c */
[----:B------:R-:W-:Y:S01]  /*172b0*/  LOP3.LUT R18, R2, 0xff, RZ, 0xc0, !PT ;  /* 0x000000ff02127812 */ /* 0x000fe200078ec0ff */
[----:B------:R-:W-:Y:S01]  /*172c0*/  FFMA.FTZ R7, R190, c[0x0][0x23c], -R13 ;  /* 0x00008f00be077a23 */ /* 0x000fe2000001080d */
[--C-:B------:R-:W-:Y:S01]  /*172d0*/  SHF.R.U32.HI R17, RZ, 0x10, R2.reuse ;  /* 0x00000010ff117819 */ /* 0x100fe20000011602 */
[----:B------:R1:W-:Y:S01]  /*172e0*/  MUFU.EX2 R139, R0 ;  /* 0x00000000008b7308 */ /* 0x0003e20000000800 */
[----:B------:R-:W-:Y:S01]  /*172f0*/  SHF.R.U32.HI R12, RZ, 0x18, R2 ;  /* 0x00000018ff0c7819 */ /* 0x000fe20000011602 */
[----:B------:R-:W-:Y:S01]  /*17300*/  HMMA.16816.F32 R104, R8, R28, R104 ;  /* 0x0000001c0868723c */ /* 0x000fe20000001868 */
[----:B--2---:R-:W-:Y:S01]  /*17310*/  LOP3.LUT R5, R2, 0xffff, RZ, 0xc0, !PT ;  /* 0x0000ffff02057812 */ /* 0x004fe200078ec0ff */
[----:B------:R-:W-:Y:S01]  /*17320*/  FFMA.FTZ R2, R239, c[0x0][0x23c], -R14 ;  /* 0x00008f00ef027a23 */ /* 0x000fe2000001080e */
[----:B------:R-:W-:-:S02]  /*17330*/  MOV R188, R131 ;  /* 0x0000008300bc7202 */ /* 0x000fc40000000f00 */
[----:B------:R-:W-:Y:S01]  /*17340*/  MOV R239, R63 ;  /* 0x0000003f00ef7202 */ /* 0x000fe20000000f00 */
[----:B------:R2:W-:Y:S01]  /*17350*/  MUFU.EX2 R133, R2 ;  /* 0x0000000200857308 */ /* 0x0005e20000000800 */
[----:B------:R-:W-:Y:S01]  /*17360*/  MOV R238, R47 ;  /* 0x0000002f00ee7202 */ /* 0x000fe20000000f00 */
[----:B------:R-:W-:Y:S01]  /*17370*/  HMMA.16816.F32 R32, R8, R30, R108 ;  /* 0x0000001e0820723c */ /* 0x000fe2000000186c */
[----:B------:R-:W-:Y:S01]  /*17380*/  MOV R190, R165 ;  /* 0x000000a500be7202 */ /* 0x000fe20000000f00 */
[----:B------:R-:W-:Y:S01]  /*17390*/  LDSM.16.MT88.4 R108, [R206+0xb800] ;  /* 0x00b80000ce6c783b */ /* 0x000fe20000004200 */
[----:B-1----:R-:W-:Y:S01]  /*173a0*/  LOP3.LUT R0, R3, UR18, R176, 0x96, !PT ;  /* 0x0000001203007c12 */ /* 0x002fe2000f8e96b0 */
[----:B------:R-:W-:-:S04]  /*173b0*/  FFMA.FTZ R3, R191, c[0x0][0x23c], -R14 ;  /* 0x00008f00bf037a23 */ /* 0x000fc8000001080e */
[C---:B------:R-:W-:Y:S01]  /*173c0*/  HMMA.16816.F32 R120, R8.reuse, R36, R120 ;  /* 0x000000240878723c */ /* 0x040fe20000001878 */
[----:B------:R-:W-:Y:S01]  /*173d0*/  FFMA.FTZ R14, R187, c[0x0][0x23c], -R14 ;  /* 0x00008f00bb0e7a23 */ /* 0x000fe2000001080e */
[----:B------:R-:W-:Y:S01]  /*173e0*/  MUFU.EX2 R26, R26 ;  /* 0x0000001a001a7308 */ /* 0x000fe20000000800 */
[----:B------:R-:W-:Y:S02]  /*173f0*/  MOV R176, R62 ;  /* 0x0000003e00b07202 */ /* 0x000fe40000000f00 */
[----:B------:R-:W-:Y:S01]  /*17400*/  MOV R191, R45 ;  /* 0x0000002d00bf7202 */ /* 0x000fe20000000f00 */
[----:B------:R-:W1:Y:S01]  /*17410*/  LDSM.16.MT88.4 R60, [R205+0xa800] ;  /* 0x00a80000cd3c783b */ /* 0x000e620000004200 */
[----:B--2---:R-:W-:Y:S01]  /*17420*/  SHF.R.U32.HI R2, RZ, 0x8, R6 ;  /* 0x00000008ff027819 */ /* 0x004fe20000011606 */
[----:B------:R-:W-:Y:S01]  /*17430*/  HMMA.16816.F32 R28, R8, R38, R124 ;  /* 0x00000026081c723c */ /* 0x000fe2000000187c */
[----:B------:R-:W-:Y:S01]  /*17440*/  LOP3.LUT R6, R15, 0xff, RZ, 0xc0, !PT ;  /* 0x000000ff0f067812 */ /* 0x000fe200078ec0ff */
[----:B------:R2:W-:Y:S01]  /*17450*/  MUFU.EX2 R132, R3 ;  /* 0x0000000300847308 */ /* 0x0005e20000000800 */
[----:B------:R-:W-:-:S02]  /*17460*/  PRMT R16, R16, 0x5410, R2 ;  /* 0x0000541010107816 */ /* 0x000fc40000000002 */
[----:B------:R-:W-:Y:S02]  /*17470*/  LOP3.LUT R2, R17, 0xff, RZ, 0xc0, !PT ;  /* 0x000000ff11027812 */ /* 0x000fe400078ec0ff */
[----:B------:R-:W-:Y:S02]  /*17480*/  LOP3.LUT R8, R4, 0xff, RZ, 0xc0, !PT ;  /* 0x000000ff04087812 */ /* 0x000fe400078ec0ff */
[----:B------:R-:W-:Y:S01]  /*17490*/  PRMT R12, R2, 0x5410, R12 ;  /* 0x00005410020c7816 */ /* 0x000fe2000000000c */
[----:B------:R3:W4:Y:S01]  /*174a0*/  MUFU.EX2 R17, R14 ;  /* 0x0000000e00117308 */ /* 0x0007220000000800 */
[C---:B------:R-:W-:Y:S02]  /*174b0*/  LOP3.LUT R2, R0.reuse, 0xffff, RZ, 0xc0, !PT ;  /* 0x0000ffff00027812 */ /* 0x040fe400078ec0ff */
[----:B------:R-:W-:Y:S02]  /*174c0*/  LOP3.LUT R9, R0, 0xff, RZ, 0xc0, !PT ;  /* 0x000000ff00097812 */ /* 0x000fe400078ec0ff */
[----:B------:R-:W-:-:S02]  /*174d0*/  SHF.R.U32.HI R11, RZ, 0x18, R0 ;  /* 0x00000018ff0b7819 */ /* 0x000fc40000011600 */
[----:B------:R-:W-:Y:S01]  /*174e0*/  SHF.R.U32.HI R2, RZ, 0x8, R2 ;  /* 0x00000008ff027819 */ /* 0x000fe20000011602 */
[----:B------:R5:W1:Y:S01]  /*174f0*/  MUFU.EX2 R15, R7 ;  /* 0x00000007000f7308 */ /* 0x000a620000000800 */
[----:B--2---:R-:W-:Y:S02]  /*17500*/  SHF.R.U32.HI R3, RZ, 0x8, R5 ;  /* 0x00000008ff037819 */ /* 0x004fe40000011605 */
[----:B------:R-:W-:Y:S02]  /*17510*/  SHF.R.U32.HI R5, RZ, 0x10, R4 ;  /* 0x00000010ff057819 */ /* 0x000fe40000011604 */
[----:B------:R-:W-:Y:S02]  /*17520*/  PRMT R13, R18, 0x5410, R3 ;  /* 0x00005410120d7816 */ /* 0x000fe40000000003 */
[----:B------:R-:W-:Y:S02]  /*17530*/  LOP3.LUT R3, R4, 0xffff, RZ, 0xc0, !PT ;  /* 0x0000ffff04037812 */ /* 0x000fe400078ec0ff */
[----:B---3--:R-:W-:-:S02]  /*17540*/  PRMT R14, R6, 0x5410, R19 ;  /* 0x00005410060e7816 */ /* 0x008fc40000000013 */
[----:B------:R-:W-:Y:S02]  /*17550*/  SHF.R.U32.HI R6, RZ, 0x10, R0 ;  /* 0x00000010ff067819 */ /* 0x000fe40000011600 */
[----:B------:R-:W-:Y:S02]  /*17560*/  PRMT R9, R9, 0x5410, R2 ;  /* 0x0000541009097816 */ /* 0x000fe40000000002 */
[----:B------:R-:W-:Y:S01]  /*17570*/  LOP3.LUT R0, R6, 0xff, RZ, 0xc0, !PT ;  /* 0x000000ff06007812 */ /* 0x000fe200078ec0ff */
[--C-:B------:R-:W-:Y:S01]  /*17580*/  HSET2.LE.AND R6, R12, R79.reuse, PT ;  /* 0x0000004f0c067233 */ /* 0x100fe20003803000 */
[----:B-----5:R-:W-:Y:S01]  /*17590*/  SHF.R.U32.HI R7, RZ, 0x18, R4 ;  /* 0x00000018ff077819 */ /* 0x020fe20000011604 */
[----:B------:R-:W-:Y:S01]  /*175a0*/  HSET2.LE.AND R9, R9, R79, PT ;  /* 0x0000004f09097233 */ /* 0x000fe20003803000 */
[----:B------:R-:W-:Y:S02]  /*175b0*/  SHF.R.U32.HI R4, RZ, 0x8, R3 ;  /* 0x00000008ff047819 */ /* 0x000fe40000011603 */
[----:B------:R-:W-:-:S02]  /*175c0*/  F2FP.PACK_AB R2, R186, R252 ;  /* 0x000000fcba02723e */ /* 0x000fc400000000ff */
[----:B------:R-:W-:Y:S02]  /*175d0*/  PRMT R10, R8, 0x5410, R4 ;  /* 0x00005410080a7816 */ /* 0x000fe40000000004 */
[----:B------:R-:W-:Y:S01]  /*175e0*/  PRMT R4, R0, 0x5410, R11 ;  /* 0x0000541000047816 */ /* 0x000fe2000000000b */
[--C-:B------:R-:W-:Y:S01]  /*175f0*/  HSET2.LE.AND R0, R16, R79.reuse, PT ;  /* 0x0000004f10007233 */ /* 0x100fe20003803000 */
[----:B------:R-:W-:Y:S01]  /*17600*/  LOP3.LUT R3, R5, 0xff, RZ, 0xc0, !PT ;  /* 0x000000ff05037812 */ /* 0x000fe200078ec0ff */
[----:B------:R-:W-:Y:S01]  /*17610*/  HSET2.LE.AND R5, R13, R79, PT ;  /* 0x0000004f0d057233 */ /* 0x000fe20003803000 */
[----:B------:R-:W-:Y:S02]  /*17620*/  MOV R187, R46 ;  /* 0x0000002e00bb7202 */ /* 0x000fe40000000f00 */
[----:B------:R-:W-:Y:S01]  /*17630*/  LOP3.LUT R130, R0, R2, RZ, 0xc0, !PT ;  /* 0x0000000200827212 */ /* 0x000fe200078ec0ff */
[----:B------:R-:W2:Y:S01]  /*17640*/  LDSM.16.MT88.4 R44, [R206+0xa800] ;  /* 0x00a80000ce2c783b */ /* 0x000ea20000004200 */
[----:B----4-:R-:W-:-:S02]  /*17650*/  F2FP.PACK_AB R0, R17, R132 ;  /* 0x000000841100723e */ /* 0x010fc400000000ff */
[----:B------:R-:W-:Y:S01]  /*17660*/  PRMT R8, R3, 0x5410, R7 ;  /* 0x0000541003087816 */ /* 0x000fe20000000007 */
[--C-:B------:R-:W-:Y:S01]  /*17670*/  HSET2.LE.AND R7, R10, R79.reuse, PT ;  /* 0x0000004f0a077233 */ /* 0x100fe20003803000 */
[----:B------:R-:W-:Y:S01]  /*17680*/  LOP3.LUT R126, R5, R0, RZ, 0xc0, !PT ;  /* 0x00000000057e7212 */ /* 0x000fe200078ec0ff */
[--C-:B------:R-:W-:Y:S01]  /*17690*/  HSET2.LE.AND R10, R4, R79.reuse, PT ;  /* 0x0000004f040a7233 */ /* 0x100fe20003803000 */
[----:B------:R-:W-:Y:S01]  /*176a0*/  F2FP.PACK_AB R4, R138, R139 ;  /* 0x0000008b8a04723e */ /* 0x000fe200000000ff */
[--C-:B------:R-:W-:Y:S01]  /*176b0*/  HSET2.LE.AND R3, R14, R79.reuse, PT ;  /* 0x0000004f0e037233 */ /* 0x100fe20003803000 */
[----:B-1----:R-:W-:Y:S01]  /*176c0*/  F2FP.PACK_AB R2, R20, R15 ;  /* 0x0000000f1402723e */ /* 0x002fe200000000ff */
[----:B------:R-:W-:Y:S01]  /*176d0*/  HSET2.LE.AND R8, R8, R79, PT ;  /* 0x0000004f08087233 */ /* 0x000fe20003803000 */
[----:B------:R-:W-:Y:S01]  /*176e0*/  F2FP.PACK_AB R0, R196, R236 ;  /* 0x000000ecc400723e */ /* 0x000fe200000000ff */
[----:B------:R-:W-:Y:S01]  /*176f0*/  LDSM.16.MT88.4 R76, [R201+0xb800] ;  /* 0x00b80000c94c783b */ /* 0x000fe20000004200 */
[----:B------:R-:W-:-:S02]  /*17700*/  LOP3.LUT R131, R3, R4, RZ, 0xc0, !PT ;  /* 0x0000000403837212 */ /* 0x000fc400078ec0ff */
[----:B------:R-:W-:Y:S01]  /*17710*/  LOP3.LUT R127, R6, R2, RZ, 0xc0, !PT ;  /* 0x00000002067f7212 */ /* 0x000fe200078ec0ff */
[----:B------:R-:W-:Y:S01]  /*17720*/  FFMA.FTZ R2, R197, R21, R190 ;  /* 0x00000015c5027223 */ /* 0x000fe200000100be */
[----:B------:R-:W-:Y:S02]  /*17730*/  LOP3.LUT R128, R7, R0, RZ, 0xc0, !PT ;  /* 0x0000000007807212 */ /* 0x000fe400078ec0ff */
[----:B------:R-:W1:Y:S01]  /*17740*/  LDSM.16.MT88.4 R4, [R205+0xb800] ;  /* 0x00b80000cd04783b */ /* 0x000e620000004200 */
[----:B------:R-:W-:Y:S02]  /*17750*/  F2FP.PACK_AB R0, R178, R184 ;  /* 0x000000b8b200723e */ /* 0x000fe400000000ff */
[----:B------:R-:W-:Y:S02]  /*17760*/  MOV R19, R167 ;  /* 0x000000a700137202 */ /* 0x000fe40000000f00 */
[----:B------:R-:W-:Y:S01]  /*17770*/  LOP3.LUT R129, R8, R0, RZ, 0xc0, !PT ;  /* 0x0000000008817212 */ /* 0x000fe200078ec0ff */
[----:B------:R-:W-:Y:S01]  /*17780*/  LDSM.16.MT88.4 R164, [R203+0xa800] ;  /* 0x00a80000cba4783b */ /* 0x000fe20000004200 */
[----:B------:R-:W-:Y:S01]  /*17790*/  F2FP.PACK_AB R0, R25, R133 ;  /* 0x000000851900723e */ /* 0x000fe200000000ff */
[----:B------:R-:W-:Y:S01]  /*177a0*/  FFMA.FTZ R3, R189, R22, R19 ;  /* 0x00000016bd037223 */ /* 0x000fe20000010013 */
[----:B------:R-:W-:-:S02]  /*177b0*/  MOV R18, R148 ;  /* 0x0000009400127202 */ /* 0x000fc40000000f00 */
[----:B------:R-:W-:Y:S01]  /*177c0*/  MOV R11, R149 ;  /* 0x00000095000b7202 */ /* 0x000fe20000000f00 */
[C---:B------:R-:W-:Y:S01]  /*177d0*/  HMMA.16816.F32 R52, R128.reuse, R60, R52 ;  /* 0x0000003c8034723c */ /* 0x040fe20000001834 */
[----:B------:R-:W-:Y:S02]  /*177e0*/  MOV R16, R150 ;  /* 0x0000009600107202 */ /* 0x000fe40000000f00 */
[----:B------:R-:W-:Y:S01]  /*177f0*/  MOV R14, R151 ;  /* 0x00000097000e7202 */ /* 0x000fe20000000f00 */
[----:B------:R-:W-:Y:S01]  /*17800*/  FFMA.FTZ R8, R18, R23, R11 ;  /* 0x0000001712087223 */ /* 0x000fe2000001000b */
[----:B------:R-:W3:Y:S01]  /*17810*/  LDSM.16.MT88.4 R148, [R201+0xa800] ;  /* 0x00a80000c994783b */ /* 0x000ee20000004200 */
[----:B------:R-:W-:Y:S02]  /*17820*/  LOP3.LUT R124, R9, R0, RZ, 0xc0, !PT ;  /* 0x00000000097c7212 */ /* 0x000fe400078ec0ff */
[----:B------:R-:W-:Y:S01]  /*17830*/  F2FP.PACK_AB R0, R27, R26 ;  /* 0x0000001a1b00723e */ /* 0x000fe200000000ff */
[----:B------:R-:W-:Y:S01]  /*17840*/  FADD.FTZ R8, R187, R8 ;  /* 0x00000008bb087221 */ /* 0x000fe20000010000 */
[----:B--2---:R-:W-:Y:S02]  /*17850*/  HMMA.16816.F32 R36, R128, R44, R240 ;  /* 0x0000002c8024723c */ /* 0x004fe400000018f0 */
[----:B------:R-:W-:Y:S01]  /*17860*/  LOP3.LUT R125, R10, R0, RZ, 0xc0, !PT ;  /* 0x000000000a7d7212 */ /* 0x000fe200078ec0ff */
[----:B------:R-:W-:-:S04]  /*17870*/  FFMA.FTZ R0, R16, R24, R14 ;  /* 0x0000001810007223 */ /* 0x000fc8000001000e */
        /* <DEDUP_REMOVED lines=11> */
[----:B-1----:R-:W-:Y:S01]  /*17930*/  HMMA.16816.F32 R116, R128, R4, R116 ;  /* 0x000000048074723c */ /* 0x002fe20000001874 */
[----:B------:R-:W-:-:S07]  /*17940*/  FADD.FTZ R0, R25, R0 ;  /* 0x0000000019007221 */ /* 0x000fce0000010000 */
[----:B------:R-:W-:Y:S07]  /*17950*/  HMMA.16816.F32 R120, R124, R4, R120 ;  /* 0x000000047c78723c */ /* 0x000fee0000001878 */
[----:B------:R-:W-:Y:S01]  /*17960*/  FADD.FTZ R4, R199, R2 ;  /* 0x00000002c7047221 */ /* 0x000fe20000010000 */
[----:B---3--:R-:W-:Y:S01]  /*17970*/  HMMA.16816.F32 R140, R128, R148, R140 ;  /* 0x00000094808c723c */ /* 0x008fe2000000188c */
        /* <DEDUP_REMOVED lines=45> */
.L_x_1981:
[----:B-1-3--:R-:W-:-:S06]  /*17c50*/  UISETP.GT.AND UP0, UPT, UR33, UR19, UPT ;  /* 0x000000132100728c */ /* 0x00afcc000bf04270 */
[----:B------:R-:W-:-:S13]  /*17c60*/  PLOP3.LUT P0, PT, PT, PT, UP0, 0x80, 0x0 ;  /* 0x000000000000781c */ /* 0x000fda0003f0f008 */
[----:B------:R-:W-:Y:S05]  /*17c70*/  @!P0 BRA `(.L_x_1994) ;  /* 0x0000406000008947 */ /* 0x000fea0003800000 */
[----:B------:R-:W2:Y:S01]  /*17c80*/  LDL.LU R10, [R1+0x94] ;  /* 0x00009400010a7983 */ /* 0x000ea20000300800 */
[----:B------:R-:W1:Y:S01]  /*17c90*/  LDC.U8 R0, c[0x0][0x2d8] ;  /* 0x0000b600ff007b82 */ /* 0x000e620000000000 */
[----:B------:R-:W-:Y:S01]  /*17ca0*/  MOV R132, R135 ;  /* 0x0000008700847202 */ /* 0x000fe20000000f00 */
[----:B------:R-:W-:Y:S01]  /*17cb0*/  IMAD.MOV.U32 R138, RZ, RZ, R137 ;  /* 0x000000ffff8a7224 */ /* 0x000fe200078e0089 */
[----:B------:R-:W3:Y:S01]  /*17cc0*/  LDL.64 R12, [R1+0x48] ;  /* 0x00004800010c7983 */ /* 0x000ee20000100a00 */
[----:B------:R-:W-:Y:S02]  /*17cd0*/  MOV R3, R136 ;  /* 0x0000008800037202 */ /* 0x000fe40000000f00 */
[----:B------:R-:W-:Y:S01]  /*17ce0*/  MOV R133, R134 ;  /* 0x0000008600857202 */ /* 0x000fe20000000f00 */
[----:B------:R-:W4:Y:S04]  /*17cf0*/  LDL R9, [R1+0x60] ;  /* 0x0000600001097983 */ /* 0x000f280000100800 */
[----:B------:R-:W5:Y:S04]  /*17d00*/  LDL.LU R2, [R1+0x70] ;  /* 0x0000700001027983 */ /* 0x000f680000300800 */
[----:B------:R-:W2:Y:S04]  /*17d10*/  LDL.LU R8, [R1+0x90] ;  /* 0x0000900001087983 */ /* 0x000ea80000300800 */
[----:B------:R-:W2:Y:S04]  /*17d20*/  LDL.LU.64 R6, [R1+0x78] ;  /* 0x0000780001067983 */ /* 0x000ea80000300a00 */
[----:B------:R-:W2:Y:S01]  /*17d30*/  LDL.LU.64 R4, [R1+0x88] ;  /* 0x0000880001047983 */ /* 0x000ea20000300a00 */
[----:B-1----:R-:W-:-:S03]  /*17d40*/  PRMT R0, R0, 0x7054, R0 ;  /* 0x0000705400007816 */ /* 0x002fc60000000000 */
[----:B------:R-:W2:Y:S01]  /*17d50*/  LDL.LU R11, [R1+0x28] ;  /* 0x00002800010b7983 */ /* 0x000ea20000300800 */
[----:B---3--:R-:W-:Y:S01]  /*17d60*/  IMAD.MOV.U32 R14, RZ, RZ, R12 ;  /* 0x000000ffff0e7224 */ /* 0x008fe200078e000c */
[----:B------:R-:W-:Y:S02]  /*17d70*/  MOV R15, R13 ;  /* 0x0000000d000f7202 */ /* 0x000fe40000000f00 */
[----:B----4-:R-:W-:Y:S01]  /*17d80*/  ISETP.GE.AND P4, PT, R9, c[0x0][0x220], PT ;  /* 0x0000880009007a0c */ /* 0x010fe20003f86270 */
[----:B--2---:R-:W-:-:S04]  /*17d90*/  IMAD.WIDE.U32 R12, R11, -0x326172a9, RZ ;  /* 0xcd9e8d570b0c7825 */ /* 0x004fc800078e00ff */
[----:B------:R-:W-:Y:S01]  /*17da0*/  IMAD.WIDE.U32 R10, R10, -0x326172a9, RZ ;  /* 0xcd9e8d570a0a7825 */ /* 0x000fe200078e00ff */
[-C--:B-----5:R-:W-:Y:S01]  /*17db0*/  LOP3.LUT R0, R13, R2.reuse, RZ, 0x3c, !PT ;  /* 0x000000020d007212 */ /* 0x0a0fe200078e3cff */
[----:B------:R1:W-:Y:S03]  /*17dc0*/  STL.64 [R1+0x28], R12 ;  /* 0x0000280c01007387 */ /* 0x0003e60000100a00 */
[----:B------:R-:W-:Y:S01]  /*17dd0*/  LOP3.LUT R2, R11, R2, RZ, 0x3c, !PT ;  /* 0x000000020b027212 */ /* 0x000fe200078e3cff */
[----:B------:R2:W-:Y:S01]  /*17de0*/  STL.64 [R1+0x20], R10 ;  /* 0x0000200a01007387 */ /* 0x0005e20000100a00 */
[----:B------:R-:W-:Y:S02]  /*17df0*/  IMAD.MOV.U32 R5, RZ, RZ, R7 ;  /* 0x000000ffff057224 */ /* 0x000fe400078e0007 */
[----:B-1----:R-:W-:-:S04]  /*17e00*/  IMAD.WIDE.U32 R12, R8, -0x2daee0ad, RZ ;  /* 0xd2511f53080c7825 */ /* 0x002fc800078e00ff */
[----:B--2---:R-:W-:Y:S01]  /*17e10*/  IMAD.WIDE.U32 R10, R0, -0x2daee0ad, RZ ;  /* 0xd2511f53000a7825 */ /* 0x004fe200078e00ff */
[----:B------:R1:W-:Y:S03]  /*17e20*/  STL.64 [R1+0x8], R12 ;  /* 0x0000080c01007387 */ /* 0x0003e60000100a00 */
[----:B------:R-:W-:Y:S01]  /*17e30*/  IMAD.WIDE.U32 R8, R2, -0x2daee0ad, RZ ;  /* 0xd2511f5302087825 */ /* 0x000fe200078e00ff */
[----:B------:R1:W-:Y:S04]  /*17e40*/  STL.64 [R1+0x18], R10 ;  /* 0x0000180a01007387 */ /* 0x0003e80000100a00 */
[----:B------:R1:W-:Y:S04]  /*17e50*/  STL.64 [R1+0x30], R4 ;  /* 0x0000300401007387 */ /* 0x0003e80000100a00 */
[----:B------:R1:W-:Y:S01]  /*17e60*/  STL.64 [R1+0x10], R8 ;  /* 0x0000100801007387 */ /* 0x0003e20000100a00 */
[----:B------:R-:W-:Y:S01]  /*17e70*/  ISETP.GE.AND P5, PT, R14, c[0x0][0x220], PT ;  /* 0x000088000e007a0c */ /* 0x000fe20003fa6270 */
[----:B------:R-:W-:Y:S05]  /*17e80*/  BRA `(.L_x_1995) ;  /* 0x000002e000007947 */ /* 0x000fea0003800000 */
.L_x_1997:
        /* <DEDUP_REMOVED lines=46> */
.L_x_1995:
        /* <DEDUP_REMOVED lines=52> */
[----:B------:R-:W-:Y:S05]  /*184b0*/  LDSM.16.M88.4 R192, [R210+0x2000] ;  /* 0x00200000d2c0783b */ /* 0x000fea0000000200 */
[----:B------:R-:W-:Y:S01]  /*184c0*/  LDSM.16.M88.4 R196, [R209+0x8800] ;  /* 0x00880000d1c4783b */ /* 0x000fe20000000200 */
        /* <DEDUP_REMOVED lines=8> */
[-C--:B-----5:R-:W-:Y:S08]  /*18550*/  HMMA.16816.F32 R4, R176, R180.reuse, R4 ;  /* 0x000000b4b004723c */ /* 0x0a0ff00000001804 */
        /* <DEDUP_REMOVED lines=79> */
.L_x_1996:
[----:B------:R-:W2:Y:S01]  /*18a50*/  S2R R2, SR_TID.X ;  /* 0x0000000000027919 */ /* 0x000ea20000002100 */
[----:B------:R-:W-:Y:S01]  /*18a60*/  IMAD.U32 R0, RZ, RZ, UR32 ;  /* 0x00000020ff007e24 */ /* 0x000fe2000f8e00ff */
[----:B------:R-:W-:Y:S02]  /*18a70*/  UISETP.GT.AND UP0, UPT, UR32, UR19, UPT ;  /* 0x000000132000728c */ /* 0x000fe4000bf04270 */
[----:B------:R-:W-:Y:S04]  /*18a80*/  UMOV UR33, UR32 ;  /* 0x0000002000217c82 */ /* 0x000fe80008000000 */
[----:B------:R-:W3:Y:S06]  /*18a90*/  LDL.64 R250, [R1+0x28] ;  /* 0x0000280001fa7983 */ /* 0x000eec0000100a00 */
[----:B------:R-:W4:Y:S06]  /*18aa0*/  LDL.64 R232, [R1+0x18] ;  /* 0x0000180001e87983 */ /* 0x000f2c0000100a00 */
[----:B------:R-:W5:Y:S06]  /*18ab0*/  LDL.64 R230, [R1+0x10] ;  /* 0x0000100001e67983 */ /* 0x000f6c0000100a00 */
[----:B------:R-:W3:Y:S01]  /*18ac0*/  LDL.64 R236, [R1+0x20] ;  /* 0x0000200001ec7983 */ /* 0x000ee20000100a00 */
[----:B--2---:R-:W-:Y:S05]  /*18ad0*/  IMAD.SHL.U32 R2, R2, 0x2, RZ ;  /* 0x0000000202027824 */ /* 0x004fea00078e00ff */
[----:B------:R-:W-:Y:S05]  /*18ae0*/  LOP3.LUT R2, R2, 0x6, RZ, 0xc0, !PT ;  /* 0x0000000602027812 */ /* 0x000fea00078ec0ff */
[----:B------:R-:W-:Y:S04]  /*18af0*/  IMAD R0, R0, 0x20, R2 ;  /* 0x0000002000007824 */ /* 0x000fe800078e0202 */
[--C-:B------:R-:W-:Y:S01]  /*18b00*/  IMAD.IADD R2, R218, 0x1, -R0.reuse ;  /* 0x00000001da027824 */ /* 0x100fe200078e0a00 */
[C---:B------:R-:W-:Y:S01]  /*18b10*/  IADD3 R139, R0.reuse, 0x1, RZ ;  /* 0x00000001008b7810 */ /* 0x040fe20007ffe0ff */
[----:B------:R-:W-:Y:S01]  /*18b20*/  IMAD.IADD R134, R217, 0x1, -R0 ;  /* 0x00000001d9867824 */ /* 0x000fe200078e0a00 */
[C---:B-1----:R-:W-:Y:S02]  /*18b30*/  IADD3 R137, R0.reuse, 0x8, RZ ;  /* 0x0000000800897810 */ /* 0x042fe40007ffe0ff */
[----:B------:R-:W-:Y:S02]  /*18b40*/  IABS R2, R2 ;  /* 0x0000000200027213 */ /* 0x000fe40000000000 */
[C---:B------:R-:W-:Y:S02]  /*18b50*/  IADD3 R136, R0.reuse, 0x9, RZ ;  /* 0x0000000900887810 */ /* 0x040fe40007ffe0ff */
[----:B------:R-:W1:Y:S01]  /*18b60*/  I2F R175, R2 ;  /* 0x0000000200af7306 */ /* 0x000e620000201400 */
        /* <DEDUP_REMOVED lines=10> */
[----:B------:R-:W-:Y:S01]  /*18c10*/  ISETP.GE.OR P3, PT, R139, R227, !P3 ;  /* 0x000000e38b00720c */ /* 0x000fe20005f66670 */
[----:B-1----:R-:W-:Y:S01]  /*18c20*/  FFMA.FTZ R4, R175, -UR27, R4 ;  /* 0x8000001baf047c23 */ /* 0x002fe20008010004 */
[----:B------:R-:W-:Y:S01]  /*18c30*/  IABS R2, R134 ;  /* 0x0000008600027213 */ /* 0x000fe20000000000 */
[----:B------:R-:W-:Y:S03]  /*18c40*/  IMAD.IADD R134, R216, 0x1, -R0 ;  /* 0x00000001d8867824 */ /* 0x000fe600078e0a00 */
[----:B------:R1:W2:Y:S02]  /*18c50*/  I2F R189, R2 ;  /* 0x0000000200bd7306 */ /* 0x0002a40000201400 */
[----:B-1----:R-:W-:Y:S01]  /*18c60*/  IABS R2, R134 ;  /* 0x0000008600027213 */ /* 0x002fe20000000000 */
[----:B--2---:R-:W-:Y:S02]  /*18c70*/  FFMA.FTZ R6, R189, -UR27, R6 ;  /* 0x8000001bbd067c23 */ /* 0x004fe40008010006 */
[----:B------:R-:W-:Y:S05]  /*18c80*/  IMAD.IADD R134, R223, 0x1, -R0 ;  /* 0x00000001df867824 */ /* 0x000fea00078e0a00 */
[----:B------:R1:W2:Y:S02]  /*18c90*/  I2F R191, R2 ;  /* 0x0000000200bf7306 */ /* 0x0002a40000201400 */
[----:B-1----:R-:W-:Y:S01]  /*18ca0*/  IABS R2, R134 ;  /* 0x0000008600027213 */ /* 0x002fe20000000000 */
[----:B--2---:R-:W-:Y:S02]  /*18cb0*/  FFMA.FTZ R8, R191, -UR27, R8 ;  /* 0x8000001bbf087c23 */ /* 0x004fe40008010008 */
[C---:B------:R-:W-:Y:S05]  /*18cc0*/  IMAD.IADD R134, R218.reuse, 0x1, -R139 ;  /* 0x00000001da867824 */ /* 0x040fea00078e0a8b */
[----:B------:R1:W2:Y:S02]  /*18cd0*/  I2F R194, R2 ;  /* 0x0000000200c27306 */ /* 0x0002a40000201400 */
[----:B-1----:R-:W-:Y:S01]  /*18ce0*/  IABS R2, R134 ;  /* 0x0000008600027213 */ /* 0x002fe20000000000 */
[----:B------:R-:W-:Y:S02]  /*18cf0*/  IMAD.IADD R134, R218, 0x1, -R137 ;  /* 0x00000001da867824 */ /* 0x000fe400078e0a89 */
[----:B--2---:R-:W-:Y:S05]  /*18d00*/  FFMA.FTZ R10, R194, -UR27, R10 ;  /* 0x8000001bc20a7c23 */ /* 0x004fea000801000a */
[----:B------:R1:W2:Y:S02]  /*18d10*/  I2F R193, R2 ;  /* 0x0000000200c17306 */ /* 0x0002a40000201400 */
[----:B-1----:R-:W-:Y:S01]  /*18d20*/  IABS R2, R134 ;  /* 0x0000008600027213 */ /* 0x002fe20000000000 */
[----:B------:R-:W-:Y:S02]  /*18d30*/  IMAD.IADD R134, R218, 0x1, -R136 ;  /* 0x00000001da867824 */ /* 0x000fe400078e0a88 */
[----:B--2---:R-:W-:Y:S05]  /*18d40*/  FFMA.FTZ R5, R193, -UR27, R5 ;  /* 0x8000001bc1057c23 */ /* 0x004fea0008010005 */
[----:B------:R-:W1:Y:S02]  /*18d50*/  I2F R192, R2 ;  /* 0x0000000200c07306 */ /* 0x000e640000201400 */
[----:B-1----:R-:W-:Y:S01]  /*18d60*/  FFMA.FTZ R16, R192, -UR27, R16 ;  /* 0x8000001bc0107c23 */ /* 0x002fe20008010010 */
[----:B------:R-:W-:Y:S01]  /*18d70*/  IABS R2, R134 ;  /* 0x0000008600027213 */ /* 0x000fe20000000000 */
[C---:B------:R-:W-:Y:S06]  /*18d80*/  IMAD.IADD R134, R217.reuse, 0x1, -R139 ;  /* 0x00000001d9867824 */ /* 0x040fec00078e0a8b */
[----:B------:R-:W1:Y:S02]  /*18d90*/  I2F R190, R2 ;  /* 0x0000000200be7306 */ /* 0x000e640000201400 */
[----:B-1----:R-:W-:Y:S01]  /*18da0*/  FFMA.FTZ R17, R190, -UR27, R17 ;  /* 0x8000001bbe117c23 */ /* 0x002fe20008010011 */
[----:B------:R-:W-:Y:S01]  /*18db0*/  IABS R2, R134 ;  /* 0x0000008600027213 */ /* 0x000fe20000000000 */
[----:B------:R-:W-:Y:S01]  /*18dc0*/  IMAD.IADD R134, R218, 0x1, -R135 ;  /* 0x00000001da867824 */ /* 0x000fe200078e0a87 */
[----:B------:R-:W2:Y:S05]  /*18dd0*/  LDL.64 R190, [R1+0x8] ;  /* 0x0000080001be7983 */ /* 0x000eaa0000100a00 */
[----:B------:R-:W1:Y:S02]  /*18de0*/  I2F R188, R2 ;  /* 0x0000000200bc7306 */ /* 0x000e640000201400 */
[----:B-1----:R-:W-:Y:S01]  /*18df0*/  FFMA.FTZ R7, R188, -UR27, R7 ;  /* 0x8000001bbc077c23 */ /* 0x002fe20008010007 */
[----:B------:R-:W-:Y:S01]  /*18e00*/  IABS R2, R134 ;  /* 0x0000008600027213 */ /* 0x000fe20000000000 */
[----:B------:R-:W-:Y:S06]  /*18e10*/  IMAD.IADD R134, R217, 0x1, -R137 ;  /* 0x00000001d9867824 */ /* 0x000fec00078e0a89 */
[----:B------:R-:W1:Y:S02]  /*18e20*/  I2F R187, R2 ;  /* 0x0000000200bb7306 */ /* 0x000e640000201400 */
[----:B-1----:R-:W-:Y:S01]  /*18e30*/  FFMA.FTZ R20, R187, -UR27, R20 ;  /* 0x8000001bbb147c23 */ /* 0x002fe20008010014 */
[----:B------:R-:W-:Y:S02]  /*18e40*/  IABS R2, R134 ;  /* 0x0000008600027213 */ /* 0x000fe40000000000 */
[----:B------:R-:W-:Y:S05]  /*18e50*/  IADD3 R134, R0, 0x11, RZ ;  /* 0x0000001100867810 */ /* 0x000fea0007ffe0ff */
[----:B------:R-:W1:Y:S01]  /*18e60*/  I2F R186, R2 ;  /* 0x0000000200ba7306 */ /* 0x000e620000201400 */
[----:B------:R-:W-:Y:S02]  /*18e70*/  IMAD.IADD R172, R218, 0x1, -R134 ;  /* 0x00000001daac7824 */ /* 0x000fe400078e0a86 */
[----:B-1----:R-:W-:Y:S03]  /*18e80*/  FFMA.FTZ R18, R186, -UR27, R18 ;  /* 0x8000001bba127c23 */ /* 0x002fe60008010012 */
[----:B------:R-:W-:Y:S01]  /*18e90*/  IABS R2, R172 ;  /* 0x000000ac00027213 */ /* 0x000fe20000000000 */
[----:B------:R-:W-:Y:S03]  /*18ea0*/  IMAD.IADD R172, R217, 0x1, -R136 ;  /* 0x00000001d9ac7824 */ /* 0x000fe600078e0a88 */
[----:B------:R-:W1:Y:S02]  /*18eb0*/  I2F R185, R2 ;  /* 0x0000000200b97306 */ /* 0x000e640000201400 */
[----:B------:R-:W-:Y:S08]  /*18ec0*/  IABS R172, R172 ;  /* 0x000000ac00ac7213 */ /* 0x000ff00000000000 */
[----:B------:R-:W3:Y:S01]  /*18ed0*/  I2F R184, R172 ;  /* 0x000000ac00b87306 */ /* 0x000ee20000201400 */
[----:B-1----:R-:W-:Y:S01]  /*18ee0*/  FFMA.FTZ R21, R185, -UR27, R21 ;  /* 0x8000001bb9157c23 */ /* 0x002fe20008010015 */
[----:B------:R-:W-:Y:S05]  /*18ef0*/  IADD3 R2, R0, 0x18, RZ ;  /* 0x0000001800027810 */ /* 0x000fea0007ffe0ff */
[----:B------:R-:W-:Y:S02]  /*18f00*/  IMAD.IADD R173, R218, 0x1, -R2 ;  /* 0x00000001daad7824 */ /* 0x000fe400078e0a02 */
[----:B---3--:R-:W-:Y:S03]  /*18f10*/  FFMA.FTZ R19, R184, -UR27, R19 ;  /* 0x8000001bb8137c23 */ /* 0x008fe60008010013 */
        /* <DEDUP_REMOVED lines=12> */
[----:B-1----:R-:W-:Y:S01]  /*18fe0*/  FFMA.FTZ R33, R181, -UR27, R33 ;  /* 0x8000001bb5217c23 */ /* 0x002fe20008010021 */
[----:B------:R-:W-:Y:S01]  /*18ff0*/  IABS R173, R174 ;  /* 0x000000ae00ad7213 */ /* 0x000fe20000000000 */
[C---:B------:R-:W-:Y:S06]  /*19000*/  IMAD.IADD R174, R217.reuse, 0x1, -R2 ;  /* 0x00000001d9ae7824 */ /* 0x040fec00078e0a02 */
[----:B------:R-:W1:Y:S02]  /*19010*/  I2F R180, R173 ;  /* 0x000000ad00b47306 */ /* 0x000e640000201400 */
[----:B-1----:R-:W-:Y:S01]  /*19020*/  FFMA.FTZ R23, R180, -UR27, R23 ;  /* 0x8000001bb4177c23 */ /* 0x002fe20008010017 */
[----:B------:R-:W-:Y:S01]  /*19030*/  IABS R173, R174 ;  /* 0x000000ae00ad7213 */ /* 0x000fe20000000000 */
[----:B------:R-:W-:Y:S06]  /*19040*/  IMAD.IADD R174, R217, 0x1, -R172 ;  /* 0x00000001d9ae7824 */ /* 0x000fec00078e0aac */
[----:B------:R-:W1:Y:S02]  /*19050*/  I2F R179, R173 ;  /* 0x000000ad00b37306 */ /* 0x000e640000201400 */
[----:B-1----:R-:W-:Y:S01]  /*19060*/  FFMA.FTZ R34, R179, -UR27, R34 ;  /* 0x8000001bb3227c23 */ /* 0x002fe20008010022 */
[----:B------:R-:W-:Y:S01]  /*19070*/  IABS R173, R174 ;  /* 0x000000ae00ad7213 */ /* 0x000fe20000000000 */
[----:B------:R-:W-:Y:S06]  /*19080*/  IMAD.IADD R174, R216, 0x1, -R139 ;  /* 0x00000001d8ae7824 */ /* 0x000fec00078e0a8b */
[----:B------:R-:W1:Y:S02]  /*19090*/  I2F R178, R173 ;  /* 0x000000ad00b27306 */ /* 0x000e640000201400 */
[----:B-1----:R-:W-:Y:S01]  /*190a0*/  FFMA.FTZ R35, R178, -UR27, R35 ;  /* 0x8000001bb2237c23 */ /* 0x002fe20008010023 */
[----:B------:R-:W-:Y:S02]  /*190b0*/  IABS R173, R174 ;  /* 0x000000ae00ad7213 */ /* 0x000fe40000000000 */
[----:B------:R-:W-:Y:S02]  /*190c0*/  FSEL R178, R10, -INF , !P1 ;  /* 0xff8000000ab27808 */ /* 0x000fe40004800000 */
[C---:B------:R-:W-:Y:S01]  /*190d0*/  ISETP.GE.AND P1, PT, R135.reuse, R222, PT ;  /* 0x000000de8700720c */ /* 0x040fe20003f26270 */
[----:B------:R-:W-:Y:S02]  /*190e0*/  IMAD.MOV.U32 R0, RZ, RZ, R173 ;  /* 0x000000ffff007224 */ /* 0x000fe400078e00ad */
[----:B------:R-:W-:Y:S01]  /*190f0*/  IMAD.IADD R173, R216, 0x1, -R137 ;  /* 0x00000001d8ad7824 */ /* 0x000fe200078e0a89 */
[C---:B------:R-:W-:Y:S01]  /*19100*/  ISETP.GE.OR P1, PT, R135.reuse, R227, !P1 ;  /* 0x000000e38700720c */ /* 0x040fe20004f26670 */
[----:B------:R-:W1:Y:S03]  /*19110*/  I2F R177, R0 ;  /* 0x0000000000b17306 */ /* 0x000e660000201400 */
[----:B------:R-:W-:Y:S02]  /*19120*/  FSEL R247, R20, -INF , !P1 ;  /* 0xff80000014f77808 */ /* 0x000fe40004800000 */
[CC--:B------:R-:W-:Y:S04]  /*19130*/  ISETP.GE.AND P1, PT, R135.reuse, R221.reuse, PT ;  /* 0x000000dd8700720c */ /* 0x0c0fe80003f26270 */
[-C--:B------:R-:W-:Y:S04]  /*19140*/  ISETP.GE.OR P1, PT, R135, R226.reuse, !P1 ;  /* 0x000000e28700720c */ /* 0x080fe80004f26670 */
[----:B------:R-:W-:Y:S02]  /*19150*/  FSEL R245, R22, -INF , !P1 ;  /* 0xff80000016f57808 */ /* 0x000fe40004800000 */
[C---:B------:R-:W-:Y:S04]  /*19160*/  ISETP.GE.AND P1, PT, R2.reuse, R221, PT ;  /* 0x000000dd0200720c */ /* 0x040fe80003f26270 */
[-C--:B------:R-:W-:Y:S04]  /*19170*/  ISETP.GE.OR P1, PT, R2, R226.reuse, !P1 ;  /* 0x000000e20200720c */ /* 0x080fe80004f26670 */
[----:B------:R-:W-:Y:S01]  /*19180*/  FSEL R194, R34, -INF , !P1 ;  /* 0xff80000022c27808 */ /* 0x000fe20004800000 */
[----:B-1----:R-:W-:Y:S01]  /*19190*/  FFMA.FTZ R9, R177, -UR27, R9 ;  /* 0x8000001bb1097c23 */ /* 0x002fe20008010009 */
[----:B------:R-:W-:Y:S01]  /*191a0*/  IABS R0, R173 ;  /* 0x000000ad00007213 */ /* 0x000fe20000000000 */
[----:B------:R-:W-:Y:S01]  /*191b0*/  IMAD.IADD R173, R216, 0x1, -R136 ;  /* 0x00000001d8ad7824 */ /* 0x000fe200078e0a88 */
[----:B------:R-:W-:Y:S02]  /*191c0*/  FSEL R177, R8, -INF , !P0 ;  /* 0xff80000008b17808 */ /* 0x000fe40004000000 */
[----:B------:R-:W1:Y:S01]  /*191d0*/  I2F R176, R0 ;  /* 0x0000000000b07306 */ /* 0x000e620000201400 */
[----:B------:R-:W-:Y:S02]  /*191e0*/  ISETP.GE.AND P0, PT, R139, R221, PT ;  /* 0x000000dd8b00720c */ /* 0x000fe40003f06270 */
[----:B------:R-:W-:Y:S02]  /*191f0*/  ISETP.GE.AND P1, PT, R137, R219, PT ;  /* 0x000000db8900720c */ /* 0x000fe40003f26270 */
[----:B------:R-:W-:Y:S02]  /*19200*/  ISETP.GE.OR P0, PT, R139, R226, !P0 ;  /* 0x000000e28b00720c */ /* 0x000fe40004706670 */
[----:B------:R-:W-:Y:S01]  /*19210*/  ISETP.GE.OR P1, PT, R137, R224, !P1 ;  /* 0x000000e08900720c */ /* 0x000fe20004f26670 */
[----:B-1----:R-:W-:Y:S01]  /*19220*/  FFMA.FTZ R12, R176, -UR27, R12 ;  /* 0x8000001bb00c7c23 */ /* 0x002fe2000801000c */
[----:B------:R-:W-:Y:S01]  /*19230*/  IABS R0, R173 ;  /* 0x000000ad00007213 */ /* 0x000fe20000000000 */
[----:B------:R-:W-:Y:S01]  /*19240*/  IMAD.IADD R173, R216, 0x1, -R135 ;  /* 0x00000001d8ad7824 */ /* 0x000fe200078e0a87 */
[----:B------:R-:W-:Y:S02]  /*19250*/  FSEL R176, R7, -INF , !P0 ;  /* 0xff80000007b07808 */ /* 0x000fe40004000000 */
[----:B------:R-:W1:Y:S01]  /*19260*/  I2F R175, R0 ;  /* 0x0000000000af7306 */ /* 0x000e620000201400 */
[C---:B------:R-:W-:Y:S04]  /*19270*/  ISETP.GE.AND P0, PT, R2.reuse, R222, PT ;  /* 0x000000de0200720c */ /* 0x040fe80003f06270 */
[----:B------:R-:W-:Y:S04]  /*19280*/  ISETP.GE.OR P0, PT, R2, R227, !P0 ;  /* 0x000000e30200720c */ /* 0x000fe80004706670 */
[----:B------:R-:W-:Y:S02]  /*19290*/  FSEL R197, R32, -INF , !P0 ;  /* 0xff80000020c57808 */ /* 0x000fe40004000000 */
[C---:B------:R-:W-:Y:S04]  /*192a0*/  ISETP.GE.AND P0, PT, R139.reuse, R219, PT ;  /* 0x000000db8b00720c */ /* 0x040fe80003f06270 */
[----:B------:R-:W-:Y:S01]  /*192b0*/  ISETP.GE.OR P0, PT, R139, R224, !P0 ;  /* 0x000000e08b00720c */ /* 0x000fe20004706670 */
[----:B-1----:R-:W-:Y:S01]  /*192c0*/  FFMA.FTZ R13, R175, -UR27, R13 ;  /* 0x8000001baf0d7c23 */ /* 0x002fe2000801000d */
[----:B------:R-:W-:Y:S01]  /*192d0*/  IABS R0, R173 ;  /* 0x000000ad00007213 */ /* 0x000fe20000000000 */
[----:B------:R-:W-:Y:S01]  /*192e0*/  IMAD.IADD R173, R216, 0x1, -R134 ;  /* 0x00000001d8ad7824 */ /* 0x000fe200078e0a86 */
[----:B------:R-:W-:Y:S01]  /*192f0*/  FSEL R175, R6, -INF , !P6 ;  /* 0xff80000006af7808 */ /* 0x000fe20007000000 */
[----:B------:R-:W-:Y:S01]  /*19300*/  IMAD.IADD R6, R216, 0x1, -R172 ;  /* 0x00000001d8067824 */ /* 0x000fe200078e0aac */
[----:B------:R-:W1:Y:S01]  /*19310*/  I2F R174, R0 ;  /* 0x0000000000ae7306 */ /* 0x000e620000201400 */
[C---:B------:R-:W-:Y:S04]  /*19320*/  ISETP.GE.AND P6, PT, R136.reuse, R222, PT ;  /* 0x000000de8800720c */ /* 0x040fe80003fc6270 */
[C---:B------:R-:W-:Y:S04]  /*19330*/  ISETP.GE.OR P6, PT, R136.reuse, R227, !P6 ;  /* 0x000000e38800720c */ /* 0x040fe800077c6670 */
[----:B------:R-:W-:Y:S02]  /*19340*/  FSEL R17, R17, -INF , !P6 ;  /* 0xff80000011117808 */ /* 0x000fe40007000000 */
[C---:B------:R-:W-:Y:S04]  /*19350*/  ISETP.GE.AND P6, PT, R136.reuse, R221, PT ;  /* 0x000000dd8800720c */ /* 0x040fe80003fc6270 */
[----:B------:R-:W-:Y:S04]  /*19360*/  ISETP.GE.OR P6, PT, R136, R226, !P6 ;  /* 0x000000e28800720c */ /* 0x000fe800077c6670 */
[----:B------:R-:W-:Y:S02]  /*19370*/  FSEL R19, R19, -INF , !P6 ;  /* 0xff80000013137808 */ /* 0x000fe40007000000 */
[----:B------:R-:W-:Y:S01]  /*19380*/  ISETP.GE.AND P6, PT, R139, R220, PT ;  /* 0x000000dc8b00720c */ /* 0x000fe20003fc6270 */
[----:B-1----:R-:W-:Y:S01]  /*19390*/  FFMA.FTZ R24, R174, -UR27, R24 ;  /* 0x8000001bae187c23 */ /* 0x002fe20008010018 */
[----:B------:R-:W-:Y:S02]  /*193a0*/  IABS R0, R173 ;  /* 0x000000ad00007213 */ /* 0x000fe40000000000 */
[----:B------:R-:W-:Y:S02]  /*193b0*/  FSEL R173, R4, -INF , !P2 ;  /* 0xff80000004ad7808 */ /* 0x000fe40005000000 */
[-C--:B------:R-:W-:Y:S02]  /*193c0*/  ISETP.GE.AND P2, PT, R137, R222.reuse, PT ;  /* 0x000000de8900720c */ /* 0x080fe40003f46270 */
[----:B------:R-:W1:Y:S01]  /*193d0*/  I2F R0, R0 ;  /* 0x0000000000007306 */ /* 0x000e620000201400 */
[----:B------:R-:W-:Y:S01]  /*193e0*/  ISETP.GE.OR P6, PT, R139, R225, !P6 ;  /* 0x000000e18b00720c */ /* 0x000fe200077c6670 */
[----:B------:R-:W-:Y:S01]  /*193f0*/  IMAD.IADD R139, R223, 0x1, -R139 ;  /* 0x00000001df8b7824 */ /* 0x000fe200078e0a8b */
[----:B------:R-:W-:Y:S02]  /*19400*/  ISETP.GE.OR P2, PT, R137, R227, !P2 ;  /* 0x000000e38900720c */ /* 0x000fe40005746670 */
[----:B------:R-:W-:Y:S02]  /*19410*/  FMNMX.FTZ R4, R173, R3, !PT ;  /* 0x00000003ad047209 */ /* 0x000fe40007810000 */
[----:B------:R-:W-:Y:S02]  /*19420*/  FSEL R16, R16, -INF , !P2 ;  /* 0xff80000010107808 */ /* 0x000fe40005000000 */
[C---:B------:R-:W-:Y:S02]  /*19430*/  ISETP.GE.AND P2, PT, R134.reuse, R222, PT ;  /* 0x000000de8600720c */ /* 0x040fe40003f46270 */
[----:B------:R-:W-:Y:S02]  /*19440*/  FSEL R32, R9, -INF , !P6 ;  /* 0xff80000009207808 */ /* 0x000fe40007000000 */
[----:B------:R-:W-:Y:S02]  /*19450*/  ISETP.GE.OR P2, PT, R134, R227, !P2 ;  /* 0x000000e38600720c */ /* 0x000fe40005746670 */
[----:B------:R-:W-:Y:S02]  /*19460*/  FSEL R174, R5, -INF , !P3 ;  /* 0xff80000005ae7808 */ /* 0x000fe40005800000 */
[----:B------:R-:W-:Y:S02]  /*19470*/  IABS R5, R139 ;  /* 0x0000008b00057213 */ /* 0x000fe40000000000 */
[----:B------:R-:W-:Y:S02]  /*19480*/  FSEL R246, R21, -INF , !P2 ;  /* 0xff80000015f67808 */ /* 0x000fe40005000000 */
[----:B------:R-:W3:Y:S01]  /*19490*/  I2F R21, R5 ;  /* 0x0000000500157306 */ /* 0x000ee20000201400 */
[----:B------:R-:W-:Y:S01]  /*194a0*/  FMNMX.FTZ R4, R174, R4, !PT ;  /* 0x00000004ae047209 */ /* 0x000fe20007810000 */
[----:B-1----:R-:W-:Y:S01]  /*194b0*/  FFMA.FTZ R25, R0, -UR27, R25 ;  /* 0x8000001b00197c23 */ /* 0x002fe20008010019 */
[-C--:B------:R-:W-:Y:S01]  /*194c0*/  ISETP.GE.AND P2, PT, R134, R221.reuse, PT ;  /* 0x000000dd8600720c */ /* 0x080fe20003f46270 */
[----:B------:R-:W-:Y:S01]  /*194d0*/  IMAD.IADD R0, R216, 0x1, -R2 ;  /* 0x00000001d8007824 */ /* 0x000fe200078e0a02 */
[C---:B------:R-:W-:Y:S02]  /*194e0*/  ISETP.GE.AND P3, PT, R137.reuse, R221, PT ;  /* 0x000000dd8900720c */ /* 0x040fe40003f66270 */
[----:B------:R-:W-:Y:S02]  /*194f0*/  FMNMX.FTZ R4, R16, R4, !PT ;  /* 0x0000000410047209 */ /* 0x000fe40007810000 */
[----:B------:R-:W-:Y:S02]  /*19500*/  IABS R0, R0 ;  /* 0x0000000000007213 */ /* 0x000fe40000000000 */
[----:B------:R-:W-:Y:S02]  /*19510*/  ISETP.GE.OR P3, PT, R137, R226, !P3 ;  /* 0x000000e28900720c */ /* 0x000fe40005f66670 */
[----:B------:R-:W1:Y:S01]  /*19520*/  I2F R20, R0 ;  /* 0x0000000000147306 */ /* 0x000e620000201400 */
[----:B------:R-:W-:Y:S02]  /*19530*/  FMNMX.FTZ R4, R17, R4, !PT ;  /* 0x0000000411047209 */ /* 0x000fe40007810000 */
[----:B------:R-:W-:Y:S02]  /*19540*/  FSEL R18, R18, -INF , !P3 ;  /* 0xff80000012127808 */ /* 0x000fe40005800000 */
[C---:B------:R-:W-:Y:S02]  /*19550*/  ISETP.GE.AND P3, PT, R172.reuse, R222, PT ;  /* 0x000000deac00720c */ /* 0x040fe40003f66270 */
[----:B------:R-:W-:Y:S02]  /*19560*/  FMNMX.FTZ R4, R247, R4, !PT ;  /* 0x00000004f7047209 */ /* 0x000fe40007810000 */
[C---:B------:R-:W-:Y:S01]  /*19570*/  ISETP.GE.OR P3, PT, R172.reuse, R227, !P3 ;  /* 0x000000e3ac00720c */ /* 0x040fe20005f66670 */
[----:B---3--:R-:W-:Y:S01]  /*19580*/  FFMA.FTZ R11, R21, -UR27, R11 ;  /* 0x8000001b150b7c23 */ /* 0x008fe2000801000b */
[----:B------:R-:W-:Y:S02]  /*19590*/  FMNMX.FTZ R5, R175, R132, !PT ;  /* 0x00000084af057209 */ /* 0x000fe40007810000 */
[----:B------:R-:W-:Y:S02]  /*195a0*/  FSEL R196, R33, -INF , !P3 ;  /* 0xff80000021c47808 */ /* 0x000fe40005800000 */
[----:B------:R-:W-:Y:S02]  /*195b0*/  ISETP.GE.AND P3, PT, R172, R221, PT ;  /* 0x000000ddac00720c */ /* 0x000fe40003f66270 */
[-C--:B------:R-:W-:Y:S02]  /*195c0*/  ISETP.GE.OR P2, PT, R134, R226.reuse, !P2 ;  /* 0x000000e28600720c */ /* 0x080fe40005746670 */
[----:B------:R-:W-:Y:S02]  /*195d0*/  ISETP.GE.OR P3, PT, R172, R226, !P3 ;  /* 0x000000e2ac00720c */ /* 0x000fe40005f66670 */
[----:B------:R-:W-:Y:S02]  /*195e0*/  FSEL R198, R23, -INF , !P2 ;  /* 0xff80000017c67808 */ /* 0x000fe40005000000 */
[----:B------:R-:W-:Y:S01]  /*195f0*/  ISETP.GE.AND P2, PT, R137, R220, PT ;  /* 0x000000dc8900720c */ /* 0x000fe20003f46270 */
[----:B-1----:R-:W-:Y:S01]  /*19600*/  FFMA.FTZ R28, R20, -UR27, R28 ;  /* 0x8000001b141c7c23 */ /* 0x002fe2000801001c */
[----:B------:R-:W-:Y:S02]  /*19610*/  FMNMX.FTZ R0, R176, R5, !PT ;  /* 0x00000005b0007209 */ /* 0x000fe40007810000 */
[----:B------:R-:W-:Y:S02]  /*19620*/  FMNMX.FTZ R5, R246, R4, !PT ;  /* 0x00000004f6057209 */ /* 0x000fe40007810000 */
[----:B------:R-:W-:Y:S02]  /*19630*/  FMNMX.FTZ R0, R18, R0, !PT ;  /* 0x0000000012007209 */ /* 0x000fe40007810000 */
[----:B------:R-:W-:Y:S02]  /*19640*/  FSEL R195, R35, -INF , !P3 ;  /* 0xff80000023c37808 */ /* 0x000fe40005800000 */
[----:B------:R-:W-:Y:S02]  /*19650*/  FMNMX.FTZ R4, R19, R0, !PT ;  /* 0x0000000013047209 */ /* 0x000fe40007810000 */
[----:B------:R-:W-:Y:S02]  /*19660*/  IABS R0, R6 ;  /* 0x0000000600007213 */ /* 0x000fe40000000000 */
[----:B------:R-:W-:Y:S02]  /*19670*/  FMNMX.FTZ R6, R197, R5, !PT ;  /* 0x00000005c5067209 */ /* 0x000fe40007810000 */
[----:B------:R-:W-:Y:S01]  /*19680*/  FMNMX.FTZ R5, R245, R4, !PT ;  /* 0x00000004f5057209 */ /* 0x000fe20007810000 */
[----:B------:R-:W-:Y:S01]  /*19690*/  IMAD.MOV.U32 R4, RZ, RZ, R0 ;  /* 0x000000ffff047224 */ /* 0x000fe200078e0000 */
[C---:B------:R-:W-:Y:S02]  /*196a0*/  ISETP.GE.AND P3, PT, R136.reuse, R220, PT ;  /* 0x000000dc8800720c */ /* 0x040fe40003f66270 */
[-C--:B------:R-:W-:Y:S01]  /*196b0*/  ISETP.GE.OR P2, PT, R137, R225.reuse, !P2 ;  /* 0x000000e18900720c */ /* 0x080fe20005746670 */
[----:B------:R-:W-:Y:S01]  /*196c0*/  IMAD.IADD R137, R223, 0x1, -R137 ;  /* 0x00000001df897824 */ /* 0x000fe200078e0a89 */
[----:B------:R-:W1:Y:S01]  /*196d0*/  I2F R8, R4 ;  /* 0x0000000400087306 */ /* 0x000e620000201400 */
[----:B------:R-:W-:Y:S02]  /*196e0*/  ISETP.GE.OR P3, PT, R136, R225, !P3 ;  /* 0x000000e18800720c */ /* 0x000fe40005f66670 */
[----:B------:R-:W-:Y:S02]  /*196f0*/  FMNMX.FTZ R5, R198, R5, !PT ;  /* 0x00000005c6057209 */ /* 0x000fe40007810000 */
[----:B------:R-:W-:Y:S02]  /*19700*/  IABS R7, R137 ;  /* 0x0000008900077213 */ /* 0x000fe40000000000 */
[----:B------:R-:W-:Y:S02]  /*19710*/  FSEL R34, R13, -INF , !P3 ;  /* 0xff8000000d227808 */ /* 0x000fe40005800000 */
[----:B------:R-:W-:Y:S01]  /*19720*/  FMNMX.FTZ R0, R196, R6, !PT ;  /* 0x00000006c4007209 */ /* 0x000fe20007810000 */
[----:B------:R3:W2:Y:S01]  /*19730*/  I2F R13, R7 ;  /* 0x00000007000d7306 */ /* 0x0006a20000201400 */
[----:B------:R-:W-:Y:S02]  /*19740*/  FSEL R22, R11, -INF , !P0 ;  /* 0xff8000000b167808 */ /* 0x000fe40004000000 */
[----:B------:R-:W-:Y:S01]  /*19750*/  FSEL R33, R12, -INF , !P2 ;  /* 0xff8000000c217808 */ /* 0x000fe20005000000 */
[----:B------:R-:W4:Y:S01]  /*19760*/  SHFL.BFLY PT, R10, R0, 0x2, 0x1f ;  /* 0x0c401f00000a7f89 */ /* 0x000f2200000e0000 */
[----:B------:R-:W-:Y:S02]  /*19770*/  ISETP.GE.AND P3, PT, R136, R219, PT ;  /* 0x000000db8800720c */ /* 0x000fe40003f66270 */
[----:B------:R-:W-:Y:S02]  /*19780*/  ISETP.GE.AND P2, PT, R134, R220, PT ;  /* 0x000000dc8600720c */ /* 0x000fe40003f46270 */
[----:B------:R-:W-:Y:S02]  /*19790*/  ISETP.GE.OR P3, PT, R136, R224, !P3 ;  /* 0x000000e08800720c */ /* 0x000fe40005f66670 */
[----:B------:R-:W-:Y:S02]  /*197a0*/  ISETP.GE.OR P2, PT, R134, R225, !P2 ;  /* 0x000000e18600720c */ /* 0x000fe40005746670 */
[----:B------:R-:W-:Y:S01]  /*197b0*/  ISETP.GE.AND P6, PT, R135, R220, PT ;  /* 0x000000dc8700720c */ /* 0x000fe20003fc6270 */
[----:B-1----:R-:W-:Y:S01]  /*197c0*/  FFMA.FTZ R29, R8, -UR27, R29 ;  /* 0x8000001b081d7c23 */ /* 0x002fe2000801001d */
[----:B------:R-:W-:Y:S01]  /*197d0*/  FMNMX.FTZ R4, R194, R5, !PT ;  /* 0x00000005c2047209 */ /* 0x000fe20007810000 */
[----:B------:R-:W-:Y:S01]  /*197e0*/  IMAD.IADD R5, R223, 0x1, -R135 ;  /* 0x00000001df057824 */ /* 0x000fe200078e0a87 */
[----:B------:R-:W-:Y:S02]  /*197f0*/  FSEL R248, R25, -INF , !P2 ;  /* 0xff80000019f87808 */ /* 0x000fe40005000000 */
[----:B------:R-:W1:Y:S01]  /*19800*/  LDC.U8 R25, c[0x0][0x2d8] ;  /* 0x0000b600ff197b82 */ /* 0x000e620000000000 */
[----:B------:R-:W-:Y:S02]  /*19810*/  FMNMX.FTZ R4, R195, R4, !PT ;  /* 0x00000004c3047209 */ /* 0x000fe40007810000 */
[----:B------:R-:W-:Y:S01]  /*19820*/  IABS R5, R5 ;  /* 0x0000000500057213 */ /* 0x000fe20000000000 */
[----:B---3--:R-:W-:Y:S02]  /*19830*/  IMAD.IADD R7, R223, 0x1, -R136 ;  /* 0x00000001df077824 */ /* 0x008fe400078e0a88 */
[----:B------:R-:W3:Y:S01]  /*19840*/  SHFL.BFLY PT, R9, R4, 0x2, 0x1f ;  /* 0x0c401f0004097f89 */ /* 0x000ee200000e0000 */
[----:B--2---:R-:W-:Y:S01]  /*19850*/  FFMA.FTZ R14, R13, -UR27, R14 ;  /* 0x8000001b0d0e7c23 */ /* 0x004fe2000801000e */
[----:B------:R-:W2:Y:S01]  /*19860*/  I2F R12, R5 ;  /* 0x00000005000c7306 */ /* 0x000ea20000201400 */
[C---:B------:R-:W-:Y:S02]  /*19870*/  ISETP.GE.AND P2, PT, R134.reuse, R219, PT ;  /* 0x000000db8600720c */ /* 0x040fe40003f46270 */
[----:B------:R-:W-:Y:S02]  /*19880*/  IABS R6, R7 ;  /* 0x0000000700067213 */ /* 0x000fe40000000000 */
[----:B------:R-:W-:Y:S01]  /*19890*/  ISETP.GE.OR P2, PT, R134, R224, !P2 ;  /* 0x000000e08600720c */ /* 0x000fe20005746670 */
[----:B------:R-:W-:Y:S01]  /*198a0*/  IMAD.IADD R134, R223, 0x1, -R134 ;  /* 0x00000001df867824 */ /* 0x000fe200078e0a86 */
[----:B------:R-:W-:Y:S02]  /*198b0*/  ISETP.GE.OR P6, PT, R135, R225, !P6 ;  /* 0x000000e18700720c */ /* 0x000fe400077c6670 */
[----:B----4-:R-:W-:Y:S01]  /*198c0*/  FMNMX.FTZ R136, R0, R10, !PT ;  /* 0x0000000a00887209 */ /* 0x010fe20007810000 */
[----:B------:R-:W-:Y:S01]  /*198d0*/  IMAD.IADD R0, R223, 0x1, -R2 ;  /* 0x00000001df007824 */ /* 0x000fe200078e0a02 */
[----:B------:R-:W4:Y:S01]  /*198e0*/  I2F R7, R6 ;  /* 0x0000000600077306 */ /* 0x000f220000201400 */
[----:B------:R-:W-:Y:S02]  /*198f0*/  FSEL R242, R24, -INF , !P6 ;  /* 0xff80000018f27808 */ /* 0x000fe40007000000 */
[C---:B------:R-:W-:Y:S02]  /*19900*/  ISETP.GE.AND P6, PT, R135.reuse, R219, PT ;  /* 0x000000db8700720c */ /* 0x040fe40003fc6270 */
[----:B------:R-:W-:Y:S02]  /*19910*/  IABS R0, R0 ;  /* 0x0000000000007213 */ /* 0x000fe40000000000 */
[----:B------:R-:W-:Y:S02]  /*19920*/  ISETP.GE.OR P6, PT, R135, R224, !P6 ;  /* 0x000000e08700720c */ /* 0x000fe400077c6670 */
[----:B------:R-:W-:Y:S01]  /*19930*/  FSEL R24, R14, -INF , !P1 ;  /* 0xff8000000e187808 */ /* 0x000fe20004800000 */
[----:B------:R-:W1:Y:S01]  /*19940*/  I2F R8, R0 ;  /* 0x0000000000087306 */ /* 0x000e620000201400 */
[----:B---3--:R-:W-:Y:S01]  /*19950*/  FMNMX.FTZ R135, R4, R9, !PT ;  /* 0x0000000904877209 */ /* 0x008fe20007810000 */
[----:B--2---:R-:W-:Y:S01]  /*19960*/  FFMA.FTZ R26, R12, -UR27, R26 ;  /* 0x8000001b0c1a7c23 */ /* 0x004fe2000801001a */
[----:B------:R-:W-:Y:S02]  /*19970*/  IABS R5, R134 ;  /* 0x0000008600057213 */ /* 0x000fe40000000000 */
[----:B------:R-:W-:Y:S02]  /*19980*/  FMNMX.FTZ R4, R177, R133, !PT ;  /* 0x00000085b1047209 */ /* 0x000fe40007810000 */
[----:B------:R-:W-:Y:S03]  /*19990*/  FSEL R235, R26, -INF , !P6 ;  /* 0xff8000001aeb7808 */ /* 0x000fe60007000000 */
[----:B------:R2:W3:Y:S01]  /*199a0*/  I2F R10, R5 ;  /* 0x00000005000a7306 */ /* 0x0004e20000201400 */
[----:B------:R-:W-:Y:S01]  /*199b0*/  FMNMX.FTZ R4, R32, R4, !PT ;  /* 0x0000000420047209 */ /* 0x000fe20007810000 */
[----:B------:R-:W3:Y:S01]  /*199c0*/  LDC.U8 R26, c[0x0][0x2d8] ;  /* 0x0000b600ff1a7b82 */ /* 0x000ee20000000000 */
[C---:B------:R-:W-:Y:S01]  /*199d0*/  ISETP.GE.AND P0, PT, R2.reuse, R220, PT ;  /* 0x000000dc0200720c */ /* 0x040fe20003f06270 */
[----:B----4-:R-:W-:Y:S01]  /*199e0*/  FFMA.FTZ R15, R7, -UR27, R15 ;  /* 0x8000001b070f7c23 */ /* 0x010fe2000801000f */
[----:B------:R-:W-:Y:S01]  /*199f0*/  FMNMX.FTZ R4, R33, R4, !PT ;  /* 0x0000000421047209 */ /* 0x000fe20007810000 */
[----:B------:R-:W4:Y:S01]  /*19a00*/  SHFL.BFLY PT, R7, R135, 0x1, 0x1f ;  /* 0x0c201f0087077f89 */ /* 0x000f2200000e0000 */
[-C--:B------:R-:W-:Y:S02]  /*19a10*/  ISETP.GE.OR P0, PT, R2, R225.reuse, !P0 ;  /* 0x000000e10200720c */ /* 0x080fe40004706670 */
[----:B------:R-:W-:Y:S02]  /*19a20*/  FMNMX.FTZ R4, R34, R4, !PT ;  /* 0x0000000422047209 */ /* 0x000fe40007810000 */
[----:B------:R-:W-:Y:S02]  /*19a30*/  FSEL R239, R28, -INF , !P0 ;  /* 0xff8000001cef7808 */ /* 0x000fe40004000000 */
[----:B------:R-:W-:Y:S01]  /*19a40*/  ISETP.GE.AND P0, PT, R172, R220, PT ;  /* 0x000000dcac00720c */ /* 0x000fe20003f06270 */
[----:B-1----:R-:W-:Y:S01]  /*19a50*/  FFMA.FTZ R30, R8, -UR27, R30 ;  /* 0x8000001b081e7c23 */ /* 0x002fe2000801001e */
[----:B------:R-:W-:Y:S01]  /*19a60*/  FMNMX.FTZ R4, R242, R4, !PT ;  /* 0x00000004f2047209 */ /* 0x000fe20007810000 */
[----:B------:R-:W1:Y:S01]  /*19a70*/  SHFL.BFLY PT, R6, R136, 0x1, 0x1f ;  /* 0x0c201f0088067f89 */ /* 0x000e6200000e0000 */
[----:B------:R-:W-:Y:S02]  /*19a80*/  FSEL R23, R15, -INF , !P3 ;  /* 0xff8000000f177808 */ /* 0x000fe40005800000 */
[----:B------:R-:W-:Y:S02]  /*19a90*/  ISETP.GE.OR P0, PT, R172, R225, !P0 ;  /* 0x000000e1ac00720c */ /* 0x000fe40004706670 */
[----:B------:R-:W-:Y:S02]  /*19aa0*/  FMNMX.FTZ R4, R248, R4, !PT ;  /* 0x00000004f8047209 */ /* 0x000fe40007810000 */
[----:B------:R-:W-:Y:S01]  /*19ab0*/  FSEL R193, R29, -INF , !P0 ;  /* 0xff8000001dc17808 */ /* 0x000fe20004000000 */
[----:B--2---:R-:W-:Y:S01]  /*19ac0*/  IMAD.IADD R5, R223, 0x1, -R172 ;  /* 0x00000001df057824 */ /* 0x004fe200078e0aac */
[----:B------:R-:W-:Y:S01]  /*19ad0*/  FMNMX.FTZ R4, R239, R4, !PT ;  /* 0x00000004ef047209 */ /* 0x000fe20007810000 */
[----:B---3--:R-:W-:Y:S01]  /*19ae0*/  FFMA.FTZ R27, R10, -UR27, R27 ;  /* 0x8000001b0a1b7c23 */ /* 0x008fe2000801001b */
[C---:B------:R-:W-:Y:S02]  /*19af0*/  ISETP.GE.AND P1, PT, R2.reuse, R219, PT ;  /* 0x000000db0200720c */ /* 0x040fe40003f26270 */
[----:B------:R-:W-:Y:S02]  /*19b00*/  IABS R0, R5 ;  /* 0x0000000500007213 */ /* 0x000fe40000000000 */
[----:B----4-:R-:W-:Y:S02]  /*19b10*/  FMNMX.FTZ R135, R135, R7, !PT ;  /* 0x0000000787877209 */ /* 0x010fe40007810000 */
[----:B------:R2:W3:Y:S01]  /*19b20*/  I2F R5, R0 ;  /* 0x0000000000057306 */ /* 0x0004e20000201400 */
[----:B------:R-:W-:Y:S02]  /*19b30*/  FMNMX.FTZ R4, R193, R4, !PT ;  /* 0x00000004c1047209 */ /* 0x000fe40007810000 */
[----:B------:R-:W-:Y:S01]  /*19b40*/  FMUL.FTZ R180, R135, c[0x0][0x23c] ;  /* 0x00008f0087b47a20 */ /* 0x000fe20000410000 */
[----:B------:R-:W-:Y:S02]  /*19b50*/  FSEL R192, R27, -INF , !P2 ;  /* 0xff8000001bc07808 */ /* 0x000fe40005000000 */
[----:B------:R-:W-:Y:S01]  /*19b60*/  FSETP.NEU.FTZ.AND P2, PT, R135, -INF , PT ;  /* 0xff8000008700780b */ /* 0x000fe20003f5d000 */
[----:B------:R-:W4:Y:S01]  /*19b70*/  SHFL.BFLY PT, R134, R4, 0x2, 0x1f ;  /* 0x0c401f0004867f89 */ /* 0x000f2200000e0000 */
[----:B------:R-:W-:Y:S01]  /*19b80*/  ISETP.GE.OR P1, PT, R2, R224, !P1 ;  /* 0x000000e00200720c */ /* 0x000fe20004f26670 */
[----:B------:R-:W-:Y:S01]  /*19b90*/  IMAD.U32 R2, RZ, RZ, UR31 ;  /* 0x0000001fff027e24 */ /* 0x000fe2000f8e00ff */
[----:B------:R-:W-:Y:S02]  /*19ba0*/  FSEL R180, R180, RZ, P2 ;  /* 0x000000ffb4b47208 */ /* 0x000fe40001000000 */
[----:B------:R-:W-:Y:S02]  /*19bb0*/  PRMT R25, R25, 0x7054, R26 ;  /* 0x0000705419197816 */ /* 0x000fe4000000001a */
[----:B------:R-:W-:Y:S01]  /*19bc0*/  ISETP.GE.AND P0, PT, R172, R219, PT ;  /* 0x000000dbac00720c */ /* 0x000fe20003f06270 */
[--C-:B------:R-:W-:Y:S01]  /*19bd0*/  FFMA.FTZ R18, R18, c[0x0][0x23c], -R180.reuse ;  /* 0x00008f0012127a23 */ /* 0x100fe200000108b4 */
[----:B------:R-:W-:Y:S01]  /*19be0*/  FSEL R241, R30, -INF , !P1 ;  /* 0xff8000001ef17808 */ /* 0x000fe20004800000 */
[----:B------:R-:W-:Y:S01]  /*19bf0*/  FFMA.FTZ R19, R19, c[0x0][0x23c], -R180 ;  /* 0x00008f0013137a23 */ /* 0x000fe200000108b4 */
[----:B------:R-:W-:Y:S01]  /*19c00*/  LOP3.LUT R2, R191, UR32, R2, 0x96, !PT ;  /* 0x00000020bf027c12 */ /* 0x000fe2000f8e9602 */
[----:B------:R-:W-:Y:S01]  /*19c10*/  MUFU.EX2 R252, R18 ;  /* 0x0000001200fc7308 */ /* 0x000fe20000000800 */
[----:B-1----:R-:W-:Y:S02]  /*19c20*/  FMNMX.FTZ R136, R136, R6, !PT ;  /* 0x0000000688887209 */ /* 0x002fe40007810000 */
[--C-:B------:R-:W-:Y:S01]  /*19c30*/  LOP3.LUT R6, R233, UR15, R190.reuse, 0x96, !PT ;  /* 0x0000000fe9067c12 */ /* 0x100fe2000f8e96be */
[----:B------:R-:W-:Y:S01]  /*19c40*/  IMAD.WIDE.U32 R12, R2, -0x326172a9, RZ ;  /* 0xcd9e8d57020c7825 */ /* 0x000fe200078e00ff */
[----:B--2---:R-:W-:Y:S02]  /*19c50*/  FMNMX.FTZ R0, R178, R138, !PT ;  /* 0x0000008ab2007209 */ /* 0x004fe40007810000 */
[C---:B------:R-:W-:Y:S01]  /*19c60*/  FSETP.NEU.FTZ.AND P3, PT, R136.reuse, -INF , PT ;  /* 0xff8000008800780b */ /* 0x040fe20003f7d000 */
[----:B---3--:R-:W-:Y:S01]  /*19c70*/  FFMA.FTZ R31, R5, -UR27, R31 ;  /* 0x8000001b051f7c23 */ /* 0x008fe2000801001f */
[----:B-----5:R-:W-:Y:S01]  /*19c80*/  LOP3.LUT R5, R231, UR15, R190, 0x96, !PT ;  /* 0x0000000fe7057c12 */ /* 0x020fe2000f8e96be */
[----:B------:R1:W-:Y:S01]  /*19c90*/  MUFU.EX2 R251, R19 ;  /* 0x0000001300fb7308 */ /* 0x0003e20000000800 */
[----:B------:R-:W-:Y:S01]  /*19ca0*/  LOP3.LUT R9, R13, UR16, R250, 0x96, !PT ;  /* 0x000000100d097c12 */ /* 0x000fe2000f8e96fa */
[----:B------:R-:W-:Y:S01]  /*19cb0*/  FMUL.FTZ R181, R136, c[0x0][0x23c] ;  /* 0x00008f0088b57a20 */ /* 0x000fe20000410000 */
[----:B----4-:R-:W-:Y:S01]  /*19cc0*/  FMNMX.FTZ R134, R4, R134, !PT ;  /* 0x0000008604867209 */ /* 0x010fe20007810000 */
[----:B------:R-:W-:Y:S01]  /*19cd0*/  IMAD.WIDE.U32 R4, R5, -0x326172a9, RZ ;  /* 0xcd9e8d5705047825 */ /* 0x000fe200078e00ff */
[----:B------:R-:W-:Y:S02]  /*19ce0*/  FMNMX.FTZ R0, R22, R0, !PT ;  /* 0x0000000016007209 */ /* 0x000fe40007810000 */
[----:B------:R-:W-:Y:S01]  /*19cf0*/  FSEL R181, R181, RZ, P3 ;  /* 0x000000ffb5b57208 */ /* 0x000fe20001800000 */
[----:B------:R-:W-:Y:S01]  /*19d00*/  IMAD.WIDE.U32 R6, R6, -0x326172a9, RZ ;  /* 0xcd9e8d5706067825 */ /* 0x000fe200078e00ff */
[----:B------:R-:W-:Y:S02]  /*19d10*/  FMNMX.FTZ R0, R24, R0, !PT ;  /* 0x0000000018007209 */ /* 0x000fe40007810000 */
[----:B------:R-:W-:Y:S01]  /*19d20*/  ISETP.GE.OR P0, PT, R172, R224, !P0 ;  /* 0x000000e0ac00720c */ /* 0x000fe20004706670 */
[----:B------:R-:W-:Y:S01]  /*19d30*/  IMAD.WIDE.U32 R14, R9, -0x2daee0ad, RZ ;  /* 0xd2511f53090e7825 */ /* 0x000fe200078e00ff */
[--C-:B------:R-:W-:Y:S02]  /*19d40*/  LOP3.LUT R8, R7, UR14, R12.reuse, 0x96, !PT ;  /* 0x0000000e07087c12 */ /* 0x100fe4000f8e960c */
[----:B------:R-:W-:Y:S01]  /*19d50*/  LOP3.LUT R12, R5, UR14, R12, 0x96, !PT ;  /* 0x0000000e050c7c12 */ /* 0x000fe2000f8e960c */
[--C-:B------:R-:W-:Y:S01]  /*19d60*/  FFMA.FTZ R16, R16, c[0x0][0x23c], -R181.reuse ;  /* 0x00008f0010107a23 */ /* 0x100fe200000108b5 */
[----:B------:R-:W-:Y:S01]  /*19d70*/  LOP3.LUT R5, R15, UR13, R232, 0x96, !PT ;  /* 0x0000000d0f057c12 */ /* 0x000fe2000f8e96e8 */
[--C-:B------:R-:W-:Y:S01]  /*19d80*/  FFMA.FTZ R17, R17, c[0x0][0x23c], -R181.reuse ;  /* 0x00008f0011117a23 */ /* 0x100fe200000108b5 */
[----:B------:R-:W-:Y:S01]  /*19d90*/  FMNMX.FTZ R0, R23, R0, !PT ;  /* 0x0000000017007209 */ /* 0x000fe20007810000 */
[----:B------:R2:W-:Y:S01]  /*19da0*/  MUFU.EX2 R199, R16 ;  /* 0x0000001000c77308 */ /* 0x0005e20000000800 */
[----:B------:R-:W-:Y:S01]  /*19db0*/  FSEL R139, R31, -INF , !P0 ;  /* 0xff8000001f8b7808 */ /* 0x000fe20004000000 */
[----:B------:R-:W-:Y:S01]  /*19dc0*/  IMAD.WIDE.U32 R8, R8, -0x2daee0ad, RZ ;  /* 0xd2511f5308087825 */ /* 0x000fe200078e00ff */
[----:B------:R-:W-:Y:S02]  /*19dd0*/  FMNMX.FTZ R0, R235, R0, !PT ;  /* 0x00000000eb007209 */ /* 0x000fe40007810000 */
[----:B------:R-:W-:Y:S01]  /*19de0*/  LOP3.LUT R7, R13, UR16, R236, 0x96, !PT ;  /* 0x000000100d077c12 */ /* 0x000fe2000f8e96ec */
[----:B-1----:R-:W-:Y:S01]  /*19df0*/  IMAD.WIDE.U32 R18, R5, -0x326172a9, RZ ;  /* 0xcd9e8d5705127825 */ /* 0x002fe200078e00ff */
[----:B------:R-:W-:Y:S02]  /*19e00*/  FMNMX.FTZ R0, R192, R0, !PT ;  /* 0x00000000c0007209 */ /* 0x000fe40007810000 */
[----:B------:R-:W-:Y:S01]  /*19e10*/  LOP3.LUT R14, R9, UR11, R14, 0x96, !PT ;  /* 0x0000000b090e7c12 */ /* 0x000fe2000f8e960e */
[--C-:B------:R-:W-:Y:S01]  /*19e20*/  FFMA.FTZ R5, R174, c[0x0][0x23c], -R181.reuse ;  /* 0x00008f00ae057a23 */ /* 0x100fe200000108b5 */
[----:B------:R-:W-:Y:S01]  /*19e30*/  FMNMX.FTZ R0, R241, R0, !PT ;  /* 0x00000000f1007209 */ /* 0x000fe20007810000 */
[----:B------:R-:W-:Y:S01]  /*19e40*/  MUFU.EX2 R228, R17 ;  /* 0x0000001100e47308 */ /* 0x000fe20000000800 */
[----:B------:R-:W-:Y:S02]  /*19e50*/  IMAD.WIDE.U32 R10, R7, -0x2daee0ad, RZ ;  /* 0xd2511f53070a7825 */ /* 0x000fe400078e00ff */
[----:B------:R-:W-:Y:S02]  /*19e60*/  FMNMX.FTZ R0, R139, R0, !PT ;  /* 0x000000008b007209 */ /* 0x000fe40007810000 */
[----:B------:R-:W-:Y:S01]  /*19e70*/  IMAD.WIDE.U32 R12, R12, -0x2daee0ad, RZ ;  /* 0xd2511f530c0c7825 */ /* 0x000fe200078e00ff */
[----:B------:R-:W-:Y:S02]  /*19e80*/  LOP3.LUT R7, R11, UR13, R230, 0x96, !PT ;  /* 0x0000000d0b077c12 */ /* 0x000fe4000f8e96e6 */
[----:B------:R-:W1:Y:S01]  /*19e90*/  SHFL.BFLY PT, R2, R0, 0x2, 0x1f ;  /* 0x0c401f0000027f89 */ /* 0x000e6200000e0000 */
[----:B------:R-:W-:Y:S01]  /*19ea0*/  IMAD.WIDE.U32 R14, R14, -0x326172a9, RZ ;  /* 0xcd9e8d570e0e7825 */ /* 0x000fe200078e00ff */
[----:B------:R3:W-:Y:S01]  /*19eb0*/  MUFU.EX2 R250, R5 ;  /* 0x0000000500fa7308 */ /* 0x0007e20000000800 */
[----:B------:R-:W-:Y:S02]  /*19ec0*/  LOP3.LUT R10, R13, UR11, R10, 0x96, !PT ;  /* 0x0000000b0d0a7c12 */ /* 0x000fe4000f8e960a */
[----:B------:R-:W-:Y:S01]  /*19ed0*/  IMAD.WIDE.U32 R20, R7, -0x326172a9, RZ ;  /* 0xcd9e8d5707147825 */ /* 0x000fe200078e00ff */
[----:B------:R-:W-:Y:S02]  /*19ee0*/  LOP3.LUT R18, R15, UR10, R18, 0x96, !PT ;  /* 0x0000000a0f127c12 */ /* 0x000fe4000f8e9612 */
[----:B--2---:R-:W2:Y:S01]  /*19ef0*/  SHFL.BFLY PT, R16, R134, 0x1, 0x1f ;  /* 0x0c201f0086107f89 */ /* 0x004ea200000e0000 */
[----:B------:R-:W-:Y:S01]  /*19f00*/  IMAD.WIDE.U32 R10, R10, -0x326172a9, RZ ;  /* 0xcd9e8d570a0a7825 */ /* 0x000fe200078e00ff */
[----:B------:R-:W-:Y:S03]  /*19f10*/  LOP3.LUT R7, R21, UR12, R4, 0x96, !PT ;  /* 0x0000000c15077c12 */ /* 0x000fe6000f8e9604 */
[----:B------:R-:W-:Y:S04]  /*19f20*/  FFMA.FTZ R173, R173, c[0x0][0x23c], -R181 ;  /* 0x00008f00adad7a23 */ /* 0x000fe800000108b5 */
[----:B------:R-:W-:Y:S01]  /*19f30*/  MUFU.EX2 R232, R173 ;  /* 0x000000ad00e87308 */ /* 0x000fe20000000800 */
[----:B-1----:R-:W-:Y:S02]  /*19f40*/  FMNMX.FTZ R0, R0, R2, !PT ;  /* 0x0000000200007209 */ /* 0x002fe40007810000 */
[----:B---3--:R-:W-:Y:S01]  /*19f50*/  LOP3.LUT R5, R19, UR12, R6, 0x96, !PT ;  /* 0x0000000c13057c12 */ /* 0x008fe2000f8e9606 */
[----:B------:R-:W-:Y:S02]  /*19f60*/  FFMA.FTZ R6, R175, c[0x0][0x23c], -R180 ;  /* 0x00008f00af067a23 */ /* 0x000fe400000108b4 */
[----:B------:R-:W1:Y:S01]  /*19f70*/  SHFL.BFLY PT, R2, R0, 0x1, 0x1f ;  /* 0x0c201f0000027f89 */ /* 0x000e6200000e0000 */
[----:B------:R-:W-:Y:S03]  /*19f80*/  IMAD.WIDE.U32 R18, R18, -0x2daee0ad, RZ ;  /* 0xd2511f5312127825 */ /* 0x000fe600078e00ff */
[----:B------:R3:W-:Y:S01]  /*19f90*/  MUFU.EX2 R231, R6 ;  /* 0x0000000600e77308 */ /* 0x0007e20000000800 */
[----:B--2---:R-:W-:Y:S02]  /*19fa0*/  FMNMX.FTZ R134, R134, R16, !PT ;  /* 0x0000001086867209 */ /* 0x004fe40007810000 */
[----:B------:R-:W-:Y:S01]  /*19fb0*/  LOP3.LUT R16, R11, UR10, R20, 0x96, !PT ;  /* 0x0000000a0b107c12 */ /* 0x000fe2000f8e9614 */
[----:B------:R-:W-:Y:S01]  /*19fc0*/  IMAD.WIDE.U32 R4, R5, -0x2daee0ad, RZ ;  /* 0xd2511f5305047825 */ /* 0x000fe200078e00ff */
[C---:B------:R-:W-:Y:S03]  /*19fd0*/  FSETP.NEU.FTZ.AND P1, PT, R134.reuse, -INF , PT ;  /* 0xff8000008600780b */ /* 0x040fe60003f3d000 */
[----:B------:R-:W-:Y:S01]  /*19fe0*/  FMUL.FTZ R182, R134, c[0x0][0x23c] ;  /* 0x00008f0086b67a20 */ /* 0x000fe20000410000 */
[----:B------:R-:W-:Y:S01]  /*19ff0*/  LOP3.LUT R11, R19, UR7, R4, 0x96, !PT ;  /* 0x00000007130b7c12 */ /* 0x000fe2000f8e9604 */
[----:B------:R-:W-:Y:S01]  /*1a000*/  IMAD.WIDE.U32 R16, R16, -0x2daee0ad, RZ ;  /* 0xd2511f5310107825 */ /* 0x000fe200078e00ff */
[----:B------:R-:W-:Y:S02]  /*1a010*/  LOP3.LUT R8, R5, UR9, R8, 0x96, !PT ;  /* 0x0000000905087c12 */ /* 0x000fe4000f8e9608 */
[----:B------:R-:W-:Y:S01]  /*1a020*/  FSEL R182, R182, RZ, P1 ;  /* 0x000000ffb6b67208 */ /* 0x000fe20000800000 */
[----:B------:R-:W-:Y:S04]  /*1a030*/  IMAD.WIDE.U32 R4, R7, -0x2daee0ad, RZ ;  /* 0xd2511f5307047825 */ /* 0x000fe800078e00ff */
[----:B------:R-:W-:Y:S01]  /*1a040*/  IMAD.WIDE.U32 R8, R8, -0x326172a9, RZ ;  /* 0xcd9e8d5708087825 */ /* 0x000fe200078e00ff */
[----:B------:R-:W-:Y:S02]  /*1a050*/  LOP3.LUT R12, R5, UR9, R12, 0x96, !PT ;  /* 0x00000009050c7c12 */ /* 0x000fe4000f8e960c */
[----:B------:R-:W-:Y:S01]  /*1a060*/  LOP3.LUT R5, R17, UR7, R4, 0x96, !PT ;  /* 0x0000000711057c12 */ /* 0x000fe2000f8e9604 */
[----:B------:R-:W-:Y:S01]  /*1a070*/  FFMA.FTZ R4, R177, c[0x0][0x23c], -R182 ;  /* 0x00008f00b1047a23 */ /* 0x000fe200000108b6 */
[----:B-1----:R-:W-:Y:S01]  /*1a080*/  FMNMX.FTZ R137, R0, R2, !PT ;  /* 0x0000000200897209 */ /* 0x002fe20007810000 */
[----:B---3--:R-:W-:Y:S01]  /*1a090*/  FFMA.FTZ R6, R176, c[0x0][0x23c], -R180 ;  /* 0x00008f00b0067a23 */ /* 0x008fe200000108b4 */
[----:B------:R-:W-:Y:S01]  /*1a0a0*/  LOP3.LUT R19, R9, UR8, R14, 0x96, !PT ;  /* 0x0000000809137c12 */ /* 0x000fe2000f8e960e */
[----:B------:R1:W-:Y:S01]  /*1a0b0*/  MUFU.EX2 R244, R4 ;  /* 0x0000000400f47308 */ /* 0x0003e20000000800 */
[C---:B------:R-:W-:Y:S01]  /*1a0c0*/  FSETP.NEU.FTZ.AND P0, PT, R137.reuse, -INF , PT ;  /* 0xff8000008900780b */ /* 0x040fe20003f1d000 */
[----:B------:R-:W-:Y:S02]  /*1a0d0*/  FMUL.FTZ R183, R137, c[0x0][0x23c] ;  /* 0x00008f0089b77a20 */ /* 0x000fe40000410000 */
[----:B------:R-:W-:Y:S02]  /*1a0e0*/  FFMA.FTZ R0, R32, c[0x0][0x23c], -R182 ;  /* 0x00008f0020007a23 */ /* 0x000fe400000108b6 */
[----:B------:R-:W-:Y:S01]  /*1a0f0*/  IMAD.WIDE.U32 R12, R12, -0x326172a9, RZ ;  /* 0xcd9e8d570c0c7825 */ /* 0x000fe200078e00ff */
[----:B------:R-:W-:Y:S03]  /*1a100*/  FSEL R183, R183, RZ, P0 ;  /* 0x000000ffb7b77208 */ /* 0x000fe60000000000 */
[----:B------:R2:W-:Y:S01]  /*1a110*/  MUFU.EX2 R249, R6 ;  /* 0x0000000600f97308 */ /* 0x0005e20000000800 */
[----:B------:R-:W-:Y:S09]  /*1a120*/  LOP3.LUT R13, R13, UR8, R10, 0x96, !PT ;  /* 0x000000080d0d7c12 */ /* 0x000ff2000f8e960a */
[----:B------:R3:W-:Y:S01]  /*1a130*/  MUFU.EX2 R243, R0 ;  /* 0x0000000000f37308 */ /* 0x0007e20000000800 */
[----:B-1----:R-:W-:Y:S05]  /*1a140*/  IMAD.WIDE.U32 R4, R5, -0x326172a9, RZ ;  /* 0xcd9e8d5705047825 */ /* 0x002fea00078e00ff */
[C---:B------:R-:W-:Y:S02]  /*1a150*/  LOP3.LUT R2, R4.reuse, 0xffff, RZ, 0xc0, !PT ;  /* 0x0000ffff04027812 */ /* 0x040fe400078ec0ff */
[----:B------:R-:W-:Y:S01]  /*1a160*/  SHF.R.U32.HI R10, RZ, 0x18, R4 ;  /* 0x00000018ff0a7819 */ /* 0x000fe20000011604 */
[----:B--2---:R-:W-:Y:S01]  /*1a170*/  IMAD.WIDE.U32 R6, R11, -0x326172a9, RZ ;  /* 0xcd9e8d570b067825 */ /* 0x004fe200078e00ff */
[----:B------:R-:W-:Y:S04]  /*1a180*/  LOP3.LUT R11, R4, 0xff, RZ, 0xc0, !PT ;  /* 0x000000ff040b7812 */ /* 0x000fe800078ec0ff */
[C---:B------:R-:W-:Y:S02]  /*1a190*/  LOP3.LUT R9, R6.reuse, 0xffff, RZ, 0xc0, !PT ;  /* 0x0000ffff06097812 */ /* 0x040fe400078ec0ff */
[--C-:B------:R-:W-:Y:S02]  /*1a1a0*/  SHF.R.U32.HI R14, RZ, 0x10, R6.reuse ;  /* 0x00000010ff0e7819 */ /* 0x100fe40000011606 */
[----:B------:R-:W-:Y:S02]  /*1a1b0*/  LOP3.LUT R15, R6, 0xff, RZ, 0xc0, !PT ;  /* 0x000000ff060f7812 */ /* 0x000fe400078ec0ff */
[----:B------:R-:W-:Y:S01]  /*1a1c0*/  SHF.R.U32.HI R17, RZ, 0x18, R6 ;  /* 0x00000018ff117819 */ /* 0x000fe20000011606 */
[----:B------:R-:W-:Y:S01]  /*1a1d0*/  FFMA.FTZ R6, R178, c[0x0][0x23c], -R183 ;  /* 0x00008f00b2067a23 */ /* 0x000fe200000108b7 */
[----:B------:R-:W-:Y:S02]  /*1a1e0*/  LOP3.LUT R8, R7, UR17, R8, 0x96, !PT ;  /* 0x0000001107087c12 */ /* 0x000fe4000f8e9608 */
[----:B------:R-:W-:Y:S01]  /*1a1f0*/  SHF.R.U32.HI R7, RZ, 0x10, R4 ;  /* 0x00000010ff077819 */ /* 0x000fe20000011604 */
[----:B------:R1:W-:Y:S01]  /*1a200*/  MUFU.EX2 R240, R6 ;  /* 0x0000000600f07308 */ /* 0x0003e20000000800 */
[----:B---3--:R-:W-:Y:S02]  /*1a210*/  LOP3.LUT R0, R5, UR17, R12, 0x96, !PT ;  /* 0x0000001105007c12 */ /* 0x008fe4000f8e960c */
[----:B------:R-:W-:Y:S02]  /*1a220*/  SHF.R.U32.HI R5, RZ, 0x8, R9 ;  /* 0x00000008ff057819 */ /* 0x000fe40000011609 */
[----:B------:R-:W-:Y:S02]  /*1a230*/  LOP3.LUT R9, R14, 0xff, RZ, 0xc0, !PT ;  /* 0x000000ff0e097812 */ /* 0x000fe400078ec0ff */
[----:B------:R-:W-:Y:S01]  /*1a240*/  PRMT R174, R15, 0x5410, R5 ;  /* 0x000054100fae7816 */ /* 0x000fe20000000005 */
[----:B------:R-:W-:Y:S01]  /*1a250*/  IMAD.WIDE.U32 R4, R19, -0x2daee0ad, RZ ;  /* 0xd2511f5313047825 */ /* 0x000fe200078e00ff */
[----:B------:R-:W-:Y:S02]  /*1a260*/  PRMT R17, R9, 0x5410, R17 ;  /* 0x0000541009117816 */ /* 0x000fe40000000011 */
[----:B------:R-:W-:Y:S01]  /*1a270*/  SHF.R.U32.HI R9, RZ, 0x10, R8 ;  /* 0x00000010ff097819 */ /* 0x000fe20000011608 */
[--C-:B------:R-:W-:Y:S01]  /*1a280*/  HSET2.LE.AND R174, R174, R25.reuse, PT ;  /* 0x00000019aeae7233 */ /* 0x100fe20003803000 */
[C---:B------:R-:W-:Y:S01]  /*1a290*/  LOP3.LUT R14, R4.reuse, 0xffff, RZ, 0xc0, !PT ;  /* 0x0000ffff040e7812 */ /* 0x040fe200078ec0ff */
[--C-:B------:R-:W-:Y:S01]  /*1a2a0*/  HSET2.LE.AND R175, R17, R25.reuse, PT ;  /* 0x0000001911af7233 */ /* 0x100fe20003803000 */
[----:B------:R-:W-:Y:S02]  /*1a2b0*/  LOP3.LUT R15, R4, 0xff, RZ, 0xc0, !PT ;  /* 0x000000ff040f7812 */ /* 0x000fe400078ec0ff */
[--C-:B------:R-:W-:Y:S02]  /*1a2c0*/  SHF.R.U32.HI R191, RZ, 0x18, R4.reuse ;  /* 0x00000018ffbf7819 */ /* 0x100fe40000011604 */
[----:B------:R-:W-:Y:S02]  /*1a2d0*/  SHF.R.U32.HI R190, RZ, 0x10, R4 ;  /* 0x00000010ffbe7819 */ /* 0x000fe40000011604 */
[----:B------:R-:W-:Y:S02]  /*1a2e0*/  LOP3.LUT R4, R8, 0xffff, RZ, 0xc0, !PT ;  /* 0x0000ffff08047812 */ /* 0x000fe400078ec0ff */
[----:B------:R-:W-:Y:S02]  /*1a2f0*/  LOP3.LUT R184, R5, UR18, R18, 0x96, !PT ;  /* 0x0000001205b87c12 */ /* 0x000fe4000f8e9612 */
[----:B-1----:R-:W-:Y:S02]  /*1a300*/  SHF.R.U32.HI R6, RZ, 0x8, R2 ;  /* 0x00000008ff067819 */ /* 0x002fe40000011602 */
[----:B------:R-:W-:Y:S01]  /*1a310*/  LOP3.LUT R2, R7, 0xff, RZ, 0xc0, !PT ;  /* 0x000000ff07027812 */ /* 0x000fe200078ec0ff */
[----:B------:R-:W-:Y:S01]  /*1a320*/  FFMA.FTZ R7, R22, c[0x0][0x23c], -R183 ;  /* 0x00008f0016077a23 */ /* 0x000fe200000108b7 */
[----:B------:R-:W-:Y:S01]  /*1a330*/  PRMT R20, R11, 0x5410, R6 ;  /* 0x000054100b147816 */ /* 0x000fe20000000006 */
[----:B------:R-:W-:Y:S01]  /*1a340*/  FFMA.FTZ R6, R34, c[0x0][0x23c], -R182 ;  /* 0x00008f0022067a23 */ /* 0x000fe200000108b6 */
[----:B------:R-:W-:Y:S01]  /*1a350*/  PRMT R19, R2, 0x5410, R10 ;  /* 0x0000541002137816 */ /* 0x000fe2000000000a */
[----:B------:R-:W-:Y:S01]  /*1a360*/  FFMA.FTZ R2, R33, c[0x0][0x23c], -R182 ;  /* 0x00008f0021027a23 */ /* 0x000fe200000108b6 */
[----:B------:R1:W2:Y:S01]  /*1a370*/  MUFU.EX2 R238, R7 ;  /* 0x0000000700ee7308 */ /* 0x0002a20000000800 */
[----:B------:R-:W-:Y:S01]  /*1a380*/  IMAD.WIDE.U32 R10, R13, -0x2daee0ad, RZ ;  /* 0xd2511f530d0a7825 */ /* 0x000fe200078e00ff */
[----:B------:R-:W-:Y:S02]  /*1a390*/  LOP3.LUT R13, R8, 0xff, RZ, 0xc0, !PT ;  /* 0x000000ff080d7812 */ /* 0x000fe400078ec0ff */
[----:B------:R-:W-:Y:S02]  /*1a3a0*/  SHF.R.U32.HI R5, RZ, 0x8, R4 ;  /* 0x00000008ff057819 */ /* 0x000fe40000011604 */
[----:B------:R-:W-:Y:S02]  /*1a3b0*/  SHF.R.U32.HI R12, RZ, 0x18, R8 ;  /* 0x00000018ff0c7819 */ /* 0x000fe40000011608 */
[----:B------:R-:W-:Y:S01]  /*1a3c0*/  PRMT R13, R13, 0x5410, R5 ;  /* 0x000054100d0d7816 */ /* 0x000fe20000000005 */
[----:B------:R-:W-:Y:S01]  /*1a3d0*/  FFMA.FTZ R5, R24, c[0x0][0x23c], -R183 ;  /* 0x00008f0018057a23 */ /* 0x000fe200000108b7 */
[----:B------:R3:W-:Y:S01]  /*1a3e0*/  MUFU.EX2 R237, R2 ;  /* 0x0000000200ed7308 */ /* 0x0007e20000000800 */
[----:B------:R-:W-:Y:S02]  /*1a3f0*/  LOP3.LUT R8, R9, 0xff, RZ, 0xc0, !PT ;  /* 0x000000ff09087812 */ /* 0x000fe400078ec0ff */
[--C-:B------:R-:W-:Y:S01]  /*1a400*/  HSET2.LE.AND R172, R13, R25.reuse, PT ;  /* 0x000000190dac7233 */ /* 0x100fe20003803000 */
[----:B------:R-:W-:Y:S02]  /*1a410*/  LOP3.LUT R185, R11, UR18, R16, 0x96, !PT ;  /* 0x000000120bb97c12 */ /* 0x000fe4000f8e9610 */
[----:B------:R-:W-:Y:S02]  /*1a420*/  PRMT R8, R8, 0x5410, R12 ;  /* 0x0000541008087816 */ /* 0x000fe4000000000c */
[C---:B------:R-:W-:Y:S02]  /*1a430*/  LOP3.LUT R186, R10.reuse, 0xffff, RZ, 0xc0, !PT ;  /* 0x0000ffff0aba7812 */ /* 0x040fe400078ec0ff */
[----:B------:R4:W-:Y:S01]  /*1a440*/  MUFU.EX2 R234, R5 ;  /* 0x0000000500ea7308 */ /* 0x0009e20000000800 */
[--C-:B------:R-:W-:Y:S01]  /*1a450*/  HSET2.LE.AND R173, R8, R25.reuse, PT ;  /* 0x0000001908ad7233 */ /* 0x100fe20003803000 */
[----:B------:R-:W-:Y:S02]  /*1a460*/  LOP3.LUT R187, R10, 0xff, RZ, 0xc0, !PT ;  /* 0x000000ff0abb7812 */ /* 0x000fe400078ec0ff */
[----:B-1----:R-:W-:Y:S02]  /*1a470*/  LOP3.LUT R7, R0, 0xff, RZ, 0xc0, !PT ;  /* 0x000000ff00077812 */ /* 0x002fe400078ec0ff */
[----:B--2---:R-:W-:Y:S02]  /*1a480*/  F2FP.PACK_AB R8, R238, R240 ;  /* 0x000000f0ee08723e */ /* 0x004fe400000000ff */
[--C-:B------:R-:W-:Y:S02]  /*1a490*/  SHF.R.U32.HI R189, RZ, 0x10, R10.reuse ;  /* 0x00000010ffbd7819 */ /* 0x100fe4000001160a */
[----:B------:R1:W2:Y:S01]  /*1a4a0*/  MUFU.EX2 R236, R6 ;  /* 0x0000000600ec7308 */ /* 0x0002a20000000800 */
[----:B------:R-:W-:Y:S02]  /*1a4b0*/  SHF.R.U32.HI R188, RZ, 0x18, R10 ;  /* 0x00000018ffbc7819 */ /* 0x000fe4000001160a */
[----:B---3--:R-:W-:Y:S04]  /*1a4c0*/  LOP3.LUT R2, R0, 0xffff, RZ, 0xc0, !PT ;  /* 0x0000ffff00027812 */ /* 0x008fe800078ec0ff */
[----:B------:R-:W-:Y:S02]  /*1a4d0*/  SHF.R.U32.HI R4, RZ, 0x8, R2 ;  /* 0x00000008ff047819 */ /* 0x000fe40000011602 */
[----:B------:R-:W-:Y:S02]  /*1a4e0*/  SHF.R.U32.HI R2, RZ, 0x10, R0 ;  /* 0x00000010ff027819 */ /* 0x000fe40000011600 */
[----:B------:R-:W-:Y:S02]  /*1a4f0*/  PRMT R176, R7, 0x5410, R4 ;  /* 0x0000541007b07816 */ /* 0x000fe40000000004 */
[----:B------:R-:W-:Y:S02]  /*1a500*/  LOP3.LUT R4, R2, 0xff, RZ, 0xc0, !PT ;  /* 0x000000ff02047812 */ /* 0x000fe400078ec0ff */
[----:B------:R-:W-:Y:S01]  /*1a510*/  FSEL R2, R136, RZ, P3 ;  /* 0x000000ff88027208 */ /* 0x000fe20001800000 */
[--C-:B------:R-:W-:Y:S01]  /*1a520*/  HSET2.LE.AND R176, R176, R25.reuse, PT ;  /* 0x00000019b0b07233 */ /* 0x100fe20003803000 */
[----:B------:R-:W-:Y:S03]  /*1a530*/  SHF.R.U32.HI R7, RZ, 0x8, R14 ;  /* 0x00000008ff077819 */ /* 0x000fe6000001160e */
[----:B----4-:R-:W-:Y:S01]  /*1a540*/  FADD.FTZ R5, -R2, R3 ;  /* 0x0000000302057221 */ /* 0x010fe20000010100 */
[----:B------:R-:W-:Y:S01]  /*1a550*/  FSEL R2, R134, RZ, P1 ;  /* 0x000000ff86027208 */ /* 0x000fe20000800000 */
[----:B------:R-:W-:Y:S01]  /*1a560*/  FFMA.FTZ R3, R23, c[0x0][0x23c], -R183 ;  /* 0x00008f0017037a23 */ /* 0x000fe200000108b7 */
[----:B-1----:R-:W-:Y:S02]  /*1a570*/  SHF.R.U32.HI R6, RZ, 0x18, R0 ;  /* 0x00000018ff067819 */ /* 0x002fe40000011600 */
[----:B------:R-:W-:Y:S01]  /*1a580*/  FSEL R0, R135, RZ, P2 ;  /* 0x000000ff87007208 */ /* 0x000fe20001000000 */
[----:B------:R1:W3:Y:S01]  /*1a590*/  MUFU.EX2 R233, R3 ;  /* 0x0000000300e97308 */ /* 0x0002e20000000800 */
        /* <DEDUP_REMOVED lines=13> */
[----:B--2---:R-:W-:Y:S02]  /*1a670*/  F2FP.PACK_AB R178, R236, R237 ;  /* 0x000000edecb2723e */ /* 0x004fe400000000ff */
[----:B------:R-:W-:Y:S01]  /*1a680*/  LOP3.LUT R176, R176, R7, RZ, 0xc0, !PT ;  /* 0x00000007b0b07212 */ /* 0x000fe200078ec0ff */
[----:B-1----:R-:W-:Y:S01]  /*1a690*/  FADD.FTZ R3, -R2, R133 ;  /* 0x0000008502037221 */ /* 0x002fe20000010100 */
[----:B---3--:R-:W-:Y:S01]  /*1a6a0*/  F2FP.PACK_AB R179, R233, R234 ;  /* 0x000000eae9b3723e */ /* 0x008fe200000000ff */
        /* <DEDUP_REMOVED lines=36> */
[C---:B------:R-:W-:Y:S02]  /*1a8f0*/  FMUL.FTZ R35, R133.reuse, R171 ;  /* 0x000000ab85237220 */ /* 0x040fe40000410000 */
[C---:B------:R-:W-:Y:S01]  /*1a900*/  FMUL.FTZ R38, R133.reuse, R38 ;  /* 0x0000002685267220 */ /* 0x040fe20000410000 */
[----:B------:R-:W-:Y:S01]  /*1a910*/  LDSM.16.MT88.4 R168, [R203+0xa800] ;  /* 0x00a80000cba8783b */ /* 0x000fe20000004200 */
[C---:B------:R-:W-:Y:S02]  /*1a920*/  FMUL.FTZ R39, R133.reuse, R39 ;  /* 0x0000002785277220 */ /* 0x040fe40000410000 */
[C---:B------:R-:W-:Y:S03]  /*1a930*/  FMUL.FTZ R50, R133.reuse, R50 ;  /* 0x0000003285327220 */ /* 0x040fe60000410000 */
[C---:B------:R-:W-:Y:S02]  /*1a940*/  FMUL.FTZ R51, R133.reuse, R51 ;  /* 0x0000003385337220 */ /* 0x040fe40000410000 */
        /* <DEDUP_REMOVED lines=9> */
[----:B------:R-:W-:Y:S02]  /*1a9e0*/  IMAD.MOV.U32 R160, RZ, RZ, R25 ;  /* 0x000000ffffa07224 */ /* 0x000fe400078e0019 */
[C---:B------:R-:W-:Y:S02]  /*1a9f0*/  FMUL.FTZ R25, R3.reuse, R161 ;  /* 0x000000a103197220 */ /* 0x040fe40000410000 */
[C---:B------:R-:W-:Y:S01]  /*1aa00*/  FMUL.FTZ R28, R3.reuse, R164 ;  /* 0x000000a4031c7220 */ /* 0x040fe20000410000 */
[----:B------:R-:W2:Y:S01]  /*1aa10*/  LDL.LU R161, [R1+0x3c] ;  /* 0x00003c0001a17983 */ /* 0x000ea20000300800 */
[C---:B------:R-:W-:Y:S02]  /*1aa20*/  FMUL.FTZ R29, R3.reuse, R165 ;  /* 0x000000a5031d7220 */ /* 0x040fe40000410000 */
[C---:B------:R-:W-:Y:S01]  /*1aa30*/  FMUL.FTZ R40, R3.reuse, R40 ;  /* 0x0000002803287220 */ /* 0x040fe20000410000 */
[----:B------:R-:W3:Y:S01]  /*1aa40*/  LDL.LU R154, [R1+0x38] ;  /* 0x00003800019a7983 */ /* 0x000ee20000300800 */
[C---:B------:R-:W-:Y:S02]  /*1aa50*/  FMUL.FTZ R41, R3.reuse, R41 ;  /* 0x0000002903297220 */ /* 0x040fe40000410000 */
[C---:B------:R-:W-:Y:S02]  /*1aa60*/  FMUL.FTZ R44, R3.reuse, R44 ;  /* 0x0000002c032c7220 */ /* 0x040fe40000410000 */
[----:B------:R-:W-:Y:S02]  /*1aa70*/  FMUL.FTZ R45, R3, R45 ;  /* 0x0000002d032d7220 */ /* 0x000fe40000410000 */
[----:B------:R-:W-:Y:S02]  /*1aa80*/  FMUL.FTZ R55, R133, R55 ;  /* 0x0000003785377220 */ /* 0x000fe40000410000 */
[C---:B-1----:R-:W-:Y:S02]  /*1aa90*/  FMUL.FTZ R10, R0.reuse, R146 ;  /* 0x00000092000a7220 */ /* 0x042fe40000410000 */
[C---:B------:R-:W-:Y:S02]  /*1aaa0*/  FMUL.FTZ R11, R0.reuse, R147 ;  /* 0x00000093000b7220 */ /* 0x040fe40000410000 */
[----:B------:R-:W-:Y:S01]  /*1aab0*/  LDSM.16.MT88.4 R144, [R206+0xb000] ;  /* 0x00b00000ce90783b */ /* 0x000fe20000004200 */
[----:B------:R-:W-:Y:S02]  /*1aac0*/  IMAD.MOV.U32 R152, RZ, RZ, R228 ;  /* 0x000000ffff987224 */ /* 0x000fe400078e00e4 */
[----:B------:R-:W-:Y:S02]  /*1aad0*/  IMAD.MOV.U32 R153, RZ, RZ, R199 ;  /* 0x000000ffff997224 */ /* 0x000fe400078e00c7 */
[C---:B------:R-:W-:Y:S01]  /*1aae0*/  HMMA.16816.F32 R8, R176.reuse, R20, R8 ;  /* 0x00000014b008723c */ /* 0x040fe20000001808 */
[C---:B------:R-:W-:Y:S02]  /*1aaf0*/  FMUL.FTZ R14, R0.reuse, R150 ;  /* 0x00000096000e7220 */ /* 0x040fe40000410000 */
[----:B------:R-:W-:Y:S01]  /*1ab00*/  FMUL.FTZ R15, R0, R151 ;  /* 0x00000097000f7220 */ /* 0x000fe20000410000 */
[----:B------:R-:W-:Y:S01]  /*1ab10*/  PRMT R151, R138, 0x5410, R191 ;  /* 0x000054108a977816 */ /* 0x000fe200000000bf */
[----:B------:R-:W-:Y:S02]  /*1ab20*/  FMUL.FTZ R26, R0, R162 ;  /* 0x000000a2001a7220 */ /* 0x000fe40000410000 */
[C---:B------:R-:W-:Y:S02]  /*1ab30*/  FMUL.FTZ R20, R132.reuse, R156 ;  /* 0x0000009c84147220 */ /* 0x040fe40000410000 */
[----:B------:R-:W-:Y:S01]  /*1ab40*/  FMUL.FTZ R21, R132, R157 ;  /* 0x0000009d84157220 */ /* 0x000fe20000410000 */
[-C--:B------:R-:W-:Y:S02]  /*1ab50*/  HMMA.16816.F32 R12, R176, R22.reuse, R12 ;  /* 0x00000016b00c723c */ /* 0x080fe4000000180c */
[----:B------:R-:W-:Y:S01]  /*1ab60*/  PRMT R157, R187, 0x5410, R2 ;  /* 0x00005410bb9d7816 */ /* 0x000fe20000000002 */
[C---:B------:R-:W-:Y:S01]  /*1ab70*/  FMUL.FTZ R30, R0.reuse, R166 ;  /* 0x000000a6001e7220 */ /* 0x040fe20000410000 */
[----:B------:R-:W-:Y:S01]  /*1ab80*/  LOP3.LUT R2, R189, 0xff, RZ, 0xc0, !PT ;  /* 0x000000ffbd027812 */ /* 0x000fe200078ec0ff */
[C---:B------:R-:W-:Y:S02]  /*1ab90*/  FMUL.FTZ R31, R0.reuse, R167 ;  /* 0x000000a7001f7220 */ /* 0x040fe40000410000 */
[C---:B------:R-:W-:Y:S01]  /*1aba0*/  FMUL.FTZ R42, R0.reuse, R42 ;  /* 0x0000002a002a7220 */ /* 0x040fe20000410000 */
[C---:B------:R-:W-:Y:S01]  /*1abb0*/  HMMA.16816.F32 R16, R172.reuse, R22, R16 ;  /* 0x00000016ac10723c */ /* 0x040fe20000001810 */
[----:B------:R-:W-:Y:S03]  /*1abc0*/  IMAD.MOV.U32 R162, RZ, RZ, R27 ;  /* 0x000000ffffa27224 */ /* 0x000fe600078e001b */
[----:B------:R-:W-:Y:S01]  /*1abd0*/  FMUL.FTZ R27, R0, R163 ;  /* 0x000000a3001b7220 */ /* 0x000fe20000410000 */
[----:B------:R-:W-:Y:S01]  /*1abe0*/  PRMT R156, R2, 0x5410, R188 ;  /* 0x00005410029c7816 */ /* 0x000fe200000000bc */
[----:B------:R-:W-:Y:S01]  /*1abf0*/  FMUL.FTZ R43, R0, R43 ;  /* 0x0000002b002b7220 */ /* 0x000fe20000410000 */
[----:B------:R-:W-:Y:S01]  /*1ac00*/  LOP3.LUT R2, R184, 0xffff, RZ, 0xc0, !PT ;  /* 0x0000ffffb8027812 */ /* 0x000fe200078ec0ff */
[C---:B------:R-:W-:Y:S04]  /*1ac10*/  FMUL.FTZ R22, R133.reuse, R158 ;  /* 0x0000009e85167220 */ /* 0x040fe80000410000 */
[----:B------:R-:W-:Y:S01]  /*1ac20*/  FMUL.FTZ R23, R133, R159 ;  /* 0x0000009f85177220 */ /* 0x000fe20000410000 */
[----:B------:R-:W-:Y:S01]  /*1ac30*/  SHF.R.U32.HI R138, RZ, 0x8, R2 ;  /* 0x00000008ff8a7819 */ /* 0x000fe20000011602 */
[----:B------:R-:W-:Y:S02]  /*1ac40*/  IMAD.MOV.U32 R158, RZ, RZ, R153 ;  /* 0x000000ffff9e7224 */ /* 0x000fe400078e0099 */
[----:B------:R-:W-:Y:S02]  /*1ac50*/  IMAD.MOV.U32 R159, RZ, RZ, R152 ;  /* 0x000000ffff9f7224 */ /* 0x000fe400078e0098 */
[C---:B------:R-:W-:Y:S01]  /*1ac60*/  FMUL.FTZ R46, R0.reuse, R46 ;  /* 0x0000002e002e7220 */ /* 0x040fe20000410000 */
[-C--:B----4-:R-:W-:Y:S01]  /*1ac70*/  HMMA.16816.F32 R20, R172, R140.reuse, R20 ;  /* 0x0000008cac14723c */ /* 0x090fe20000001814 */
[C---:B------:R-:W-:Y:S02]  /*1ac80*/  FMUL.FTZ R47, R0.reuse, R47 ;  /* 0x0000002f002f7220 */ /* 0x040fe40000410000 */
        /* <DEDUP_REMOVED lines=10> */
[----:B------:R-:W-:Y:S02]  /*1ad30*/  FMUL.FTZ R65, R132, R65 ;  /* 0x0000004184417220 */ /* 0x000fe40000410000 */
[C---:B------:R-:W-:Y:S01]  /*1ad40*/  HMMA.16816.F32 R32, R172.reuse, R142, R32 ;  /* 0x0000008eac20723c */ /* 0x040fe20000001820 */
[----:B------:R-:W1:Y:S03]  /*1ad50*/  LDSM.16.MT88.4 R140, [R206+0xa000] ;  /* 0x00a00000ce8c783b */ /* 0x000e660000004200 */
[C---:B------:R-:W-:Y:S02]  /*1ad60*/  FMUL.FTZ R66, R133.reuse, R66 ;  /* 0x0000004285427220 */ /* 0x040fe40000410000 */
[----:B------:R-:W-:Y:S02]  /*1ad70*/  FMUL.FTZ R67, R133, R67 ;  /* 0x0000004385437220 */ /* 0x000fe40000410000 */
        /* <DEDUP_REMOVED lines=15> */
[C---:B------:R-:W-:Y:S01]  /*1ae70*/  FMUL.FTZ R91, R0.reuse, R91 ;  /* 0x0000005b005b7220 */ /* 0x040fe20000410000 */
[-C--:B-1----:R-:W-:Y:S01]  /*1ae80*/  HMMA.16816.F32 R36, R172, R140.reuse, R36 ;  /* 0x0000008cac24723c */ /* 0x082fe20000001824 */
        /* <DEDUP_REMOVED lines=56> */
[----:B------:R-:W-:Y:S01]  /*1b210*/  FMUL.FTZ R131, R133, R131 ;  /* 0x0000008385837220 */ /* 0x000fe20000410000 */
        /* <DEDUP_REMOVED lines=11> */
[----:B------:R-:W-:Y:S02]  /*1b2d0*/  FFMA.FTZ R2, R197, c[0x0][0x23c], -R181 ;  /* 0x00008f00c5027a23 */ /* 0x000fe400000108b5 */
[----:B------:R-:W-:Y:S02]  /*1b2e0*/  FFMA.FTZ R138, R245, c[0x0][0x23c], -R180 ;  /* 0x00008f00f58a7a23 */ /* 0x000fe400000108b4 */
[----:B------:R4:W-:Y:S03]  /*1b2f0*/  MUFU.EX2 R228, R2 ;  /* 0x0000000200e47308 */ /* 0x0009e60000000800 */
[----:B--2---:R-:W-:Y:S02]  /*1b300*/  FFMA.FTZ R231, R133, R161, R231 ;  /* 0x000000a185e77223 */ /* 0x004fe400000100e7 */
[----:B---3--:R-:W-:Y:S02]  /*1b310*/  FFMA.FTZ R232, R132, R154, R232 ;  /* 0x0000009a84e87223 */ /* 0x008fe400000100e8 */
[----:B------:R-:W-:Y:S01]  /*1b320*/  LDSM.16.MT88.4 R152, [R201+0xa800] ;  /* 0x00a80000c998783b */ /* 0x000fe20000004200 */
[----:B----4-:R-:W-:Y:S02]  /*1b330*/  FFMA.FTZ R2, R196, c[0x0][0x23c], -R181 ;  /* 0x00008f00c4027a23 */ /* 0x010fe400000108b5 */
[----:B------:R2:W-:Y:S01]  /*1b340*/  MUFU.EX2 R196, R138 ;  /* 0x0000008a00c47308 */ /* 0x0005e20000000800 */
[-C--:B-1----:R-:W-:Y:S09]  /*1b350*/  HMMA.16816.F32 R84, R172, R140.reuse, R84 ;  /* 0x0000008cac54723c */ /* 0x082ff20000001854 */
[----:B------:R1:W-:Y:S01]  /*1b360*/  MUFU.EX2 R230, R2 ;  /* 0x0000000200e67308 */ /* 0x0003e20000000800 */
[C---:B------:R-:W-:Y:S07]  /*1b370*/  HMMA.16816.F32 R88, R176.reuse, R140, R88 ;  /* 0x0000008cb058723c */ /* 0x040fee0000001858 */
[----:B------:R-:W-:Y:S01]  /*1b380*/  LOP3.LUT R141, R185, 0xff, RZ, 0xc0, !PT ;  /* 0x000000ffb98d7812 */ /* 0x000fe200078ec0ff */
[-C--:B------:R-:W-:Y:S01]  /*1b390*/  HMMA.16816.F32 R92, R176, R142.reuse, R92 ;  /* 0x0000008eb05c723c */ /* 0x080fe2000000185c */
[----:B--2---:R-:W-:Y:S07]  /*1b3a0*/  FFMA.FTZ R138, R242, c[0x0][0x23c], -R182 ;  /* 0x00008f00f28a7a23 */ /* 0x004fee00000108b6 */
[C---:B------:R-:W-:Y:S01]  /*1b3b0*/  HMMA.16816.F32 R96, R172.reuse, R142, R96 ;  /* 0x0000008eac60723c */ /* 0x040fe20000001860 */
[----:B-1----:R-:W-:Y:S02]  /*1b3c0*/  FFMA.FTZ R2, R194, c[0x0][0x23c], -R180 ;  /* 0x00008f00c2027a23 */ /* 0x002fe400000108b4 */
[----:B------:R1:W-:Y:S05]  /*1b3d0*/  MUFU.EX2 R194, R138 ;  /* 0x0000008a00c27308 */ /* 0x0003ea0000000800 */
[-C--:B------:R-:W-:Y:S08]  /*1b3e0*/  HMMA.16816.F32 R100, R172, R144.reuse, R100 ;  /* 0x00000090ac64723c */ /* 0x080ff00000001864 */
[C---:B------:R-:W-:Y:S01]  /*1b3f0*/  HMMA.16816.F32 R104, R176.reuse, R144, R104 ;  /* 0x00000090b068723c */ /* 0x040fe20000001868 */
[----:B------:R2:W-:Y:S07]  /*1b400*/  MUFU.EX2 R199, R2 ;  /* 0x0000000200c77308 */ /* 0x0005ee0000000800 */
[-C--:B------:R-:W-:Y:S01]  /*1b410*/  HMMA.16816.F32 R108, R176, R146.reuse, R108 ;  /* 0x00000092b06c723c */ /* 0x080fe2000000186c */
[----:B-1----:R-:W-:Y:S07]  /*1b420*/  FFMA.FTZ R138, R239, c[0x0][0x23c], -R182 ;  /* 0x00008f00ef8a7a23 */ /* 0x002fee00000108b6 */
[C---:B------:R-:W-:Y:S01]  /*1b430*/  HMMA.16816.F32 R112, R172.reuse, R146, R112 ;  /* 0x00000092ac70723c */ /* 0x040fe20000001870 */
[----:B------:R1:W-:Y:S03]  /*1b440*/  MUFU.EX2 R191, R138 ;  /* 0x0000008a00bf7308 */ /* 0x0003e60000000800 */
[--C-:B--2---:R-:W-:Y:S02]  /*1b450*/  FFMA.FTZ R2, R195, c[0x0][0x23c], -R180.reuse ;  /* 0x00008f00c3027a23 */ /* 0x104fe400000108b4 */
[----:B------:R-:W-:Y:S05]  /*1b460*/  FFMA.FTZ R180, R198, c[0x0][0x23c], -R180 ;  /* 0x00008f00c6b47a23 */ /* 0x000fea00000108b4 */
[----:B------:R2:W-:Y:S10]  /*1b470*/  MUFU.EX2 R229, R2 ;  /* 0x0000000200e57308 */ /* 0x0005f40000000800 */
[----:B------:R3:W4:Y:S01]  /*1b480*/  MUFU.EX2 R195, R180 ;  /* 0x000000b400c37308 */ /* 0x0007220000000800 */
[----:B-1----:R-:W-:Y:S01]  /*1b490*/  SHF.R.U32.HI R138, RZ, 0x18, R185 ;  /* 0x00000018ff8a7819 */ /* 0x002fe200000116b9 */
[--C-:B--2---:R-:W-:Y:S02]  /*1b4a0*/  FFMA.FTZ R2, R247, c[0x0][0x23c], -R181.reuse ;  /* 0x00008f00f7027a23 */ /* 0x104fe400000108b5 */
[----:B------:R-:W-:Y:S06]  /*1b4b0*/  FFMA.FTZ R181, R246, c[0x0][0x23c], -R181 ;  /* 0x00008f00f6b57a23 */ /* 0x000fec00000108b5 */
[----:B------:R1:W-:Y:S01]  /*1b4c0*/  MUFU.EX2 R198, R2 ;  /* 0x0000000200c67308 */ /* 0x0003e20000000800 */
[----:B------:R-:W-:Y:S02]  /*1b4d0*/  IMAD.MOV.U32 R247, RZ, RZ, R159 ;  /* 0x000000fffff77224 */ /* 0x000fe400078e009f */
[----:B------:R-:W-:Y:S01]  /*1b4e0*/  IMAD.MOV.U32 R246, RZ, RZ, R158 ;  /* 0x000000fffff67224 */ /* 0x000fe200078e009e */
[--C-:B---3--:R-:W-:Y:S01]  /*1b4f0*/  HSET2.LE.AND R180, R150, R160.reuse, PT ;  /* 0x000000a096b47233 */ /* 0x108fe20003803000 */
[----:B----4-:R-:W-:Y:S05]  /*1b500*/  F2FP.PACK_AB R132, R195, R196 ;  /* 0x000000c4c384723e */ /* 0x010fea00000000ff */
[----:B------:R2:W-:Y:S01]  /*1b510*/  MUFU.EX2 R197, R181 ;  /* 0x000000b500c57308 */ /* 0x0005e20000000800 */
[----:B-1----:R-:W-:Y:S04]  /*1b520*/  LOP3.LUT R2, R185, 0xffff, RZ, 0xc0, !PT ;  /* 0x0000ffffb9027812 */ /* 0x002fe800078ec0ff */
[----:B------:R-:W-:Y:S01]  /*1b530*/  SHF.R.U32.HI R140, RZ, 0x8, R2 ;  /* 0x00000008ff8c7819 */ /* 0x000fe20000011602 */
[--C-:B------:R-:W-:Y:S02]  /*1b540*/  FFMA.FTZ R2, R248, c[0x0][0x23c], -R182.reuse ;  /* 0x00008f00f8027a23 */ /* 0x100fe400000108b6 */
[----:B------:R-:W-:Y:S01]  /*1b550*/  FFMA.FTZ R182, R193, c[0x0][0x23c], -R182 ;  /* 0x00008f00c1b67a23 */ /* 0x000fe200000108b6 */
[----:B------:R-:W-:Y:S01]  /*1b560*/  PRMT R148, R141, 0x5410, R140 ;  /* 0x000054108d947816 */ /* 0x000fe2000000008c */
[----:B------:R1:W3:Y:S01]  /*1b570*/  MUFU.EX2 R193, R2 ;  /* 0x0000000200c17308 */ /* 0x0002e20000000800 */
[----:B------:R-:W4:Y:S01]  /*1b580*/  LDSM.16.MT88.4 R140, [R205+0xb000] ;  /* 0x00b00000cd8c783b */ /* 0x000f220000004200 */
[--C-:B--2---:R-:W-:Y:S05]  /*1b590*/  HSET2.LE.AND R181, R149, R160.reuse, PT ;  /* 0x000000a095b57233 */ /* 0x104fea0003803000 */
[----:B------:R-:W-:Y:S03]  /*1b5a0*/  LOP3.LUT R181, R181, R132, RZ, 0xc0, !PT ;  /* 0x00000084b5b57212 */ /* 0x000fe600078ec0ff */
[----:B------:R2:W5:Y:S01]  /*1b5b0*/  MUFU.EX2 R189, R182 ;  /* 0x000000b600bd7308 */ /* 0x0005620000000800 */
[--C-:B-1----:R-:W-:Y:S01]  /*1b5c0*/  FFMA.FTZ R2, R235, c[0x0][0x23c], -R183.reuse ;  /* 0x00008f00eb027a23 */ /* 0x102fe200000108b7 */
[----:B---3--:R-:W-:Y:S01]  /*1b5d0*/  F2FP.PACK_AB R133, R193, R194 ;  /* 0x000000c2c185723e */ /* 0x008fe200000000ff */
[----:B------:R-:W3:Y:S07]  /*1b5e0*/  LDL.LU R235, [R1+0x44] ;  /* 0x0000440001eb7983 */ /* 0x000eee0000300800 */
[----:B------:R1:W-:Y:S01]  /*1b5f0*/  MUFU.EX2 R190, R2 ;  /* 0x0000000200be7308 */ /* 0x0003e20000000800 */
[--C-:B--2---:R-:W-:Y:S01]  /*1b600*/  HSET2.LE.AND R182, R162, R160.reuse, PT ;  /* 0x000000a0a2b67233 */ /* 0x104fe20003803000 */
[----:B-----5:R-:W-:Y:S01]  /*1b610*/  F2FP.PACK_AB R132, R189, R191 ;  /* 0x000000bfbd84723e */ /* 0x020fe200000000ff */
[-C--:B----4-:R-:W-:Y:S08]  /*1b620*/  HMMA.16816.F32 R116, R172, R140.reuse, R116 ;  /* 0x0000008cac74723c */ /* 0x090ff00000001874 */
[C---:B------:R-:W-:Y:S01]  /*1b630*/  HMMA.16816.F32 R120, R176.reuse, R140, R120 ;  /* 0x0000008cb078723c */ /* 0x040fe20000001878 */
[----:B-1----:R-:W-:Y:S07]  /*1b640*/  FFMA.FTZ R2, R192, c[0x0][0x23c], -R183 ;  /* 0x00008f00c0027a23 */ /* 0x002fee00000108b7 */
        /* <DEDUP_REMOVED lines=20> */
[----:B----4-:R-:W-:Y:S04]  /*1b790*/  F2FP.PACK_AB R2, R230, R228 ;  /* 0x000000e4e602723e */ /* 0x010fe800000000ff */
        /* <DEDUP_REMOVED lines=15> */
[----:B------:R-:W4:Y:S07]  /*1b890*/  LDSM.16.MT88.4 R8, [R203+0xb800] ;  /* 0x00b80000cb08783b */ /* 0x000f2e0000004200 */
        /* <DEDUP_REMOVED lines=19> */
[C---:B------:R-:W-:Y:S07]  /*1b9d0*/  HMMA.16816.F32 R80, R180.reuse, R6, R80 ;  /* 0x00000006b450723c */ /* 0x040fee0000001850 */
[----:B------:R-:W-:Y:S01]  /*1b9e0*/  FADD.FTZ R6, R249, R231 ;  /* 0x000000e7f9067221 */ /* 0x000fe20000010000 */
[-C--:B----4-:R-:W-:Y:S08]  /*1b9f0*/  HMMA.16816.F32 R84, R180, R8.reuse, R84 ;  /* 0x00000008b454723c */ /* 0x090ff00000001854 */
[C---:B------:R-:W-:Y:S08]  /*1ba00*/  HMMA.16816.F32 R88, R172.reuse, R8, R88 ;  /* 0x00000008ac58723c */ /* 0x040ff00000001858 */
[-C--:B------:R-:W-:Y:S01]  /*1ba10*/  HMMA.16816.F32 R92, R172, R10.reuse, R92 ;  /* 0x0000000aac5c723c */ /* 0x080fe2000000185c */
[----:B---3--:R-:W-:Y:S07]  /*1ba20*/  FFMA.FTZ R3, R3, R235, R244 ;  /* 0x000000eb03037223 */ /* 0x008fee00000100f4 */
        /* <DEDUP_REMOVED lines=9> */
[----:B------:R-:W-:Y:S07]  /*1bac0*/  FADD.FTZ R2, R196, R2 ;  /* 0x00000002c4027221 */ /* 0x000fee0000010000 */
        /* <DEDUP_REMOVED lines=27> */
[----:B------:R-:W-:Y:S03]  /*1bc80*/  FADD.FTZ R0, R188, R0 ;  /* 0x00000000bc007221 */ /* 0x000fe60000010000 */
[----:B------:R2:W-:Y:S01]  /*1bc90*/  STL [R1+0x44], R2 ;  /* 0x0000440201007387 */ /* 0x0005e20000100800 */
[----:B------:R-:W-:Y:S05]  /*1bca0*/  FADD.FTZ R0, R139, R0 ;  /* 0x000000008b007221 */ /* 0x000fea0000010000 */
[----:B------:R2:W-:Y:S01]  /*1bcb0*/  STL [R1+0x40], R0 ;  /* 0x0000400001007387 */ /* 0x0005e20000100800 */
[----:B-1----:R-:W-:Y:S01]  /*1bcc0*/  IMAD.MOV.U32 R3, RZ, RZ, R136 ;  /* 0x000000ffff037224 */ /* 0x002fe200078e0088 */
[----:B--2---:R-:W-:-:S05]  /*1bcd0*/  @P0 BRA `(.L_x_1995) ;  /* 0xffffc49000000947 */ /* 0x004fca000383ffff */
.L_x_1994:
        /* <DEDUP_REMOVED lines=18> */
[----:B------:R-:W-:Y:S01]  /*1be00*/  LEA.HI R174, R176, R175, RZ, 0x2 ;  /* 0x000000afb0ae7211 */ /* 0x000fe200078f10ff */
[----:B------:R-:W1:Y:S01]  /*1be10*/  S2UR UR10, SR_CTAID.X ;  /* 0x00000000000a79c3 */ /* 0x000e620000002500 */
[----:B------:R-:W-:Y:S02]  /*1be20*/  ULDC.64 UR4, c[0x0][0x1e0] ;  /* 0x0000780000047ab9 */ /* 0x000fe40000000a00 */
[----:B------:R-:W-:Y:S01]  /*1be30*/  SHF.R.S32.HI R25, RZ, 0x2, R174 ;  /* 0x00000002ff197819 */ /* 0x000fe200000114ae */
[----:B------:R-:W-:-:S02]  /*1be40*/  UISETP.EQ.AND UP2, UPT, UR11, URZ, UP2 ;  /* 0x0000003f0b00728c */ /* 0x000fc40009742270 */
[----:B------:R-:W-:Y:S02]  /*1be50*/  @!UP4 UIMAD UR12, UR12, UR4, URZ ;  /* 0x000000040c0cc2a4 */ /* 0x000fe4000f8e023f */
[----:B------:R-:W3:Y:S01]  /*1be60*/  S2UR UR11, SR_CTAID.Z ;  /* 0x00000000000b79c3 */ /* 0x000ee20000002700 */
[----:B------:R-:W-:Y:S02]  /*1be70*/  ULDC UR9, c[0x0][0x214] ;  /* 0x0000850000097ab9 */ /* 0x000fe40000000800 */
        /* <DEDUP_REMOVED lines=31> */
[----:B-1----:R-:W-:-:S03]  /*1c070*/  FADD.FTZ R2, R2, R5 ;  /* 0x0000000502027221 */ /* 0x002fc60000010000 */
[----:B------:R-:W-:Y:S04]  /*1c080*/  SHFL.BFLY PT, R5, R7, 0x2, 0x1f ;  /* 0x0c401f0007057f89 */ /* 0x000fe800000e0000 */
[----:B------:R-:W1:Y:S01]  /*1c090*/  SHFL.BFLY PT, R6, R2, 0x1, 0x1f ;  /* 0x0c201f0002067f89 */ /* 0x000e6200000e0000 */
[----:B--2---:R-:W-:-:S05]  /*1c0a0*/  FADD.FTZ R0, R0, R4 ;  /* 0x0000000400007221 */ /* 0x004fca0000010000 */
[----:B------:R-:W2:Y:S01]  /*1c0b0*/  SHFL.BFLY PT, R4, R0, 0x1, 0x1f ;  /* 0x0c201f0000047f89 */ /* 0x000ea200000e0000 */
[----:B-1----:R-:W-:Y:S02]  /*1c0c0*/  FADD.FTZ R133, R2, R6 ;  /* 0x0000000602857221 */ /* 0x002fe40000010000 */
[----:B------:R-:W-:Y:S01]  /*1c0d0*/  FADD.FTZ R2, R3, R8 ;  /* 0x0000000803027221 */ /* 0x000fe20000010000 */
[----:B------:R-:W-:Y:S02]  /*1c0e0*/  MOV R3, 0x3f800000 ;  /* 0x3f80000000037802 */ /* 0x000fe40000000f00 */
[----:B------:R-:W-:Y:S01]  /*1c0f0*/  FSETP.NE.FTZ.AND P6, PT, R133, RZ, PT ;  /* 0x000000ff8500720b */ /* 0x000fe20003fd5000 */
[----:B--2---:R-:W-:Y:S01]  /*1c100*/  FADD.FTZ R132, R0, R4 ;  /* 0x0000000400847221 */ /* 0x004fe20000010000 */
[----:B------:R-:W1:Y:S01]  /*1c110*/  SHFL.BFLY PT, R6, R2, 0x1, 0x1f ;  /* 0x0c201f0002067f89 */ /* 0x000e6200000e0000 */
[----:B------:R-:W-:Y:S01]  /*1c120*/  FADD.FTZ R4, R5, R7 ;  /* 0x0000000705047221 */ /* 0x000fe20000010000 */
[----:B------:R-:W-:-:S02]  /*1c130*/  MOV R0, 0x3f800000 ;  /* 0x3f80000000007802 */ /* 0x000fc40000000f00 */
[----:B------:R-:W-:Y:S02]  /*1c140*/  SHF.R.S32.HI R5, RZ, 0x1f, R174 ;  /* 0x0000001fff057819 */ /* 0x000fe400000114ae */
[----:B------:R-:W2:Y:S01]  /*1c150*/  SHFL.BFLY PT, R7, R4, 0x1, 0x1f ;  /* 0x0c201f0004077f89 */ /* 0x000ea200000e0000 */
[----:B------:R-:W-:Y:S02]  /*1c160*/  FSETP.NE.FTZ.AND P5, PT, R132, RZ, PT ;  /* 0x000000ff8400720b */ /* 0x000fe40003fb5000 */
[----:B------:R-:W-:Y:S02]  /*1c170*/  LEA.HI R5, R5, R25, RZ, 0x3 ;  /* 0x0000001905057211 */ /* 0x000fe400078f18ff */
[----:B------:R-:W3:Y:S02]  /*1c180*/  @P6 MUFU.RCP R0, R133 ;  /* 0x0000008500006308 */ /* 0x000ee40000001000 */
[----:B------:R-:W-:-:S04]  /*1c190*/  LOP3.LUT R5, R5, 0xfffffff8, RZ, 0xc0, !PT ;  /* 0xfffffff805057812 */ /* 0x000fc800078ec0ff */
[----:B------:R-:W-:-:S03]  /*1c1a0*/  IADD3 R25, R25, -R5, RZ ;  /* 0x8000000519197210 */ /* 0x000fc60007ffe0ff */
[----:B------:R-:W4:Y:S01]  /*1c1b0*/  @P5 MUFU.RCP R3, R132 ;  /* 0x0000008400035308 */ /* 0x000f220000001000 */
[----:B-1----:R-:W-:Y:S01]  /*1c1c0*/  FADD.FTZ R139, R2, R6 ;  /* 0x00000006028b7221 */ /* 0x002fe20000010000 */
[----:B------:R-:W-:Y:S01]  /*1c1d0*/  MOV R2, 0x3f800000 ;  /* 0x3f80000000027802 */ /* 0x000fe20000000f00 */
[----:B---3--:R-:W-:-:S03]  /*1c1e0*/  FMUL.FTZ R0, R0, c[0x0][0x2dc] ;  /* 0x0000b70000007a20 */ /* 0x008fc60000410000 */
[----:B------:R-:W-:Y:S01]  /*1c1f0*/  FSETP.NE.FTZ.AND P4, PT, R139, RZ, PT ;  /* 0x000000ff8b00720b */ /* 0x000fe20003f95000 */
[----:B--2---:R-:W-:Y:S02]  /*1c200*/  FADD.FTZ R138, R4, R7 ;  /* 0x00000007048a7221 */ /* 0x004fe40000010000 */
[C---:B------:R-:W-:Y:S02]  /*1c210*/  FMUL.FTZ R5, R0.reuse, R141 ;  /* 0x0000008d00057220 */ /* 0x040fe40000410000 */
[----:B------:R-:W-:Y:S01]  /*1c220*/  FMUL.FTZ R10, R0, R157 ;  /* 0x0000009d000a7220 */ /* 0x000fe20000410000 */
[----:B------:R-:W-:Y:S01]  /*1c230*/  FSETP.NE.FTZ.AND P3, PT, R138, RZ, PT ;  /* 0x000000ff8a00720b */ /* 0x000fe20003f75000 */
[C---:B------:R-:W-:Y:S02]  /*1c240*/  FMUL.FTZ R13, R0.reuse, R169 ;  /* 0x000000a9000d7220 */ /* 0x040fe40000410000 */
[C---:B------:R-:W-:Y:S01]  /*1c250*/  FMUL.FTZ R140, R0.reuse, R140 ;  /* 0x0000008c008c7220 */ /* 0x040fe20000410000 */
[----:B------:R-:W-:Y:S01]  /*1c260*/  R2P PR, R25, 0x6 ;  /* 0x0000000619007804 */ /* 0x000fe20000000000 */
[----:B------:R-:W-:-:S02]  /*1c270*/  FMUL.FTZ R152, R0, R152 ;  /* 0x0000009800987220 */ /* 0x000fc40000410000 */
[C---:B------:R-:W-:Y:S01]  /*1c280*/  FMUL.FTZ R153, R0.reuse, R153 ;  /* 0x0000009900997220 */ /* 0x040fe20000410000 */
[----:B------:R-:W1:Y:S01]  /*1c290*/  @P4 MUFU.RCP R2, R139 ;  /* 0x0000008b00024308 */ /* 0x000e620000001000 */
[C---:B------:R-:W-:Y:S01]  /*1c2a0*/  FMUL.FTZ R156, R0.reuse, R156 ;  /* 0x0000009c009c7220 */ /* 0x040fe20000410000 */
[----:B------:R-:W-:Y:S01]  /*1c2b0*/  F2FP.PACK_AB R5, R5, R140 ;  /* 0x0000008c0505723e */ /* 0x000fe200000000ff */
        /* <DEDUP_REMOVED lines=92> */
[----:B------:R-:W-:Y:S01]  /*1c880*/  FMUL.FTZ R7, R0, R147 ;  /* 0x0000009300077220 */ /* 0x000fe20000410000 */
        /* <DEDUP_REMOVED lines=258> */
.L_x_1999:
[----:B---34-:R-:W-:Y:S05]  /*1d8b0*/  BSYNC B0 ;  /* 0x0000000000007941 */ /* 0x018fea0003800000 */
.L_x_1998:
        /* <DEDUP_REMOVED lines=31> */
.L_x_2001:
[----:B---3--:R-:W-:Y:S05]  /*1dab0*/  BSYNC B0 ;  /* 0x0000000000007941 */ /* 0x008fea0003800000 */
.L_x_2000:
        /* <DEDUP_REMOVED lines=18> */
.L_x_2003:
[----:B------:R-:W-:Y:S05]  /*1dbe0*/  BSYNC B0 ;  /* 0x0000000000007941 */ /* 0x000fea0003800000 */
.L_x_2002:
        /* <DEDUP_REMOVED lines=18> */
.L_x_2005:
[----:B------:R-:W-:Y:S05]  /*1dd10*/  BSYNC B0 ;  /* 0x0000000000007941 */ /* 0x000fea0003800000 */
.L_x_2004:
        /* <DEDUP_REMOVED lines=18> */
.L_x_2007:
[----:B------:R-:W-:Y:S05]  /*1de40*/  BSYNC B0 ;  /* 0x0000000000007941 */ /* 0x000fea0003800000 */
.L_x_2006:
        /* <DEDUP_REMOVED lines=18> */
.L_x_2009:
[----:B------:R-:W-:Y:S05]  /*1df70*/  BSYNC B0 ;  /* 0x0000000000007941 */ /* 0x000fea0003800000 */
.L_x_2008:
        /* <DEDUP_REMOVED lines=18> */
.L_x_2011:
[----:B------:R-:W-:Y:S05]  /*1e0a0*/  BSYNC B0 ;  /* 0x0000000000007941 */ /* 0x000fea0003800000 */
.L_x_2010:
        /* <DEDUP_REMOVED lines=18> */
.L_x_2013:
[----:B------:R-:W-:Y:S05]  /*1e1d0*/  BSYNC B0 ;  /* 0x0000000000007941 */ /* 0x000fea0003800000 */
.L_x_2012:
        /* <DEDUP_REMOVED lines=19> */
.L_x_2014:
        /* <DEDUP_REMOVED lines=15> */
.L_x_2406:


//--------------------- .text._ZN5flash16flash_fwd_kernelI23Flash_fwd_kernel_traitsILi128ELi128ELi32ELi4ELb0ELb0EN7cutlass6half_tE19Flash_kernel_traitsILi128ELi128ELi32ELi4ES3_EELb1ELb0ELb1ELb0ELb0ELb0ELb0ELb1EEEvNS_16Flash_fwd_paramsE --------------------------
	.section	.text._ZN5flash16flash_fwd_kernelI23Flash_fwd_kernel_traitsILi128ELi128ELi32ELi4ELb0ELb0EN7cutlass6half_tE19Flash_kernel_traitsILi128ELi128ELi32ELi4ES3_EELb1ELb0ELb1ELb0ELb0ELb0ELb0ELb1EEEvNS_16Flash_fwd_paramsE,"ax",@progbits
	.sectioninfo	@"SHI_REGISTERS=255"
	.align	128
        .global         _ZN5flash16flash_fwd_kernelI23Flash_fwd_kernel_traitsILi128ELi128ELi32ELi4ELb0ELb0EN7cutlass6half_tE19Flash_kernel_traitsILi128ELi128ELi32ELi4ES3_EELb1ELb0ELb1ELb0ELb0ELb0ELb0ELb1EEEvNS_16Flash_fwd_paramsE
        .type           _ZN5flash16flash_fwd_kernelI23Flash_fwd_kernel_traitsILi128ELi128ELi32ELi4ELb0ELb0EN7cutlass6half_tE19Flash_kernel_traitsILi128ELi128ELi32ELi4ES3_EELb1ELb0ELb1ELb0ELb0ELb0ELb0ELb1EEEvNS_16Flash_fwd_paramsE,@function
        .size           _ZN5flash16flash_fwd_kernelI23Flash_fwd_kernel_traitsILi128ELi128ELi32ELi4ELb0ELb0EN7cutlass6half_tE19Flash_kernel_traitsILi128ELi128ELi32ELi4ES3_EELb1ELb0ELb1ELb0ELb0ELb0ELb0ELb1EEEvNS_16Flash_fwd_paramsE,(.L_x_2407 - _ZN5flash16flash_fwd_kernelI23Flash_fwd_kernel_traitsILi128ELi128ELi32ELi4ELb0ELb0EN7cutlass6half_tE19Flash_kernel_traitsILi128ELi128ELi32ELi4ES3_EELb1ELb0ELb1ELb0ELb0ELb0ELb0ELb1EEEvNS_16Flash_fwd_paramsE)
        .other          _ZN5flash16flash_fwd_kernelI23Flash_fwd_kernel_traitsILi128ELi128ELi32ELi4ELb0ELb0EN7cutlass6half_tE19Flash_kernel_traitsILi128ELi128ELi32ELi4ES3_EELb1ELb0ELb1ELb0ELb0ELb0ELb0ELb1EEEvNS_16Flash_fwd_paramsE,@"STO_CUDA_ENTRY STV_DEFAULT"
_ZN5flash16flash_fwd_kernelI23Flash_fwd_kernel_traitsILi128ELi128ELi32ELi4ELb0ELb0EN7cutlass6half_tE19Flash_kernel_traitsILi128ELi128ELi32ELi4ES3_EELb1ELb0ELb1ELb0ELb0ELb0ELb0ELb1EEEvNS_16Flash_fwd_paramsE:
.text._ZN5flash16flash_fwd_kernelI23Flash_fwd_kernel_traitsILi128ELi128ELi32ELi4ELb0ELb0EN7cutlass6half_tE19Flash_kernel_traitsILi128ELi128ELi32ELi4ES3_EELb1ELb0ELb1ELb0ELb0ELb0ELb0ELb1EEEvNS_16Flash_fwd_paramsE:
        /* <DEDUP_REMOVED lines=12> */
[----:B------:R-:W-:-:S06]  /*00c0*/  ULDC.64 UR4, c[0x0][0x240] ;  /* 0x0000900000047ab9 */ /* 0x000fcc0000000a00 */
[----:B------:R-:W1:Y:S01]  /*00d0*/  S2UR UR12, SR_CTAID.Y ;  /* 0x00000000000c79c3 */ /* 0x000e620000002600 */
[----:B------:R3:W4:Y:S07]  /*00e0*/  @P2 LDG.E.64 R4, [R2.64] ;  /* 0x0000001c02042981 */ /* 0x00072e000c1e1b00 */
[----:B------:R-:W1:Y:S01]  /*00f0*/  S2UR UR6, SR_CTAID.Z ;  /* 0x00000000000679c3 */ /* 0x000e620000002700 */
[----:B------:R-:W-:Y:S02]  /*0100*/  UMOV UR23, 0x4 ;  /* 0x0000000400177882 */ /* 0x000fe40000000000 */
[----:B------:R-:W-:-:S02]  /*0110*/  ULDC.64 UR10, c[0x0][0x240] ;  /* 0x00009000000a7ab9 */ /* 0x000fc40000000a00 */
[----:B------:R-:W-:Y:S01]  /*0120*/  ULDC.64 UR8, c[0x0][0x248] ;  /* 0x0000920000087ab9 */ /* 0x000fe20000000a00 */
[----:B---3--:R-:W-:Y:S01]  /*0130*/  @P2 MOV R2, R7 ;  /* 0x0000000700022202 */ /* 0x008fe20000000f00 */
[----:B------:R-:W-:-:S06]  /*0140*/  @P2 IMAD.MOV.U32 R3, RZ, RZ, R8 ;  /* 0x000000ffff032224 */ /* 0x000fcc00078e0008 */
[----:B------:R-:W3:Y:S01]  /*0150*/  @P2 LDG.E.64 R2, [R2.64] ;  /* 0x0000001c02022981 */ /* 0x000ee2000c1e1b00 */
[----:B-1----:R-:W-:Y:S02]  /*0160*/  ULOP3.LUT UR7, UR6, UR26, UR12, 0xfe, !UPT ;  /* 0x0000001a06077292 */ /* 0x002fe4000f8efe0c */
[----:B------:R-:W-:Y:S02]  /*0170*/  UISETP.NE.U32.AND UP2, UPT, URZ, UR4, UPT ;  /* 0x000000043f00728c */ /* 0x000fe4000bf45070 */
[----:B------:R-:W-:Y:S02]  /*0180*/  UIMAD.WIDE UR10, UR12, UR23, UR10 ;  /* 0x000000170c0a72a5 */ /* 0x000fe4000f8e020a */
[----:B--2---:R-:W-:Y:S01]  /*0190*/  LOP3.LUT P3, RZ, R22, UR7, RZ, 0xfc, !PT ;  /* 0x0000000716ff7c12 */ /* 0x004fe2000f86fcff */
[----:B------:R-:W-:Y:S02]  /*01a0*/  UISETP.NE.AND.EX UP2, UPT, URZ, UR5, UPT, UP2 ;  /* 0x000000053f00728c */ /* 0x000fe4000bf45320 */
[----:B------:R-:W-:-:S02]  /*01b0*/  ULDC.U8 UR7, c[0x0][0x312] ;  /* 0x0000c48000077ab9 */ /* 0x000fc40000000000 */
[----:B------:R-:W-:Y:S02]  /*01c0*/  ULDC.64 UR4, c[0x0][0x250] ;  /* 0x0000940000047ab9 */ /* 0x000fe40000000a00 */
[----:B------:R-:W-:Y:S01]  /*01d0*/  PLOP3.LUT P0, PT, PT, PT, UP2, 0x80, 0x0 ;  /* 0x000000000000781c */ /* 0x000fe20003f0f028 */
[----:B------:R-:W-:Y:S02]  /*01e0*/  UISETP.NE.U32.AND UP0, UPT, URZ, UR4, UPT ;  /* 0x000000043f00728c */ /* 0x000fe4000bf05070 */
[----:B------:R-:W-:Y:S02]  /*01f0*/  UISETP.NE.AND UP3, UPT, UR7, URZ, UPT ;  /* 0x0000003f0700728c */ /* 0x000fe4000bf65270 */
[----:B------:R-:W-:Y:S01]  /*0200*/  UISETP.EQ.U32.AND UP1, UPT, URZ, UR8, UPT ;  /* 0x000000083f00728c */ /* 0x000fe2000bf22070 */
[----:B------:R-:W-:Y:S01]  /*0210*/  @!P3 IMAD.MOV.U32 R10, RZ, RZ, c[0x0][0x308] ;  /* 0x0000c200ff0ab624 */ /* 0x000fe200078e00ff */
[----:B------:R-:W-:Y:S01]  /*0220*/  UISETP.NE.AND.EX UP0, UPT, URZ, UR5, UPT, UP0 ;  /* 0x000000053f00728c */ /* 0x000fe2000bf05300 */
[----:B------:R-:W-:Y:S01]  /*0230*/  @!P3 IMAD.MOV.U32 R11, RZ, RZ, c[0x0][0x30c] ;  /* 0x0000c300ff0bb624 */ /* 0x000fe200078e00ff */
[----:B------:R-:W-:-:S02]  /*0240*/  UISETP.EQ.OR.EX UP1, UPT, URZ, UR9, !UP3, UP1 ;  /* 0x000000093f00728c */ /* 0x000fc4000df22710 */
[----:B------:R-:W-:Y:S02]  /*0250*/  ULDC.64 UR4, c[0x0][0x250] ;  /* 0x0000940000047ab9 */ /* 0x000fe40000000a00 */
[----:B------:R-:W-:Y:S02]  /*0260*/  ULDC.64 UR8, c[0x0][0x248] ;  /* 0x0000920000087ab9 */ /* 0x000fe40000000a00 */
[----:B------:R-:W-:-:S03]  /*0270*/  UIMAD.WIDE UR8, UR12, UR23, UR8 ;  /* 0x000000170c0872a5 */ /* 0x000fc6000f8e0208 */
        /* <DEDUP_REMOVED lines=23> */
[----:B------:R-:W-:Y:S01]  /*03f0*/  UMOV UR25, 0xffffffff ;  /* 0xffffffff00197882 */ /* 0x000fe20000000000 */
[----:B------:R-:W2:Y:S01]  /*0400*/  LDC.U8 R96, c[0x0][0x2d8] ;  /* 0x0000b600ff607b82 */ /* 0x000ea20000000000 */
        /* <DEDUP_REMOVED lines=22> */
.L_x_2015:
[----:B------:R-:W-:Y:S02]  /*0570*/  ULDC UR8, c[0x0][0x218] ;  /* 0x0000860000087ab9 */ /* 0x000fe40000000800 */
.L_x_2016:
        /* <DEDUP_REMOVED lines=48> */
[----:B------:R-:W-:Y:S01]  /*0880*/  USHF.R.S32.HI UR11, URZ, 0x1f, UR6 ;  /* 0x0000001f3f0b7899 */ /* 0x000fe20008011406 */
[----:B------:R-:W-:Y:S01]  /*0890*/  LOP3.LUT R0, R8, 0xfffffff8, RZ, 0xc0, !PT ;  /* 0xfffffff808007812 */ /* 0x000fe200078ec0ff */
[----:B------:R-:W-:Y:S01]  /*08a0*/  ULDC.64 UR8, c[0x0][0x1e0] ;  /* 0x0000780000087ab9 */ /* 0x000fe20000000a00 */
[----:B------:R-:W-:Y:S01]  /*08b0*/  SHF.R.S32.HI R8, RZ, 0x3, R8 ;  /* 0x00000003ff087819 */ /* 0x000fe20000011408 */
[----:B------:R-:W-:Y:S01]  /*08c0*/  ULDC.U8 UR13, c[0x0][0x328] ;  /* 0x0000ca00000d7ab9 */ /* 0x000fe20000000000 */
[----:B------:R-:W-:Y:S01]  /*08d0*/  IMAD.U32 R6, RZ, RZ, UR26 ;  /* 0x0000001aff067e24 */ /* 0x000fe2000f8e00ff */
[----:B------:R-:W-:Y:S01]  /*08e0*/  UISETP.NE.AND UP3, UPT, UR13, URZ, UPT ;  /* 0x0000003f0d00728c */ /* 0x000fe2000bf65270 */
[----:B------:R-:W-:Y:S01]  /*08f0*/  IMAD.IADD R15, R22, 0x1, -R0 ;  /* 0x00000001160f7824 */ /* 0x000fe200078e0a00 */
[----:B------:R-:W-:Y:S01]  /*0900*/  @UP0 UIMAD.WIDE.U32 UR14, UR25, UR4, URZ ;  /* 0x00000004190e02a5 */ /* 0x000fe2000f8e003f */
[--C-:B------:R-:W-:Y:S01]  /*0910*/  SHF.R.S32.HI R9, RZ, 0x1f, R8.reuse ;  /* 0x0000001fff097819 */ /* 0x100fe20000011408 */
[----:B------:R-:W-:Y:S01]  /*0920*/  @!UP0 UIMAD.WIDE.U32 UR16, UR12, UR8, URZ ;  /* 0x000000080c1082a5 */ /* 0x000fe2000f8e003f */
[----:B------:R-:W-:Y:S01]  /*0930*/  IMAD.SHL.U32 R14, R15, 0x8, RZ ;  /* 0x000000080f0e7824 */ /* 0x000fe200078e00ff */
[----:B------:R-:W-:Y:S01]  /*0940*/  @UP0 UIMAD UR7, UR25, UR5, UR15 ;  /* 0x00000005190702a4 */ /* 0x000fe2000f8e020f */
[----:B------:R-:W-:Y:S01]  /*0950*/  BSSY B0, `(.L_x_2018) ;  /* 0x0000039000007945 */ /* 0x000fe20003800000 */
[----:B------:R-:W-:Y:S01]  /*0960*/  @!UP0 USHF.R.S32.HI UR15, URZ, 0x1f, UR12 ;  /* 0x0000001f3f0f8899 */ /* 0x000fe2000801140c */
[----:B------:R-:W-:Y:S01]  /*0970*/  IMAD.WIDE R6, R6, 0x80, R8 ;  /* 0x0000008006067825 */ /* 0x000fe200078e0208 */
[----:B------:R-:W-:Y:S01]  /*0980*/  ULDC.64 UR4, c[0x0][0x1f0] ;  /* 0x00007c0000047ab9 */ /* 0x000fe20000000a00 */
[----:B------:R-:W-:Y:S01]  /*0990*/  IADD3 R23, R14, 0x40, RZ ;  /* 0x000000400e177810 */ /* 0x000fe20007ffe0ff */
[----:B------:R-:W-:-:S02]  /*09a0*/  UIMAD UR4, UR11, UR4, URZ ;  /* 0x000000040b0472a4 */ /* 0x000fc4000f8e023f */
[----:B------:R-:W-:Y:S02]  /*09b0*/  @!UP0 UIMAD UR15, UR15, UR8, URZ ;  /* 0x000000080f0f82a4 */ /* 0x000fe4000f8e023f */
[----:B------:R-:W-:Y:S02]  /*09c0*/  ULDC.U8 UR11, c[0x0][0x329] ;  /* 0x0000ca40000b7ab9 */ /* 0x000fe40000000000 */
[----:B------:R-:W-:Y:S02]  /*09d0*/  UISETP.NE.AND UP2, UPT, UR11, URZ, UPT ;  /* 0x0000003f0b00728c */ /* 0x000fe4000bf45270 */
[----:B------:R-:W-:Y:S02]  /*09e0*/  @!UP0 UIMAD UR15, UR12, UR9, UR15 ;  /* 0x000000090c0f82a4 */ /* 0x000fe4000f8e020f */
[----:B------:R-:W-:Y:S02]  /*09f0*/  UISETP.EQ.AND UP3, UPT, UR11, URZ, UP3 ;  /* 0x0000003f0b00728c */ /* 0x000fe40009f62270 */
[----:B------:R-:W-:-:S02]  /*0a00*/  ULDC UR9, c[0x0][0x214] ;  /* 0x0000850000097ab9 */ /* 0x000fc40000000800 */
[----:B------:R-:W-:Y:S02]  /*0a10*/  ULDC UR8, c[0x0][0x234] ;  /* 0x00008d0000087ab9 */ /* 0x000fe40000000800 */
[----:B------:R-:W-:Y:S02]  /*0a20*/  UIMAD UR5, UR6, UR5, UR4 ;  /* 0x00000005060572a4 */ /* 0x000fe4000f8e0204 */
[----:B------:R-:W-:Y:S02]  /*0a30*/  @!UP2 UISETP.NE.AND UP1, UPT, UR13, URZ, UPT ;  /* 0x0000003f0d00a28c */ /* 0x000fe4000bf25270 */
[----:B------:R-:W-:Y:S02]  /*0a40*/  @UP2 ULDC UR11, c[0x0][0x210] ;  /* 0x00008400000b2ab9 */ /* 0x000fe40000000800 */
[----:B------:R-:W-:Y:S02]  /*0a50*/  @UP2 UIMAD UR11, UR11, UR9, URZ ;  /* 0x000000090b0b22a4 */ /* 0x000fe4000f8e023f */
        /* <DEDUP_REMOVED lines=18> */
[----:B------:R-:W-:Y:S01]  /*0b80*/  UIMAD UR11, UR6, UR11, UR18 ;  /* 0x0000000b060b72a4 */ /* 0x000fe2000f8e0212 */
[----:B------:R-:W-:Y:S01]  /*0b90*/  IADD3 R11, R13, UR5, RZ ;  /* 0x000000050d0b7c10 */ /* 0x000fe2000fffe0ff */
[----:B------:R-:W-:Y:S02]  /*0ba0*/  @!UP3 UMOV UR20, URZ ;  /* 0x0000003f0014bc82 */ /* 0x000fe40008000000 */
[----:B------:R-:W-:Y:S02]  /*0bb0*/  @UP3 UMOV UR20, UR13 ;  /* 0x0000000d00143c82 */ /* 0x000fe40008000000 */
[----:B------:R-:W-:Y:S02]  /*0bc0*/  @!UP3 UMOV UR21, URZ ;  /* 0x0000003f0015bc82 */ /* 0x000fe40008000000 */
[----:B------:R-:W-:-:S02]  /*0bd0*/  USHF.R.S32.HI UR4, URZ, 0x1f, UR10 ;  /* 0x0000001f3f047899 */ /* 0x000fc4000801140a */
        /* <DEDUP_REMOVED lines=16> */
.L_x_2019:
[----:B------:R-:W-:Y:S05]  /*0ce0*/  BSYNC B0 ;  /* 0x0000000000007941 */ /* 0x000fea0003800000 */
.L_x_2018:
        /* <DEDUP_REMOVED lines=18> */
.L_x_2021:
[----:B------:R-:W-:Y:S05]  /*0e10*/  BSYNC B0 ;  /* 0x0000000000007941 */ /* 0x000fea0003800000 */
.L_x_2020:
        /* <DEDUP_REMOVED lines=18> */
.L_x_2023:
[----:B------:R-:W-:Y:S05]  /*0f40*/  BSYNC B0 ;  /* 0x0000000000007941 */ /* 0x000fea0003800000 */
.L_x_2022:
        /* <DEDUP_REMOVED lines=18> */
.L_x_2025:
[----:B------:R-:W-:Y:S05]  /*1070*/  BSYNC B0 ;  /* 0x0000000000007941 */ /* 0x000fea0003800000 */
.L_x_2024:
        /* <DEDUP_REMOVED lines=18> */
.L_x_2027:
[----:B------:R-:W-:Y:S05]  /*11a0*/  BSYNC B0 ;  /* 0x0000000000007941 */ /* 0x000fea0003800000 */
.L_x_2026:
        /* <DEDUP_REMOVED lines=18> */
.L_x_2029:
[----:B------:R-:W-:Y:S05]  /*12d0*/  BSYNC B0 ;  /* 0x0000000000007941 */ /* 0x000fea0003800000 */
.L_x_2028:
        /* <DEDUP_REMOVED lines=18> */
.L_x_2031:
[----:B------:R-:W-:Y:S05]  /*1400*/  BSYNC B0 ;  /* 0x0000000000007941 */ /* 0x000fea0003800000 */
.L_x_2030:
        /* <DEDUP_REMOVED lines=18> */
.L_x_2033:
[----:B------:R-:W-:Y:S05]  /*1530*/  BSYNC B0 ;  /* 0x0000000000007941 */ /* 0x000fea0003800000 */
.L_x_2032:
        /* <DEDUP_REMOVED lines=67> */
.L_x_2017:
[----:B------:R-:W-:Y:S01]  /*1970*/  UISETP.NE.AND UP0, UPT, UR25, -0x1, UPT ;  /* 0xffffffff1900788c */ /* 0x000fe2000bf05270 */
[----:B------:R-:W-:Y:S01]  /*1980*/  SHF.R.S32.HI R0, RZ, 0x1f, R100 ;  /* 0x0000001fff007819 */ /* 0x000fe20000011464 */
[----:B------:R-:W-:Y:S02]  /*1990*/  UISETP.NE.AND UP1, UPT, UR14, -0x1, UPT ;  /* 0xffffffff0e00788c */ /* 0x000fe4000bf25270 */
[----:B------:R-:W-:Y:S02]  /*19a0*/  ULDC.64 UR4, c[0x0][0x190] ;  /* 0x0000640000047ab9 */ /* 0x000fe40000000a00 */
[----:B------:R-:W-:Y:S02]  /*19b0*/  ULDC.64 UR8, c[0x0][0x178] ;  /* 0x00005e0000087ab9 */ /* 0x000fe40000000a00 */
[----:B------:R-:W-:Y:S01]  /*19c0*/  PLOP3.LUT P0, PT, PT, PT, UP1, 0x80, 0x0 ;  /* 0x000000000000781c */ /* 0x000fe20003f0f018 */
[----:B------:R-:W-:-:S02]  /*19d0*/  ULDC UR36, c[0x0][0x228] ;  /* 0x00008a0000247ab9 */ /* 0x000fc40000000800 */
[----:B------:R-:W-:Y:S02]  /*19e0*/  @UP0 UIMAD.WIDE.U32 UR16, UR25, UR4, URZ ;  /* 0x00000004191002a5 */ /* 0x000fe4000f8e003f */
[----:B------:R-:W-:Y:S02]  /*19f0*/  @!UP0 USHF.R.S32.HI UR15, URZ, 0x1f, UR12 ;  /* 0x0000001f3f0f8899 */ /* 0x000fe4000801140c */
[----:B------:R-:W-:Y:S02]  /*1a00*/  @UP0 UIMAD UR11, UR25, UR5, UR17 ;  /* 0x00000005190b02a4 */ /* 0x000fe4000f8e0211 */
[----:B------:R-:W-:Y:S02]  /*1a10*/  @UP1 UIADD3 UR17, UR13, UR14, URZ ;  /* 0x0000000e0d111290 */ /* 0x000fe4000fffe03f */
[----:B------:R-:W-:Y:S02]  /*1a20*/  ULDC.64 UR4, c[0x0][0x198] ;  /* 0x0000660000047ab9 */ /* 0x000fe40000000a00 */
[----:B------:R-:W-:-:S02]  /*1a30*/  @!UP0 UIMAD UR15, UR15, UR8, URZ ;  /* 0x000000080f0f82a4 */ /* 0x000fc4000f8e023f */
[----:B------:R-:W-:Y:S02]  /*1a40*/  @UP1 UIMAD.WIDE.U32 UR20, UR17, UR4, URZ ;  /* 0x00000004111412a5 */ /* 0x000fe4000f8e003f */
[----:B------:R-:W-:Y:S02]  /*1a50*/  @!UP0 UIMAD UR15, UR12, UR9, UR15 ;  /* 0x000000090c0f82a4 */ /* 0x000fe4000f8e020f */
[----:B------:R-:W-:Y:S02]  /*1a60*/  @UP1 UIMAD UR9, UR17, UR5, UR21 ;  /* 0x00000005110912a4 */ /* 0x000fe4000f8e0215 */
[----:B------:R-:W-:Y:S02]  /*1a70*/  ULDC UR4, c[0x0][0x224] ;  /* 0x0000890000047ab9 */ /* 0x000fe40000000800 */
[----:B------:R-:W-:Y:S02]  /*1a80*/  ULDC UR5, c[0x0][0x1c0] ;  /* 0x0000700000057ab9 */ /* 0x000fe40000000800 */
[----:B------:R-:W-:-:S02]  /*1a90*/  UIMAD UR5, UR12, UR5, UR6 ;  /* 0x000000050c0572a4 */ /* 0x000fc4000f8e0206 */
[----:B------:R-:W-:Y:S02]  /*1aa0*/  @!UP0 UIMAD.WIDE.U32 UR34, UR12, UR8, URZ ;  /* 0x000000080c2282a5 */ /* 0x000fe4000f8e003f */
[----:B------:R-:W-:Y:S02]  /*1ab0*/  UIMAD UR4, UR5, UR4, UR10 ;  /* 0x00000004050472a4 */ /* 0x000fe4000f8e020a */
[----:B------:R-:W-:Y:S02]  /*1ac0*/  USHF.L.U32 UR5, UR5, 0x5, URZ ;  /* 0x0000000505057899 */ /* 0x000fe4000800063f */
[----:B------:R-:W-:Y:S02]  /*1ad0*/  UIMAD UR36, UR4, UR36, URZ ;  /* 0x00000024042472a4 */ /* 0x000fe4000f8e023f */
[----:B------:R-:W-:Y:S02]  /*1ae0*/  USHF.R.S32.HI UR4, URZ, 0x1f, UR5 ;  /* 0x0000001f3f047899 */ /* 0x000fe40008011405 */
[----:B------:R-:W-:Y:S01]  /*1af0*/  IADD3 R93, P2, P1, R7, UR5, R100 ;  /* 0x00000005075d7c10 */ /* 0x000fe2000f95e064 */
[----:B------:R-:W-:-:S02]  /*1b00*/  @UP0 UMOV UR8, UR16 ;  /* 0x0000001000080c82 */ /* 0x000fc40008000000 */
[----:B------:R-:W-:Y:S01]  /*1b10*/  @!UP0 UIADD3 UR11, UR35, UR15, URZ ;  /* 0x0000000f230b8290 */ /* 0x000fe2000fffe03f */
[----:B------:R-:W-:Y:S01]  /*1b20*/  IADD3.X R91, R8, UR4, R0, P2, P1 ;  /* 0x00000004085b7c10 */ /* 0x000fe200097e2400 */
[----:B------:R1:W-:Y:S01]  /*1b30*/  STL [R1+0xac], R93 ;  /* 0x0000ac5d01007387 */ /* 0x0003e20000100800 */
[----:B------:R-:W-:Y:S02]  /*1b40*/  @!UP0 UMOV UR8, UR34 ;  /* 0x0000002200088c82 */ /* 0x000fe40008000000 */
[----:B------:R-:W-:Y:S01]  /*1b50*/  @UP1 UMOV UR16, UR20 ;  /* 0x0000001400101c82 */ /* 0x000fe20008000000 */
[----:B------:R-:W-:Y:S05]  /*1b60*/  @P0 BRA `(.L_x_2034) ;  /* 0x000000c000000947 */ /* 0x000fea0003800000 */
[----:B------:R-:W-:Y:S02]  /*1b70*/  USHF.R.S32.HI UR15, URZ, 0x1f, UR13 ;  /* 0x0000001f3f0f7899 */ /* 0x000fe4000801140d */
[----:B------:R-:W-:Y:S02]  /*1b80*/  ULDC.64 UR4, c[0x0][0x198] ;  /* 0x0000660000047ab9 */ /* 0x000fe40000000a00 */
[----:B------:R-:W-:-:S02]  /*1b90*/  UIMAD UR15, UR15, UR4, URZ ;  /* 0x000000040f0f72a4 */ /* 0x000fc4000f8e023f */
[----:B------:R-:W-:Y:S02]  /*1ba0*/  UIMAD.WIDE.U32 UR16, UR13, UR4, URZ ;  /* 0x000000040d1072a5 */ /* 0x000fe4000f8e003f */
[----:B------:R-:W-:Y:S02]  /*1bb0*/  UIMAD UR15, UR13, UR5, UR15 ;  /* 0x000000050d0f72a4 */ /* 0x000fe4000f8e020f */
[----:B------:R-:W-:Y:S02]  /*1bc0*/  USHF.R.S32.HI UR9, URZ, 0x1f, UR12 ;  /* 0x0000001f3f097899 */ /* 0x000fe4000801140c */
[----:B------:R-:W-:Y:S02]  /*1bd0*/  ULDC.64 UR4, c[0x0][0x180] ;  /* 0x0000600000047ab9 */ /* 0x000fe40000000a00 */
[----:B------:R-:W-:Y:S02]  /*1be0*/  UIADD3 UR17, UR17, UR15, URZ ;  /* 0x0000000f11117290 */ /* 0x000fe4000fffe03f */
[----:B------:R-:W-:-:S02]  /*1bf0*/  UIMAD UR9, UR9, UR4, URZ ;  /* 0x00000004090972a4 */ /* 0x000fc4000f8e023f */
[----:B------:R-:W-:Y:S02]  /*1c00*/  UIMAD.WIDE.U32 UR16, UR12, UR4, UR16 ;  /* 0x000000040c1072a5 */ /* 0x000fe4000f8e0010 */
[----:B------:R-:W-:-:S04]  /*1c10*/  UIMAD UR9, UR12, UR5, UR9 ;  /* 0x000000050c0972a4 */ /* 0x000fc8000f8e0209 */
[----:B------:R-:W-:Y:S02]  /*1c20*/  UIADD3 UR9, UR17, UR9, URZ ;  /* 0x0000000911097290 */ /* 0x000fe4000fffe03f */
.L_x_2034:
[----:B------:R-:W-:Y:S01]  /*1c30*/  IABS R4, c[0x0][0x1c8] ;  /* 0x0000720000047a13 */ /* 0x000fe20000000000 */
[----:B------:R-:W2:Y:S01]  /*1c40*/  S2R R6, SR_CTAID.Z ;  /* 0x0000000000067919 */ /* 0x000ea20000002700 */
        /* <DEDUP_REMOVED lines=9> */
[----:B------:R-:W-:Y:S01]  /*1ce0*/  USHF.R.S32.HI UR14, URZ, 0x1f, UR6 ;  /* 0x0000001f3f0e7899 */ /* 0x000fe20008011406 */
[----:B--2---:R-:W-:Y:S02]  /*1cf0*/  IABS R6, R6 ;  /* 0x0000000600067213 */ /* 0x004fe40000000000 */
[----:B---3--:R-:W-:-:S04]  /*1d00*/  IADD3 R2, R2, 0xffffffe, RZ ;  /* 0x0ffffffe02027810 */ /* 0x008fc80007ffe0ff */
        /* <DEDUP_REMOVED lines=31> */
.L_x_2035:
[CC--:B------:R-:W-:Y:S01]  /*1f00*/  LEA.HI R0, R5.reuse, R22.reuse, RZ, 0x3 ;  /* 0x0000001605007211 */ /* 0x0c0fe200078f18ff */
[----:B------:R-:W2:Y:S01]  /*1f10*/  S2R R14, SR_CTAID.Z ;  /* 0x00000000000e7919 */ /* 0x000ea20000002700 */
[CC--:B------:R-:W-:Y:S01]  /*1f20*/  LEA.HI R18, R5.reuse, R22.reuse, RZ, 0x4 ;  /* 0x0000001605127211 */ /* 0x0c0fe200078f20ff */
[----:B------:R-:W-:Y:S01]  /*1f30*/  ULDC.64 UR4, c[0x0][0x1a8] ;  /* 0x00006a0000047ab9 */ /* 0x000fe20000000a00 */
[----:B------:R-:W-:Y:S01]  /*1f40*/  SHF.R.S32.HI R12, RZ, 0x3, R0 ;  /* 0x00000003ff0c7819 */ /* 0x000fe20000011400 */
[----:B------:R-:W-:Y:S01]  /*1f50*/  UIMAD UR4, UR14, UR4, URZ ;  /* 0x000000040e0472a4 */ /* 0x000fe2000f8e023f */
        /* <DEDUP_REMOVED lines=12> */
[----:B------:R-:W-:Y:S01]  /*2020*/  SHF.R.S32.HI R4, RZ, 0x1f, R0 ;  /* 0x0000001fff047819 */ /* 0x000fe20000011400 */
[----:B------:R-:W-:Y:S01]  /*2030*/  UIADD3 UR6, -UR10, UR27, URZ ;  /* 0x0000001b0a067290 */ /* 0x000fe2000fffe13f */
[----:B------:R-:W-:Y:S01]  /*2040*/  LOP3.LUT R3, R2, 0x38, R104, 0xf8, !PT ;  /* 0x0000003802037812 */ /* 0x000fe200078ef868 */
[----:B------:R-:W-:Y:S01]  /*2050*/  BSSY B0, `(.L_x_2036) ;  /* 0x0000049000007945 */ /* 0x000fe20003800000 */
[----:B------:R-:W-:Y:S01]  /*2060*/  SHF.R.U32.HI R2, RZ, 0x3, R2 ;  /* 0x00000003ff027819 */ /* 0x000fe20000011602 */
[----:B------:R-:W-:Y:S01]  /*2070*/  IMAD.WIDE R10, R10, 0x80, R12 ;  /* 0x000000800a0a7825 */ /* 0x000fe200078e020c */
[----:B------:R-:W-:-:S02]  /*2080*/  LEA.HI R21, R4, R0, RZ, 0x3 ;  /* 0x0000000004157211 */ /* 0x000fc400078f18ff */
[----:B------:R-:W-:Y:S01]  /*2090*/  LOP3.LUT R3, R3, R2, RZ, 0x3c, !PT ;  /* 0x0000000203037212 */ /* 0x000fe200078e3cff */
[----:B------:R-:W-:Y:S01]  /*20a0*/  IMAD.SHL.U32 R4, R5, 0x8, RZ ;  /* 0x0000000805047824 */ /* 0x000fe200078e00ff */
[----:B------:R-:W-:Y:S02]  /*20b0*/  LOP3.LUT R2, R21, 0xfffffff8, RZ, 0xc0, !PT ;  /* 0xfffffff815027812 */ /* 0x000fe400078ec0ff */
        /* <DEDUP_REMOVED lines=9> */
[----:B------:R-:W-:Y:S01]  /*2150*/  SHF.R.S32.HI R17, RZ, 0x5, R16 ;  /* 0x00000005ff117819 */ /* 0x000fe20000011410 */
[----:B------:R-:W-:Y:S01]  /*2160*/  IMAD R0, R12, c[0x0][0x19c], R0 ;  /* 0x000067000c007a24 */ /* 0x000fe200078e0200 */
[----:B------:R-:W-:Y:S01]  /*2170*/  IADD3 R6, P0, R6, UR16, RZ ;  /* 0x0000001006067c10 */ /* 0x000fe2000ff1e0ff */
[----:B------:R-:W-:-:S03]  /*2180*/  IMAD.WIDE.U32 R4, R12, c[0x0][0x1a0], R104 ;  /* 0x000068000c047a25 */ /* 0x000fc600078e0068 */
[----:B------:R-:W-:Y:S01]  /*2190*/  IADD3.X R7, R7, UR9, R0, P0, !PT ;  /* 0x0000000907077c10 */ /* 0x000fe200087fe400 */
[----:B--2---:R-:W-:Y:S01]  /*21a0*/  IMAD.WIDE.U32 R14, R14, c[0x0][0x1a8], R2 ;  /* 0x00006a000e0e7a25 */ /* 0x004fe200078e0002 */
[----:B------:R-:W-:Y:S02]  /*21b0*/  IADD3 R2, P0, R4, UR20, RZ ;  /* 0x0000001404027c10 */ /* 0x000fe4000ff1e0ff */
[----:B------:R-:W-:Y:S01]  /*21c0*/  SHF.R.S32.HI R0, RZ, 0x1f, R8 ;  /* 0x0000001fff007819 */ /* 0x000fe20000011408 */
[----:B------:R-:W-:Y:S01]  /*21d0*/  IMAD R3, R12, c[0x0][0x1a4], R9 ;  /* 0x000069000c037a24 */ /* 0x000fe200078e0209 */
[----:B------:R-:W-:Y:S01]  /*21e0*/  SHF.R.S32.HI R9, RZ, 0x1f, R100 ;  /* 0x0000001fff097819 */ /* 0x000fe20000011464 */
[----:B------:R-:W-:Y:S01]  /*21f0*/  IMAD.WIDE.U32 R28, R8, c[0x0][0x1b0], R6 ;  /* 0x00006c00081c7a25 */ /* 0x000fe200078e0006 */
[----:B------:R-:W-:Y:S02]  /*2200*/  SHF.R.S32.HI R4, RZ, 0x1f, R16 ;  /* 0x0000001fff047819 */ /* 0x000fe40000011410 */
[----:B------:R-:W-:Y:S01]  /*2210*/  IADD3.X R3, R5, UR15, R3, P0, !PT ;  /* 0x0000000f05037c10 */ /* 0x000fe200087fe403 */
[C---:B------:R-:W-:Y:S01]  /*2220*/  IMAD R5, R0.reuse, c[0x0][0x1b0], RZ ;  /* 0x00006c0000057a24 */ /* 0x040fe200078e02ff */
[----:B------:R-:W-:Y:S01]  /*2230*/  LEA.HI R101, R9, R100, RZ, 0x2 ;  /* 0x0000006409657211 */ /* 0x000fe200078f10ff */
[----:B------:R-:W-:Y:S01]  /*2240*/  IMAD R0, R0, c[0x0][0x1b8], RZ ;  /* 0x00006e0000007a24 */ /* 0x000fe200078e02ff */
[----:B------:R3:W-:Y:S01]  /*2250*/  STL.64 [R1+0xa0], R28 ;  /* 0x0000a01c01007387 */ /* 0x0007e20000100a00 */
[----:B------:R-:W-:Y:S01]  /*2260*/  IMAD R9, R8, c[0x0][0x1b4], R5 ;  /* 0x00006d0008097a24 */ /* 0x000fe200078e0205 */
[----:B------:R-:W-:Y:S01]  /*2270*/  ISETP.GE.AND P0, PT, R12, UR6, PT ;  /* 0x000000060c007c0c */ /* 0x000fe2000bf06270 */
[----:B------:R-:W-:Y:S01]  /*2280*/  IMAD R5, R8, c[0x0][0x1bc], R0 ;  /* 0x00006f0008057a24 */ /* 0x000fe200078e0200 */
[----:B------:R-:W-:Y:S01]  /*2290*/  LEA.HI R4, R4, R17, RZ, 0x2 ;  /* 0x0000001104047211 */ /* 0x000fe200078f10ff */
[----:B------:R-:W-:Y:S01]  /*22a0*/  IMAD.WIDE.U32 R24, R8, c[0x0][0x1b8], R2 ;  /* 0x00006e0008187a25 */ /* 0x000fe200078e0002 */
[----:B------:R-:W-:-:S02]  /*22b0*/  SHF.R.S32.HI R16, RZ, 0x2, R101 ;  /* 0x00000002ff107819 */ /* 0x000fc40000011465 */
[----:B------:R-:W-:Y:S01]  /*22c0*/  LOP3.LUT R4, R4, 0xffffffc, RZ, 0xc0, !PT ;  /* 0x0ffffffc04047812 */ /* 0x000fe200078ec0ff */
[----:B------:R-:W-:Y:S01]  /*22d0*/  IMAD.IADD R27, R25, 0x1, R5 ;  /* 0x00000001191b7824 */ /* 0x000fe200078e0205 */
[----:B------:R3:W-:Y:S01]  /*22e0*/  STL.64 [R1+0xb8], R24 ;  /* 0x0000b81801007387 */ /* 0x0007e20000100a00 */
[----:B------:R-:W-:Y:S01]  /*22f0*/  IMAD.IADD R31, R29, 0x1, R9 ;  /* 0x000000011d1f7824 */ /* 0x000fe200078e0209 */
[----:B------:R-:W-:Y:S01]  /*2300*/  IADD3 R7, R15, UR4, RZ ;  /* 0x000000040f077c10 */ /* 0x000fe2000fffe0ff */
[----:B------:R-:W-:Y:S01]  /*2310*/  IMAD.IADD R0, R17, 0x1, -R4 ;  /* 0x0000000111007824 */ /* 0x000fe200078e0a04 */
[----:B------:R3:W-:Y:S01]  /*2320*/  STL [R1+0x8c], R95 ;  /* 0x00008c5f01007387 */ /* 0x0007e20000100800 */
[----:B------:R-:W-:Y:S02]  /*2330*/  IMAD.SHL.U32 R203, R203, 0x2, RZ ;  /* 0x00000002cbcb7824 */ /* 0x000fe400078e00ff */
[----:B------:R-:W-:Y:S01]  /*2340*/  IMAD R102, R0, 0x10, R16 ;  /* 0x0000001000667824 */ /* 0x000fe200078e0210 */
        /* <DEDUP_REMOVED lines=25> */
.L_x_2037:
[----:B------:R-:W-:Y:S05]  /*24e0*/  BSYNC B0 ;  /* 0x0000000000007941 */ /* 0x000fea0003800000 */
.L_x_2036:
        /* <DEDUP_REMOVED lines=29> */
.L_x_2039:
[----:B------:R-:W-:Y:S05]  /*26c0*/  BSYNC B0 ;  /* 0x0000000000007941 */ /* 0x000fea0003800000 */
.L_x_2038:
[----:B------:R-:W-:Y:S01]  /*26d0*/  IADD3 R0, R12, 0x20, RZ ;  /* 0x000000200c007810 */ /* 0x000fe20007ffe0ff */
[----:B------:R-:W-:Y:S03]  /*26e0*/  BSSY B0, `(.L_x_2040) ;  /* 0x000001c000007945 */ /* 0x000fe60003800000 */
[----:B------:R-:W-:-:S13]  /*26f0*/  ISETP.GE.AND P0, PT, R0, UR6, PT ;  /* 0x0000000600007c0c */ /* 0x000fda000bf06270 */
[----:B------:R-:W-:Y:S05]  /*2700*/  @P0 BRA `(.L_x_2041) ;  /* 0x0000019000000947 */ /* 0x000fea0003800000 */
[----:B--2---:R-:W-:Y:S01]  /*2710*/  IADD3 R4, P0, R10, 0x20, RZ ;  /* 0x000000200a047810 */ /* 0x004fe20007f1e0ff */
        /* <DEDUP_REMOVED lines=24> */
.L_x_2041:
[----:B------:R-:W-:Y:S05]  /*28a0*/  BSYNC B0 ;  /* 0x0000000000007941 */ /* 0x000fea0003800000 */
.L_x_2040:
        /* <DEDUP_REMOVED lines=29> */
.L_x_2043:
[----:B------:R-:W-:Y:S05]  /*2a80*/  BSYNC B0 ;  /* 0x0000000000007941 */ /* 0x000fea0003800000 */
.L_x_2042:
        /* <DEDUP_REMOVED lines=29> */
.L_x_2045:
[----:B------:R-:W-:Y:S05]  /*2c60*/  BSYNC B0 ;  /* 0x0000000000007941 */ /* 0x000fea0003800000 */
.L_x_2044:
        /* <DEDUP_REMOVED lines=29> */
.L_x_2047:
[----:B------:R-:W-:Y:S05]  /*2e40*/  BSYNC B0 ;  /* 0x0000000000007941 */ /* 0x000fea0003800000 */
.L_x_2046:
        /* <DEDUP_REMOVED lines=29> */
.L_x_2049:
[----:B------:R-:W-:Y:S05]  /*3020*/  BSYNC B0 ;  /* 0x0000000000007941 */ /* 0x000fea0003800000 */
.L_x_2048:
        /* <DEDUP_REMOVED lines=33> */
.L_x_2051:
[----:B------:R-:W-:Y:S05]  /*3240*/  BSYNC B0 ;  /* 0x0000000000007941 */ /* 0x000fea0003800000 */
.L_x_2050:
[----:B------:R-:W-:Y:S01]  /*3250*/  IMAD.MOV.U32 R98, RZ, RZ, R30 ;  /* 0x000000ffff627224 */ /* 0x000fe200078e001e */
[----:B------:R-:W-:Y:S01]  /*3260*/  UIADD3 UR33, UR32, -0x1, URZ ;  /* 0xffffffff20217890 */ /* 0x000fe2000fffe03f */
[----:B------:R-:W-:Y:S01]  /*3270*/  IMAD.MOV.U32 R99, RZ, RZ, R31 ;  /* 0x000000ffff637224 */ /* 0x000fe200078e001f */
[----:B------:R-:W-:Y:S01]  /*3280*/  MOV R98, R28 ;  /* 0x0000001c00627202 */ /* 0x000fe20000000f00 */
[----:B------:R-:W-:Y:S01]  /*3290*/  BSSY B0, `(.L_x_2052) ;  /* 0x000001c000007945 */ /* 0x000fe20003800000 */
[----:B------:R-:W-:Y:S02]  /*32a0*/  UIMAD UR9, UR33, -0x20, UR7 ;  /* 0xffffffe0210978a4 */ /* 0x000fe4000f8e0207 */
[----:B------:R-:W-:Y:S01]  /*32b0*/  USHF.R.S32.HI UR11, URZ, 0x1f, UR33 ;  /* 0x0000001f3f0b7899 */ /* 0x000fe20008011421 */
[----:B------:R4:W-:Y:S01]  /*32c0*/  STL.64 [R1+0x98], R98 ;  /* 0x0000986201007387 */ /* 0x0009e20000100a00 */
[----:B------:R-:W-:Y:S01]  /*32d0*/  UIMAD UR4, UR34, UR33, URZ ;  /* 0x00000021220472a4 */ /* 0x000fe2000f8e023f */
[----:B------:R-:W-:-:S02]  /*32e0*/  MOV R7, UR33 ;  /* 0x0000002100077c02 */ /* 0x000fc40008000f00 */
[----:B------:R-:W-:Y:S01]  /*32f0*/  ISETP.GE.AND P0, PT, R12, UR9, PT ;  /* 0x000000090c007c0c */ /* 0x000fe2000bf06270 */
[----:B------:R-:W-:Y:S02]  /*3300*/  UIMAD UR4, UR11, UR35, UR4 ;  /* 0x000000230b0472a4 */ /* 0x000fe4000f8e0204 */
        /* <DEDUP_REMOVED lines=20> */
.L_x_2053:
[----:B------:R-:W-:Y:S05]  /*3450*/  BSYNC B0 ;  /* 0x0000000000007941 */ /* 0x000fea0003800000 */
.L_x_2052:
        /* <DEDUP_REMOVED lines=12> */
[----:B--2---:R-:W-:-:S07]  /*3520*/  IADD3.X R4, R6, UR21, RZ, P2, !PT ;  /* 0x0000001506047c10 */ /* 0x004fce00097fe4ff */
        /* <DEDUP_REMOVED lines=15> */
.L_x_2055:
[----:B------:R-:W-:Y:S05]  /*3620*/  BSYNC B0 ;  /* 0x0000000000007941 */ /* 0x000fea0003800000 */
.L_x_2054:
[----:B------:R-:W0:Y:S01]  /*3630*/  LDGDEPBAR ;  /* 0x00000000000079af */ /* 0x000e220000000000 */
[----:B------:R-:W-:Y:S01]  /*3640*/  ISETP.GE.AND P0, PT, R12, UR9, PT ;  /* 0x000000090c007c0c */ /* 0x000fe2000bf06270 */
[----:B------:R-:W-:Y:S01]  /*3650*/  IMAD.U32 R0, RZ, RZ, UR26 ;  /* 0x0000001aff007e24 */ /* 0x000fe2000f8e00ff */
[----:B------:R-:W-:Y:S01]  /*3660*/  UIMAD UR5, UR19, UR33, URZ ;  /* 0x00000021130572a4 */ /* 0x000fe2000f8e023f */
[----:B--2---:R-:W-:Y:S01]  /*3670*/  IMAD.MOV.U32 R4, RZ, RZ, R26 ;  /* 0x000000ffff047224 */ /* 0x004fe200078e001a */
[----:B------:R-:W-:Y:S01]  /*3680*/  MOV R4, R24 ;  /* 0x0000001800047202 */ /* 0x000fe20000000f00 */
[----:B------:R-:W-:Y:S01]  /*3690*/  IMAD.MOV.U32 R5, RZ, RZ, R27 ;  /* 0x000000ffff057224 */ /* 0x000fe200078e001b */
[----:B------:R-:W-:Y:S01]  /*36a0*/  LEA R92, R0, R17, 0x3 ;  /* 0x00000011005c7211 */ /* 0x000fe200078e18ff */
[----:B------:R-:W-:Y:S01]  /*36b0*/  UIMAD UR5, UR11, UR20, UR5 ;  /* 0x000000140b0572a4 */ /* 0x000fe2000f8e0205 */
[----:B------:R-:W-:Y:S01]  /*36c0*/  LEA R2, R17, UR10, 0x4 ;  /* 0x0000000a11027c11 */ /* 0x000fe2000f8e20ff */
[----:B------:R-:W-:Y:S01]  /*36d0*/  IMAD.WIDE.U32 R6, R7, UR20, R4 ;  /* 0x0000001407067c25 */ /* 0x000fe2000f8e0004 */
[----:B------:R2:W-:Y:S01]  /*36e0*/  STL.64 [R1+0xb0], R4 ;  /* 0x0000b00401007387 */ /* 0x0005e20000100a00 */
[----:B------:R-:W-:Y:S01]  /*36f0*/  SHF.L.U32 R22, R22, 0x1, RZ ;  /* 0x0000000116167819 */ /* 0x000fe200000006ff */
[----:B------:R-:W-:Y:S01]  /*3700*/  UIADD3 UR17, UR30, -0x4ab325aa, URZ ;  /* 0xb54cda561e117890 */ /* 0x000fe2000fffe03f */
[----:B------:R-:W-:Y:S01]  /*3710*/  BSSY B0, `(.L_x_2056) ;  /* 0x000001c000007945 */ /* 0x000fe20003800000 */
[----:B------:R1:W-:Y:S01]  /*3720*/  STL [R1+0x64], R92 ;  /* 0x0000645c01007387 */ /* 0x0003e20000100800 */
[----:B------:R-:W-:Y:S01]  /*3730*/  UIADD3 UR16, UR31, 0x646e171e, URZ ;  /* 0x646e171e1f107890 */ /* 0x000fe2000fffe03f */
[----:B------:R-:W-:Y:S01]  /*3740*/  IMAD.IADD R88, R16, 0x1, R2 ;  /* 0x0000000110587824 */ /* 0x000fe200078e0202 */
[----:B------:R-:W-:Y:S01]  /*3750*/  LOP3.LUT R94, R22, 0x6, RZ, 0xc0, !PT ;  /* 0x00000006165e7812 */ /* 0x000fe200078ec0ff */
[----:B------:R-:W-:-:S04]  /*3760*/  DEPBAR.LE SB0, 0x0 ;  /* 0x000080000000791a */ /* 0x000fc80000000000 */
[----:B------:R-:W-:Y:S01]  /*3770*/  BAR.SYNC.DEFER_BLOCKING 0x0 ;  /* 0x0000000000007b1d */ /* 0x000fe20000010000 */
[----:B--2---:R-:W-:-:S05]  /*3780*/  IADD3 R5, R7, UR5, RZ ;  /* 0x0000000507057c10 */ /* 0x004fca000fffe0ff */
        /* <DEDUP_REMOVED lines=20> */
.L_x_2057:
[----:B------:R-:W-:Y:S05]  /*38d0*/  BSYNC B0 ;  /* 0x0000000000007941 */ /* 0x000fea0003800000 */
.L_x_2056:
[----:B------:R-:W-:Y:S01]  /*38e0*/  ISETP.GE.AND P0, PT, R8, UR9, PT ;  /* 0x0000000908007c0c */ /* 0x000fe2000bf06270 */
[----:B------:R-:W-:Y:S01]  /*38f0*/  ULDC UR5, c[0x0][0x1a4] ;  /* 0x0000690000057ab9 */ /* 0x000fe20000000800 */
[----:B------:R-:W-:Y:S01]  /*3900*/  IMAD.MOV.U32 R4, RZ, RZ, 0x10 ;  /* 0x00000010ff047424 */ /* 0x000fe200078e00ff */
[----:B------:R-:W-:Y:S01]  /*3910*/  UIADD3 UR8, UR7, 0x1, -UR27 ;  /* 0x0000000107087890 */ /* 0x000fe2000fffe81b */
[----:B------:R-:W-:Y:S01]  /*3920*/  R2P PR, R19, 0x6 ;  /* 0x0000000613007804 */ /* 0x000fe20000000000 */
[----:B------:R-:W-:Y:S01]  /*3930*/  USHF.L.U32 UR24, UR4, 0x4, URZ ;  /* 0x0000000404187899 */ /* 0x000fe2000800063f */
[----:B--2---:R-:W-:Y:S01]  /*3940*/  IMAD.MOV.U32 R3, RZ, RZ, 0x20 ;  /* 0x00000020ff037424 */ /* 0x004fe200078e00ff */
[----:B------:R-:W-:Y:S01]  /*3950*/  USHF.L.U64.HI UR23, UR4, UR23, UR5 ;  /* 0x0000001704177299 */ /* 0x000fe20008010205 */
[----:B------:R-:W-:Y:S01]  /*3960*/  BSSY B0, `(.L_x_2058) ;  /* 0x000001d000007945 */ /* 0x000fe20003800000 */
[----:B------:R-:W-:Y:S01]  /*3970*/  SEL R4, R4, 0xfffffff0, !P1 ;  /* 0xfffffff004047807 */ /* 0x000fe20004800000 */
[----:B------:R-:W-:Y:S01]  /*3980*/  ULDC UR5, c[0x0][0x2e4] ;  /* 0x0000b90000057ab9 */ /* 0x000fe20000000800 */
[----:B------:R-:W-:Y:S01]  /*3990*/  SEL R3, R3, 0xffffffe0, !P2 ;  /* 0xffffffe003037807 */ /* 0x000fe20005000000 */
[----:B------:R-:W-:Y:S01]  /*39a0*/  ULDC UR4, c[0x0][0x2e8] ;  /* 0x0000ba0000047ab9 */ /* 0x000fe20000000800 */
[----:B------:R2:W-:Y:S01]  /*39b0*/  @P0 STS.128 [R203+0xa800], RZ ;  /* 0x00a800ffcb000388 */ /* 0x0005e20000000c00 */
[----:B------:R-:W-:-:S02]  /*39c0*/  UIADD3 UR5, UR7, -UR5, -UR27 ;  /* 0x8000000507057290 */ /* 0x000fc4000fffe81b */
[----:B------:R-:W-:Y:S01]  /*39d0*/  UIADD3 UR4, UR8, UR4, URZ ;  /* 0x0000000408047290 */ /* 0x000fe2000fffe03f */
        /* <DEDUP_REMOVED lines=21> */
.L_x_2059:
[----:B------:R-:W-:Y:S05]  /*3b30*/  BSYNC B0 ;  /* 0x0000000000007941 */ /* 0x000fea0003800000 */
.L_x_2058:
        /* <DEDUP_REMOVED lines=10> */
[----:B------:R-:W-:-:S02]  /*3be0*/  LOP3.LUT R2, R2, 0x1c0, RZ, 0xc0, !PT ;  /* 0x000001c002027812 */ /* 0x000fc400078ec0ff */
[----:B------:R-:W-:Y:S01]  /*3bf0*/  LOP3.LUT R90, R8, 0xfffffe00, RZ, 0xc0, !PT ;  /* 0xfffffe00085a7812 */ /* 0x000fe200078ec0ff */
[----:B------:R-:W-:Y:S01]  /*3c00*/  IMAD.IADD R7, R7, 0x1, -R0 ;  /* 0x0000000107077824 */ /* 0x000fe200078e0a00 */
[----:B------:R-:W-:Y:S02]  /*3c10*/  LOP3.LUT R0, R6, 0x1c0, RZ, 0xc0, !PT ;  /* 0x000001c006007812 */ /* 0x000fe400078ec0ff */
[----:B------:R-:W-:Y:S01]  /*3c20*/  PLOP3.LUT P0, PT, PT, PT, UP0, 0x80, 0x0 ;  /* 0x000000000000781c */ /* 0x000fe20003f0f008 */
[----:B------:R-:W-:Y:S01]  /*3c30*/  IMAD.SHL.U32 R6, R7, 0x8, RZ ;  /* 0x0000000807067824 */ /* 0x000fe200078e00ff */
[----:B------:R-:W-:Y:S02]  /*3c40*/  LOP3.LUT R8, R0, 0x8, R5, 0xf8, !PT ;  /* 0x0000000800087812 */ /* 0x000fe400078ef805 */
[----:B------:R-:W-:Y:S02]  /*3c50*/  SHF.R.U32.HI R0, RZ, 0x3, R0 ;  /* 0x00000003ff007819 */ /* 0x000fe40000011600 */
[----:B------:R-:W-:-:S02]  /*3c60*/  LOP3.LUT R6, R2, 0x8, R6, 0xf8, !PT ;  /* 0x0000000802067812 */ /* 0x000fc400078ef806 */
[----:B------:R-:W-:Y:S01]  /*3c70*/  SHF.R.U32.HI R5, RZ, 0x3, R2 ;  /* 0x00000003ff057819 */ /* 0x000fe20000011602 */
[----:B------:R-:W-:Y:S01]  /*3c80*/  IMAD R2, R17, 0x400, R90 ;  /* 0x0000040011027824 */ /* 0x000fe200078e025a */
[----:B------:R-:W-:Y:S02]  /*3c90*/  LOP3.LUT R0, R8, R0, RZ, 0x3c, !PT ;  /* 0x0000000008007212 */ /* 0x000fe400078e3cff */
[----:B------:R-:W-:Y:S02]  /*3ca0*/  LOP3.LUT R89, R6, R5, RZ, 0x3c, !PT ;  /* 0x0000000506597212 */ /* 0x000fe400078e3cff */
[C---:B------:R-:W-:Y:S01]  /*3cb0*/  IADD3 R5, R88.reuse, 0x8, RZ ;  /* 0x0000000858057810 */ /* 0x040fe20007ffe0ff */
[----:B------:R-:W-:Y:S01]  /*3cc0*/  IMAD R0, R7, 0x200, R0 ;  /* 0x0000020007007824 */ /* 0x000fe200078e0200 */
[C---:B------:R-:W-:Y:S01]  /*3cd0*/  IADD3 R6, R88.reuse, UR4, RZ ;  /* 0x0000000458067c10 */ /* 0x040fe2000fffe0ff */
[----:B------:R-:W-:Y:S01]  /*3ce0*/  IMAD.IADD R2, R89, 0x1, R2 ;  /* 0x0000000159027824 */ /* 0x000fe200078e0202 */
[----:B------:R-:W-:Y:S01]  /*3cf0*/  IADD3 R7, R88, UR5, RZ ;  /* 0x0000000558077c10 */ /* 0x000fe2000fffe0ff */
[----:B------:R-:W-:Y:S01]  /*3d00*/  IMAD.SHL.U32 R188, R0, 0x2, RZ ;  /* 0x0000000200bc7824 */ /* 0x000fe200078e00ff */
[----:B------:R-:W-:Y:S01]  /*3d10*/  IMNMX R221, R6, UR7, PT ;  /* 0x0000000706dd7c17 */ /* 0x000fe2000b800200 */
[----:B------:R-:W-:Y:S01]  /*3d20*/  IMAD.SHL.U32 R190, R2, 0x2, RZ ;  /* 0x0000000202be7824 */ /* 0x000fe200078e00ff */
[----:B------:R-:W-:-:S02]  /*3d30*/  IADD3 R2, R88, 0x40, RZ ;  /* 0x0000004058027810 */ /* 0x000fc40007ffe0ff */
[----:B---3--:R-:W-:Y:S01]  /*3d40*/  LDSM.16.M88.4 R28, [R188+0x8000] ;  /* 0x00800000bc1c783b */ /* 0x008fe20000000200 */
[----:B------:R-:W-:Y:S01]  /*3d50*/  IADD3 R0, R188, 0x8000, RZ ;  /* 0x00008000bc007810 */ /* 0x000fe20007ffe0ff */
[--C-:B------:R-:W-:Y:S01]  /*3d60*/  IMAD R192, R4, 0x2, R190.reuse ;  /* 0x0000000204c07824 */ /* 0x100fe200078e02be */
[----:B------:R-:W-:Y:S01]  /*3d70*/  IADD3 R199, R188, 0x8020, RZ ;  /* 0x00008020bcc77810 */ /* 0x000fe20007ffe0ff */
[----:B------:R-:W1:Y:S01]  /*3d80*/  LDSM.16.M88.4 R8, [R190+0x2000] ;  /* 0x00200000be08783b */ /* 0x000e620000000200 */
[----:B------:R-:W-:Y:S01]  /*3d90*/  @P1 IADD3 R199, R0, -0x20, RZ ;  /* 0xffffffe000c71810 */ /* 0x000fe20007ffe0ff */
[----:B------:R-:W-:Y:S01]  /*3da0*/  IMAD.MOV.U32 R0, RZ, RZ, 0x40 ;  /* 0x00000040ff007424 */ /* 0x000fe200078e00ff */
[----:B------:R-:W-:Y:S01]  /*3db0*/  IMNMX R217, RZ, R7, !PT ;  /* 0x00000007ffd97217 */ /* 0x000fe20007800200 */
[----:B------:R-:W3:Y:S01]  /*3dc0*/  LDSM.16.M88.4 R32, [R188+0x8800] ;  /* 0x00880000bc20783b */ /* 0x000ee20000000200 */
[----:B------:R-:W-:Y:S01]  /*3dd0*/  IMAD R198, R3, 0x2, R190 ;  /* 0x0000000203c67824 */ /* 0x000fe200078e02be */
[----:B------:R-:W-:Y:S01]  /*3de0*/  IADD3 R202, R199, 0x800, RZ ;  /* 0x00000800c7ca7810 */ /* 0x000fe20007ffe0ff */
[----:B------:R-:W-:Y:S01]  /*3df0*/  IMAD R196, R3, 0x2, R192 ;  /* 0x0000000203c47824 */ /* 0x000fe200078e02c0 */
[----:B------:R-:W5:Y:S01]  /*3e00*/  LDSM.16.M88.4 R16, [R190] ;  /* 0x00000000be10783b */ /* 0x000f620000000200 */
[----:B------:R-:W-:-:S02]  /*3e10*/  SEL R0, R0, 0xffffffc0, !P2 ;  /* 0xffffffc000007807 */ /* 0x000fc40005000000 */
[C---:B------:R-:W-:Y:S01]  /*3e20*/  IADD3 R201, R199.reuse, 0x1000, RZ ;  /* 0x00001000c7c97810 */ /* 0x040fe20007ffe0ff */
[----:B------:R-:W-:Y:S01]  /*3e30*/  LDSM.16.M88.4 R36, [R199] ;  /* 0x00000000c724783b */ /* 0x000fe20000000200 */
[----:B------:R-:W-:Y:S01]  /*3e40*/  IADD3 R200, R199, 0x1800, RZ ;  /* 0x00001800c7c87810 */ /* 0x000fe20007ffe0ff */
[----:B------:R-:W-:Y:S02]  /*3e50*/  IMAD.IADD R197, R188, 0x1, R0 ;  /* 0x00000001bcc57824 */ /* 0x000fe400078e0200 */
[----:B------:R-:W2:Y:S01]  /*3e60*/  LDSM.16.M88.4 R12, [R192+0x2000] ;  /* 0x00200000c00c783b */ /* 0x000ea20000000200 */
[----:B------:R-:W-:Y:S01]  /*3e70*/  IMAD.IADD R195, R0, 0x1, R199 ;  /* 0x0000000100c37824 */ /* 0x000fe200078e02c7 */
[----:B------:R-:W-:Y:S02]  /*3e80*/  IADD3 R0, R88, 0x48, RZ ;  /* 0x0000004858007810 */ /* 0x000fe40007ffe0ff */
[----:B------:R-:W4:Y:S02]  /*3e90*/  LDSM.16.M88.4 R40, [R199+0x800] ;  /* 0x00080000c728783b */ /* 0x000f240000000200 */
[----:B------:R-:W-:-:S02]  /*3ea0*/  IADD3 R6, R0, UR5, RZ ;  /* 0x0000000500067c10 */ /* 0x000fc4000fffe0ff */
[----:B------:R-:W2:Y:S01]  /*3eb0*/  LDSM.16.M88.4 R24, [R192] ;  /* 0x00000000c018783b */ /* 0x000ea20000000200 */
[----:B------:R-:W-:Y:S02]  /*3ec0*/  IADD3 R0, R0, UR4, RZ ;  /* 0x0000000400007c10 */ /* 0x000fe4000fffe0ff */
[----:B------:R-:W-:Y:S01]  /*3ed0*/  IMNMX R214, RZ, R6, !PT ;  /* 0x00000006ffd67217 */ /* 0x000fe20007800200 */
[----:B------:R-:W-:Y:S01]  /*3ee0*/  LDSM.16.M88.4 R44, [R197+0x8000] ;  /* 0x00800000c52c783b */ /* 0x000fe20000000200 */
[----:B------:R-:W-:-:S03]  /*3ef0*/  IMNMX R218, R0, UR7, PT ;  /* 0x0000000700da7c17 */ /* 0x000fc6000b800200 */
[----:B------:R-:W2:Y:S04]  /*3f00*/  LDSM.16.M88.4 R20, [R198+0x2000] ;  /* 0x00200000c614783b */ /* 0x000ea80000000200 */
[----:B------:R-:W2:Y:S01]  /*3f10*/  LDSM.16.M88.4 R68, [R197+0x8800] ;  /* 0x00880000c544783b */ /* 0x000ea20000000200 */
[C---:B-1----:R-:W-:Y:S08]  /*3f20*/  HMMA.16816.F32 R56, R8.reuse, R28, RZ ;  /* 0x0000001c0838723c */ /* 0x042ff000000018ff */
[C---:B---3--:R-:W-:Y:S08]  /*3f30*/  HMMA.16816.F32 R48, R8.reuse, R32, RZ ;  /* 0x000000200830723c */ /* 0x048ff000000018ff */
[C---:B------:R-:W-:Y:S08]  /*3f40*/  HMMA.16816.F32 R52, R8.reuse, R30, RZ ;  /* 0x0000001e0834723c */ /* 0x040ff000000018ff */
[----:B------:R-:W-:Y:S08]  /*3f50*/  HMMA.16816.F32 R8, R8, R34, RZ ;  /* 0x000000220808723c */ /* 0x000ff000000018ff */
[C---:B-----5:R-:W-:Y:S08]  /*3f60*/  HMMA.16816.F32 R72, R16.reuse, R28, RZ ;  /* 0x0000001c1048723c */ /* 0x060ff000000018ff */
[C---:B------:R-:W-:Y:S08]  /*3f70*/  HMMA.16816.F32 R64, R16.reuse, R30, RZ ;  /* 0x0000001e1040723c */ /* 0x040ff000000018ff */
[C---:B------:R-:W-:Y:S08]  /*3f80*/  HMMA.16816.F32 R60, R16.reuse, R32, RZ ;  /* 0x00000020103c723c */ /* 0x040ff000000018ff */
[----:B------:R-:W-:Y:S01]  /*3f90*/  HMMA.16816.F32 R76, R16, R34, RZ ;  /* 0x00000022104c723c */ /* 0x000fe200000018ff */
[----:B------:R-:W-:Y:S07]  /*3fa0*/  LDSM.16.M88.4 R16, [R196+0x2000] ;  /* 0x00200000c410783b */ /* 0x000fee0000000200 */
[C---:B--2---:R-:W-:Y:S08]  /*3fb0*/  HMMA.16816.F32 R32, R12.reuse, R36, R56 ;  /* 0x000000240c20723c */ /* 0x044ff00000001838 */
[C---:B----4-:R-:W-:Y:S08]  /*3fc0*/  HMMA.16816.F32 R80, R12.reuse, R40, R48 ;  /* 0x000000280c50723c */ /* 0x050ff00000001830 */
[C---:B------:R-:W-:Y:S01]  /*3fd0*/  HMMA.16816.F32 R48, R12.reuse, R42, R8 ;  /* 0x0000002a0c30723c */ /* 0x040fe20000001808 */
[----:B------:R-:W1:Y:S07]  /*3fe0*/  LDSM.16.M88.4 R8, [R198] ;  /* 0x00000000c608783b */ /* 0x000e6e0000000200 */
[----:B------:R-:W-:Y:S08]  /*3ff0*/  HMMA.16816.F32 R52, R12, R38, R52 ;  /* 0x000000260c34723c */ /* 0x000ff00000001834 */
[C---:B------:R-:W-:Y:S08]  /*4000*/  HMMA.16816.F32 R28, R24.reuse, R36, R72 ;  /* 0x00000024181c723c */ /* 0x040ff00000001848 */
[C---:B------:R-:W-:Y:S01]  /*4010*/  HMMA.16816.F32 R12, R24.reuse, R38, R64 ;  /* 0x00000026180c723c */ /* 0x040fe20000001840 */
[----:B------:R-:W2:Y:S07]  /*4020*/  LDSM.16.M88.4 R36, [R195] ;  /* 0x00000000c324783b */ /* 0x000eae0000000200 */
[C---:B------:R-:W-:Y:S08]  /*4030*/  HMMA.16816.F32 R84, R24.reuse, R40, R60 ;  /* 0x000000281854723c */ /* 0x040ff0000000183c */
[----:B------:R-:W-:Y:S01]  /*4040*/  HMMA.16816.F32 R56, R24, R42, R76 ;  /* 0x0000002a1838723c */ /* 0x000fe2000000184c */
[----:B------:R-:W-:Y:S07]  /*4050*/  LDSM.16.M88.4 R24, [R196] ;  /* 0x00000000c418783b */ /* 0x000fee0000000200 */
[C---:B------:R-:W-:Y:S01]  /*4060*/  HMMA.16816.F32 R60, R20.reuse, R44, R32 ;  /* 0x0000002c143c723c */ /* 0x040fe20000001820 */
[----:B------:R-:W3:Y:S07]  /*4070*/  LDSM.16.M88.4 R32, [R195+0x800] ;  /* 0x00080000c320783b */ /* 0x000eee0000000200 */
[C---:B------:R-:W-:Y:S08]  /*4080*/  HMMA.16816.F32 R80, R20.reuse, R68, R80 ;  /* 0x000000441450723c */ /* 0x040ff00000001850 */
[C---:B------:R-:W-:Y:S08]  /*4090*/  HMMA.16816.F32 R72, R20.reuse, R46, R52 ;  /* 0x0000002e1448723c */ /* 0x040ff00000001834 */
[----:B------:R-:W-:Y:S01]  /*40a0*/  HMMA.16816.F32 R64, R20, R70, R48 ;  /* 0x000000461440723c */ /* 0x000fe20000001830 */
[----:B------:R-:W-:Y:S07]  /*40b0*/  LDSM.16.M88.4 R20, [R190+0x6000] ;  /* 0x00600000be14783b */ /* 0x000fee0000000200 */
[C---:B-1----:R-:W-:Y:S01]  /*40c0*/  HMMA.16816.F32 R52, R8.reuse, R44, R28 ;  /* 0x0000002c0834723c */ /* 0x042fe2000000181c */
[----:B------:R-:W-:Y:S07]  /*40d0*/  LDSM.16.M88.4 R28, [R188+0x9800] ;  /* 0x00980000bc1c783b */ /* 0x000fee0000000200 */
[C---:B------:R-:W-:Y:S01]  /*40e0*/  HMMA.16816.F32 R48, R8.reuse, R46, R12 ;  /* 0x0000002e0830723c */ /* 0x040fe2000000180c */
[----:B------:R-:W1:Y:S04]  /*40f0*/  LDSM.16.M88.4 R44, [R188+0x9000] ;  /* 0x00900000bc2c783b */ /* 0x000e680000000200 */
[----:B------:R-:W4:Y:S03]  /*4100*/  LDSM.16.M88.4 R12, [R190+0x4000] ;  /* 0x00400000be0c783b */ /* 0x000f260000000200 */
[C---:B------:R-:W-:Y:S08]  /*4110*/  HMMA.16816.F32 R40, R8.reuse, R68, R84 ;  /* 0x000000440828723c */ /* 0x040ff00000001854 */
[----:B------:R-:W-:Y:S01]  /*4120*/  HMMA.16816.F32 R56, R8, R70, R56 ;  /* 0x000000460838723c */ /* 0x000fe20000001838 */
[----:B------:R-:W-:Y:S07]  /*4130*/  LDSM.16.M88.4 R8, [R192+0x6000] ;  /* 0x00600000c008783b */ /* 0x000fee0000000200 */
[C---:B--2---:R-:W-:Y:S08]  /*4140*/  HMMA.16816.F32 R60, R16.reuse, R36, R60 ;  /* 0x00000024103c723c */ /* 0x044ff0000000183c */
[C---:B------:R-:W-:Y:S08]  /*4150*/  HMMA.16816.F32 R68, R16.reuse, R38, R72 ;  /* 0x000000261044723c */ /* 0x040ff00000001848 */
[C---:B---3--:R-:W-:Y:S08]  /*4160*/  HMMA.16816.F32 R84, R16.reuse, R32, R80 ;  /* 0x000000201054723c */ /* 0x048ff00000001850 */
[----:B------:R-:W-:Y:S08]  /*4170*/  HMMA.16816.F32 R64, R16, R34, R64 ;  /* 0x000000221040723c */ /* 0x000ff00000001840 */
[C---:B------:R-:W-:Y:S08]  /*4180*/  HMMA.16816.F32 R52, R24.reuse, R36, R52 ;  /* 0x000000241834723c */ /* 0x040ff00000001834 */
[C---:B------:R-:W-:Y:S01]  /*4190*/  HMMA.16816.F32 R36, R24.reuse, R38, R48 ;  /* 0x000000261824723c */ /* 0x040fe20000001830 */
[----:B------:R-:W2:Y:S07]  /*41a0*/  LDSM.16.M88.4 R48, [R199+0x1000] ;  /* 0x00100000c730783b */ /* 0x000eae0000000200 */
[C---:B------:R-:W-:Y:S01]  /*41b0*/  HMMA.16816.F32 R16, R24.reuse, R32, R40 ;  /* 0x000000201810723c */ /* 0x040fe20000001828 */
[----:B------:R-:W3:Y:S07]  /*41c0*/  LDSM.16.M88.4 R40, [R199+0x1800] ;  /* 0x00180000c728783b */ /* 0x000eee0000000200 */
[----:B------:R-:W-:Y:S01]  /*41d0*/  HMMA.16816.F32 R32, R24, R34, R56 ;  /* 0x000000221820723c */ /* 0x000fe20000001838 */
[----:B------:R-:W5:Y:S07]  /*41e0*/  LDSM.16.M88.4 R24, [R192+0x4000] ;  /* 0x00400000c018783b */ /* 0x000f6e0000000200 */
[C---:B-1----:R-:W-:Y:S08]  /*41f0*/  HMMA.16816.F32 R60, R20.reuse, R44, R60 ;  /* 0x0000002c143c723c */ /* 0x042ff0000000183c */
[C---:B------:R-:W-:Y:S08]  /*4200*/  HMMA.16816.F32 R68, R20.reuse, R46, R68 ;  /* 0x0000002e1444723c */ /* 0x040ff00000001844 */
[C---:B------:R-:W-:Y:S08]  /*4210*/  HMMA.16816.F32 R84, R20.reuse, R28, R84 ;  /* 0x0000001c1454723c */ /* 0x040ff00000001854 */
[----:B------:R-:W-:Y:S01]  /*4220*/  HMMA.16816.F32 R64, R20, R30, R64 ;  /* 0x0000001e1440723c */ /* 0x000fe20000001840 */
[----:B------:R-:W-:Y:S07]  /*4230*/  LDSM.16.M88.4 R20, [R198+0x4000] ;  /* 0x00400000c614783b */ /* 0x000fee0000000200 */
[C---:B----4-:R-:W-:Y:S08]  /*4240*/  HMMA.16816.F32 R56, R12.reuse, R44, R52 ;  /* 0x0000002c0c38723c */ /* 0x050ff00000001834 */
[C---:B------:R-:W-:Y:S01]  /*4250*/  HMMA.16816.F32 R52, R12.reuse, R46, R36 ;  /* 0x0000002e0c34723c */ /* 0x040fe20000001824 */
[----:B------:R-:W-:Y:S07]  /*4260*/  LDSM.16.M88.4 R36, [R197+0x9000] ;  /* 0x00900000c524783b */ /* 0x000fee0000000200 */
[C---:B------:R-:W-:Y:S01]  /*4270*/  HMMA.16816.F32 R44, R12.reuse, R28, R16 ;  /* 0x0000001c0c2c723c */ /* 0x040fe20000001810 */
[----:B------:R-:W1:Y:S07]  /*4280*/  LDSM.16.M88.4 R16, [R198+0x6000] ;  /* 0x00600000c610783b */ /* 0x000e6e0000000200 */
[----:B------:R-:W-:Y:S01]  /*4290*/  HMMA.16816.F32 R12, R12, R30, R32 ;  /* 0x0000001e0c0c723c */ /* 0x000fe20000001820 */
[----:B------:R-:W4:Y:S04]  /*42a0*/  LDSM.16.M88.4 R32, [R197+0x9800] ;  /* 0x00980000c520783b */ /* 0x000f280000000200 */
[----:B------:R-:W-:Y:S03]  /*42b0*/  LDSM.16.M88.4 R28, [R195+0x1000] ;  /* 0x00100000c31c783b */ /* 0x000fe60000000200 */
[C---:B--2---:R-:W-:Y:S08]  /*42c0*/  HMMA.16816.F32 R60, R8.reuse, R48, R60 ;  /* 0x00000030083c723c */ /* 0x044ff0000000183c */
[C---:B------:R-:W-:Y:S08]  /*42d0*/  HMMA.16816.F32 R80, R8.reuse, R50, R68 ;  /* 0x000000320850723c */ /* 0x040ff00000001844 */
[C---:B---3--:R-:W-:Y:S08]  /*42e0*/  HMMA.16816.F32 R84, R8.reuse, R40, R84 ;  /* 0x000000280854723c */ /* 0x048ff00000001854 */
[----:B------:R-:W-:Y:S01]  /*42f0*/  HMMA.16816.F32 R76, R8, R42, R64 ;  /* 0x0000002a084c723c */ /* 0x000fe20000001840 */
[----:B------:R-:W2:Y:S07]  /*4300*/  LDSM.16.M88.4 R8, [R196+0x6000] ;  /* 0x00600000c408783b */ /* 0x000eae0000000200 */
[C---:B-----5:R-:W-:Y:S08]  /*4310*/  HMMA.16816.F32 R72, R24.reuse, R48, R56 ;  /* 0x000000301848723c */ /* 0x060ff00000001838 */
[C---:B------:R-:W-:Y:S08]  /*4320*/  HMMA.16816.F32 R68, R24.reuse, R50, R52 ;  /* 0x000000321844723c */ /* 0x040ff00000001834 */
[C---:B------:R-:W-:Y:S08]  /*4330*/  HMMA.16816.F32 R64, R24.reuse, R40, R44 ;  /* 0x000000281840723c */ /* 0x040ff0000000182c */
[----:B------:R-:W-:Y:S01]  /*4340*/  HMMA.16816.F32 R48, R24, R42, R12 ;  /* 0x0000002a1830723c */ /* 0x000fe2000000180c */
[----:B------:R-:W3:Y:S04]  /*4350*/  LDSM.16.M88.4 R24, [R195+0x1800] ;  /* 0x00180000c318783b */ /* 0x000ee80000000200 */
[----:B------:R-:W5:Y:S01]  /*4360*/  LDSM.16.M88.4 R12, [R196+0x4000] ;  /* 0x00400000c40c783b */ /* 0x000f620000000200 */
[----:B------:R-:W-:-:S04]  /*4370*/  DEPBAR.LE SB0, 0x0 ;  /* 0x000080000000791a */ /* 0x000fc80000000000 */
[C---:B-1----:R-:W-:Y:S08]  /*4380*/  HMMA.16816.F32 R60, R16.reuse, R36, R60 ;  /* 0x00000024103c723c */ /* 0x042ff0000000183c */
[C---:B------:R-:W-:Y:S08]  /*4390*/  HMMA.16816.F32 R56, R16.reuse, R38, R80 ;  /* 0x000000261038723c */ /* 0x040ff00000001850 */
[C---:B----4-:R-:W-:Y:S08]  /*43a0*/  HMMA.16816.F32 R52, R16.reuse, R32, R84 ;  /* 0x000000201034723c */ /* 0x050ff00000001854 */
[----:B------:R-:W-:Y:S08]  /*43b0*/  HMMA.16816.F32 R44, R16, R34, R76 ;  /* 0x00000022102c723c */ /* 0x000ff0000000184c */
[C---:B------:R-:W-:Y:S08]  /*43c0*/  HMMA.16816.F32 R40, R20.reuse, R36, R72 ;  /* 0x000000241428723c */ /* 0x040ff00000001848 */
[C---:B------:R-:W-:Y:S08]  /*43d0*/  HMMA.16816.F32 R36, R20.reuse, R38, R68 ;  /* 0x000000261424723c */ /* 0x040ff00000001844 */
[C---:B------:R-:W-:Y:S08]  /*43e0*/  HMMA.16816.F32 R16, R20.reuse, R32, R64 ;  /* 0x000000201410723c */ /* 0x040ff00000001840 */
[----:B------:R-:W-:Y:S08]  /*43f0*/  HMMA.16816.F32 R20, R20, R34, R48 ;  /* 0x000000221414723c */ /* 0x000ff00000001830 */
[C---:B--2---:R-:W-:Y:S08]  /*4400*/  HMMA.16816.F32 R60, R8.reuse, R28, R60 ;  /* 0x0000001c083c723c */ /* 0x044ff0000000183c */
[C---:B------:R-:W-:Y:S08]  /*4410*/  HMMA.16816.F32 R56, R8.reuse, R30, R56 ;  /* 0x0000001e0838723c */ /* 0x040ff00000001838 */
[C---:B---3--:R-:W-:Y:S08]  /*4420*/  HMMA.16816.F32 R52, R8.reuse, R24, R52 ;  /* 0x000000180834723c */ /* 0x048ff00000001834 */
[----:B------:R-:W-:Y:S07]  /*4430*/  HMMA.16816.F32 R44, R8, R26, R44 ;  /* 0x0000001a082c723c */ /* 0x000fee000000182c */
[C---:B------:R-:W-:Y:S01]  /*4440*/  IADD3 R9, R5.reuse, UR5, RZ ;  /* 0x0000000505097c10 */ /* 0x040fe2000fffe0ff */
[----:B-----5:R-:W-:Y:S01]  /*4450*/  HMMA.16816.F32 R40, R12, R28, R40 ;  /* 0x0000001c0c28723c */ /* 0x020fe20000001828 */
[----:B------:R-:W-:-:S02]  /*4460*/  IADD3 R8, R5, UR4, RZ ;  /* 0x0000000405087c10 */ /* 0x000fc4000fffe0ff */
[C---:B------:R-:W-:Y:S02]  /*4470*/  IADD3 R5, R2.reuse, UR5, RZ ;  /* 0x0000000502057c10 */ /* 0x040fe4000fffe0ff */
[----:B------:R-:W-:Y:S02]  /*4480*/  IADD3 R2, R2, UR4, RZ ;  /* 0x0000000402027c10 */ /* 0x000fe4000fffe0ff */
[----:B------:R-:W-:Y:S01]  /*4490*/  IMNMX R216, RZ, R9, !PT ;  /* 0x00000009ffd87217 */ /* 0x000fe20007800200 */
[----:B------:R-:W-:Y:S01]  /*44a0*/  HMMA.16816.F32 R36, R12, R30, R36 ;  /* 0x0000001e0c24723c */ /* 0x000fe20000001824 */
[----:B------:R-:W-:Y:S02]  /*44b0*/  IMNMX R220, R8, UR7, PT ;  /* 0x0000000708dc7c17 */ /* 0x000fe4000b800200 */
[----:B------:R-:W-:Y:S02]  /*44c0*/  IMNMX R215, RZ, R5, !PT ;  /* 0x00000005ffd77217 */ /* 0x000fe40007800200 */
[----:B------:R-:W-:-:S03]  /*44d0*/  IMNMX R219, R2, UR7, PT ;  /* 0x0000000702db7c17 */ /* 0x000fc6000b800200 */
        /* <DEDUP_REMOVED lines=10> */
[----:B------:R-:W-:-:S03]  /*4580*/  IMAD.U32 R0, RZ, RZ, UR7 ;  /* 0x00000007ff007e24 */ /* 0x000fc6000f8e00ff */
[----:B------:R-:W-:Y:S01]  /*4590*/  UIMAD UR4, UR5, UR35, UR4 ;  /* 0x00000023050472a4 */ /* 0x000fe2000f8e0204 */
[----:B------:R-:W-:-:S03]  /*45a0*/  IMAD.WIDE.U32 R6, R0, UR35, R98 ;  /* 0x0000002300067c25 */ /* 0x000fc6000f8e0062 */
[----:B------:R1:W-:Y:S02]  /*45b0*/  @P3 STS.128 [R203+0x8000], RZ ;  /* 0x008000ffcb003388 */ /* 0x0003e40000000c00 */
[----:B------:R-:W-:Y:S02]  /*45c0*/  IADD3 R2, R7, UR4, RZ ;  /* 0x0000000407027c10 */ /* 0x000fe4000fffe0ff */
[C---:B------:R-:W-:Y:S02]  /*45d0*/  IADD3 R0, P4, R6.reuse, UR22, RZ ;  /* 0x0000001606007c10 */ /* 0x040fe4000ff9e0ff */
[C---:B------:R-:W-:Y:S02]  /*45e0*/  @!P3 LEA R12, P5, R6.reuse, c[0x0][0x168], 0x1 ;  /* 0x00005a00060cba11 */ /* 0x040fe400078a08ff */
[----:B------:R-:W-:Y:S02]  /*45f0*/  @!P2 LEA R8, P1, R6, c[0x0][0x168], 0x1 ;  /* 0x00005a000608aa11 */ /* 0x000fe400078208ff */
[----:B------:R-:W-:-:S02]  /*4600*/  IADD3.X R5, R2, UR21, RZ, P4, !PT ;  /* 0x0000001502057c10 */ /* 0x000fc4000a7fe4ff */
[----:B------:R-:W-:Y:S02]  /*4610*/  @!P3 LEA R10, P4, R0, c[0x0][0x168], 0x1 ;  /* 0x00005a00000aba11 */ /* 0x000fe400078808ff */
        /* <DEDUP_REMOVED lines=25> */
.L_x_2062:
[----:B------:R-:W-:Y:S05]  /*47b0*/  BSYNC B0 ;  /* 0x0000000000007941 */ /* 0x000fea0003800000 */
.L_x_2061:
[----:B------:R-:W0:Y:S02]  /*47c0*/  LDGDEPBAR ;  /* 0x00000000000079af */ /* 0x000e240000000000 */
.L_x_2060:
[----:B------:R-:W-:Y:S01]  /*47d0*/  IMAD.U32 R2, RZ, RZ, UR33 ;  /* 0x00000021ff027e24 */ /* 0x000fe2000f8e00ff */
[----:B------:R-:W-:Y:S01]  /*47e0*/  LOP3.LUT R16, R91, UR30, RZ, 0x3c, !PT ;  /* 0x0000001e5b107c12 */ /* 0x000fe2000f8e3cff */
[C---:B------:R-:W-:Y:S01]  /*47f0*/  IMAD.WIDE.U32 R14, R92.reuse, -0x326172a9, RZ ;  /* 0xcd9e8d575c0e7825 */ /* 0x040fe200078e00ff */
[----:B------:R-:W-:Y:S01]  /*4800*/  ULOP3.LUT UR5, UR33, UR31, URZ, 0x3c, !UPT ;  /* 0x0000001f21057292 */ /* 0x000fe2000f8e3c3f */
[----:B------:R-:W-:Y:S01]  /*4810*/  IADD3 R19, R92, 0x4, RZ ;  /* 0x000000045c137810 */ /* 0x000fe20007ffe0ff */
[----:B------:R-:W-:Y:S01]  /*4820*/  UIADD3 UR4, UR31, -0x4498517b, URZ ;  /* 0xbb67ae851f047890 */ /* 0x000fe2000fffe03f */
[----:B------:R-:W-:Y:S01]  /*4830*/  IMAD R2, R2, 0x20, R94 ;  /* 0x0000002002027824 */ /* 0x000fe200078e025e */
[----:B------:R-:W-:Y:S01]  /*4840*/  UIADD3 UR15, UR30, -0x61c88647, URZ ;  /* 0x9e3779b91e0f7890 */ /* 0x000fe2000fffe03f */
[----:B------:R-:W-:Y:S01]  /*4850*/  IMAD.WIDE.U32 R48, R93, -0x2daee0ad, RZ ;  /* 0xd2511f535d307825 */ /* 0x000fe200078e00ff */
[----:B------:R-:W-:Y:S02]  /*4860*/  UIADD3 UR14, UR30, 0x3c6ef372, URZ ;  /* 0x3c6ef3721e0e7890 */ /* 0x000fe4000fffe03f */
[C---:B------:R-:W-:Y:S01]  /*4870*/  IADD3 R5, R2.reuse, 0x1, RZ ;  /* 0x0000000102057810 */ /* 0x040fe20007ffe0ff */
[----:B------:R-:W-:Y:S01]  /*4880*/  UIADD3 UR13, UR31, 0x76cf5d0a, URZ ;  /* 0x76cf5d0a1f0d7890 */ /* 0x000fe2000fffe03f */
[CC--:B------:R-:W-:Y:S01]  /*4890*/  ISETP.GE.AND P3, PT, R2.reuse, R221.reuse, PT ;  /* 0x000000dd0200720c */ /* 0x0c0fe20003f66270 */
[----:B------:R-:W-:Y:S01]  /*48a0*/  STL.64 [R1+0x30], R48 ;  /* 0x0000303001007387 */ /* 0x000fe20000100a00 */
[C---:B------:R-:W-:Y:S01]  /*48b0*/  ISETP.GE.AND P1, PT, R5.reuse, R221, PT ;  /* 0x000000dd0500720c */ /* 0x040fe20003f26270 */
[----:B------:R-:W-:Y:S01]  /*48c0*/  UIADD3 UR11, UR31, 0x32370b8f, URZ ;  /* 0x32370b8f1f0b7890 */ /* 0x000fe2000fffe03f */
[C---:B------:R-:W-:Y:S01]  /*48d0*/  ISETP.GE.AND P4, PT, R2.reuse, R219, PT ;  /* 0x000000db0200720c */ /* 0x040fe20003f86270 */
[----:B------:R-:W-:Y:S01]  /*48e0*/  STL.64 [R1+0xc0], R14 ;  /* 0x0000c00e01007387 */ /* 0x000fe20000100a00 */
[-C--:B------:R-:W-:Y:S01]  /*48f0*/  ISETP.LT.OR P1, PT, R5, R217.reuse, P1 ;  /* 0x000000d90500720c */ /* 0x080fe20000f21670 */
[----:B------:R-:W-:Y:S01]  /*4900*/  IMAD.WIDE.U32 R76, R19, -0x326172a9, RZ ;  /* 0xcd9e8d57134c7825 */ /* 0x000fe200078e00ff */
[----:B------:R-:W-:Y:S01]  /*4910*/  ISETP.LT.OR P3, PT, R2, R217, P3 ;  /* 0x000000d90200720c */ /* 0x000fe20001f61670 */
[----:B------:R-:W-:Y:S01]  /*4920*/  STL [R1+0xa8], R16 ;  /* 0x0000a81001007387 */ /* 0x000fe20000100800 */
[----:B------:R-:W-:Y:S01]  /*4930*/  FSEL R17, R41, -INF , !P1 ;  /* 0xff80000029117808 */ /* 0x000fe20004800000 */
[----:B------:R-:W-:Y:S01]  /*4940*/  UIADD3 UR12, UR30, -0x255992d5, URZ ;  /* 0xdaa66d2b1e0c7890 */ /* 0x000fe2000fffe03f */
[C---:B------:R-:W-:Y:S01]  /*4950*/  ISETP.GE.AND P1, PT, R5.reuse, R218, PT ;  /* 0x000000da0500720c */ /* 0x040fe20003f26270 */
[----:B------:R-:W-:Y:S01]  /*4960*/  UIADD3 UR9, UR31, -0x126145ec, URZ ;  /* 0xed9eba141f097890 */ /* 0x000fe2000fffe03f */
[----:B-1----:R-:W-:Y:S01]  /*4970*/  FSEL R12, R40, -INF , !P3 ;  /* 0xff800000280c7808 */ /* 0x002fe20005800000 */
[----:B------:R-:W-:Y:S01]  /*4980*/  UIADD3 UR10, UR30, 0x78dde6e4, URZ ;  /* 0x78dde6e41e0a7890 */ /* 0x000fe2000fffe03f */
[C---:B------:R-:W-:Y:S01]  /*4990*/  ISETP.LT.OR P1, PT, R5.reuse, R214, P1 ;  /* 0x000000d60500720c */ /* 0x040fe20000f21670 */
[----:B------:R-:W-:Y:S01]  /*49a0*/  UIADD3 UR8, UR30, 0x1715609d, URZ ;  /* 0x1715609d1e087890 */ /* 0x000fe2000fffe03f */
[----:B------:R-:W-:Y:S01]  /*49b0*/  ISETP.LT.OR P4, PT, R2, R215, P4 ;  /* 0x000000d70200720c */ /* 0x000fe20002781670 */
[----:B------:R-:W-:Y:S01]  /*49c0*/  UIADD3 UR7, UR31, -0x56f99767, URZ ;  /* 0xa90668991f077890 */ /* 0x000fe2000fffe03f */
[C---:B------:R-:W-:Y:S01]  /*49d0*/  ISETP.GE.AND P5, PT, R5.reuse, R220, PT ;  /* 0x000000dc0500720c */ /* 0x040fe20003fa6270 */
[----:B------:R-:W-:Y:S01]  /*49e0*/  IMAD.IADD R0, R90, 0x1, R89 ;  /* 0x000000015a007824 */ /* 0x000fe200078e0259 */
[----:B------:R-:W-:-:S02]  /*49f0*/  ISETP.GE.AND P3, PT, R5, R219, PT ;  /* 0x000000db0500720c */ /* 0x000fc40003f66270 */
[----:B--2---:R-:W-:Y:S01]  /*4a00*/  IADD3 R7, R2, 0x8, RZ ;  /* 0x0000000802077810 */ /* 0x004fe20007ffe0ff */
[----:B------:R-:W-:Y:S01]  /*4a10*/  IMAD.SHL.U32 R189, R0, 0x2, RZ ;  /* 0x0000000200bd7824 */ /* 0x000fe200078e00ff */
[C---:B------:R-:W-:Y:S02]  /*4a20*/  IADD3 R6, R2.reuse, 0x9, RZ ;  /* 0x0000000902067810 */ /* 0x040fe40007ffe0ff */
[----:B------:R-:W-:Y:S01]  /*4a30*/  ISETP.GE.AND P2, PT, R2, R218, PT ;  /* 0x000000da0200720c */ /* 0x000fe20003f46270 */
[--C-:B------:R-:W-:Y:S01]  /*4a40*/  IMAD R191, R4, 0x2, R189.reuse ;  /* 0x0000000204bf7824 */ /* 0x100fe200078e02bd */
[----:B------:R-:W-:Y:S01]  /*4a50*/  FSEL R35, R60, -INF , !P4 ;  /* 0xff8000003c237808 */ /* 0x000fe20006000000 */
[----:B------:R-:W-:Y:S01]  /*4a60*/  LDSM.16.MT88.4 R164, [R189+0xa000] ;  /* 0x00a00000bda4783b */ /* 0x000fe20000004200 */
[----:B------:R-:W-:Y:S01]  /*4a70*/  FSEL R50, R63, -INF , !P1 ;  /* 0xff8000003f327808 */ /* 0x000fe20004800000 */
[----:B------:R-:W-:Y:S01]  /*4a80*/  IMAD R194, R3, 0x2, R189 ;  /* 0x0000000203c27824 */ /* 0x000fe200078e02bd */
[C---:B------:R-:W-:Y:S01]  /*4a90*/  ISETP.LT.OR P5, PT, R5.reuse, R216, P5 ;  /* 0x000000d80500720c */ /* 0x040fe20002fa1670 */
[----:B------:R-:W-:Y:S01]  /*4aa0*/  LDSM.16.MT88.4 R156, [R191+0xa000] ;  /* 0x00a00000bf9c783b */ /* 0x000fe20000004200 */
[----:B------:R-:W-:Y:S01]  /*4ab0*/  ISETP.LT.OR P3, PT, R5, R215, P3 ;  /* 0x000000d70500720c */ /* 0x000fe20001f61670 */
[----:B------:R-:W-:Y:S01]  /*4ac0*/  IMAD R193, R3, 0x2, R191 ;  /* 0x0000000203c17824 */ /* 0x000fe200078e02bf */
[-C--:B------:R-:W-:Y:S01]  /*4ad0*/  ISETP.GE.AND P4, PT, R7, R221.reuse, PT ;  /* 0x000000dd0700720c */ /* 0x080fe20003f86270 */
[----:B------:R-:W-:Y:S01]  /*4ae0*/  LDSM.16.MT88.4 R136, [R191+0xa800] ;  /* 0x00a80000bf88783b */ /* 0x000fe20000004200 */
[----:B------:R-:W-:-:S02]  /*4af0*/  ISETP.GE.AND P1, PT, R6, R221, PT ;  /* 0x000000dd0600720c */ /* 0x000fc40003f26270 */
[C---:B------:R-:W-:Y:S01]  /*4b00*/  IADD3 R5, R2.reuse, 0x10, RZ ;  /* 0x0000001002057810 */ /* 0x040fe20007ffe0ff */
[----:B------:R-:W-:Y:S01]  /*4b10*/  LDSM.16.MT88.4 R80, [R189+0xa800] ;  /* 0x00a80000bd50783b */ /* 0x000fe20000004200 */
[C---:B------:R-:W-:Y:S02]  /*4b20*/  IADD3 R8, R2.reuse, 0x11, RZ ;  /* 0x0000001102087810 */ /* 0x040fe40007ffe0ff */
[----:B------:R-:W-:Y:S01]  /*4b30*/  ISETP.LT.OR P2, PT, R2, R214, P2 ;  /* 0x000000d60200720c */ /* 0x000fe20001741670 */
[----:B------:R-:W-:Y:S01]  /*4b40*/  LDSM.16.MT88.4 R172, [R194+0xa000] ;  /* 0x00a00000c2ac783b */ /* 0x000fe20000004200 */
[----:B------:R-:W-:Y:S02]  /*4b50*/  FSEL R33, R43, -INF , !P5 ;  /* 0xff8000002b217808 */ /* 0x000fe40006800000 */
[----:B------:R-:W-:Y:S01]  /*4b60*/  FSEL R40, R61, -INF , !P3 ;  /* 0xff8000003d287808 */ /* 0x000fe20005800000 */
[----:B------:R-:W-:Y:S01]  /*4b70*/  LDSM.16.MT88.4 R224, [R193+0xa000] ;  /* 0x00a00000c1e0783b */ /* 0x000fe20000004200 */
[----:B------:R-:W-:-:S02]  /*4b80*/  ISETP.LT.OR P4, PT, R7, R217, P4 ;  /* 0x000000d90700720c */ /* 0x000fc40002781670 */
[----:B------:R-:W-:Y:S01]  /*4b90*/  ISETP.LT.OR P1, PT, R6, R217, P1 ;  /* 0x000000d90600720c */ /* 0x000fe20000f21670 */
[----:B------:R-:W-:Y:S01]  /*4ba0*/  LDSM.16.MT88.4 R204, [R194+0xa800] ;  /* 0x00a80000c2cc783b */ /* 0x000fe20000004200 */
[-C--:B------:R-:W-:Y:S02]  /*4bb0*/  ISETP.GE.AND P6, PT, R2, R220.reuse, PT ;  /* 0x000000dc0200720c */ /* 0x080fe40003fc6270 */
[-C--:B------:R-:W-:Y:S01]  /*4bc0*/  ISETP.GE.AND P5, PT, R5, R221.reuse, PT ;  /* 0x000000dd0500720c */ /* 0x080fe20003fa6270 */
[----:B------:R-:W-:Y:S01]  /*4bd0*/  LDSM.16.MT88.4 R240, [R189+0xb000] ;  /* 0x00b00000bdf0783b */ /* 0x000fe20000004200 */
[----:B------:R-:W-:Y:S02]  /*4be0*/  ISETP.GE.AND P3, PT, R8, R221, PT ;  /* 0x000000dd0800720c */ /* 0x000fe40003f66270 */
[----:B------:R-:W-:Y:S01]  /*4bf0*/  FSEL R43, R62, -INF , !P2 ;  /* 0xff8000003e2b7808 */ /* 0x000fe20005000000 */
[----:B------:R-:W-:Y:S01]  /*4c00*/  LDSM.16.MT88.4 R176, [R191+0xb000] ;  /* 0x00b00000bfb0783b */ /* 0x000fe20000004200 */
[----:B------:R-:W-:-:S02]  /*4c10*/  ISETP.GE.AND P2, PT, R7, R220, PT ;  /* 0x000000dc0700720c */ /* 0x000fc40003f46270 */
[----:B------:R-:W-:Y:S01]  /*4c20*/  FSEL R18, R36, -INF , !P4 ;  /* 0xff80000024127808 */ /* 0x000fe20006000000 */
[----:B------:R-:W-:Y:S01]  /*4c30*/  LDSM.16.MT88.4 R208, [R193+0xa800] ;  /* 0x00a80000c1d0783b */ /* 0x000fe20000004200 */
[----:B------:R-:W-:Y:S02]  /*4c40*/  FSEL R20, R37, -INF , !P1 ;  /* 0xff80000025147808 */ /* 0x000fe40004800000 */
[----:B------:R-:W-:Y:S01]  /*4c50*/  ISETP.LT.OR P6, PT, R2, R216, P6 ;  /* 0x000000d80200720c */ /* 0x000fe200037c1670 */
[----:B------:R-:W-:Y:S01]  /*4c60*/  LDSM.16.MT88.4 R228, [R189+0xb800] ;  /* 0x00b80000bde4783b */ /* 0x000fe20000004200 */
[----:B------:R-:W-:Y:S02]  /*4c70*/  ISETP.GE.AND P4, PT, R7, R219, PT ;  /* 0x000000db0700720c */ /* 0x000fe40003f86270 */
[-C--:B------:R-:W-:Y:S01]  /*4c80*/  ISETP.LT.OR P5, PT, R5, R217.reuse, P5 ;  /* 0x000000d90500720c */ /* 0x080fe20002fa1670 */
[----:B------:R-:W-:Y:S01]  /*4c90*/  LDSM.16.MT88.4 R112, [R194+0xb800] ;  /* 0x00b80000c270783b */ /* 0x000fe20000004200 */
[----:B------:R-:W-:-:S02]  /*4ca0*/  ISETP.LT.OR P3, PT, R8, R217, P3 ;  /* 0x000000d90800720c */ /* 0x000fc40001f61670 */
[C---:B------:R-:W-:Y:S02]  /*4cb0*/  ISETP.GE.AND P1, PT, R7.reuse, R218, PT ;  /* 0x000000da0700720c */ /* 0x040fe40003f26270 */
[----:B------:R-:W-:Y:S02]  /*4cc0*/  ISETP.LT.OR P2, PT, R7, R216, P2 ;  /* 0x000000d80700720c */ /* 0x000fe40001741670 */
[----:B------:R-:W-:Y:S02]  /*4cd0*/  FSEL R32, R42, -INF , !P6 ;  /* 0xff8000002a207808 */ /* 0x000fe40007000000 */
[----:B------:R-:W-:Y:S02]  /*4ce0*/  FSEL R21, R28, -INF , !P5 ;  /* 0xff8000001c157808 */ /* 0x000fe40006800000 */
[----:B------:R-:W-:Y:S02]  /*4cf0*/  FSEL R23, R29, -INF , !P3 ;  /* 0xff8000001d177808 */ /* 0x000fe40005800000 */
[----:B------:R-:W-:-:S02]  /*4d00*/  ISETP.LT.OR P4, PT, R7, R215, P4 ;  /* 0x000000d70700720c */ /* 0x000fc40002781670 */
[----:B------:R-:W-:Y:S02]  /*4d10*/  ISETP.LT.OR P1, PT, R7, R214, P1 ;  /* 0x000000d60700720c */ /* 0x000fe40000f21670 */
[C---:B------:R-:W-:Y:S02]  /*4d20*/  ISETP.GE.AND P6, PT, R6.reuse, R220, PT ;  /* 0x000000dc0600720c */ /* 0x040fe40003fc6270 */
[C---:B------:R-:W-:Y:S02]  /*4d30*/  ISETP.GE.AND P5, PT, R6.reuse, R219, PT ;  /* 0x000000db0600720c */ /* 0x040fe40003fa6270 */
[----:B------:R-:W-:Y:S02]  /*4d40*/  ISETP.GE.AND P3, PT, R6, R218, PT ;  /* 0x000000da0600720c */ /* 0x000fe40003f66270 */
[----:B------:R-:W-:Y:S02]  /*4d50*/  FSEL R29, R38, -INF , !P2 ;  /* 0xff800000261d7808 */ /* 0x000fe40005000000 */
[----:B------:R-:W-:-:S02]  /*4d60*/  FSEL R38, R56, -INF , !P4 ;  /* 0xff80000038267808 */ /* 0x000fc40006000000 */
[----:B------:R-:W-:Y:S02]  /*4d70*/  FSEL R58, R58, -INF , !P1 ;  /* 0xff8000003a3a7808 */ /* 0x000fe40004800000 */
[C---:B------:R-:W-:Y:S02]  /*4d80*/  ISETP.LT.OR P6, PT, R6.reuse, R216, P6 ;  /* 0x000000d80600720c */ /* 0x040fe400037c1670 */
[C---:B------:R-:W-:Y:S02]  /*4d90*/  ISETP.LT.OR P5, PT, R6.reuse, R215, P5 ;  /* 0x000000d70600720c */ /* 0x040fe40002fa1670 */
[----:B------:R-:W-:Y:S02]  /*4da0*/  ISETP.LT.OR P3, PT, R6, R214, P3 ;  /* 0x000000d60600720c */ /* 0x000fe40001f61670 */
[C---:B------:R-:W-:Y:S02]  /*4db0*/  ISETP.GE.AND P2, PT, R5.reuse, R220, PT ;  /* 0x000000dc0500720c */ /* 0x040fe40003f46270 */
[----:B------:R-:W-:-:S02]  /*4dc0*/  ISETP.GE.AND P4, PT, R5, R219, PT ;  /* 0x000000db0500720c */ /* 0x000fc40003f86270 */
[C---:B------:R-:W-:Y:S02]  /*4dd0*/  ISETP.GE.AND P1, PT, R5.reuse, R218, PT ;  /* 0x000000da0500720c */ /* 0x040fe40003f26270 */
[----:B------:R-:W-:Y:S02]  /*4de0*/  FMNMX.FTZ R6, R12, R17, !PT ;  /* 0x000000110c067209 */ /* 0x000fe40007810000 */
[C---:B------:R-:W-:Y:S02]  /*4df0*/  ISETP.LT.OR P2, PT, R5.reuse, R216, P2 ;  /* 0x000000d80500720c */ /* 0x040fe40001741670 */
[C---:B------:R-:W-:Y:S02]  /*4e00*/  ISETP.LT.OR P4, PT, R5.reuse, R215, P4 ;  /* 0x000000d70500720c */ /* 0x040fe40002781670 */
[----:B------:R-:W-:Y:S02]  /*4e10*/  ISETP.LT.OR P1, PT, R5, R214, P1 ;  /* 0x000000d60500720c */ /* 0x000fe40000f21670 */
[----:B------:R-:W-:-:S02]  /*4e20*/  IADD3 R5, R2, 0x18, RZ ;  /* 0x0000001802057810 */ /* 0x000fc40007ffe0ff */
[----:B------:R-:W-:Y:S02]  /*4e30*/  FMNMX.FTZ R6, R18, R6, !PT ;  /* 0x0000000612067209 */ /* 0x000fe40007810000 */
[----:B------:R-:W-:Y:S02]  /*4e40*/  FSEL R61, R39, -INF , !P6 ;  /* 0xff800000273d7808 */ /* 0x000fe40007000000 */
[----:B------:R-:W-:Y:S02]  /*4e50*/  IADD3 R2, R2, 0x19, RZ ;  /* 0x0000001902027810 */ /* 0x000fe40007ffe0ff */
[----:B------:R-:W-:Y:S02]  /*4e60*/  ISETP.GE.AND P6, PT, R5, R221, PT ;  /* 0x000000dd0500720c */ /* 0x000fe40003fc6270 */
[----:B------:R-:W-:Y:S02]  /*4e70*/  FMNMX.FTZ R6, R20, R6, !PT ;  /* 0x0000000614067209 */ /* 0x000fe40007810000 */
[----:B------:R-:W-:-:S02]  /*4e80*/  FSEL R41, R57, -INF , !P5 ;  /* 0xff80000039297808 */ /* 0x000fc40006800000 */
[C---:B------:R-:W-:Y:S02]  /*4e90*/  ISETP.GE.AND P5, PT, R2.reuse, R221, PT ;  /* 0x000000dd0200720c */ /* 0x040fe40003fa6270 */
[-C--:B------:R-:W-:Y:S02]  /*4ea0*/  ISETP.LT.OR P6, PT, R5, R217.reuse, P6 ;  /* 0x000000d90500720c */ /* 0x080fe400037c1670 */
[----:B------:R-:W-:Y:S02]  /*4eb0*/  FMNMX.FTZ R6, R21, R6, !PT ;  /* 0x0000000615067209 */ /* 0x000fe40007810000 */
[----:B------:R-:W-:Y:S02]  /*4ec0*/  FSEL R59, R59, -INF , !P3 ;  /* 0xff8000003b3b7808 */ /* 0x000fe40005800000 */
[----:B------:R-:W-:Y:S02]  /*4ed0*/  ISETP.LT.OR P3, PT, R2, R217, P5 ;  /* 0x000000d90200720c */ /* 0x000fe40002f61670 */
[----:B------:R-:W-:-:S02]  /*4ee0*/  FSEL R22, R24, -INF , !P6 ;  /* 0xff80000018167808 */ /* 0x000fc40007000000 */
[----:B------:R-:W-:Y:S02]  /*4ef0*/  FMNMX.FTZ R6, R23, R6, !PT ;  /* 0x0000000617067209 */ /* 0x000fe40007810000 */
[----:B------:R-:W-:Y:S02]  /*4f00*/  FSEL R57, R25, -INF , !P3 ;  /* 0xff80000019397808 */ /* 0x000fe40005800000 */
[----:B------:R-:W-:Y:S02]  /*4f10*/  FMNMX.FTZ R6, R22, R6, !PT ;  /* 0x0000000616067209 */ /* 0x000fe40007810000 */
[----:B------:R-:W-:Y:S02]  /*4f20*/  FSEL R60, R30, -INF , !P2 ;  /* 0xff8000001e3c7808 */ /* 0x000fe40005000000 */
[-C--:B------:R-:W-:Y:S02]  /*4f30*/  ISETP.GE.AND P5, PT, R8, R220.reuse, PT ;  /* 0x000000dc0800720c */ /* 0x080fe40003fa6270 */
[----:B------:R-:W-:-:S02]  /*4f40*/  ISETP.GE.AND P2, PT, R5, R220, PT ;  /* 0x000000dc0500720c */ /* 0x000fc40003f46270 */
[C---:B------:R-:W-:Y:S02]  /*4f50*/  ISETP.GE.AND P6, PT, R8.reuse, R219, PT ;  /* 0x000000db0800720c */ /* 0x040fe40003fc6270 */
[C---:B------:R-:W-:Y:S02]  /*4f60*/  ISETP.GE.AND P3, PT, R8.reuse, R218, PT ;  /* 0x000000da0800720c */ /* 0x040fe40003f66270 */
[----:B------:R-:W-:Y:S02]  /*4f70*/  FMNMX.FTZ R6, R57, R6, !PT ;  /* 0x0000000639067209 */ /* 0x000fe40007810000 */
[CC--:B------:R-:W-:Y:S02]  /*4f80*/  ISETP.LT.OR P5, PT, R8.reuse, R216.reuse, P5 ;  /* 0x000000d80800720c */ /* 0x0c0fe40002fa1670 */
[----:B------:R-:W-:Y:S02]  /*4f90*/  ISETP.LT.OR P2, PT, R5, R216, P2 ;  /* 0x000000d80500720c */ /* 0x000fe40001741670 */
[----:B------:R-:W-:-:S02]  /*4fa0*/  ISETP.LT.OR P6, PT, R8, R215, P6 ;  /* 0x000000d70800720c */ /* 0x000fc400037c1670 */
[----:B------:R-:W-:Y:S02]  /*4fb0*/  ISETP.LT.OR P3, PT, R8, R214, P3 ;  /* 0x000000d60800720c */ /* 0x000fe40001f61670 */
[----:B------:R-:W-:Y:S01]  /*4fc0*/  FMNMX.FTZ R7, R32, R33, !PT ;  /* 0x0000002120077209 */ /* 0x000fe20007810000 */
[----:B------:R-:W1:Y:S01]  /*4fd0*/  SHFL.BFLY PT, R8, R6, 0x2, 0x1f ;  /* 0x0c401f0006087f89 */ /* 0x000e6200000e0000 */
[----:B------:R-:W-:Y:S02]  /*4fe0*/  FSEL R37, R52, -INF , !P4 ;  /* 0xff80000034257808 */ /* 0x000fe40006000000 */
[----:B------:R-:W-:Y:S01]  /*4ff0*/  FSEL R56, R31, -INF , !P5 ;  /* 0xff8000001f387808 */ /* 0x000fe20006800000 */
[----:B------:R-:W-:Y:S01]  /*5000*/  IMAD.WIDE.U32 R30, R19, -0x326172a9, RZ ;  /* 0xcd9e8d57131e7825 */ /* 0x000fe200078e00ff */
[----:B------:R-:W-:Y:S02]  /*5010*/  FSEL R52, R26, -INF , !P2 ;  /* 0xff8000001a347808 */ /* 0x000fe40005000000 */
[----:B------:R-:W-:-:S02]  /*5020*/  ISETP.GE.AND P5, PT, R5, R219, PT ;  /* 0x000000db0500720c */ /* 0x000fc40003fa6270 */
[----:B------:R-:W-:Y:S02]  /*5030*/  ISETP.GE.AND P2, PT, R5, R218, PT ;  /* 0x000000da0500720c */ /* 0x000fe40003f46270 */
[----:B------:R-:W-:Y:S02]  /*5040*/  FMNMX.FTZ R7, R29, R7, !PT ;  /* 0x000000071d077209 */ /* 0x000fe40007810000 */
[C---:B------:R-:W-:Y:S02]  /*5050*/  ISETP.LT.OR P5, PT, R5.reuse, R215, P5 ;  /* 0x000000d70500720c */ /* 0x040fe40002fa1670 */
[----:B------:R-:W-:Y:S02]  /*5060*/  ISETP.LT.OR P2, PT, R5, R214, P2 ;  /* 0x000000d60500720c */ /* 0x000fe40001741670 */
[----:B------:R-:W-:Y:S02]  /*5070*/  FMNMX.FTZ R5, R61, R7, !PT ;  /* 0x000000073d057209 */ /* 0x000fe40007810000 */
[----:B------:R-:W-:-:S02]  /*5080*/  ISETP.GE.AND P4, PT, R2, R220, PT ;  /* 0x000000dc0200720c */ /* 0x000fc40003f86270 */
[----:B------:R-:W-:Y:S02]  /*5090*/  FMNMX.FTZ R5, R60, R5, !PT ;  /* 0x000000053c057209 */ /* 0x000fe40007810000 */
[----:B------:R-:W-:Y:S02]  /*50a0*/  ISETP.LT.OR P4, PT, R2, R216, P4 ;  /* 0x000000d80200720c */ /* 0x000fe40002781670 */
[----:B------:R-:W-:Y:S02]  /*50b0*/  FMNMX.FTZ R5, R56, R5, !PT ;  /* 0x0000000538057209 */ /* 0x000fe40007810000 */
[----:B------:R-:W-:Y:S02]  /*50c0*/  LOP3.LUT R7, R15, R16, RZ, 0x3c, !PT ;  /* 0x000000100f077212 */ /* 0x000fe400078e3cff */
[----:B------:R-:W-:Y:S02]  /*50d0*/  FSEL R51, R27, -INF , !P4 ;  /* 0xff8000001b337808 */ /* 0x000fe40006000000 */
[----:B------:R-:W-:Y:S01]  /*50e0*/  FMNMX.FTZ R5, R52, R5, !PT ;  /* 0x0000000534057209 */ /* 0x000fe20007810000 */
[----:B------:R-:W-:Y:S01]  /*50f0*/  IMAD.WIDE.U32 R24, R7, -0x2daee0ad, RZ ;  /* 0xd2511f5307187825 */ /* 0x000fe200078e00ff */
[----:B-1----:R-:W-:-:S02]  /*5100*/  FMNMX.FTZ R8, R6, R8, !PT ;  /* 0x0000000806087209 */ /* 0x002fc40007810000 */
[----:B------:R-:W-:Y:S02]  /*5110*/  FMNMX.FTZ R5, R51, R5, !PT ;  /* 0x0000000533057209 */ /* 0x000fe40007810000 */
[----:B------:R-:W-:Y:S01]  /*5120*/  LOP3.LUT R9, R49, UR5, RZ, 0x3c, !PT ;  /* 0x0000000531097c12 */ /* 0x000fe2000f8e3cff */
[----:B------:R-:W1:Y:S01]  /*5130*/  SHFL.BFLY PT, R11, R8, 0x1, 0x1f ;  /* 0x0c201f00080b7f89 */ /* 0x000e6200000e0000 */
[----:B------:R-:W-:Y:S02]  /*5140*/  LOP3.LUT R6, R25, UR4, R48, 0x96, !PT ;  /* 0x0000000419067c12 */ /* 0x000fe4000f8e9630 */
[----:B------:R-:W-:Y:S01]  /*5150*/  FSEL R42, R54, -INF , !P1 ;  /* 0xff800000362a7808 */ /* 0x000fe20004800000 */
[----:B------:R-:W2:Y:S01]  /*5160*/  SHFL.BFLY PT, R10, R5, 0x2, 0x1f ;  /* 0x0c401f00050a7f89 */ /* 0x000ea200000e0000 */
[----:B------:R-:W-:Y:S01]  /*5170*/  IMAD.WIDE.U32 R84, R9, -0x326172a9, RZ ;  /* 0xcd9e8d5709547825 */ /* 0x000fe200078e00ff */
[C---:B------:R-:W-:Y:S02]  /*5180*/  ISETP.GE.AND P4, PT, R2.reuse, R219, PT ;  /* 0x000000db0200720c */ /* 0x040fe40003f86270 */
[----:B------:R-:W-:Y:S01]  /*5190*/  ISETP.GE.AND P1, PT, R2, R218, PT ;  /* 0x000000da0200720c */ /* 0x000fe20003f26270 */
[----:B------:R-:W-:Y:S01]  /*51a0*/  IMAD.WIDE.U32 R26, R6, -0x326172a9, RZ ;  /* 0xcd9e8d57061a7825 */ /* 0x000fe200078e00ff */
[C---:B------:R-:W-:Y:S01]  /*51b0*/  ISETP.LT.OR P4, PT, R2.reuse, R215, P4 ;  /* 0x000000d70200720c */ /* 0x040fe20002781670 */
[----:B------:R3:W-:Y:S01]  /*51c0*/  STL.64 [R1+0x68], R24 ;  /* 0x0000681801007387 */ /* 0x0007e20000100a00 */
[----:B------:R-:W-:-:S02]  /*51d0*/  ISETP.LT.OR P1, PT, R2, R214, P1 ;  /* 0x000000d60200720c */ /* 0x000fc40000f21670 */
[----:B------:R-:W-:Y:S01]  /*51e0*/  LOP3.LUT R2, R85, UR15, R14, 0x96, !PT ;  /* 0x0000000f55027c12 */ /* 0x000fe2000f8e960e */
[----:B------:R-:W-:Y:S01]  /*51f0*/  STL.64 [R1], R26 ;  /* 0x0000001a01007387 */ /* 0x000fe20000100a00 */
[----:B------:R-:W-:Y:S02]  /*5200*/  LOP3.LUT R9, R27, UR14, R84, 0x96, !PT ;  /* 0x0000000e1b097c12 */ /* 0x000fe4000f8e9654 */
[----:B------:R-:W-:Y:S01]  /*5210*/  FSEL R34, R53, -INF , !P6 ;  /* 0xff80000035227808 */ /* 0x000fe20007000000 */
[----:B------:R-:W-:Y:S01]  /*5220*/  IMAD.WIDE.U32 R6, R2, -0x2daee0ad, RZ ;  /* 0xd2511f5302067825 */ /* 0x000fe200078e00ff */
[----:B------:R-:W-:Y:S01]  /*5230*/  FMNMX.FTZ R2, R35, R40, !PT ;  /* 0x0000002823027209 */ /* 0x000fe20007810000 */
[----:B------:R-:W-:Y:S01]  /*5240*/  STL [R1+0x88], R19 ;  /* 0x0000881301007387 */ /* 0x000fe20000100800 */
[----:B------:R-:W-:Y:S01]  /*5250*/  FSEL R36, R44, -INF , !P5 ;  /* 0xff8000002c247808 */ /* 0x000fe20006800000 */
[----:B------:R-:W-:Y:S01]  /*5260*/  IMAD.WIDE.U32 R14, R9, -0x2daee0ad, RZ ;  /* 0xd2511f53090e7825 */ /* 0x000fe200078e00ff */
[----:B------:R-:W-:Y:S01]  /*5270*/  LOP3.LUT R13, R7, UR13, R24, 0x96, !PT ;  /* 0x0000000d070d7c12 */ /* 0x000fe2000f8e9618 */
[----:B------:R4:W-:Y:S01]  /*5280*/  STL.64 [R1+0x80], R30 ;  /* 0x0000801e01007387 */ /* 0x0009e20000100a00 */
[----:B-1----:R-:W-:-:S02]  /*5290*/  FMNMX.FTZ R135, R8, R11, !PT ;  /* 0x0000000b08877209 */ /* 0x002fc40007810000 */
[----:B--2---:R-:W-:Y:S01]  /*52a0*/  FMNMX.FTZ R134, R10, R5, !PT ;  /* 0x000000050a867209 */ /* 0x004fe20007810000 */
[----:B------:R-:W-:Y:S01]  /*52b0*/  IMAD.WIDE.U32 R64, R13, -0x326172a9, RZ ;  /* 0xcd9e8d570d407825 */ /* 0x000fe200078e00ff */
[----:B------:R-:W-:Y:S02]  /*52c0*/  LOP3.LUT R7, R77, R16, RZ, 0x3c, !PT ;  /* 0x000000104d077212 */ /* 0x000fe400078e3cff */
[----:B------:R-:W-:Y:S02]  /*52d0*/  LOP3.LUT R8, R85, UR15, R30, 0x96, !PT ;  /* 0x0000000f55087c12 */ /* 0x000fe4000f8e961e */
[----:B------:R-:W-:Y:S01]  /*52e0*/  FSEL R47, R47, -INF , !P1 ;  /* 0xff8000002f2f7808 */ /* 0x000fe20004800000 */
[----:B------:R-:W-:Y:S01]  /*52f0*/  IMAD.WIDE.U32 R92, R7, -0x2daee0ad, RZ ;  /* 0xd2511f53075c7825 */ /* 0x000fe200078e00ff */
[----:B------:R-:W-:Y:S02]  /*5300*/  FSETP.NEU.FTZ.AND P1, PT, R135, -INF , PT ;  /* 0xff8000008700780b */ /* 0x000fe40003f3d000 */
[----:B---3--:R-:W-:Y:S01]  /*5310*/  LOP3.LUT R24, R15, UR11, R6, 0x96, !PT ;  /* 0x0000000b0f187c12 */ /* 0x008fe2000f8e9606 */
[----:B------:R-:W-:Y:S01]  /*5320*/  IMAD.WIDE.U32 R8, R8, -0x2daee0ad, RZ ;  /* 0xd2511f5308087825 */ /* 0x000fe200078e00ff */
[----:B------:R-:W-:-:S02]  /*5330*/  FMNMX.FTZ R6, R38, R2, !PT ;  /* 0x0000000226067209 */ /* 0x000fc40007810000 */
[----:B------:R-:W-:Y:S02]  /*5340*/  LOP3.LUT R2, R31, R16, RZ, 0x3c, !PT ;  /* 0x000000101f027212 */ /* 0x000fe400078e3cff */
[----:B------:R-:W-:Y:S01]  /*5350*/  FMNMX.FTZ R5, R41, R6, !PT ;  /* 0x0000000629057209 */ /* 0x000fe20007810000 */
[----:B------:R-:W-:Y:S01]  /*5360*/  FMUL.FTZ R6, R135, c[0x0][0x23c] ;  /* 0x00008f0087067a20 */ /* 0x000fe20000410000 */
[--C-:B------:R-:W-:Y:S01]  /*5370*/  LOP3.LUT R7, R93, UR4, R48.reuse, 0x96, !PT ;  /* 0x000000045d077c12 */ /* 0x100fe2000f8e9630 */
[----:B------:R-:W-:Y:S01]  /*5380*/  IMAD.WIDE.U32 R10, R2, -0x2daee0ad, RZ ;  /* 0xd2511f53020a7825 */ /* 0x000fe200078e00ff */
[----:B------:R-:W-:Y:S02]  /*5390*/  FMNMX.FTZ R5, R37, R5, !PT ;  /* 0x0000000525057209 */ /* 0x000fe40007810000 */
[----:B------:R-:W-:Y:S01]  /*53a0*/  FSEL R39, R45, -INF , !P4 ;  /* 0xff8000002d277808 */ /* 0x000fe20006000000 */
[----:B------:R-:W-:Y:S01]  /*53b0*/  IMAD.WIDE.U32 R78, R7, -0x326172a9, RZ ;  /* 0xcd9e8d57074e7825 */ /* 0x000fe200078e00ff */
[----:B------:R-:W-:Y:S01]  /*53c0*/  FMNMX.FTZ R2, R34, R5, !PT ;  /* 0x0000000522027209 */ /* 0x000fe20007810000 */
[----:B------:R1:W-:Y:S01]  /*53d0*/  STL.64 [R1+0x78], R10 ;  /* 0x0000780a01007387 */ /* 0x0003e20000100a00 */
[----:B------:R-:W-:Y:S01]  /*53e0*/  LOP3.LUT R5, R11, UR4, R48, 0x96, !PT ;  /* 0x000000040b057c12 */ /* 0x000fe2000f8e9630 */
[----:B------:R-:W-:Y:S01]  /*53f0*/  IMAD.WIDE.U32 R48, R24, -0x326172a9, RZ ;  /* 0xcd9e8d5718307825 */ /* 0x000fe200078e00ff */
[----:B------:R-:W-:-:S02]  /*5400*/  FMNMX.FTZ R2, R36, R2, !PT ;  /* 0x0000000224027209 */ /* 0x000fc40007810000 */
[----:B------:R-:W-:Y:S01]  /*5410*/  FSEL R6, R6, RZ, P1 ;  /* 0x000000ff06067208 */ /* 0x000fe20000800000 */
[----:B----4-:R-:W-:Y:S01]  /*5420*/  IMAD.WIDE.U32 R30, R5, -0x326172a9, RZ ;  /* 0xcd9e8d57051e7825 */ /* 0x010fe200078e00ff */
[----:B------:R-:W-:Y:S02]  /*5430*/  FMNMX.FTZ R133, R39, R2, !PT ;  /* 0x0000000227857209 */ /* 0x000fe40007810000 */
[----:B------:R-:W-:Y:S01]  /*5440*/  LOP3.LUT R5, R79, UR14, R84, 0x96, !PT ;  /* 0x0000000e4f057c12 */ /* 0x000fe2000f8e9654 */
[----:B------:R-:W-:Y:S01]  /*5450*/  FFMA.FTZ R2, R12, c[0x0][0x23c], -R6 ;  /* 0x00008f000c027a23 */ /* 0x000fe20000010806 */
[----:B------:R-:W-:Y:S01]  /*5460*/  LOP3.LUT R7, R65, UR12, R26, 0x96, !PT ;  /* 0x0000000c41077c12 */ /* 0x000fe2000f8e961a */
[----:B------:R-:W2:Y:S01]  /*5470*/  SHFL.BFLY PT, R16, R133, 0x2, 0x1f ;  /* 0x0c401f0085107f89 */ /* 0x000ea200000e0000 */
[----:B------:R-:W-:Y:S01]  /*5480*/  FSEL R55, R55, -INF , !P3 ;  /* 0xff80000037377808 */ /* 0x000fe20005800000 */
[----:B------:R3:W-:Y:S01]  /*5490*/  MUFU.EX2 R119, R2 ;  /* 0x0000000200777308 */ /* 0x0007e20000000800 */
[----:B------:R-:W-:Y:S01]  /*54a0*/  IMAD.WIDE.U32 R66, R5, -0x2daee0ad, RZ ;  /* 0xd2511f5305427825 */ /* 0x000fe200078e00ff */
[----:B------:R-:W-:Y:S01]  /*54b0*/  FSEL R46, R46, -INF , !P2 ;  /* 0xff8000002e2e7808 */ /* 0x000fe20005000000 */
[----:B------:R-:W-:Y:S02]  /*54c0*/  STL.64 [R1+0x70], R30 ;  /* 0x0000701e01007387 */ /* 0x000fe40000100a00 */
[----:B------:R-:W-:Y:S01]  /*54d0*/  FFMA.FTZ R5, R18, c[0x0][0x23c], -R6 ;  /* 0x00008f0012057a23 */ /* 0x000fe20000010806 */
[----:B------:R-:W-:Y:S01]  /*54e0*/  LOP3.LUT R8, R67, UR11, R8, 0x96, !PT ;  /* 0x0000000b43087c12 */ /* 0x000fe2000f8e9608 */
[----:B------:R-:W-:-:S02]  /*54f0*/  IMAD.WIDE.U32 R94, R7, -0x2daee0ad, RZ ;  /* 0xd2511f53075e7825 */ /* 0x000fc400078e00ff */
[----:B------:R4:W-:Y:S03]  /*5500*/  MUFU.EX2 R117, R5 ;  /* 0x0000000500757308 */ /* 0x0009e60000000800 */
[----:B------:R-:W-:Y:S02]  /*5510*/  LOP3.LUT R15, R95, UR9, R14, 0x96, !PT ;  /* 0x000000095f0f7c12 */ /* 0x000fe4000f8e960e */
[----:B-1----:R-:W-:Y:S01]  /*5520*/  LOP3.LUT R10, R9, UR13, R10, 0x96, !PT ;  /* 0x0000000d090a7c12 */ /* 0x002fe2000f8e960a */
[----:B------:R-:W-:Y:S01]  /*5530*/  IMAD.WIDE.U32 R8, R8, -0x326172a9, RZ ;  /* 0xcd9e8d5708087825 */ /* 0x000fe200078e00ff */
[----:B------:R-:W-:-:S03]  /*5540*/  LOP3.LUT R14, R49, UR10, R64, 0x96, !PT ;  /* 0x0000000a310e7c12 */ /* 0x000fc6000f8e9640 */
[----:B------:R-:W-:Y:S01]  /*5550*/  IMAD.WIDE.U32 R10, R10, -0x326172a9, RZ ;  /* 0xcd9e8d570a0a7825 */ /* 0x000fe200078e00ff */
[----:B--2---:R-:W-:-:S03]  /*5560*/  FMNMX.FTZ R133, R16, R133, !PT ;  /* 0x0000008510857209 */ /* 0x004fc60007810000 */
[----:B---3--:R-:W-:Y:S01]  /*5570*/  FFMA.FTZ R2, R17, c[0x0][0x23c], -R6 ;  /* 0x00008f0011027a23 */ /* 0x008fe20000010806 */
[----:B------:R-:W-:Y:S01]  /*5580*/  LOP3.LUT R12, R11, UR12, R30, 0x96, !PT ;  /* 0x0000000c0b0c7c12 */ /* 0x000fe2000f8e961e */
[----:B----4-:R-:W-:Y:S01]  /*5590*/  FFMA.FTZ R5, R20, c[0x0][0x23c], -R6 ;  /* 0x00008f0014057a23 */ /* 0x010fe20000010806 */
[----:B------:R-:W1:Y:S01]  /*55a0*/  SHFL.BFLY PT, R11, R134, 0x1, 0x1f ;  /* 0x0c201f00860b7f89 */ /* 0x000e6200000e0000 */
[----:B------:R2:W-:Y:S01]  /*55b0*/  MUFU.EX2 R118, R2 ;  /* 0x0000000200767308 */ /* 0x0005e20000000800 */
[----:B------:R-:W-:Y:S01]  /*55c0*/  LOP3.LUT R17, R9, UR10, R10, 0x96, !PT ;  /* 0x0000000a09117c12 */ /* 0x000fe2000f8e960a */
[----:B------:R-:W-:Y:S01]  /*55d0*/  IMAD.WIDE.U32 R12, R12, -0x2daee0ad, RZ ;  /* 0xd2511f530c0c7825 */ /* 0x000fe200078e00ff */
[----:B------:R-:W3:Y:S03]  /*55e0*/  SHFL.BFLY PT, R10, R133, 0x1, 0x1f ;  /* 0x0c201f00850a7f89 */ /* 0x000ee600000e0000 */
[----:B------:R-:W-:-:S02]  /*55f0*/  IMAD.WIDE.U32 R62, R15, -0x326172a9, RZ ;  /* 0xcd9e8d570f3e7825 */ /* 0x000fc400078e00ff */
[----:B------:R4:W-:Y:S02]  /*5600*/  MUFU.EX2 R120, R5 ;  /* 0x0000000500787308 */ /* 0x0009e40000000800 */
[----:B------:R-:W-:-:S04]  /*5610*/  IMAD.WIDE.U32 R14, R14, -0x2daee0ad, RZ ;  /* 0xd2511f530e0e7825 */ /* 0x000fc800078e00ff */
[----:B------:R-:W-:Y:S01]  /*5620*/  IMAD.WIDE.U32 R16, R17, -0x2daee0ad, RZ ;  /* 0xd2511f5311107825 */ /* 0x000fe200078e00ff */
[----:B--2---:R-:W-:-:S04]  /*5630*/  LOP3.LUT R2, R13, UR9, R66, 0x96, !PT ;  /* 0x000000090d027c12 */ /* 0x004fc8000f8e9642 */
[----:B------:R-:W-:Y:S01]  /*5640*/  LOP3.LUT R17, R17, UR7, R12, 0x96, !PT ;  /* 0x0000000711117c12 */ /* 0x000fe2000f8e960c */
[----:B------:R-:W-:Y:S01]  /*5650*/  IMAD.WIDE.U32 R18, R2, -0x326172a9, RZ ;  /* 0xcd9e8d5702127825 */ /* 0x000fe200078e00ff */
[----:B------:R-:W-:Y:S02]  /*5660*/  FMNMX.FTZ R2, R43, R50, !PT ;  /* 0x000000322b027209 */ /* 0x000fe40007810000 */
[----:B-1----:R-:W-:Y:S01]  /*5670*/  FMNMX.FTZ R134, R134, R11, !PT ;  /* 0x0000000b86867209 */ /* 0x002fe20007810000 */
[----:B----4-:R-:W-:Y:S01]  /*5680*/  FFMA.FTZ R5, R21, c[0x0][0x23c], -R6 ;  /* 0x00008f0015057a23 */ /* 0x010fe20000010806 */
[----:B------:R-:W-:Y:S02]  /*5690*/  FMNMX.FTZ R2, R58, R2, !PT ;  /* 0x000000023a027209 */ /* 0x000fe40007810000 */
[----:B------:R-:W-:Y:S01]  /*56a0*/  LOP3.LUT R19, R19, UR8, R8, 0x96, !PT ;  /* 0x0000000813137c12 */ /* 0x000fe2000f8e9608 */
[----:B------:R-:W-:Y:S01]  /*56b0*/  IMAD R8, R7, -0x2daee0ad, RZ ;  /* 0xd2511f5307087824 */ /* 0x000fe200078e02ff */
[----:B------:R-:W-:Y:S01]  /*56c0*/  FMNMX.FTZ R2, R59, R2, !PT ;  /* 0x000000023b027209 */ /* 0x000fe20007810000 */
[----:B------:R1:W-:Y:S01]  /*56d0*/  MUFU.EX2 R140, R5 ;  /* 0x00000005008c7308 */ /* 0x0003e20000000800 */
[----:B------:R-:W-:-:S02]  /*56e0*/  FSETP.NEU.FTZ.AND P1, PT, R134, -INF , PT ;  /* 0xff8000008600780b */ /* 0x000fc40003f3d000 */
[----:B------:R-:W-:Y:S02]  /*56f0*/  FMNMX.FTZ R2, R42, R2, !PT ;  /* 0x000000022a027209 */ /* 0x000fe40007810000 */
[----:B---3--:R-:W-:Y:S01]  /*5700*/  FMNMX.FTZ R133, R133, R10, !PT ;  /* 0x0000000a85857209 */ /* 0x008fe20007810000 */
[----:B------:R-:W-:Y:S01]  /*5710*/  IMAD.WIDE.U32 R10, R19, -0x2daee0ad, RZ ;  /* 0xd2511f53130a7825 */ /* 0x000fe200078e00ff */
[----:B------:R-:W-:Y:S02]  /*5720*/  FMNMX.FTZ R7, R55, R2, !PT ;  /* 0x0000000237077209 */ /* 0x000fe40007810000 */
[----:B------:R-:W-:Y:S01]  /*5730*/  LOP3.LUT R8, R15, UR7, R8, 0x96, !PT ;  /* 0x000000070f087c12 */ /* 0x000fe2000f8e9608 */
[----:B------:R-:W-:Y:S01]  /*5740*/  FFMA.FTZ R2, R22, c[0x0][0x23c], -R6 ;  /* 0x00008f0016027a23 */ /* 0x000fe20000010806 */
[----:B------:R-:W-:Y:S02]  /*5750*/  FMNMX.FTZ R7, R46, R7, !PT ;  /* 0x000000072e077209 */ /* 0x000fe40007810000 */
[----:B------:R-:W-:Y:S01]  /*5760*/  LOP3.LUT R12, R63, UR8, R48, 0x96, !PT ;  /* 0x000000083f0c7c12 */ /* 0x000fe2000f8e9630 */
[----:B------:R-:W-:Y:S01]  /*5770*/  MUFU.EX2 R69, R2 ;  /* 0x0000000200457308 */ /* 0x000fe20000000800 */
[----:B------:R-:W-:Y:S01]  /*5780*/  FMNMX.FTZ R132, R47, R7, !PT ;  /* 0x000000072f847209 */ /* 0x000fe20007810000 */
[----:B-1----:R-:W-:Y:S01]  /*5790*/  FFMA.FTZ R5, R23, c[0x0][0x23c], -R6 ;  /* 0x00008f0017057a23 */ /* 0x002fe20000010806 */
[----:B------:R-:W-:Y:S01]  /*57a0*/  LOP3.LUT R19, R10, 0xff, RZ, 0xc0, !PT ;  /* 0x000000ff0a137812 */ /* 0x000fe200078ec0ff */
[----:B------:R-:W-:-:S02]  /*57b0*/  IMAD.WIDE.U32 R8, R8, -0x326172a9, RZ ;  /* 0xcd9e8d5708087825 */ /* 0x000fc400078e00ff */
[----:B------:R-:W1:Y:S02]  /*57c0*/  SHFL.BFLY PT, R21, R132, 0x2, 0x1f ;  /* 0x0c401f0084157f89 */ /* 0x000e6400000e0000 */
[----:B------:R2:W-:Y:S01]  /*57d0*/  MUFU.EX2 R54, R5 ;  /* 0x0000000500367308 */ /* 0x0005e20000000800 */
[----:B------:R-:W-:Y:S01]  /*57e0*/  IMAD.WIDE.U32 R12, R12, -0x2daee0ad, RZ ;  /* 0xd2511f530c0c7825 */ /* 0x000fe200078e00ff */
[----:B------:R-:W-:Y:S02]  /*57f0*/  LOP3.LUT R15, R9, UR17, R62, 0x96, !PT ;  /* 0x00000011090f7c12 */ /* 0x000fe4000f8e963e */
[C---:B------:R-:W-:Y:S02]  /*5800*/  LOP3.LUT R23, R8.reuse, 0xffff, RZ, 0xc0, !PT ;  /* 0x0000ffff08177812 */ /* 0x040fe400078ec0ff */
[----:B------:R-:W-:Y:S02]  /*5810*/  LOP3.LUT R28, R8, 0xff, RZ, 0xc0, !PT ;  /* 0x000000ff081c7812 */ /* 0x000fe400078ec0ff */
[----:B------:R-:W-:-:S02]  /*5820*/  SHF.R.U32.HI R26, RZ, 0x10, R8 ;  /* 0x00000010ff1a7819 */ /* 0x000fc40000011608 */
[----:B------:R-:W-:Y:S01]  /*5830*/  SHF.R.U32.HI R25, RZ, 0x18, R8 ;  /* 0x00000018ff197819 */ /* 0x000fe20000011608 */
[----:B------:R-:W-:Y:S01]  /*5840*/  IMAD.WIDE.U32 R8, R17, -0x326172a9, RZ ;  /* 0xcd9e8d5711087825 */ /* 0x000fe200078e00ff */
[C---:B------:R-:W-:Y:S02]  /*5850*/  LOP3.LUT R20, R12.reuse, 0xffff, RZ, 0xc0, !PT ;  /* 0x0000ffff0c147812 */ /* 0x040fe400078ec0ff */
[----:B------:R-:W-:Y:S01]  /*5860*/  LOP3.LUT R27, R12, 0xff, RZ, 0xc0, !PT ;  /* 0x000000ff0c1b7812 */ /* 0x000fe200078ec0ff */
[----:B--2---:R-:W-:Y:S01]  /*5870*/  FMUL.FTZ R5, R134, c[0x0][0x23c] ;  /* 0x00008f0086057a20 */ /* 0x004fe20000410000 */
[--C-:B------:R-:W-:Y:S02]  /*5880*/  SHF.R.U32.HI R22, RZ, 0x10, R12.reuse ;  /* 0x00000010ff167819 */ /* 0x100fe4000001160c */
[----:B------:R-:W-:Y:S02]  /*5890*/  SHF.R.U32.HI R24, RZ, 0x18, R12 ;  /* 0x00000018ff187819 */ /* 0x000fe4000001160c */
[----:B------:R-:W-:-:S02]  /*58a0*/  FSEL R5, R5, RZ, P1 ;  /* 0x000000ff05057208 */ /* 0x000fc40000800000 */
[----:B------:R-:W-:Y:S02]  /*58b0*/  FSETP.NEU.FTZ.AND P1, PT, R133, -INF , PT ;  /* 0xff8000008500780b */ /* 0x000fe40003f3d000 */
[----:B-1----:R-:W-:Y:S01]  /*58c0*/  FMNMX.FTZ R132, R21, R132, !PT ;  /* 0x0000008415847209 */ /* 0x002fe20007810000 */
[--C-:B------:R-:W-:Y:S01]  /*58d0*/  FFMA.FTZ R2, R32, c[0x0][0x23c], -R5.reuse ;  /* 0x00008f0020027a23 */ /* 0x100fe20000010805 */
[----:B------:R-:W-:Y:S01]  /*58e0*/  LOP3.LUT R14, R13, UR16, R14, 0x96, !PT ;  /* 0x000000100d0e7c12 */ /* 0x000fe2000f8e960e */
[----:B------:R-:W-:Y:S01]  /*58f0*/  FFMA.FTZ R7, R29, c[0x0][0x23c], -R5 ;  /* 0x00008f001d077a23 */ /* 0x000fe20000010805 */
[----:B------:R-:W-:Y:S01]  /*5900*/  LOP3.LUT R12, R11, UR16, R16, 0x96, !PT ;  /* 0x000000100b0c7c12 */ /* 0x000fe2000f8e9610 */
[----:B------:R1:W-:Y:S01]  /*5910*/  MUFU.EX2 R116, R2 ;  /* 0x0000000200747308 */ /* 0x0003e20000000800 */
[----:B------:R-:W-:Y:S02]  /*5920*/  LOP3.LUT R13, R10, 0xffff, RZ, 0xc0, !PT ;  /* 0x0000ffff0a0d7812 */ /* 0x000fe400078ec0ff */
[----:B------:R-:W-:-:S02]  /*5930*/  SHF.R.U32.HI R17, RZ, 0x10, R10 ;  /* 0x00000010ff117819 */ /* 0x000fc4000001160a */
[----:B------:R-:W-:Y:S02]  /*5940*/  SHF.R.U32.HI R16, RZ, 0x18, R10 ;  /* 0x00000018ff107819 */ /* 0x000fe4000001160a */
[----:B------:R-:W-:Y:S01]  /*5950*/  LOP3.LUT R10, R26, 0xff, RZ, 0xc0, !PT ;  /* 0x000000ff1a0a7812 */ /* 0x000fe200078ec0ff */
[----:B------:R-:W-:Y:S01]  /*5960*/  MUFU.EX2 R110, R7 ;  /* 0x00000007006e7308 */ /* 0x000fe20000000800 */
[C---:B------:R-:W-:Y:S02]  /*5970*/  LOP3.LUT R26, R8.reuse, 0xffff, RZ, 0xc0, !PT ;  /* 0x0000ffff081a7812 */ /* 0x040fe400078ec0ff */
[----:B------:R-:W-:Y:S02]  /*5980*/  LOP3.LUT R31, R8, 0xff, RZ, 0xc0, !PT ;  /* 0x000000ff081f7812 */ /* 0x000fe400078ec0ff */
[--C-:B------:R-:W-:Y:S02]  /*5990*/  SHF.R.U32.HI R29, RZ, 0x10, R8.reuse ;  /* 0x00000010ff1d7819 */ /* 0x100fe40000011608 */
[----:B------:R-:W-:Y:S01]  /*59a0*/  SHF.R.U32.HI R30, RZ, 0x18, R8 ;  /* 0x00000018ff1e7819 */ /* 0x000fe20000011608 */
[----:B-1----:R-:W-:Y:S01]  /*59b0*/  FFMA.FTZ R2, R33, c[0x0][0x23c], -R5 ;  /* 0x00008f0021027a23 */ /* 0x002fe20000010805 */
[----:B------:R-:W-:-:S02]  /*59c0*/  PRMT R32, R10, 0x5410, R25 ;  /* 0x000054100a207816 */ /* 0x000fc40000000019 */
[----:B------:R-:W-:Y:S01]  /*59d0*/  SHF.R.U32.HI R10, RZ, 0x8, R20 ;  /* 0x00000008ff0a7819 */ /* 0x000fe20000011614 */
[----:B------:R1:W-:Y:S01]  /*59e0*/  MUFU.EX2 R111, R2 ;  /* 0x00000002006f7308 */ /* 0x0003e20000000800 */
[----:B------:R-:W-:Y:S02]  /*59f0*/  IMAD R20, R96, 0x10000, R96 ;  /* 0x0001000060147824 */ /* 0x000fe400078e0260 */
[----:B------:R-:W-:Y:S01]  /*5a00*/  PRMT R25, R27, 0x5410, R10 ;  /* 0x000054101b197816 */ /* 0x000fe2000000000a */
[----:B------:R-:W-:Y:S01]  /*5a10*/  ULEA UR5, UR32, UR36, 0x5 ;  /* 0x0000002420057291 */ /* 0x000fe2000f8e283f */
[----:B------:R-:W-:Y:S01]  /*5a20*/  SHF.R.U32.HI R10, RZ, 0x10, R15 ;  /* 0x00000010ff0a7819 */ /* 0x000fe2000001160f */
[----:B------:R-:W-:Y:S02]  /*5a30*/  LDSM.16.MT88.4 R96, [R191+0xb800] ;  /* 0x00b80000bf60783b */ /* 0x000fe40000004200 */
[----:B------:R-:W-:Y:S01]  /*5a40*/  HSET2.LE.AND R25, R25, R20, PT ;  /* 0x0000001419197233 */ /* 0x000fe20003803000 */
[----:B------:R-:W-:Y:S01]  /*5a50*/  LOP3.LUT R10, R10, 0xff, RZ, 0xc0, !PT ;  /* 0x000000ff0a0a7812 */ /* 0x000fe200078ec0ff */
[----:B-1----:R-:W-:-:S05]  /*5a60*/  FMUL.FTZ R2, R133, c[0x0][0x23c] ;  /* 0x00008f0085027a20 */ /* 0x002fca0000410000 */
[----:B------:R-:W-:-:S05]  /*5a70*/  FSEL R2, R2, RZ, P1 ;  /* 0x000000ff02027208 */ /* 0x000fca0000800000 */
[--C-:B------:R-:W-:Y:S02]  /*5a80*/  FFMA.FTZ R7, R35, c[0x0][0x23c], -R2.reuse ;  /* 0x00008f0023077a23 */ /* 0x100fe40000010802 */
[--C-:B------:R-:W-:Y:S02]  /*5a90*/  FFMA.FTZ R11, R40, c[0x0][0x23c], -R2.reuse ;  /* 0x00008f00280b7a23 */ /* 0x100fe40000010802 */
[----:B------:R1:W-:Y:S01]  /*5aa0*/  MUFU.EX2 R109, R7 ;  /* 0x00000007006d7308 */ /* 0x0003e20000000800 */
[----:B------:R-:W-:-:S07]  /*5ab0*/  FFMA.FTZ R8, R41, c[0x0][0x23c], -R2 ;  /* 0x00008f0029087a23 */ /* 0x000fce0000010802 */
[----:B------:R2:W-:Y:S01]  /*5ac0*/  MUFU.EX2 R95, R11 ;  /* 0x0000000b005f7308 */ /* 0x0005e20000000800 */
[----:B-1----:R-:W-:Y:S01]  /*5ad0*/  LOP3.LUT R7, R9, UR17, R18, 0x96, !PT ;  /* 0x0000001109077c12 */ /* 0x002fe2000f8e9612 */
[----:B------:R-:W-:Y:S01]  /*5ae0*/  FFMA.FTZ R9, R38, c[0x0][0x23c], -R2 ;  /* 0x00008f0026097a23 */ /* 0x000fe20000010802 */
[----:B------:R-:W1:Y:S05]  /*5af0*/  SHFL.BFLY PT, R18, R132, 0x1, 0x1f ;  /* 0x0c201f0084127f89 */ /* 0x000e6a00000e0000 */
[----:B------:R3:W-:Y:S01]  /*5b00*/  MUFU.EX2 R108, R8 ;  /* 0x00000008006c7308 */ /* 0x0007e20000000800 */
[----:B--2---:R-:W-:-:S07]  /*5b10*/  SHF.R.U32.HI R11, RZ, 0x8, R23 ;  /* 0x00000008ff0b7819 */ /* 0x004fce0000011617 */
[----:B------:R2:W-:Y:S01]  /*5b20*/  MUFU.EX2 R93, R9 ;  /* 0x00000009005d7308 */ /* 0x0005e20000000800 */
[----:B------:R-:W-:Y:S02]  /*5b30*/  PRMT R33, R28, 0x5410, R11 ;  /* 0x000054101c217816 */ /* 0x000fe4000000000b */
[----:B------:R-:W-:Y:S02]  /*5b40*/  SHF.R.U32.HI R11, RZ, 0x8, R13 ;  /* 0x00000008ff0b7819 */ /* 0x000fe4000001160d */
[----:B------:R-:W-:Y:S02]  /*5b50*/  LOP3.LUT R13, R14, 0xff, RZ, 0xc0, !PT ;  /* 0x000000ff0e0d7812 */ /* 0x000fe400078ec0ff */
[----:B------:R-:W-:Y:S02]  /*5b60*/  PRMT R27, R19, 0x5410, R11 ;  /* 0x00005410131b7816 */ /* 0x000fe4000000000b */
[----:B---3--:R-:W-:Y:S02]  /*5b70*/  LOP3.LUT R8, R17, 0xff, RZ, 0xc0, !PT ;  /* 0x000000ff11087812 */ /* 0x008fe400078ec0ff */
[----:B------:R-:W-:Y:S01]  /*5b80*/  LOP3.LUT R11, R15, 0xffff, RZ, 0xc0, !PT ;  /* 0x0000ffff0f0b7812 */ /* 0x000fe200078ec0ff */
[----:B------:R-:W-:Y:S01]  /*5b90*/  HSET2.LE.AND R27, R27, R20, PT ;  /* 0x000000141b1b7233 */ /* 0x000fe20003803000 */
[----:B-1----:R-:W-:-:S02]  /*5ba0*/  FMNMX.FTZ R132, R132, R18, !PT ;  /* 0x0000001284847209 */ /* 0x002fc40007810000 */
[----:B--2---:R-:W-:Y:S02]  /*5bb0*/  LOP3.LUT R9, R22, 0xff, RZ, 0xc0, !PT ;  /* 0x000000ff16097812 */ /* 0x004fe400078ec0ff */
[----:B------:R-:W-:Y:S02]  /*5bc0*/  FSETP.NEU.FTZ.AND P1, PT, R132, -INF , PT ;  /* 0xff8000008400780b */ /* 0x000fe40003f3d000 */
[----:B------:R-:W-:Y:S01]  /*5bd0*/  PRMT R28, R9, 0x5410, R24 ;  /* 0x00005410091c7816 */ /* 0x000fe20000000018 */
[----:B------:R-:W-:Y:S01]  /*5be0*/  FFMA.FTZ R9, R37, c[0x0][0x23c], -R2 ;  /* 0x00008f0025097a23 */ /* 0x000fe20000010802 */
[----:B------:R-:W-:Y:S02]  /*5bf0*/  PRMT R24, R8, 0x5410, R16 ;  /* 0x0000541008187816 */ /* 0x000fe40000000010 */
[----:B------:R-:W-:Y:S01]  /*5c00*/  LOP3.LUT R8, R14, 0xffff, RZ, 0xc0, !PT ;  /* 0x0000ffff0e087812 */ /* 0x000fe200078ec0ff */
[----:B------:R1:W2:Y:S01]  /*5c10*/  MUFU.EX2 R71, R9 ;  /* 0x0000000900477308 */ /* 0x0002a20000000800 */
[----:B------:R-:W-:-:S02]  /*5c20*/  LOP3.LUT R16, R15, 0xff, RZ, 0xc0, !PT ;  /* 0x000000ff0f107812 */ /* 0x000fc400078ec0ff */
[----:B------:R-:W-:Y:S02]  /*5c30*/  SHF.R.U32.HI R15, RZ, 0x18, R15 ;  /* 0x00000018ff0f7819 */ /* 0x000fe4000001160f */
[----:B------:R-:W-:Y:S02]  /*5c40*/  SHF.R.U32.HI R11, RZ, 0x8, R11 ;  /* 0x00000008ff0b7819 */ /* 0x000fe4000001160b */
[----:B------:R-:W-:Y:S02]  /*5c50*/  PRMT R22, R10, 0x5410, R15 ;  /* 0x000054100a167816 */ /* 0x000fe4000000000f */
[----:B------:R-:W-:Y:S02]  /*5c60*/  LOP3.LUT R15, R12, 0xffff, RZ, 0xc0, !PT ;  /* 0x0000ffff0c0f7812 */ /* 0x000fe400078ec0ff */
[----:B------:R-:W-:Y:S01]  /*5c70*/  SHF.R.U32.HI R10, RZ, 0x8, R26 ;  /* 0x00000008ff0a7819 */ /* 0x000fe2000001161a */
[--C-:B------:R-:W-:Y:S01]  /*5c80*/  HSET2.LE.AND R26, R28, R20.reuse, PT ;  /* 0x000000141c1a7233 */ /* 0x100fe20003803000 */
[----:B------:R-:W-:Y:S01]  /*5c90*/  PRMT R23, R16, 0x5410, R11 ;  /* 0x0000541010177816 */ /* 0x000fe2000000000b */
[----:B------:R-:W-:Y:S01]  /*5ca0*/  HSET2.LE.AND R28, R24, R20, PT ;  /* 0x00000014181c7233 */ /* 0x000fe20003803000 */
[----:B------:R-:W-:Y:S01]  /*5cb0*/  SHF.R.U32.HI R16, RZ, 0x18, R14 ;  /* 0x00000018ff107819 */ /* 0x000fe2000001160e */
[----:B-1----:R-:W-:Y:S01]  /*5cc0*/  FFMA.FTZ R9, R34, c[0x0][0x23c], -R2 ;  /* 0x00008f0022097a23 */ /* 0x002fe20000010802 */
[----:B------:R-:W-:-:S03]  /*5cd0*/  PRMT R17, R31, 0x5410, R10 ;  /* 0x000054101f117816 */ /* 0x000fc6000000000a */
[----:B------:R1:W-:Y:S02]  /*5ce0*/  MUFU.EX2 R68, R9 ;  /* 0x0000000900447308 */ /* 0x0003e40000000800 */
[----:B-1----:R-:W-:Y:S01]  /*5cf0*/  SHF.R.U32.HI R9, RZ, 0x8, R8 ;  /* 0x00000008ff097819 */ /* 0x002fe20000011608 */
[----:B------:R-:W-:-:S03]  /*5d00*/  FFMA.FTZ R8, R36, c[0x0][0x23c], -R2 ;  /* 0x00008f0024087a23 */ /* 0x000fc60000010802 */
[----:B------:R-:W-:Y:S01]  /*5d10*/  PRMT R21, R13, 0x5410, R9 ;  /* 0x000054100d157816 */ /* 0x000fe20000000009 */
[----:B------:R-:W-:Y:S01]  /*5d20*/  FFMA.FTZ R9, R39, c[0x0][0x23c], -R2 ;  /* 0x00008f0027097a23 */ /* 0x000fe20000010802 */
[----:B------:R1:W-:Y:S01]  /*5d30*/  MUFU.EX2 R70, R8 ;  /* 0x0000000800467308 */ /* 0x0003e20000000800 */
[----:B------:R-:W-:Y:S02]  /*5d40*/  FMUL.FTZ R2, R132, c[0x0][0x23c] ;  /* 0x00008f0084027a20 */ /* 0x000fe40000410000 */
[----:B------:R-:W-:-:S03]  /*5d50*/  HSET2.LE.AND R21, R21, R20, PT ;  /* 0x0000001415157233 */ /* 0x000fc60003803000 */
[----:B------:R-:W-:Y:S02]  /*5d60*/  FSEL R2, R2, RZ, P1 ;  /* 0x000000ff02027208 */ /* 0x000fe40000800000 */
[----:B------:R3:W-:Y:S03]  /*5d70*/  MUFU.EX2 R53, R9 ;  /* 0x0000000900357308 */ /* 0x0007e60000000800 */
[--C-:B------:R-:W-:Y:S02]  /*5d80*/  FFMA.FTZ R10, R50, c[0x0][0x23c], -R2.reuse ;  /* 0x00008f00320a7a23 */ /* 0x100fe40000010802 */
[----:B------:R-:W-:Y:S01]  /*5d90*/  FFMA.FTZ R13, R43, c[0x0][0x23c], -R2 ;  /* 0x00008f002b0d7a23 */ /* 0x000fe20000010802 */
[----:B-1----:R-:W-:Y:S02]  /*5da0*/  SHF.R.U32.HI R8, RZ, 0x10, R14 ;  /* 0x00000010ff087819 */ /* 0x002fe4000001160e */
[----:B------:R1:W-:Y:S01]  /*5db0*/  MUFU.EX2 R65, R10 ;  /* 0x0000000a00417308 */ /* 0x0003e20000000800 */
[----:B------:R-:W-:-:S02]  /*5dc0*/  LOP3.LUT R14, R12, 0xff, RZ, 0xc0, !PT ;  /* 0x000000ff0c0e7812 */ /* 0x000fc400078ec0ff */
[----:B------:R-:W-:Y:S02]  /*5dd0*/  LOP3.LUT R11, R8, 0xff, RZ, 0xc0, !PT ;  /* 0x000000ff080b7812 */ /* 0x000fe400078ec0ff */
[----:B------:R-:W-:Y:S01]  /*5de0*/  SHF.R.U32.HI R8, RZ, 0x8, R15 ;  /* 0x00000008ff087819 */ /* 0x000fe2000001160f */
[----:B------:R-:W-:Y:S01]  /*5df0*/  HSET2.LE.AND R15, R32, R20, PT ;  /* 0x00000014200f7233 */ /* 0x000fe20003803000 */
[----:B---3--:R-:W-:Y:S01]  /*5e00*/  LOP3.LUT R9, R29, 0xff, RZ, 0xc0, !PT ;  /* 0x000000ff1d097812 */ /* 0x008fe200078ec0ff */
[----:B------:R3:W4:Y:S01]  /*5e10*/  MUFU.EX2 R79, R13 ;  /* 0x0000000d004f7308 */ /* 0x0007220000000800 */
[----:B------:R-:W-:Y:S01]  /*5e20*/  PRMT R19, R11, 0x5410, R16 ;  /* 0x000054100b137816 */ /* 0x000fe20000000010 */
[----:B------:R-:W-:Y:S01]  /*5e30*/  FFMA.FTZ R11, R58, c[0x0][0x23c], -R2 ;  /* 0x00008f003a0b7a23 */ /* 0x000fe20000010802 */
[----:B------:R-:W-:Y:S02]  /*5e40*/  PRMT R18, R9, 0x5410, R30 ;  /* 0x0000541009127816 */ /* 0x000fe4000000001e */
[----:B------:R-:W-:-:S02]  /*5e50*/  PRMT R16, R14, 0x5410, R8 ;  /* 0x000054100e107816 */ /* 0x000fc40000000008 */
[--C-:B------:R-:W-:Y:S01]  /*5e60*/  SHF.R.U32.HI R9, RZ, 0x10, R12.reuse ;  /* 0x00000010ff097819 */ /* 0x100fe2000001160c */
[----:B------:R5:W-:Y:S01]  /*5e70*/  MUFU.EX2 R77, R11 ;  /* 0x0000000b004d7308 */ /* 0x000be20000000800 */
[C---:B------:R-:W-:Y:S02]  /*5e80*/  LOP3.LUT R8, R7.reuse, 0xffff, RZ, 0xc0, !PT ;  /* 0x0000ffff07087812 */ /* 0x040fe400078ec0ff */
[--C-:B-1----:R-:W-:Y:S02]  /*5e90*/  SHF.R.U32.HI R10, RZ, 0x10, R7.reuse ;  /* 0x00000010ff0a7819 */ /* 0x102fe40000011607 */
[----:B------:R-:W-:Y:S02]  /*5ea0*/  SHF.R.U32.HI R12, RZ, 0x18, R12 ;  /* 0x00000018ff0c7819 */ /* 0x000fe4000001160c */
[----:B------:R-:W-:Y:S02]  /*5eb0*/  SHF.R.U32.HI R14, RZ, 0x18, R7 ;  /* 0x00000018ff0e7819 */ /* 0x000fe40000011607 */
[----:B---3--:R-:W-:-:S02]  /*5ec0*/  LOP3.LUT R13, R7, 0xff, RZ, 0xc0, !PT ;  /* 0x000000ff070d7812 */ /* 0x008fc400078ec0ff */
[----:B------:R-:W-:Y:S02]  /*5ed0*/  LOP3.LUT R9, R9, 0xff, RZ, 0xc0, !PT ;  /* 0x000000ff09097812 */ /* 0x000fe400078ec0ff */
[----:B------:R-:W-:Y:S02]  /*5ee0*/  SHF.R.U32.HI R7, RZ, 0x8, R8 ;  /* 0x00000008ff077819 */ /* 0x000fe40000011608 */
[----:B------:R-:W-:Y:S01]  /*5ef0*/  LOP3.LUT R8, R10, 0xff, RZ, 0xc0, !PT ;  /* 0x000000ff0a087812 */ /* 0x000fe200078ec0ff */
[--C-:B-----5:R-:W-:Y:S01]  /*5f00*/  HSET2.LE.AND R11, R23, R20.reuse, PT ;  /* 0x00000014170b7233 */ /* 0x120fe20003803000 */
[----:B------:R-:W-:Y:S01]  /*5f10*/  PRMT R10, R9, 0x5410, R12 ;  /* 0x00005410090a7816 */ /* 0x000fe2000000000c */
[--C-:B------:R-:W-:Y:S01]  /*5f20*/  HSET2.LE.AND R12, R22, R20.reuse, PT ;  /* 0x00000014160c7233 */ /* 0x100fe20003803000 */
[----:B------:R-:W-:Y:S01]  /*5f30*/  PRMT R9, R13, 0x5410, R7 ;  /* 0x000054100d097816 */ /* 0x000fe20000000007 */
[----:B------:R-:W-:Y:S01]  /*5f40*/  FFMA.FTZ R7, R59, c[0x0][0x23c], -R2 ;  /* 0x00008f003b077a23 */ /* 0x000fe20000010802 */
[----:B------:R-:W-:Y:S01]  /*5f50*/  PRMT R8, R8, 0x5410, R14 ;  /* 0x0000541008087816 */ /* 0x000fe2000000000e */
[----:B------:R-:W-:-:S02]  /*5f60*/  HSET2.LE.AND R14, R17, R20, PT ;  /* 0x00000014110e7233 */ /* 0x000fc40003803000 */
[----:B------:R1:W-:Y:S01]  /*5f70*/  MUFU.EX2 R32, R7 ;  /* 0x0000000700207308 */ /* 0x0003e20000000800 */
[--C-:B------:R-:W-:Y:S02]  /*5f80*/  HSET2.LE.AND R17, R18, R20.reuse, PT ;  /* 0x0000001412117233 */ /* 0x100fe40003803000 */
[--C-:B------:R-:W-:Y:S01]  /*5f90*/  HSET2.LE.AND R18, R8, R20.reuse, PT ;  /* 0x0000001408127233 */ /* 0x100fe20003803000 */
[----:B------:R-:W-:Y:S01]  /*5fa0*/  FFMA.FTZ R8, R57, c[0x0][0x23c], -R6 ;  /* 0x00008f0039087a23 */ /* 0x000fe20000010806 */
[--C-:B------:R-:W-:Y:S01]  /*5fb0*/  HSET2.LE.AND R23, R16, R20.reuse, PT ;  /* 0x0000001410177233 */ /* 0x100fe20003803000 */
[----:B------:R-:W-:Y:S01]  /*5fc0*/  FFMA.FTZ R6, R46, c[0x0][0x23c], -R2 ;  /* 0x00008f002e067a23 */ /* 0x000fe20000010802 */
[--C-:B------:R-:W-:Y:S01]  /*5fd0*/  HSET2.LE.AND R13, R33, R20.reuse, PT ;  /* 0x00000014210d7233 */ /* 0x100fe20003803000 */
[----:B--2---:R-:W-:Y:S01]  /*5fe0*/  IMAD.MOV.U32 R33, RZ, RZ, R71 ;  /* 0x000000ffff217224 */ /* 0x004fe200078e0047 */
[--C-:B------:R-:W-:Y:S01]  /*5ff0*/  HSET2.LE.AND R22, R19, R20.reuse, PT ;  /* 0x0000001413167233 */ /* 0x100fe20003803000 */
[----:B------:R2:W-:Y:S01]  /*6000*/  MUFU.EX2 R250, R6 ;  /* 0x0000000600fa7308 */ /* 0x0005e20000000800 */
[--C-:B------:R-:W-:Y:S01]  /*6010*/  HSET2.LE.AND R24, R10, R20.reuse, PT ;  /* 0x000000140a187233 */ /* 0x100fe20003803000 */
[--C-:B------:R-:W-:Y:S01]  /*6020*/  FFMA.FTZ R10, R56, c[0x0][0x23c], -R5.reuse ;  /* 0x00008f00380a7a23 */ /* 0x100fe20000010805 */
[----:B------:R-:W-:Y:S01]  /*6030*/  HSET2.LE.AND R16, R9, R20, PT ;  /* 0x0000001409107233 */ /* 0x000fe20003803000 */
[----:B------:R-:W-:-:S02]  /*6040*/  FFMA.FTZ R9, R60, c[0x0][0x23c], -R5 ;  /* 0x00008f003c097a23 */ /* 0x000fc40000010805 */
[----:B-1----:R-:W-:Y:S02]  /*6050*/  FFMA.FTZ R7, R42, c[0x0][0x23c], -R2 ;  /* 0x00008f002a077a23 */ /* 0x002fe40000010802 */
[--C-:B------:R-:W-:Y:S01]  /*6060*/  FFMA.FTZ R19, R52, c[0x0][0x23c], -R5.reuse ;  /* 0x00008f0034137a23 */ /* 0x100fe20000010805 */
[----:B------:R-:W-:Y:S01]  /*6070*/  MUFU.EX2 R248, R8 ;  /* 0x0000000800f87308 */ /* 0x000fe20000000800 */
[----:B------:R-:W-:Y:S01]  /*6080*/  FFMA.FTZ R20, R51, c[0x0][0x23c], -R5 ;  /* 0x00008f0033147a23 */ /* 0x000fe20000010805 */
[----:B--2---:R-:W-:-:S06]  /*6090*/  F2FP.PACK_AB R6, R95, R109 ;  /* 0x0000006d5f06723e */ /* 0x004fcc00000000ff */
[----:B------:R1:W-:Y:S01]  /*60a0*/  MUFU.EX2 R252, R7 ;  /* 0x0000000700fc7308 */ /* 0x0003e20000000800 */
[C---:B------:R-:W-:Y:S02]  /*60b0*/  PRMT R51, R6.reuse, 0x7610, R51 ;  /* 0x0000761006337816 */ /* 0x040fe40000000033 */
[----:B------:R-:W-:Y:S02]  /*60c0*/  PRMT R50, R6, 0x7632, R50 ;  /* 0x0000763206327816 */ /* 0x000fe40000000032 */
[----:B----4-:R-:W-:-:S03]  /*60d0*/  F2FP.PACK_AB R6, R65, R79 ;  /* 0x0000004f4106723e */ /* 0x010fc600000000ff */
[----:B------:R-:W-:Y:S01]  /*60e0*/  MUFU.EX2 R247, R9 ;  /* 0x0000000900f77308 */ /* 0x000fe20000000800 */
[----:B------:R-:W-:Y:S01]  /*60f0*/  PRMT R60, R6, 0x7610, R60 ;  /* 0x00007610063c7816 */ /* 0x000fe2000000003c */
[----:B-1----:R-:W-:-:S06]  /*6100*/  FFMA.FTZ R7, R55, c[0x0][0x23c], -R2 ;  /* 0x00008f0037077a23 */ /* 0x002fcc0000010802 */
[----:B------:R-:W-:Y:S01]  /*6110*/  MUFU.EX2 R246, R10 ;  /* 0x0000000a00f67308 */ /* 0x000fe20000000800 */
[----:B------:R-:W-:-:S07]  /*6120*/  FFMA.FTZ R2, R47, c[0x0][0x23c], -R2 ;  /* 0x00008f002f027a23 */ /* 0x000fce0000010802 */
[----:B------:R-:W1:Y:S08]  /*6130*/  MUFU.EX2 R249, R2 ;  /* 0x0000000200f97308 */ /* 0x000e700000000800 */
[----:B------:R2:W3:Y:S01]  /*6140*/  MUFU.EX2 R251, R7 ;  /* 0x0000000700fb7308 */ /* 0x0004e20000000800 */
[----:B-1----:R-:W-:-:S07]  /*6150*/  F2FP.PACK_AB R0, R249, R250 ;  /* 0x000000faf900723e */ /* 0x002fce00000000ff */
[----:B------:R-:W-:Y:S01]  /*6160*/  MUFU.EX2 R245, R19 ;  /* 0x0000001300f57308 */ /* 0x000fe20000000800 */
[----:B------:R-:W-:Y:S02]  /*6170*/  F2FP.PACK_AB R2, R32, R77 ;  /* 0x0000004d2002723e */ /* 0x000fe400000000ff */
[C---:B------:R-:W-:Y:S02]  /*6180*/  PRMT R213, R0.reuse, 0x7610, R213 ;  /* 0x0000761000d57816 */ /* 0x040fe400000000d5 */
[----:B------:R-:W-:Y:S01]  /*6190*/  PRMT R212, R0, 0x7632, R212 ;  /* 0x0000763200d47816 */ /* 0x000fe200000000d4 */
[----:B--2---:R-:W-:Y:S01]  /*61a0*/  FFMA.FTZ R7, R61, c[0x0][0x23c], -R5 ;  /* 0x00008f003d077a23 */ /* 0x004fe20000010805 */
[----:B------:R-:W-:Y:S01]  /*61b0*/  F2FP.PACK_AB R5, R108, R93 ;  /* 0x0000005d6c05723e */ /* 0x000fe200000000ff */
[----:B------:R-:W-:Y:S01]  /*61c0*/  MUFU.EX2 R244, R20 ;  /* 0x0000001400f47308 */ /* 0x000fe20000000800 */
[----:B------:R-:W-:Y:S02]  /*61d0*/  F2FP.PACK_AB R0, R111, R116 ;  /* 0x000000746f00723e */ /* 0x000fe400000000ff */
[----:B------:R-:W-:-:S02]  /*61e0*/  PRMT R239, R5, 0x7610, R239 ;  /* 0x0000761005ef7816 */ /* 0x000fc400000000ef */
[----:B------:R-:W-:Y:S02]  /*61f0*/  PRMT R238, R5, 0x7632, R238 ;  /* 0x0000763205ee7816 */ /* 0x000fe400000000ee */
[----:B------:R-:W-:Y:S01]  /*6200*/  F2FP.PACK_AB R5, R68, R33 ;  /* 0x000000214405723e */ /* 0x000fe200000000ff */
[----:B------:R-:W1:Y:S01]  /*6210*/  MUFU.EX2 R31, R7 ;  /* 0x00000007001f7308 */ /* 0x000e620000000800 */
[C---:B------:R-:W-:Y:S02]  /*6220*/  PRMT R237, R2.reuse, 0x7632, R237 ;  /* 0x0000763202ed7816 */ /* 0x040fe400000000ed */
[----:B------:R-:W-:Y:S02]  /*6230*/  PRMT R236, R2, 0x7610, R236 ;  /* 0x0000761002ec7816 */ /* 0x000fe400000000ec */
[C---:B------:R-:W-:Y:S02]  /*6240*/  PRMT R235, R5.reuse, 0x7610, R235 ;  /* 0x0000761005eb7816 */ /* 0x040fe400000000eb */
[----:B------:R-:W-:-:S02]  /*6250*/  PRMT R234, R5, 0x7632, R234 ;  /* 0x0000763205ea7816 */ /* 0x000fc400000000ea */
[----:B---3--:R-:W-:Y:S02]  /*6260*/  F2FP.PACK_AB R2, R251, R252 ;  /* 0x000000fcfb02723e */ /* 0x008fe400000000ff */
[----:B------:R-:W-:Y:S02]  /*6270*/  F2FP.PACK_AB R5, R118, R119 ;  /* 0x000000777605723e */ /* 0x000fe400000000ff */
[C---:B------:R-:W-:Y:S02]  /*6280*/  PRMT R35, R0.reuse, 0x7610, R35 ;  /* 0x0000761000237816 */ /* 0x040fe40000000023 */
[----:B------:R-:W-:Y:S02]  /*6290*/  PRMT R34, R0, 0x7632, R34 ;  /* 0x0000763200227816 */ /* 0x000fe40000000022 */
[----:B-1----:R-:W-:Y:S02]  /*62a0*/  F2FP.PACK_AB R0, R31, R110 ;  /* 0x0000006e1f00723e */ /* 0x002fe400000000ff */
[----:B------:R-:W-:-:S02]  /*62b0*/  PRMT R233, R2, 0x7610, R233 ;  /* 0x0000761002e97816 */ /* 0x000fc400000000e9 */
[----:B------:R-:W-:Y:S02]  /*62c0*/  PRMT R232, R2, 0x7632, R232 ;  /* 0x0000763202e87816 */ /* 0x000fe400000000e8 */
[C---:B------:R-:W-:Y:S02]  /*62d0*/  PRMT R29, R5.reuse, 0x7610, R29 ;  /* 0x00007610051d7816 */ /* 0x040fe4000000001d */
[----:B------:R-:W-:Y:S02]  /*62e0*/  PRMT R30, R5, 0x7632, R30 ;  /* 0x00007632051e7816 */ /* 0x000fe4000000001e */
[----:B------:R-:W-:Y:S02]  /*62f0*/  F2FP.PACK_AB R2, R53, R70 ;  /* 0x000000463502723e */ /* 0x000fe400000000ff */
[C---:B------:R-:W-:Y:S02]  /*6300*/  PRMT R45, R0.reuse, 0x7610, R45 ;  /* 0x00007610002d7816 */ /* 0x040fe4000000002d */
[----:B------:R-:W-:-:S02]  /*6310*/  PRMT R44, R0, 0x7632, R44 ;  /* 0x00007632002c7816 */ /* 0x000fc4000000002c */
[----:B------:R-:W-:Y:S02]  /*6320*/  PRMT R0, R29, 0x5410, R30 ;  /* 0x000054101d007816 */ /* 0x000fe4000000001e */
[C---:B------:R-:W-:Y:S02]  /*6330*/  PRMT R223, R2.reuse, 0x7610, R223 ;  /* 0x0000761002df7816 */ /* 0x040fe400000000df */
[----:B------:R-:W-:Y:S02]  /*6340*/  PRMT R222, R2, 0x7632, R222 ;  /* 0x0000763202de7816 */ /* 0x000fe400000000de */
[----:B------:R-:W-:Y:S02]  /*6350*/  F2FP.PACK_AB R2, R120, R117 ;  /* 0x000000757802723e */ /* 0x000fe400000000ff */
[----:B------:R-:W-:Y:S02]  /*6360*/  LOP3.LUT R8, R11, R0, RZ, 0xc0, !PT ;  /* 0x000000000b087212 */ /* 0x000fe400078ec0ff */
[----:B------:R-:W-:-:S02]  /*6370*/  PRMT R0, R35, 0x5410, R34 ;  /* 0x0000541023007816 */ /* 0x000fc40000000022 */
[C---:B------:R-:W-:Y:S02]  /*6380*/  PRMT R47, R2.reuse, 0x7610, R47 ;  /* 0x00007610022f7816 */ /* 0x040fe4000000002f */
[----:B------:R-:W-:Y:S02]  /*6390*/  PRMT R46, R2, 0x7632, R46 ;  /* 0x00007632022e7816 */ /* 0x000fe4000000002e */
[----:B------:R-:W-:Y:S02]  /*63a0*/  LOP3.LUT R9, R12, R0, RZ, 0xc0, !PT ;  /* 0x000000000c097212 */ /* 0x000fe400078ec0ff */
[----:B------:R-:W-:Y:S02]  /*63b0*/  PRMT R0, R47, 0x5410, R46 ;  /* 0x000054102f007816 */ /* 0x000fe4000000002e */
[----:B------:R-:W-:Y:S02]  /*63c0*/  PRMT R61, R6, 0x7632, R61 ;  /* 0x00007632063d7816 */ /* 0x000fe4000000003d */
[----:B------:R-:W-:-:S02]  /*63d0*/  LOP3.LUT R10, R13, R0, RZ, 0xc0, !PT ;  /* 0x000000000d0a7212 */ /* 0x000fc400078ec0ff */
[----:B------:R-:W-:Y:S02]  /*63e0*/  PRMT R0, R45, 0x5410, R44 ;  /* 0x000054102d007816 */ /* 0x000fe4000000002c */
[----:B------:R-:W-:Y:S02]  /*63f0*/  F2FP.PACK_AB R2, R246, R247 ;  /* 0x000000f7f602723e */ /* 0x000fe400000000ff */
[----:B------:R-:W-:Y:S02]  /*6400*/  LOP3.LUT R11, R15, R0, RZ, 0xc0, !PT ;  /* 0x000000000f0b7212 */ /* 0x000fe400078ec0ff */
[----:B------:R-:W-:Y:S02]  /*6410*/  PRMT R0, R239, 0x5410, R238 ;  /* 0x00005410ef007816 */ /* 0x000fe400000000ee */
[----:B------:R-:W-:Y:S02]  /*6420*/  PRMT R185, R2, 0x7610, R185 ;  /* 0x0000761002b97816 */ /* 0x000fe400000000b9 */
[----:B------:R-:W-:Y:S01]  /*6430*/  LOP3.LUT R6, R14, R0, RZ, 0xc0, !PT ;  /* 0x000000000e067212 */ /* 0x000fe200078ec0ff */
        /* <DEDUP_REMOVED lines=9> */
[----:B------:R-:W-:Y:S02]  /*64d0*/  PRMT R183, R2, 0x7610, R183 ;  /* 0x0000761002b77816 */ /* 0x000fe400000000b7 */
[----:B------:R-:W-:Y:S02]  /*64e0*/  LOP3.LUT R5, R18, R0, RZ, 0xc0, !PT ;  /* 0x0000000012057212 */ /* 0x000fe400078ec0ff */
[----:B------:R-:W-:Y:S02]  /*64f0*/  F2FP.PACK_AB R0, R54, R140 ;  /* 0x0000008c3600723e */ /* 0x000fe400000000ff */
[----:B------:R-:W-:Y:S02]  /*6500*/  PRMT R182, R2, 0x7632, R182 ;  /* 0x0000763202b67816 */ /* 0x000fe400000000b6 */
[C---:B------:R-:W-:Y:S01]  /*6510*/  PRMT R187, R0.reuse, 0x7610, R187 ;  /* 0x0000761000bb7816 */ /* 0x040fe200000000bb */
[----:B------:R-:W-:Y:S01]  /*6520*/  HMMA.16816.F32 R144, R4, R156, RZ ;  /* 0x0000009c0490723c */ /* 0x000fe200000018ff */
[----:B------:R-:W-:-:S02]  /*6530*/  PRMT R186, R0, 0x7632, R186 ;  /* 0x0000763200ba7816 */ /* 0x000fc400000000ba */
[----:B------:R-:W-:-:S04]  /*6540*/  F2FP.PACK_AB R0, R244, R245 ;  /* 0x000000f5f400723e */ /* 0x000fc800000000ff */
[C---:B------:R-:W-:Y:S01]  /*6550*/  PRMT R181, R0.reuse, 0x7610, R181 ;  /* 0x0000761000b57816 */ /* 0x040fe200000000b5 */
[----:B------:R-:W-:Y:S01]  /*6560*/  HMMA.16816.F32 R152, R4, R164, RZ ;  /* 0x000000a40498723c */ /* 0x000fe200000018ff */
[----:B------:R-:W-:Y:S02]  /*6570*/  PRMT R180, R0, 0x7632, R180 ;  /* 0x0000763200b47816 */ /* 0x000fe400000000b4 */
[----:B------:R-:W-:Y:S01]  /*6580*/  LOP3.LUT R48, R63, UR8, R48, 0x96, !PT ;  /* 0x000000083f307c12 */ /* 0x000fe2000f8e9630 */
[----:B------:R-:W-:Y:S01]  /*6590*/  UIADD3 UR5, UR5, -0x20, URZ ;  /* 0xffffffe005057890 */ /* 0x000fe2000fffe03f */
[----:B------:R-:W-:Y:S01]  /*65a0*/  PRMT R0, R187, 0x5410, R186 ;  /* 0x00005410bb007816 */ /* 0x000fe200000000ba */
[----:B------:R-:W-:Y:S02]  /*65b0*/  IMAD.MOV.U32 R156, RZ, RZ, R70 ;  /* 0x000000ffff9c7224 */ /* 0x000fe400078e0046 */
[----:B------:R-:W-:Y:S01]  /*65c0*/  HMMA.16816.F32 R36, R8, R172, RZ ;  /* 0x000000ac0824723c */ /* 0x000fe200000018ff */
[----:B------:R-:W-:Y:S01]  /*65d0*/  LOP3.LUT R128, R21, R0, RZ, 0xc0, !PT ;  /* 0x0000000015807212 */ /* 0x000fe200078ec0ff */
[----:B------:R-:W-:Y:S01]  /*65e0*/  IMAD.MOV.U32 R165, RZ, RZ, R54 ;  /* 0x000000ffffa57224 */ /* 0x000fe200078e0036 */
[----:B------:R-:W-:Y:S01]  /*65f0*/  PRMT R0, R185, 0x5410, R184 ;  /* 0x00005410b9007816 */ /* 0x000fe200000000b8 */
[----:B------:R-:W-:-:S04]  /*6600*/  IMAD.MOV.U32 R164, RZ, RZ, R68 ;  /* 0x000000ffffa47224 */ /* 0x000fc800078e0044 */
[----:B------:R-:W-:Y:S01]  /*6610*/  HMMA.16816.F32 R40, R4, R172, RZ ;  /* 0x000000ac0428723c */ /* 0x000fe200000018ff */
[----:B------:R-:W-:Y:S01]  /*6620*/  LOP3.LUT R129, R22, R0, RZ, 0xc0, !PT ;  /* 0x0000000016817212 */ /* 0x000fe200078ec0ff */
[----:B------:R-:W-:Y:S01]  /*6630*/  IMAD.MOV.U32 R157, RZ, RZ, R69 ;  /* 0x000000ffff9d7224 */ /* 0x000fe200078e0045 */
[----:B------:R-:W-:-:S04]  /*6640*/  PRMT R0, R183, 0x5410, R182 ;  /* 0x00005410b7007816 */ /* 0x000fc800000000b6 */
[----:B------:R-:W-:Y:S02]  /*6650*/  LOP3.LUT R130, R25, R0, RZ, 0xc0, !PT ;  /* 0x0000000019827212 */ /* 0x000fe400078ec0ff */
[----:B------:R-:W-:-:S04]  /*6660*/  PRMT R0, R181, 0x5410, R180 ;  /* 0x00005410b5007816 */ /* 0x000fc800000000b4 */
[----:B------:R-:W-:Y:S02]  /*6670*/  LOP3.LUT R131, R26, R0, RZ, 0xc0, !PT ;  /* 0x000000001a837212 */ /* 0x000fe400078ec0ff */
[----:B------:R-:W-:-:S04]  /*6680*/  PRMT R0, R235, 0x5410, R234 ;  /* 0x00005410eb007816 */ /* 0x000fc800000000ea */
[----:B------:R-:W-:Y:S01]  /*6690*/  LOP3.LUT R124, R23, R0, RZ, 0xc0, !PT ;  /* 0x00000000177c7212 */ /* 0x000fe200078ec0ff */
[C---:B------:R-:W-:Y:S01]  /*66a0*/  HMMA.16816.F32 R160, R128.reuse, R136, R160 ;  /* 0x0000008880a0723c */ /* 0x040fe200000018a0 */
[----:B------:R-:W-:Y:S01]  /*66b0*/  PRMT R0, R233, 0x5410, R232 ;  /* 0x00005410e9007816 */ /* 0x000fe200000000e8 */
[----:B------:R-:W1:Y:S03]  /*66c0*/  LDSM.16.MT88.4 R20, [R194+0xb000] ;  /* 0x00b00000c214783b */ /* 0x000e660000004200 */
[----:B------:R-:W-:Y:S02]  /*66d0*/  LOP3.LUT R125, R24, R0, RZ, 0xc0, !PT ;  /* 0x00000000187d7212 */ /* 0x000fe400078ec0ff */
[----:B------:R-:W-:Y:S01]  /*66e0*/  PRMT R0, R223, 0x5410, R222 ;  /* 0x00005410df007816 */ /* 0x000fe200000000de */
[----:B------:R-:W-:Y:S03]  /*66f0*/  HMMA.16816.F32 R168, R128, R80, R168 ;  /* 0x0000005080a8723c */ /* 0x000fe600000018a8 */
[----:B------:R-:W-:-:S02]  /*6700*/  LOP3.LUT R126, R27, R0, RZ, 0xc0, !PT ;  /* 0x000000001b7e7212 */ /* 0x000fc400078ec0ff */
[----:B------:R-:W-:-:S04]  /*6710*/  PRMT R0, R213, 0x5410, R212 ;  /* 0x00005410d5007816 */ /* 0x000fc800000000d4 */
[----:B------:R-:W-:Y:S01]  /*6720*/  LOP3.LUT R127, R28, R0, RZ, 0xc0, !PT ;  /* 0x000000001c7f7212 */ /* 0x000fe200078ec0ff */
[----:B------:R-:W-:Y:S08]  /*6730*/  HMMA.16816.F32 R56, R4, R224, RZ ;  /* 0x000000e00438723c */ /* 0x000ff000000018ff */
[C---:B------:R-:W-:Y:S01]  /*6740*/  HMMA.16816.F32 R144, R124.reuse, R136, R144 ;  /* 0x000000887c90723c */ /* 0x040fe20000001890 */
[----:B------:R2:W3:Y:S04]  /*6750*/  LDL.LU.S16 R136, [R1+0x3c] ;  /* 0x00003c0001887983 */ /* 0x0004e80000300600 */
[----:B------:R2:W4:Y:S03]  /*6760*/  LDL.LU.S16 R137, [R1+0x38] ;  /* 0x0000380001897983 */ /* 0x0005260000300600 */
[----:B------:R-:W-:Y:S01]  /*6770*/  HMMA.16816.F32 R152, R124, R80, R152 ;  /* 0x000000507c98723c */ /* 0x000fe20000001898 */
[----:B------:R2:W5:Y:S04]  /*6780*/  LDL.LU.S16 R172, [R1+0x28] ;  /* 0x0000280001ac7983 */ /* 0x0005680000300600 */
[----:B------:R2:W2:Y:S02]  /*6790*/  LDL.LU.S16 R173, [R1+0x20] ;  /* 0x0000200001ad7983 */ /* 0x0004a40000300600 */
[----:B------:R-:W-:-:S02]  /*67a0*/  IMAD.MOV.U32 R81, RZ, RZ, R53 ;  /* 0x000000ffff517224 */ /* 0x000fc400078e0035 */
[----:B------:R-:W-:Y:S01]  /*67b0*/  HMMA.16816.F32 R52, R8, R224, RZ ;  /* 0x000000e00834723c */ /* 0x000fe200000018ff */
[----:B------:R1:W2:Y:S04]  /*67c0*/  LDL.LU.S16 R224, [R1+0x2c] ;  /* 0x00002c0001e07983 */ /* 0x0002a80000300600 */
[----:B------:R1:W2:Y:S01]  /*67d0*/  LDL.LU.S16 R225, [R1+0x24] ;  /* 0x0000240001e17983 */ /* 0x0002a20000300600 */
[----:B------:R-:W-:-:S05]  /*67e0*/  LOP3.LUT R2, R85, UR15, R76, 0x96, !PT ;  /* 0x0000000f55027c12 */ /* 0x000fca000f8e964c */
[----:B------:R-:W-:-:S05]  /*67f0*/  IMAD.WIDE.U32 R2, R2, -0x2daee0ad, RZ ;  /* 0xd2511f5302027825 */ /* 0x000fca00078e00ff */
[----:B------:R-:W-:Y:S02]  /*6800*/  LOP3.LUT R3, R3, UR13, R92, 0x96, !PT ;  /* 0x0000000d03037c12 */ /* 0x000fe4000f8e965c */
[----:B------:R-:W-:-:S03]  /*6810*/  LOP3.LUT R2, R67, UR11, R2, 0x96, !PT ;  /* 0x0000000b43027c12 */ /* 0x000fc6000f8e9602 */
[----:B------:R-:W-:-:S04]  /*6820*/  IMAD.WIDE.U32 R14, R3, -0x326172a9, RZ ;  /* 0xcd9e8d57030e7825 */ /* 0x000fc800078e00ff */
[----:B------:R-:W-:Y:S01]  /*6830*/  IMAD.WIDE.U32 R2, R2, -0x326172a9, RZ ;  /* 0xcd9e8d5702027825 */ /* 0x000fe200078e00ff */
[----:B------:R-:W-:-:S04]  /*6840*/  LOP3.LUT R12, R15, UR12, R78, 0x96, !PT ;  /* 0x0000000c0f0c7c12 */ /* 0x000fc8000f8e964e */
[----:B------:R-:W-:Y:S01]  /*6850*/  LOP3.LUT R14, R3, UR10, R14, 0x96, !PT ;  /* 0x0000000a030e7c12 */ /* 0x000fe2000f8e960e */
[----:B------:R-:W-:Y:S01]  /*6860*/  IMAD.WIDE.U32 R12, R12, -0x2daee0ad, RZ ;  /* 0xd2511f530c0c7825 */ /* 0x000fe200078e00ff */
[----:B------:R-:W-:-:S03]  /*6870*/  LOP3.LUT R0, R101, 0x7ffffffc, RZ, 0xc0, !PT ;  /* 0x7ffffffc65007812 */ /* 0x000fc600078ec0ff */
[----:B------:R-:W-:Y:S01]  /*6880*/  IMAD.WIDE.U32 R14, R14, -0x2daee0ad, RZ ;  /* 0xd2511f530e0e7825 */ /* 0x000fe200078e00ff */
[----:B------:R-:W-:Y:S01]  /*6890*/  LOP3.LUT R13, R13, UR9, R66, 0x96, !PT ;  /* 0x000000090d0d7c12 */ /* 0x000fe2000f8e9642 */
[----:B------:R-:W1:Y:S03]  /*68a0*/  LDC.U8 R80, c[0x0][0x2d8] ;  /* 0x0000b600ff507b82 */ /* 0x000e660000000000 */
[----:B------:R-:W-:Y:S01]  /*68b0*/  LOP3.LUT R3, R15, UR7, R12, 0x96, !PT ;  /* 0x000000070f037c12 */ /* 0x000fe2000f8e960c */
[----:B------:R-:W-:-:S04]  /*68c0*/  IMAD.WIDE.U32 R12, R13, -0x326172a9, RZ ;  /* 0xcd9e8d570d0c7825 */ /* 0x000fc800078e00ff */
[----:B------:R-:W-:Y:S01]  /*68d0*/  IMAD.IADD R0, R100, 0x1, -R0 ;  /* 0x0000000164007824 */ /* 0x000fe200078e0a00 */
[----:B------:R-:W-:Y:S01]  /*68e0*/  LOP3.LUT R13, R13, UR8, R2, 0x96, !PT ;  /* 0x000000080d0d7c12 */ /* 0x000fe2000f8e9602 */
[----:B------:R-:W-:-:S04]  /*68f0*/  IMAD.WIDE.U32 R2, R3, -0x326172a9, RZ ;  /* 0xcd9e8d5703027825 */ /* 0x000fc800078e00ff */
[----:B------:R-:W-:-:S04]  /*6900*/  IMAD.SHL.U32 R0, R0, 0x2, RZ ;  /* 0x0000000200007824 */ /* 0x000fc800078e00ff */
[----:B------:R-:W-:Y:S01]  /*6910*/  IMAD R24, R102, c[0x0][0x228], R0 ;  /* 0x00008a0066187a24 */ /* 0x000fe200078e0200 */
[----:B------:R-:W-:Y:S01]  /*6920*/  LOP3.LUT R0, R3, UR17, R12, 0x96, !PT ;  /* 0x0000001103007c12 */ /* 0x000fe2000f8e960c */
[----:B------:R-:W-:-:S05]  /*6930*/  IMAD.WIDE.U32 R12, R13, -0x2daee0ad, RZ ;  /* 0xd2511f530d0c7825 */ /* 0x000fca00078e00ff */
[C---:B------:R-:W-:Y:S02]  /*6940*/  LOP3.LUT R18, R12.reuse, 0xff, RZ, 0xc0, !PT ;  /* 0x000000ff0c127812 */ /* 0x040fe400078ec0ff */
[----:B------:R-:W-:Y:S02]  /*6950*/  LOP3.LUT R19, R12, 0xffff, RZ, 0xc0, !PT ;  /* 0x0000ffff0c137812 */ /* 0x000fe400078ec0ff */
[--C-:B------:R-:W-:Y:S02]  /*6960*/  SHF.R.U32.HI R28, RZ, 0x10, R12.reuse ;  /* 0x00000010ff1c7819 */ /* 0x100fe4000001160c */
[----:B------:R-:W-:Y:S02]  /*6970*/  SHF.R.U32.HI R27, RZ, 0x18, R12 ;  /* 0x00000018ff1b7819 */ /* 0x000fe4000001160c */
[----:B------:R-:W-:-:S04]  /*6980*/  LOP3.LUT R12, R0, 0xff, RZ, 0xc0, !PT ;  /* 0x000000ff000c7812 */ /* 0x000fc800078ec0ff */
[----:B-1----:R-:W-:Y:S02]  /*6990*/  ISETP.GE.U32.AND P3, PT, R80, R12, PT ;  /* 0x0000000c5000720c */ /* 0x002fe40003f66070 */
[----:B------:R-:W-:-:S04]  /*69a0*/  SHF.R.U32.HI R12, RZ, 0x18, R0 ;  /* 0x00000018ff0c7819 */ /* 0x000fc80000011600 */
[----:B------:R-:W-:Y:S02]  /*69b0*/  ISETP.GE.U32.AND P2, PT, R80, R12, PT ;  /* 0x0000000c5000720c */ /* 0x000fe40003f46070 */
[----:B------:R-:W-:Y:S02]  /*69c0*/  LOP3.LUT R12, R0, 0xffff, RZ, 0xc0, !PT ;  /* 0x0000ffff000c7812 */ /* 0x000fe400078ec0ff */
[----:B------:R-:W-:Y:S02]  /*69d0*/  SHF.R.U32.HI R15, RZ, 0x10, R0 ;  /* 0x00000010ff0f7819 */ /* 0x000fe40000011600 */
[----:B------:R-:W-:Y:S02]  /*69e0*/  LOP3.LUT R0, R2, 0xffff, RZ, 0xc0, !PT ;  /* 0x0000ffff02007812 */ /* 0x000fe400078ec0ff */
[----:B------:R-:W-:-:S04]  /*69f0*/  SHF.R.U32.HI R3, RZ, 0x8, R12 ;  /* 0x00000008ff037819 */ /* 0x000fc8000001160c */
[----:B------:R-:W-:Y:S02]  /*6a00*/  LOP3.LUT R3, R3, 0xffff, RZ, 0xc0, !PT ;  /* 0x0000ffff03037812 */ /* 0x000fe400078ec0ff */
[----:B------:R-:W-:Y:S02]  /*6a10*/  SHF.R.U32.HI R0, RZ, 0x8, R0 ;  /* 0x00000008ff007819 */ /* 0x000fe40000011600 */
[----:B------:R-:W-:Y:S02]  /*6a20*/  ISETP.GE.U32.AND P4, PT, R80, R3, PT ;  /* 0x000000035000720c */ /* 0x000fe40003f86070 */
[----:B------:R-:W-:Y:S02]  /*6a30*/  LOP3.LUT R0, R0, 0xffff, RZ, 0xc0, !PT ;  /* 0x0000ffff00007812 */ /* 0x000fe400078ec0ff */
[----:B------:R-:W-:Y:S02]  /*6a40*/  LOP3.LUT R3, R2, 0xff, RZ, 0xc0, !PT ;  /* 0x000000ff02037812 */ /* 0x000fe400078ec0ff */
[----:B------:R-:W-:-:S02]  /*6a50*/  ISETP.GE.U32.AND P1, PT, R80, R0, PT ;  /* 0x000000005000720c */ /* 0x000fc40003f26070 */
[----:B------:R-:W-:Y:S02]  /*6a60*/  LOP3.LUT R15, R15, 0xff, RZ, 0xc0, !PT ;  /* 0x000000ff0f0f7812 */ /* 0x000fe400078ec0ff */
[C---:B------:R-:W-:Y:S02]  /*6a70*/  ISETP.GE.U32.AND P5, PT, R80.reuse, R3, PT ;  /* 0x000000035000720c */ /* 0x040fe40003fa6070 */
[--C-:B------:R-:W-:Y:S01]  /*6a80*/  SHF.R.U32.HI R3, RZ, 0x10, R2.reuse ;  /* 0x00000010ff037819 */ /* 0x100fe20000011602 */
[----:B------:R-:W-:Y:S01]  /*6a90*/  @!P4 HADD2 R100, -R50.H0_H0, -RZ.H0_H0 ;  /* 0xa00000ff3264c230 */ /* 0x000fe20000000900 */
[----:B------:R-:W-:Y:S02]  /*6aa0*/  ISETP.GE.U32.AND P6, PT, R80, R15, PT ;  /* 0x0000000f5000720c */ /* 0x000fe40003fc6070 */
[----:B------:R-:W-:Y:S01]  /*6ab0*/  SHF.R.U32.HI R2, RZ, 0x18, R2 ;  /* 0x00000018ff027819 */ /* 0x000fe20000011602 */
[----:B------:R-:W-:Y:S01]  /*6ac0*/  @!P2 HADD2 R104, -R61.H0_H0, -RZ.H0_H0 ;  /* 0xa00000ff3d68a230 */ /* 0x000fe20000000900 */
[----:B------:R-:W-:-:S02]  /*6ad0*/  @!P4 PRMT R50, R100, 0x5410, RZ ;  /* 0x000054106432c816 */ /* 0x000fc400000000ff */
[----:B------:R-:W-:Y:S02]  /*6ae0*/  ISETP.GE.U32.AND P4, PT, R80, R2, PT ;  /* 0x000000025000720c */ /* 0x000fe40003f86070 */
[----:B------:R-:W-:Y:S02]  /*6af0*/  LOP3.LUT R2, R3, 0xff, RZ, 0xc0, !PT ;  /* 0x000000ff03027812 */ /* 0x000fe400078ec0ff */
[----:B------:R-:W-:Y:S01]  /*6b00*/  LOP3.LUT R14, R13, UR16, R14, 0x96, !PT ;  /* 0x000000100d0e7c12 */ /* 0x000fe2000f8e960e */
[----:B------:R-:W-:Y:S01]  /*6b10*/  @!P1 HADD2 R101, -R238.H0_H0, -RZ.H0_H0 ;  /* 0xa00000ffee659230 */ /* 0x000fe20000000900 */
[----:B------:R-:W-:Y:S02]  /*6b20*/  @!P2 PRMT R61, R104, 0x5410, RZ ;  /* 0x00005410683da816 */ /* 0x000fe400000000ff */
[----:B------:R-:W-:Y:S02]  /*6b30*/  ISETP.GE.U32.AND P2, PT, R80, R2, PT ;  /* 0x000000025000720c */ /* 0x000fe40003f46070 */
[----:B------:R-:W-:Y:S01]  /*6b40*/  LOP3.LUT R2, R14, 0xff, RZ, 0xc0, !PT ;  /* 0x000000ff0e027812 */ /* 0x000fe200078ec0ff */
[----:B------:R-:W-:Y:S01]  /*6b50*/  @!P6 HADD2 R105, -R60.H0_H0, -RZ.H0_H0 ;  /* 0xa00000ff3c69e230 */ /* 0x000fe20000000900 */
[----:B------:R-:W-:-:S02]  /*6b60*/  @!P1 PRMT R238, R101, 0x5410, RZ ;  /* 0x0000541065ee9816 */ /* 0x000fc400000000ff */
[C---:B------:R-:W-:Y:S02]  /*6b70*/  ISETP.GE.U32.AND P1, PT, R80.reuse, R2, PT ;  /* 0x000000025000720c */ /* 0x040fe40003f26070 */
[--C-:B------:R-:W-:Y:S02]  /*6b80*/  SHF.R.U32.HI R2, RZ, 0x18, R14.reuse ;  /* 0x00000018ff027819 */ /* 0x100fe4000001160e */
[----:B------:R-:W-:Y:S02]  /*6b90*/  @!P6 PRMT R60, R105, 0x5410, RZ ;  /* 0x00005410693ce816 */ /* 0x000fe400000000ff */
[----:B------:R-:W-:Y:S02]  /*6ba0*/  ISETP.GE.U32.AND P6, PT, R80, R2, PT ;  /* 0x000000025000720c */ /* 0x000fe40003fc6070 */
[----:B------:R-:W-:Y:S01]  /*6bb0*/  SHF.R.U32.HI R3, RZ, 0x10, R14 ;  /* 0x00000010ff037819 */ /* 0x000fe2000001160e */
[----:B------:R-:W-:Y:S01]  /*6bc0*/  @!P5 HADD2 R103, -R239.H0_H0, -RZ.H0_H0 ;  /* 0xa00000ffef67d230 */ /* 0x000fe20000000900 */
[----:B------:R-:W-:-:S02]  /*6bd0*/  LOP3.LUT R2, R14, 0xffff, RZ, 0xc0, !PT ;  /* 0x0000ffff0e027812 */ /* 0x000fc400078ec0ff */
[----:B------:R-:W-:Y:S02]  /*6be0*/  LOP3.LUT R16, R49, UR10, R64, 0x96, !PT ;  /* 0x0000000a31107c12 */ /* 0x000fe4000f8e9640 */
[----:B------:R-:W-:Y:S02]  /*6bf0*/  LOP3.LUT R3, R3, 0xff, RZ, 0xc0, !PT ;  /* 0x000000ff03037812 */ /* 0x000fe400078ec0ff */
[----:B------:R-:W-:Y:S01]  /*6c00*/  SHF.R.U32.HI R2, RZ, 0x8, R2 ;  /* 0x00000008ff027819 */ /* 0x000fe20000011602 */
[----:B------:R-:W-:Y:S01]  /*6c10*/  @!P3 HADD2 R102, -R51.H0_H0, -RZ.H0_H0 ;  /* 0xa00000ff3366b230 */ /* 0x000fe20000000900 */
[----:B------:R-:W-:Y:S01]  /*6c20*/  @!P5 PRMT R239, R103, 0x5410, RZ ;  /* 0x0000541067efd816 */ /* 0x000fe200000000ff */
[----:B------:R-:W-:Y:S01]  /*6c30*/  @!P4 HADD2 R106, -R237.H0_H0, -RZ.H0_H0 ;  /* 0xa00000ffed6ac230 */ /* 0x000fe20000000900 */
[----:B------:R-:W-:Y:S01]  /*6c40*/  ISETP.GE.U32.AND P5, PT, R80, R3, PT ;  /* 0x000000035000720c */ /* 0x000fe20003fa6070 */
[----:B------:R-:W-:Y:S01]  /*6c50*/  IMAD.WIDE.U32 R16, R16, -0x2daee0ad, RZ ;  /* 0xd2511f5310107825 */ /* 0x000fe200078e00ff */
[----:B------:R-:W-:-:S02]  /*6c60*/  LOP3.LUT R2, R2, 0xffff, RZ, 0xc0, !PT ;  /* 0x0000ffff02027812 */ /* 0x000fc400078ec0ff */
[----:B------:R-:W-:Y:S02]  /*6c70*/  @!P3 PRMT R51, R102, 0x5410, RZ ;  /* 0x000054106633b816 */ /* 0x000fe400000000ff */
[----:B------:R-:W-:Y:S02]  /*6c80*/  @!P4 PRMT R237, R106, 0x5410, RZ ;  /* 0x000054106aedc816 */ /* 0x000fe400000000ff */
[C---:B------:R-:W-:Y:S02]  /*6c90*/  ISETP.GE.U32.AND P3, PT, R80.reuse, R18, PT ;  /* 0x000000125000720c */ /* 0x040fe40003f66070 */
[----:B------:R-:W-:Y:S02]  /*6ca0*/  ISETP.GE.U32.AND P4, PT, R80, R2, PT ;  /* 0x000000025000720c */ /* 0x000fe40003f86070 */
[----:B------:R-:W-:Y:S02]  /*6cb0*/  LOP3.LUT R12, R17, UR7, R94, 0x96, !PT ;  /* 0x00000007110c7c12 */ /* 0x000fe4000f8e965e */
[----:B------:R-:W-:Y:S01]  /*6cc0*/  SHF.R.U32.HI R2, RZ, 0x8, R19 ;  /* 0x00000008ff027819 */ /* 0x000fe20000011613 */
[----:B------:R-:W-:-:S02]  /*6cd0*/  @!P2 HADD2 R107, -R236.H0_H0, -RZ.H0_H0 ;  /* 0xa00000ffec6ba230 */ /* 0x000fc40000000900 */
[----:B------:R-:W-:Y:S01]  /*6ce0*/  IMAD.WIDE.U32 R12, R12, -0x326172a9, RZ ;  /* 0xcd9e8d570c0c7825 */ /* 0x000fe200078e00ff */
[----:B------:R-:W-:Y:S01]  /*6cf0*/  LOP3.LUT R2, R2, 0xffff, RZ, 0xc0, !PT ;  /* 0x0000ffff02027812 */ /* 0x000fe200078ec0ff */
[----:B------:R-:W-:Y:S01]  /*6d00*/  @!P5 HADD2 R143, -R233.H0_H0, -RZ.H0_H0 ;  /* 0xa00000ffe98fd230 */ /* 0x000fe20000000900 */
[----:B------:R-:W-:Y:S02]  /*6d10*/  @!P2 PRMT R236, R107, 0x5410, RZ ;  /* 0x000054106beca816 */ /* 0x000fe400000000ff */
[----:B------:R-:W-:Y:S02]  /*6d20*/  ISETP.GE.U32.AND P2, PT, R80, R2, PT ;  /* 0x000000025000720c */ /* 0x000fe40003f46070 */
[----:B------:R-:W-:Y:S02]  /*6d30*/  LOP3.LUT R2, R28, 0xff, RZ, 0xc0, !PT ;  /* 0x000000ff1c027812 */ /* 0x000fe400078ec0ff */
[----:B------:R-:W-:Y:S01]  /*6d40*/  LOP3.LUT R0, R13, UR17, R62, 0x96, !PT ;  /* 0x000000110d007c12 */ /* 0x000fe2000f8e963e */
[----:B------:R-:W-:Y:S01]  /*6d50*/  @!P3 HADD2 R141, -R223.H0_H0, -RZ.H0_H0 ;  /* 0xa00000ffdf8db230 */ /* 0x000fe20000000900 */
[----:B------:R-:W-:-:S02]  /*6d60*/  @!P5 PRMT R233, R143, 0x5410, RZ ;  /* 0x000054108fe9d816 */ /* 0x000fc400000000ff */
[----:B------:R-:W-:Y:S02]  /*6d70*/  ISETP.GE.U32.AND P5, PT, R80, R2, PT ;  /* 0x000000025000720c */ /* 0x000fe40003fa6070 */
[----:B------:R-:W-:Y:S01]  /*6d80*/  LOP3.LUT R2, R0, 0xff, RZ, 0xc0, !PT ;  /* 0x000000ff00027812 */ /* 0x000fe200078ec0ff */
[----:B------:R-:W-:Y:S01]  /*6d90*/  @!P6 HADD2 R142, -R232.H0_H0, -RZ.H0_H0 ;  /* 0xa00000ffe88ee230 */ /* 0x000fe20000000900 */
[----:B------:R-:W-:Y:S02]  /*6da0*/  @!P3 PRMT R223, R141, 0x5410, RZ ;  /* 0x000054108ddfb816 */ /* 0x000fe400000000ff */
[----:B------:R-:W-:Y:S02]  /*6db0*/  ISETP.GE.U32.AND P3, PT, R80, R2, PT ;  /* 0x000000025000720c */ /* 0x000fe40003f66070 */
[----:B------:R-:W-:Y:S02]  /*6dc0*/  SHF.R.U32.HI R2, RZ, 0x18, R0 ;  /* 0x00000018ff027819 */ /* 0x000fe40000011600 */
[----:B------:R-:W-:-:S02]  /*6dd0*/  @!P6 PRMT R232, R142, 0x5410, RZ ;  /* 0x000054108ee8e816 */ /* 0x000fc400000000ff */
[----:B------:R-:W-:Y:S02]  /*6de0*/  ISETP.GE.U32.AND P6, PT, R80, R2, PT ;  /* 0x000000025000720c */ /* 0x000fe40003fc6070 */
[----:B------:R-:W-:Y:S02]  /*6df0*/  SHF.R.U32.HI R2, RZ, 0x10, R0 ;  /* 0x00000010ff027819 */ /* 0x000fe40000011600 */
[----:B------:R-:W-:Y:S01]  /*6e00*/  LOP3.LUT R0, R0, 0xffff, RZ, 0xc0, !PT ;  /* 0x0000ffff00007812 */ /* 0x000fe200078ec0ff */
[----:B------:R-:W-:-:S03]  /*6e10*/  @!P5 HADD2 R149, -R213.H0_H0, -RZ.H0_H0 ;  /* 0xa00000ffd595d230 */ /* 0x000fc60000000900 */
[----:B------:R-:W-:-:S04]  /*6e20*/  SHF.R.U32.HI R0, RZ, 0x8, R0 ;  /* 0x00000008ff007819 */ /* 0x000fc80000011600 */
[----:B------:R-:W-:Y:S02]  /*6e30*/  LOP3.LUT R0, R0, 0xffff, RZ, 0xc0, !PT ;  /* 0x0000ffff00007812 */ /* 0x000fe400078ec0ff */
[----:B------:R-:W-:Y:S02]  /*6e40*/  @!P5 PRMT R213, R149, 0x5410, RZ ;  /* 0x0000541095d5d816 */ /* 0x000fe400000000ff */
[----:B------:R-:W-:Y:S02]  /*6e50*/  ISETP.GE.U32.AND P5, PT, R80, R0, PT ;  /* 0x000000005000720c */ /* 0x000fe40003fa6070 */
[----:B------:R-:W-:-:S04]  /*6e60*/  LOP3.LUT R13, R12, 0xffff, RZ, 0xc0, !PT ;  /* 0x0000ffff0c0d7812 */ /* 0x000fc800078ec0ff */
[----:B------:R-:W-:Y:S01]  /*6e70*/  SHF.R.U32.HI R0, RZ, 0x8, R13 ;  /* 0x00000008ff007819 */ /* 0x000fe2000001160d */
[----:B------:R-:W-:Y:S02]  /*6e80*/  @!P1 HADD2 R122, -R235.H0_H0, -RZ.H0_H0 ;  /* 0xa00000ffeb7a9230 */ /* 0x000fe40000000900 */
[----:B------:R-:W-:-:S03]  /*6e90*/  @!P2 HADD2 R123, -R222.H0_H0, -RZ.H0_H0 ;  /* 0xa00000ffde7ba230 */ /* 0x000fc60000000900 */
[----:B------:R-:W-:Y:S02]  /*6ea0*/  @!P1 PRMT R235, R122, 0x5410, RZ ;  /* 0x000054107aeb9816 */ /* 0x000fe400000000ff */
[----:B------:R-:W-:Y:S02]  /*6eb0*/  ISETP.GE.U32.AND P1, PT, R80, R27, PT ;  /* 0x0000001b5000720c */ /* 0x000fe40003f26070 */
[----:B------:R-:W-:Y:S02]  /*6ec0*/  LOP3.LUT R2, R2, 0xff, RZ, 0xc0, !PT ;  /* 0x000000ff02027812 */ /* 0x000fe400078ec0ff */
[----:B------:R-:W-:Y:S02]  /*6ed0*/  @!P2 PRMT R222, R123, 0x5410, RZ ;  /* 0x000054107bdea816 */ /* 0x000fe400000000ff */
[----:B------:R-:W-:Y:S01]  /*6ee0*/  ISETP.GE.U32.AND P2, PT, R80, R2, PT ;  /* 0x000000025000720c */ /* 0x000fe20003f46070 */
[----:B------:R-:W-:Y:S01]  /*6ef0*/  IMAD.WIDE.U32 R2, R48, -0x2daee0ad, RZ ;  /* 0xd2511f5330027825 */ /* 0x000fe200078e00ff */
[----:B------:R-:W-:-:S05]  /*6f00*/  LOP3.LUT R0, R0, 0xffff, RZ, 0xc0, !PT ;  /* 0x0000ffff00007812 */ /* 0x000fca00078ec0ff */
[----:B------:R-:W-:Y:S02]  /*6f10*/  @!P1 HADD2 R148, -R212.H0_H0, -RZ.H0_H0 ;  /* 0xa00000ffd4949230 */ /* 0x000fe40000000900 */
[----:B--2---:R-:W-:-:S05]  /*6f20*/  @!P5 HADD2 R225, -R30.H0_H0, -RZ.H0_H0 ;  /* 0xa00000ff1ee1d230 */ /* 0x004fca0000000900 */
[----:B------:R-:W-:-:S04]  /*6f30*/  PRMT R13, R225, 0x7610, R13 ;  /* 0x00007610e10d7816 */ /* 0x000fc8000000000d */
[----:B------:R-:W-:Y:S02]  /*6f40*/  @!P5 PRMT R30, R13, 0x5410, RZ ;  /* 0x000054100d1ed816 */ /* 0x000fe400000000ff */
[----:B------:R1:W2:Y:S01]  /*6f50*/  LDL.LU.S16 R13, [R1+0x40] ;  /* 0x00004000010d7983 */ /* 0x0002a20000300600 */
[----:B------:R-:W-:-:S05]  /*6f60*/  @!P3 HADD2 R224, -R29.H0_H0, -RZ.H0_H0 ;  /* 0xa00000ff1de0b230 */ /* 0x000fca0000000900 */
[----:B------:R-:W-:-:S04]  /*6f70*/  PRMT R18, R224, 0x7610, R18 ;  /* 0x00007610e0127816 */ /* 0x000fc80000000012 */
[----:B------:R-:W-:Y:S02]  /*6f80*/  @!P3 PRMT R29, R18, 0x5410, RZ ;  /* 0x00005410121db816 */ /* 0x000fe400000000ff */
[----:B------:R1:W2:Y:S04]  /*6f90*/  LDL.LU.S16 R18, [R1+0x44] ;  /* 0x0000440001127983 */ /* 0x0002a80000300600 */
[----:B------:R1:W2:Y:S04]  /*6fa0*/  LDL.LU.S16 R62, [R1+0x48] ;  /* 0x00004800013e7983 */ /* 0x0002a80000300600 */
[----:B------:R1:W2:Y:S04]  /*6fb0*/  LDL.LU.S16 R49, [R1+0x58] ;  /* 0x0000580001317983 */ /* 0x0002a80000300600 */
[----:B------:R1:W2:Y:S01]  /*6fc0*/  LDL.LU.S16 R48, [R1+0x54] ;  /* 0x0000540001307983 */ /* 0x0002a20000300600 */
[----:B------:R-:W-:Y:S01]  /*6fd0*/  @!P1 PRMT R212, R148, 0x5410, RZ ;  /* 0x0000541094d49816 */ /* 0x000fe200000000ff */
[----:B------:R-:W-:Y:S01]  /*6fe0*/  @!P2 HADD2 R151, -R35.H0_H0, -RZ.H0_H0 ;  /* 0xa00000ff2397a230 */ /* 0x000fe20000000900 */
[----:B------:R-:W-:Y:S01]  /*6ff0*/  ISETP.GE.U32.AND P1, PT, R80, R0, PT ;  /* 0x000000005000720c */ /* 0x000fe20003f26070 */
[----:B------:R1:W2:Y:S01]  /*7000*/  LDL.LU.S16 R28, [R1+0x50] ;  /* 0x00005000011c7983 */ /* 0x0002a20000300600 */
[----:B------:R-:W-:-:S02]  /*7010*/  LOP3.LUT R15, R12, 0xff, RZ, 0xc0, !PT ;  /* 0x000000ff0c0f7812 */ /* 0x000fc400078ec0ff */
[--C-:B------:R-:W-:Y:S01]  /*7020*/  SHF.R.U32.HI R26, RZ, 0x10, R12.reuse ;  /* 0x00000010ff1a7819 */ /* 0x100fe2000001160c */
[----:B------:R1:W2:Y:S01]  /*7030*/  LDL.LU.S16 R27, [R1+0x4c] ;  /* 0x00004c00011b7983 */ /* 0x0002a20000300600 */
[----:B------:R-:W-:Y:S02]  /*7040*/  SHF.R.U32.HI R25, RZ, 0x18, R12 ;  /* 0x00000018ff197819 */ /* 0x000fe4000001160c */
[----:B------:R-:W-:Y:S02]  /*7050*/  LOP3.LUT R0, R3, UR16, R16, 0x96, !PT ;  /* 0x0000001003007c12 */ /* 0x000fe4000f8e9610 */
[C---:B------:R-:W-:Y:S02]  /*7060*/  LOP3.LUT R12, R2.reuse, 0xff, RZ, 0xc0, !PT ;  /* 0x000000ff020c7812 */ /* 0x040fe400078ec0ff */
[----:B------:R-:W-:Y:S02]  /*7070*/  LOP3.LUT R17, R2, 0xffff, RZ, 0xc0, !PT ;  /* 0x0000ffff02117812 */ /* 0x000fe400078ec0ff */
[----:B------:R-:W-:-:S02]  /*7080*/  SHF.R.U32.HI R16, RZ, 0x10, R2 ;  /* 0x00000010ff107819 */ /* 0x000fc40000011602 */
[----:B------:R-:W-:Y:S02]  /*7090*/  SHF.R.U32.HI R2, RZ, 0x18, R2 ;  /* 0x00000018ff027819 */ /* 0x000fe40000011602 */
[----:B------:R-:W-:Y:S02]  /*70a0*/  @!P2 PRMT R35, R151, 0x5410, RZ ;  /* 0x000054109723a816 */ /* 0x000fe400000000ff */
[----:B------:R-:W-:Y:S02]  /*70b0*/  ISETP.GE.U32.AND P2, PT, R80, R2, PT ;  /* 0x000000025000720c */ /* 0x000fe40003f46070 */
[----:B------:R-:W-:Y:S02]  /*70c0*/  LOP3.LUT R2, R26, 0xff, RZ, 0xc0, !PT ;  /* 0x000000ff1a027812 */ /* 0x000fe400078ec0ff */
[----:B------:R1:W2:Y:S01]  /*70d0*/  LDL.LU.S16 R26, [R1+0x60] ;  /* 0x00006000011a7983 */ /* 0x0002a20000300600 */
[----:B------:R-:W-:-:S05]  /*70e0*/  @!P4 HADD2 R121, -R234.H0_H0, -RZ.H0_H0 ;  /* 0xa00000ffea79c230 */ /* 0x000fca0000000900 */
[----:B------:R-:W-:Y:S02]  /*70f0*/  @!P4 PRMT R234, R121, 0x5410, RZ ;  /* 0x0000541079eac816 */ /* 0x000fe400000000ff */
[----:B------:R-:W-:Y:S01]  /*7100*/  ISETP.GE.U32.AND P4, PT, R80, R15, PT ;  /* 0x0000000f5000720c */ /* 0x000fe20003f86070 */
[----:B-----5:R-:W-:-:S05]  /*7110*/  @!P6 HADD2 R172, -R34.H0_H0, -RZ.H0_H0 ;  /* 0xa00000ff22ace230 */ /* 0x020fca0000000900 */
[----:B------:R-:W-:-:S07]  /*7120*/  PRMT R15, R172, 0x7610, R15 ;  /* 0x00007610ac0f7816 */ /* 0x000fce000000000f */
[----:B------:R-:W-:Y:S01]  /*7130*/  @!P4 HADD2 R173, -R47.H0_H0, -RZ.H0_H0 ;  /* 0xa00000ff2fadc230 */ /* 0x000fe20000000900 */
[----:B------:R-:W-:Y:S01]  /*7140*/  @!P6 PRMT R34, R15, 0x5410, RZ ;  /* 0x000054100f22e816 */ /* 0x000fe200000000ff */
[----:B------:R-:W-:-:S03]  /*7150*/  @!P1 HADD2 R150, -R46.H0_H0, -RZ.H0_H0 ;  /* 0xa00000ff2e969230 */ /* 0x000fc60000000900 */
[----:B------:R-:W-:Y:S02]  /*7160*/  PRMT R3, R173, 0x7610, R3 ;  /* 0x00007610ad037816 */ /* 0x000fe40000000003 */
[C---:B------:R-:W-:Y:S02]  /*7170*/  ISETP.GE.U32.AND P3, PT, R80.reuse, R25, PT ;  /* 0x000000195000720c */ /* 0x040fe40003f66070 */
[----:B------:R-:W-:Y:S02]  /*7180*/  ISETP.GE.U32.AND P6, PT, R80, R2, PT ;  /* 0x000000025000720c */ /* 0x000fe40003fc6070 */
[----:B------:R-:W-:Y:S02]  /*7190*/  @!P4 PRMT R47, R3, 0x5410, RZ ;  /* 0x00005410032fc816 */ /* 0x000fe400000000ff */
[----:B------:R-:W-:Y:S02]  /*71a0*/  LOP3.LUT R3, R0, 0xff, RZ, 0xc0, !PT ;  /* 0x000000ff00037812 */ /* 0x000fe400078ec0ff */
[----:B------:R-:W-:-:S02]  /*71b0*/  @!P1 PRMT R46, R150, 0x5410, RZ ;  /* 0x00005410962e9816 */ /* 0x000fc400000000ff */
[----:B------:R-:W-:Y:S02]  /*71c0*/  ISETP.GE.U32.AND P1, PT, R80, R3, PT ;  /* 0x000000035000720c */ /* 0x000fe40003f26070 */
[----:B------:R-:W-:Y:S01]  /*71d0*/  LOP3.LUT R2, R0, 0xffff, RZ, 0xc0, !PT ;  /* 0x0000ffff00027812 */ /* 0x000fe200078ec0ff */
[----:B----4-:R-:W-:Y:S02]  /*71e0*/  @!P3 HADD2 R137, -R44.H0_H0, -RZ.H0_H0 ;  /* 0xa00000ff2c89b230 */ /* 0x010fe40000000900 */
[----:B---3--:R-:W-:Y:S01]  /*71f0*/  @!P6 HADD2 R136, -R45.H0_H0, -RZ.H0_H0 ;  /* 0xa00000ff2d88e230 */ /* 0x008fe20000000900 */
[----:B------:R-:W-:Y:S02]  /*7200*/  ISETP.GE.U32.AND P5, PT, R80, R12, PT ;  /* 0x0000000c5000720c */ /* 0x000fe40003fa6070 */
[----:B------:R-:W-:Y:S02]  /*7210*/  SHF.R.U32.HI R2, RZ, 0x8, R2 ;  /* 0x00000008ff027819 */ /* 0x000fe40000011602 */
[----:B------:R-:W-:-:S02]  /*7220*/  PRMT R14, R136, 0x7610, R14 ;  /* 0x00007610880e7816 */ /* 0x000fc4000000000e */
[----:B------:R-:W-:Y:S02]  /*7230*/  PRMT R12, R137, 0x7610, R12 ;  /* 0x00007610890c7816 */ /* 0x000fe4000000000c */
[----:B------:R-:W-:Y:S02]  /*7240*/  LOP3.LUT R2, R2, 0xffff, RZ, 0xc0, !PT ;  /* 0x0000ffff02027812 */ /* 0x000fe400078ec0ff */
[----:B------:R-:W-:Y:S02]  /*7250*/  @!P6 PRMT R45, R14, 0x5410, RZ ;  /* 0x000054100e2de816 */ /* 0x000fe400000000ff */
[----:B------:R-:W-:Y:S02]  /*7260*/  @!P3 PRMT R44, R12, 0x5410, RZ ;  /* 0x000054100c2cb816 */ /* 0x000fe400000000ff */
[----:B------:R-:W-:Y:S02]  /*7270*/  ISETP.GE.U32.AND P4, PT, R80, R2, PT ;  /* 0x000000025000720c */ /* 0x000fe40003f86070 */
[----:B------:R-:W-:-:S02]  /*7280*/  SHF.R.U32.HI R2, RZ, 0x18, R0 ;  /* 0x00000018ff027819 */ /* 0x000fc40000011600 */
[----:B------:R-:W-:-:S04]  /*7290*/  SHF.R.U32.HI R0, RZ, 0x10, R0 ;  /* 0x00000010ff007819 */ /* 0x000fc80000011600 */
[----:B------:R-:W-:Y:S02]  /*72a0*/  LOP3.LUT R0, R0, 0xff, RZ, 0xc0, !PT ;  /* 0x000000ff00007812 */ /* 0x000fe400078ec0ff */
[----:B------:R-:W-:Y:S02]  /*72b0*/  ISETP.GE.U32.AND P6, PT, R80, R2, PT ;  /* 0x000000025000720c */ /* 0x000fe40003fc6070 */
[----:B------:R-:W-:-:S04]  /*72c0*/  LOP3.LUT R2, R16, 0xff, RZ, 0xc0, !PT ;  /* 0x000000ff10027812 */ /* 0x000fc800078ec0ff */
[----:B------:R-:W-:Y:S01]  /*72d0*/  ISETP.GE.U32.AND P3, PT, R80, R2, PT ;  /* 0x000000025000720c */ /* 0x000fe20003f66070 */
[-C--:B------:R-:W-:Y:S08]  /*72e0*/  HMMA.16816.F32 R100, R8, R20.reuse, RZ ;  /* 0x000000140864723c */ /* 0x080ff000000018ff */
[----:B------:R-:W-:Y:S07]  /*72f0*/  HMMA.16816.F32 R104, R4, R20, RZ ;  /* 0x000000140468723c */ /* 0x000fee00000018ff */
[----:B------:R-:W-:-:S04]  /*7300*/  FADD.FTZ R20, R109, R95 ;  /* 0x0000005f6d147221 */ /* 0x000fc80000010000 */
[----:B------:R-:W-:Y:S01]  /*7310*/  FADD.FTZ R21, R93, R20 ;  /* 0x000000145d157221 */ /* 0x000fe20000010000 */
[-C--:B------:R-:W-:Y:S08]  /*7320*/  HMMA.16816.F32 R36, R128, R204.reuse, R36 ;  /* 0x000000cc8024723c */ /* 0x080ff00000001824 */
[----:B------:R-:W-:Y:S07]  /*7330*/  HMMA.16816.F32 R40, R124, R204, R40 ;  /* 0x000000cc7c28723c */ /* 0x000fee0000001828 */
[----:B------:R-:W-:Y:S01]  /*7340*/  IMAD.MOV.U32 R205, RZ, RZ, R33 ;  /* 0x000000ffffcd7224 */ /* 0x000fe200078e0021 */
[C---:B------:R-:W-:Y:S08]  /*7350*/  HMMA.16816.F32 R72, R4.reuse, R240, RZ ;  /* 0x000000f00448723c */ /* 0x040ff000000018ff */
[C---:B------:R-:W-:Y:S08]  /*7360*/  HMMA.16816.F32 R88, R4.reuse, R176, RZ ;  /* 0x000000b00458723c */ /* 0x040ff000000018ff */
[C---:B------:R-:W-:Y:S08]  /*7370*/  HMMA.16816.F32 R148, R4.reuse, R166, RZ ;  /* 0x000000a60494723c */ /* 0x040ff000000018ff */
[----:B------:R-:W-:Y:S08]  /*7380*/  HMMA.16816.F32 R92, R4, R178, RZ ;  /* 0x000000b2045c723c */ /* 0x000ff000000018ff */
[----:B------:R-:W-:Y:S07]  /*7390*/  HMMA.16816.F32 R68, R8, R240, RZ ;  /* 0x000000f00844723c */ /* 0x000fee00000018ff */
[----:B------:R-:W-:-:S02]  /*73a0*/  IMAD.MOV.U32 R241, RZ, RZ, R164 ;  /* 0x000000fffff17224 */ /* 0x000fc400078e00a4 */
[----:B------:R-:W-:Y:S02]  /*73b0*/  IMAD.MOV.U32 R240, RZ, RZ, R165 ;  /* 0x000000fffff07224 */ /* 0x000fe400078e00a5 */
[----:B------:R-:W-:Y:S01]  /*73c0*/  HMMA.16816.F32 R164, R8, R166, RZ ;  /* 0x000000a608a4723c */ /* 0x000fe200000018ff */
[----:B--2---:R-:W-:-:S05]  /*73d0*/  @!P1 HADD2 R13, -R187.H0_H0, -RZ.H0_H0 ;  /* 0xa00000ffbb0d9230 */ /* 0x004fca0000000900 */
[----:B------:R-:W-:Y:S02]  /*73e0*/  PRMT R3, R13, 0x7610, R3 ;  /* 0x000076100d037816 */ /* 0x000fe40000000003 */
[----:B------:R-:W2:Y:S02]  /*73f0*/  LDSM.16.MT88.4 R12, [R193+0xb000] ;  /* 0x00b00000c10c783b */ /* 0x000ea40000004200 */
[----:B------:R-:W-:Y:S02]  /*7400*/  @!P1 PRMT R187, R3, 0x5410, RZ ;  /* 0x0000541003bb9816 */ /* 0x000fe400000000ff */
[----:B------:R-:W-:Y:S01]  /*7410*/  ISETP.GE.U32.AND P1, PT, R80, R0, PT ;  /* 0x000000005000720c */ /* 0x000fe20003f26070 */
[----:B------:R-:W-:Y:S01]  /*7420*/  @!P4 HADD2 R18, -R186.H0_H0, -RZ.H0_H0 ;  /* 0xa00000ffba12c230 */ /* 0x000fe20000000900 */
[----:B------:R-:W-:-:S04]  /*7430*/  SHF.R.U32.HI R0, RZ, 0x8, R17 ;  /* 0x00000008ff007819 */ /* 0x000fc80000011611 */
[----:B------:R-:W-:Y:S02]  /*7440*/  PRMT R2, R18, 0x7610, R2 ;  /* 0x0000761012027816 */ /* 0x000fe40000000002 */
[----:B------:R-:W-:Y:S01]  /*7450*/  LOP3.LUT R0, R0, 0xffff, RZ, 0xc0, !PT ;  /* 0x0000ffff00007812 */ /* 0x000fe200078ec0ff */
[----:B------:R-:W-:Y:S01]  /*7460*/  FADD.FTZ R3, R79, R65 ;  /* 0x000000414f037221 */ /* 0x000fe20000010000 */
[----:B------:R-:W-:Y:S01]  /*7470*/  @!P4 PRMT R186, R2, 0x5410, RZ ;  /* 0x0000541002bac816 */ /* 0x000fe200000000ff */
[----:B------:R-:W-:Y:S01]  /*7480*/  FADD.FTZ R2, R119, R118 ;  /* 0x0000007677027221 */ /* 0x000fe20000010000 */
[----:B------:R-:W-:Y:S01]  /*7490*/  ISETP.GE.U32.AND P4, PT, R80, R0, PT ;  /* 0x000000005000720c */ /* 0x000fe20003f86070 */
[----:B------:R-:W-:Y:S01]  /*74a0*/  @!P1 HADD2 R62, -R185.H0_H0, -RZ.H0_H0 ;  /* 0xa00000ffb93e9230 */ /* 0x000fe20000000900 */
[----:B------:R-:W-:Y:S01]  /*74b0*/  FADD.FTZ R0, R116, R111 ;  /* 0x0000006f74007221 */ /* 0x000fe20000010000 */
[----:B------:R-:W-:Y:S01]  /*74c0*/  @!P5 HADD2 R48, -R183.H0_H0, -RZ.H0_H0 ;  /* 0xa00000ffb730d230 */ /* 0x000fe20000000900 */
[----:B------:R-:W-:Y:S01]  /*74d0*/  FADD.FTZ R2, R117, R2 ;  /* 0x0000000275027221 */ /* 0x000fe20000010000 */
[----:B------:R-:W3:Y:S01]  /*74e0*/  LDSM.16.MT88.4 R16, [R193+0xb800] ;  /* 0x00b80000c110783b */ /* 0x000ee20000004200 */
[----:B------:R-:W-:Y:S01]  /*74f0*/  PRMT R25, R62, 0x7610, R25 ;  /* 0x000076103e197816 */ /* 0x000fe20000000019 */
[----:B------:R-:W-:-:S02]  /*7500*/  FADD.FTZ R0, R110, R0 ;  /* 0x000000006e007221 */ /* 0x000fc40000010000 */
[----:B------:R-:W-:Y:S01]  /*7510*/  FADD.FTZ R20, R77, R3 ;  /* 0x000000034d147221 */ /* 0x000fe20000010000 */
[----:B------:R-:W-:Y:S01]  /*7520*/  @!P1 PRMT R185, R25, 0x5410, RZ ;  /* 0x0000541019b99816 */ /* 0x000fe200000000ff */
[----:B------:R-:W-:Y:S01]  /*7530*/  FADD.FTZ R3, R120, R2 ;  /* 0x0000000278037221 */ /* 0x000fe20000010000 */
[----:B------:R-:W-:Y:S01]  /*7540*/  SHF.R.S32.HI R2, RZ, 0x1f, R24 ;  /* 0x0000001fff027819 */ /* 0x000fe20000011418 */
[----:B------:R-:W-:Y:S01]  /*7550*/  FADD.FTZ R172, R31, R0 ;  /* 0x000000001fac7221 */ /* 0x000fe20000010000 */
[----:B------:R-:W-:Y:S01]  /*7560*/  IADD3 R0, P1, R24, UR5, RZ ;  /* 0x0000000518007c10 */ /* 0x000fe2000ff3e0ff */
[----:B------:R-:W-:-:S05]  /*7570*/  IMAD.U32 R25, RZ, RZ, UR5 ;  /* 0x00000005ff197e24 */ /* 0x000fca000f8e00ff */
[----:B------:R-:W-:Y:S01]  /*7580*/  LEA.HI.X.SX32 R2, R25, R2, 0x1, P1 ;  /* 0x0000000219027211 */ /* 0x000fe200008f0eff */
[-C--:B--2---:R-:W-:Y:S08]  /*7590*/  HMMA.16816.F32 R116, R8, R12.reuse, RZ ;  /* 0x0000000c0874723c */ /* 0x084ff000000018ff */
[----:B------:R-:W-:Y:S07]  /*75a0*/  HMMA.16816.F32 R120, R4, R12, RZ ;  /* 0x0000000c0478723c */ /* 0x000fee00000018ff */
[----:B------:R-:W-:-:S04]  /*75b0*/  LEA R12, P1, R0, c[0x0][0x1f8], 0x1 ;  /* 0x00007e00000c7a11 */ /* 0x000fc800078208ff */
[--C-:B------:R-:W-:Y:S02]  /*75c0*/  LEA.HI.X R13, R0, c[0x0][0x1fc], R2.reuse, 0x1, P1 ;  /* 0x00007f00000d7a11 */ /* 0x100fe400008f0c02 */
[----:B------:R-:W-:Y:S01]  /*75d0*/  PRMT R2, R48, 0x7610, R2 ;  /* 0x0000761030027816 */ /* 0x000fe20000000002 */
[----:B------:R-:W-:-:S03]  /*75e0*/  @!P4 HADD2 R28, -R182.H0_H0, -RZ.H0_H0 ;  /* 0xa00000ffb61cc230 */ /* 0x000fc60000000900 */
[----:B------:R-:W-:Y:S01]  /*75f0*/  @!P5 PRMT R183, R2, 0x5410, RZ ;  /* 0x0000541002b7d816 */ /* 0x000fe200000000ff */
[----:B------:R-:W-:Y:S02]  /*7600*/  IMAD.MOV.U32 R2, RZ, RZ, c[0x0][0x228] ;  /* 0x00008a00ff027624 */ /* 0x000fe400078e00ff */
[----:B------:R-:W-:Y:S02]  /*7610*/  FADD.FTZ R136, R32, R20 ;  /* 0x0000001420887221 */ /* 0x000fe40000010000 */
[--C-:B------:R-:W-:Y:S01]  /*7620*/  FADD.FTZ R0, R108, R21.reuse ;  /* 0x000000156c007221 */ /* 0x100fe20000010000 */
[----:B------:R-:W-:Y:S01]  /*7630*/  PRMT R21, R28, 0x7610, R21 ;  /* 0x000076101c157816 */ /* 0x000fe20000000015 */
[C---:B------:R-:W-:Y:S01]  /*7640*/  IMAD.SHL.U32 R32, R2.reuse, 0x8, RZ ;  /* 0x0000000802207824 */ /* 0x040fe200078e00ff */
[----:B------:R-:W-:Y:S01]  /*7650*/  @!P6 HADD2 R49, -R184.H0_H0, -RZ.H0_H0 ;  /* 0xa00000ffb831e230 */ /* 0x000fe20000000900 */
[C---:B------:R-:W-:Y:S02]  /*7660*/  IMAD.SHL.U32 R31, R2.reuse, 0x40, RZ ;  /* 0x00000040021f7824 */ /* 0x040fe400078e00ff */
[----:B------:R-:W-:Y:S01]  /*7670*/  IMAD R28, R2, 0x48, RZ ;  /* 0x00000048021c7824 */ /* 0x000fe200078e02ff */
[----:B------:R2:W-:Y:S01]  /*7680*/  STG.E.U16 [R12.64+0x2], R30 ;  /* 0x0000021e0c007986 */ /* 0x0005e2000c10151c */
[----:B------:R-:W-:Y:S01]  /*7690*/  IMAD.WIDE R32, R32, 0x2, R12 ;  /* 0x0000000220207825 */ /* 0x000fe200078e020c */
[----:B------:R-:W-:-:S02]  /*76a0*/  @!P3 HADD2 R27, -R181.H0_H0, -RZ.H0_H0 ;  /* 0xa00000ffb51bb230 */ /* 0x000fc40000000900 */
[----:B------:R4:W-:Y:S01]  /*76b0*/  STG.E.U16 [R12.64], R29 ;  /* 0x0000001d0c007986 */ /* 0x0009e2000c10151c */
[----:B------:R-:W-:Y:S01]  /*76c0*/  @!P2 HADD2 R26, -R180.H0_H0, -RZ.H0_H0 ;  /* 0xa00000ffb41aa230 */ /* 0x000fe20000000900 */
[----:B------:R-:W-:Y:S01]  /*76d0*/  PRMT R24, R49, 0x7610, R24 ;  /* 0x0000761031187816 */ /* 0x000fe20000000018 */
[----:B------:R-:W-:Y:S01]  /*76e0*/  FADD.FTZ R137, R140, R3 ;  /* 0x000000038c897221 */ /* 0x000fe20000010000 */
[----:B------:R-:W-:Y:S01]  /*76f0*/  STG.E.U16 [R32.64], R35 ;  /* 0x0000002320007986 */ /* 0x000fe2000c10151c */
[----:B------:R-:W-:-:S03]  /*7700*/  PRMT R20, R27, 0x7610, R20 ;  /* 0x000076101b147816 */ /* 0x000fc60000000014 */
[----:B------:R-:W-:Y:S01]  /*7710*/  STG.E.U16 [R32.64+0x2], R34 ;  /* 0x0000022220007986 */ /* 0x000fe2000c10151c */
[----:B------:R-:W-:Y:S01]  /*7720*/  @!P6 PRMT R184, R24, 0x5410, RZ ;  /* 0x0000541018b8e816 */ /* 0x000fe200000000ff */
[----:B------:R-:W-:Y:S01]  /*7730*/  HMMA.16816.F32 R140, R4, R158, RZ ;  /* 0x0000009e048c723c */ /* 0x000fe200000018ff */
[----:B------:R-:W-:Y:S01]  /*7740*/  PRMT R3, R26, 0x7610, R3 ;  /* 0x000076101a037816 */ /* 0x000fe20000000003 */
[----:B--2---:R-:W-:-:S04]  /*7750*/  IMAD.WIDE R30, R31, 0x2, R12 ;  /* 0x000000021f1e7825 */ /* 0x004fc800078e020c */
[----:B----4-:R-:W-:Y:S01]  /*7760*/  IMAD.WIDE R28, R28, 0x2, R12 ;  /* 0x000000021c1c7825 */ /* 0x010fe200078e020c */
[----:B------:R-:W-:Y:S01]  /*7770*/  STG.E.U16 [R30.64], R51 ;  /* 0x000000331e007986 */ /* 0x000fe2000c10151c */
[C---:B------:R-:W-:Y:S03]  /*7780*/  HMMA.16816.F32 R24, R4.reuse, R174, RZ ;  /* 0x000000ae0418723c */ /* 0x040fe600000018ff */
[----:B------:R-:W-:Y:S04]  /*7790*/  STG.E.U16 [R30.64+0x2], R50 ;  /* 0x000002321e007986 */ /* 0x000fe8000c10151c */
[----:B------:R-:W-:Y:S01]  /*77a0*/  STG.E.U16 [R28.64], R60 ;  /* 0x0000003c1c007986 */ /* 0x000fe2000c10151c */
[C---:B------:R-:W-:Y:S03]  /*77b0*/  HMMA.16816.F32 R76, R4.reuse, R242, RZ ;  /* 0x000000f2044c723c */ /* 0x040fe600000018ff */
[----:B------:R2:W-:Y:S05]  /*77c0*/  STG.E.U16 [R28.64+0x2], R61 ;  /* 0x0000023d1c007986 */ /* 0x0005ea000c10151c */
[C---:B------:R-:W-:Y:S08]  /*77d0*/  HMMA.16816.F32 R108, R4.reuse, R22, RZ ;  /* 0x00000016046c723c */ /* 0x040ff000000018ff */
[C---:B--2---:R-:W-:Y:S08]  /*77e0*/  HMMA.16816.F32 R60, R4.reuse, R226, RZ ;  /* 0x000000e2043c723c */ /* 0x044ff000000018ff */
[----:B------:R-:W-:Y:S01]  /*77f0*/  HMMA.16816.F32 R4, R4, R14, RZ ;  /* 0x0000000e0404723c */ /* 0x000fe200000018ff */
[----:B------:R-:W-:Y:S04]  /*7800*/  STG.E.U16 [R12.64+0x10], R47 ;  /* 0x0000102f0c007986 */ /* 0x000fe8000c10151c */
[----:B------:R-:W-:Y:S03]  /*7810*/  STG.E.U16 [R12.64+0x12], R46 ;  /* 0x0000122e0c007986 */ /* 0x000fe6000c10151c */
[C---:B------:R-:W-:Y:S01]  /*7820*/  HMMA.16816.F32 R56, R124.reuse, R208, R56 ;  /* 0x000000d07c38723c */ /* 0x040fe20000001838 */
[----:B------:R-:W-:Y:S04]  /*7830*/  STG.E.U16 [R32.64+0x10], R45 ;  /* 0x0000102d20007986 */ /* 0x000fe8000c10151c */
[----:B------:R2:W-:Y:S03]  /*7840*/  STG.E.U16 [R32.64+0x12], R44 ;  /* 0x0000122c20007986 */ /* 0x0005e6000c10151c */
[----:B------:R-:W-:Y:S01]  /*7850*/  HMMA.16816.F32 R72, R124, R228, R72 ;  /* 0x000000e47c48723c */ /* 0x000fe20000001848 */
[----:B------:R-:W-:-:S07]  /*7860*/  @!P4 PRMT R182, R21, 0x5410, RZ ;  /* 0x0000541015b6c816 */ /* 0x000fce00000000ff */
[----:B------:R-:W-:Y:S01]  /*7870*/  HMMA.16816.F32 R88, R124, R96, R88 ;  /* 0x000000607c58723c */ /* 0x000fe20000001858 */
[----:B------:R-:W-:-:S07]  /*7880*/  @!P3 PRMT R181, R20, 0x5410, RZ ;  /* 0x0000541014b5b816 */ /* 0x000fce00000000ff */
[----:B------:R-:W-:Y:S01]  /*7890*/  HMMA.16816.F32 R104, R124, R112, R104 ;  /* 0x000000707c68723c */ /* 0x000fe20000001868 */
[----:B------:R-:W-:-:S07]  /*78a0*/  IMAD.MOV.U32 R173, RZ, RZ, R81 ;  /* 0x000000ffffad7224 */ /* 0x000fce00078e0051 */
[----:B---3--:R-:W-:Y:S01]  /*78b0*/  HMMA.16816.F32 R120, R124, R16, R120 ;  /* 0x000000107c78723c */ /* 0x008fe20000001878 */
[----:B------:R-:W-:-:S07]  /*78c0*/  IMAD.MOV.U32 R225, RZ, RZ, R156 ;  /* 0x000000ffffe17224 */ /* 0x000fce00078e009c */
[----:B------:R-:W-:Y:S01]  /*78d0*/  HMMA.16816.F32 R148, R124, R82, R148 ;  /* 0x000000527c94723c */ /* 0x000fe20000001894 */
[----:B------:R-:W-:-:S07]  /*78e0*/  IMAD.MOV.U32 R224, RZ, RZ, R157 ;  /* 0x000000ffffe07224 */ /* 0x000fce00078e009d */
[C---:B------:R-:W-:Y:S01]  /*78f0*/  HMMA.16816.F32 R140, R124.reuse, R138, R140 ;  /* 0x0000008a7c8c723c */ /* 0x040fe2000000188c */
[----:B------:R1:W-:Y:S07]  /*7900*/  STG.E.U16 [R30.64+0x10], R239 ;  /* 0x000010ef1e007986 */ /* 0x0003ee000c10151c */
[C---:B--2---:R-:W-:Y:S01]  /*7910*/  HMMA.16816.F32 R44, R124.reuse, R206, R24 ;  /* 0x000000ce7c2c723c */ /* 0x044fe20000001818 */
[----:B------:R1:W-:Y:S07]  /*7920*/  STG.E.U16 [R30.64+0x12], R238 ;  /* 0x000012ee1e007986 */ /* 0x0003ee000c10151c */
[C---:B------:R-:W-:Y:S08]  /*7930*/  HMMA.16816.F32 R60, R124.reuse, R210, R60 ;  /* 0x000000d27c3c723c */ /* 0x040ff0000000183c */
[C---:B------:R-:W-:Y:S08]  /*7940*/  HMMA.16816.F32 R76, R124.reuse, R230, R76 ;  /* 0x000000e67c4c723c */ /* 0x040ff0000000184c */
[C---:B------:R-:W-:Y:S08]  /*7950*/  HMMA.16816.F32 R92, R124.reuse, R98, R92 ;  /* 0x000000627c5c723c */ /* 0x040ff0000000185c */
[----:B------:R-:W-:Y:S01]  /*7960*/  HMMA.16816.F32 R108, R124, R114, R108 ;  /* 0x000000727c6c723c */ /* 0x000fe2000000186c */
[----:B------:R1:W-:Y:S07]  /*7970*/  STG.E.U16 [R28.64+0x10], R236 ;  /* 0x000010ec1c007986 */ /* 0x0003ee000c10151c */
[----:B------:R-:W-:Y:S01]  /*7980*/  HMMA.16816.F32 R84, R8, R176, RZ ;  /* 0x000000b00854723c */ /* 0x000fe200000018ff */
[----:B------:R1:W-:Y:S07]  /*7990*/  STG.E.U16 [R28.64+0x12], R237 ;  /* 0x000012ed1c007986 */ /* 0x0003ee000c10151c */
[----:B------:R-:W-:Y:S01]  /*79a0*/  HMMA.16816.F32 R124, R124, R18, R4 ;  /* 0x000000127c7c723c */ /* 0x000fe20000001804 */
[----:B------:R-:W-:-:S07]  /*79b0*/  @!P2 PRMT R180, R3, 0x5410, RZ ;  /* 0x0000541003b4a816 */ /* 0x000fce00000000ff */
[----:B------:R-:W-:Y:S01]  /*79c0*/  HMMA.16816.F32 R4, R8, R178, RZ ;  /* 0x000000b20804723c */ /* 0x000fe200000018ff */
[----:B------:R1:W-:Y:S04]  /*79d0*/  STG.E.U16 [R12.64+0x20], R187 ;  /* 0x000020bb0c007986 */ /* 0x0003e8000c10151c */
[----:B------:R1:W-:Y:S03]  /*79e0*/  STG.E.U16 [R12.64+0x22], R186 ;  /* 0x000022ba0c007986 */ /* 0x0003e6000c10151c */
[----:B------:R-:W-:Y:S01]  /*79f0*/  HMMA.16816.F32 R164, R128, R82, R164 ;  /* 0x0000005280a4723c */ /* 0x000fe200000018a4 */
[----:B------:R1:W-:Y:S04]  /*7a00*/  STG.E.U16 [R32.64+0x20], R185 ;  /* 0x000020b920007986 */ /* 0x0003e8000c10151c */
[----:B------:R1:W-:Y:S03]  /*7a10*/  STG.E.U16 [R32.64+0x22], R184 ;  /* 0x000022b820007986 */ /* 0x0003e6000c10151c */
[C---:B------:R-:W-:Y:S01]  /*7a20*/  HMMA.16816.F32 R156, R8.reuse, R158, RZ ;  /* 0x0000009e089c723c */ /* 0x040fe200000018ff */
[----:B------:R1:W-:Y:S04]  /*7a30*/  STG.E.U16 [R30.64+0x20], R235 ;  /* 0x000020eb1e007986 */ /* 0x0003e8000c10151c */
[----:B------:R1:W-:Y:S03]  /*7a40*/  STG.E.U16 [R30.64+0x22], R234 ;  /* 0x000022ea1e007986 */ /* 0x0003e6000c10151c */
[C---:B------:R-:W-:Y:S01]  /*7a50*/  HMMA.16816.F32 R48, R8.reuse, R174, RZ ;  /* 0x000000ae0830723c */ /* 0x040fe200000018ff */
[----:B------:R1:W-:Y:S07]  /*7a60*/  STG.E.U16 [R28.64+0x20], R233 ;  /* 0x000020e91c007986 */ /* 0x0003ee000c10151c */
[C---:B------:R-:W-:Y:S01]  /*7a70*/  HMMA.16816.F32 R64, R8.reuse, R226, RZ ;  /* 0x000000e20840723c */ /* 0x040fe200000018ff */
[----:B------:R1:W-:Y:S07]  /*7a80*/  STG.E.U16 [R28.64+0x22], R232 ;  /* 0x000022e81c007986 */ /* 0x0003ee000c10151c */
[C---:B------:R-:W-:Y:S01]  /*7a90*/  HMMA.16816.F32 R80, R8.reuse, R242, RZ ;  /* 0x000000f20850723c */ /* 0x040fe200000018ff */
[----:B------:R1:W-:Y:S07]  /*7aa0*/  STG.E.U16 [R12.64+0x30], R183 ;  /* 0x000030b70c007986 */ /* 0x0003ee000c10151c */
[C---:B------:R-:W-:Y:S01]  /*7ab0*/  HMMA.16816.F32 R20, R8.reuse, R22, RZ ;  /* 0x000000160814723c */ /* 0x040fe200000018ff */
[----:B------:R1:W-:Y:S07]  /*7ac0*/  STG.E.U16 [R12.64+0x32], R182 ;  /* 0x000032b60c007986 */ /* 0x0003ee000c10151c */
[----:B------:R-:W-:Y:S01]  /*7ad0*/  HMMA.16816.F32 R8, R8, R14, RZ ;  /* 0x0000000e0808723c */ /* 0x000fe200000018ff */
[----:B------:R1:W-:Y:S04]  /*7ae0*/  STG.E.U16 [R32.64+0x30], R181 ;  /* 0x000030b520007986 */ /* 0x0003e8000c10151c */
[----:B------:R1:W-:Y:S04]  /*7af0*/  STG.E.U16 [R32.64+0x32], R180 ;  /* 0x000032b420007986 */ /* 0x0003e8000c10151c */
[----:B------:R1:W-:Y:S04]  /*7b00*/  STG.E.U16 [R30.64+0x30], R223 ;  /* 0x000030df1e007986 */ /* 0x0003e8000c10151c */
[----:B------:R1:W-:Y:S04]  /*7b10*/  STG.E.U16 [R30.64+0x32], R222 ;  /* 0x000032de1e007986 */ /* 0x0003e8000c10151c */
[----:B------:R1:W-:Y:S04]  /*7b20*/  STG.E.U16 [R28.64+0x30], R213 ;  /* 0x000030d51c007986 */ /* 0x0003e8000c10151c */
[----:B------:R1:W-:Y:S01]  /*7b30*/  STG.E.U16 [R28.64+0x32], R212 ;  /* 0x000032d41c007986 */ /* 0x0003e2000c10151c */
[----:B------:R-:W-:Y:S01]  /*7b40*/  FADD.FTZ R2, R247, R172 ;  /* 0x000000acf7027221 */ /* 0x000fe20000010000 */
[----:B------:R-:W-:Y:S01]  /*7b50*/  HMMA.16816.F32 R84, R128, R96, R84 ;  /* 0x000000608054723c */ /* 0x000fe20000001854 */
[----:B------:R-:W-:-:S02]  /*7b60*/  FADD.FTZ R0, R205, R0 ;  /* 0x00000000cd007221 */ /* 0x000fc40000010000 */
[----:B------:R-:W-:Y:S02]  /*7b70*/  FADD.FTZ R3, R252, R136 ;  /* 0x00000088fc037221 */ /* 0x000fe40000010000 */
[----:B------:R-:W-:-:S03]  /*7b80*/  FADD.FTZ R0, R241, R0 ;  /* 0x00000000f1007221 */ /* 0x000fc60000010000 */
[----:B------:R-:W-:Y:S01]  /*7b90*/  HMMA.16816.F32 R96, R128, R98, R4 ;  /* 0x000000628060723c */ /* 0x000fe20000001804 */
[----:B------:R-:W-:Y:S01]  /*7ba0*/  FADD.FTZ R0, R225, R0 ;  /* 0x00000000e1007221 */ /* 0x000fe20000010000 */
[----:B------:R-:W-:-:S05]  /*7bb0*/  IADD3 R204, P1, R12, -0x40, RZ ;  /* 0xffffffc00ccc7810 */ /* 0x000fca0007f3e0ff */
        /* <DEDUP_REMOVED lines=8> */
[----:B------:R-:W-:Y:S01]  /*7c40*/  HMMA.16816.F32 R68, R128, R228, R68 ;  /* 0x000000e48044723c */ /* 0x000fe20000001844 */
[----:B------:R-:W-:Y:S02]  /*7c50*/  FADD.FTZ R208, R173, R0 ;  /* 0x00000000add07221 */ /* 0x000fe40000010000 */
[----:B------:R-:W-:-:S05]  /*7c60*/  FADD.FTZ R209, R249, R2 ;  /* 0x00000002f9d17221 */ /* 0x000fca0000010000 */
[C---:B------:R-:W-:Y:S08]  /*7c70*/  HMMA.16816.F32 R116, R128.reuse, R16, R116 ;  /* 0x000000108074723c */ /* 0x040ff00000001874 */
[C---:B------:R-:W-:Y:S08]  /*7c80*/  HMMA.16816.F32 R156, R128.reuse, R138, R156 ;  /* 0x0000008a809c723c */ /* 0x040ff0000000189c */
[----:B------:R-:W-:Y:S01]  /*7c90*/  HMMA.16816.F32 R48, R128, R206, R48 ;  /* 0x000000ce8030723c */ /* 0x000fe20000001830 */
[----:B------:R-:W-:-:S07]  /*7ca0*/  IADD3.X R139, R13, -0x1, RZ, P1, !PT ;  /* 0xffffffff0d8b7810 */ /* 0x000fce0000ffe4ff */
[C---:B------:R-:W-:Y:S08]  /*7cb0*/  HMMA.16816.F32 R64, R128.reuse, R210, R64 ;  /* 0x000000d28040723c */ /* 0x040ff00000001840 */
[----:B------:R-:W-:Y:S01]  /*7cc0*/  HMMA.16816.F32 R80, R128, R230, R80 ;  /* 0x000000e68050723c */ /* 0x000fe20000001850 */
[----:B------:R-:W-:Y:S02]  /*7cd0*/  FADD.FTZ R211, R248, R5 ;  /* 0x00000005f8d37221 */ /* 0x000fe40000010000 */
[----:B------:R-:W-:-:S05]  /*7ce0*/  FADD.FTZ R210, R244, R4 ;  /* 0x00000004f4d27221 */ /* 0x000fca0000010000 */
[C---:B------:R-:W-:Y:S08]  /*7cf0*/  HMMA.16816.F32 R112, R128.reuse, R114, R20 ;  /* 0x000000728070723c */ /* 0x040ff00000001814 */
[----:B------:R-:W-:Y:S01]  /*7d00*/  HMMA.16816.F32 R128, R128, R18, R8 ;  /* 0x000000128080723c */ /* 0x000fe20000001808 */
[----:B------:R-:W-:Y:S07]  /*7d10*/  @!P0 BRA `(.L_x_2063) ;  /* 0x0001547000008947 */ /* 0x000fee0003800000 */
[----:B-1----:R-:W2:Y:S01]  /*7d20*/  LDL.64 R240, [R1+0x90] ;  /* 0x0000900001f07983 */ /* 0x002ea20000100a00 */
[----:B------:R-:W-:-:S04]  /*7d30*/  DEPBAR.LE SB0, 0x0 ;  /* 0x000080000000791a */ /* 0x000fc80000000000 */
[----:B------:R-:W3:Y:S04]  /*7d40*/  LDL R173, [R1+0x8c] ;  /* 0x00008c0001ad7983 */ /* 0x000ee80000100800 */
[----:B------:R-:W4:Y:S01]  /*7d50*/  LDL.64 R224, [R1+0xb0] ;  /* 0x0000b00001e07983 */ /* 0x000f220000100a00 */
[----:B------:R-:W-:-:S04]  /*7d60*/  UIADD3 UR33, UR32, -0x2, URZ ;  /* 0xfffffffe20217890 */ /* 0x000fc8000fffe03f */
[----:B------:R-:W-:Y:S02]  /*7d70*/  USHF.R.S32.HI UR36, URZ, 0x1f, UR33 ;  /* 0x0000001f3f247899 */ /* 0x000fe40008011421 */
[----:B------:R-:W-:Y:S01]  /*7d80*/  UIMAD UR5, UR19, UR33, URZ ;  /* 0x00000021130572a4 */ /* 0x000fe2000f8e023f */
[----:B------:R-:W-:Y:S01]  /*7d90*/  IMAD.U32 R2, RZ, RZ, UR33 ;  /* 0x00000021ff027e24 */ /* 0x000fe2000f8e00ff */
[----:B------:R-:W-:Y:S02]  /*7da0*/  UISETP.GT.AND UP0, UPT, UR33, UR18, UPT ;  /* 0x000000122100728c */ /* 0x000fe4000bf04270 */
[----:B------:R-:W-:Y:S01]  /*7db0*/  UIMAD UR5, UR36, UR20, UR5 ;  /* 0x00000014240572a4 */ /* 0x000fe2000f8e0205 */
        /* <DEDUP_REMOVED lines=41> */
[----:B------:R-:W0:Y:S04]  /*8050*/  LDGDEPBAR ;  /* 0x00000000000079af */ /* 0x000e280000000000 */
[----:B--2---:R-:W2:Y:S01]  /*8060*/  LDSM.16.M88.4 R4, [R192+0x2000] ;  /* 0x00200000c004783b */ /* 0x004ea20000000200 */
[C---:B-1----:R-:W-:Y:S08]  /*8070*/  HMMA.16816.F32 R184, R8.reuse, R136, RZ ;  /* 0x0000008808b8723c */ /* 0x042ff000000018ff */
[C---:B------:R-:W-:Y:S08]  /*8080*/  HMMA.16816.F32 R176, R8.reuse, R24, RZ ;  /* 0x0000001808b0723c */ /* 0x040ff000000018ff */
[C---:B------:R-:W-:Y:S08]  /*8090*/  HMMA.16816.F32 R180, R8.reuse, R138, RZ ;  /* 0x0000008a08b4723c */ /* 0x040ff000000018ff */
[----:B------:R-:W-:Y:S01]  /*80a0*/  HMMA.16816.F32 R172, R8, R26, RZ ;  /* 0x0000001a08ac723c */ /* 0x000fe200000018ff */
[----:B------:R-:W1:Y:S07]  /*80b0*/  LDSM.16.M88.4 R8, [R190] ;  /* 0x00000000be08783b */ /* 0x000e6e0000000200 */
[C---:B--2---:R-:W-:Y:S08]  /*80c0*/  HMMA.16816.F32 R204, R4.reuse, R20, R184 ;  /* 0x0000001404cc723c */ /* 0x044ff000000018b8 */
[C---:B------:R-:W-:Y:S08]  /*80d0*/  HMMA.16816.F32 R184, R4.reuse, R22, R180 ;  /* 0x0000001604b8723c */ /* 0x040ff000000018b4 */
[C---:B------:R-:W-:Y:S08]  /*80e0*/  HMMA.16816.F32 R228, R4.reuse, R16, R176 ;  /* 0x0000001004e4723c */ /* 0x040ff000000018b0 */
[----:B------:R-:W-:Y:S01]  /*80f0*/  HMMA.16816.F32 R180, R4, R18, R172 ;  /* 0x0000001204b4723c */ /* 0x000fe200000018ac */
[----:B------:R-:W2:Y:S07]  /*8100*/  LDSM.16.M88.4 R4, [R192] ;  /* 0x00000000c004783b */ /* 0x000eae0000000200 */
[C---:B-1----:R-:W-:Y:S08]  /*8110*/  HMMA.16816.F32 R176, R8.reuse, R136, RZ ;  /* 0x0000008808b0723c */ /* 0x042ff000000018ff */
[C---:B------:R-:W-:Y:S08]  /*8120*/  HMMA.16816.F32 R172, R8.reuse, R138, RZ ;  /* 0x0000008a08ac723c */ /* 0x040ff000000018ff */
[C---:B------:R-:W-:Y:S08]  /*8130*/  HMMA.16816.F32 R136, R8.reuse, R24, RZ ;  /* 0x000000180888723c */ /* 0x040ff000000018ff */
[----:B------:R-:W-:Y:S08]  /*8140*/  HMMA.16816.F32 R8, R8, R26, RZ ;  /* 0x0000001a0808723c */ /* 0x000ff000000018ff */
[C---:B--2---:R-:W-:Y:S08]  /*8150*/  HMMA.16816.F32 R176, R4.reuse, R20, R176 ;  /* 0x0000001404b0723c */ /* 0x044ff000000018b0 */
[C---:B------:R-:W-:Y:S08]  /*8160*/  HMMA.16816.F32 R136, R4.reuse, R16, R136 ;  /* 0x000000100488723c */ /* 0x040ff00000001888 */
[C---:B------:R-:W-:Y:S01]  /*8170*/  HMMA.16816.F32 R172, R4.reuse, R22, R172 ;  /* 0x0000001604ac723c */ /* 0x040fe200000018ac */
[----:B------:R-:W-:Y:S07]  /*8180*/  LDSM.16.M88.4 R20, [R197+0x8000] ;  /* 0x00800000c514783b */ /* 0x000fee0000000200 */
[----:B------:R-:W-:Y:S01]  /*8190*/  HMMA.16816.F32 R24, R4, R18, R8 ;  /* 0x000000120418723c */ /* 0x000fe20000001808 */
[----:B------:R-:W1:Y:S04]  /*81a0*/  LDSM.16.M88.4 R4, [R198+0x2000] ;  /* 0x00200000c604783b */ /* 0x000e680000000200 */
[----:B------:R-:W2:Y:S04]  /*81b0*/  LDSM.16.M88.4 R16, [R197+0x8800] ;  /* 0x00880000c510783b */ /* 0x000ea80000000200 */
[----:B------:R-:W3:Y:S01]  /*81c0*/  LDSM.16.M88.4 R8, [R198] ;  /* 0x00000000c608783b */ /* 0x000ee20000000200 */
[C---:B-1----:R-:W-:Y:S08]  /*81d0*/  HMMA.16816.F32 R204, R4.reuse, R20, R204 ;  /* 0x0000001404cc723c */ /* 0x042ff000000018cc */
[C---:B--2---:R-:W-:Y:S08]  /*81e0*/  HMMA.16816.F32 R228, R4.reuse, R16, R228 ;  /* 0x0000001004e4723c */ /* 0x044ff000000018e4 */
[C---:B------:R-:W-:Y:S08]  /*81f0*/  HMMA.16816.F32 R184, R4.reuse, R22, R184 ;  /* 0x0000001604b8723c */ /* 0x040ff000000018b8 */
[----:B------:R-:W-:Y:S01]  /*8200*/  HMMA.16816.F32 R180, R4, R18, R180 ;  /* 0x0000001204b4723c */ /* 0x000fe200000018b4 */
[----:B------:R-:W-:Y:S07]  /*8210*/  LDSM.16.M88.4 R4, [R196+0x2000] ;  /* 0x00200000c404783b */ /* 0x000fee0000000200 */
[C---:B---3--:R-:W-:Y:S08]  /*8220*/  HMMA.16816.F32 R176, R8.reuse, R20, R176 ;  /* 0x0000001408b0723c */ /* 0x048ff000000018b0 */
        /* <DEDUP_REMOVED lines=57> */
[C---:B--2---:R-:W-:Y:S08]  /*85c0*/  HMMA.16816.F32 R184, R4.reuse, R16, R184 ;  /* 0x0000001004b8723c */ /* 0x044ff000000018b8 */
[----:B------:R-:W-:Y:S08]  /*85d0*/  HMMA.16816.F32 R180, R4, R18, R180 ;  /* 0x0000001204b4723c */ /* 0x000ff000000018b4 */
[C---:B---3--:R-:W-:Y:S08]  /*85e0*/  HMMA.16816.F32 R176, R8.reuse, R20, R176 ;  /* 0x0000001408b0723c */ /* 0x048ff000000018b0 */
[C---:B------:R-:W-:Y:S08]  /*85f0*/  HMMA.16816.F32 R172, R8.reuse, R22, R172 ;  /* 0x0000001608ac723c */ /* 0x040ff000000018ac */
[C---:B------:R-:W-:Y:S08]  /*8600*/  HMMA.16816.F32 R136, R8.reuse, R16, R136 ;  /* 0x000000100888723c */ /* 0x040ff00000001888 */
[----:B------:R-:W-:Y:S01]  /*8610*/  HMMA.16816.F32 R24, R8, R18, R24 ;  /* 0x000000120818723c */ /* 0x000fe20000001818 */
[----:B------:R-:W-:Y:S06]  /*8620*/  BAR.SYNC.DEFER_BLOCKING 0x0 ;  /* 0x0000000000007b1d */ /* 0x000fec0000010000 */
[----:B------:R-:W-:Y:S05]  /*8630*/  @!P2 BRA `(.L_x_2064) ;  /* 0x000002a00000a947 */ /* 0x000fea0003800000 */
[----:B------:R-:W2:Y:S01]  /*8640*/  LDL.64 R240, [R1+0x98] ;  /* 0x0000980001f07983 */ /* 0x000ea20000100a00 */
[----:B------:R-:W-:Y:S01]  /*8650*/  UIADD3 UR36, UR32, -0x3, URZ ;  /* 0xfffffffd20247890 */ /* 0x000fe2000fffe03f */
[----:B------:R-:W-:Y:S02]  /*8660*/  BSSY B0, `(.L_x_2065) ;  /* 0x0000026000007945 */ /* 0x000fe40003800000 */
[----:B------:R1:W-:Y:S01]  /*8670*/  @P1 STS.128 [R203+0x8000], RZ ;  /* 0x008000ffcb001388 */ /* 0x0003e20000000c00 */
[----:B------:R-:W-:-:S02]  /*8680*/  USHF.R.S32.HI UR5, URZ, 0x1f, UR36 ;  /* 0x0000001f3f057899 */ /* 0x000fc40008011424 */
[----:B------:R-:W-:Y:S01]  /*8690*/  UIMAD UR34, UR34, UR36, URZ ;  /* 0x00000024222272a4 */ /* 0x000fe2000f8e023f */
[----:B------:R-:W-:-:S03]  /*86a0*/  IMAD.U32 R2, RZ, RZ, UR36 ;  /* 0x00000024ff027e24 */ /* 0x000fc6000f8e00ff */
[----:B------:R-:W-:Y:S01]  /*86b0*/  UIMAD UR5, UR5, UR35, UR34 ;  /* 0x00000023050572a4 */ /* 0x000fe2000f8e0222 */
[----:B--2---:R-:W-:-:S05]  /*86c0*/  IMAD.WIDE.U32 R2, R2, UR35, R240 ;  /* 0x0000002302027c25 */ /* 0x004fca000f8e00f0 */
[----:B------:R-:W-:Y:S02]  /*86d0*/  IADD3 R0, R3, UR5, RZ ;  /* 0x0000000503007c10 */ /* 0x000fe4000fffe0ff */
        /* <DEDUP_REMOVED lines=30> */
.L_x_2066:
[----:B------:R-:W-:Y:S05]  /*88c0*/  BSYNC B0 ;  /* 0x0000000000007941 */ /* 0x000fea0003800000 */
.L_x_2065:
[----:B------:R-:W0:Y:S02]  /*88d0*/  LDGDEPBAR ;  /* 0x00000000000079af */ /* 0x000e240000000000 */
.L_x_2064:
[----:B------:R-:W2:Y:S04]  /*88e0*/  LDL.64 R2, [R1+0x30] ;  /* 0x0000300001027983 */ /* 0x000ea80000100a00 */
[----:B-1----:R-:W3:Y:S04]  /*88f0*/  LDL.64 R4, [R1+0x68] ;  /* 0x0000680001047983 */ /* 0x002ee80000100a00 */
[----:B------:R-:W1:Y:S01]  /*8900*/  S2R R6, SR_TID.X ;  /* 0x0000000000067919 */ /* 0x000e620000002100 */
[----:B------:R-:W-:Y:S02]  /*8910*/  IMAD.U32 R0, RZ, RZ, UR33 ;  /* 0x00000021ff007e24 */ /* 0x000fe4000f8e00ff */
[----:B-1----:R-:W-:-:S05]  /*8920*/  IMAD.SHL.U32 R6, R6, 0x2, RZ ;  /* 0x0000000206067824 */ /* 0x002fca00078e00ff */
[----:B------:R-:W-:-:S05]  /*8930*/  LOP3.LUT R6, R6, 0x6, RZ, 0xc0, !PT ;  /* 0x0000000606067812 */ /* 0x000fca00078ec0ff */
[----:B------:R-:W-:-:S05]  /*8940*/  IMAD R0, R0, 0x20, R6 ;  /* 0x0000002000007824 */ /* 0x000fca00078e0206 */
[C---:B------:R-:W-:Y:S02]  /*8950*/  ISETP.GE.AND P3, PT, R0.reuse, R221, PT ;  /* 0x000000dd0000720c */ /* 0x040fe40003f66270 */
[C---:B------:R-:W-:Y:S02]  /*8960*/  IADD3 R10, R0.reuse, 0x1, RZ ;  /* 0x00000001000a7810 */ /* 0x040fe40007ffe0ff */
[----:B------:R-:W-:Y:S02]  /*8970*/  ISETP.LT.OR P3, PT, R0, R217, P3 ;  /* 0x000000d90000720c */ /* 0x000fe40001f61670 */
[----:B------:R-:W-:Y:S02]  /*8980*/  ISETP.GE.AND P2, PT, R10, R221, PT ;  /* 0x000000dd0a00720c */ /* 0x000fe40003f46270 */
[C---:B------:R-:W-:Y:S02]  /*8990*/  IADD3 R9, R0.reuse, 0x8, RZ ;  /* 0x0000000800097810 */ /* 0x040fe40007ffe0ff */
[----:B------:R-:W-:-:S02]  /*89a0*/  IADD3 R8, R0, 0x9, RZ ;  /* 0x0000000900087810 */ /* 0x000fc40007ffe0ff */
[----:B------:R-:W-:Y:S02]  /*89b0*/  ISETP.GE.AND P6, PT, R9, R221, PT ;  /* 0x000000dd0900720c */ /* 0x000fe40003fc6270 */
[----:B------:R-:W-:Y:S02]  /*89c0*/  FSEL R11, R176, -INF , !P3 ;  /* 0xff800000b00b7808 */ /* 0x000fe40005800000 */
[----:B------:R-:W-:Y:S02]  /*89d0*/  ISETP.LT.OR P2, PT, R10, R217, P2 ;  /* 0x000000d90a00720c */ /* 0x000fe40001741670 */
[----:B------:R-:W-:Y:S02]  /*89e0*/  IADD3 R7, R0, 0x10, RZ ;  /* 0x0000001000077810 */ /* 0x000fe40007ffe0ff */
[----:B------:R-:W-:Y:S02]  /*89f0*/  ISETP.GE.AND P5, PT, R8, R221, PT ;  /* 0x000000dd0800720c */ /* 0x000fe40003fa6270 */
[----:B------:R-:W-:-:S02]  /*8a00*/  FSEL R20, R177, -INF , !P2 ;  /* 0xff800000b1147808 */ /* 0x000fc40005000000 */
[----:B------:R-:W-:Y:S02]  /*8a10*/  ISETP.LT.OR P6, PT, R9, R217, P6 ;  /* 0x000000d90900720c */ /* 0x000fe400037c1670 */
[----:B------:R-:W-:Y:S02]  /*8a20*/  ISETP.GE.AND P4, PT, R7, R221, PT ;  /* 0x000000dd0700720c */ /* 0x000fe40003f86270 */
[----:B------:R-:W-:Y:S02]  /*8a30*/  IADD3 R6, R0, 0x11, RZ ;  /* 0x0000001100067810 */ /* 0x000fe40007ffe0ff */
[----:B------:R-:W-:Y:S02]  /*8a40*/  ISETP.LT.OR P5, PT, R8, R217, P5 ;  /* 0x000000d90800720c */ /* 0x000fe40002fa1670 */
[----:B------:R-:W-:Y:S02]  /*8a50*/  FSEL R19, R172, -INF , !P6 ;  /* 0xff800000ac137808 */ /* 0x000fe40007000000 */
[----:B------:R-:W-:-:S02]  /*8a60*/  ISETP.GE.AND P3, PT, R6, R221, PT ;  /* 0x000000dd0600720c */ /* 0x000fc40003f66270 */
[-C--:B------:R-:W-:Y:S02]  /*8a70*/  ISETP.LT.OR P4, PT, R7, R217.reuse, P4 ;  /* 0x000000d90700720c */ /* 0x080fe40002781670 */
[----:B------:R-:W-:Y:S02]  /*8a80*/  FSEL R18, R173, -INF , !P5 ;  /* 0xff800000ad127808 */ /* 0x000fe40006800000 */
[----:B------:R-:W-:Y:S02]  /*8a90*/  ISETP.LT.OR P3, PT, R6, R217, P3 ;  /* 0x000000d90600720c */ /* 0x000fe40001f61670 */
[----:B------:R-:W-:Y:S02]  /*8aa0*/  FSEL R17, R136, -INF , !P4 ;  /* 0xff80000088117808 */ /* 0x000fe40006000000 */
[----:B------:R-:W-:Y:S01]  /*8ab0*/  FSEL R16, R137, -INF , !P3 ;  /* 0xff80000089107808 */ /* 0x000fe20005800000 */
        /* <DEDUP_REMOVED lines=16> */
[----:B------:R-:W4:Y:S04]  /*8bc0*/  LDL.64 R244, [R1+0xc0] ;  /* 0x0000c00001f47983 */ /* 0x000f280000100a00 */
[----:B------:R-:W-:Y:S04]  /*8bd0*/  STL [R1+0x108], R221 ;  /* 0x000108dd01007387 */ /* 0x000fe80000100800 */
[----:B------:R-:W-:Y:S01]  /*8be0*/  STL [R1+0x10c], R217 ;  /* 0x00010cd901007387 */ /* 0x000fe20000100800 */
[----:B--2---:R-:W-:Y:S01]  /*8bf0*/  IMAD.MOV.U32 R230, RZ, RZ, R2 ;  /* 0x000000ffffe67224 */ /* 0x004fe200078e0002 */
[----:B------:R-:W-:-:S04]  /*8c00*/  FMNMX.FTZ R2, R135, R11, !PT ;  /* 0x0000000b87027209 */ /* 0x000fc80007810000 */
[----:B------:R-:W-:Y:S01]  /*8c10*/  FMNMX.FTZ R2, R20, R2, !PT ;  /* 0x0000000214027209 */ /* 0x000fe20007810000 */
[----:B---3--:R-:W-:Y:S01]  /*8c20*/  IMAD.MOV.U32 R241, RZ, RZ, R5 ;  /* 0x000000fffff17224 */ /* 0x008fe200078e0005 */
[C---:B------:R-:W-:Y:S02]  /*8c30*/  IADD3 R5, R0.reuse, 0x18, RZ ;  /* 0x0000001800057810 */ /* 0x040fe40007ffe0ff */
[----:B------:R-:W-:Y:S01]  /*8c40*/  FMNMX.FTZ R2, R19, R2, !PT ;  /* 0x0000000213027209 */ /* 0x000fe20007810000 */
[----:B------:R-:W-:Y:S01]  /*8c50*/  IMAD.MOV.U32 R240, RZ, RZ, R4 ;  /* 0x000000fffff07224 */ /* 0x000fe200078e0004 */
[----:B------:R-:W-:Y:S02]  /*8c60*/  ISETP.GE.AND P2, PT, R5, R221, PT ;  /* 0x000000dd0500720c */ /* 0x000fe40003f46270 */
[----:B------:R-:W-:Y:S02]  /*8c70*/  IADD3 R4, R0, 0x19, RZ ;  /* 0x0000001900047810 */ /* 0x000fe40007ffe0ff */
[----:B------:R-:W-:-:S02]  /*8c80*/  FMNMX.FTZ R2, R18, R2, !PT ;  /* 0x0000000212027209 */ /* 0x000fc40007810000 */
[C---:B------:R-:W-:Y:S02]  /*8c90*/  ISETP.GE.AND P4, PT, R4.reuse, R221, PT ;  /* 0x000000dd0400720c */ /* 0x040fe40003f86270 */
[-C--:B------:R-:W-:Y:S02]  /*8ca0*/  ISETP.LT.OR P2, PT, R5, R217.reuse, P2 ;  /* 0x000000d90500720c */ /* 0x080fe40001741670 */
[----:B------:R-:W-:Y:S02]  /*8cb0*/  FMNMX.FTZ R2, R17, R2, !PT ;  /* 0x0000000211027209 */ /* 0x000fe40007810000 */
[----:B------:R-:W-:Y:S02]  /*8cc0*/  ISETP.LT.OR P4, PT, R4, R217, P4 ;  /* 0x000000d90400720c */ /* 0x000fe40002781670 */
[----:B------:R-:W-:Y:S02]  /*8cd0*/  FSEL R15, R24, -INF , !P2 ;  /* 0xff800000180f7808 */ /* 0x000fe40005000000 */
[----:B------:R-:W-:-:S02]  /*8ce0*/  FMNMX.FTZ R2, R16, R2, !PT ;  /* 0x0000000210027209 */ /* 0x000fc40007810000 */
[----:B------:R-:W-:Y:S02]  /*8cf0*/  FSEL R14, R25, -INF , !P4 ;  /* 0xff800000190e7808 */ /* 0x000fe40006000000 */
[----:B------:R-:W-:-:S04]  /*8d00*/  FMNMX.FTZ R2, R15, R2, !PT ;  /* 0x000000020f027209 */ /* 0x000fc80007810000 */
[----:B------:R-:W-:Y:S01]  /*8d10*/  FMNMX.FTZ R2, R14, R2, !PT ;  /* 0x000000020e027209 */ /* 0x000fe20007810000 */
[----:B------:R-:W-:-:S04]  /*8d20*/  IMAD.MOV.U32 R231, RZ, RZ, R3 ;  /* 0x000000ffffe77224 */ /* 0x000fc800078e0003 */
[----:B------:R-:W1:Y:S02]  /*8d30*/  SHFL.BFLY PT, R3, R2, 0x2, 0x1f ;  /* 0x0c401f0002037f89 */ /* 0x000e6400000e0000 */
[----:B-1----:R-:W-:-:S05]  /*8d40*/  FMNMX.FTZ R2, R2, R3, !PT ;  /* 0x0000000302027209 */ /* 0x002fca0007810000 */
[----:B------:R-:W1:Y:S02]  /*8d50*/  SHFL.BFLY PT, R3, R2, 0x1, 0x1f ;  /* 0x0c201f0002037f89 */ /* 0x000e6400000e0000 */
[----:B-1----:R-:W-:-:S04]  /*8d60*/  FMNMX.FTZ R213, R2, R3, !PT ;  /* 0x0000000302d57209 */ /* 0x002fc80007810000 */
[----:B------:R-:W-:-:S04]  /*8d70*/  FSETP.NEU.FTZ.AND P2, PT, R213, -INF , PT ;  /* 0xff800000d500780b */ /* 0x000fc80003f5d000 */
[----:B------:R-:W-:-:S05]  /*8d80*/  FSEL R2, R213, RZ, P2 ;  /* 0x000000ffd5027208 */ /* 0x000fca0001000000 */
[----:B------:R-:W-:-:S04]  /*8d90*/  FADD.FTZ R2, R135, -R2 ;  /* 0x8000000287027221 */ /* 0x000fc80000010000 */
[----:B------:R-:W-:Y:S02]  /*8da0*/  FMUL.FTZ R3, R2, c[0x0][0x23c] ;  /* 0x00008f0002037a20 */ /* 0x000fe40000410000 */
[----:B------:R-:W-:-:S05]  /*8db0*/  FMUL.FTZ R2, R213, c[0x0][0x23c] ;  /* 0x00008f00d5027a20 */ /* 0x000fca0000410000 */
[----:B------:R-:W-:Y:S01]  /*8dc0*/  FSEL R2, R2, RZ, P2 ;  /* 0x000000ff02027208 */ /* 0x000fe20001000000 */
[----:B------:R-:W1:Y:S04]  /*8dd0*/  MUFU.EX2 R3, R3 ;  /* 0x0000000300037308 */ /* 0x000e680000000800 */
        /* <DEDUP_REMOVED lines=8> */
[----:B------:R-:W-:Y:S02]  /*8e60*/  FFMA.FTZ R176, R14, c[0x0][0x23c], -R2 ;  /* 0x00008f000eb07a23 */ /* 0x000fe40000010802 */
[----:B------:R-:W2:Y:S01]  /*8e70*/  MUFU.EX2 R2, R20 ;  /* 0x0000001400027308 */ /* 0x000ea20000000800 */
[-C--:B-1----:R-:W-:Y:S01]  /*8e80*/  FMUL.FTZ R168, R168, R3.reuse ;  /* 0x00000003a8a87220 */ /* 0x082fe20000410000 */
[-C--:B------:R-:W-:Y:S01]  /*8e90*/  ISETP.GE.AND P4, PT, R0, R220.reuse, PT ;  /* 0x000000dc0000720c */ /* 0x080fe20003f86270 */
[-C--:B------:R-:W-:Y:S02]  /*8ea0*/  FMUL.FTZ R169, R169, R3.reuse ;  /* 0x00000003a9a97220 */ /* 0x080fe40000410000 */
[-C--:B------:R-:W-:Y:S01]  /*8eb0*/  FMUL.FTZ R232, R164, R3.reuse ;  /* 0x00000003a4e87220 */ /* 0x080fe20000410000 */
[----:B------:R1:W-:Y:S01]  /*8ec0*/  STL [R1+0x110], R213 ;  /* 0x000110d501007387 */ /* 0x0003e20000100800 */
[----:B------:R-:W-:Y:S01]  /*8ed0*/  ISETP.GE.AND P2, PT, R10, R220, PT ;  /* 0x000000dc0a00720c */ /* 0x000fe20003f46270 */
[-C--:B------:R-:W-:Y:S01]  /*8ee0*/  FMUL.FTZ R233, R165, R3.reuse ;  /* 0x00000003a5e97220 */ /* 0x080fe20000410000 */
[----:B------:R-:W-:Y:S01]  /*8ef0*/  ISETP.LT.OR P4, PT, R0, R216, P4 ;  /* 0x000000d80000720c */ /* 0x000fe20002781670 */
[----:B------:R-:W-:Y:S01]  /*8f00*/  STL [R1+0x114], R168 ;  /* 0x000114a801007387 */ /* 0x000fe20000100800 */
[----:B------:R-:W-:-:S02]  /*8f10*/  FMUL.FTZ R239, R156, R3 ;  /* 0x000000039cef7220 */ /* 0x000fc40000410000 */
[-C--:B------:R-:W-:Y:S01]  /*8f20*/  FMUL.FTZ R243, R157, R3.reuse ;  /* 0x000000039df37220 */ /* 0x080fe20000410000 */
[----:B------:R-:W-:Y:S01]  /*8f30*/  STL [R1+0x118], R169 ;  /* 0x000118a901007387 */ /* 0x000fe20000100800 */
[-C--:B------:R-:W-:Y:S01]  /*8f40*/  FMUL.FTZ R246, R80, R3.reuse ;  /* 0x0000000350f67220 */ /* 0x080fe20000410000 */
[----:B------:R-:W-:Y:S01]  /*8f50*/  ISETP.LT.OR P2, PT, R10, R216, P2 ;  /* 0x000000d80a00720c */ /* 0x000fe20001741670 */
[-C--:B------:R-:W-:Y:S01]  /*8f60*/  FMUL.FTZ R160, R160, R3.reuse ;  /* 0x00000003a0a07220 */ /* 0x080fe20000410000 */
[----:B------:R3:W-:Y:S01]  /*8f70*/  STL [R1+0x11c], R232 ;  /* 0x00011ce801007387 */ /* 0x0007e20000100800 */
[-C--:B------:R-:W-:Y:S02]  /*8f80*/  FMUL.FTZ R161, R161, R3.reuse ;  /* 0x00000003a1a17220 */ /* 0x080fe40000410000 */
[-C--:B------:R-:W-:Y:S02]  /*8f90*/  FMUL.FTZ R248, R36, R3.reuse ;  /* 0x0000000324f87220 */ /* 0x080fe40000410000 */
[----:B------:R-:W-:Y:S01]  /*8fa0*/  FMUL.FTZ R228, R37, R3 ;  /* 0x0000000325e47220 */ /* 0x000fe20000410000 */
[----:B--2---:R-:W-:Y:S01]  /*8fb0*/  F2FP.PACK_AB R37, R2, R11 ;  /* 0x0000000b0225723e */ /* 0x004fe200000000ff */
[----:B------:R-:W-:-:S02]  /*8fc0*/  FMUL.FTZ R165, R52, R3 ;  /* 0x0000000334a57220 */ /* 0x000fc40000410000 */
[-C--:B------:R-:W-:Y:S02]  /*8fd0*/  FMUL.FTZ R156, R53, R3.reuse ;  /* 0x00000003359c7220 */ /* 0x080fe40000410000 */
[-C--:B------:R-:W-:Y:S02]  /*8fe0*/  FMUL.FTZ R195, R64, R3.reuse ;  /* 0x0000000340c37220 */ /* 0x080fe40000410000 */
[-C--:B-1----:R-:W-:Y:S02]  /*8ff0*/  FMUL.FTZ R213, R48, R3.reuse ;  /* 0x0000000330d57220 */ /* 0x082fe40000410000 */
[-C--:B------:R-:W-:Y:S02]  /*9000*/  FMUL.FTZ R192, R65, R3.reuse ;  /* 0x0000000341c07220 */ /* 0x080fe40000410000 */
[-C--:B------:R-:W-:Y:S02]  /*9010*/  FMUL.FTZ R191, R68, R3.reuse ;  /* 0x0000000344bf7220 */ /* 0x080fe40000410000 */
[----:B------:R-:W-:-:S02]  /*9020*/  FMUL.FTZ R217, R69, R3 ;  /* 0x0000000345d97220 */ /* 0x000fc40000410000 */
[-C--:B------:R-:W-:Y:S02]  /*9030*/  FMUL.FTZ R251, R81, R3.reuse ;  /* 0x0000000351fb7220 */ /* 0x080fe40000410000 */
[-C--:B------:R-:W-:Y:S02]  /*9040*/  FMUL.FTZ R229, R84, R3.reuse ;  /* 0x0000000354e57220 */ /* 0x080fe40000410000 */
[-C--:B---3--:R-:W-:Y:S02]  /*9050*/  FMUL.FTZ R232, R49, R3.reuse ;  /* 0x0000000331e87220 */ /* 0x088fe40000410000 */
        /* <DEDUP_REMOVED lines=11> */
[-C--:B------:R-:W-:Y:S01]  /*9110*/  ISETP.GE.AND P3, PT, R9, R220.reuse, PT ;  /* 0x000000dc0900720c */ /* 0x080fe20003f66270 */
[----:B------:R-:W-:Y:S01]  /*9120*/  FFMA.FTZ R3, R211, R3, R11 ;  /* 0x00000003d3037223 */ /* 0x000fe2000001000b */
[----:B------:R-:W-:Y:S02]  /*9130*/  FSEL R11, R178, -INF , !P4 ;  /* 0xff800000b20b7808 */ /* 0x000fe40006000000 */
[----:B------:R-:W-:Y:S01]  /*9140*/  FSEL R20, R179, -INF , !P2 ;  /* 0xff800000b3147808 */ /* 0x000fe20005000000 */
[----:B------:R-:W-:Y:S01]  /*9150*/  FADD.FTZ R36, R2, R3 ;  /* 0x0000000302247221 */ /* 0x000fe20000010000 */
[----:B------:R-:W-:Y:S02]  /*9160*/  ISETP.GE.AND P2, PT, R8, R220, PT ;  /* 0x000000dc0800720c */ /* 0x000fe40003f46270 */
[----:B------:R-:W-:-:S02]  /*9170*/  ISETP.LT.OR P3, PT, R9, R216, P3 ;  /* 0x000000d80900720c */ /* 0x000fc40001f61670 */
[----:B------:R-:W-:Y:S02]  /*9180*/  FMNMX.FTZ R2, R134, R11, !PT ;  /* 0x0000000b86027209 */ /* 0x000fe40007810000 */
[----:B------:R-:W-:Y:S02]  /*9190*/  ISETP.GE.AND P4, PT, R7, R220, PT ;  /* 0x000000dc0700720c */ /* 0x000fe40003f86270 */
[----:B------:R-:W-:Y:S02]  /*91a0*/  ISETP.LT.OR P2, PT, R8, R216, P2 ;  /* 0x000000d80800720c */ /* 0x000fe40001741670 */
[----:B------:R-:W-:Y:S02]  /*91b0*/  FSEL R19, R174, -INF , !P3 ;  /* 0xff800000ae137808 */ /* 0x000fe40005800000 */
[----:B------:R-:W-:Y:S02]  /*91c0*/  FMNMX.FTZ R2, R20, R2, !PT ;  /* 0x0000000214027209 */ /* 0x000fe40007810000 */
[----:B------:R-:W-:-:S02]  /*91d0*/  ISETP.GE.AND P3, PT, R6, R220, PT ;  /* 0x000000dc0600720c */ /* 0x000fc40003f66270 */
[----:B------:R-:W-:Y:S02]  /*91e0*/  FSEL R18, R175, -INF , !P2 ;  /* 0xff800000af127808 */ /* 0x000fe40005000000 */
[----:B------:R-:W-:Y:S02]  /*91f0*/  ISETP.LT.OR P4, PT, R7, R216, P4 ;  /* 0x000000d80700720c */ /* 0x000fe40002781670 */
[----:B------:R-:W-:Y:S02]  /*9200*/  FMNMX.FTZ R2, R19, R2, !PT ;  /* 0x0000000213027209 */ /* 0x000fe40007810000 */
[----:B------:R-:W-:Y:S02]  /*9210*/  ISETP.LT.OR P3, PT, R6, R216, P3 ;  /* 0x000000d80600720c */ /* 0x000fe40001f61670 */
[----:B------:R-:W-:Y:S02]  /*9220*/  ISETP.GE.AND P2, PT, R5, R220, PT ;  /* 0x000000dc0500720c */ /* 0x000fe40003f46270 */
[----:B------:R-:W-:-:S02]  /*9230*/  FSEL R17, R138, -INF , !P4 ;  /* 0xff8000008a117808 */ /* 0x000fc40006000000 */
[----:B------:R-:W-:Y:S02]  /*9240*/  FMNMX.FTZ R2, R18, R2, !PT ;  /* 0x0000000212027209 */ /* 0x000fe40007810000 */
[----:B------:R-:W-:Y:S02]  /*9250*/  FSEL R16, R139, -INF , !P3 ;  /* 0xff8000008b107808 */ /* 0x000fe40005800000 */
[C---:B------:R-:W-:Y:S02]  /*9260*/  ISETP.GE.AND P3, PT, R4.reuse, R220, PT ;  /* 0x000000dc0400720c */ /* 0x040fe40003f66270 */
[----:B------:R-:W-:Y:S02]  /*9270*/  ISETP.LT.OR P2, PT, R5, R216, P2 ;  /* 0x000000d80500720c */ /* 0x000fe40001741670 */
[----:B------:R-:W-:Y:S02]  /*9280*/  FMNMX.FTZ R2, R17, R2, !PT ;  /* 0x0000000211027209 */ /* 0x000fe40007810000 */
[----:B------:R-:W-:-:S02]  /*9290*/  ISETP.LT.OR P3, PT, R4, R216, P3 ;  /* 0x000000d80400720c */ /* 0x000fc40001f61670 */
[----:B------:R-:W-:Y:S02]  /*92a0*/  FSEL R15, R26, -INF , !P2 ;  /* 0xff8000001a0f7808 */ /* 0x000fe40005000000 */
[----:B------:R-:W-:Y:S02]  /*92b0*/  FMNMX.FTZ R2, R16, R2, !PT ;  /* 0x0000000210027209 */ /* 0x000fe40007810000 */
[----:B------:R-:W-:Y:S02]  /*92c0*/  FSEL R14, R27, -INF , !P3 ;  /* 0xff8000001b0e7808 */ /* 0x000fe40005800000 */
[----:B------:R-:W-:-:S04]  /*92d0*/  FMNMX.FTZ R2, R15, R2, !PT ;  /* 0x000000020f027209 */ /* 0x000fc80007810000 */
[----:B------:R-:W-:-:S05]  /*92e0*/  FMNMX.FTZ R2, R14, R2, !PT ;  /* 0x000000020e027209 */ /* 0x000fca0007810000 */
[----:B------:R-:W1:Y:S02]  /*92f0*/  SHFL.BFLY PT, R3, R2, 0x2, 0x1f ;  /* 0x0c401f0002037f89 */ /* 0x000e6400000e0000 */
[----:B-1----:R-:W-:-:S05]  /*9300*/  FMNMX.FTZ R2, R2, R3, !PT ;  /* 0x0000000302027209 */ /* 0x002fca0007810000 */
[----:B------:R-:W1:Y:S02]  /*9310*/  SHFL.BFLY PT, R3, R2, 0x1, 0x1f ;  /* 0x0c201f0002037f89 */ /* 0x000e6400000e0000 */
[----:B-1----:R-:W-:-:S04]  /*9320*/  FMNMX.FTZ R212, R2, R3, !PT ;  /* 0x0000000302d47209 */ /* 0x002fc80007810000 */
[----:B------:R-:W-:-:S04]  /*9330*/  FSETP.NEU.FTZ.AND P2, PT, R212, -INF , PT ;  /* 0xff800000d400780b */ /* 0x000fc80003f5d000 */
[----:B------:R-:W-:-:S05]  /*9340*/  FSEL R2, R212, RZ, P2 ;  /* 0x000000ffd4027208 */ /* 0x000fca0001000000 */
[----:B------:R-:W-:-:S04]  /*9350*/  FADD.FTZ R2, R134, -R2 ;  /* 0x8000000286027221 */ /* 0x000fc80000010000 */
[----:B------:R-:W-:-:S06]  /*9360*/  FMUL.FTZ R3, R2, c[0x0][0x23c] ;  /* 0x00008f0002037a20 */ /* 0x000fcc0000410000 */
[----:B------:R-:W1:Y:S02]  /*9370*/  MUFU.EX2 R3, R3 ;  /* 0x0000000300037308 */ /* 0x000e640000000800 */
[-C--:B-1----:R-:W-:Y:S02]  /*9380*/  FMUL.FTZ R197, R102, R3.reuse ;  /* 0x0000000366c57220 */ /* 0x082fe40000410000 */
[----:B------:R-:W-:Y:S02]  /*9390*/  FMUL.FTZ R196, R103, R3 ;  /* 0x0000000367c47220 */ /* 0x000fe40000410000 */
[----:B------:R-:W2:Y:S01]  /*93a0*/  LDL.LU.64 R102, [R1] ;  /* 0x0000000001667983 */ /* 0x000ea20000300a00 */
[----:B------:R-:W-:-:S05]  /*93b0*/  FMUL.FTZ R2, R212, c[0x0][0x23c] ;  /* 0x00008f00d4027a20 */ /* 0x000fca0000410000 */
[----:B------:R-:W-:-:S05]  /*93c0*/  FSEL R2, R2, RZ, P2 ;  /* 0x000000ff02027208 */ /* 0x000fca0001000000 */
[----:B------:R-:W-:-:S04]  /*93d0*/  FFMA.FTZ R11, R11, c[0x0][0x23c], -R2 ;  /* 0x00008f000b0b7a23 */ /* 0x000fc80000010802 */
[----:B------:R-:W1:Y:S01]  /*93e0*/  MUFU.EX2 R23, R11 ;  /* 0x0000000b00177308 */ /* 0x000e620000000800 */
[C---:B------:R-:W-:Y:S02]  /*93f0*/  ISETP.GE.AND P6, PT, R0.reuse, R219, PT ;  /* 0x000000db0000720c */ /* 0x040fe40003fc6270 */
[C---:B------:R-:W-:Y:S02]  /*9400*/  ISETP.GE.AND P2, PT, R0.reuse, R218, PT ;  /* 0x000000da0000720c */ /* 0x040fe40003f46270 */
[----:B------:R-:W-:Y:S02]  /*9410*/  ISETP.LT.OR P6, PT, R0, R215, P6 ;  /* 0x000000d70000720c */ /* 0x000fe400037c1670 */
[----:B------:R-:W-:Y:S02]  /*9420*/  ISETP.GE.AND P5, PT, R10, R219, PT ;  /* 0x000000db0a00720c */ /* 0x000fe40003fa6270 */
[----:B------:R-:W-:Y:S02]  /*9430*/  ISETP.LT.OR P2, PT, R0, R214, P2 ;  /* 0x000000d60000720c */ /* 0x000fe40001741670 */
[C---:B------:R-:W-:Y:S01]  /*9440*/  ISETP.GE.AND P3, PT, R10.reuse, R218, PT ;  /* 0x000000da0a00720c */ /* 0x040fe20003f66270 */
[----:B------:R-:W-:Y:S01]  /*9450*/  FFMA.FTZ R81, R17, c[0x0][0x23c], -R2 ;  /* 0x00008f0011517a23 */ /* 0x000fe20000010802 */
[----:B------:R-:W-:Y:S01]  /*9460*/  ISETP.LT.OR P5, PT, R10, R215, P5 ;  /* 0x000000d70a00720c */ /* 0x000fe20002fa1670 */
[----:B------:R-:W-:Y:S01]  /*9470*/  FMUL.FTZ R234, R166, R3 ;  /* 0x00000003a6ea7220 */ /* 0x000fe20000410000 */
[----:B------:R-:W-:Y:S01]  /*9480*/  ISETP.GE.AND P4, PT, R9, R219, PT ;  /* 0x000000db0900720c */ /* 0x000fe20003f86270 */
[-C--:B------:R-:W-:Y:S01]  /*9490*/  FMUL.FTZ R235, R167, R3.reuse ;  /* 0x00000003a7eb7220 */ /* 0x080fe20000410000 */
[----:B------:R-:W-:Y:S01]  /*94a0*/  FSEL R17, R224, -INF , !P6 ;  /* 0xff800000e0117808 */ /* 0x000fe20007000000 */
[-C--:B------:R-:W-:Y:S01]  /*94b0*/  FMUL.FTZ R170, R170, R3.reuse ;  /* 0x00000003aaaa7220 */ /* 0x080fe20000410000 */
[----:B------:R-:W-:Y:S01]  /*94c0*/  ISETP.LT.OR P3, PT, R10, R214, P3 ;  /* 0x000000d60a00720c */ /* 0x000fe20001f61670 */
[-C--:B------:R-:W-:Y:S01]  /*94d0*/  FMUL.FTZ R171, R171, R3.reuse ;  /* 0x00000003abab7220 */ /* 0x080fe20000410000 */
[----:B------:R-:W-:Y:S01]  /*94e0*/  ISETP.GE.AND P6, PT, R9, R218, PT ;  /* 0x000000da0900720c */ /* 0x000fe20003fc6270 */
        /* <DEDUP_REMOVED lines=26> */
[----:B-1----:R-:W-:Y:S01]  /*9690*/  FFMA.FTZ R97, R210, R3, R23 ;  /* 0x00000003d2617223 */ /* 0x002fe20000010017 */
[----:B------:R-:W-:Y:S01]  /*96a0*/  FSEL R3, R226, -INF , !P2 ;  /* 0xff800000e2037808 */ /* 0x000fe20005000000 */
[--C-:B------:R-:W-:Y:S01]  /*96b0*/  FFMA.FTZ R68, R19, c[0x0][0x23c], -R2.reuse ;  /* 0x00008f0013447a23 */ /* 0x100fe20000010802 */
[----:B------:R-:W-:Y:S01]  /*96c0*/  ISETP.GE.AND P2, PT, R8, R219, PT ;  /* 0x000000db0800720c */ /* 0x000fe20003f46270 */
[--C-:B------:R-:W-:Y:S01]  /*96d0*/  FFMA.FTZ R69, R18, c[0x0][0x23c], -R2.reuse ;  /* 0x00008f0012457a23 */ /* 0x100fe20000010802 */
[----:B------:R-:W-:Y:S01]  /*96e0*/  ISETP.LT.OR P4, PT, R9, R215, P4 ;  /* 0x000000d70900720c */ /* 0x000fe20002781670 */
[--C-:B------:R-:W-:Y:S01]  /*96f0*/  FFMA.FTZ R25, R20, c[0x0][0x23c], -R2.reuse ;  /* 0x00008f0014197a23 */ /* 0x100fe20000010802 */
[----:B------:R-:W-:Y:S01]  /*9700*/  FSEL R22, R225, -INF , !P5 ;  /* 0xff800000e1167808 */ /* 0x000fe20006800000 */
[--C-:B------:R-:W-:Y:S01]  /*9710*/  FFMA.FTZ R112, R15, c[0x0][0x23c], -R2.reuse ;  /* 0x00008f000f707a23 */ /* 0x100fe20000010802 */
[----:B------:R-:W-:Y:S01]  /*9720*/  ISETP.LT.OR P6, PT, R9, R214, P6 ;  /* 0x000000d60900720c */ /* 0x000fe200037c1670 */
[--C-:B------:R-:W-:Y:S01]  /*9730*/  FFMA.FTZ R84, R16, c[0x0][0x23c], -R2.reuse ;  /* 0x00008f0010547a23 */ /* 0x100fe20000010802 */
[----:B------:R-:W-:Y:S01]  /*9740*/  ISETP.GE.AND P5, PT, R8, R218, PT ;  /* 0x000000da0800720c */ /* 0x000fe20003fa6270 */
[----:B------:R-:W-:Y:S01]  /*9750*/  FFMA.FTZ R113, R14, c[0x0][0x23c], -R2 ;  /* 0x00008f000e717a23 */ /* 0x000fe20000010802 */
[----:B------:R-:W-:Y:S01]  /*9760*/  FSEL R19, R227, -INF , !P3 ;  /* 0xff800000e3137808 */ /* 0x000fe20005800000 */
[----:B------:R-:W-:Y:S01]  /*9770*/  ULOP3.LUT UR5, UR33, UR31, URZ, 0x3c, !UPT ;  /* 0x0000001f21057292 */ /* 0x000fe2000f8e3c3f */
[----:B------:R-:W-:Y:S01]  /*9780*/  FMNMX.FTZ R0, R132, R3, !PT ;  /* 0x0000000384007209 */ /* 0x000fe20007810000 */
[----:B------:R-:W-:Y:S01]  /*9790*/  IMAD.MOV.U32 R116, RZ, RZ, R80 ;  /* 0x000000ffff747224 */ /* 0x000fe200078e0050 */
[----:B------:R-:W-:Y:S01]  /*97a0*/  ISETP.LT.OR P2, PT, R8, R215, P2 ;  /* 0x000000d70800720c */ /* 0x000fe20001741670 */
[----:B------:R-:W3:Y:S01]  /*97b0*/  LDL.LU.64 R118, [R1+0x80] ;  /* 0x0000800001767983 */ /* 0x000ee20000300a00 */
[----:B------:R-:W-:-:S02]  /*97c0*/  ISETP.GE.AND P3, PT, R7, R219, PT ;  /* 0x000000db0700720c */ /* 0x000fc40003f66270 */
[----:B------:R-:W-:Y:S02]  /*97d0*/  FSEL R21, R204, -INF , !P4 ;  /* 0xff800000cc157808 */ /* 0x000fe40006000000 */
[----:B------:R-:W-:Y:S02]  /*97e0*/  ISETP.LT.OR P5, PT, R8, R214, P5 ;  /* 0x000000d60800720c */ /* 0x000fe40002fa1670 */
[----:B------:R-:W-:Y:S02]  /*97f0*/  ISETP.GE.AND P4, PT, R7, R218, PT ;  /* 0x000000da0700720c */ /* 0x000fe40003f86270 */
[----:B------:R-:W-:Y:S02]  /*9800*/  FSEL R18, R206, -INF , !P6 ;  /* 0xff800000ce127808 */ /* 0x000fe40007000000 */
[----:B------:R-:W-:Y:S02]  /*9810*/  FMNMX.FTZ R0, R19, R0, !PT ;  /* 0x0000000013007209 */ /* 0x000fe40007810000 */
[----:B------:R-:W-:-:S02]  /*9820*/  FSEL R20, R205, -INF , !P2 ;  /* 0xff800000cd147808 */ /* 0x000fc40005000000 */
[C---:B------:R-:W-:Y:S02]  /*9830*/  ISETP.LT.OR P3, PT, R7.reuse, R215, P3 ;  /* 0x000000d70700720c */ /* 0x040fe40001f61670 */
[----:B------:R-:W-:Y:S02]  /*9840*/  ISETP.GE.AND P2, PT, R6, R218, PT ;  /* 0x000000da0600720c */ /* 0x000fe40003f46270 */
[----:B------:R-:W-:Y:S02]  /*9850*/  ISETP.LT.OR P4, PT, R7, R214, P4 ;  /* 0x000000d60700720c */ /* 0x000fe40002781670 */
[----:B------:R-:W-:Y:S02]  /*9860*/  FSEL R15, R207, -INF , !P5 ;  /* 0xff800000cf0f7808 */ /* 0x000fe40006800000 */
[----:B------:R-:W-:Y:S02]  /*9870*/  FMNMX.FTZ R0, R18, R0, !PT ;  /* 0x0000000012007209 */ /* 0x000fe40007810000 */
[----:B------:R-:W-:-:S02]  /*9880*/  FMNMX.FTZ R2, R133, R17, !PT ;  /* 0x0000001185027209 */ /* 0x000fc40007810000 */
[----:B------:R-:W-:Y:S02]  /*9890*/  ISETP.LT.OR P2, PT, R6, R214, P2 ;  /* 0x000000d60600720c */ /* 0x000fe40001741670 */
[----:B------:R-:W-:Y:S02]  /*98a0*/  FSEL R16, R184, -INF , !P3 ;  /* 0xff800000b8107808 */ /* 0x000fe40005800000 */
[----:B------:R-:W-:Y:S02]  /*98b0*/  ISETP.GE.AND P3, PT, R5, R218, PT ;  /* 0x000000da0500720c */ /* 0x000fe40003f66270 */
[----:B------:R-:W-:Y:S02]  /*98c0*/  FSEL R14, R186, -INF , !P4 ;  /* 0xff800000ba0e7808 */ /* 0x000fe40006000000 */
[----:B------:R-:W-:Y:S02]  /*98d0*/  FMNMX.FTZ R0, R15, R0, !PT ;  /* 0x000000000f007209 */ /* 0x000fe40007810000 */
[----:B------:R-:W-:-:S02]  /*98e0*/  FMNMX.FTZ R2, R22, R2, !PT ;  /* 0x0000000216027209 */ /* 0x000fc40007810000 */
[----:B------:R-:W-:Y:S02]  /*98f0*/  FSEL R11, R187, -INF , !P2 ;  /* 0xff800000bb0b7808 */ /* 0x000fe40005000000 */
[----:B------:R-:W-:Y:S02]  /*9900*/  ISETP.LT.OR P3, PT, R5, R214, P3 ;  /* 0x000000d60500720c */ /* 0x000fe40001f61670 */
[----:B------:R-:W-:Y:S02]  /*9910*/  ISETP.GE.AND P2, PT, R4, R218, PT ;  /* 0x000000da0400720c */ /* 0x000fe40003f46270 */
[----:B------:R-:W-:Y:S02]  /*9920*/  FMNMX.FTZ R0, R14, R0, !PT ;  /* 0x000000000e007209 */ /* 0x000fe40007810000 */
[----:B------:R-:W-:Y:S02]  /*9930*/  ISETP.GE.AND P6, PT, R6, R219, PT ;  /* 0x000000db0600720c */ /* 0x000fe40003fc6270 */
[----:B------:R-:W-:-:S02]  /*9940*/  FMNMX.FTZ R2, R21, R2, !PT ;  /* 0x0000000215027209 */ /* 0x000fc40007810000 */
[----:B------:R-:W-:Y:S02]  /*9950*/  ISETP.LT.OR P2, PT, R4, R214, P2 ;  /* 0x000000d60400720c */ /* 0x000fe40001741670 */
[----:B------:R-:W-:Y:S02]  /*9960*/  FSEL R7, R182, -INF , !P3 ;  /* 0xff800000b6077808 */ /* 0x000fe40005800000 */
[----:B------:R-:W-:Y:S02]  /*9970*/  FMNMX.FTZ R0, R11, R0, !PT ;  /* 0x000000000b007209 */ /* 0x000fe40007810000 */
[----:B------:R-:W-:Y:S02]  /*9980*/  ISETP.LT.OR P6, PT, R6, R215, P6 ;  /* 0x000000d70600720c */ /* 0x000fe400037c1670 */
[----:B------:R-:W-:Y:S02]  /*9990*/  ISETP.GE.AND P5, PT, R5, R219, PT ;  /* 0x000000db0500720c */ /* 0x000fe40003fa6270 */
[----:B------:R-:W-:-:S02]  /*99a0*/  FMNMX.FTZ R2, R20, R2, !PT ;  /* 0x0000000214027209 */ /* 0x000fc40007810000 */
[----:B------:R-:W-:Y:S02]  /*99b0*/  FSEL R6, R183, -INF , !P2 ;  /* 0xff800000b7067808 */ /* 0x000fe40005000000 */
[----:B------:R-:W-:Y:S02]  /*99c0*/  FMNMX.FTZ R0, R7, R0, !PT ;  /* 0x0000000007007209 */ /* 0x000fe40007810000 */
[----:B------:R-:W-:Y:S02]  /*99d0*/  ISETP.LT.OR P5, PT, R5, R215, P5 ;  /* 0x000000d70500720c */ /* 0x000fe40002fa1670 */
[----:B------:R-:W-:Y:S02]  /*99e0*/  ISETP.GE.AND P4, PT, R4, R219, PT ;  /* 0x000000db0400720c */ /* 0x000fe40003f86270 */
[----:B------:R-:W-:Y:S02]  /*99f0*/  FSEL R10, R185, -INF , !P6 ;  /* 0xff800000b90a7808 */ /* 0x000fe40007000000 */
[----:B------:R-:W-:-:S02]  /*9a00*/  FMNMX.FTZ R2, R16, R2, !PT ;  /* 0x0000000210027209 */ /* 0x000fc40007810000 */
[----:B------:R-:W-:Y:S02]  /*9a10*/  FMNMX.FTZ R0, R6, R0, !PT ;  /* 0x0000000006007209 */ /* 0x000fe40007810000 */
[----:B------:R-:W-:Y:S02]  /*9a20*/  ISETP.LT.OR P4, PT, R4, R215, P4 ;  /* 0x000000d70400720c */ /* 0x000fe40002781670 */
[----:B------:R-:W-:Y:S02]  /*9a30*/  FSEL R9, R180, -INF , !P5 ;  /* 0xff800000b4097808 */ /* 0x000fe40006800000 */
[----:B------:R-:W-:Y:S01]  /*9a40*/  FMNMX.FTZ R2, R10, R2, !PT ;  /* 0x000000020a027209 */ /* 0x000fe20007810000 */
[----:B------:R-:W1:Y:S01]  /*9a50*/  SHFL.BFLY PT, R4, R0, 0x2, 0x1f ;  /* 0x0c401f0000047f89 */ /* 0x000e6200000e0000 */
[----:B------:R-:W-:Y:S02]  /*9a60*/  FSEL R8, R181, -INF , !P4 ;  /* 0xff800000b5087808 */ /* 0x000fe40006000000 */
[----:B------:R-:W-:-:S04]  /*9a70*/  FMNMX.FTZ R2, R9, R2, !PT ;  /* 0x0000000209027209 */ /* 0x000fc80007810000 */
[----:B------:R-:W-:-:S05]  /*9a80*/  FMNMX.FTZ R2, R8, R2, !PT ;  /* 0x0000000208027209 */ /* 0x000fca0007810000 */
[----:B------:R-:W4:Y:S01]  /*9a90*/  SHFL.BFLY PT, R5, R2, 0x2, 0x1f ;  /* 0x0c401f0002057f89 */ /* 0x000f2200000e0000 */
[----:B-1----:R-:W-:-:S05]  /*9aa0*/  FMNMX.FTZ R0, R0, R4, !PT ;  /* 0x0000000400007209 */ /* 0x002fca0007810000 */
[----:B------:R-:W1:Y:S01]  /*9ab0*/  SHFL.BFLY PT, R4, R0, 0x1, 0x1f ;  /* 0x0c201f0000047f89 */ /* 0x000e6200000e0000 */
[----:B----4-:R-:W-:-:S05]  /*9ac0*/  FMNMX.FTZ R2, R2, R5, !PT ;  /* 0x0000000502027209 */ /* 0x010fca0007810000 */
[----:B------:R-:W4:Y:S01]  /*9ad0*/  SHFL.BFLY PT, R5, R2, 0x1, 0x1f ;  /* 0x0c201f0002057f89 */ /* 0x000f2200000e0000 */
[----:B-1----:R-:W-:-:S04]  /*9ae0*/  FMNMX.FTZ R222, R0, R4, !PT ;  /* 0x0000000400de7209 */ /* 0x002fc80007810000 */
[C---:B------:R-:W-:Y:S01]  /*9af0*/  FSETP.NEU.FTZ.AND P2, PT, R222.reuse, -INF , PT ;  /* 0xff800000de00780b */ /* 0x040fe20003f5d000 */
[----:B------:R-:W-:Y:S01]  /*9b00*/  FMUL.FTZ R0, R222, c[0x0][0x23c] ;  /* 0x00008f00de007a20 */ /* 0x000fe20000410000 */
[----:B----4-:R-:W-:-:S04]  /*9b10*/  FMNMX.FTZ R242, R2, R5, !PT ;  /* 0x0000000502f27209 */ /* 0x010fc80007810000 */
[----:B------:R-:W-:Y:S02]  /*9b20*/  FSEL R2, R0, RZ, P2 ;  /* 0x000000ff00027208 */ /* 0x000fe40001000000 */
[----:B------:R-:W-:-:S03]  /*9b30*/  FSEL R0, R222, RZ, P2 ;  /* 0x000000ffde007208 */ /* 0x000fc60001000000 */
[----:B------:R-:W-:Y:S02]  /*9b40*/  FFMA.FTZ R3, R3, c[0x0][0x23c], -R2 ;  /* 0x00008f0003037a23 */ /* 0x000fe40000010802 */
[----:B------:R-:W-:Y:S02]  /*9b50*/  FADD.FTZ R0, R132, -R0 ;  /* 0x8000000084007221 */ /* 0x000fe40000010000 */
[----:B------:R1:W-:Y:S01]  /*9b60*/  MUFU.EX2 R5, R3 ;  /* 0x0000000300057308 */ /* 0x0003e20000000800 */
[----:B------:R-:W-:Y:S01]  /*9b70*/  FSETP.NEU.FTZ.AND P5, PT, R242, -INF , PT ;  /* 0xff800000f200780b */ /* 0x000fe20003fbd000 */
[----:B-1----:R-:W-:-:S06]  /*9b80*/  FMUL.FTZ R3, R0, c[0x0][0x23c] ;  /* 0x00008f0000037a20 */ /* 0x002fcc0000410000 */
[----:B------:R1:W4:Y:S01]  /*9b90*/  MUFU.EX2 R4, R3 ;  /* 0x0000000300047308 */ /* 0x0003220000000800 */
[----:B------:R-:W-:Y:S02]  /*9ba0*/  FMUL.FTZ R0, R242, c[0x0][0x23c] ;  /* 0x00008f00f2007a20 */ /* 0x000fe40000410000 */
[----:B-1----:R-:W-:-:S06]  /*9bb0*/  FFMA.FTZ R3, R19, c[0x0][0x23c], -R2 ;  /* 0x00008f0013037a23 */ /* 0x002fcc0000010802 */
[----:B------:R-:W1:Y:S01]  /*9bc0*/  MUFU.EX2 R3, R3 ;  /* 0x0000000300037308 */ /* 0x000e620000000800 */
[----:B------:R-:W-:Y:S01]  /*9bd0*/  FSEL R0, R0, RZ, P5 ;  /* 0x000000ff00007208 */ /* 0x000fe20002800000 */
[----:B------:R-:W-:-:S04]  /*9be0*/  FFMA.FTZ R99, R14, c[0x0][0x23c], -R2 ;  /* 0x00008f000e637a23 */ /* 0x000fc80000010802 */
[--C-:B------:R-:W-:Y:S02]  /*9bf0*/  FFMA.FTZ R27, R17, c[0x0][0x23c], -R0.reuse ;  /* 0x00008f00111b7a23 */ /* 0x100fe40000010800 */
[--C-:B------:R-:W-:Y:S02]  /*9c00*/  FFMA.FTZ R64, R22, c[0x0][0x23c], -R0.reuse ;  /* 0x00008f0016407a23 */ /* 0x100fe40000010800 */
[--C-:B------:R-:W-:Y:S02]  /*9c10*/  FFMA.FTZ R65, R21, c[0x0][0x23c], -R0.reuse ;  /* 0x00008f0015417a23 */ /* 0x100fe40000010800 */
[--C-:B------:R-:W-:Y:S02]  /*9c20*/  FFMA.FTZ R66, R20, c[0x0][0x23c], -R0.reuse ;  /* 0x00008f0014427a23 */ /* 0x100fe40000010800 */
[--C-:B------:R-:W-:Y:S02]  /*9c30*/  FFMA.FTZ R82, R16, c[0x0][0x23c], -R0.reuse ;  /* 0x00008f0010527a23 */ /* 0x100fe40000010800 */
[----:B------:R-:W-:-:S02]  /*9c40*/  FFMA.FTZ R83, R10, c[0x0][0x23c], -R0 ;  /* 0x00008f000a537a23 */ /* 0x000fc40000010800 */
[--C-:B------:R-:W-:Y:S02]  /*9c50*/  FFMA.FTZ R85, R9, c[0x0][0x23c], -R0.reuse ;  /* 0x00008f0009557a23 */ /* 0x100fe40000010800 */
[----:B------:R-:W-:Y:S02]  /*9c60*/  FFMA.FTZ R86, R8, c[0x0][0x23c], -R0 ;  /* 0x00008f0008567a23 */ /* 0x000fe40000010800 */
[----:B----4-:R-:W-:-:S04]  /*9c70*/  FFMA.FTZ R0, R209, R4, R5 ;  /* 0x00000004d1007223 */ /* 0x010fc80000010005 */
[----:B-1----:R-:W-:Y:S01]  /*9c80*/  FADD.FTZ R14, R3, R0 ;  /* 0x00000000030e7221 */ /* 0x002fe20000010000 */
[----:B------:R-:W-:Y:S01]  /*9c90*/  LOP3.LUT R0, R231, UR5, RZ, 0x3c, !PT ;  /* 0x00000005e7007c12 */ /* 0x000fe2000f8e3cff */
[----:B------:R-:W-:-:S04]  /*9ca0*/  FFMA.FTZ R10, R18, c[0x0][0x23c], -R2 ;  /* 0x00008f00120a7a23 */ /* 0x000fc80000010802 */
[----:B------:R-:W-:-:S04]  /*9cb0*/  IMAD.WIDE.U32 R114, R0, -0x326172a9, RZ ;  /* 0xcd9e8d5700727825 */ /* 0x000fc800078e00ff */
[--C-:B------:R-:W-:Y:S02]  /*9cc0*/  FFMA.FTZ R15, R15, c[0x0][0x23c], -R2.reuse ;  /* 0x00008f000f0f7a23 */ /* 0x100fe40000010802 */
[--C-:B------:R-:W-:Y:S02]  /*9cd0*/  FFMA.FTZ R100, R11, c[0x0][0x23c], -R2.reuse ;  /* 0x00008f000b647a23 */ /* 0x100fe40000010802 */
[--C-:B------:R-:W-:Y:S02]  /*9ce0*/  FFMA.FTZ R87, R7, c[0x0][0x23c], -R2.reuse ;  /* 0x00008f0007577a23 */ /* 0x100fe40000010802 */
[----:B------:R-:W-:Y:S01]  /*9cf0*/  FFMA.FTZ R96, R6, c[0x0][0x23c], -R2 ;  /* 0x00008f0006607a23 */ /* 0x000fe20000010802 */
[----:B------:R-:W-:Y:S02]  /*9d00*/  LOP3.LUT R2, R115, UR15, R244, 0x96, !PT ;  /* 0x0000000f73027c12 */ /* 0x000fe4000f8e96f4 */
[----:B------:R-:W-:-:S03]  /*9d10*/  F2FP.PACK_AB R101, R3, R5 ;  /* 0x000000050365723e */ /* 0x000fc600000000ff */
[----:B------:R-:W-:-:S05]  /*9d20*/  IMAD.WIDE.U32 R2, R2, -0x2daee0ad, RZ ;  /* 0xd2511f5302027825 */ /* 0x000fca00078e00ff */
[----:B------:R-:W-:-:S05]  /*9d30*/  LOP3.LUT R0, R3, UR13, R240, 0x96, !PT ;  /* 0x0000000d03007c12 */ /* 0x000fca000f8e96f0 */
[----:B------:R-:W-:Y:S01]  /*9d40*/  IMAD.WIDE.U32 R6, R0, -0x326172a9, RZ ;  /* 0xcd9e8d5700067825 */ /* 0x000fe200078e00ff */
[----:B--2---:R-:W-:-:S04]  /*9d50*/  LOP3.LUT R0, R103, UR14, R114, 0x96, !PT ;  /* 0x0000000e67007c12 */ /* 0x004fc8000f8e9672 */
[----:B------:R-:W-:Y:S01]  /*9d60*/  LOP3.LUT R3, R7, UR12, R102, 0x96, !PT ;  /* 0x0000000c07037c12 */ /* 0x000fe2000f8e9666 */
[----:B------:R-:W-:-:S05]  /*9d70*/  IMAD.WIDE.U32 R8, R0, -0x2daee0ad, RZ ;  /* 0xd2511f5300087825 */ /* 0x000fca00078e00ff */
[----:B------:R-:W-:Y:S01]  /*9d80*/  LOP3.LUT R0, R9, UR11, R2, 0x96, !PT ;  /* 0x0000000b09007c12 */ /* 0x000fe2000f8e9602 */
[----:B------:R-:W-:-:S05]  /*9d90*/  IMAD.WIDE.U32 R2, R3, -0x2daee0ad, RZ ;  /* 0xd2511f5303027825 */ /* 0x000fca00078e00ff */
[----:B------:R-:W-:Y:S01]  /*9da0*/  LOP3.LUT R3, R3, UR9, R8, 0x96, !PT ;  /* 0x0000000903037c12 */ /* 0x000fe2000f8e9608 */
[----:B------:R-:W-:Y:S01]  /*9db0*/  IMAD.WIDE.U32 R8, R0, -0x326172a9, RZ ;  /* 0xcd9e8d5700087825 */ /* 0x000fe200078e00ff */
[----:B------:R-:W1:Y:S04]  /*9dc0*/  LDC.U8 R209, c[0x0][0x2d8] ;  /* 0x0000b600ffd17b82 */ /* 0x000e680000000000 */
[----:B------:R-:W-:-:S05]  /*9dd0*/  LOP3.LUT R0, R9, UR10, R6, 0x96, !PT ;  /* 0x0000000a09007c12 */ /* 0x000fca000f8e9606 */
[----:B------:R-:W-:-:S05]  /*9de0*/  IMAD.WIDE.U32 R16, R0, -0x2daee0ad, RZ ;  /* 0xd2511f5300107825 */ /* 0x000fca00078e00ff */
[----:B------:R-:W-:Y:S01]  /*9df0*/  LOP3.LUT R2, R17, UR7, R2, 0x96, !PT ;  /* 0x0000000711027c12 */ /* 0x000fe2000f8e9602 */
[----:B------:R-:W-:-:S04]  /*9e00*/  IMAD.WIDE.U32 R6, R3, -0x326172a9, RZ ;  /* 0xcd9e8d5703067825 */ /* 0x000fc800078e00ff */
[----:B------:R-:W-:-:S05]  /*9e10*/  IMAD.WIDE.U32 R2, R2, -0x326172a9, RZ ;  /* 0xcd9e8d5702027825 */ /* 0x000fca00078e00ff */
[----:B------:R-:W-:-:S04]  /*9e20*/  LOP3.LUT R0, R3, UR17, R6, 0x96, !PT ;  /* 0x0000001103007c12 */ /* 0x000fc8000f8e9606 */
[----:B------:R-:W-:-:S04]  /*9e30*/  LOP3.LUT R5, R0, 0xff, RZ, 0xc0, !PT ;  /* 0x000000ff00057812 */ /* 0x000fc800078ec0ff */
[----:B-1----:R-:W-:Y:S02]  /*9e40*/  ISETP.GE.U32.AND P6, PT, R209, R5, PT ;  /* 0x00000005d100720c */ /* 0x002fe40003fc6070 */
[----:B------:R-:W-:-:S04]  /*9e50*/  LOP3.LUT R5, R0, 0xffff, RZ, 0xc0, !PT ;  /* 0x0000ffff00057812 */ /* 0x000fc800078ec0ff */
[----:B------:R-:W-:Y:S02]  /*9e60*/  SHF.R.U32.HI R5, RZ, 0x8, R5 ;  /* 0x00000008ff057819 */ /* 0x000fe40000011605 */
[----:B------:R-:W-:Y:S02]  /*9e70*/  LOP3.LUT R11, R7, UR8, R8, 0x96, !PT ;  /* 0x00000008070b7c12 */ /* 0x000fe4000f8e9608 */
[----:B------:R-:W-:Y:S01]  /*9e80*/  LOP3.LUT R5, R5, 0xffff, RZ, 0xc0, !PT ;  /* 0x0000ffff05057812 */ /* 0x000fe200078ec0ff */
[----:B------:R-:W1:Y:S03]  /*9e90*/  MUFU.EX2 R7, R135 ;  /* 0x0000008700077308 */ /* 0x000e660000000800 */
[----:B------:R-:W-:Y:S02]  /*9ea0*/  ISETP.GE.U32.AND P4, PT, R209, R5, PT ;  /* 0x00000005d100720c */ /* 0x000fe40003f86070 */
[----:B------:R-:W-:-:S02]  /*9eb0*/  SHF.R.U32.HI R5, RZ, 0x18, R0 ;  /* 0x00000018ff057819 */ /* 0x000fc40000011600 */
[----:B------:R-:W-:Y:S01]  /*9ec0*/  SHF.R.U32.HI R0, RZ, 0x10, R0 ;  /* 0x00000010ff007819 */ /* 0x000fe20000011600 */
[----:B------:R-:W2:Y:S01]  /*9ed0*/  MUFU.EX2 R6, R136 ;  /* 0x0000008800067308 */ /* 0x000ea20000000800 */
[----:B------:R-:W-:Y:S02]  /*9ee0*/  ISETP.GE.U32.AND P2, PT, R209, R5, PT ;  /* 0x00000005d100720c */ /* 0x000fe40003f46070 */
[----:B------:R-:W-:-:S05]  /*9ef0*/  LOP3.LUT R0, R0, 0xff, RZ, 0xc0, !PT ;  /* 0x000000ff00007812 */ /* 0x000fca00078ec0ff */
[----:B------:R-:W4:Y:S01]  /*9f00*/  MUFU.EX2 R25, R25 ;  /* 0x0000001900197308 */ /* 0x000f220000000800 */
[----:B------:R-:W-:Y:S01]  /*9f10*/  ISETP.GE.U32.AND P3, PT, R209, R0, PT ;  /* 0x00000000d100720c */ /* 0x000fe20003f66070 */
[----:B-1----:R-:W-:-:S06]  /*9f20*/  FADD.FTZ R8, R7, R36 ;  /* 0x0000002407087221 */ /* 0x002fcc0000010000 */
[----:B------:R-:W1:Y:S01]  /*9f30*/  MUFU.EX2 R5, R10 ;  /* 0x0000000a00057308 */ /* 0x000e620000000800 */
[C---:B--2---:R-:W-:Y:S01]  /*9f40*/  FADD.FTZ R8, R6.reuse, R8 ;  /* 0x0000000806087221 */ /* 0x044fe20000010000 */
[----:B------:R-:W-:-:S06]  /*9f50*/  F2FP.PACK_AB R9, R6, R7 ;  /* 0x000000070609723e */ /* 0x000fcc00000000ff */
[----:B------:R-:W2:Y:S01]  /*9f60*/  MUFU.EX2 R0, R15 ;  /* 0x0000000f00007308 */ /* 0x000ea20000000800 */
[----:B----4-:R-:W-:-:S04]  /*9f70*/  F2FP.PACK_AB R6, R25, R23 ;  /* 0x000000171906723e */ /* 0x010fc800000000ff */
[C---:B------:R-:W-:Y:S01]  /*9f80*/  PRMT R20, R6.reuse, 0x7610, R20 ;  /* 0x0000761006147816 */ /* 0x040fe20000000014 */
[----:B-1----:R-:W-:Y:S01]  /*9f90*/  FADD.FTZ R7, R5, R14 ;  /* 0x0000000e05077221 */ /* 0x002fe20000010000 */
[----:B------:R-:W-:-:S03]  /*9fa0*/  PRMT R19, R6, 0x7632, R19 ;  /* 0x0000763206137816 */ /* 0x000fc60000000013 */
[----:B------:R-:W-:Y:S01]  /*9fb0*/  @!P3 HADD2 R26, -R20.H0_H0, -RZ.H0_H0 ;  /* 0xa00000ff141ab230 */ /* 0x000fe20000000900 */
[C---:B--2---:R-:W-:Y:S01]  /*9fc0*/  FADD.FTZ R80, R0.reuse, R7 ;  /* 0x0000000700507221 */ /* 0x044fe20000010000 */
[----:B------:R-:W-:Y:S02]  /*9fd0*/  F2FP.PACK_AB R48, R0, R5 ;  /* 0x000000050030723e */ /* 0x000fe400000000ff */
[----:B------:R-:W-:Y:S01]  /*9fe0*/  LOP3.LUT R0, R2, 0xff, RZ, 0xc0, !PT ;  /* 0x000000ff02007812 */ /* 0x000fe200078ec0ff */
[----:B------:R-:W1:Y:S01]  /*9ff0*/  MUFU.EX2 R5, R137 ;  /* 0x0000008900057308 */ /* 0x000e620000000800 */
[----:B------:R-:W-:Y:S02]  /*a000*/  PRMT R102, R20, 0x5410, R19 ;  /* 0x0000541014667816 */ /* 0x000fe40000000013 */
[----:B------:R-:W-:Y:S02]  /*a010*/  @!P3 PRMT R20, R26, 0x5410, RZ ;  /* 0x000054101a14b816 */ /* 0x000fe400000000ff */
[----:B------:R-:W-:-:S02]  /*a020*/  ISETP.GE.U32.AND P3, PT, R209, R0, PT ;  /* 0x00000000d100720c */ /* 0x000fc40003f66070 */
[C---:B------:R-:W-:Y:S01]  /*a030*/  PRMT R17, R37.reuse, 0x7632, R17 ;  /* 0x0000763225117816 */ /* 0x040fe20000000011 */
[----:B------:R-:W2:Y:S01]  /*a040*/  MUFU.EX2 R0, R172 ;  /* 0x000000ac00007308 */ /* 0x000ea20000000800 */
[----:B------:R-:W-:Y:S02]  /*a050*/  SHF.R.U32.HI R7, RZ, 0x10, R2 ;  /* 0x00000010ff077819 */ /* 0x000fe40000011602 */
[----:B------:R-:W-:Y:S01]  /*a060*/  LOP3.LUT R3, R2, 0xffff, RZ, 0xc0, !PT ;  /* 0x0000ffff02037812 */ /* 0x000fe200078ec0ff */
[----:B------:R-:W-:Y:S01]  /*a070*/  @!P4 HADD2 R35, -R17.H0_H0, -RZ.H0_H0 ;  /* 0xa00000ff1123c230 */ /* 0x000fe20000000900 */
[----:B------:R-:W-:Y:S02]  /*a080*/  PRMT R18, R37, 0x7610, R18 ;  /* 0x0000761025127816 */ /* 0x000fe40000000012 */
[----:B------:R-:W-:Y:S02]  /*a090*/  SHF.R.U32.HI R6, RZ, 0x18, R2 ;  /* 0x00000018ff067819 */ /* 0x000fe40000011602 */
[----:B------:R-:W-:-:S02]  /*a0a0*/  LOP3.LUT R2, R7, 0xff, RZ, 0xc0, !PT ;  /* 0x000000ff07027812 */ /* 0x000fc400078ec0ff */
[----:B------:R-:W-:Y:S01]  /*a0b0*/  SHF.R.U32.HI R3, RZ, 0x8, R3 ;  /* 0x00000008ff037819 */ /* 0x000fe20000011603 */
[----:B------:R-:W-:Y:S01]  /*a0c0*/  @!P2 HADD2 R24, -R19.H0_H0, -RZ.H0_H0 ;  /* 0xa00000ff1318a230 */ /* 0x000fe20000000900 */
[----:B------:R-:W-:Y:S02]  /*a0d0*/  PRMT R103, R18, 0x5410, R17 ;  /* 0x0000541012677816 */ /* 0x000fe40000000011 */
[----:B------:R-:W-:Y:S01]  /*a0e0*/  @!P4 PRMT R17, R35, 0x5410, RZ ;  /* 0x000054102311c816 */ /* 0x000fe200000000ff */
[----:B------:R-:W-:Y:S01]  /*a0f0*/  @!P6 HADD2 R34, -R18.H0_H0, -RZ.H0_H0 ;  /* 0xa00000ff1222e230 */ /* 0x000fe20000000900 */
[----:B------:R-:W-:Y:S01]  /*a100*/  ISETP.GE.U32.AND P4, PT, R209, R2, PT ;  /* 0x00000002d100720c */ /* 0x000fe20003f86070 */
[----:B-1----:R-:W-:Y:S01]  /*a110*/  FADD.FTZ R2, R5, R8 ;  /* 0x0000000805027221 */ /* 0x002fe20000010000 */
[----:B------:R-:W-:Y:S02]  /*a120*/  LOP3.LUT R3, R3, 0xffff, RZ, 0xc0, !PT ;  /* 0x0000ffff03037812 */ /* 0x000fe400078ec0ff */
[----:B------:R-:W-:Y:S01]  /*a130*/  @!P2 PRMT R19, R24, 0x5410, RZ ;  /* 0x000054101813a816 */ /* 0x000fe200000000ff */
[----:B--2---:R-:W-:Y:S01]  /*a140*/  FADD.FTZ R8, R0, R2 ;  /* 0x0000000200087221 */ /* 0x004fe20000010000 */
[----:B------:R-:W-:Y:S01]  /*a150*/  ISETP.GE.U32.AND P2, PT, R209, R3, PT ;  /* 0x00000003d100720c */ /* 0x000fe20003f46070 */
[----:B------:R-:W-:Y:S01]  /*a160*/  IMAD.WIDE.U32 R2, R11, -0x2daee0ad, RZ ;  /* 0xd2511f530b027825 */ /* 0x000fe200078e00ff */
[----:B------:R-:W-:-:S02]  /*a170*/  @!P6 PRMT R18, R34, 0x5410, RZ ;  /* 0x000054102212e816 */ /* 0x000fc400000000ff */
[----:B------:R-:W-:Y:S02]  /*a180*/  ISETP.GE.U32.AND P6, PT, R209, R6, PT ;  /* 0x00000006d100720c */ /* 0x000fe40003fc6070 */
[----:B------:R-:W1:Y:S01]  /*a190*/  MUFU.EX2 R6, R173 ;  /* 0x000000ad00067308 */ /* 0x000e620000000800 */
[----:B------:R-:W-:Y:S02]  /*a1a0*/  F2FP.PACK_AB R10, R0, R5 ;  /* 0x00000005000a723e */ /* 0x000fe400000000ff */
[----:B------:R-:W-:Y:S02]  /*a1b0*/  LOP3.LUT R5, R3, UR16, R16, 0x96, !PT ;  /* 0x0000001003057c12 */ /* 0x000fe4000f8e9610 */
[C---:B------:R-:W-:Y:S02]  /*a1c0*/  PRMT R24, R9.reuse, 0x7610, R24 ;  /* 0x0000761009187816 */ /* 0x040fe40000000018 */
[----:B------:R-:W-:Y:S02]  /*a1d0*/  SHF.R.U32.HI R7, RZ, 0x10, R5 ;  /* 0x00000010ff077819 */ /* 0x000fe40000011605 */
[----:B------:R-:W-:Y:S01]  /*a1e0*/  PRMT R182, R9, 0x7632, R182 ;  /* 0x0000763209b67816 */ /* 0x000fe200000000b6 */
[----:B------:R-:W-:Y:S01]  /*a1f0*/  @!P3 HADD2 R53, -R24.H0_H0, -RZ.H0_H0 ;  /* 0xa00000ff1835b230 */ /* 0x000fe20000000900 */
[----:B------:R-:W-:-:S02]  /*a200*/  LOP3.LUT R7, R7, 0xff, RZ, 0xc0, !PT ;  /* 0x000000ff07077812 */ /* 0x000fc400078ec0ff */
[----:B------:R-:W-:Y:S02]  /*a210*/  PRMT R98, R24, 0x5410, R182 ;  /* 0x0000541018627816 */ /* 0x000fe400000000b6 */
[----:B------:R-:W-:Y:S02]  /*a220*/  @!P3 PRMT R24, R53, 0x5410, RZ ;  /* 0x000054103518b816 */ /* 0x000fe400000000ff */
[----:B------:R-:W-:Y:S01]  /*a230*/  ISETP.GE.U32.AND P3, PT, R209, R7, PT ;  /* 0x00000007d100720c */ /* 0x000fe20003f66070 */
[----:B-1----:R-:W-:Y:S02]  /*a240*/  FADD.FTZ R7, R6, R8 ;  /* 0x0000000806077221 */ /* 0x002fe40000010000 */
[----:B------:R-:W2:Y:S01]  /*a250*/  LDL.LU.64 R8, [R1+0x70] ;  /* 0x0000700001087983 */ /* 0x000ea20000300a00 */
[----:B------:R-:W-:Y:S08]  /*a260*/  MUFU.EX2 R26, R68 ;  /* 0x00000044001a7308 */ /* 0x000ff00000000800 */
[----:B------:R1:W-:Y:S02]  /*a270*/  MUFU.EX2 R34, R69 ;  /* 0x0000004500227308 */ /* 0x0003e40000000800 */
[----:B-1----:R-:W4:Y:S06]  /*a280*/  LDL.LU.64 R68, [R1+0x78] ;  /* 0x0000780001447983 */ /* 0x002f2c0000300a00 */
[----:B------:R-:W1:Y:S01]  /*a290*/  MUFU.EX2 R0, R176 ;  /* 0x000000b000007308 */ /* 0x000e620000000800 */
[----:B------:R-:W-:Y:S01]  /*a2a0*/  IMAD.MOV.U32 R227, RZ, RZ, R211 ;  /* 0x000000ffffe37224 */ /* 0x000fe200078e00d3 */
[----:B------:R-:W-:-:S05]  /*a2b0*/  @!P2 HADD2 R54, -R182.H0_H0, -RZ.H0_H0 ;  /* 0xa00000ffb636a230 */ /* 0x000fca0000000900 */
[----:B------:R-:W-:Y:S01]  /*a2c0*/  @!P2 PRMT R182, R54, 0x5410, RZ ;  /* 0x0000541036b6a816 */ /* 0x000fe200000000ff */
[C---:B-1----:R-:W-:Y:S01]  /*a2d0*/  FADD.FTZ R211, R0.reuse, R7 ;  /* 0x0000000700d37221 */ /* 0x042fe20000010000 */
[----:B------:R-:W-:Y:S02]  /*a2e0*/  F2FP.PACK_AB R36, R0, R6 ;  /* 0x000000060024723e */ /* 0x000fe400000000ff */
[----:B------:R-:W-:Y:S02]  /*a2f0*/  LOP3.LUT R0, R5, 0xff, RZ, 0xc0, !PT ;  /* 0x000000ff05007812 */ /* 0x000fe400078ec0ff */
[----:B------:R-:W-:Y:S02]  /*a300*/  FSEL R6, R242, RZ, P5 ;  /* 0x000000fff2067208 */ /* 0x000fe40002800000 */
[----:B------:R-:W-:Y:S02]  /*a310*/  ISETP.GE.U32.AND P5, PT, R209, R0, PT ;  /* 0x00000000d100720c */ /* 0x000fe40003fa6070 */
[----:B------:R-:W-:Y:S01]  /*a320*/  SHF.R.U32.HI R0, RZ, 0x18, R5 ;  /* 0x00000018ff007819 */ /* 0x000fe20000011605 */
[----:B------:R-:W-:-:S03]  /*a330*/  FADD.FTZ R6, R133, -R6 ;  /* 0x8000000685067221 */ /* 0x000fc60000010000 */
[----:B------:R-:W-:Y:S01]  /*a340*/  ISETP.GE.U32.AND P2, PT, R209, R0, PT ;  /* 0x00000000d100720c */ /* 0x000fe20003f46070 */
[----:B------:R-:W-:Y:S01]  /*a350*/  FMUL.FTZ R0, R6, c[0x0][0x23c] ;  /* 0x00008f0006007a20 */ /* 0x000fe20000410000 */
[----:B------:R-:W-:Y:S08]  /*a360*/  MUFU.EX2 R22, R27 ;  /* 0x0000001b00167308 */ /* 0x000ff00000000800 */
[----:B------:R-:W1:Y:S08]  /*a370*/  MUFU.EX2 R0, R0 ;  /* 0x0000000000007308 */ /* 0x000e700000000800 */
[----:B------:R-:W-:Y:S08]  /*a380*/  MUFU.EX2 R27, R81 ;  /* 0x00000051001b7308 */ /* 0x000ff00000000800 */
[----:B------:R-:W1:Y:S01]  /*a390*/  MUFU.EX2 R35, R84 ;  /* 0x0000005400237308 */ /* 0x000e620000000800 */
[----:B------:R-:W-:Y:S01]  /*a3a0*/  F2FP.PACK_AB R6, R34, R26 ;  /* 0x0000001a2206723e */ /* 0x000fe200000000ff */
[----:B------:R-:W-:Y:S01]  /*a3b0*/  IMAD.MOV.U32 R207, RZ, RZ, R130 ;  /* 0x000000ffffcf7224 */ /* 0x000fe200078e0082 */
[----:B---3--:R-:W-:Y:S01]  /*a3c0*/  LOP3.LUT R14, R115, UR15, R118, 0x96, !PT ;  /* 0x0000000f730e7c12 */ /* 0x008fe2000f8e9676 */
[----:B------:R-:W-:Y:S01]  /*a3d0*/  IMAD.MOV.U32 R187, RZ, RZ, R131 ;  /* 0x000000ffffbb7224 */ /* 0x000fe200078e0083 */
[----:B------:R-:W-:Y:S01]  /*a3e0*/  PRMT R180, R6, 0x7632, R180 ;  /* 0x0000763206b47816 */ /* 0x000fe200000000b4 */
[----:B------:R-:W-:Y:S01]  /*a3f0*/  IMAD.MOV.U32 R226, RZ, RZ, R117 ;  /* 0x000000ffffe27224 */ /* 0x000fe200078e0075 */
[----:B------:R-:W-:Y:S01]  /*a400*/  PRMT R179, R10, 0x7610, R179 ;  /* 0x000076100ab37816 */ /* 0x000fe200000000b3 */
        /* <DEDUP_REMOVED lines=9> */
[-C--:B-1----:R-:W-:Y:S02]  /*a4a0*/  FFMA.FTZ R37, R208, R0.reuse, R22 ;  /* 0x00000000d0257223 */ /* 0x082fe40000010016 */
        /* <DEDUP_REMOVED lines=32> */
[----:B------:R-:W-:Y:S01]  /*a6b0*/  F2FP.PACK_AB R0, R35, R27 ;  /* 0x0000001b2300723e */ /* 0x000fe200000000ff */
[----:B------:R-:W-:Y:S01]  /*a6c0*/  @!P6 HADD2 R45, -R180.H0_H0, -RZ.H0_H0 ;  /* 0xa00000ffb42de230 */ /* 0x000fe20000000900 */
[----:B------:R-:W-:Y:S01]  /*a6d0*/  PRMT R181, R6, 0x7610, R181 ;  /* 0x0000761006b57816 */ /* 0x000fe200000000b5 */
[----:B------:R-:W-:Y:S01]  /*a6e0*/  @!P5 HADD2 R44, -R179.H0_H0, -RZ.H0_H0 ;  /* 0xa00000ffb32cd230 */ /* 0x000fe20000000900 */
[----:B------:R-:W-:Y:S01]  /*a6f0*/  PRMT R178, R10, 0x7632, R178 ;  /* 0x000076320ab27816 */ /* 0x000fe200000000b2 */
[----:B------:R-:W-:Y:S01]  /*a700*/  IMAD.WIDE.U32 R6, R14, -0x2daee0ad, RZ ;  /* 0xd2511f530e067825 */ /* 0x000fe200078e00ff */
[----:B------:R-:W-:-:S02]  /*a710*/  PRMT R177, R0, 0x7610, R177 ;  /* 0x0000761000b17816 */ /* 0x000fc400000000b1 */
[----:B------:R-:W-:Y:S02]  /*a720*/  PRMT R176, R0, 0x7632, R176 ;  /* 0x0000763200b07816 */ /* 0x000fe400000000b0 */
[----:B------:R-:W-:Y:S02]  /*a730*/  PRMT R53, R181, 0x5410, R180 ;  /* 0x00005410b5357816 */ /* 0x000fe400000000b4 */
[C---:B------:R-:W-:Y:S02]  /*a740*/  LOP3.LUT R0, R2.reuse, 0xff, RZ, 0xc0, !PT ;  /* 0x000000ff02007812 */ /* 0x040fe400078ec0ff */
[----:B------:R-:W-:Y:S02]  /*a750*/  LOP3.LUT R21, R2, 0xffff, RZ, 0xc0, !PT ;  /* 0x0000ffff02157812 */ /* 0x000fe400078ec0ff */
[--C-:B------:R-:W-:Y:S02]  /*a760*/  SHF.R.U32.HI R23, RZ, 0x10, R2.reuse ;  /* 0x00000010ff177819 */ /* 0x100fe40000011602 */
[----:B------:R-:W-:-:S02]  /*a770*/  SHF.R.U32.HI R16, RZ, 0x18, R2 ;  /* 0x00000018ff107819 */ /* 0x000fc40000011602 */
[----:B------:R-:W-:Y:S02]  /*a780*/  @!P6 PRMT R180, R45, 0x5410, RZ ;  /* 0x000054102db4e816 */ /* 0x000fe400000000ff */
[----:B------:R-:W-:Y:S02]  /*a790*/  PRMT R45, R179, 0x5410, R178 ;  /* 0x00005410b32d7816 */ /* 0x000fe400000000b2 */
[----:B------:R-:W-:Y:S02]  /*a7a0*/  @!P5 PRMT R179, R44, 0x5410, RZ ;  /* 0x000054102cb3d816 */ /* 0x000fe400000000ff */
[----:B------:R-:W-:Y:S02]  /*a7b0*/  ISETP.GE.U32.AND P5, PT, R209, R0, PT ;  /* 0x00000000d100720c */ /* 0x000fe40003fa6070 */
[----:B------:R-:W-:Y:S01]  /*a7c0*/  LOP3.LUT R5, R5, 0xffff, RZ, 0xc0, !PT ;  /* 0x0000ffff05057812 */ /* 0x000fe200078ec0ff */
[----:B------:R-:W-:-:S03]  /*a7d0*/  @!P4 HADD2 R67, -R181.H0_H0, -RZ.H0_H0 ;  /* 0xa00000ffb543c230 */ /* 0x000fc60000000900 */
[----:B------:R-:W-:-:S04]  /*a7e0*/  SHF.R.U32.HI R5, RZ, 0x8, R5 ;  /* 0x00000008ff057819 */ /* 0x000fc80000011605 */
[----:B------:R-:W-:Y:S02]  /*a7f0*/  LOP3.LUT R5, R5, 0xffff, RZ, 0xc0, !PT ;  /* 0x0000ffff05057812 */ /* 0x000fe400078ec0ff */
[----:B------:R-:W-:Y:S02]  /*a800*/  @!P4 PRMT R181, R67, 0x5410, RZ ;  /* 0x0000541043b5c816 */ /* 0x000fe400000000ff */
[----:B------:R-:W-:Y:S01]  /*a810*/  ISETP.GE.U32.AND P4, PT, R209, R5, PT ;  /* 0x00000005d100720c */ /* 0x000fe20003f86070 */
[----:B------:R-:W-:Y:S01]  /*a820*/  IMAD.MOV.U32 R54, RZ, RZ, R248 ;  /* 0x000000ffff367224 */ /* 0x000fe200078e00f8 */
[----:B------:R-:W-:Y:S01]  /*a830*/  @!P2 HADD2 R49, -R176.H0_H0, -RZ.H0_H0 ;  /* 0xa00000ffb031a230 */ /* 0x000fe20000000900 */
[----:B------:R1:W-:Y:S01]  /*a840*/  MUFU.EX2 R248, R112 ;  /* 0x0000007000f87308 */ /* 0x0003e20000000800 */
[----:B------:R-:W-:-:S03]  /*a850*/  PRMT R44, R177, 0x5410, R176 ;  /* 0x00005410b12c7816 */ /* 0x000fc600000000b0 */
[----:B------:R-:W-:Y:S01]  /*a860*/  @!P2 PRMT R176, R49, 0x5410, RZ ;  /* 0x0000541031b0a816 */ /* 0x000fe200000000ff */
[----:B-1----:R-:W1:Y:S05]  /*a870*/  LDC.U8 R112, c[0x0][0x2d8] ;  /* 0x0000b600ff707b82 */ /* 0x002e6a0000000000 */
[----:B------:R-:W-:Y:S01]  /*a880*/  @!P4 HADD2 R51, -R178.H0_H0, -RZ.H0_H0 ;  /* 0xa00000ffb233c230 */ /* 0x000fe20000000900 */
[----:B------:R-:W-:Y:S01]  /*a890*/  PRMT R175, R36, 0x7610, R175 ;  /* 0x0000761024af7816 */ /* 0x000fe200000000af */
[----:B------:R-:W-:-:S03]  /*a8a0*/  IMAD.MOV.U32 R93, RZ, RZ, R207 ;  /* 0x000000ffff5d7224 */ /* 0x000fc600078e00cf */
[----:B------:R-:W-:Y:S01]  /*a8b0*/  @!P4 PRMT R178, R51, 0x5410, RZ ;  /* 0x0000541033b2c816 */ /* 0x000fe200000000ff */
[----:B------:R-:W-:Y:S01]  /*a8c0*/  IMAD.MOV.U32 R51, RZ, RZ, R231 ;  /* 0x000000ffff337224 */ /* 0x000fe200078e00e7 */
[----:B------:R-:W-:Y:S01]  /*a8d0*/  @!P5 HADD2 R38, -R175.H0_H0, -RZ.H0_H0 ;  /* 0xa00000ffaf26d230 */ /* 0x000fe20000000900 */
[----:B------:R-:W-:Y:S01]  /*a8e0*/  PRMT R174, R36, 0x7632, R174 ;  /* 0x0000763224ae7816 */ /* 0x000fe200000000ae */
[----:B------:R-:W-:Y:S01]  /*a8f0*/  FMUL.FTZ R231, R79, R4 ;  /* 0x000000044fe77220 */ /* 0x000fe20000410000 */
[----:B--2---:R-:W-:-:S05]  /*a900*/  LOP3.LUT R2, R9, UR14, R114, 0x96, !PT ;  /* 0x0000000e09027c12 */ /* 0x004fca000f8e9672 */
[----:B------:R-:W-:-:S05]  /*a910*/  IMAD.WIDE.U32 R2, R2, -0x2daee0ad, RZ ;  /* 0xd2511f5302027825 */ /* 0x000fca00078e00ff */
[----:B------:R-:W-:Y:S02]  /*a920*/  LOP3.LUT R3, R3, UR11, R6, 0x96, !PT ;  /* 0x0000000b03037c12 */ /* 0x000fe4000f8e9606 */
[----:B----4-:R-:W-:-:S05]  /*a930*/  LOP3.LUT R0, R7, UR13, R68, 0x96, !PT ;  /* 0x0000000d07007c12 */ /* 0x010fca000f8e9644 */
[----:B------:R-:W-:-:S04]  /*a940*/  IMAD.WIDE.U32 R10, R0, -0x326172a9, RZ ;  /* 0xcd9e8d57000a7825 */ /* 0x000fc800078e00ff */
[----:B------:R-:W-:Y:S01]  /*a950*/  IMAD.WIDE.U32 R6, R3, -0x326172a9, RZ ;  /* 0xcd9e8d5703067825 */ /* 0x000fe200078e00ff */
[----:B------:R-:W-:-:S05]  /*a960*/  LOP3.LUT R0, R11, UR12, R8, 0x96, !PT ;  /* 0x0000000c0b007c12 */ /* 0x000fca000f8e9608 */
[----:B------:R-:W-:Y:S01]  /*a970*/  IMAD.WIDE.U32 R8, R0, -0x2daee0ad, RZ ;  /* 0xd2511f5300087825 */ /* 0x000fe200078e00ff */
[----:B------:R-:W-:-:S05]  /*a980*/  LOP3.LUT R0, R7, UR10, R10, 0x96, !PT ;  /* 0x0000000a07007c12 */ /* 0x000fca000f8e960a */
[----:B------:R-:W-:Y:S01]  /*a990*/  IMAD.WIDE.U32 R14, R0, -0x2daee0ad, RZ ;  /* 0xd2511f53000e7825 */ /* 0x000fe200078e00ff */
[----:B------:R-:W-:-:S04]  /*a9a0*/  LOP3.LUT R5, R9, UR9, R2, 0x96, !PT ;  /* 0x0000000909057c12 */ /* 0x000fc8000f8e9602 */
[----:B------:R-:W-:-:S05]  /*a9b0*/  LOP3.LUT R2, R15, UR7, R8, 0x96, !PT ;  /* 0x000000070f027c12 */ /* 0x000fca000f8e9608 */
[----:B------:R-:W-:-:S05]  /*a9c0*/  IMAD.WIDE.U32 R2, R2, -0x326172a9, RZ ;  /* 0xcd9e8d5702027825 */ /* 0x000fca00078e00ff */
[----:B------:R-:W-:-:S04]  /*a9d0*/  LOP3.LUT R0, R2, 0xff, RZ, 0xc0, !PT ;  /* 0x000000ff02007812 */ /* 0x000fc800078ec0ff */
[----:B------:R-:W-:Y:S02]  /*a9e0*/  ISETP.GE.U32.AND P2, PT, R209, R0, PT ;  /* 0x00000000d100720c */ /* 0x000fe40003f46070 */
[----:B------:R-:W-:Y:S01]  /*a9f0*/  SHF.R.U32.HI R0, RZ, 0x8, R21 ;  /* 0x00000008ff007819 */ /* 0x000fe20000011615 */
[----:B------:R-:W-:Y:S02]  /*aa00*/  FADD.FTZ R11, R25, R97 ;  /* 0x00000061190b7221 */ /* 0x000fe40000010000 */
[----:B------:R-:W2:Y:S01]  /*aa10*/  LDL.LU R25, [R1+0x88] ;  /* 0x0000880001197983 */ /* 0x000ea20000300800 */
[----:B------:R-:W-:Y:S01]  /*aa20*/  LOP3.LUT R0, R0, 0xffff, RZ, 0xc0, !PT ;  /* 0x0000ffff00007812 */ /* 0x000fe200078ec0ff */
[----:B------:R-:W-:-:S03]  /*aa30*/  IMAD.WIDE.U32 R8, R5, -0x326172a9, RZ ;  /* 0xcd9e8d5705087825 */ /* 0x000fc600078e00ff */
[----:B------:R-:W-:Y:S01]  /*aa40*/  ISETP.GE.U32.AND P4, PT, R209, R0, PT ;  /* 0x00000000d100720c */ /* 0x000fe20003f86070 */
[----:B------:R-:W-:Y:S02]  /*aa50*/  IMAD.MOV.U32 R68, RZ, RZ, R243 ;  /* 0x000000ffff447224 */ /* 0x000fe400078e00f3 */
[----:B------:R3:W4:Y:S01]  /*aa60*/  MUFU.EX2 R243, R113 ;  /* 0x0000007100f37308 */ /* 0x0007220000000800 */
[----:B------:R-:W-:Y:S01]  /*aa70*/  LOP3.LUT R8, R3, UR17, R8, 0x96, !PT ;  /* 0x0000001103087c12 */ /* 0x000fe2000f8e9608 */
[----:B------:R-:W-:Y:S01]  /*aa80*/  IMAD.MOV.U32 R79, RZ, RZ, R93 ;  /* 0x000000ffff4f7224 */ /* 0x000fe200078e005d */
[----:B------:R-:W-:Y:S01]  /*aa90*/  LOP3.LUT R0, R23, 0xff, RZ, 0xc0, !PT ;  /* 0x000000ff17007812 */ /* 0x000fe200078ec0ff */
[----:B------:R-:W-:Y:S01]  /*aaa0*/  IMAD.MOV.U32 R93, RZ, RZ, R130 ;  /* 0x000000ffff5d7224 */ /* 0x000fe200078e0082 */
[----:B------:R-:W-:Y:S02]  /*aab0*/  LOP3.LUT R3, R2, 0xffff, RZ, 0xc0, !PT ;  /* 0x0000ffff02037812 */ /* 0x000fe400078ec0ff */
[----:B------:R-:W-:-:S02]  /*aac0*/  PRMT R23, R175, 0x5410, R174 ;  /* 0x00005410af177816 */ /* 0x000fc400000000ae */
[----:B------:R-:W-:Y:S02]  /*aad0*/  @!P5 PRMT R175, R38, 0x5410, RZ ;  /* 0x0000541026afd816 */ /* 0x000fe400000000ff */
[----:B-1----:R-:W-:Y:S02]  /*aae0*/  ISETP.GE.U32.AND P5, PT, R112, R0, PT ;  /* 0x000000007000720c */ /* 0x002fe40003fa6070 */
[----:B------:R-:W-:Y:S01]  /*aaf0*/  SHF.R.U32.HI R0, RZ, 0x8, R3 ;  /* 0x00000008ff007819 */ /* 0x000fe20000011603 */
[----:B---3--:R-:W-:Y:S02]  /*ab00*/  IMAD.MOV.U32 R113, RZ, RZ, R79 ;  /* 0x000000ffff717224 */ /* 0x008fe400078e004f */
[----:B------:R-:W-:Y:S01]  /*ab10*/  IMAD.MOV.U32 R79, RZ, RZ, R93 ;  /* 0x000000ffff4f7224 */ /* 0x000fe200078e005d */
[----:B------:R-:W-:Y:S01]  /*ab20*/  @!P4 HADD2 R39, -R174.H0_H0, -RZ.H0_H0 ;  /* 0xa00000ffae27c230 */ /* 0x000fe20000000900 */
[----:B------:R-:W-:Y:S02]  /*ab30*/  IMAD.MOV.U32 R93, RZ, RZ, R250 ;  /* 0x000000ffff5d7224 */ /* 0x000fe400078e00fa */
[----:B------:R-:W3:Y:S01]  /*ab40*/  LDL R250, [R1+0xa8] ;  /* 0x0000a80001fa7983 */ /* 0x000ee20000100800 */
[----:B------:R-:W-:-:S02]  /*ab50*/  LOP3.LUT R0, R0, 0xffff, RZ, 0xc0, !PT ;  /* 0x0000ffff00007812 */ /* 0x000fc400078ec0ff */
[----:B------:R-:W-:Y:S02]  /*ab60*/  @!P4 PRMT R174, R39, 0x5410, RZ ;  /* 0x0000541027aec816 */ /* 0x000fe400000000ff */
[----:B------:R-:W-:Y:S02]  /*ab70*/  ISETP.GE.U32.AND P4, PT, R112, R0, PT ;  /* 0x000000007000720c */ /* 0x000fe40003f86070 */
[----:B----4-:R-:W-:Y:S01]  /*ab80*/  F2FP.PACK_AB R0, R243, R248 ;  /* 0x000000f8f300723e */ /* 0x010fe200000000ff */
[----:B------:R-:W-:Y:S01]  /*ab90*/  @!P3 HADD2 R50, -R177.H0_H0, -RZ.H0_H0 ;  /* 0xa00000ffb132b230 */ /* 0x000fe20000000900 */
[----:B------:R-:W-:Y:S02]  /*aba0*/  LOP3.LUT R9, R9, UR8, R6, 0x96, !PT ;  /* 0x0000000809097c12 */ /* 0x000fe4000f8e9606 */
[----:B------:R-:W-:Y:S02]  /*abb0*/  PRMT R173, R0, 0x7610, R173 ;  /* 0x0000761000ad7816 */ /* 0x000fe400000000ad */
[----:B------:R-:W-:-:S02]  /*abc0*/  SHF.R.U32.HI R6, RZ, 0x10, R2 ;  /* 0x00000010ff067819 */ /* 0x000fc40000011602 */
[----:B------:R-:W-:Y:S01]  /*abd0*/  SHF.R.U32.HI R2, RZ, 0x18, R2 ;  /* 0x00000018ff027819 */ /* 0x000fe20000011602 */
[----:B------:R-:W-:Y:S01]  /*abe0*/  @!P5 HADD2 R40, -R173.H0_H0, -RZ.H0_H0 ;  /* 0xa00000ffad28d230 */ /* 0x000fe20000000900 */
[----:B------:R-:W-:Y:S02]  /*abf0*/  @!P3 PRMT R177, R50, 0x5410, RZ ;  /* 0x0000541032b1b816 */ /* 0x000fe400000000ff */
[C---:B------:R-:W-:Y:S02]  /*ac00*/  ISETP.GE.U32.AND P3, PT, R209.reuse, R16, PT ;  /* 0x00000010d100720c */ /* 0x040fe40003f66070 */
[----:B------:R-:W-:Y:S02]  /*ac10*/  PRMT R172, R0, 0x7632, R172 ;  /* 0x0000763200ac7816 */ /* 0x000fe400000000ac */
[----:B------:R-:W-:Y:S02]  /*ac20*/  ISETP.GE.U32.AND P6, PT, R209, R2, PT ;  /* 0x00000002d100720c */ /* 0x000fe40003fc6070 */
[----:B------:R-:W-:Y:S01]  /*ac30*/  LOP3.LUT R2, R8, 0xff, RZ, 0xc0, !PT ;  /* 0x000000ff08027812 */ /* 0x000fe200078ec0ff */
[----:B------:R-:W1:Y:S01]  /*ac40*/  MUFU.EX2 R0, R64 ;  /* 0x0000004000007308 */ /* 0x000e620000000800 */
[----:B------:R-:W-:-:S02]  /*ac50*/  PRMT R36, R173, 0x5410, R172 ;  /* 0x00005410ad247816 */ /* 0x000fc400000000ac */
[----:B------:R-:W-:Y:S02]  /*ac60*/  @!P5 PRMT R173, R40, 0x5410, RZ ;  /* 0x0000541028add816 */ /* 0x000fe400000000ff */
[----:B------:R-:W-:Y:S02]  /*ac70*/  ISETP.GE.U32.AND P5, PT, R112, R2, PT ;  /* 0x000000027000720c */ /* 0x000fe40003fa6070 */
[----:B------:R-:W-:Y:S01]  /*ac80*/  LOP3.LUT R2, R8, 0xffff, RZ, 0xc0, !PT ;  /* 0x0000ffff08027812 */ /* 0x000fe200078ec0ff */
[----:B------:R-:W-:-:S03]  /*ac90*/  @!P3 HADD2 R41, -R172.H0_H0, -RZ.H0_H0 ;  /* 0xa00000ffac29b230 */ /* 0x000fc60000000900 */
[----:B------:R-:W-:Y:S01]  /*aca0*/  SHF.R.U32.HI R2, RZ, 0x8, R2 ;  /* 0x00000008ff027819 */ /* 0x000fe20000011602 */
[----:B------:R-:W-:Y:S03]  /*acb0*/  MUFU.EX2 R5, R65 ;  /* 0x0000004100057308 */ /* 0x000fe60000000800 */
[----:B------:R-:W-:Y:S02]  /*acc0*/  LOP3.LUT R2, R2, 0xffff, RZ, 0xc0, !PT ;  /* 0x0000ffff02027812 */ /* 0x000fe400078ec0ff */
[----:B------:R-:W-:-:S03]  /*acd0*/  @!P3 PRMT R172, R41, 0x5410, RZ ;  /* 0x0000541029acb816 */ /* 0x000fc600000000ff */
[----:B------:R-:W4:Y:S01]  /*ace0*/  MUFU.EX2 R7, R66 ;  /* 0x0000004200077308 */ /* 0x000f220000000800 */
[----:B------:R-:W-:Y:S01]  /*acf0*/  ISETP.GE.U32.AND P3, PT, R112, R2, PT ;  /* 0x000000027000720c */ /* 0x000fe20003f66070 */
[----:B------:R-:W-:Y:S01]  /*ad00*/  IMAD.MOV.U32 R81, RZ, RZ, R205 ;  /* 0x000000ffff517224 */ /* 0x000fe200078e00cd */
[----:B-1----:R-:W-:Y:S01]  /*ad10*/  F2FP.PACK_AB R2, R0, R22 ;  /* 0x000000160002723e */ /* 0x002fe200000000ff */
        /* <DEDUP_REMOVED lines=46> */
[----:B------:R-:W-:-:S02]  /*b000*/  PRMT R4, R2, 0x7610, R4 ;  /* 0x0000761002047816 */ /* 0x000fc40000000004 */
[----:B------:R-:W-:-:S03]  /*b010*/  PRMT R16, R2, 0x7632, R16 ;  /* 0x0000763202107816 */ /* 0x000fc60000000010 */
[----:B------:R-:W-:Y:S01]  /*b020*/  @!P5 HADD2 R42, -R4.H0_H0, -RZ.H0_H0 ;  /* 0xa00000ff042ad230 */ /* 0x000fe20000000900 */
[----:B------:R-:W-:Y:S02]  /*b030*/  LOP3.LUT R2, R6, 0xff, RZ, 0xc0, !PT ;  /* 0x000000ff06027812 */ /* 0x000fe400078ec0ff */
[----:B----4-:R-:W-:Y:S02]  /*b040*/  F2FP.PACK_AB R6, R7, R5 ;  /* 0x000000050706723e */ /* 0x010fe400000000ff */
[----:B------:R-:W-:Y:S02]  /*b050*/  PRMT R38, R4, 0x5410, R16 ;  /* 0x0000541004267816 */ /* 0x000fe40000000010 */
[----:B------:R-:W-:Y:S02]  /*b060*/  @!P5 PRMT R4, R42, 0x5410, RZ ;  /* 0x000054102a04d816 */ /* 0x000fe400000000ff */
[----:B------:R-:W-:Y:S01]  /*b070*/  ISETP.GE.U32.AND P5, PT, R112, R2, PT ;  /* 0x000000027000720c */ /* 0x000fe20003fa6070 */
[----:B------:R-:W-:Y:S01]  /*b080*/  IMAD.WIDE.U32 R2, R9, -0x2daee0ad, RZ ;  /* 0xd2511f5309027825 */ /* 0x000fe200078e00ff */
[----:B------:R-:W-:-:S02]  /*b090*/  PRMT R139, R6, 0x7610, R139 ;  /* 0x00007610068b7816 */ /* 0x000fc4000000008b */
[----:B------:R-:W-:Y:S01]  /*b0a0*/  PRMT R138, R6, 0x7632, R138 ;  /* 0x00007632068a7816 */ /* 0x000fe2000000008a */
[----:B------:R-:W-:Y:S01]  /*b0b0*/  FADD.FTZ R10, R0, R37 ;  /* 0x00000025000a7221 */ /* 0x000fe20000010000 */
[----:B------:R-:W-:Y:S01]  /*b0c0*/  LOP3.LUT R0, R3, UR16, R14, 0x96, !PT ;  /* 0x0000001003007c12 */ /* 0x000fe2000f8e960e */
[----:B------:R-:W-:Y:S01]  /*b0d0*/  @!P2 HADD2 R47, -R139.H0_H0, -RZ.H0_H0 ;  /* 0xa00000ff8b2fa230 */ /* 0x000fe20000000900 */
[C---:B------:R-:W-:Y:S02]  /*b0e0*/  LOP3.LUT R9, R2.reuse, 0xff, RZ, 0xc0, !PT ;  /* 0x000000ff02097812 */ /* 0x040fe400078ec0ff */
[----:B------:R-:W-:Y:S02]  /*b0f0*/  LOP3.LUT R3, R2, 0xffff, RZ, 0xc0, !PT ;  /* 0x0000ffff02037812 */ /* 0x000fe400078ec0ff */
[--C-:B------:R-:W-:Y:S02]  /*b100*/  SHF.R.U32.HI R14, RZ, 0x10, R2.reuse ;  /* 0x00000010ff0e7819 */ /* 0x100fe40000011602 */
[----:B------:R-:W-:-:S02]  /*b110*/  SHF.R.U32.HI R2, RZ, 0x18, R2 ;  /* 0x00000018ff027819 */ /* 0x000fc40000011602 */
[----:B------:R-:W-:Y:S02]  /*b120*/  PRMT R37, R139, 0x5410, R138 ;  /* 0x000054108b257816 */ /* 0x000fe4000000008a */
[----:B------:R-:W-:Y:S02]  /*b130*/  @!P2 PRMT R139, R47, 0x5410, RZ ;  /* 0x000054102f8ba816 */ /* 0x000fe400000000ff */
[----:B------:R-:W-:Y:S02]  /*b140*/  ISETP.GE.U32.AND P2, PT, R112, R2, PT ;  /* 0x000000027000720c */ /* 0x000fe40003f46070 */
[----:B------:R-:W-:Y:S01]  /*b150*/  SHF.R.U32.HI R2, RZ, 0x8, R3 ;  /* 0x00000008ff027819 */ /* 0x000fe20000011603 */
[----:B------:R-:W-:Y:S01]  /*b160*/  @!P4 HADD2 R46, -R138.H0_H0, -RZ.H0_H0 ;  /* 0xa00000ff8a2ec230 */ /* 0x000fe20000000900 */
[----:B------:R-:W-:Y:S02]  /*b170*/  PRMT R137, R48, 0x7610, R137 ;  /* 0x0000761030897816 */ /* 0x000fe40000000089 */
[----:B------:R-:W-:-:S02]  /*b180*/  LOP3.LUT R2, R2, 0xffff, RZ, 0xc0, !PT ;  /* 0x0000ffff02027812 */ /* 0x000fc400078ec0ff */
[----:B------:R-:W-:Y:S01]  /*b190*/  @!P4 PRMT R138, R46, 0x5410, RZ ;  /* 0x000054102e8ac816 */ /* 0x000fe200000000ff */
[----:B------:R-:W-:Y:S01]  /*b1a0*/  @!P5 HADD2 R52, -R137.H0_H0, -RZ.H0_H0 ;  /* 0xa00000ff8934d230 */ /* 0x000fe20000000900 */
[----:B------:R-:W-:Y:S02]  /*b1b0*/  PRMT R136, R48, 0x7632, R136 ;  /* 0x0000763230887816 */ /* 0x000fe40000000088 */
[----:B------:R-:W-:Y:S01]  /*b1c0*/  ISETP.GE.U32.AND P4, PT, R112, R2, PT ;  /* 0x000000027000720c */ /* 0x000fe20003f86070 */
[----:B------:R-:W-:Y:S01]  /*b1d0*/  IMAD.MOV.U32 R94, RZ, RZ, R210 ;  /* 0x000000ffff5e7224 */ /* 0x000fe200078e00d2 */
[----:B------:R-:W-:Y:S01]  /*b1e0*/  LOP3.LUT R2, R0, 0xff, RZ, 0xc0, !PT ;  /* 0x000000ff00027812 */ /* 0x000fe200078ec0ff */
[----:B------:R-:W-:Y:S01]  /*b1f0*/  MUFU.EX2 R6, R82 ;  /* 0x0000005200067308 */ /* 0x000fe20000000800 */
[----:B------:R-:W-:Y:S02]  /*b200*/  PRMT R22, R137, 0x5410, R136 ;  /* 0x0000541089167816 */ /* 0x000fe40000000088 */
[----:B------:R-:W-:-:S02]  /*b210*/  @!P5 PRMT R137, R52, 0x5410, RZ ;  /* 0x000054103489d816 */ /* 0x000fc400000000ff */
[----:B------:R-:W-:-:S03]  /*b220*/  ISETP.GE.U32.AND P5, PT, R112, R2, PT ;  /* 0x000000027000720c */ /* 0x000fc60003fa6070 */
[----:B------:R-:W1:Y:S01]  /*b230*/  MUFU.EX2 R210, R83 ;  /* 0x0000005300d27308 */ /* 0x000e620000000800 */
[----:B------:R-:W-:Y:S01]  /*b240*/  LOP3.LUT R2, R0, 0xffff, RZ, 0xc0, !PT ;  /* 0x0000ffff00027812 */ /* 0x000fe200078ec0ff */
[----:B------:R-:W-:-:S03]  /*b250*/  @!P6 HADD2 R55, -R136.H0_H0, -RZ.H0_H0 ;  /* 0xa00000ff8837e230 */ /* 0x000fc60000000900 */
[----:B------:R-:W-:-:S04]  /*b260*/  SHF.R.U32.HI R2, RZ, 0x8, R2 ;  /* 0x00000008ff027819 */ /* 0x000fc80000011602 */
[----:B------:R-:W-:Y:S02]  /*b270*/  LOP3.LUT R2, R2, 0xffff, RZ, 0xc0, !PT ;  /* 0x0000ffff02027812 */ /* 0x000fe400078ec0ff */
[----:B------:R-:W-:Y:S02]  /*b280*/  @!P6 PRMT R136, R55, 0x5410, RZ ;  /* 0x000054103788e816 */ /* 0x000fe400000000ff */
[----:B------:R-:W-:Y:S02]  /*b290*/  ISETP.GE.U32.AND P6, PT, R112, R2, PT ;  /* 0x000000027000720c */ /* 0x000fe40003fc6070 */
[----:B-1----:R-:W-:-:S04]  /*b2a0*/  F2FP.PACK_AB R2, R210, R6 ;  /* 0x00000006d202723e */ /* 0x002fc800000000ff */
[C---:B------:R-:W-:Y:S01]  /*b2b0*/  PRMT R135, R2.reuse, 0x7610, R135 ;  /* 0x0000761002877816 */ /* 0x040fe20000000087 */
[----:B------:R-:W-:Y:S01]  /*b2c0*/  IMAD.MOV.U32 R64, RZ, RZ, R240 ;  /* 0x000000ffff407224 */ /* 0x000fe200078e00f0 */
[----:B------:R-:W-:Y:S01]  /*b2d0*/  PRMT R134, R2, 0x7632, R134 ;  /* 0x0000763202867816 */ /* 0x000fe20000000086 */
[----:B------:R-:W-:Y:S01]  /*b2e0*/  IMAD.MOV.U32 R65, RZ, RZ, R241 ;  /* 0x000000ffff417224 */ /* 0x000fe200078e00f1 */
[----:B------:R-:W-:Y:S01]  /*b2f0*/  MUFU.EX2 R240, R86 ;  /* 0x0000005600f07308 */ /* 0x000fe20000000800 */
[----:B------:R-:W-:Y:S01]  /*b300*/  @!P5 HADD2 R56, -R135.H0_H0, -RZ.H0_H0 ;  /* 0xa00000ff8738d230 */ /* 0x000fe20000000900 */
[----:B------:R-:W-:Y:S01]  /*b310*/  SHF.R.U32.HI R2, RZ, 0x18, R8 ;  /* 0x00000018ff027819 */ /* 0x000fe20000011608 */
[----:B------:R-:W-:Y:S01]  /*b320*/  IMAD.MOV.U32 R41, RZ, RZ, R51 ;  /* 0x000000ffff297224 */ /* 0x000fe200078e0033 */
[----:B------:R-:W-:-:S04]  /*b330*/  PRMT R51, R135, 0x5410, R134 ;  /* 0x0000541087337816 */ /* 0x000fc80000000086 */
[----:B------:R-:W1:Y:S01]  /*b340*/  MUFU.EX2 R241, R85 ;  /* 0x0000005500f17308 */ /* 0x000e620000000800 */
[----:B------:R-:W-:Y:S01]  /*b350*/  @!P5 PRMT R135, R56, 0x5410, RZ ;  /* 0x000054103887d816 */ /* 0x000fe200000000ff */
[----:B------:R-:W-:Y:S01]  /*b360*/  @!P3 HADD2 R43, -R16.H0_H0, -RZ.H0_H0 ;  /* 0xa00000ff102bb230 */ /* 0x000fe20000000900 */
[----:B------:R-:W-:Y:S02]  /*b370*/  ISETP.GE.U32.AND P5, PT, R112, R2, PT ;  /* 0x000000027000720c */ /* 0x000fe40003fa6070 */
[----:B------:R-:W-:Y:S01]  /*b380*/  SHF.R.U32.HI R2, RZ, 0x10, R8 ;  /* 0x00000010ff027819 */ /* 0x000fe20000011608 */
[----:B------:R-:W-:Y:S01]  /*b390*/  @!P6 HADD2 R57, -R134.H0_H0, -RZ.H0_H0 ;  /* 0xa00000ff8639e230 */ /* 0x000fe20000000900 */
[----:B------:R-:W-:Y:S02]  /*b3a0*/  @!P3 PRMT R16, R43, 0x5410, RZ ;  /* 0x000054102b10b816 */ /* 0x000fe400000000ff */
[----:B------:R-:W-:Y:S02]  /*b3b0*/  LOP3.LUT R2, R2, 0xff, RZ, 0xc0, !PT ;  /* 0x000000ff02027812 */ /* 0x000fe400078ec0ff */
[----:B------:R-:W-:-:S02]  /*b3c0*/  ISETP.GE.U32.AND P3, PT, R112, R9, PT ;  /* 0x000000097000720c */ /* 0x000fc40003f66070 */
[----:B------:R-:W-:Y:S02]  /*b3d0*/  @!P6 PRMT R134, R57, 0x5410, RZ ;  /* 0x000054103986e816 */ /* 0x000fe400000000ff */
[----:B------:R-:W-:Y:S02]  /*b3e0*/  ISETP.GE.U32.AND P6, PT, R112, R2, PT ;  /* 0x000000027000720c */ /* 0x000fe40003fc6070 */
[----:B-1----:R-:W-:Y:S01]  /*b3f0*/  F2FP.PACK_AB R2, R240, R241 ;  /* 0x000000f1f002723e */ /* 0x002fe200000000ff */
[----:B------:R-:W-:-:S03]  /*b400*/  IMAD.MOV.U32 R75, RZ, RZ, R129 ;  /* 0x000000ffff4b7224 */ /* 0x000fc600078e0081 */
[C---:B------:R-:W-:Y:S01]  /*b410*/  PRMT R133, R2.reuse, 0x7610, R133 ;  /* 0x0000761002857816 */ /* 0x040fe20000000085 */
[----:B------:R-:W-:Y:S01]  /*b420*/  IMAD.MOV.U32 R95, RZ, RZ, R209 ;  /* 0x000000ffff5f7224 */ /* 0x000fe200078e00d1 */
[----:B------:R-:W-:Y:S01]  /*b430*/  PRMT R132, R2, 0x7632, R132 ;  /* 0x0000763202847816 */ /* 0x000fe20000000084 */
[----:B------:R-:W-:Y:S01]  /*b440*/  IMAD.MOV.U32 R129, RZ, RZ, R223 ;  /* 0x000000ffff817224 */ /* 0x000fe200078e00df */
[----:B------:R-:W-:Y:S01]  /*b450*/  MUFU.EX2 R209, R96 ;  /* 0x0000006000d17308 */ /* 0x000fe20000000800 */
[----:B------:R-:W-:Y:S01]  /*b460*/  @!P3 HADD2 R59, -R133.H0_H0, -RZ.H0_H0 ;  /* 0xa00000ff853bb230 */ /* 0x000fe20000000900 */
[----:B------:R-:W-:Y:S01]  /*b470*/  LOP3.LUT R2, R14, 0xff, RZ, 0xc0, !PT ;  /* 0x000000ff0e027812 */ /* 0x000fe200078ec0ff */
[----:B------:R-:W-:Y:S01]  /*b480*/  IMAD.MOV.U32 R40, RZ, RZ, R50 ;  /* 0x000000ffff287224 */ /* 0x000fe200078e0032 */
[----:B------:R-:W-:-:S04]  /*b490*/  PRMT R50, R133, 0x5410, R132 ;  /* 0x0000541085327816 */ /* 0x000fc80000000084 */
[----:B------:R-:W1:Y:S01]  /*b4a0*/  MUFU.EX2 R223, R87 ;  /* 0x0000005700df7308 */ /* 0x000e620000000800 */
[----:B------:R-:W-:Y:S01]  /*b4b0*/  @!P3 PRMT R133, R59, 0x5410, RZ ;  /* 0x000054103b85b816 */ /* 0x000fe200000000ff */
[----:B------:R-:W-:Y:S01]  /*b4c0*/  FADD.FTZ R3, R5, R10 ;  /* 0x0000000a05037221 */ /* 0x000fe20000010000 */
[----:B------:R-:W-:Y:S02]  /*b4d0*/  ISETP.GE.U32.AND P3, PT, R112, R2, PT ;  /* 0x000000027000720c */ /* 0x000fe40003f66070 */
[----:B------:R-:W-:Y:S01]  /*b4e0*/  SHF.R.U32.HI R2, RZ, 0x10, R0 ;  /* 0x00000010ff027819 */ /* 0x000fe20000011600 */
[----:B------:R-:W-:Y:S01]  /*b4f0*/  @!P4 HADD2 R58, -R132.H0_H0, -RZ.H0_H0 ;  /* 0xa00000ff843ac230 */ /* 0x000fe20000000900 */
[----:B------:R-:W-:Y:S02]  /*b500*/  FADD.FTZ R7, R7, R3 ;  /* 0x0000000307077221 */ /* 0x000fe40000010000 */
[----:B------:R-:W-:Y:S01]  /*b510*/  LOP3.LUT R3, R2, 0xff, RZ, 0xc0, !PT ;  /* 0x000000ff02037812 */ /* 0x000fe200078ec0ff */
[----:B------:R-:W-:Y:S01]  /*b520*/  IMAD.MOV.U32 R78, RZ, RZ, R208 ;  /* 0x000000ffff4e7224 */ /* 0x000fe200078e00d0 */
[----:B------:R-:W-:Y:S01]  /*b530*/  @!P4 PRMT R132, R58, 0x5410, RZ ;  /* 0x000054103a84c816 */ /* 0x000fe200000000ff */
[----:B------:R-:W-:Y:S01]  /*b540*/  FADD.FTZ R9, R26, R11 ;  /* 0x0000000b1a097221 */ /* 0x000fe20000010000 */
[----:B------:R-:W-:Y:S01]  /*b550*/  ISETP.GE.U32.AND P4, PT, R112, R3, PT ;  /* 0x000000037000720c */ /* 0x000fe20003f86070 */
[----:B------:R-:W-:Y:S01]  /*b560*/  MUFU.EX2 R2, R99 ;  /* 0x0000006300027308 */ /* 0x000fe20000000800 */
[----:B-1----:R-:W-:Y:S01]  /*b570*/  F2FP.PACK_AB R3, R209, R223 ;  /* 0x000000dfd103723e */ /* 0x002fe200000000ff */
[----:B------:R-:W-:-:S06]  /*b580*/  FADD.FTZ R5, R34, R9 ;  /* 0x0000000922057221 */ /* 0x000fcc0000010000 */
[----:B------:R-:W1:Y:S01]  /*b590*/  MUFU.EX2 R208, R100 ;  /* 0x0000006400d07308 */ /* 0x000e620000000800 */
[----:B------:R-:W-:Y:S01]  /*b5a0*/  PRMT R34, R3, 0x7610, R34 ;  /* 0x0000761003227816 */ /* 0x000fe20000000022 */
[----:B------:R-:W-:Y:S01]  /*b5b0*/  FADD.FTZ R8, R27, R5 ;  /* 0x000000051b087221 */ /* 0x000fe20000010000 */
[----:B------:R-:W-:-:S03]  /*b5c0*/  PRMT R27, R3, 0x7632, R27 ;  /* 0x00007632031b7816 */ /* 0x000fc6000000001b */
[----:B------:R-:W-:Y:S01]  /*b5d0*/  @!P3 HADD2 R60, -R34.H0_H0, -RZ.H0_H0 ;  /* 0xa00000ff223cb230 */ /* 0x000fe20000000900 */
[----:B------:R-:W-:Y:S02]  /*b5e0*/  SHF.R.U32.HI R0, RZ, 0x18, R0 ;  /* 0x00000018ff007819 */ /* 0x000fe40000011600 */
[----:B------:R-:W-:Y:S02]  /*b5f0*/  PRMT R49, R34, 0x5410, R27 ;  /* 0x0000541022317816 */ /* 0x000fe4000000001b */
[----:B------:R-:W-:Y:S02]  /*b600*/  @!P3 PRMT R34, R60, 0x5410, RZ ;  /* 0x000054103c22b816 */ /* 0x000fe400000000ff */
[----:B------:R-:W-:Y:S02]  /*b610*/  ISETP.GE.U32.AND P3, PT, R112, R0, PT ;  /* 0x000000007000720c */ /* 0x000fe40003f66070 */
[----:B-1----:R-:W-:Y:S01]  /*b620*/  F2FP.PACK_AB R0, R208, R2 ;  /* 0x00000002d000723e */ /* 0x002fe200000000ff */
[----:B------:R-:W-:-:S03]  /*b630*/  IMAD.MOV.U32 R130, RZ, RZ, R249 ;  /* 0x000000ffff827224 */ /* 0x000fc600078e00f9 */
[----:B------:R-:W-:Y:S01]  /*b640*/  PRMT R26, R0, 0x7632, R26 ;  /* 0x00007632001a7816 */ /* 0x000fe2000000001a */
[----:B------:R-:W-:Y:S01]  /*b650*/  FADD.FTZ R249, R2, R80 ;  /* 0x0000005002f97221 */ /* 0x000fe20000010000 */
[----:B------:R-:W-:Y:S01]  /*b660*/  @!P4 HADD2 R62, -R0.H0_H0, -RZ.H0_H0 ;  /* 0xa00000ff003ec230 */ /* 0x000fe20000000900 */
[C---:B------:R-:W-:Y:S02]  /*b670*/  @P4 PRMT R183, R0.reuse, 0x7610, R183 ;  /* 0x0000761000b74816 */ /* 0x040fe400000000b7 */
[----:B------:R-:W-:Y:S02]  /*b680*/  PRMT R48, R0, 0x5410, R26 ;  /* 0x0000541000307816 */ /* 0x000fe4000000001a */
[----:B------:R-:W-:Y:S02]  /*b690*/  LOP3.LUT R2, R115, UR15, R244, 0x96, !PT ;  /* 0x0000000f73027c12 */ /* 0x000fe4000f8e96f4 */
[----:B------:R-:W-:-:S03]  /*b6a0*/  LOP3.LUT R0, R65, UR4, R40, 0x96, !PT ;  /* 0x0000000441007c12 */ /* 0x000fc6000f8e9628 */
[----:B------:R-:W-:-:S04]  /*b6b0*/  IMAD.WIDE.U32 R2, R2, -0x2daee0ad, RZ ;  /* 0xd2511f5302027825 */ /* 0x000fc800078e00ff */
[----:B------:R-:W-:Y:S01]  /*b6c0*/  IMAD.WIDE.U32 R244, R0, -0x326172a9, RZ ;  /* 0xcd9e8d5700f47825 */ /* 0x000fe200078e00ff */
[----:B------:R-:W-:-:S04]  /*b6d0*/  LOP3.LUT R0, R3, UR13, R64, 0x96, !PT ;  /* 0x0000000d03007c12 */ /* 0x000fc8000f8e9640 */
[----:B------:R-:W-:Y:S01]  /*b6e0*/  LOP3.LUT R3, R245, UR14, R114, 0x96, !PT ;  /* 0x0000000ef5037c12 */ /* 0x000fe2000f8e9672 */
[----:B------:R-:W-:-:S04]  /*b6f0*/  FADD.FTZ R35, R35, R8 ;  /* 0x0000000823237221 */ /* 0x000fc80000010000 */
[----:B------:R-:W-:-:S04]  /*b700*/  IMAD.WIDE.U32 R8, R3, -0x2daee0ad, RZ ;  /* 0xd2511f5303087825 */ /* 0x000fc800078e00ff */
[----:B------:R-:W-:Y:S01]  /*b710*/  IMAD.WIDE.U32 R14, R0, -0x326172a9, RZ ;  /* 0xcd9e8d57000e7825 */ /* 0x000fe200078e00ff */
[----:B------:R-:W-:-:S05]  /*b720*/  LOP3.LUT R0, R9, UR11, R2, 0x96, !PT ;  /* 0x0000000b09007c12 */ /* 0x000fca000f8e9602 */
        /* <DEDUP_REMOVED lines=9> */
[----:B------:R-:W-:Y:S03]  /*b7c0*/  STG.E.U16 [R12.64+-0x40], R18 ;  /* 0xffffc0120c007986 */ /* 0x000fe6000c10151c */
[----:B------:R-:W-:Y:S01]  /*b7d0*/  IMAD.MOV.U32 R74, RZ, RZ, R252 ;  /* 0x000000ffff4a7224 */ /* 0x000fe200078e00fc */
[----:B------:R-:W-:Y:S01]  /*b7e0*/  STG.E.U16 [R12.64+-0x3e], R17 ;  /* 0xffffc2110c007986 */ /* 0x000fe2000c10151c */
[----:B------:R-:W-:Y:S01]  /*b7f0*/  FADD.FTZ R252, R6, R7 ;  /* 0x0000000706fc7221 */ /* 0x000fe20000010000 */
[----:B------:R-:W-:Y:S02]  /*b800*/  SHF.R.U32.HI R7, RZ, 0x10, R2 ;  /* 0x00000010ff077819 */ /* 0x000fe40000011602 */
[----:B------:R-:W-:Y:S01]  /*b810*/  STG.E.U16 [R32.64+-0x40], R20 ;  /* 0xffffc01420007986 */ /* 0x000fe2000c10151c */
[----:B------:R-:W-:-:S03]  /*b820*/  LOP3.LUT R0, R3, UR17, R8, 0x96, !PT ;  /* 0x0000001103007c12 */ /* 0x000fc6000f8e9608 */
[----:B------:R-:W-:Y:S01]  /*b830*/  STG.E.U16 [R32.64+-0x3e], R19 ;  /* 0xffffc21320007986 */ /* 0x000fe2000c10151c */
[C---:B------:R-:W-:Y:S02]  /*b840*/  LOP3.LUT R3, R2.reuse, 0xffff, RZ, 0xc0, !PT ;  /* 0x0000ffff02037812 */ /* 0x040fe400078ec0ff */
[----:B------:R-:W-:Y:S01]  /*b850*/  LOP3.LUT R8, R2, 0xff, RZ, 0xc0, !PT ;  /* 0x000000ff02087812 */ /* 0x000fe200078ec0ff */
[----:B------:R1:W-:Y:S01]  /*b860*/  STG.E.U16 [R30.64+-0x40], R4 ;  /* 0xffffc0041e007986 */ /* 0x0003e2000c10151c */
[----:B------:R-:W-:Y:S02]  /*b870*/  SHF.R.U32.HI R3, RZ, 0x8, R3 ;  /* 0x00000008ff037819 */ /* 0x000fe40000011603 */
[----:B------:R-:W-:Y:S02]  /*b880*/  LOP3.LUT R10, R9, UR8, R10, 0x96, !PT ;  /* 0x00000008090a7c12 */ /* 0x000fe4000f8e960a */
[----:B------:R-:W-:Y:S02]  /*b890*/  PRMT R15, R8, 0x5410, R3 ;  /* 0x00005410080f7816 */ /* 0x000fe40000000003 */
[----:B-1----:R-:W-:-:S02]  /*b8a0*/  SHF.R.U32.HI R4, RZ, 0x18, R2 ;  /* 0x00000018ff047819 */ /* 0x002fc40000011602 */
[----:B------:R-:W-:-:S04]  /*b8b0*/  LOP3.LUT R2, R7, 0xff, RZ, 0xc0, !PT ;  /* 0x000000ff07027812 */ /* 0x000fc800078ec0ff */
[----:B------:R-:W-:Y:S02]  /*b8c0*/  PRMT R11, R2, 0x5410, R4 ;  /* 0x00005410020b7816 */ /* 0x000fe40000000004 */
[----:B------:R-:W-:-:S04]  /*b8d0*/  LOP3.LUT R2, R0, 0xffff, RZ, 0xc0, !PT ;  /* 0x0000ffff00027812 */ /* 0x000fc800078ec0ff */
[----:B------:R-:W-:Y:S02]  /*b8e0*/  SHF.R.U32.HI R3, RZ, 0x8, R2 ;  /* 0x00000008ff037819 */ /* 0x000fe40000011602 */
[----:B------:R-:W-:Y:S02]  /*b8f0*/  LOP3.LUT R2, R0, 0xff, RZ, 0xc0, !PT ;  /* 0x000000ff00027812 */ /* 0x000fe400078ec0ff */
[--C-:B------:R-:W-:Y:S02]  /*b900*/  SHF.R.U32.HI R4, RZ, 0x10, R0.reuse ;  /* 0x00000010ff047819 */ /* 0x100fe40000011600 */
[----:B------:R-:W-:Y:S01]  /*b910*/  PRMT R9, R2, 0x5410, R3 ;  /* 0x0000541002097816 */ /* 0x000fe20000000003 */
[----:B------:R-:W-:Y:S01]  /*b920*/  IMAD.WIDE.U32 R2, R10, -0x2daee0ad, RZ ;  /* 0xd2511f530a027825 */ /* 0x000fe200078e00ff */
[----:B------:R-:W-:Y:S02]  /*b930*/  SHF.R.U32.HI R7, RZ, 0x18, R0 ;  /* 0x00000018ff077819 */ /* 0x000fe40000011600 */
[----:B------:R-:W-:-:S02]  /*b940*/  LOP3.LUT R4, R4, 0xff, RZ, 0xc0, !PT ;  /* 0x000000ff04047812 */ /* 0x000fc400078ec0ff */
[----:B------:R-:W-:Y:S02]  /*b950*/  LOP3.LUT R0, R3, UR16, R14, 0x96, !PT ;  /* 0x0000001003007c12 */ /* 0x000fe4000f8e960e */
[----:B------:R-:W-:Y:S02]  /*b960*/  PRMT R8, R4, 0x5410, R7 ;  /* 0x0000541004087816 */ /* 0x000fe40000000007 */
[----:B------:R-:W-:-:S04]  /*b970*/  LOP3.LUT R4, R0, 0xffff, RZ, 0xc0, !PT ;  /* 0x0000ffff00047812 */ /* 0x000fc800078ec0ff */
[----:B------:R-:W-:Y:S02]  /*b980*/  SHF.R.U32.HI R7, RZ, 0x8, R4 ;  /* 0x00000008ff077819 */ /* 0x000fe40000011604 */
[----:B------:R-:W-:-:S04]  /*b990*/  LOP3.LUT R4, R0, 0xff, RZ, 0xc0, !PT ;  /* 0x000000ff00047812 */ /* 0x000fc800078ec0ff */
[----:B------:R-:W-:Y:S02]  /*b9a0*/  PRMT R14, R4, 0x5410, R7 ;  /* 0x00005410040e7816 */ /* 0x000fe40000000007 */
[--C-:B------:R-:W-:Y:S02]  /*b9b0*/  SHF.R.U32.HI R7, RZ, 0x10, R0.reuse ;  /* 0x00000010ff077819 */ /* 0x100fe40000011600 */
[----:B------:R-:W-:Y:S02]  /*b9c0*/  SHF.R.U32.HI R4, RZ, 0x18, R0 ;  /* 0x00000018ff047819 */ /* 0x000fe40000011600 */
[----:B------:R-:W-:-:S04]  /*b9d0*/  LOP3.LUT R0, R7, 0xff, RZ, 0xc0, !PT ;  /* 0x000000ff07007812 */ /* 0x000fc800078ec0ff */
[----:B------:R-:W-:Y:S02]  /*b9e0*/  PRMT R7, R0, 0x5410, R4 ;  /* 0x0000541000077816 */ /* 0x000fe40000000004 */
[----:B------:R-:W-:-:S04]  /*b9f0*/  LOP3.LUT R0, R2, 0xffff, RZ, 0xc0, !PT ;  /* 0x0000ffff02007812 */ /* 0x000fc800078ec0ff */
[----:B------:R-:W-:Y:S02]  /*ba00*/  SHF.R.U32.HI R3, RZ, 0x8, R0 ;  /* 0x00000008ff037819 */ /* 0x000fe40000011600 */
[----:B------:R-:W-:-:S04]  /*ba10*/  LOP3.LUT R0, R2, 0xff, RZ, 0xc0, !PT ;  /* 0x000000ff02007812 */ /* 0x000fc800078ec0ff */
[----:B------:R-:W-:Y:S02]  /*ba20*/  PRMT R4, R0, 0x5410, R3 ;  /* 0x0000541000047816 */ /* 0x000fe40000000003 */
[--C-:B------:R-:W-:Y:S02]  /*ba30*/  SHF.R.U32.HI R0, RZ, 0x10, R2.reuse ;  /* 0x00000010ff007819 */ /* 0x100fe40000011602 */
[----:B------:R-:W-:Y:S02]  /*ba40*/  SHF.R.U32.HI R2, RZ, 0x18, R2 ;  /* 0x00000018ff027819 */ /* 0x000fe40000011602 */
[----:B------:R-:W-:Y:S02]  /*ba50*/  LOP3.LUT R0, R0, 0xff, RZ, 0xc0, !PT ;  /* 0x000000ff00007812 */ /* 0x000fe400078ec0ff */
[----:B------:R-:W-:Y:S01]  /*ba60*/  PRMT R64, R112, 0x7054, R112 ;  /* 0x0000705470407816 */ /* 0x000fe20000000070 */
[----:B------:R-:W-:Y:S01]  /*ba70*/  IMAD.MOV.U32 R97, RZ, RZ, R95 ;  /* 0x000000ffff617224 */ /* 0x000fe200078e005f */
[----:B------:R-:W-:Y:S01]  /*ba80*/  PRMT R17, R0, 0x5410, R2 ;  /* 0x0000541000117816 */ /* 0x000fe20000000002 */
[----:B------:R-:W-:-:S02]  /*ba90*/  IMAD.MOV.U32 R39, RZ, RZ, R94 ;  /* 0x000000ffff277224 */ /* 0x000fc400078e005e */
[----:B------:R-:W-:Y:S01]  /*baa0*/  HSET2.LE.AND R0, R15, R64, PT ;  /* 0x000000400f007233 */ /* 0x000fe20003803000 */
[----:B------:R-:W-:Y:S02]  /*bab0*/  IMAD.MOV.U32 R112, RZ, RZ, R78 ;  /* 0x000000ffff707224 */ /* 0x000fe400078e004e */
[----:B--2---:R-:W-:Y:S02]  /*bac0*/  IMAD.WIDE.U32 R18, R25, -0x326172a9, RZ ;  /* 0xcd9e8d5719127825 */ /* 0x004fe400078e00ff */
[----:B------:R-:W-:Y:S02]  /*bad0*/  LOP3.LUT R10, R0, R98, RZ, 0xc0, !PT ;  /* 0x00000062000a7212 */ /* 0x000fe400078ec0ff */
[----:B------:R-:W-:Y:S02]  /*bae0*/  IMAD.MOV.U32 R95, RZ, RZ, R75 ;  /* 0x000000ffff5f7224 */ /* 0x000fe400078e004b */
[----:B------:R-:W-:Y:S02]  /*baf0*/  IMAD.MOV.U32 R25, RZ, RZ, R97 ;  /* 0x000000ffff197224 */ /* 0x000fe400078e0061 */
[----:B------:R-:W-:-:S02]  /*bb00*/  IMAD.MOV.U32 R94, RZ, RZ, R74 ;  /* 0x000000ffff5e7224 */ /* 0x000fc400078e004a */
[----:B------:R-:W-:Y:S01]  /*bb10*/  IMAD.MOV.U32 R97, RZ, RZ, R39 ;  /* 0x000000ffff617224 */ /* 0x000fe200078e0027 */
[----:B------:R-:W-:Y:S01]  /*bb20*/  HSET2.LE.AND R0, R11, R64, PT ;  /* 0x000000400b007233 */ /* 0x000fe20003803000 */
        /* <DEDUP_REMOVED lines=8> */
[----:B------:R-:W-:Y:S01]  /*bbb0*/  LOP3.LUT R11, R0, R53, RZ, 0xc0, !PT ;  /* 0x00000035000b7212 */ /* 0x000fe200078ec0ff */
[----:B------:R-:W-:Y:S01]  /*bbc0*/  IMAD.MOV.U32 R79, RZ, RZ, R78 ;  /* 0x000000ffff4f7224 */ /* 0x000fe200078e004e */
[----:B------:R-:W-:Y:S01]  /*bbd0*/  HSET2.LE.AND R0, R14, R64, PT ;  /* 0x000000400e007233 */ /* 0x000fe20003803000 */
[----:B------:R-:W-:Y:S02]  /*bbe0*/  IMAD.MOV.U32 R78, RZ, RZ, R75 ;  /* 0x000000ffff4e7224 */ /* 0x000fe400078e004b */
[----:B------:R-:W-:-:S02]  /*bbf0*/  IMAD.MOV.U32 R75, RZ, RZ, R74 ;  /* 0x000000ffff4b7224 */ /* 0x000fc400078e004a */
[----:B------:R-:W-:Y:S02]  /*bc00*/  IMAD.MOV.U32 R74, RZ, RZ, R93 ;  /* 0x000000ffff4a7224 */ /* 0x000fe400078e005d */
[----:B------:R-:W-:Y:S02]  /*bc10*/  IMAD.MOV.U32 R93, RZ, RZ, R92 ;  /* 0x000000ffff5d7224 */ /* 0x000fe400078e005c */
[----:B------:R-:W-:Y:S01]  /*bc20*/  IMAD.MOV.U32 R92, RZ, RZ, R77 ;  /* 0x000000ffff5c7224 */ /* 0x000fe200078e004d */
[----:B------:R-:W-:Y:S01]  /*bc30*/  LOP3.LUT R128, R0, R45, RZ, 0xc0, !PT ;  /* 0x0000002d00807212 */ /* 0x000fe200078ec0ff */
[----:B------:R-:W-:Y:S01]  /*bc40*/  IMAD.MOV.U32 R77, RZ, RZ, R69 ;  /* 0x000000ffff4d7224 */ /* 0x000fe200078e0045 */
[----:B---3--:R-:W-:Y:S01]  /*bc50*/  LOP3.LUT R0, R19, R250, RZ, 0x3c, !PT ;  /* 0x000000fa13007212 */ /* 0x008fe200078e3cff */
[----:B------:R-:W-:Y:S02]  /*bc60*/  IMAD.MOV.U32 R69, RZ, RZ, R54 ;  /* 0x000000ffff457224 */ /* 0x000fe400078e0036 */
[----:B------:R-:W-:-:S02]  /*bc70*/  IMAD.MOV.U32 R54, RZ, RZ, R68 ;  /* 0x000000ffff367224 */ /* 0x000fc400078e0044 */
[----:B------:R-:W-:Y:S02]  /*bc80*/  IMAD.MOV.U32 R68, RZ, RZ, R207 ;  /* 0x000000ffff447224 */ /* 0x000fe400078e00cf */
[----:B------:R-:W-:Y:S02]  /*bc90*/  IMAD.MOV.U32 R207, RZ, RZ, R205 ;  /* 0x000000ffffcf7224 */ /* 0x000fe400078e00cd */
[----:B------:R-:W-:Y:S02]  /*bca0*/  IMAD.MOV.U32 R205, RZ, RZ, R206 ;  /* 0x000000ffffcd7224 */ /* 0x000fe400078e00ce */
[----:B------:R-:W-:Y:S02]  /*bcb0*/  IMAD.MOV.U32 R206, RZ, RZ, R251 ;  /* 0x000000ffffce7224 */ /* 0x000fe400078e00fb */
[----:B------:R-:W-:-:S05]  /*bcc0*/  IMAD.WIDE.U32 R250, R0, -0x2daee0ad, RZ ;  /* 0xd2511f5300fa7825 */ /* 0x000fca00078e00ff */
[----:B------:R-:W-:Y:S01]  /*bcd0*/  LOP3.LUT R0, R251, UR4, R40, 0x96, !PT ;  /* 0x00000004fb007c12 */ /* 0x000fe2000f8e9628 */
        /* <DEDUP_REMOVED lines=16> */
[----:B------:R-:W-:Y:S01]  /*bde0*/  STL.64 [R1], R18 ;  /* 0x0000001201007387 */ /* 0x000fe20000100a00 */
[----:B------:R-:W-:Y:S02]  /*bdf0*/  IMAD.MOV.U32 R207, RZ, RZ, R206 ;  /* 0x000000ffffcf7224 */ /* 0x000fe400078e00ce */
[----:B------:R-:W-:-:S02]  /*be00*/  IMAD.MOV.U32 R205, RZ, RZ, R204 ;  /* 0x000000ffffcd7224 */ /* 0x000fc400078e00cc */
[----:B------:R-:W-:Y:S02]  /*be10*/  IMAD.MOV.U32 R99, RZ, RZ, R25 ;  /* 0x000000ffff637224 */ /* 0x000fe400078e0019 */
[----:B------:R-:W-:Y:S02]  /*be20*/  IMAD.MOV.U32 R78, RZ, RZ, R69 ;  /* 0x000000ffff4e7224 */ /* 0x000fe400078e0045 */
[----:B------:R-:W-:Y:S02]  /*be30*/  IMAD.MOV.U32 R206, RZ, RZ, R247 ;  /* 0x000000ffffce7224 */ /* 0x000fe400078e00f7 */
[----:B------:R-:W-:Y:S02]  /*be40*/  IMAD.MOV.U32 R25, RZ, RZ, R113 ;  /* 0x000000ffff197224 */ /* 0x000fe400078e0071 */
[----:B------:R-:W-:Y:S02]  /*be50*/  IMAD.MOV.U32 R69, RZ, RZ, R232 ;  /* 0x000000ffff457224 */ /* 0x000fe400078e00e8 */
[----:B------:R-:W-:Y:S01]  /*be60*/  IMAD.MOV.U32 R96, RZ, RZ, R41 ;  /* 0x000000ffff607224 */ /* 0x000fe200078e0029 */
[----:B------:R-:W2:Y:S01]  /*be70*/  LDL.LU R232, [R1+0x11c] ;  /* 0x00011c0001e87983 */ /* 0x000ea20000300800 */
[----:B------:R-:W-:-:S02]  /*be80*/  IMAD.MOV.U32 R42, RZ, RZ, R112 ;  /* 0x000000ffff2a7224 */ /* 0x000fc400078e0070 */
[----:B------:R-:W-:Y:S02]  /*be90*/  IMAD.MOV.U32 R113, RZ, RZ, R94 ;  /* 0x000000ffff717224 */ /* 0x000fe400078e005e */
[----:B------:R-:W-:Y:S02]  /*bea0*/  IMAD.MOV.U32 R47, RZ, RZ, R79 ;  /* 0x000000ffff2f7224 */ /* 0x000fe400078e004f */
[----:B------:R-:W-:Y:S02]  /*beb0*/  IMAD.MOV.U32 R65, RZ, RZ, R169 ;  /* 0x000000ffff417224 */ /* 0x000fe400078e00a9 */
[----:B------:R-:W-:Y:S01]  /*bec0*/  IMAD.MOV.U32 R112, RZ, RZ, R95 ;  /* 0x000000ffff707224 */ /* 0x000fe200078e005f */
[----:B------:R-:W3:Y:S01]  /*bed0*/  LDL.LU R169, [R1+0x118] ;  /* 0x0001180001a97983 */ /* 0x000ee20000300800 */
[----:B------:R-:W-:Y:S02]  /*bee0*/  IMAD.MOV.U32 R79, RZ, RZ, R75 ;  /* 0x000000ffff4f7224 */ /* 0x000fe400078e004b */
[----:B------:R-:W-:-:S02]  /*bef0*/  IMAD.MOV.U32 R94, RZ, RZ, R68 ;  /* 0x000000ffff5e7224 */ /* 0x000fc400078e0044 */
[----:B------:R-:W-:Y:S02]  /*bf00*/  IMAD.MOV.U32 R41, RZ, RZ, R168 ;  /* 0x000000ffff297224 */ /* 0x000fe400078e00a8 */
[----:B------:R-:W-:Y:S01]  /*bf10*/  IMAD.MOV.U32 R75, RZ, RZ, R54 ;  /* 0x000000ffff4b7224 */ /* 0x000fe200078e0036 */
[----:B------:R-:W3:Y:S01]  /*bf20*/  LDL.LU R168, [R1+0x114] ;  /* 0x0001140001a87983 */ /* 0x000ee20000300800 */
[----:B------:R-:W-:Y:S02]  /*bf30*/  IMAD.MOV.U32 R95, RZ, RZ, R205 ;  /* 0x000000ffff5f7224 */ /* 0x000fe400078e00cd */
[----:B------:R-:W-:Y:S02]  /*bf40*/  IMAD.MOV.U32 R68, RZ, RZ, R213 ;  /* 0x000000ffff447224 */ /* 0x000fe400078e00d5 */
[----:B------:R-:W-:Y:S01]  /*bf50*/  IMAD.MOV.U32 R66, RZ, RZ, R39 ;  /* 0x000000ffff427224 */ /* 0x000fe200078e0027 */
[----:B------:R-:W4:Y:S01]  /*bf60*/  LDL.LU R213, [R1+0x110] ;  /* 0x0001100001d57983 */ /* 0x000f220000300800 */
[----:B------:R-:W-:-:S02]  /*bf70*/  IMAD.MOV.U32 R54, RZ, RZ, R206 ;  /* 0x000000ffff367224 */ /* 0x000fc400078e00ce */
[----:B------:R-:W-:Y:S02]  /*bf80*/  IMAD.MOV.U32 R205, RZ, RZ, R217 ;  /* 0x000000ffffcd7224 */ /* 0x000fe400078e00d9 */
[----:B------:R-:W-:Y:S01]  /*bf90*/  IMAD.MOV.U32 R39, RZ, RZ, R207 ;  /* 0x000000ffff277224 */ /* 0x000fe200078e00cf */
[----:B------:R1:W5:Y:S01]  /*bfa0*/  LDL.LU R217, [R1+0x10c] ;  /* 0x00010c0001d97983 */ /* 0x0003620000300800 */
[----:B------:R-:W-:Y:S02]  /*bfb0*/  IMAD.MOV.U32 R206, RZ, RZ, R221 ;  /* 0x000000ffffce7224 */ /* 0x000fe400078e00dd */
[----:B------:R-:W-:Y:S01]  /*bfc0*/  IMAD.MOV.U32 R207, RZ, RZ, R189 ;  /* 0x000000ffffcf7224 */ /* 0x000fe200078e00bd */
[----:B------:R1:W5:Y:S04]  /*bfd0*/  LDL.LU R221, [R1+0x108] ;  /* 0x0001080001dd7983 */ /* 0x0003680000300800 */
[----:B------:R-:W2:Y:S01]  /*bfe0*/  LDL.LU R189, [R1+0x104] ;  /* 0x0001040001bd7983 */ /* 0x000ea20000300800 */
[----:B------:R-:W-:-:S02]  /*bff0*/  IMAD.MOV.U32 R204, RZ, RZ, R246 ;  /* 0x000000ffffcc7224 */ /* 0x000fc400078e00f6 */
[----:B------:R-:W-:Y:S02]  /*c000*/  IMAD.MOV.U32 R98, RZ, RZ, R40 ;  /* 0x000000ffff627224 */ /* 0x000fe400078e0028 */
[----:B------:R-:W-:Y:S02]  /*c010*/  IMAD.MOV.U32 R40, RZ, RZ, R204 ;  /* 0x000000ffff287224 */ /* 0x000fe400078e00cc */
[----:B------:R-:W-:Y:S02]  /*c020*/  IMAD.MOV.U32 R204, RZ, RZ, R191 ;  /* 0x000000ffffcc7224 */ /* 0x000fe400078e00bf */
[----:B------:R-:W3:Y:S01]  /*c030*/  LDL.LU R191, [R1+0x100] ;  /* 0x0001000001bf7983 */ /* 0x000ee20000300800 */
[----:B------:R-:W-:-:S03]  /*c040*/  IMAD.MOV.U32 R52, RZ, RZ, R194 ;  /* 0x000000ffff347224 */ /* 0x000fc600078e00c2 */
[----:B------:R-:W3:Y:S01]  /*c050*/  LDL.LU R194, [R1+0xfc] ;  /* 0x0000fc0001c27983 */ /* 0x000ee20000300800 */
[----:B------:R-:W-:-:S03]  /*c060*/  IMAD.MOV.U32 R82, RZ, RZ, R193 ;  /* 0x000000ffff527224 */ /* 0x000fc600078e00c1 */
[----:B------:R-:W3:Y:S01]  /*c070*/  LDL.LU R193, [R1+0xf8] ;  /* 0x0000f80001c17983 */ /* 0x000ee20000300800 */
[--C-:B------:R-:W-:Y:S01]  /*c080*/  HSET2.LE.AND R2, R9, R64.reuse, PT ;  /* 0x0000004009027233 */ /* 0x100fe20003803000 */
[C---:B------:R-:W-:Y:S01]  /*c090*/  PRMT R5, R101.reuse, 0x7632, R5 ;  /* 0x0000763265057816 */ /* 0x040fe20000000005 */
[--C-:B------:R-:W-:Y:S01]  /*c0a0*/  HSET2.LE.AND R3, R8, R64.reuse, PT ;  /* 0x0000004008037233 */ /* 0x100fe20003803000 */
[----:B------:R-:W-:Y:S02]  /*c0b0*/  PRMT R6, R101, 0x7610, R6 ;  /* 0x0000761065067816 */ /* 0x000fe40000000006 */
[----:B------:R-:W-:Y:S01]  /*c0c0*/  LOP3.LUT R8, R2, R103, RZ, 0xc0, !PT ;  /* 0x0000006702087212 */ /* 0x000fe200078ec0ff */
[----:B------:R-:W-:Y:S02]  /*c0d0*/  @!P5 HADD2 R71, -R5.H0_H0, -RZ.H0_H0 ;  /* 0xa00000ff0547d230 */ /* 0x000fe40000000900 */
[----:B------:R-:W-:Y:S01]  /*c0e0*/  HSET2.LE.AND R2, R7, R64, PT ;  /* 0x0000004007027233 */ /* 0x000fe20003803000 */
[----:B------:R-:W-:Y:S01]  /*c0f0*/  IMAD.WIDE.U32 R246, R0, -0x326172a9, RZ ;  /* 0xcd9e8d5700f67825 */ /* 0x000fe200078e00ff */
[----:B------:R-:W-:-:S02]  /*c100*/  PRMT R21, R6, 0x5410, R5 ;  /* 0x0000541006157816 */ /* 0x000fc40000000005 */
[----:B------:R-:W-:Y:S02]  /*c110*/  @!P5 PRMT R5, R71, 0x5410, RZ ;  /* 0x000054104705d816 */ /* 0x000fe400000000ff */
[----:B------:R-:W-:Y:S02]  /*c120*/  LOP3.LUT R129, R2, R44, RZ, 0xc0, !PT ;  /* 0x0000002c02817212 */ /* 0x000fe400078ec0ff */
[----:B------:R-:W-:Y:S02]  /*c130*/  LOP3.LUT R2, R115, UR15, R18, 0x96, !PT ;  /* 0x0000000f73027c12 */ /* 0x000fe4000f8e9612 */
[----:B------:R-:W-:Y:S01]  /*c140*/  LOP3.LUT R0, R247, UR14, R114, 0x96, !PT ;  /* 0x0000000ef7007c12 */ /* 0x000fe2000f8e9672 */
[----:B------:R-:W-:Y:S01]  /*c150*/  STG.E.U16 [R30.64+-0x3e], R16 ;  /* 0xffffc2101e007986 */ /* 0x000fe2000c10151c */
[----:B------:R-:W-:Y:S01]  /*c160*/  LOP3.LUT R9, R3, R102, RZ, 0xc0, !PT ;  /* 0x0000006603097212 */ /* 0x000fe200078ec0ff */
[----:B------:R-:W-:Y:S02]  /*c170*/  HSET2.LE.AND R3, R4, R64, PT ;  /* 0x0000004004037233 */ /* 0x000fe40003803000 */
[----:B------:R1:W-:Y:S01]  /*c180*/  STG.E.U16 [R28.64+-0x3e], R5 ;  /* 0xffffc2051c007986 */ /* 0x0003e2000c10151c */
[----:B------:R-:W-:Y:S01]  /*c190*/  @!P6 HADD2 R70, -R6.H0_H0, -RZ.H0_H0 ;  /* 0xa00000ff0646e230 */ /* 0x000fe20000000900 */
[----:B------:R-:W-:-:S04]  /*c1a0*/  IMAD.WIDE.U32 R14, R0, -0x2daee0ad, RZ ;  /* 0xd2511f53000e7825 */ /* 0x000fc800078e00ff */
[----:B------:R-:W-:-:S05]  /*c1b0*/  @!P6 PRMT R6, R70, 0x5410, RZ ;  /* 0x000054104606e816 */ /* 0x000fca00000000ff */
[----:B------:R1:W-:Y:S02]  /*c1c0*/  STG.E.U16 [R28.64+-0x40], R6 ;  /* 0xffffc0061c007986 */ /* 0x0003e4000c10151c */
[----:B-1----:R-:W-:-:S05]  /*c1d0*/  IMAD.WIDE.U32 R4, R2, -0x2daee0ad, RZ ;  /* 0xd2511f5302047825 */ /* 0x002fca00078e00ff */
[----:B------:R-:W-:Y:S02]  /*c1e0*/  LOP3.LUT R2, R5, UR13, R250, 0x96, !PT ;  /* 0x0000000d05027c12 */ /* 0x000fe4000f8e96fa */
[----:B------:R-:W-:-:S03]  /*c1f0*/  LOP3.LUT R0, R15, UR11, R4, 0x96, !PT ;  /* 0x0000000b0f007c12 */ /* 0x000fc6000f8e9604 */
[----:B------:R-:W-:-:S04]  /*c200*/  IMAD.WIDE.U32 R4, R2, -0x326172a9, RZ ;  /* 0xcd9e8d5702047825 */ /* 0x000fc800078e00ff */
[----:B------:R-:W-:Y:S01]  /*c210*/  IMAD.WIDE.U32 R6, R0, -0x326172a9, RZ ;  /* 0xcd9e8d5700067825 */ /* 0x000fe200078e00ff */
[----:B------:R-:W-:-:S03]  /*c220*/  LOP3.LUT R2, R5, UR12, R246, 0x96, !PT ;  /* 0x0000000c05027c12 */ /* 0x000fc6000f8e96f6 */
[----:B------:R-:W-:Y:S01]  /*c230*/  IMAD.MOV.U32 R115, RZ, RZ, R43 ;  /* 0x000000ffff737224 */ /* 0x000fe200078e002b */
[----:B------:R-:W-:Y:S01]  /*c240*/  LOP3.LUT R0, R7, UR10, R4, 0x96, !PT ;  /* 0x0000000a07007c12 */ /* 0x000fe2000f8e9604 */
[----:B------:R-:W-:Y:S01]  /*c250*/  IMAD.MOV.U32 R43, RZ, RZ, R42 ;  /* 0x000000ffff2b7224 */ /* 0x000fe200078e002a */
[----:B------:R-:W-:Y:S01]  /*c260*/  LOP3.LUT R130, R3, R23, RZ, 0xc0, !PT ;  /* 0x0000001703827212 */ /* 0x000fe200078ec0ff */
[----:B------:R-:W-:Y:S01]  /*c270*/  IMAD.MOV.U32 R42, RZ, RZ, R66 ;  /* 0x000000ffff2a7224 */ /* 0x000fe200078e0042 */
[----:B------:R1:W-:Y:S01]  /*c280*/  STG.E.U16 [R12.64+-0x30], R24 ;  /* 0xffffd0180c007986 */ /* 0x0003e2000c10151c */
[----:B------:R-:W-:Y:S02]  /*c290*/  IMAD.MOV.U32 R66, RZ, RZ, R25 ;  /* 0x000000ffff427224 */ /* 0x000fe400078e0019 */
[----:B------:R-:W-:-:S05]  /*c2a0*/  IMAD.WIDE.U32 R2, R2, -0x2daee0ad, RZ ;  /* 0xd2511f5302027825 */ /* 0x000fca00078e00ff */
[----:B------:R-:W-:Y:S01]  /*c2b0*/  LOP3.LUT R3, R3, UR9, R14, 0x96, !PT ;  /* 0x0000000903037c12 */ /* 0x000fe2000f8e960e */
[----:B------:R-:W-:-:S04]  /*c2c0*/  IMAD.MOV.U32 R114, RZ, RZ, R47 ;  /* 0x000000ffff727224 */ /* 0x000fc800078e002f */
[----:B------:R-:W-:-:S04]  /*c2d0*/  IMAD.WIDE.U32 R4, R3, -0x326172a9, RZ ;  /* 0xcd9e8d5703047825 */ /* 0x000fc800078e00ff */
[----:B-1----:R-:W-:Y:S01]  /*c2e0*/  IMAD.WIDE.U32 R24, R0, -0x2daee0ad, RZ ;  /* 0xd2511f5300187825 */ /* 0x002fe200078e00ff */
[----:B------:R-:W-:-:S04]  /*c2f0*/  HSET2.LE.AND R0, R17, R64, PT ;  /* 0x0000004011007233 */ /* 0x000fc80003803000 */
[----:B------:R-:W-:Y:S01]  /*c300*/  LOP3.LUT R2, R25, UR7, R2, 0x96, !PT ;  /* 0x0000000719027c12 */ /* 0x000fe2000f8e9602 */
[----:B------:R-:W-:-:S04]  /*c310*/  IMAD.MOV.U32 R47, RZ, RZ, R131 ;  /* 0x000000ffff2f7224 */ /* 0x000fc800078e0083 */
[----:B------:R-:W-:Y:S01]  /*c320*/  IMAD.WIDE.U32 R2, R2, -0x326172a9, RZ ;  /* 0xcd9e8d5702027825 */ /* 0x000fe200078e00ff */
[----:B------:R-:W-:-:S04]  /*c330*/  LOP3.LUT R131, R0, R36, RZ, 0xc0, !PT ;  /* 0x0000002400837212 */ /* 0x000fc800078ec0ff */
[----:B------:R-:W-:Y:S02]  /*c340*/  LOP3.LUT R0, R3, UR17, R4, 0x96, !PT ;  /* 0x0000001103007c12 */ /* 0x000fe4000f8e9604 */
[C---:B------:R-:W-:Y:S02]  /*c350*/  LOP3.LUT R3, R2.reuse, 0xffff, RZ, 0xc0, !PT ;  /* 0x0000ffff02037812 */ /* 0x040fe400078ec0ff */
[----:B------:R-:W-:Y:S02]  /*c360*/  LOP3.LUT R15, R5, UR8, R6, 0x96, !PT ;  /* 0x00000008050f7c12 */ /* 0x000fe4000f8e9606 */
[--C-:B------:R-:W-:Y:S02]  /*c370*/  SHF.R.U32.HI R4, RZ, 0x10, R2.reuse ;  /* 0x00000010ff047819 */ /* 0x100fe40000011602 */
[----:B------:R-:W-:Y:S02]  /*c380*/  LOP3.LUT R5, R2, 0xff, RZ, 0xc0, !PT ;  /* 0x000000ff02057812 */ /* 0x000fe400078ec0ff */
[----:B------:R-:W-:-:S02]  /*c390*/  SHF.R.U32.HI R6, RZ, 0x18, R2 ;  /* 0x00000018ff067819 */ /* 0x000fc40000011602 */
[----:B------:R-:W-:Y:S02]  /*c3a0*/  SHF.R.U32.HI R2, RZ, 0x8, R3 ;  /* 0x00000008ff027819 */ /* 0x000fe40000011603 */
[----:B------:R-:W-:Y:S02]  /*c3b0*/  LOP3.LUT R3, R4, 0xff, RZ, 0xc0, !PT ;  /* 0x000000ff04037812 */ /* 0x000fe400078ec0ff */
[----:B------:R-:W-:Y:S02]  /*c3c0*/  PRMT R5, R5, 0x5410, R2 ;  /* 0x0000541005057816 */ /* 0x000fe40000000002 */
[----:B------:R-:W-:Y:S02]  /*c3d0*/  LOP3.LUT R2, R0, 0xffff, RZ, 0xc0, !PT ;  /* 0x0000ffff00027812 */ /* 0x000fe400078ec0ff */
[----:B------:R-:W-:Y:S02]  /*c3e0*/  PRMT R6, R3, 0x5410, R6 ;  /* 0x0000541003067816 */ /* 0x000fe40000000006 */
[----:B------:R-:W-:-:S02]  /*c3f0*/  SHF.R.U32.HI R3, RZ, 0x8, R2 ;  /* 0x00000008ff037819 */ /* 0x000fc40000011602 */
[----:B------:R-:W-:-:S04]  /*c400*/  LOP3.LUT R2, R0, 0xff, RZ, 0xc0, !PT ;  /* 0x000000ff00027812 */ /* 0x000fc800078ec0ff */
[----:B------:R-:W-:Y:S02]  /*c410*/  PRMT R4, R2, 0x5410, R3 ;  /* 0x0000541002047816 */ /* 0x000fe40000000003 */
[--C-:B------:R-:W-:Y:S02]  /*c420*/  SHF.R.U32.HI R3, RZ, 0x10, R0.reuse ;  /* 0x00000010ff037819 */ /* 0x100fe40000011600 */
[----:B------:R-:W-:Y:S02]  /*c430*/  SHF.R.U32.HI R2, RZ, 0x18, R0 ;  /* 0x00000018ff027819 */ /* 0x000fe40000011600 */
[----:B------:R-:W-:-:S04]  /*c440*/  LOP3.LUT R0, R3, 0xff, RZ, 0xc0, !PT ;  /* 0x000000ff03007812 */ /* 0x000fc800078ec0ff */
[----:B------:R-:W-:Y:S01]  /*c450*/  PRMT R14, R0, 0x5410, R2 ;  /* 0x00005410000e7816 */ /* 0x000fe20000000002 */
[--C-:B------:R-:W-:Y:S02]  /*c460*/  HSET2.LE.AND R0, R5, R64.reuse, PT ;  /* 0x0000004005007233 */ /* 0x100fe40003803000 */
[--C-:B------:R-:W-:Y:S02]  /*c470*/  HSET2.LE.AND R2, R6, R64.reuse, PT ;  /* 0x0000004006027233 */ /* 0x100fe40003803000 */
[--C-:B------:R-:W-:Y:S01]  /*c480*/  HSET2.LE.AND R3, R4, R64.reuse, PT ;  /* 0x0000004004037233 */ /* 0x100fe20003803000 */
[----:B------:R-:W-:Y:S01]  /*c490*/  LOP3.LUT R6, R0, R37, RZ, 0xc0, !PT ;  /* 0x0000002500067212 */ /* 0x000fe200078ec0ff */
[----:B------:R-:W-:Y:S01]  /*c4a0*/  HSET2.LE.AND R0, R14, R64, PT ;  /* 0x000000400e007233 */ /* 0x000fe20003803000 */
[----:B------:R-:W-:Y:S02]  /*c4b0*/  LOP3.LUT R7, R2, R22, RZ, 0xc0, !PT ;  /* 0x0000001602077212 */ /* 0x000fe400078ec0ff */
[----:B------:R-:W-:-:S02]  /*c4c0*/  LOP3.LUT R4, R3, R38, RZ, 0xc0, !PT ;  /* 0x0000002603047212 */ /* 0x000fc400078ec0ff */
[----:B------:R-:W-:Y:S01]  /*c4d0*/  LOP3.LUT R5, R0, R21, RZ, 0xc0, !PT ;  /* 0x0000001500057212 */ /* 0x000fe200078ec0ff */
[----:B------:R-:W-:Y:S02]  /*c4e0*/  IMAD.MOV.U32 R100, RZ, RZ, R47 ;  /* 0x000000ffff647224 */ /* 0x000fe400078e002f */
[----:B------:R-:W-:Y:S02]  /*c4f0*/  IMAD.MOV.U32 R47, RZ, RZ, R39 ;  /* 0x000000ffff2f7224 */ /* 0x000fe400078e0027 */
[----:B------:R-:W-:Y:S02]  /*c500*/  IMAD.MOV.U32 R46, RZ, RZ, R203 ;  /* 0x000000ffff2e7224 */ /* 0x000fe400078e00cb */
[----:B------:R-:W-:Y:S01]  /*c510*/  IMAD.MOV.U32 R101, RZ, RZ, R43 ;  /* 0x000000ffff657224 */ /* 0x000fe200078e002b */
[----:B------:R1:W5:Y:S01]  /*c520*/  LDL.LU R203, [R1+0xf4] ;  /* 0x0000f40001cb7983 */ /* 0x0003620000300800 */
        /* <DEDUP_REMOVED lines=8> */
[----:B--2---:R-:W3:Y:S02]  /*c5b0*/  LDSM.16.MT88.4 R16, [R189+0xa000] ;  /* 0x00a00000bd10783b */ /* 0x004ee40000004200 */
[-C--:B---3--:R-:W-:Y:S08]  /*c5c0*/  HMMA.16816.F32 R168, R8, R16.reuse, R168 ;  /* 0x0000001008a8723c */ /* 0x088ff000000018a8 */
[C---:B------:R-:W-:Y:S08]  /*c5d0*/  HMMA.16816.F32 R152, R4.reuse, R16, R152 ;  /* 0x000000100498723c */ /* 0x040ff00000001898 */
[-C--:B------:R-:W-:Y:S08]  /*c5e0*/  HMMA.16816.F32 R148, R4, R18.reuse, R148 ;  /* 0x000000120494723c */ /* 0x080ff00000001894 */
[----:B------:R-:W-:Y:S01]  /*c5f0*/  HMMA.16816.F32 R36, R8, R18, R232 ;  /* 0x000000120824723c */ /* 0x000fe200000018e8 */
[----:B------:R-:W2:Y:S01]  /*c600*/  LDSM.16.MT88.4 R16, [R191+0xa000] ;  /* 0x00a00000bf10783b */ /* 0x000ea20000004200 */
[----:B------:R-:W-:-:S02]  /*c610*/  IMAD.MOV.U32 R83, RZ, RZ, R202 ;  /* 0x000000ffff537224 */ /* 0x000fc400078e00ca */
[----:B------:R-:W-:Y:S01]  /*c620*/  IMAD.MOV.U32 R56, RZ, RZ, R74 ;  /* 0x000000ffff387224 */ /* 0x000fe200078e004a */
[----:B------:R1:W5:Y:S01]  /*c630*/  LDL.LU R202, [R1+0xf0] ;  /* 0x0000f00001ca7983 */ /* 0x0003620000300800 */
[----:B------:R-:W-:Y:S02]  /*c640*/  IMAD.MOV.U32 R70, RZ, RZ, R65 ;  /* 0x000000ffff467224 */ /* 0x000fe400078e0041 */
[----:B------:R-:W-:Y:S02]  /*c650*/  IMAD.MOV.U32 R74, RZ, RZ, R201 ;  /* 0x000000ffff4a7224 */ /* 0x000fe400078e00c9 */
[----:B------:R-:W-:Y:S01]  /*c660*/  IMAD.MOV.U32 R59, RZ, RZ, R77 ;  /* 0x000000ffff3b7224 */ /* 0x000fe200078e004d */
[----:B------:R1:W5:Y:S01]  /*c670*/  LDL.LU R201, [R1+0xec] ;  /* 0x0000ec0001c97983 */ /* 0x0003620000300800 */
[----:B------:R-:W-:Y:S02]  /*c680*/  IMAD.MOV.U32 R65, RZ, RZ, R76 ;  /* 0x000000ffff417224 */ /* 0x000fe400078e004c */
[----:B------:R-:W-:Y:S01]  /*c690*/  IMAD.MOV.U32 R75, RZ, RZ, R200 ;  /* 0x000000ffff4b7224 */ /* 0x000fe200078e00c8 */
[-C--:B--2---:R-:W-:Y:S08]  /*c6a0*/  HMMA.16816.F32 R160, R8, R16.reuse, R160 ;  /* 0x0000001008a0723c */ /* 0x084ff000000018a0 */
        /* <DEDUP_REMOVED lines=8> */
[----:B------:R-:W-:Y:S01]  /*c730*/  IMAD.MOV.U32 R79, RZ, RZ, R73 ;  /* 0x000000ffff4f7224 */ /* 0x000fe200078e0049 */
[----:B------:R1:W5:Y:S01]  /*c740*/  LDL.LU R199, [R1+0xe4] ;  /* 0x0000e40001c77983 */ /* 0x0003620000300800 */
[----:B------:R-:W-:Y:S02]  /*c750*/  IMAD.MOV.U32 R72, RZ, RZ, R67 ;  /* 0x000000ffff487224 */ /* 0x000fe400078e0043 */
[----:B------:R-:W-:Y:S02]  /*c760*/  IMAD.MOV.U32 R84, RZ, RZ, R198 ;  /* 0x000000ffff547224 */ /* 0x000fe400078e00c6 */
[----:B------:R-:W-:Y:S01]  /*c770*/  IMAD.MOV.U32 R73, RZ, RZ, R81 ;  /* 0x000000ffff497224 */ /* 0x000fe200078e0051 */
[----:B------:R1:W5:Y:S01]  /*c780*/  LDL.LU R198, [R1+0xe0] ;  /* 0x0000e00001c67983 */ /* 0x0003620000300800 */
[----:B------:R-:W-:-:S02]  /*c790*/  IMAD.MOV.U32 R67, RZ, RZ, R197 ;  /* 0x000000ffff437224 */ /* 0x000fc400078e00c5 */
[----:B------:R-:W-:Y:S01]  /*c7a0*/  IMAD.MOV.U32 R58, RZ, RZ, R92 ;  /* 0x000000ffff3a7224 */ /* 0x000fe200078e005c */
[----:B------:R1:W5:Y:S01]  /*c7b0*/  LDL.LU R197, [R1+0xdc] ;  /* 0x0000dc0001c57983 */ /* 0x0003620000300800 */
[----:B------:R-:W-:Y:S02]  /*c7c0*/  IMAD.MOV.U32 R81, RZ, RZ, R196 ;  /* 0x000000ffff517224 */ /* 0x000fe400078e00c4 */
[----:B------:R-:W-:Y:S01]  /*c7d0*/  IMAD.MOV.U32 R57, RZ, RZ, R93 ;  /* 0x000000ffff397224 */ /* 0x000fe200078e005d */
[----:B------:R1:W5:Y:S01]  /*c7e0*/  LDL.LU R196, [R1+0xd8] ;  /* 0x0000d80001c47983 */ /* 0x0003620000300800 */
[----:B------:R-:W-:Y:S02]  /*c7f0*/  IMAD.MOV.U32 R92, RZ, RZ, R195 ;  /* 0x000000ffff5c7224 */ /* 0x000fe400078e00c3 */
[----:B------:R-:W-:Y:S01]  /*c800*/  IMAD.MOV.U32 R103, RZ, RZ, R66 ;  /* 0x000000ffff677224 */ /* 0x000fe200078e0042 */
[----:B------:R1:W5:Y:S01]  /*c810*/  LDL.LU R195, [R1+0xd4] ;  /* 0x0000d40001c37983 */ /* 0x0003620000300800 */
[----:B------:R-:W-:-:S02]  /*c820*/  IMAD.MOV.U32 R93, RZ, RZ, R192 ;  /* 0x000000ffff5d7224 */ /* 0x000fc400078e00c0 */
[----:B------:R-:W-:Y:S01]  /*c830*/  IMAD.MOV.U32 R66, RZ, RZ, R95 ;  /* 0x000000ffff427224 */ /* 0x000fe200078e005f */
[----:B------:R1:W5:Y:S01]  /*c840*/  LDL.LU R192, [R1+0xd0] ;  /* 0x0000d00001c07983 */ /* 0x0003620000300800 */
[----:B------:R-:W-:Y:S01]  /*c850*/  IMAD.MOV.U32 R94, RZ, RZ, R190 ;  /* 0x000000ffff5e7224 */ /* 0x000fe200078e00be */
[----:B------:R-:W-:Y:S01]  /*c860*/  @!P2 HADD2 R61, -R27.H0_H0, -RZ.H0_H0 ;  /* 0xa00000ff1b3da230 */ /* 0x000fe20000000900 */
[----:B------:R-:W-:Y:S01]  /*c870*/  IMAD.MOV.U32 R95, RZ, RZ, R188 ;  /* 0x000000ffff5f7224 */ /* 0x000fe200078e00bc */
[----:B------:R1:W5:Y:S01]  /*c880*/  LDL.LU R190, [R1+0xcc] ;  /* 0x0000cc0001be7983 */ /* 0x0003620000300800 */
[----:B------:R-:W-:-:S03]  /*c890*/  @!P3 HADD2 R63, -R26.H0_H0, -RZ.H0_H0 ;  /* 0xa00000ff1a3fb230 */ /* 0x000fc60000000900 */
[----:B------:R1:W5:Y:S01]  /*c8a0*/  LDL.LU R188, [R1+0xc8] ;  /* 0x0000c80001bc7983 */ /* 0x0003620000300800 */
[----:B------:R-:W-:Y:S01]  /*c8b0*/  IMAD.MOV.U32 R232, RZ, RZ, R46 ;  /* 0x000000ffffe87224 */ /* 0x000fe200078e002e */
[----:B------:R-:W-:Y:S01]  /*c8c0*/  @!P4 PRMT R183, R62, 0x5410, RZ ;  /* 0x000054103eb7c816 */ /* 0x000fe200000000ff */
[----:B------:R-:W-:Y:S01]  /*c8d0*/  IMAD.MOV.U32 R233, RZ, RZ, R47 ;  /* 0x000000ffffe97224 */ /* 0x000fe200078e002f */
[----:B------:R-:W-:Y:S01]  /*c8e0*/  @!P2 PRMT R27, R61, 0x5410, RZ ;  /* 0x000054103d1ba816 */ /* 0x000fe200000000ff */
[----:B------:R-:W-:Y:S01]  /*c8f0*/  IMAD.MOV.U32 R21, RZ, RZ, R52 ;  /* 0x000000ffff157224 */ /* 0x000fe200078e0034 */
[----:B------:R-:W-:Y:S01]  /*c900*/  @!P3 PRMT R26, R63, 0x5410, RZ ;  /* 0x000054103f1ab816 */ /* 0x000fe200000000ff */
[----:B------:R-:W-:Y:S01]  /*c910*/  IMAD.MOV.U32 R235, RZ, RZ, R54 ;  /* 0x000000ffffeb7224 */ /* 0x000fe200078e0036 */
[-C--:B--2---:R-:W-:Y:S08]  /*c920*/  HMMA.16816.F32 R44, R8, R16.reuse, R56 ;  /* 0x00000010082c723c */ /* 0x084ff00000001838 */
[C---:B------:R-:W-:Y:S08]  /*c930*/  HMMA.16816.F32 R52, R4.reuse, R16, R116 ;  /* 0x000000100434723c */ /* 0x040ff00000001874 */
[-C--:B------:R-:W-:Y:S08]  /*c940*/  HMMA.16816.F32 R56, R4, R18.reuse, R156 ;  /* 0x000000120438723c */ /* 0x080ff0000000189c */
[----:B------:R-:W-:Y:S01]  /*c950*/  HMMA.16816.F32 R60, R8, R18, R68 ;  /* 0x00000012083c723c */ /* 0x000fe20000001844 */
[----:B------:R-:W2:Y:S01]  /*c960*/  LDSM.16.MT88.4 R16, [R193+0xa000] ;  /* 0x00a00000c110783b */ /* 0x000ea20000004200 */
[----:B------:R-:W-:-:S02]  /*c970*/  IMAD.MOV.U32 R20, RZ, RZ, R83 ;  /* 0x000000ffff147224 */ /* 0x000fc400078e0053 */
[----:B------:R-:W-:Y:S02]  /*c980*/  IMAD.MOV.U32 R22, RZ, RZ, R82 ;  /* 0x000000ffff167224 */ /* 0x000fe400078e0052 */
[----:B------:R-:W-:Y:S02]  /*c990*/  IMAD.MOV.U32 R157, RZ, RZ, R79 ;  /* 0x000000ffff9d7224 */ /* 0x000fe400078e004f */
[----:B------:R-:W-:Y:S02]  /*c9a0*/  IMAD.MOV.U32 R158, RZ, RZ, R78 ;  /* 0x000000ffff9e7224 */ /* 0x000fe400078e004e */
[----:B------:R-:W-:Y:S01]  /*c9b0*/  IMAD.MOV.U32 R159, RZ, RZ, R77 ;  /* 0x000000ffff9f7224 */ /* 0x000fe200078e004d */
[-C--:B--2---:R-:W-:Y:S08]  /*c9c0*/  HMMA.16816.F32 R68, R8, R16.reuse, R72 ;  /* 0x000000100844723c */ /* 0x084ff00000001848 */
[----:B------:R-:W-:Y:S07]  /*c9d0*/  HMMA.16816.F32 R72, R4, R16, R164 ;  /* 0x000000100448723c */ /* 0x000fee00000018a4 */
[----:B------:R-:W-:-:S02]  /*c9e0*/  IMAD.MOV.U32 R164, RZ, RZ, R76 ;  /* 0x000000ffffa47224 */ /* 0x000fc400078e004c */
[----:B------:R-:W-:Y:S01]  /*c9f0*/  IMAD.MOV.U32 R167, RZ, RZ, R81 ;  /* 0x000000ffffa77224 */ /* 0x000fe200078e0051 */
[-C--:B------:R-:W-:Y:S08]  /*ca00*/  HMMA.16816.F32 R76, R4, R18.reuse, R184 ;  /* 0x00000012044c723c */ /* 0x080ff000000018b8 */
[----:B------:R-:W-:Y:S01]  /*ca10*/  HMMA.16816.F32 R80, R8, R18, R92 ;  /* 0x000000120850723c */ /* 0x000fe2000000185c */
[----:B------:R-:W2:Y:S01]  /*ca20*/  LDSM.16.MT88.4 R16, [R189+0xb000] ;  /* 0x00b00000bd10783b */ /* 0x000ea20000004200 */
[----:B------:R-:W-:-:S02]  /*ca30*/  IMAD.MOV.U32 R234, RZ, RZ, R66 ;  /* 0x000000ffffea7224 */ /* 0x000fc400078e0042 */
[----:B------:R-:W-:-:S04]  /*ca40*/  IMAD.MOV.U32 R165, RZ, RZ, R84 ;  /* 0x000000ffffa57224 */ /* 0x000fc800078e0054 */
[-C--:B--2---:R-:W-:Y:S08]  /*ca50*/  HMMA.16816.F32 R204, R8, R16.reuse, R204 ;  /* 0x0000001008cc723c */ /* 0x084ff000000018cc */
[C---:B------:R-:W-:Y:S08]  /*ca60*/  HMMA.16816.F32 R84, R4.reuse, R16, R224 ;  /* 0x000000100454723c */ /* 0x040ff000000018e0 */
[-C--:B------:R-:W-:Y:S08]  /*ca70*/  HMMA.16816.F32 R92, R4, R18.reuse, R228 ;  /* 0x00000012045c723c */ /* 0x080ff000000018e4 */
[----:B------:R-:W-:Y:S01]  /*ca80*/  HMMA.16816.F32 R184, R8, R18, R232 ;  /* 0x0000001208b8723c */ /* 0x000fe200000018e8 */
[----:B------:R-:W2:Y:S01]  /*ca90*/  LDSM.16.MT88.4 R16, [R191+0xb000] ;  /* 0x00b00000bf10783b */ /* 0x000ea20000004200 */
[----:B------:R-:W-:-:S06]  /*caa0*/  IMAD.WIDE.U32 R2, R15, -0x2daee0ad, RZ ;  /* 0xd2511f530f027825 */ /* 0x000fcc00078e00ff */
[-C--:B--2---:R-:W-:Y:S08]  /*cab0*/  HMMA.16816.F32 R232, R8, R16.reuse, R100 ;  /* 0x0000001008e8723c */ /* 0x084ff00000001864 */
[C---:B------:R-:W-:Y:S08]  /*cac0*/  HMMA.16816.F32 R88, R4.reuse, R16, R88 ;  /* 0x000000100458723c */ /* 0x040ff00000001858 */
[-C--:B------:R-:W-:Y:S08]  /*cad0*/  HMMA.16816.F32 R100, R4, R18.reuse, R236 ;  /* 0x000000120464723c */ /* 0x080ff000000018ec */
[----:B------:R-:W-:Y:S01]  /*cae0*/  HMMA.16816.F32 R228, R8, R18, R20 ;  /* 0x0000001208e4723c */ /* 0x000fe20000001814 */
[----:B------:R-:W2:Y:S04]  /*caf0*/  LDSM.16.MT88.4 R20, [R194+0xb000] ;  /* 0x00b00000c214783b */ /* 0x000ea80000004200 */
[----:B------:R-:W3:Y:S01]  /*cb00*/  LDSM.16.MT88.4 R16, [R193+0xb000] ;  /* 0x00b00000c110783b */ /* 0x000ee20000004200 */
[----:B------:R-:W-:Y:S01]  /*cb10*/  IMAD.MOV.U32 R166, RZ, RZ, R67 ;  /* 0x000000ffffa67224 */ /* 0x000fe200078e0043 */
[----:B------:R-:W-:Y:S01]  /*cb20*/  LOP3.LUT R0, R3, UR16, R24, 0x96, !PT ;  /* 0x0000001003007c12 */ /* 0x000fe2000f8e9618 */
[----:B------:R-:W-:Y:S01]  /*cb30*/  IMAD.MOV.U32 R156, RZ, RZ, R65 ;  /* 0x000000ffff9c7224 */ /* 0x000fe200078e0041 */
[----:B------:R-:W-:-:S04]  /*cb40*/  LOP3.LUT R3, R2, 0xffff, RZ, 0xc0, !PT ;  /* 0x0000ffff02037812 */ /* 0x000fc800078ec0ff */
[----:B------:R-:W-:Y:S01]  /*cb50*/  SHF.R.U32.HI R3, RZ, 0x8, R3 ;  /* 0x00000008ff037819 */ /* 0x000fe20000011603 */
[C---:B--2---:R-:W-:Y:S08]  /*cb60*/  HMMA.16816.F32 R104, R4.reuse, R20, R104 ;  /* 0x000000140468723c */ /* 0x044ff00000001868 */
[C---:B------:R-:W-:Y:S08]  /*cb70*/  HMMA.16816.F32 R108, R4.reuse, R22, R108 ;  /* 0x00000016046c723c */ /* 0x040ff0000000186c */
[C---:B---3--:R-:W-:Y:S08]  /*cb80*/  HMMA.16816.F32 R120, R4.reuse, R16, R120 ;  /* 0x000000100478723c */ /* 0x048ff00000001878 */
[----:B------:R-:W-:Y:S07]  /*cb90*/  HMMA.16816.F32 R116, R4, R18, R124 ;  /* 0x000000120474723c */ /* 0x000fee000000187c */
[----:B------:R-:W-:-:S02]  /*cba0*/  SHF.R.U32.HI R5, RZ, 0x10, R2 ;  /* 0x00000010ff057819 */ /* 0x000fc40000011602 */
[----:B------:R-:W-:Y:S02]  /*cbb0*/  LOP3.LUT R7, R2, 0xff, RZ, 0xc0, !PT ;  /* 0x000000ff02077812 */ /* 0x000fe400078ec0ff */
[----:B------:R-:W-:Y:S02]  /*cbc0*/  SHF.R.U32.HI R4, RZ, 0x18, R2 ;  /* 0x00000018ff047819 */ /* 0x000fe40000011602 */
[----:B------:R-:W-:Y:S01]  /*cbd0*/  LOP3.LUT R2, R5, 0xff, RZ, 0xc0, !PT ;  /* 0x000000ff05027812 */ /* 0x000fe200078ec0ff */
[----:B------:R-:W-:Y:S01]  /*cbe0*/  HMMA.16816.F32 R224, R8, R20, R164 ;  /* 0x0000001408e0723c */ /* 0x000fe200000018a4 */
[----:B------:R-:W-:Y:S01]  /*cbf0*/  PRMT R7, R7, 0x5410, R3 ;  /* 0x0000541007077816 */ /* 0x000fe20000000003 */
[----:B------:R-:W2:Y:S01]  /*cc00*/  LDSM.16.MT88.4 R164, [R189+0xa800] ;  /* 0x00a80000bda4783b */ /* 0x000ea20000004200 */
[----:B------:R-:W-:-:S05]  /*cc10*/  SHF.R.U32.HI R3, RZ, 0x10, R0 ;  /* 0x00000010ff037819 */ /* 0x000fca0000011600 */
[C---:B------:R-:W-:Y:S01]  /*cc20*/  HMMA.16816.F32 R236, R8.reuse, R16, R112 ;  /* 0x0000001008ec723c */ /* 0x040fe20000001870 */
[----:B------:R-:W-:Y:S01]  /*cc30*/  LOP3.LUT R6, R0, 0xff, RZ, 0xc0, !PT ;  /* 0x000000ff00067812 */ /* 0x000fe200078ec0ff */
[----:B------:R-:W-:Y:S06]  /*cc40*/  LDSM.16.MT88.4 R112, [R194+0xb800] ;  /* 0x00b80000c270783b */ /* 0x000fec0000004200 */
[C---:B------:R-:W-:Y:S01]  /*cc50*/  HMMA.16816.F32 R20, R8.reuse, R22, R156 ;  /* 0x000000160814723c */ /* 0x040fe2000000189c */
[----:B------:R-:W-:Y:S01]  /*cc60*/  SHF.R.U32.HI R5, RZ, 0x18, R0 ;  /* 0x00000018ff057819 */ /* 0x000fe20000011600 */
[----:B------:R-:W3:Y:S06]  /*cc70*/  LDSM.16.MT88.4 R156, [R191+0xa800] ;  /* 0x00a80000bf9c783b */ /* 0x000eec0000004200 */
[----:B------:R-:W-:Y:S01]  /*cc80*/  HMMA.16816.F32 R16, R8, R18, R96 ;  /* 0x000000120810723c */ /* 0x000fe20000001860 */
[----:B------:R-:W-:Y:S06]  /*cc90*/  LDSM.16.MT88.4 R96, [R191+0xb800] ;  /* 0x00b80000bf60783b */ /* 0x000fec0000004200 */
[----:B------:R-:W-:-:S02]  /*cca0*/  PRMT R8, R2, 0x5410, R4 ;  /* 0x0000541002087816 */ /* 0x000fc40000000004 */
[----:B------:R-:W-:-:S04]  /*ccb0*/  LOP3.LUT R2, R0, 0xffff, RZ, 0xc0, !PT ;  /* 0x0000ffff00027812 */ /* 0x000fc800078ec0ff */
[----:B------:R-:W-:Y:S02]  /*ccc0*/  SHF.R.U32.HI R4, RZ, 0x8, R2 ;  /* 0x00000008ff047819 */ /* 0x000fe40000011602 */
[----:B------:R-:W-:Y:S01]  /*ccd0*/  LOP3.LUT R2, R3, 0xff, RZ, 0xc0, !PT ;  /* 0x000000ff03027812 */ /* 0x000fe200078ec0ff */
[--C-:B------:R-:W-:Y:S01]  /*cce0*/  HSET2.LE.AND R0, R7, R64.reuse, PT ;  /* 0x0000004007007233 */ /* 0x100fe20003803000 */
[----:B------:R-:W-:Y:S02]  /*ccf0*/  PRMT R4, R6, 0x5410, R4 ;  /* 0x0000541006047816 */ /* 0x000fe40000000004 */
[----:B------:R-:W-:Y:S02]  /*cd00*/  PRMT R3, R2, 0x5410, R5 ;  /* 0x0000541002037816 */ /* 0x000fe40000000005 */
[----:B------:R-:W-:Y:S01]  /*cd10*/  LOP3.LUT R126, R0, R50, RZ, 0xc0, !PT ;  /* 0x00000032007e7212 */ /* 0x000fe200078ec0ff */
[--C-:B------:R-:W-:Y:S02]  /*cd20*/  HSET2.LE.AND R0, R8, R64.reuse, PT ;  /* 0x0000004008007233 */ /* 0x100fe40003803000 */
[----:B------:R-:W-:-:S02]  /*cd30*/  HSET2.LE.AND R2, R4, R64, PT ;  /* 0x0000004004027233 */ /* 0x000fc40003803000 */
[----:B------:R-:W-:Y:S01]  /*cd40*/  HSET2.LE.AND R3, R3, R64, PT ;  /* 0x0000004003037233 */ /* 0x000fe20003803000 */
[----:B------:R-:W-:Y:S01]  /*cd50*/  LOP3.LUT R127, R0, R49, RZ, 0xc0, !PT ;  /* 0x00000031007f7212 */ /* 0x000fe200078ec0ff */
[----:B------:R-:W-:Y:S01]  /*cd60*/  LDSM.16.MT88.4 R64, [R193+0xa800] ;  /* 0x00a80000c140783b */ /* 0x000fe20000004200 */
[----:B------:R-:W-:Y:S02]  /*cd70*/  LOP3.LUT R124, R2, R51, RZ, 0xc0, !PT ;  /* 0x00000033027c7212 */ /* 0x000fe400078ec0ff */
[----:B------:R-:W-:Y:S01]  /*cd80*/  LOP3.LUT R125, R3, R48, RZ, 0xc0, !PT ;  /* 0x00000030037d7212 */ /* 0x000fe200078ec0ff */
[-C--:B--2---:R-:W-:Y:S01]  /*cd90*/  HMMA.16816.F32 R168, R128, R164.reuse, R168 ;  /* 0x000000a480a8723c */ /* 0x084fe200000018a8 */
[----:B------:R-:W2:Y:S04]  /*cda0*/  LDSM.16.MT88.4 R48, [R194+0xa800] ;  /* 0x00a80000c230783b */ /* 0x000ea80000004200 */
[----:B------:R-:W-:Y:S03]  /*cdb0*/  LDSM.16.MT88.4 R4, [R193+0xb800] ;  /* 0x00b80000c104783b */ /* 0x000fe60000004200 */
[C---:B------:R-:W-:Y:S08]  /*cdc0*/  HMMA.16816.F32 R152, R124.reuse, R164, R152 ;  /* 0x000000a47c98723c */ /* 0x040ff00000001898 */
[-C--:B------:R-:W-:Y:S08]  /*cdd0*/  HMMA.16816.F32 R148, R124, R166.reuse, R148 ;  /* 0x000000a67c94723c */ /* 0x080ff00000001894 */
[C---:B------:R-:W-:Y:S08]  /*cde0*/  HMMA.16816.F32 R164, R128.reuse, R166, R36 ;  /* 0x000000a680a4723c */ /* 0x040ff00000001824 */
[-C--:B---3--:R-:W-:Y:S08]  /*cdf0*/  HMMA.16816.F32 R160, R128, R156.reuse, R160 ;  /* 0x0000009c80a0723c */ /* 0x088ff000000018a0 */
        /* <DEDUP_REMOVED lines=10> */
[----:B------:R-:W-:Y:S01]  /*cea0*/  HMMA.16816.F32 R64, R128, R66, R80 ;  /* 0x000000428040723c */ /* 0x000fe20000001850 */
[----:B------:R-:W2:Y:S04]  /*ceb0*/  LDSM.16.MT88.4 R80, [R189+0xb800] ;  /* 0x00b80000bd50783b */ /* 0x000ea80000004200 */
[----:B------:R-:W-:Y:S04]  /*cec0*/  STG.E.U16 [R12.64+-0x2e], R182 ;  /* 0xffffd2b60c007986 */ /* 0x000fe8000c10151c */
        /* <DEDUP_REMOVED lines=11> */
[----:B------:R3:W-:Y:S01]  /*cf80*/  STG.E.U16 [R30.64+-0x1e], R134 ;  /* 0xffffe2861e007986 */ /* 0x0007e2000c10151c */
[----:B------:R-:W-:-:S03]  /*cf90*/  UISETP.GT.AND UP0, UPT, UR33, UR18, UPT ;  /* 0x000000122100728c */ /* 0x000fc6000bf04270 */
[----:B------:R-:W-:Y:S04]  /*cfa0*/  STG.E.U16 [R28.64+-0x20], R183 ;  /* 0xffffe0b71c007986 */ /* 0x000fe8000c10151c */
[----:B------:R-:W-:Y:S04]  /*cfb0*/  STG.E.U16 [R28.64+-0x1e], R26 ;  /* 0xffffe21a1c007986 */ /* 0x000fe8000c10151c */
[----:B------:R-:W-:Y:S04]  /*cfc0*/  STG.E.U16 [R12.64+-0x10], R175 ;  /* 0xfffff0af0c007986 */ /* 0x000fe8000c10151c */
[----:B------:R-:W-:Y:S04]  /*cfd0*/  STG.E.U16 [R12.64+-0xe], R174 ;  /* 0xfffff2ae0c007986 */ /* 0x000fe8000c10151c */
[----:B------:R-:W-:Y:S04]  /*cfe0*/  STG.E.U16 [R32.64+-0x10], R173 ;  /* 0xfffff0ad20007986 */ /* 0x000fe8000c10151c */
[----:B------:R-:W-:Y:S04]  /*cff0*/  STG.E.U16 [R32.64+-0xe], R172 ;  /* 0xfffff2ac20007986 */ /* 0x000fe8000c10151c */
[----:B------:R-:W-:Y:S04]  /*d000*/  STG.E.U16 [R30.64+-0x10], R133 ;  /* 0xfffff0851e007986 */ /* 0x000fe8000c10151c */
[----:B------:R1:W-:Y:S04]  /*d010*/  STG.E.U16 [R30.64+-0xe], R132 ;  /* 0xfffff2841e007986 */ /* 0x0003e8000c10151c */
[----:B------:R1:W-:Y:S04]  /*d020*/  STG.E.U16 [R28.64+-0x10], R34 ;  /* 0xfffff0221c007986 */ /* 0x0003e8000c10151c */
[----:B------:R1:W-:Y:S01]  /*d030*/  STG.E.U16 [R28.64+-0xe], R27 ;  /* 0xfffff21b1c007986 */ /* 0x0003e2000c10151c */
[----:B------:R-:W-:Y:S01]  /*d040*/  PLOP3.LUT P2, PT, PT, PT, UP0, 0x80, 0x0 ;  /* 0x000000000000781c */ /* 0x000fe20003f4f008 */
[----:B------:R-:W-:Y:S01]  /*d050*/  FADD.FTZ R2, R210, R252 ;  /* 0x000000fcd2027221 */ /* 0x000fe20000010000 */
[----:B--2---:R-:W-:Y:S01]  /*d060*/  HMMA.16816.F32 R76, R124, R82, R92 ;  /* 0x000000527c4c723c */ /* 0x004fe2000000185c */
[----:B------:R-:W-:-:S02]  /*d070*/  FADD.FTZ R0, R208, R249 ;  /* 0x000000f9d0007221 */ /* 0x000fc40000010000 */
[----:B------:R-:W-:Y:S02]  /*d080*/  FADD.FTZ R210, R248, R35 ;  /* 0x00000023f8d27221 */ /* 0x000fe40000010000 */
[----:B------:R-:W-:-:S03]  /*d090*/  FADD.FTZ R2, R241, R2 ;  /* 0x00000002f1027221 */ /* 0x000fc60000010000 */
[----:B------:R-:W-:Y:S01]  /*d0a0*/  HMMA.16816.F32 R72, R124, R80, R84 ;  /* 0x000000507c48723c */ /* 0x000fe20000001854 */
[----:B------:R-:W-:-:S07]  /*d0b0*/  FADD.FTZ R0, R223, R0 ;  /* 0x00000000df007221 */ /* 0x000fce0000010000 */
[----:B------:R-:W-:Y:S01]  /*d0c0*/  HMMA.16816.F32 R88, R124, R96, R88 ;  /* 0x000000607c58723c */ /* 0x000fe20000001858 */
[----:B------:R-:W-:-:S07]  /*d0d0*/  FADD.FTZ R210, R243, R210 ;  /* 0x000000d2f3d27221 */ /* 0x000fce0000010000 */
[----:B------:R-:W-:Y:S01]  /*d0e0*/  HMMA.16816.F32 R92, R124, R98, R100 ;  /* 0x000000627c5c723c */ /* 0x000fe20000001864 */
[----:B------:R-:W-:-:S07]  /*d0f0*/  FADD.FTZ R208, R240, R2 ;  /* 0x00000002f0d07221 */ /* 0x000fce0000010000 */
[----:B------:R-:W-:Y:S01]  /*d100*/  HMMA.16816.F32 R104, R124, R112, R104 ;  /* 0x000000707c68723c */ /* 0x000fe20000001868 */
[----:B------:R-:W-:-:S07]  /*d110*/  FADD.FTZ R209, R209, R0 ;  /* 0x00000000d1d17221 */ /* 0x000fce0000010000 */
[----:B------:R-:W-:Y:S01]  /*d120*/  HMMA.16816.F32 R108, R124, R114, R108 ;  /* 0x000000727c6c723c */ /* 0x000fe2000000186c */
[----:B---3--:R-:W-:-:S07]  /*d130*/  IMAD.MOV.U32 R134, RZ, RZ, R212 ;  /* 0x000000ffff867224 */ /* 0x008fce00078e00d4 */
[----:B------:R-:W-:Y:S01]  /*d140*/  HMMA.16816.F32 R120, R124, R4, R120 ;  /* 0x000000047c78723c */ /* 0x000fe20000001878 */
[----:B----4-:R-:W-:Y:S02]  /*d150*/  IMAD.MOV.U32 R135, RZ, RZ, R213 ;  /* 0x000000ffff877224 */ /* 0x010fe400078e00d5 */
[----:B-1----:R-:W-:-:S05]  /*d160*/  IMAD.MOV.U32 R132, RZ, RZ, R222 ;  /* 0x000000ffff847224 */ /* 0x002fca00078e00de */
[----:B------:R-:W-:Y:S01]  /*d170*/  HMMA.16816.F32 R124, R124, R6, R116 ;  /* 0x000000067c7c723c */ /* 0x000fe20000001874 */
[----:B------:R-:W-:-:S07]  /*d180*/  IMAD.MOV.U32 R133, RZ, RZ, R242 ;  /* 0x000000ffff857224 */ /* 0x000fce00078e00f2 */
[C---:B------:R-:W-:Y:S07]  /*d190*/  HMMA.16816.F32 R68, R128.reuse, R80, R204 ;  /* 0x000000508044723c */ /* 0x040fee00000018cc */
[----:B------:R-:W-:Y:S01]  /*d1a0*/  IADD3 R204, P3, R12, -0x80, RZ ;  /* 0xffffff800ccc7810 */ /* 0x000fe20007f7e0ff */
[----:B------:R-:W-:Y:S03]  /*d1b0*/  HMMA.16816.F32 R84, R128, R96, R232 ;  /* 0x000000608054723c */ /* 0x000fe600000018e8 */
[----:B------:R-:W-:-:S05]  /*d1c0*/  IADD3.X R139, R13, -0x1, RZ, P3, !PT ;  /* 0xffffffff0d8b7810 */ /* 0x000fca0001ffe4ff */
[C---:B------:R-:W-:Y:S08]  /*d1d0*/  HMMA.16816.F32 R100, R128.reuse, R112, R224 ;  /* 0x000000708064723c */ /* 0x040ff000000018e0 */
[C---:B------:R-:W-:Y:S08]  /*d1e0*/  HMMA.16816.F32 R80, R128.reuse, R82, R184 ;  /* 0x000000528050723c */ /* 0x040ff000000018b8 */
[C---:B------:R-:W-:Y:S08]  /*d1f0*/  HMMA.16816.F32 R96, R128.reuse, R98, R228 ;  /* 0x000000628060723c */ /* 0x040ff000000018e4 */
[C---:B------:R-:W-:Y:S08]  /*d200*/  HMMA.16816.F32 R112, R128.reuse, R114, R20 ;  /* 0x000000728070723c */ /* 0x040ff00000001814 */
[C---:B------:R-:W-:Y:S08]  /*d210*/  HMMA.16816.F32 R116, R128.reuse, R4, R236 ;  /* 0x000000048074723c */ /* 0x040ff000000018ec */
        /* <DEDUP_REMOVED lines=17> */
[----:B-----5:R-:W-:Y:S01]  /*d330*/  @P1 STS.128 [R203+0xa000], RZ ;  /* 0x00a000ffcb001388 */ /* 0x020fe20000000c00 */
        /* <DEDUP_REMOVED lines=36> */
[----:B------:R-:W-:Y:S04]  /*d580*/  LDSM.16.M88.4 R24, [R199] ;  /* 0x00000000c718783b */ /* 0x000fe80000000200 */
[----:B-1----:R-:W-:Y:S04]  /*d590*/  LDSM.16.M88.4 R8, [R192] ;  /* 0x00000000c008783b */ /* 0x002fe80000000200 */
[----:B--2---:R-:W1:Y:S04]  /*d5a0*/  LDSM.16.M88.4 R4, [R190+0x2000] ;  /* 0x00200000be04783b */ /* 0x004e680000000200 */
[----:B------:R-:W0:Y:S01]  /*d5b0*/  LDGDEPBAR ;  /* 0x00000000000079af */ /* 0x000e220000000000 */
[C---:B---3--:R-:W-:Y:S08]  /*d5c0*/  HMMA.16816.F32 R172, R16.reuse, R136, RZ ;  /* 0x0000008810ac723c */ /* 0x048ff000000018ff */
[----:B------:R-:W-:Y:S08]  /*d5d0*/  HMMA.16816.F32 R224, R16, R138, RZ ;  /* 0x0000008a10e0723c */ /* 0x000ff000000018ff */
[C---:B-1----:R-:W-:Y:S08]  /*d5e0*/  HMMA.16816.F32 R204, R4.reuse, R136, RZ ;  /* 0x0000008804cc723c */ /* 0x042ff000000018ff */
[C---:B------:R-:W-:Y:S08]  /*d5f0*/  HMMA.16816.F32 R180, R4.reuse, R132, RZ ;  /* 0x0000008404b4723c */ /* 0x040ff000000018ff */
[C---:B------:R-:W-:Y:S08]  /*d600*/  HMMA.16816.F32 R184, R4.reuse, R138, RZ ;  /* 0x0000008a04b8723c */ /* 0x040ff000000018ff */
[----:B------:R-:W-:Y:S01]  /*d610*/  HMMA.16816.F32 R176, R4, R134, RZ ;  /* 0x0000008604b0723c */ /* 0x000fe200000018ff */
[----:B------:R-:W1:Y:S07]  /*d620*/  LDSM.16.M88.4 R4, [R192+0x2000] ;  /* 0x00200000c004783b */ /* 0x000e6e0000000200 */
[C---:B------:R-:W-:Y:S08]  /*d630*/  HMMA.16816.F32 R136, R16.reuse, R132, RZ ;  /* 0x000000841088723c */ /* 0x040ff000000018ff */
[----:B------:R-:W-:Y:S08]  /*d640*/  HMMA.16816.F32 R16, R16, R134, RZ ;  /* 0x000000861010723c */ /* 0x000ff000000018ff */
[----:B------:R-:W-:Y:S08]  /*d650*/  HMMA.16816.F32 R132, R8, R26, R224 ;  /* 0x0000001a0884723c */ /* 0x000ff000000018e0 */
[C---:B-1----:R-:W-:Y:S08]  /*d660*/  HMMA.16816.F32 R228, R4.reuse, R20, R180 ;  /* 0x0000001404e4723c */ /* 0x042ff000000018b4 */
[C---:B------:R-:W-:Y:S08]  /*d670*/  HMMA.16816.F32 R180, R4.reuse, R22, R176 ;  /* 0x0000001604b4723c */ /* 0x040ff000000018b0 */
[C---:B------:R-:W-:Y:S08]  /*d680*/  HMMA.16816.F32 R204, R4.reuse, R24, R204 ;  /* 0x0000001804cc723c */ /* 0x040ff000000018cc */
[----:B------:R-:W-:Y:S01]  /*d690*/  HMMA.16816.F32 R184, R4, R26, R184 ;  /* 0x0000001a04b8723c */ /* 0x000fe200000018b8 */
[----:B------:R-:W-:Y:S07]  /*d6a0*/  LDSM.16.M88.4 R4, [R198+0x2000] ;  /* 0x00200000c604783b */ /* 0x000fee0000000200 */
[C---:B------:R-:W-:Y:S08]  /*d6b0*/  HMMA.16816.F32 R176, R8.reuse, R24, R172 ;  /* 0x0000001808b0723c */ /* 0x040ff000000018ac */
[C---:B------:R-:W-:Y:S08]  /*d6c0*/  HMMA.16816.F32 R172, R8.reuse, R20, R136 ;  /* 0x0000001408ac723c */ /* 0x040ff00000001888 */
[----:B------:R-:W-:Y:S01]  /*d6d0*/  HMMA.16816.F32 R24, R8, R22, R16 ;  /* 0x000000160818723c */ /* 0x000fe20000001810 */
[----:B------:R-:W1:Y:S04]  /*d6e0*/  LDSM.16.M88.4 R20, [R197+0x8000] ;  /* 0x00800000c514783b */ /* 0x000e680000000200 */
[----:B------:R-:W2:Y:S04]  /*d6f0*/  LDSM.16.M88.4 R8, [R198] ;  /* 0x00000000c608783b */ /* 0x000ea80000000200 */
[----:B------:R-:W3:Y:S01]  /*d700*/  LDSM.16.M88.4 R16, [R197+0x8800] ;  /* 0x00880000c510783b */ /* 0x000ee20000000200 */
[----:B-1----:R-:W-:Y:S08]  /*d710*/  HMMA.16816.F32 R204, R4, R20, R204 ;  /* 0x0000001404cc723c */ /* 0x002ff000000018cc */
[----:B--2---:R-:W-:Y:S08]  /*d720*/  HMMA.16816.F32 R136, R8, R22, R132 ;  /* 0x000000160888723c */ /* 0x004ff00000001884 */
        /* <DEDUP_REMOVED lines=61> */
[-C--:B--2---:R-:W-:Y:S08]  /*db00*/  HMMA.16816.F32 R204, R4, R20.reuse, R204 ;  /* 0x0000001404cc723c */ /* 0x084ff000000018cc */
[C---:B---3--:R-:W-:Y:S08]  /*db10*/  HMMA.16816.F32 R176, R8.reuse, R20, R172 ;  /* 0x0000001408b0723c */ /* 0x048ff000000018ac */
[-C--:B------:R-:W-:Y:S08]  /*db20*/  HMMA.16816.F32 R172, R8, R22.reuse, R136 ;  /* 0x0000001608ac723c */ /* 0x080ff00000001888 */
        /* <DEDUP_REMOVED lines=9> */
[----:B------:R-:W-:-:S04]  /*dbc0*/  USHF.R.S32.HI UR34, URZ, 0x1f, UR35 ;  /* 0x0000001f3f227899 */ /* 0x000fc80008011423 */
[----:B------:R-:W-:Y:S02]  /*dbd0*/  UIMAD UR34, UR34, UR4, URZ ;  /* 0x00000004222272a4 */ /* 0x000fe4000f8e023f */
[----:B------:R-:W-:Y:S02]  /*dbe0*/  UIMAD.WIDE.U32 UR36, UR35, UR4, URZ ;  /* 0x00000004232472a5 */ /* 0x000fe4000f8e003f */
[----:B------:R-:W-:-:S04]  /*dbf0*/  UIMAD UR5, UR35, UR5, UR34 ;  /* 0x00000005230572a4 */ /* 0x000fc8000f8e0222 */
[----:B------:R-:W-:Y:S01]  /*dc00*/  UIADD3 UR5, UR37, UR5, URZ ;  /* 0x0000000525057290 */ /* 0x000fe2000fffe03f */
[----:B------:R-:W-:Y:S02]  /*dc10*/  IMAD.U32 R0, RZ, RZ, UR36 ;  /* 0x00000024ff007e24 */ /* 0x000fe4000f8e00ff */
[----:B------:R-:W-:-:S03]  /*dc20*/  IMAD.U32 R3, RZ, RZ, UR36 ;  /* 0x00000024ff037e24 */ /* 0x000fc6000f8e00ff */
[----:B------:R-:W-:Y:S01]  /*dc30*/  IMAD.U32 R2, RZ, RZ, UR5 ;  /* 0x00000005ff027e24 */ /* 0x000fe2000f8e00ff */
[----:B------:R1:W-:Y:S01]  /*dc40*/  @P1 STS.128 [R203+0x8000], RZ ;  /* 0x008000ffcb001388 */ /* 0x0003e20000000c00 */
[----:B------:R-:W-:Y:S01]  /*dc50*/  BSSY B0, `(.L_x_2068) ;  /* 0x0000021000007945 */ /* 0x000fe20003800000 */
        /* <DEDUP_REMOVED lines=32> */
.L_x_2069:
[----:B------:R-:W-:Y:S05]  /*de60*/  BSYNC B0 ;  /* 0x0000000000007941 */ /* 0x000fea0003800000 */
.L_x_2068:
[----:B------:R-:W0:Y:S02]  /*de70*/  LDGDEPBAR ;  /* 0x00000000000079af */ /* 0x000e240000000000 */
.L_x_2067:
[----:B--2---:R-:W2:Y:S04]  /*de80*/  LDL.64 R2, [R1+0x30] ;  /* 0x0000300001027983 */ /* 0x004ea80000100a00 */
        /* <DEDUP_REMOVED lines=74> */
[----:B------:R-:W1:Y:S01]  /*e330*/  MUFU.EX2 R3, R3 ;  /* 0x0000000300037308 */ /* 0x000e620000000800 */
[----:B------:R-:W-:-:S05]  /*e340*/  FMUL.FTZ R2, R135, c[0x0][0x23c] ;  /* 0x00008f0087027a20 */ /* 0x000fca0000410000 */
[----:B------:R-:W-:-:S05]  /*e350*/  FSEL R2, R2, RZ, P2 ;  /* 0x000000ff02027208 */ /* 0x000fca0001000000 */
        /* <DEDUP_REMOVED lines=8> */
[----:B-1----:R-:W-:Y:S01]  /*e3e0*/  FMUL.FTZ R2, R156, R3 ;  /* 0x000000039c027220 */ /* 0x002fe20000410000 */
[----:B------:R-:W-:Y:S04]  /*e3f0*/  MUFU.EX2 R11, R11 ;  /* 0x0000000b000b7308 */ /* 0x000fe80000000800 */
[----:B------:R1:W-:Y:S01]  /*e400*/  STL [R1+0x10], R2 ;  /* 0x0000100201007387 */ /* 0x0003e20000100800 */
[----:B------:R-:W-:-:S02]  /*e410*/  ISETP.GE.AND P4, PT, R0, R220, PT ;  /* 0x000000dc0000720c */ /* 0x000fc40003f86270 */
[----:B------:R-:W-:Y:S01]  /*e420*/  ISETP.GE.AND P2, PT, R10, R220, PT ;  /* 0x000000dc0a00720c */ /* 0x000fe20003f46270 */
[-C--:B------:R-:W-:Y:S01]  /*e430*/  FMUL.FTZ R236, R164, R3.reuse ;  /* 0x00000003a4ec7220 */ /* 0x080fe20000410000 */
[-C--:B------:R-:W-:Y:S01]  /*e440*/  ISETP.LT.OR P4, PT, R0, R216.reuse, P4 ;  /* 0x000000d80000720c */ /* 0x080fe20002781670 */
[-C--:B------:R-:W-:Y:S02]  /*e450*/  FMUL.FTZ R237, R165, R3.reuse ;  /* 0x00000003a5ed7220 */ /* 0x080fe40000410000 */
[----:B------:R-:W-:Y:S02]  /*e460*/  IMAD.MOV.U32 R230, RZ, RZ, R228 ;  /* 0x000000ffffe67224 */ /* 0x000fe400078e00e4 */
[----:B------:R-:W-:Y:S01]  /*e470*/  IMAD.MOV.U32 R231, RZ, RZ, R229 ;  /* 0x000000ffffe77224 */ /* 0x000fe200078e00e5 */
[----:B-1----:R-:W1:Y:S01]  /*e480*/  MUFU.EX2 R2, R20 ;  /* 0x0000001400027308 */ /* 0x002e620000000800 */
[----:B------:R-:W-:Y:S02]  /*e490*/  IMAD.MOV.U32 R232, RZ, RZ, R22 ;  /* 0x000000ffffe87224 */ /* 0x000fe400078e0016 */
[----:B------:R-:W-:Y:S01]  /*e4a0*/  IMAD.MOV.U32 R233, RZ, RZ, R23 ;  /* 0x000000ffffe97224 */ /* 0x000fe200078e0017 */
[----:B------:R-:W-:Y:S01]  /*e4b0*/  ISETP.LT.OR P2, PT, R10, R216, P2 ;  /* 0x000000d80a00720c */ /* 0x000fe20001741670 */
        /* <DEDUP_REMOVED lines=16> */
[----:B-1----:R-:W-:Y:S01]  /*e5c0*/  F2FP.PACK_AB R80, R2, R11 ;  /* 0x0000000b0250723e */ /* 0x002fe200000000ff */
        /* <DEDUP_REMOVED lines=13> */
[-C--:B------:R-:W-:Y:S01]  /*e6a0*/  ISETP.GE.AND P3, PT, R9, R220.reuse, PT ;  /* 0x000000dc0900720c */ /* 0x080fe20003f66270 */
[----:B------:R-:W-:Y:S01]  /*e6b0*/  FFMA.FTZ R3, R211, R3, R11 ;  /* 0x00000003d3037223 */ /* 0x000fe2000001000b */
[----:B------:R-:W-:Y:S02]  /*e6c0*/  FSEL R11, R178, -INF , !P4 ;  /* 0xff800000b20b7808 */ /* 0x000fe40006000000 */
[----:B------:R-:W-:Y:S01]  /*e6d0*/  FSEL R20, R179, -INF , !P2 ;  /* 0xff800000b3147808 */ /* 0x000fe20005000000 */
[----:B------:R-:W-:Y:S01]  /*e6e0*/  FADD.FTZ R34, R2, R3 ;  /* 0x0000000302227221 */ /* 0x000fe20000010000 */
[----:B------:R-:W-:-:S02]  /*e6f0*/  ISETP.GE.AND P2, PT, R8, R220, PT ;  /* 0x000000dc0800720c */ /* 0x000fc40003f46270 */
[----:B------:R-:W-:Y:S02]  /*e700*/  ISETP.LT.OR P3, PT, R9, R216, P3 ;  /* 0x000000d80900720c */ /* 0x000fe40001f61670 */
[----:B------:R-:W-:Y:S02]  /*e710*/  FMNMX.FTZ R2, R212, R11, !PT ;  /* 0x0000000bd4027209 */ /* 0x000fe40007810000 */
[----:B------:R-:W-:Y:S02]  /*e720*/  ISETP.GE.AND P4, PT, R7, R220, PT ;  /* 0x000000dc0700720c */ /* 0x000fe40003f86270 */
[----:B------:R-:W-:Y:S02]  /*e730*/  ISETP.LT.OR P2, PT, R8, R216, P2 ;  /* 0x000000d80800720c */ /* 0x000fe40001741670 */
[----:B------:R-:W-:Y:S02]  /*e740*/  FSEL R19, R174, -INF , !P3 ;  /* 0xff800000ae137808 */ /* 0x000fe40005800000 */
[----:B------:R-:W-:-:S02]  /*e750*/  FMNMX.FTZ R2, R20, R2, !PT ;  /* 0x0000000214027209 */ /* 0x000fc40007810000 */
[C---:B------:R-:W-:Y:S02]  /*e760*/  ISETP.GE.AND P3, PT, R6.reuse, R220, PT ;  /* 0x000000dc0600720c */ /* 0x040fe40003f66270 */
[----:B------:R-:W-:Y:S02]  /*e770*/  FSEL R18, R175, -INF , !P2 ;  /* 0xff800000af127808 */ /* 0x000fe40005000000 */
[----:B------:R-:W-:Y:S02]  /*e780*/  ISETP.LT.OR P4, PT, R7, R216, P4 ;  /* 0x000000d80700720c */ /* 0x000fe40002781670 */
[----:B------:R-:W-:Y:S02]  /*e790*/  FMNMX.FTZ R2, R19, R2, !PT ;  /* 0x0000000213027209 */ /* 0x000fe40007810000 */
[----:B------:R-:W-:Y:S02]  /*e7a0*/  ISETP.LT.OR P3, PT, R6, R216, P3 ;  /* 0x000000d80600720c */ /* 0x000fe40001f61670 */
[----:B------:R-:W-:-:S02]  /*e7b0*/  ISETP.GE.AND P2, PT, R5, R220, PT ;  /* 0x000000dc0500720c */ /* 0x000fc40003f46270 */
[----:B------:R-:W-:Y:S02]  /*e7c0*/  FSEL R17, R138, -INF , !P4 ;  /* 0xff8000008a117808 */ /* 0x000fe40006000000 */
[----:B------:R-:W-:Y:S02]  /*e7d0*/  FMNMX.FTZ R2, R18, R2, !PT ;  /* 0x0000000212027209 */ /* 0x000fe40007810000 */
[----:B------:R-:W-:Y:S02]  /*e7e0*/  FSEL R16, R139, -INF , !P3 ;  /* 0xff8000008b107808 */ /* 0x000fe40005800000 */
[----:B------:R-:W-:Y:S02]  /*e7f0*/  ISETP.GE.AND P3, PT, R4, R220, PT ;  /* 0x000000dc0400720c */ /* 0x000fe40003f66270 */
[----:B------:R-:W-:Y:S02]  /*e800*/  ISETP.LT.OR P2, PT, R5, R216, P2 ;  /* 0x000000d80500720c */ /* 0x000fe40001741670 */
[----:B------:R-:W-:-:S02]  /*e810*/  FMNMX.FTZ R2, R17, R2, !PT ;  /* 0x0000000211027209 */ /* 0x000fc40007810000 */
[----:B------:R-:W-:Y:S02]  /*e820*/  ISETP.LT.OR P3, PT, R4, R216, P3 ;  /* 0x000000d80400720c */ /* 0x000fe40001f61670 */
        /* <DEDUP_REMOVED lines=16> */
[----:B------:R-:W-:-:S04]  /*e930*/  FFMA.FTZ R11, R11, c[0x0][0x23c], -R2 ;  /* 0x00008f000b0b7a23 */ /* 0x000fc80000010802 */
[----:B------:R-:W2:Y:S01]  /*e940*/  MUFU.EX2 R26, R11 ;  /* 0x0000000b001a7308 */ /* 0x000ea20000000800 */
[----:B------:R-:W-:Y:S01]  /*e950*/  ISETP.GE.AND P3, PT, R0, R218, PT ;  /* 0x000000da0000720c */ /* 0x000fe20003f66270 */
[----:B------:R-:W-:-:S03]  /*e960*/  IMAD.MOV.U32 R212, RZ, RZ, R232 ;  /* 0x000000ffffd47224 */ /* 0x000fc600078e00e8 */
[----:B------:R-:W-:Y:S01]  /*e970*/  ISETP.LT.OR P3, PT, R0, R214, P3 ;  /* 0x000000d60000720c */ /* 0x000fe20001f61670 */
[----:B------:R-:W-:Y:S02]  /*e980*/  IMAD.MOV.U32 R213, RZ, RZ, R233 ;  /* 0x000000ffffd57224 */ /* 0x000fe400078e00e9 */
[----:B-1----:R-:W-:Y:S01]  /*e990*/  FMUL.FTZ R188, R118, R3 ;  /* 0x0000000376bc7220 */ /* 0x002fe20000410000 */
[----:B------:R-:W-:Y:S01]  /*e9a0*/  ISETP.GE.AND P5, PT, R0, R219, PT ;  /* 0x000000db0000720c */ /* 0x000fe20003fa6270 */
[-C--:B------:R-:W-:Y:S02]  /*e9b0*/  FMUL.FTZ R238, R166, R3.reuse ;  /* 0x00000003a6ee7220 */ /* 0x080fe40000410000 */
[-C--:B------:R-:W-:Y:S02]  /*e9c0*/  FMUL.FTZ R239, R167, R3.reuse ;  /* 0x00000003a7ef7220 */ /* 0x080fe40000410000 */
[-C--:B------:R-:W-:Y:S02]  /*e9d0*/  FMUL.FTZ R191, R158, R3.reuse ;  /* 0x000000039ebf7220 */ /* 0x080fe40000410000 */
[----:B------:R-:W-:-:S02]  /*e9e0*/  FMUL.FTZ R129, R50, R3 ;  /* 0x0000000332817220 */ /* 0x000fc40000410000 */
[----:B------:R-:W-:Y:S02]  /*e9f0*/  IMAD.MOV.U32 R118, RZ, RZ, R243 ;  /* 0x000000ffff767224 */ /* 0x000fe400078e00f3 */
        /* <DEDUP_REMOVED lines=27> */
[----:B--2---:R-:W-:Y:S01]  /*ebb0*/  FFMA.FTZ R50, R210, R3, R26 ;  /* 0x00000003d2327223 */ /* 0x004fe2000001001a */
[----:B------:R-:W-:Y:S02]  /*ebc0*/  FSEL R3, R206, -INF , !P3 ;  /* 0xff800000ce037808 */ /* 0x000fe40005800000 */
[----:B------:R-:W-:-:S02]  /*ebd0*/  ISETP.GE.AND P2, PT, R9, R219, PT ;  /* 0x000000db0900720c */ /* 0x000fc40003f46270 */
[----:B------:R-:W-:Y:S02]  /*ebe0*/  ISETP.GE.AND P3, PT, R8, R219, PT ;  /* 0x000000db0800720c */ /* 0x000fe40003f66270 */
[-C--:B------:R-:W-:Y:S01]  /*ebf0*/  ISETP.LT.OR P5, PT, R0, R215.reuse, P5 ;  /* 0x000000d70000720c */ /* 0x080fe20002fa1670 */
[----:B------:R-:W-:Y:S01]  /*ec00*/  IMAD.MOV.U32 R119, RZ, RZ, R21 ;  /* 0x000000ffff777224 */ /* 0x000fe200078e0015 */
[-C--:B------:R-:W-:Y:S02]  /*ec10*/  ISETP.LT.OR P2, PT, R9, R215.reuse, P2 ;  /* 0x000000d70900720c */ /* 0x080fe40001741670 */
[----:B------:R-:W-:Y:S01]  /*ec20*/  ISETP.LT.OR P3, PT, R8, R215, P3 ;  /* 0x000000d70800720c */ /* 0x000fe20001f61670 */
[----:B------:R-:W-:Y:S01]  /*ec30*/  IMAD.MOV.U32 R159, RZ, RZ, R23 ;  /* 0x000000ffff9f7224 */ /* 0x000fe200078e0017 */
[----:B------:R-:W-:Y:S01]  /*ec40*/  FSEL R21, R204, -INF , !P5 ;  /* 0xff800000cc157808 */ /* 0x000fe20006800000 */
[----:B------:R-:W-:Y:S01]  /*ec50*/  IMAD.MOV.U32 R204, RZ, RZ, R24 ;  /* 0x000000ffffcc7224 */ /* 0x000fe200078e0018 */
[----:B------:R-:W-:-:S02]  /*ec60*/  FSEL R24, R184, -INF , !P2 ;  /* 0xff800000b8187808 */ /* 0x000fc40005000000 */
[----:B------:R-:W-:Y:S02]  /*ec70*/  FSEL R23, R185, -INF , !P3 ;  /* 0xff800000b9177808 */ /* 0x000fe40005800000 */
[CC--:B------:R-:W-:Y:S02]  /*ec80*/  ISETP.GE.AND P2, PT, R7.reuse, R218.reuse, PT ;  /* 0x000000da0700720c */ /* 0x0c0fe40003f46270 */
[C---:B------:R-:W-:Y:S02]  /*ec90*/  ISETP.GE.AND P3, PT, R6.reuse, R218, PT ;  /* 0x000000da0600720c */ /* 0x040fe40003f66270 */
[-C--:B------:R-:W-:Y:S02]  /*eca0*/  ISETP.LT.OR P2, PT, R7, R214.reuse, P2 ;  /* 0x000000d60700720c */ /* 0x080fe40001741670 */
[----:B------:R-:W-:Y:S01]  /*ecb0*/  ISETP.LT.OR P3, PT, R6, R214, P3 ;  /* 0x000000d60600720c */ /* 0x000fe20001f61670 */
[----:B------:R-:W-:Y:S02]  /*ecc0*/  FFMA.FTZ R84, R18, c[0x0][0x23c], -R2 ;  /* 0x00008f0012547a23 */ /* 0x000fe40000010802 */
[----:B------:R-:W-:Y:S01]  /*ecd0*/  IMAD.MOV.U32 R211, RZ, RZ, R22 ;  /* 0x000000ffffd37224 */ /* 0x000fe200078e0016 */
[----:B------:R-:W-:-:S02]  /*ece0*/  FSEL R22, R226, -INF , !P2 ;  /* 0xff800000e2167808 */ /* 0x000fc40005000000 */
[----:B------:R-:W-:Y:S02]  /*ecf0*/  FSEL R18, R227, -INF , !P3 ;  /* 0xff800000e3127808 */ /* 0x000fe40005800000 */
[----:B------:R-:W2:Y:S01]  /*ed00*/  LDL.64 R226, [R1+0xc0] ;  /* 0x0000c00001e27983 */ /* 0x000ea20000100a00 */
[C---:B------:R-:W-:Y:S02]  /*ed10*/  ISETP.GE.AND P4, PT, R10.reuse, R219, PT ;  /* 0x000000db0a00720c */ /* 0x040fe40003f86270 */
[CC--:B------:R-:W-:Y:S02]  /*ed20*/  ISETP.GE.AND P6, PT, R10.reuse, R218.reuse, PT ;  /* 0x000000da0a00720c */ /* 0x0c0fe40003fc6270 */
[C---:B------:R-:W-:Y:S02]  /*ed30*/  ISETP.LT.OR P4, PT, R10.reuse, R215, P4 ;  /* 0x000000d70a00720c */ /* 0x040fe40002781670 */
[C---:B------:R-:W-:Y:S02]  /*ed40*/  ISETP.GE.AND P5, PT, R9.reuse, R218, PT ;  /* 0x000000da0900720c */ /* 0x040fe40003fa6270 */
[-C--:B------:R-:W-:Y:S01]  /*ed50*/  ISETP.LT.OR P6, PT, R10, R214.reuse, P6 ;  /* 0x000000d60a00720c */ /* 0x080fe200037c1670 */
[----:B------:R-:W-:Y:S01]  /*ed60*/  IMAD.MOV.U32 R130, RZ, RZ, R25 ;  /* 0x000000ffff827224 */ /* 0x000fe200078e0019 */
[----:B------:R-:W-:-:S02]  /*ed70*/  ISETP.LT.OR P5, PT, R9, R214, P5 ;  /* 0x000000d60900720c */ /* 0x000fc40002fa1670 */
[----:B------:R-:W-:Y:S02]  /*ed80*/  FSEL R25, R205, -INF , !P4 ;  /* 0xff800000cd197808 */ /* 0x000fe40006000000 */
[----:B------:R-:W-:Y:S02]  /*ed90*/  ISETP.GE.AND P4, PT, R8, R218, PT ;  /* 0x000000da0800720c */ /* 0x000fe40003f86270 */
[----:B------:R-:W-:Y:S02]  /*eda0*/  FSEL R9, R207, -INF , !P6 ;  /* 0xff800000cf097808 */ /* 0x000fe40007000000 */
[----:B------:R-:W-:Y:S01]  /*edb0*/  FMNMX.FTZ R0, R222, R3, !PT ;  /* 0x00000003de007209 */ /* 0x000fe20007810000 */
[----:B------:R-:W-:Y:S01]  /*edc0*/  FFMA.FTZ R27, R20, c[0x0][0x23c], -R2 ;  /* 0x00008f00141b7a23 */ /* 0x000fe20000010802 */
[----:B------:R-:W-:Y:S02]  /*edd0*/  ISETP.LT.OR P4, PT, R8, R214, P4 ;  /* 0x000000d60800720c */ /* 0x000fe40002781670 */
[----:B------:R-:W-:-:S02]  /*ede0*/  FSEL R20, R186, -INF , !P5 ;  /* 0xff800000ba147808 */ /* 0x000fc40006800000 */
[----:B------:R-:W-:Y:S01]  /*edf0*/  FMNMX.FTZ R0, R9, R0, !PT ;  /* 0x0000000009007209 */ /* 0x000fe20007810000 */
[--C-:B------:R-:W-:Y:S01]  /*ee00*/  FFMA.FTZ R81, R19, c[0x0][0x23c], -R2.reuse ;  /* 0x00008f0013517a23 */ /* 0x100fe20000010802 */
[----:B------:R-:W-:Y:S02]  /*ee10*/  ISETP.GE.AND P2, PT, R5, R218, PT ;  /* 0x000000da0500720c */ /* 0x000fe40003f46270 */
[----:B------:R-:W-:Y:S02]  /*ee20*/  FSEL R19, R187, -INF , !P4 ;  /* 0xff800000bb137808 */ /* 0x000fe40006000000 */
[----:B------:R-:W-:Y:S02]  /*ee30*/  FMNMX.FTZ R0, R20, R0, !PT ;  /* 0x0000000014007209 */ /* 0x000fe40007810000 */
[----:B------:R-:W-:Y:S02]  /*ee40*/  ISETP.LT.OR P2, PT, R5, R214, P2 ;  /* 0x000000d60500720c */ /* 0x000fe40001741670 */
[----:B------:R-:W-:Y:S01]  /*ee50*/  FMNMX.FTZ R0, R19, R0, !PT ;  /* 0x0000000013007209 */ /* 0x000fe20007810000 */
[----:B------:R-:W-:Y:S01]  /*ee60*/  FFMA.FTZ R85, R17, c[0x0][0x23c], -R2 ;  /* 0x00008f0011557a23 */ /* 0x000fe20000010802 */
[----:B------:R-:W-:-:S02]  /*ee70*/  FSEL R17, R182, -INF , !P2 ;  /* 0xff800000b6117808 */ /* 0x000fc40005000000 */
[----:B------:R-:W-:Y:S02]  /*ee80*/  ISETP.GE.AND P2, PT, R4, R218, PT ;  /* 0x000000da0400720c */ /* 0x000fe40003f46270 */
[----:B------:R-:W-:Y:S02]  /*ee90*/  FMNMX.FTZ R0, R22, R0, !PT ;  /* 0x0000000016007209 */ /* 0x000fe40007810000 */
[----:B------:R-:W-:Y:S02]  /*eea0*/  ISETP.LT.OR P2, PT, R4, R214, P2 ;  /* 0x000000d60400720c */ /* 0x000fe40001741670 */
[----:B------:R-:W-:Y:S01]  /*eeb0*/  FMNMX.FTZ R0, R18, R0, !PT ;  /* 0x0000000012007209 */ /* 0x000fe20007810000 */
[--C-:B------:R-:W-:Y:S01]  /*eec0*/  FFMA.FTZ R96, R16, c[0x0][0x23c], -R2.reuse ;  /* 0x00008f0010607a23 */ /* 0x100fe20000010802 */
[----:B------:R-:W-:Y:S02]  /*eed0*/  FSEL R16, R183, -INF , !P2 ;  /* 0xff800000b7107808 */ /* 0x000fe40005000000 */
[----:B------:R-:W-:Y:S01]  /*eee0*/  FMNMX.FTZ R0, R17, R0, !PT ;  /* 0x0000000011007209 */ /* 0x000fe20007810000 */
[--C-:B------:R-:W-:Y:S01]  /*eef0*/  FFMA.FTZ R112, R15, c[0x0][0x23c], -R2.reuse ;  /* 0x00008f000f707a23 */ /* 0x100fe20000010802 */
[----:B------:R-:W-:Y:S01]  /*ef00*/  ISETP.GE.AND P3, PT, R4, R219, PT ;  /* 0x000000db0400720c */ /* 0x000fe20003f66270 */
[----:B------:R-:W-:Y:S01]  /*ef10*/  FFMA.FTZ R113, R14, c[0x0][0x23c], -R2 ;  /* 0x00008f000e717a23 */ /* 0x000fe20000010802 */
[----:B------:R-:W-:-:S02]  /*ef20*/  FMNMX.FTZ R0, R16, R0, !PT ;  /* 0x0000000010007209 */ /* 0x000fc40007810000 */
[----:B------:R-:W-:Y:S02]  /*ef30*/  FMNMX.FTZ R2, R242, R21, !PT ;  /* 0x00000015f2027209 */ /* 0x000fe40007810000 */
[----:B------:R-:W-:Y:S02]  /*ef40*/  ISETP.LT.OR P3, PT, R4, R215, P3 ;  /* 0x000000d70400720c */ /* 0x000fe40001f61670 */
[----:B------:R-:W1:Y:S01]  /*ef50*/  SHFL.BFLY PT, R4, R0, 0x2, 0x1f ;  /* 0x0c401f0000047f89 */ /* 0x000e6200000e0000 */
[----:B------:R-:W-:Y:S02]  /*ef60*/  ISETP.GE.AND P6, PT, R7, R219, PT ;  /* 0x000000db0700720c */ /* 0x000fe40003fc6270 */
[----:B------:R-:W-:Y:S02]  /*ef70*/  FMNMX.FTZ R2, R25, R2, !PT ;  /* 0x0000000219027209 */ /* 0x000fe40007810000 */
[----:B------:R-:W-:Y:S02]  /*ef80*/  ISETP.LT.OR P6, PT, R7, R215, P6 ;  /* 0x000000d70700720c */ /* 0x000fe400037c1670 */
[----:B------:R-:W-:-:S02]  /*ef90*/  ISETP.GE.AND P5, PT, R6, R219, PT ;  /* 0x000000db0600720c */ /* 0x000fc40003fa6270 */
[----:B------:R-:W-:Y:S02]  /*efa0*/  FMNMX.FTZ R2, R24, R2, !PT ;  /* 0x0000000218027209 */ /* 0x000fe40007810000 */
[----:B------:R-:W-:Y:S02]  /*efb0*/  ISETP.LT.OR P5, PT, R6, R215, P5 ;  /* 0x000000d70600720c */ /* 0x000fe40002fa1670 */
[----:B------:R-:W-:Y:S02]  /*efc0*/  ISETP.GE.AND P4, PT, R5, R219, PT ;  /* 0x000000db0500720c */ /* 0x000fe40003f86270 */
[----:B------:R-:W-:Y:S02]  /*efd0*/  FSEL R15, R224, -INF , !P6 ;  /* 0xff800000e00f7808 */ /* 0x000fe40007000000 */
[----:B------:R-:W-:Y:S02]  /*efe0*/  FMNMX.FTZ R2, R23, R2, !PT ;  /* 0x0000000217027209 */ /* 0x000fe40007810000 */
[----:B------:R-:W-:-:S02]  /*eff0*/  ISETP.LT.OR P4, PT, R5, R215, P4 ;  /* 0x000000d70500720c */ /* 0x000fc40002781670 */
[----:B------:R-:W-:Y:S02]  /*f000*/  FSEL R14, R225, -INF , !P5 ;  /* 0xff800000e10e7808 */ /* 0x000fe40006800000 */
[----:B------:R-:W-:Y:S02]  /*f010*/  FMNMX.FTZ R2, R15, R2, !PT ;  /* 0x000000020f027209 */ /* 0x000fe40007810000 */
[----:B------:R-:W-:Y:S02]  /*f020*/  FSEL R11, R180, -INF , !P4 ;  /* 0xff800000b40b7808 */ /* 0x000fe40006000000 */
[----:B------:R-:W-:Y:S02]  /*f030*/  FMNMX.FTZ R2, R14, R2, !PT ;  /* 0x000000020e027209 */ /* 0x000fe40007810000 */
[----:B------:R-:W-:Y:S02]  /*f040*/  FSEL R10, R181, -INF , !P3 ;  /* 0xff800000b50a7808 */ /* 0x000fe40005800000 */
[----:B------:R-:W-:-:S02]  /*f050*/  FMNMX.FTZ R2, R11, R2, !PT ;  /* 0x000000020b027209 */ /* 0x000fc40007810000 */
[----:B-1----:R-:W-:Y:S02]  /*f060*/  FMNMX.FTZ R0, R4, R0, !PT ;  /* 0x0000000004007209 */ /* 0x002fe40007810000 */
[----:B------:R-:W-:-:S03]  /*f070*/  FMNMX.FTZ R2, R10, R2, !PT ;  /* 0x000000020a027209 */ /* 0x000fc60007810000 */
[----:B------:R-:W1:Y:S04]  /*f080*/  SHFL.BFLY PT, R4, R0, 0x1, 0x1f ;  /* 0x0c201f0000047f89 */ /* 0x000e6800000e0000 */
[----:B------:R-:W3:Y:S01]  /*f090*/  SHFL.BFLY PT, R5, R2, 0x2, 0x1f ;  /* 0x0c401f0002057f89 */ /* 0x000ee200000e0000 */
[----:B------:R-:W-:Y:S01]  /*f0a0*/  IMAD.MOV.U32 R206, RZ, RZ, R132 ;  /* 0x000000ffffce7224 */ /* 0x000fe200078e0084 */
[----:B-1----:R-:W-:Y:S02]  /*f0b0*/  FMNMX.FTZ R132, R0, R4, !PT ;  /* 0x0000000400847209 */ /* 0x002fe40007810000 */
[----:B---3--:R-:W-:-:S03]  /*f0c0*/  FMNMX.FTZ R2, R2, R5, !PT ;  /* 0x0000000502027209 */ /* 0x008fc60007810000 */
[C---:B------:R-:W-:Y:S01]  /*f0d0*/  FMUL.FTZ R0, R132.reuse, c[0x0][0x23c] ;  /* 0x00008f0084007a20 */ /* 0x040fe20000410000 */
[----:B------:R-:W-:Y:S01]  /*f0e0*/  FSETP.NEU.FTZ.AND P2, PT, R132, -INF , PT ;  /* 0xff8000008400780b */ /* 0x000fe20003f5d000 */
[----:B------:R-:W1:Y:S03]  /*f0f0*/  SHFL.BFLY PT, R5, R2, 0x1, 0x1f ;  /* 0x0c201f0002057f89 */ /* 0x000e6600000e0000 */
[----:B------:R-:W-:-:S05]  /*f100*/  FSEL R0, R0, RZ, P2 ;  /* 0x000000ff00007208 */ /* 0x000fca0001000000 */
[----:B------:R-:W-:-:S04]  /*f110*/  FFMA.FTZ R3, R3, c[0x0][0x23c], -R0 ;  /* 0x00008f0003037a23 */ /* 0x000fc80000010800 */
[----:B------:R3:W-:Y:S02]  /*f120*/  MUFU.EX2 R6, R3 ;  /* 0x0000000300067308 */ /* 0x0007e40000000800 */
[----:B---3--:R-:W-:-:S06]  /*f130*/  FSEL R3, R132, RZ, P2 ;  /* 0x000000ff84037208 */ /* 0x008fcc0001000000 */
[----:B------:R1:W-:Y:S01]  /*f140*/  MUFU.EX2 R7, R133 ;  /* 0x0000008500077308 */ /* 0x0003e20000000800 */
[----:B------:R-:W-:-:S04]  /*f150*/  FADD.FTZ R3, R222, -R3 ;  /* 0x80000003de037221 */ /* 0x000fc80000010000 */
[----:B------:R-:W-:Y:S01]  /*f160*/  FMUL.FTZ R3, R3, c[0x0][0x23c] ;  /* 0x00008f0003037a20 */ /* 0x000fe20000410000 */
[----:B-1----:R-:W-:Y:S01]  /*f170*/  FMNMX.FTZ R133, R2, R5, !PT ;  /* 0x0000000502857209 */ /* 0x002fe20007810000 */
[----:B------:R-:W-:-:S04]  /*f180*/  FFMA.FTZ R2, R9, c[0x0][0x23c], -R0 ;  /* 0x00008f0009027a23 */ /* 0x000fc80000010800 */
[----:B------:R-:W1:Y:S01]  /*f190*/  MUFU.EX2 R3, R3 ;  /* 0x0000000300037308 */ /* 0x000e620000000800 */
[----:B------:R-:W-:Y:S01]  /*f1a0*/  FFMA.FTZ R4, R20, c[0x0][0x23c], -R0 ;  /* 0x00008f0014047a23 */ /* 0x000fe20000010800 */
[----:B------:R-:W-:-:S06]  /*f1b0*/  FSETP.NEU.FTZ.AND P5, PT, R133, -INF , PT ;  /* 0xff8000008500780b */ /* 0x000fcc0003fbd000 */
[----:B------:R3:W4:Y:S01]  /*f1c0*/  MUFU.EX2 R5, R2 ;  /* 0x0000000200057308 */ /* 0x0007220000000800 */
[----:B------:R-:W-:Y:S02]  /*f1d0*/  FFMA.FTZ R9, R19, c[0x0][0x23c], -R0 ;  /* 0x00008f0013097a23 */ /* 0x000fe40000010800 */
[----:B------:R-:W-:-:S05]  /*f1e0*/  IMAD.MOV.U32 R210, RZ, RZ, R48 ;  /* 0x000000ffffd27224 */ /* 0x000fca00078e0030 */
[----:B------:R-:W1:Y:S01]  /*f1f0*/  MUFU.EX2 R4, R4 ;  /* 0x0000000400047308 */ /* 0x000e620000000800 */
[----:B---3--:R-:W-:-:S05]  /*f200*/  FMUL.FTZ R2, R133, c[0x0][0x23c] ;  /* 0x00008f0085027a20 */ /* 0x008fca0000410000 */
        /* <DEDUP_REMOVED lines=9> */
[----:B------:R1:W3:Y:S01]  /*f2a0*/  MUFU.EX2 R2, R9 ;  /* 0x0000000900027308 */ /* 0x0002e20000000800 */
[--C-:B------:R-:W-:Y:S02]  /*f2b0*/  FFMA.FTZ R100, R22, c[0x0][0x23c], -R0.reuse ;  /* 0x00008f0016647a23 */ /* 0x100fe40000010800 */
[--C-:B------:R-:W-:Y:S02]  /*f2c0*/  FFMA.FTZ R101, R18, c[0x0][0x23c], -R0.reuse ;  /* 0x00008f0012657a23 */ /* 0x100fe40000010800 */
[--C-:B------:R-:W-:Y:S02]  /*f2d0*/  FFMA.FTZ R86, R17, c[0x0][0x23c], -R0.reuse ;  /* 0x00008f0011567a23 */ /* 0x100fe40000010800 */
[----:B------:R-:W-:Y:S01]  /*f2e0*/  FFMA.FTZ R98, R16, c[0x0][0x23c], -R0 ;  /* 0x00008f0010627a23 */ /* 0x000fe20000010800 */
[----:B------:R-:W-:Y:S01]  /*f2f0*/  ULOP3.LUT UR4, UR33, UR31, URZ, 0x3c, !UPT ;  /* 0x0000001f21047292 */ /* 0x000fe2000f8e3c3f */
[----:B-1----:R-:W-:-:S04]  /*f300*/  FFMA.FTZ R9, R209, R3, R6 ;  /* 0x00000003d1097223 */ /* 0x002fc80000010006 */
[----:B----4-:R-:W-:-:S04]  /*f310*/  FADD.FTZ R0, R5, R9 ;  /* 0x0000000905007221 */ /* 0x010fc80000010000 */
[----:B------:R-:W-:-:S04]  /*f320*/  FADD.FTZ R0, R4, R0 ;  /* 0x0000000004007221 */ /* 0x000fc80000010000 */
[----:B---3--:R-:W-:Y:S01]  /*f330*/  FADD.FTZ R99, R2, R0 ;  /* 0x0000000002637221 */ /* 0x008fe20000010000 */
[----:B------:R-:W-:-:S05]  /*f340*/  LOP3.LUT R0, R231, UR4, RZ, 0x3c, !PT ;  /* 0x00000004e7007c12 */ /* 0x000fca000f8e3cff */
[----:B------:R-:W-:-:S05]  /*f350*/  IMAD.WIDE.U32 R114, R0, -0x326172a9, RZ ;  /* 0xcd9e8d5700727825 */ /* 0x000fca00078e00ff */
[----:B--2---:R-:W-:Y:S02]  /*f360*/  LOP3.LUT R0, R115, UR15, R226, 0x96, !PT ;  /* 0x0000000f73007c12 */ /* 0x004fe4000f8e96e2 */
[----:B------:R-:W2:Y:S01]  /*f370*/  LDL.LU.64 R226, [R1] ;  /* 0x0000000001e27983 */ /* 0x000ea20000300a00 */
[----:B------:R-:W1:Y:S01]  /*f380*/  MUFU.EX2 R8, R35 ;  /* 0x0000002300087308 */ /* 0x000e620000000800 */
[----:B------:R-:W-:Y:S01]  /*f390*/  F2FP.PACK_AB R102, R5, R6 ;  /* 0x000000060566723e */ /* 0x000fe200000000ff */
[----:B------:R-:W-:Y:S01]  /*f3a0*/  IMAD.WIDE.U32 R22, R0, -0x2daee0ad, RZ ;  /* 0xd2511f5300167825 */ /* 0x000fe200078e00ff */
[----:B------:R-:W-:Y:S02]  /*f3b0*/  LOP3.LUT R0, R245, UR14, R114, 0x96, !PT ;  /* 0x0000000ef5007c12 */ /* 0x000fe4000f8e9672 */
[----:B------:R-:W-:Y:S01]  /*f3c0*/  F2FP.PACK_AB R69, R2, R4 ;  /* 0x000000040245723e */ /* 0x000fe200000000ff */
[----:B-1----:R-:W-:Y:S01]  /*f3d0*/  FADD.FTZ R5, R8, R34 ;  /* 0x0000002208057221 */ /* 0x002fe20000010000 */
[----:B------:R-:W-:-:S03]  /*f3e0*/  F2FP.PACK_AB R15, R7, R8 ;  /* 0x00000008070f723e */ /* 0x000fc600000000ff */
[----:B------:R-:W-:Y:S02]  /*f3f0*/  FADD.FTZ R14, R7, R5 ;  /* 0x00000005070e7221 */ /* 0x000fe40000010000 */
[----:B------:R-:W-:Y:S01]  /*f400*/  IMAD.WIDE.U32 R6, R0, -0x2daee0ad, RZ ;  /* 0xd2511f5300067825 */ /* 0x000fe200078e00ff */
[----:B------:R-:W-:-:S04]  /*f410*/  LOP3.LUT R2, R23, UR13, R212, 0x96, !PT ;  /* 0x0000000d17027c12 */ /* 0x000fc8000f8e96d4 */
[----:B------:R-:W-:Y:S01]  /*f420*/  LOP3.LUT R0, R7, UR11, R22, 0x96, !PT ;  /* 0x0000000b07007c12 */ /* 0x000fe2000f8e9616 */
[----:B------:R-:W-:-:S04]  /*f430*/  IMAD.WIDE.U32 R4, R2, -0x326172a9, RZ ;  /* 0xcd9e8d5702047825 */ /* 0x000fc800078e00ff */
[----:B------:R-:W-:Y:S01]  /*f440*/  IMAD.WIDE.U32 R8, R0, -0x326172a9, RZ ;  /* 0xcd9e8d5700087825 */ /* 0x000fe200078e00ff */
[----:B------:R-:W-:-:S04]  /*f450*/  LOP3.LUT R2, R5, UR12, R244, 0x96, !PT ;  /* 0x0000000c05027c12 */ /* 0x000fc8000f8e96f4 */
[----:B------:R-:W-:Y:S01]  /*f460*/  LOP3.LUT R0, R9, UR10, R4, 0x96, !PT ;  /* 0x0000000a09007c12 */ /* 0x000fe2000f8e9604 */
[----:B------:R-:W1:Y:S01]  /*f470*/  LDC.U8 R207, c[0x0][0x2d8] ;  /* 0x0000b600ffcf7b82 */ /* 0x000e620000000000 */
[----:B------:R-:W-:-:S04]  /*f480*/  IMAD.WIDE.U32 R4, R2, -0x2daee0ad, RZ ;  /* 0xd2511f5302047825 */ /* 0x000fc800078e00ff */
[----:B------:R-:W-:Y:S01]  /*f490*/  IMAD.WIDE.U32 R10, R0, -0x2daee0ad, RZ ;  /* 0xd2511f53000a7825 */ /* 0x000fe200078e00ff */
[----:B------:R-:W-:-:S04]  /*f4a0*/  LOP3.LUT R2, R5, UR9, R6, 0x96, !PT ;  /* 0x0000000905027c12 */ /* 0x000fc8000f8e9606 */
[----:B------:R-:W-:Y:S01]  /*f4b0*/  LOP3.LUT R0, R11, UR7, R4, 0x96, !PT ;  /* 0x000000070b007c12 */ /* 0x000fe2000f8e9604 */
[----:B------:R-:W-:-:S04]  /*f4c0*/  IMAD.WIDE.U32 R6, R2, -0x326172a9, RZ ;  /* 0xcd9e8d5702067825 */ /* 0x000fc800078e00ff */
[----:B------:R-:W-:-:S05]  /*f4d0*/  IMAD.WIDE.U32 R4, R0, -0x326172a9, RZ ;  /* 0xcd9e8d5700047825 */ /* 0x000fca00078e00ff */
[----:B------:R-:W-:-:S04]  /*f4e0*/  LOP3.LUT R0, R5, UR17, R6, 0x96, !PT ;  /* 0x0000001105007c12 */ /* 0x000fc8000f8e9606 */
[C---:B------:R-:W-:Y:S02]  /*f4f0*/  LOP3.LUT R2, R0.reuse, 0xff, RZ, 0xc0, !PT ;  /* 0x000000ff00027812 */ /* 0x040fe400078ec0ff */
[----:B------:R-:W-:Y:S02]  /*f500*/  LOP3.LUT R11, R7, UR8, R8, 0x96, !PT ;  /* 0x00000008070b7c12 */ /* 0x000fe4000f8e9608 */
[----:B------:R-:W3:Y:S01]  /*f510*/  MUFU.EX2 R8, R136 ;  /* 0x0000008800087308 */ /* 0x000ee20000000800 */
[----:B-1----:R-:W-:Y:S02]  /*f520*/  ISETP.GE.U32.AND P4, PT, R207, R2, PT ;  /* 0x00000002cf00720c */ /* 0x002fe40003f86070 */
[----:B------:R-:W-:-:S04]  /*f530*/  LOP3.LUT R2, R0, 0xffff, RZ, 0xc0, !PT ;  /* 0x0000ffff00027812 */ /* 0x000fc800078ec0ff */
[----:B------:R-:W-:Y:S01]  /*f540*/  SHF.R.U32.HI R2, RZ, 0x8, R2 ;  /* 0x00000008ff027819 */ /* 0x000fe20000011602 */
[----:B------:R-:W1:Y:S01]  /*f550*/  MUFU.EX2 R7, R137 ;  /* 0x0000008900077308 */ /* 0x000e620000000800 */
[----:B------:R-:W-:Y:S02]  /*f560*/  SHF.R.U32.HI R9, RZ, 0x18, R0 ;  /* 0x00000018ff097819 */ /* 0x000fe40000011600 */
[----:B------:R-:W-:-:S05]  /*f570*/  LOP3.LUT R2, R2, 0xffff, RZ, 0xc0, !PT ;  /* 0x0000ffff02027812 */ /* 0x000fca00078ec0ff */
[----:B------:R-:W4:Y:S01]  /*f580*/  MUFU.EX2 R6, R172 ;  /* 0x000000ac00067308 */ /* 0x000f220000000800 */
[C---:B------:R-:W-:Y:S02]  /*f590*/  ISETP.GE.U32.AND P2, PT, R207.reuse, R2, PT ;  /* 0x00000002cf00720c */ /* 0x040fe40003f46070 */
[----:B------:R-:W-:Y:S01]  /*f5a0*/  ISETP.GE.U32.AND P6, PT, R207, R9, PT ;  /* 0x00000009cf00720c */ /* 0x000fe20003fc6070 */
[----:B---3--:R-:W-:Y:S01]  /*f5b0*/  FADD.FTZ R9, R8, R14 ;  /* 0x0000000e08097221 */ /* 0x008fe20000010000 */
[----:B------:R-:W-:-:S03]  /*f5c0*/  SHF.R.U32.HI R0, RZ, 0x10, R0 ;  /* 0x00000010ff007819 */ /* 0x000fc60000011600 */
[----:B------:R-:W3:Y:S01]  /*f5d0*/  MUFU.EX2 R2, R173 ;  /* 0x000000ad00027308 */ /* 0x000ee20000000800 */
[----:B------:R-:W-:Y:S01]  /*f5e0*/  LOP3.LUT R0, R0, 0xff, RZ, 0xc0, !PT ;  /* 0x000000ff00007812 */ /* 0x000fe200078ec0ff */
[----:B-1----:R-:W-:-:S03]  /*f5f0*/  FADD.FTZ R9, R7, R9 ;  /* 0x0000000907097221 */ /* 0x002fc60000010000 */
[----:B------:R-:W-:Y:S01]  /*f600*/  ISETP.GE.U32.AND P3, PT, R207, R0, PT ;  /* 0x00000000cf00720c */ /* 0x000fe20003f66070 */
[----:B----4-:R-:W-:Y:S01]  /*f610*/  FADD.FTZ R0, R6, R9 ;  /* 0x0000000906007221 */ /* 0x010fe20000010000 */
[----:B------:R-:W-:Y:S01]  /*f620*/  F2FP.PACK_AB R9, R7, R8 ;  /* 0x000000080709723e */ /* 0x000fe200000000ff */
[----:B------:R-:W-:Y:S01]  /*f630*/  IMAD.MOV.U32 R205, RZ, RZ, R206 ;  /* 0x000000ffffcd7224 */ /* 0x000fe200078e00ce */
[----:B------:R-:W1:Y:S01]  /*f640*/  MUFU.EX2 R7, R27 ;  /* 0x0000001b00077308 */ /* 0x000e620000000800 */
[----:B------:R-:W-:Y:S01]  /*f650*/  IMAD.MOV.U32 R206, RZ, RZ, R118 ;  /* 0x000000ffffce7224 */ /* 0x000fe200078e0076 */
[----:B------:R-:W-:Y:S01]  /*f660*/  PRMT R20, R80, 0x7610, R20 ;  /* 0x0000761050147816 */ /* 0x000fe20000000014 */
[----:B------:R-:W-:Y:S02]  /*f670*/  IMAD.MOV.U32 R118, RZ, RZ, R159 ;  /* 0x000000ffff767224 */ /* 0x000fe400078e009f */
[----:B------:R-:W-:Y:S02]  /*f680*/  IMAD.MOV.U32 R159, RZ, RZ, R211 ;  /* 0x000000ffff9f7224 */ /* 0x000fe400078e00d3 */
[----:B---3--:R-:W-:Y:S01]  /*f690*/  FADD.FTZ R211, R2, R0 ;  /* 0x0000000002d37221 */ /* 0x008fe20000010000 */
[----:B------:R-:W-:Y:S01]  /*f6a0*/  LOP3.LUT R0, R4, 0xff, RZ, 0xc0, !PT ;  /* 0x000000ff04007812 */ /* 0x000fe200078ec0ff */
[----:B------:R-:W-:Y:S01]  /*f6b0*/  @!P4 HADD2 R54, -R20.H0_H0, -RZ.H0_H0 ;  /* 0xa00000ff1436c230 */ /* 0x000fe20000000900 */
[----:B------:R-:W-:-:S02]  /*f6c0*/  F2FP.PACK_AB R36, R2, R6 ;  /* 0x000000060224723e */ /* 0x000fc400000000ff */
[----:B------:R-:W-:Y:S02]  /*f6d0*/  PRMT R19, R80, 0x7632, R19 ;  /* 0x0000763250137816 */ /* 0x000fe40000000013 */
[----:B------:R-:W-:Y:S02]  /*f6e0*/  FSEL R2, R133, RZ, P5 ;  /* 0x000000ff85027208 */ /* 0x000fe40002800000 */
[----:B------:R-:W-:Y:S02]  /*f6f0*/  ISETP.GE.U32.AND P5, PT, R207, R0, PT ;  /* 0x00000000cf00720c */ /* 0x000fe40003fa6070 */
[----:B------:R-:W-:Y:S02]  /*f700*/  SHF.R.U32.HI R0, RZ, 0x18, R4 ;  /* 0x00000018ff007819 */ /* 0x000fe40000011604 */
[----:B------:R-:W-:Y:S02]  /*f710*/  PRMT R80, R20, 0x5410, R19 ;  /* 0x0000541014507816 */ /* 0x000fe40000000013 */
[----:B------:R-:W-:-:S02]  /*f720*/  LOP3.LUT R5, R4, 0xffff, RZ, 0xc0, !PT ;  /* 0x0000ffff04057812 */ /* 0x000fc400078ec0ff */
[----:B------:R-:W-:Y:S02]  /*f730*/  @!P4 PRMT R20, R54, 0x5410, RZ ;  /* 0x000054103614c816 */ /* 0x000fe400000000ff */
[----:B------:R-:W-:Y:S01]  /*f740*/  ISETP.GE.U32.AND P4, PT, R207, R0, PT ;  /* 0x00000000cf00720c */ /* 0x000fe20003f86070 */
[----:B------:R-:W-:Y:S01]  /*f750*/  FADD.FTZ R8, R242, -R2 ;  /* 0x80000002f2087221 */ /* 0x000fe20000010000 */
[----:B-1----:R-:W-:Y:S02]  /*f760*/  F2FP.PACK_AB R0, R7, R26 ;  /* 0x0000001a0700723e */ /* 0x002fe400000000ff */
[----:B------:R-:W-:Y:S01]  /*f770*/  SHF.R.U32.HI R2, RZ, 0x8, R5 ;  /* 0x00000008ff027819 */ /* 0x000fe20000011605 */
[----:B------:R-:W-:Y:S01]  /*f780*/  @!P2 HADD2 R53, -R19.H0_H0, -RZ.H0_H0 ;  /* 0xa00000ff1335a230 */ /* 0x000fe20000000900 */
[C---:B------:R-:W-:Y:S02]  /*f790*/  PRMT R17, R0.reuse, 0x7632, R17 ;  /* 0x0000763200117816 */ /* 0x040fe40000000011 */
[----:B------:R-:W-:-:S02]  /*f7a0*/  PRMT R18, R0, 0x7610, R18 ;  /* 0x0000761000127816 */ /* 0x000fc40000000012 */
[----:B------:R-:W-:Y:S02]  /*f7b0*/  LOP3.LUT R0, R2, 0xffff, RZ, 0xc0, !PT ;  /* 0x0000ffff02007812 */ /* 0x000fe400078ec0ff */
[----:B------:R-:W-:Y:S01]  /*f7c0*/  SHF.R.U32.HI R6, RZ, 0x10, R4 ;  /* 0x00000010ff067819 */ /* 0x000fe20000011604 */
[----:B------:R-:W-:Y:S01]  /*f7d0*/  @!P6 HADD2 R65, -R17.H0_H0, -RZ.H0_H0 ;  /* 0xa00000ff1141e230 */ /* 0x000fe20000000900 */
[----:B------:R-:W-:Y:S02]  /*f7e0*/  @!P2 PRMT R19, R53, 0x5410, RZ ;  /* 0x000054103513a816 */ /* 0x000fe400000000ff */
[----:B------:R-:W-:Y:S02]  /*f7f0*/  ISETP.GE.U32.AND P2, PT, R207, R0, PT ;  /* 0x00000000cf00720c */ /* 0x000fe40003f46070 */
[----:B------:R-:W-:Y:S02]  /*f800*/  LOP3.LUT R0, R6, 0xff, RZ, 0xc0, !PT ;  /* 0x000000ff06007812 */ /* 0x000fe400078ec0ff */
[----:B------:R-:W-:-:S02]  /*f810*/  PRMT R54, R18, 0x5410, R17 ;  /* 0x0000541012367816 */ /* 0x000fc40000000011 */
[----:B------:R-:W-:Y:S02]  /*f820*/  @!P6 PRMT R17, R65, 0x5410, RZ ;  /* 0x000054104111e816 */ /* 0x000fe400000000ff */
[----:B------:R-:W-:Y:S01]  /*f830*/  ISETP.GE.U32.AND P6, PT, R207, R0, PT ;  /* 0x00000000cf00720c */ /* 0x000fe20003fc6070 */
[----:B------:R-:W-:-:S06]  /*f840*/  FMUL.FTZ R0, R8, c[0x0][0x23c] ;  /* 0x00008f0008007a20 */ /* 0x000fcc0000410000 */
[----:B------:R-:W1:Y:S01]  /*f850*/  MUFU.EX2 R0, R0 ;  /* 0x0000000000007308 */ /* 0x000e620000000800 */
[----:B------:R-:W-:Y:S02]  /*f860*/  IMAD.MOV.U32 R242, RZ, RZ, R210 ;  /* 0x000000fffff27224 */ /* 0x000fe400078e00d2 */
[----:B------:R-:W-:Y:S02]  /*f870*/  IMAD.MOV.U32 R210, RZ, RZ, R131 ;  /* 0x000000ffffd27224 */ /* 0x000fe400078e0083 */
[----:B------:R-:W-:Y:S02]  /*f880*/  IMAD.MOV.U32 R131, RZ, RZ, R232 ;  /* 0x000000ffff837224 */ /* 0x000fe400078e00e8 */
[----:B------:R-:W-:Y:S02]  /*f890*/  IMAD.MOV.U32 R24, RZ, RZ, R117 ;  /* 0x000000ffff187224 */ /* 0x000fe400078e0075 */
[----:B------:R-:W-:-:S04]  /*f8a0*/  IMAD.WIDE.U32 R4, R11, -0x2daee0ad, RZ ;  /* 0xd2511f530b047825 */ /* 0x000fc800078e00ff */
[-C--:B-1----:R-:W-:Y:S02]  /*f8b0*/  FMUL.FTZ R232, R92, R0.reuse ;  /* 0x000000005ce87220 */ /* 0x082fe40000410000 */
[----:B------:R-:W-:Y:S02]  /*f8c0*/  IMAD.MOV.U32 R92, RZ, RZ, R230 ;  /* 0x000000ffff5c7224 */ /* 0x000fe400078e00e6 */
[----:B------:R-:W-:Y:S02]  /*f8d0*/  FMUL.FTZ R117, R45, R0 ;  /* 0x000000002d757220 */ /* 0x000fe40000410000 */
[----:B------:R-:W-:Y:S02]  /*f8e0*/  IMAD.MOV.U32 R45, RZ, RZ, R234 ;  /* 0x000000ffff2d7224 */ /* 0x000fe400078e00ea */
[----:B------:R-:W-:Y:S02]  /*f8f0*/  FMUL.FTZ R234, R94, R3 ;  /* 0x000000035eea7220 */ /* 0x000fe40000410000 */
[----:B------:R-:W-:-:S02]  /*f900*/  IMAD.MOV.U32 R94, RZ, RZ, R92 ;  /* 0x000000ffff5e7224 */ /* 0x000fc400078e005c */
[----:B------:R-:W1:Y:S01]  /*f910*/  LDC.U8 R92, c[0x0][0x2d8] ;  /* 0x0000b600ff5c7b82 */ /* 0x000e620000000000 */
[----:B------:R-:W3:Y:S01]  /*f920*/  MUFU.EX2 R25, R21 ;  /* 0x0000001500197308 */ /* 0x000ee20000000800 */
[----:B------:R-:W-:Y:S01]  /*f930*/  LOP3.LUT R6, R5, UR16, R10, 0x96, !PT ;  /* 0x0000001005067c12 */ /* 0x000fe2000f8e960a */
[----:B------:R-:W-:-:S03]  /*f940*/  @!P3 HADD2 R64, -R18.H0_H0, -RZ.H0_H0 ;  /* 0xa00000ff1240b230 */ /* 0x000fc60000000900 */
[----:B------:R-:W-:Y:S01]  /*f950*/  SHF.R.U32.HI R2, RZ, 0x10, R6 ;  /* 0x00000010ff027819 */ /* 0x000fe20000011606 */
[----:B------:R-:W-:Y:S01]  /*f960*/  IMAD.MOV.U32 R16, RZ, RZ, R229 ;  /* 0x000000ffff107224 */ /* 0x000fe200078e00e5 */
[----:B------:R-:W-:Y:S02]  /*f970*/  PRMT R26, R15, 0x7610, R26 ;  /* 0x000076100f1a7816 */ /* 0x000fe4000000001a */
[----:B------:R-:W-:Y:S01]  /*f980*/  LOP3.LUT R2, R2, 0xff, RZ, 0xc0, !PT ;  /* 0x000000ff02027812 */ /* 0x000fe200078ec0ff */
[----:B------:R-:W-:Y:S01]  /*f990*/  IMAD.MOV.U32 R245, RZ, RZ, R129 ;  /* 0x000000fffff57224 */ /* 0x000fe200078e0081 */
[----:B------:R-:W-:Y:S01]  /*f9a0*/  @!P3 PRMT R18, R64, 0x5410, RZ ;  /* 0x000054104012b816 */ /* 0x000fe200000000ff */
[----:B------:R-:W-:Y:S01]  /*f9b0*/  IMAD.MOV.U32 R10, RZ, RZ, R16 ;  /* 0x000000ffff0a7224 */ /* 0x000fe200078e0010 */
[----:B------:R-:W-:Y:S01]  /*f9c0*/  ISETP.GE.U32.AND P3, PT, R207, R2, PT ;  /* 0x00000002cf00720c */ /* 0x000fe20003f66070 */
[----:B------:R-:W-:Y:S01]  /*f9d0*/  IMAD.MOV.U32 R207, RZ, RZ, R205 ;  /* 0x000000ffffcf7224 */ /* 0x000fe200078e00cd */
[----:B------:R-:W-:Y:S01]  /*f9e0*/  PRMT R187, R15, 0x7632, R187 ;  /* 0x000076320fbb7816 */ /* 0x000fe200000000bb */
[----:B------:R-:W-:Y:S01]  /*f9f0*/  IMAD.MOV.U32 R225, RZ, RZ, R204 ;  /* 0x000000ffffe17224 */ /* 0x000fe200078e00cc */
[----:B------:R-:W-:Y:S01]  /*fa00*/  @!P5 HADD2 R67, -R26.H0_H0, -RZ.H0_H0 ;  /* 0xa00000ff1a43d230 */ /* 0x000fe20000000900 */
[----:B------:R-:W-:-:S02]  /*fa10*/  IMAD.MOV.U32 R224, RZ, RZ, R156 ;  /* 0x000000ffffe07224 */ /* 0x000fc400078e009c */
[----:B------:R-:W-:Y:S02]  /*fa20*/  IMAD.MOV.U32 R209, RZ, RZ, R228 ;  /* 0x000000ffffd17224 */ /* 0x000fe400078e00e4 */
[----:B------:R-:W-:Y:S02]  /*fa30*/  IMAD.MOV.U32 R222, RZ, RZ, R116 ;  /* 0x000000ffffde7224 */ /* 0x000fe400078e0074 */
[----:B------:R-:W-:Y:S02]  /*fa40*/  IMAD.MOV.U32 R129, RZ, RZ, R165 ;  /* 0x000000ffff817224 */ /* 0x000fe400078e00a5 */
[----:B------:R-:W-:Y:S02]  /*fa50*/  IMAD.MOV.U32 R16, RZ, RZ, R233 ;  /* 0x000000ffff107224 */ /* 0x000fe400078e00e9 */
[-C--:B---3--:R-:W-:Y:S02]  /*fa60*/  FFMA.FTZ R35, R208, R0.reuse, R25 ;  /* 0x00000000d0237223 */ /* 0x088fe40000010019 */
        /* <DEDUP_REMOVED lines=28> */
[----:B------:R-:W-:Y:S01]  /*fc30*/  PRMT R53, R26, 0x5410, R187 ;  /* 0x000054101a357816 */ /* 0x000fe200000000bb */
[----:B------:R-:W-:Y:S01]  /*fc40*/  @!P2 HADD2 R66, -R187.H0_H0, -RZ.H0_H0 ;  /* 0xa00000ffbb42a230 */ /* 0x000fe20000000900 */
[----:B------:R-:W-:Y:S01]  /*fc50*/  @!P5 PRMT R26, R67, 0x5410, RZ ;  /* 0x00005410431ad816 */ /* 0x000fe200000000ff */
[----:B------:R-:W-:Y:S01]  /*fc60*/  IMAD.MOV.U32 R208, RZ, RZ, R24 ;  /* 0x000000ffffd07224 */ /* 0x000fe200078e0018 */
[----:B------:R-:W-:Y:S01]  /*fc70*/  MUFU.EX2 R27, R81 ;  /* 0x00000051001b7308 */ /* 0x000fe20000000800 */
[----:B------:R-:W-:-:S02]  /*fc80*/  IMAD.MOV.U32 R21, RZ, RZ, R166 ;  /* 0x000000ffff157224 */ /* 0x000fc400078e00a6 */
[----:B------:R-:W-:Y:S01]  /*fc90*/  IMAD.MOV.U32 R76, RZ, RZ, R235 ;  /* 0x000000ffff4c7224 */ /* 0x000fe200078e00eb */
[----:B------:R-:W-:-:S04]  /*fca0*/  @!P2 PRMT R187, R66, 0x5410, RZ ;  /* 0x0000541042bba816 */ /* 0x000fc800000000ff */
[----:B------:R3:W4:Y:S01]  /*fcb0*/  MUFU.EX2 R24, R84 ;  /* 0x0000005400187308 */ /* 0x0007220000000800 */
[----:B--2---:R-:W-:Y:S01]  /*fcc0*/  LOP3.LUT R34, R115, UR15, R226, 0x96, !PT ;  /* 0x0000000f73227c12 */ /* 0x004fe2000f8e96e2 */
[----:B------:R-:W-:Y:S02]  /*fcd0*/  IMAD.MOV.U32 R226, RZ, RZ, R130 ;  /* 0x000000ffffe27224 */ /* 0x000fe400078e0082 */
[----:B------:R-:W-:Y:S02]  /*fce0*/  IMAD.MOV.U32 R130, RZ, RZ, R128 ;  /* 0x000000ffff827224 */ /* 0x000fe400078e0080 */
[----:B------:R-:W-:Y:S02]  /*fcf0*/  IMAD.MOV.U32 R227, RZ, RZ, R157 ;  /* 0x000000ffffe37224 */ /* 0x000fe400078e009d */
[----:B------:R-:W-:Y:S02]  /*fd00*/  IMAD.MOV.U32 R128, RZ, RZ, R164 ;  /* 0x000000ffff807224 */ /* 0x000fe400078e00a4 */
[----:B------:R-:W-:-:S02]  /*fd10*/  FMUL.FTZ R157, R57, R0 ;  /* 0x00000000399d7220 */ /* 0x000fc40000410000 */
[----:B------:R-:W-:Y:S01]  /*fd20*/  FMUL.FTZ R164, R60, R0 ;  /* 0x000000003ca47220 */ /* 0x000fe20000410000 */
[----:B------:R-:W-:-:S04]  /*fd30*/  LOP3.LUT R0, R6, 0xff, RZ, 0xc0, !PT ;  /* 0x000000ff06007812 */ /* 0x000fc800078ec0ff */
[----:B-1----:R-:W-:Y:S02]  /*fd40*/  ISETP.GE.U32.AND P5, PT, R92, R0, PT ;  /* 0x000000005c00720c */ /* 0x002fe40003fa6070 */
[----:B------:R-:W-:-:S04]  /*fd50*/  SHF.R.U32.HI R0, RZ, 0x18, R6 ;  /* 0x00000018ff007819 */ /* 0x000fc80000011606 */
[----:B------:R-:W-:Y:S01]  /*fd60*/  ISETP.GE.U32.AND P2, PT, R92, R0, PT ;  /* 0x000000005c00720c */ /* 0x000fe20003f46070 */
[----:B------:R-:W-:Y:S02]  /*fd70*/  IMAD.MOV.U32 R92, RZ, RZ, R76 ;  /* 0x000000ffff5c7224 */ /* 0x000fe400078e004c */
[----:B------:R-:W-:Y:S02]  /*fd80*/  IMAD.MOV.U32 R76, RZ, RZ, R21 ;  /* 0x000000ffff4c7224 */ /* 0x000fe400078e0015 */
[----:B------:R1:W-:Y:S01]  /*fd90*/  MUFU.EX2 R21, R96 ;  /* 0x0000006000157308 */ /* 0x0003e20000000800 */
[----:B------:R-:W-:Y:S02]  /*fda0*/  IMAD.MOV.U32 R77, RZ, RZ, R245 ;  /* 0x000000ffff4d7224 */ /* 0x000fe400078e00f5 */
[----:B------:R-:W-:Y:S02]  /*fdb0*/  IMAD.MOV.U32 R15, RZ, RZ, R167 ;  /* 0x000000ffff0f7224 */ /* 0x000fe400078e00a7 */
[----:B---3--:R-:W-:Y:S01]  /*fdc0*/  IMAD.MOV.U32 R84, RZ, RZ, R77 ;  /* 0x000000ffff547224 */ /* 0x008fe200078e004d */
[----:B----4-:R-:W-:Y:S01]  /*fdd0*/  F2FP.PACK_AB R2, R24, R27 ;  /* 0x0000001b1802723e */ /* 0x010fe200000000ff */
[----:B------:R-:W-:Y:S01]  /*fde0*/  IMAD.MOV.U32 R77, RZ, RZ, R15 ;  /* 0x000000ffff4d7224 */ /* 0x000fe200078e000f */
[----:B-1----:R-:W1:Y:S01]  /*fdf0*/  LDC.U8 R96, c[0x0][0x2d8] ;  /* 0x0000b600ff607b82 */ /* 0x002e620000000000 */
[----:B------:R-:W2:Y:S01]  /*fe00*/  MUFU.EX2 R15, R85 ;  /* 0x00000055000f7308 */ /* 0x000ea20000000800 */
[----:B------:R-:W-:-:S02]  /*fe10*/  LOP3.LUT R0, R6, 0xffff, RZ, 0xc0, !PT ;  /* 0x0000ffff06007812 */ /* 0x000fc400078ec0ff */
[C---:B------:R-:W-:Y:S01]  /*fe20*/  PRMT R186, R2.reuse, 0x7632, R186 ;  /* 0x0000763202ba7816 */ /* 0x040fe200000000ba */
[----:B------:R-:W-:Y:S01]  /*fe30*/  IMAD.MOV.U32 R93, RZ, RZ, R231 ;  /* 0x000000ffff5d7224 */ /* 0x000fe200078e00e7 */
[----:B------:R-:W-:Y:S01]  /*fe40*/  SHF.R.U32.HI R0, RZ, 0x8, R0 ;  /* 0x00000008ff007819 */ /* 0x000fe20000011600 */
[----:B------:R-:W-:Y:S01]  /*fe50*/  FMUL.FTZ R235, R95, R3 ;  /* 0x000000035feb7220 */ /* 0x000fe20000410000 */
[----:B------:R-:W-:Y:S01]  /*fe60*/  PRMT R185, R2, 0x7610, R185 ;  /* 0x0000761002b97816 */ /* 0x000fe200000000b9 */
[----:B------:R-:W-:Y:S01]  /*fe70*/  @!P4 HADD2 R38, -R186.H0_H0, -RZ.H0_H0 ;  /* 0xa00000ffba26c230 */ /* 0x000fe20000000900 */
[----:B------:R-:W-:Y:S01]  /*fe80*/  IMAD.MOV.U32 R95, RZ, RZ, R93 ;  /* 0x000000ffff5f7224 */ /* 0x000fe200078e005d */
[----:B------:R-:W-:Y:S01]  /*fe90*/  LOP3.LUT R0, R0, 0xffff, RZ, 0xc0, !PT ;  /* 0x0000ffff00007812 */ /* 0x000fe200078ec0ff */
[----:B------:R-:W-:Y:S01]  /*fea0*/  IMAD.MOV.U32 R93, RZ, RZ, R45 ;  /* 0x000000ffff5d7224 */ /* 0x000fe200078e002d */
[----:B------:R-:W-:Y:S01]  /*feb0*/  PRMT R45, R185, 0x5410, R186 ;  /* 0x00005410b92d7816 */ /* 0x000fe200000000ba */
[----:B------:R-:W-:Y:S01]  /*fec0*/  IMAD.MOV.U32 R81, RZ, RZ, R222 ;  /* 0x000000ffff517224 */ /* 0x000fe200078e00de */
[----:B------:R-:W-:Y:S01]  /*fed0*/  @!P4 PRMT R186, R38, 0x5410, RZ ;  /* 0x0000541026bac816 */ /* 0x000fe200000000ff */
[----:B------:R-:W-:-:S02]  /*fee0*/  IMAD.MOV.U32 R11, RZ, RZ, R209 ;  /* 0x000000ffff0b7224 */ /* 0x000fc400078e00d1 */
[----:B------:R-:W-:Y:S02]  /*fef0*/  IMAD.MOV.U32 R14, RZ, RZ, R206 ;  /* 0x000000ffff0e7224 */ /* 0x000fe400078e00ce */
[----:B------:R-:W-:Y:S01]  /*ff00*/  IMAD.MOV.U32 R38, RZ, RZ, R94 ;  /* 0x000000ffff267224 */ /* 0x000fe200078e005e */
[----:B-1----:R-:W-:Y:S02]  /*ff10*/  ISETP.GE.U32.AND P4, PT, R96, R0, PT ;  /* 0x000000006000720c */ /* 0x002fe40003f86070 */
[----:B--2---:R-:W-:Y:S01]  /*ff20*/  F2FP.PACK_AB R0, R21, R15 ;  /* 0x0000000f1500723e */ /* 0x004fe200000000ff */
[----:B------:R-:W-:Y:S01]  /*ff30*/  FMUL.FTZ R231, R79, R3 ;  /* 0x000000034fe77220 */ /* 0x000fe20000410000 */
[----:B------:R-:W-:Y:S01]  /*ff40*/  @!P6 HADD2 R40, -R185.H0_H0, -RZ.H0_H0 ;  /* 0xa00000ffb928e230 */ /* 0x000fe20000000900 */
[----:B------:R-:W-:Y:S01]  /*ff50*/  IMAD.MOV.U32 R94, RZ, RZ, R81 ;  /* 0x000000ffff5e7224 */ /* 0x000fe200078e0051 */
[C---:B------:R-:W-:Y:S01]  /*ff60*/  PRMT R182, R0.reuse, 0x7610, R182 ;  /* 0x0000761000b67816 */ /* 0x040fe200000000b6 */
[----:B------:R-:W-:Y:S01]  /*ff70*/  IMAD.MOV.U32 R79, RZ, RZ, R10 ;  /* 0x000000ffff4f7224 */ /* 0x000fe200078e000a */
[----:B------:R-:W-:Y:S01]  /*ff80*/  PRMT R181, R0, 0x7632, R181 ;  /* 0x0000763200b57816 */ /* 0x000fe200000000b5 */
[----:B------:R-:W-:Y:S01]  /*ff90*/  IMAD.MOV.U32 R85, RZ, RZ, R11 ;  /* 0x000000ffff557224 */ /* 0x000fe200078e000b */
[C---:B------:R-:W-:Y:S01]  /*ffa0*/  LOP3.LUT R0, R4.reuse, 0xff, RZ, 0xc0, !PT ;  /* 0x000000ff04007812 */ /* 0x040fe200078ec0ff */
[----:B------:R-:W-:Y:S01]  /*ffb0*/  IMAD.MOV.U32 R81, RZ, RZ, R14 ;  /* 0x000000ffff517224 */ /* 0x000fe200078e000e */
[----:B------:R-:W-:-:S02]  /*ffc0*/  LOP3.LUT R11, R4, 0xffff, RZ, 0xc0, !PT ;  /* 0x0000ffff040b7812 */ /* 0x000fc400078ec0ff */
[--C-:B------:R-:W-:Y:S02]  /*ffd0*/  SHF.R.U32.HI R14, RZ, 0x10, R4.reuse ;  /* 0x00000010ff0e7819 */ /* 0x100fe40000011604 */
[----:B------:R-:W-:Y:S01]  /*ffe0*/  SHF.R.U32.HI R10, RZ, 0x18, R4 ;  /* 0x00000018ff0a7819 */ /* 0x000fe20000011604 */
[----:B------:R-:W-:Y:S01]  /*fff0*/  IMAD.WIDE.U32 R4, R34, -0x2daee0ad, RZ ;  /* 0xd2511f5322047825 */ /* 0x000fe200078e00ff */
[----:B------:R-:W-:Y:S02]  /*10000*/  LOP3.LUT R2, R247, UR14, R114, 0x96, !PT ;  /* 0x0000000ef7027c12 */ /* 0x000fe4000f8e9672 */
[----:B------:R-:W-:Y:S01]  /*10010*/  @!P6 PRMT R185, R40, 0x5410, RZ ;  /* 0x0000541028b9e816 */ /* 0x000fe200000000ff */
[----:B------:R-:W-:Y:S01]  /*10020*/  IMAD.MOV.U32 R8, RZ, RZ, R207 ;  /* 0x000000ffff087224 */ /* 0x000fe200078e00cf */
[----:B------:R-:W-:Y:S01]  /*10030*/  ISETP.GE.U32.AND P6, PT, R96, R0, PT ;  /* 0x000000006000720c */ /* 0x000fe20003fc6070 */
[----:B------:R-:W-:Y:S01]  /*10040*/  IMAD.MOV.U32 R244, RZ, RZ, R119 ;  /* 0x000000fffff47224 */ /* 0x000fe200078e0077 */
[----:B------:R-:W-:Y:S01]  /*10050*/  LOP3.LUT R0, R5, UR13, R250, 0x96, !PT ;  /* 0x0000000d05007c12 */ /* 0x000fe2000f8e96fa */
[----:B------:R-:W-:-:S02]  /*10060*/  IMAD.MOV.U32 R245, RZ, RZ, R118 ;  /* 0x000000fffff57224 */ /* 0x000fc400078e0076 */
[----:B------:R-:W-:Y:S02]  /*10070*/  IMAD.MOV.U32 R209, RZ, RZ, R159 ;  /* 0x000000ffffd17224 */ /* 0x000fe400078e009f */
[----:B------:R-:W-:Y:S02]  /*10080*/  IMAD.MOV.U32 R222, RZ, RZ, R158 ;  /* 0x000000ffffde7224 */ /* 0x000fe400078e009e */
        /* <DEDUP_REMOVED lines=29> */
[----:B------:R-:W-:Y:S01]  /*10260*/  IMAD.WIDE.U32 R2, R2, -0x2daee0ad, RZ ;  /* 0xd2511f5302027825 */ /* 0x000fe200078e00ff */
[----:B------:R-:W-:-:S03]  /*10270*/  @!P3 HADD2 R39, -R182.H0_H0, -RZ.H0_H0 ;  /* 0xa00000ffb627b230 */ /* 0x000fc60000000900 */
[----:B------:R-:W-:Y:S02]  /*10280*/  IMAD.MOV.U32 R78, RZ, RZ, R16 ;  /* 0x000000ffff4e7224 */ /* 0x000fe400078e0010 */
[----:B------:R-:W-:Y:S01]  /*10290*/  FADD.FTZ R16, R7, R50 ;  /* 0x0000003207107221 */ /* 0x000fe20000010000 */
[----:B------:R-:W-:Y:S01]  /*102a0*/  LOP3.LUT R3, R3, UR11, R4, 0x96, !PT ;  /* 0x0000000b03037c12 */ /* 0x000fe2000f8e9604 */
[----:B------:R-:W-:Y:S01]  /*102b0*/  IMAD.WIDE.U32 R6, R0, -0x326172a9, RZ ;  /* 0xcd9e8d5700067825 */ /* 0x000fe200078e00ff */
[----:B------:R-:W-:Y:S02]  /*102c0*/  PRMT R40, R182, 0x5410, R181 ;  /* 0x00005410b6287816 */ /* 0x000fe400000000b5 */
[----:B------:R-:W-:Y:S01]  /*102d0*/  @!P3 PRMT R182, R39, 0x5410, RZ ;  /* 0x0000541027b6b816 */ /* 0x000fe200000000ff */
[----:B------:R-:W-:Y:S01]  /*102e0*/  IMAD.WIDE.U32 R4, R3, -0x326172a9, RZ ;  /* 0xcd9e8d5703047825 */ /* 0x000fe200078e00ff */
[----:B------:R-:W-:-:S03]  /*102f0*/  LOP3.LUT R0, R7, UR12, R246, 0x96, !PT ;  /* 0x0000000c07007c12 */ /* 0x000fc6000f8e96f6 */
[----:B------:R-:W-:Y:S01]  /*10300*/  IMAD.MOV.U32 R39, RZ, RZ, R95 ;  /* 0x000000ffff277224 */ /* 0x000fe200078e005f */
[C---:B------:R-:W-:Y:S01]  /*10310*/  PRMT R184, R9.reuse, 0x7610, R184 ;  /* 0x0000761009b87816 */ /* 0x040fe200000000b8 */
[----:B------:R-:W-:Y:S01]  /*10320*/  IMAD.MOV.U32 R95, RZ, RZ, R208 ;  /* 0x000000ffff5f7224 */ /* 0x000fe200078e00d0 */
[----:B------:R-:W-:Y:S01]  /*10330*/  PRMT R183, R9, 0x7632, R183 ;  /* 0x0000763209b77816 */ /* 0x000fe200000000b7 */
[----:B------:R-:W-:Y:S02]  /*10340*/  IMAD.MOV.U32 R208, RZ, RZ, R8 ;  /* 0x000000ffffd07224 */ /* 0x000fe400078e0008 */
[----:B------:R-:W-:Y:S01]  /*10350*/  IMAD.WIDE.U32 R8, R0, -0x2daee0ad, RZ ;  /* 0xd2511f5300087825 */ /* 0x000fe200078e00ff */
[----:B------:R-:W-:-:S05]  /*10360*/  LOP3.LUT R0, R5, UR10, R6, 0x96, !PT ;  /* 0x0000000a05007c12 */ /* 0x000fca000f8e9606 */
[----:B------:R-:W-:Y:S01]  /*10370*/  IMAD.WIDE.U32 R6, R0, -0x2daee0ad, RZ ;  /* 0xd2511f5300067825 */ /* 0x000fe200078e00ff */
[----:B------:R-:W-:Y:S01]  /*10380*/  LOP3.LUT R9, R9, UR9, R2, 0x96, !PT ;  /* 0x0000000909097c12 */ /* 0x000fe2000f8e9602 */
[----:B------:R-:W-:-:S03]  /*10390*/  @!P5 HADD2 R42, -R184.H0_H0, -RZ.H0_H0 ;  /* 0xa00000ffb82ad230 */ /* 0x000fc60000000900 */
[----:B------:R-:W-:Y:S01]  /*103a0*/  LOP3.LUT R2, R7, UR7, R8, 0x96, !PT ;  /* 0x0000000707027c12 */ /* 0x000fe2000f8e9608 */
[----:B------:R-:W-:Y:S01]  /*103b0*/  IMAD.WIDE.U32 R8, R9, -0x326172a9, RZ ;  /* 0xcd9e8d5709087825 */ /* 0x000fe200078e00ff */
[----:B------:R-:W-:-:S03]  /*103c0*/  PRMT R43, R184, 0x5410, R183 ;  /* 0x00005410b82b7816 */ /* 0x000fc600000000b7 */
[----:B------:R-:W-:Y:S01]  /*103d0*/  IMAD.WIDE.U32 R2, R2, -0x326172a9, RZ ;  /* 0xcd9e8d5702027825 */ /* 0x000fe200078e00ff */
[----:B------:R-:W-:Y:S01]  /*103e0*/  @!P5 PRMT R184, R42, 0x5410, RZ ;  /* 0x000054102ab8d816 */ /* 0x000fe200000000ff */
[----:B------:R-:W-:Y:S01]  /*103f0*/  @!P2 HADD2 R37, -R181.H0_H0, -RZ.H0_H0 ;  /* 0xa00000ffb525a230 */ /* 0x000fe20000000900 */
[----:B------:R-:W-:Y:S02]  /*10400*/  ISETP.GE.U32.AND P5, PT, R96, R10, PT ;  /* 0x0000000a6000720c */ /* 0x000fe40003fa6070 */
[----:B------:R-:W-:Y:S02]  /*10410*/  LOP3.LUT R10, R9, UR8, R4, 0x96, !PT ;  /* 0x00000008090a7c12 */ /* 0x000fe4000f8e9604 */
[----:B------:R-:W-:Y:S02]  /*10420*/  LOP3.LUT R4, R2, 0xff, RZ, 0xc0, !PT ;  /* 0x000000ff02047812 */ /* 0x000fe400078ec0ff */
[----:B------:R-:W-:Y:S02]  /*10430*/  @!P2 PRMT R181, R37, 0x5410, RZ ;  /* 0x0000541025b5a816 */ /* 0x000fe400000000ff */
[----:B------:R-:W-:-:S02]  /*10440*/  ISETP.GE.U32.AND P2, PT, R96, R4, PT ;  /* 0x000000046000720c */ /* 0x000fc40003f46070 */
[----:B------:R-:W-:Y:S01]  /*10450*/  SHF.R.U32.HI R4, RZ, 0x8, R11 ;  /* 0x00000008ff047819 */ /* 0x000fe2000001160b */
[----:B------:R-:W-:Y:S01]  /*10460*/  @!P4 HADD2 R41, -R183.H0_H0, -RZ.H0_H0 ;  /* 0xa00000ffb729c230 */ /* 0x000fe20000000900 */
[----:B------:R-:W-:Y:S02]  /*10470*/  LOP3.LUT R5, R3, UR17, R8, 0x96, !PT ;  /* 0x0000001103057c12 */ /* 0x000fe4000f8e9608 */
[----:B------:R-:W-:Y:S02]  /*10480*/  LOP3.LUT R7, R2, 0xffff, RZ, 0xc0, !PT ;  /* 0x0000ffff02077812 */ /* 0x000fe400078ec0ff */
[--C-:B------:R-:W-:Y:S02]  /*10490*/  SHF.R.U32.HI R9, RZ, 0x10, R2.reuse ;  /* 0x00000010ff097819 */ /* 0x100fe40000011602 */
[----:B------:R-:W-:Y:S02]  /*104a0*/  SHF.R.U32.HI R3, RZ, 0x18, R2 ;  /* 0x00000018ff037819 */ /* 0x000fe40000011602 */
[----:B------:R-:W-:-:S02]  /*104b0*/  LOP3.LUT R2, R4, 0xffff, RZ, 0xc0, !PT ;  /* 0x0000ffff04027812 */ /* 0x000fc400078ec0ff */
[----:B------:R-:W-:Y:S02]  /*104c0*/  @!P4 PRMT R183, R41, 0x5410, RZ ;  /* 0x0000541029b7c816 */ /* 0x000fe400000000ff */
[C---:B------:R-:W-:Y:S02]  /*104d0*/  ISETP.GE.U32.AND P3, PT, R96.reuse, R3, PT ;  /* 0x000000036000720c */ /* 0x040fe40003f66070 */
[----:B------:R-:W-:Y:S01]  /*104e0*/  ISETP.GE.U32.AND P4, PT, R96, R2, PT ;  /* 0x000000026000720c */ /* 0x000fe20003f86070 */
[----:B------:R-:W-:Y:S02]  /*104f0*/  IMAD.MOV.U32 R96, RZ, RZ, R85 ;  /* 0x000000ffff607224 */ /* 0x000fe400078e0055 */
[----:B------:R-:W-:Y:S02]  /*10500*/  IMAD.MOV.U32 R85, RZ, RZ, R95 ;  /* 0x000000ffff557224 */ /* 0x000fe400078e005f */
[----:B------:R-:W-:Y:S02]  /*10510*/  IMAD.MOV.U32 R95, RZ, RZ, R94 ;  /* 0x000000ffff5f7224 */ /* 0x000fe400078e005e */
[----:B------:R-:W-:-:S02]  /*10520*/  IMAD.MOV.U32 R94, RZ, RZ, R131 ;  /* 0x000000ffff5e7224 */ /* 0x000fc400078e0083 */
[----:B------:R-:W-:Y:S02]  /*10530*/  IMAD.MOV.U32 R131, RZ, RZ, R248 ;  /* 0x000000ffff837224 */ /* 0x000fe400078e00f8 */
[----:B------:R1:W-:Y:S08]  /*10540*/  MUFU.EX2 R248, R112 ;  /* 0x0000007000f87308 */ /* 0x0003f00000000800 */
[----:B------:R-:W2:Y:S01]  /*10550*/  MUFU.EX2 R0, R48 ;  /* 0x0000003000007308 */ /* 0x000ea20000000800 */
[----:B-1----:R-:W1:Y:S01]  /*10560*/  LDC.U8 R112, c[0x0][0x2d8] ;  /* 0x0000b600ff707b82 */ /* 0x002e620000000000 */
[C---:B------:R-:W-:Y:S01]  /*10570*/  PRMT R180, R36.reuse, 0x7610, R180 ;  /* 0x0000761024b47816 */ /* 0x040fe200000000b4 */
[----:B------:R-:W-:Y:S01]  /*10580*/  IMAD.MOV.U32 R50, RZ, RZ, R79 ;  /* 0x000000ffff327224 */ /* 0x000fe200078e004f */
[----:B------:R-:W-:Y:S01]  /*10590*/  PRMT R179, R36, 0x7632, R179 ;  /* 0x0000763224b37816 */ /* 0x000fe200000000b3 */
[----:B------:R-:W-:-:S02]  /*105a0*/  IMAD.MOV.U32 R79, RZ, RZ, R223 ;  /* 0x000000ffff4f7224 */ /* 0x000fc400078e00df */
[----:B------:R-:W-:Y:S01]  /*105b0*/  @!P6 HADD2 R44, -R180.H0_H0, -RZ.H0_H0 ;  /* 0xa00000ffb42ce230 */ /* 0x000fe20000000900 */
[----:B------:R-:W3:Y:S01]  /*105c0*/  MUFU.EX2 R223, R113 ;  /* 0x0000007100df7308 */ /* 0x000ee20000000800 */
[C---:B--2---:R-:W-:Y:S01]  /*105d0*/  F2FP.PACK_AB R3, R0.reuse, R25 ;  /* 0x000000190003723e */ /* 0x044fe200000000ff */
[----:B------:R-:W-:Y:S01]  /*105e0*/  FADD.FTZ R8, R0, R35 ;  /* 0x0000002300087221 */ /* 0x000fe20000010000 */
[----:B------:R-:W-:Y:S02]  /*105f0*/  LOP3.LUT R0, R14, 0xff, RZ, 0xc0, !PT ;  /* 0x000000ff0e007812 */ /* 0x000fe400078ec0ff */
[----:B------:R-:W-:Y:S02]  /*10600*/  PRMT R25, R180, 0x5410, R179 ;  /* 0x00005410b4197816 */ /* 0x000fe400000000b3 */
[----:B------:R-:W-:Y:S01]  /*10610*/  @!P6 PRMT R180, R44, 0x5410, RZ ;  /* 0x000054102cb4e816 */ /* 0x000fe200000000ff */
[----:B------:R-:W-:Y:S01]  /*10620*/  @!P4 HADD2 R46, -R179.H0_H0, -RZ.H0_H0 ;  /* 0xa00000ffb32ec230 */ /* 0x000fe20000000900 */
[----:B-1----:R-:W-:-:S02]  /*10630*/  ISETP.GE.U32.AND P6, PT, R112, R0, PT ;  /* 0x000000007000720c */ /* 0x002fc40003fc6070 */
[----:B------:R-:W-:-:S04]  /*10640*/  SHF.R.U32.HI R0, RZ, 0x8, R7 ;  /* 0x00000008ff007819 */ /* 0x000fc80000011607 */
[----:B------:R-:W-:Y:S02]  /*10650*/  LOP3.LUT R0, R0, 0xffff, RZ, 0xc0, !PT ;  /* 0x0000ffff00007812 */ /* 0x000fe400078ec0ff */
[----:B------:R-:W-:Y:S02]  /*10660*/  @!P4 PRMT R179, R46, 0x5410, RZ ;  /* 0x000054102eb3c816 */ /* 0x000fe400000000ff */
[----:B------:R-:W-:Y:S02]  /*10670*/  ISETP.GE.U32.AND P4, PT, R112, R0, PT ;  /* 0x000000007000720c */ /* 0x000fe40003f86070 */
[----:B---3--:R-:W-:-:S04]  /*10680*/  F2FP.PACK_AB R0, R223, R248 ;  /* 0x000000f8df00723e */ /* 0x008fc800000000ff */
[C---:B------:R-:W-:Y:S02]  /*10690*/  PRMT R178, R0.reuse, 0x7610, R178 ;  /* 0x0000761000b27816 */ /* 0x040fe400000000b2 */
[----:B------:R-:W-:-:S03]  /*106a0*/  PRMT R177, R0, 0x7632, R177 ;  /* 0x0000763200b17816 */ /* 0x000fc600000000b1 */
[----:B------:R-:W-:Y:S01]  /*106b0*/  @!P6 HADD2 R47, -R178.H0_H0, -RZ.H0_H0 ;  /* 0xa00000ffb22fe230 */ /* 0x000fe20000000900 */
[----:B------:R-:W-:Y:S02]  /*106c0*/  LOP3.LUT R0, R5, 0xff, RZ, 0xc0, !PT ;  /* 0x000000ff05007812 */ /* 0x000fe400078ec0ff */
[----:B------:R-:W-:Y:S02]  /*106d0*/  PRMT R36, R178, 0x5410, R177 ;  /* 0x00005410b2247816 */ /* 0x000fe400000000b1 */
[----:B------:R-:W-:Y:S02]  /*106e0*/  @!P6 PRMT R178, R47, 0x5410, RZ ;  /* 0x000054102fb2e816 */ /* 0x000fe400000000ff */
[----:B------:R-:W-:Y:S02]  /*106f0*/  ISETP.GE.U32.AND P6, PT, R112, R0, PT ;  /* 0x000000007000720c */ /* 0x000fe40003fc6070 */
[----:B------:R-:W-:Y:S01]  /*10700*/  LOP3.LUT R0, R5, 0xffff, RZ, 0xc0, !PT ;  /* 0x0000ffff05007812 */ /* 0x000fe200078ec0ff */
[----:B------:R-:W-:Y:S03]  /*10710*/  MUFU.EX2 R7, R70 ;  /* 0x0000004600077308 */ /* 0x000fe60000000800 */
[----:B------:R-:W-:-:S05]  /*10720*/  SHF.R.U32.HI R2, RZ, 0x8, R0 ;  /* 0x00000008ff027819 */ /* 0x000fca0000011600 */
[----:B------:R-:W1:Y:S01]  /*10730*/  MUFU.EX2 R0, R68 ;  /* 0x0000004400007308 */ /* 0x000e620000000800 */
[----:B------:R-:W-:Y:S01]  /*10740*/  @!P5 HADD2 R49, -R177.H0_H0, -RZ.H0_H0 ;  /* 0xa00000ffb131d230 */ /* 0x000fe20000000900 */
[----:B------:R-:W-:Y:S02]  /*10750*/  PRMT R4, R3, 0x7610, R4 ;  /* 0x0000761003047816 */ /* 0x000fe40000000004 */
[----:B------:R-:W-:Y:S01]  /*10760*/  LOP3.LUT R2, R2, 0xffff, RZ, 0xc0, !PT ;  /* 0x0000ffff02027812 */ /* 0x000fe200078ec0ff */
[--C-:B------:R-:W-:Y:S01]  /*10770*/  FADD.FTZ R11, R27, R16.reuse ;  /* 0x000000101b0b7221 */ /* 0x100fe20000010000 */
[----:B------:R-:W-:Y:S01]  /*10780*/  @!P5 PRMT R177, R49, 0x5410, RZ ;  /* 0x0000541031b1d816 */ /* 0x000fe200000000ff */
[----:B------:R-:W-:Y:S01]  /*10790*/  @!P6 HADD2 R51, -R4.H0_H0, -RZ.H0_H0 ;  /* 0xa00000ff0433e230 */ /* 0x000fe20000000900 */
[----:B------:R-:W-:Y:S02]  /*107a0*/  PRMT R16, R3, 0x7632, R16 ;  /* 0x0000763203107816 */ /* 0x000fe40000000010 */
[----:B------:R-:W-:Y:S01]  /*107b0*/  ISETP.GE.U32.AND P5, PT, R112, R2, PT ;  /* 0x000000027000720c */ /* 0x000fe20003fa6070 */
[----:B------:R-:W-:Y:S01]  /*107c0*/  IMAD.MOV.U32 R251, RZ, RZ, R39 ;  /* 0x000000fffffb7224 */ /* 0x000fe200078e0027 */
[----:B------:R-:W-:-:S02]  /*107d0*/  LOP3.LUT R2, R9, 0xff, RZ, 0xc0, !PT ;  /* 0x000000ff09027812 */ /* 0x000fc400078ec0ff */
[----:B------:R-:W-:Y:S01]  /*107e0*/  PRMT R39, R4, 0x5410, R16 ;  /* 0x0000541004277816 */ /* 0x000fe20000000010 */
[----:B-1----:R-:W-:Y:S01]  /*107f0*/  FADD.FTZ R9, R0, R8 ;  /* 0x0000000800097221 */ /* 0x002fe20000010000 */
[----:B------:R-:W-:Y:S02]  /*10800*/  @!P6 PRMT R4, R51, 0x5410, RZ ;  /* 0x000054103304e816 */ /* 0x000fe400000000ff */
[----:B------:R-:W-:Y:S02]  /*10810*/  F2FP.PACK_AB R8, R7, R0 ;  /* 0x000000000708723e */ /* 0x000fe400000000ff */
[----:B------:R-:W-:Y:S01]  /*10820*/  ISETP.GE.U32.AND P6, PT, R112, R2, PT ;  /* 0x000000027000720c */ /* 0x000fe20003fc6070 */
[----:B------:R-:W-:Y:S01]  /*10830*/  IMAD.WIDE.U32 R2, R10, -0x2daee0ad, RZ ;  /* 0xd2511f530a027825 */ /* 0x000fe200078e00ff */
[C---:B------:R-:W-:Y:S02]  /*10840*/  PRMT R175, R8.reuse, 0x7632, R175 ;  /* 0x0000763208af7816 */ /* 0x040fe400000000af */
[----:B------:R-:W-:-:S02]  /*10850*/  PRMT R176, R8, 0x7610, R176 ;  /* 0x0000761008b07816 */ /* 0x000fc400000000b0 */
[----:B------:R-:W-:Y:S01]  /*10860*/  LOP3.LUT R0, R3, UR16, R6, 0x96, !PT ;  /* 0x0000001003007c12 */ /* 0x000fe2000f8e9606 */
[----:B------:R-:W-:Y:S01]  /*10870*/  @!P4 HADD2 R56, -R175.H0_H0, -RZ.H0_H0 ;  /* 0xa00000ffaf38c230 */ /* 0x000fe20000000900 */
[C---:B------:R-:W-:Y:S01]  /*10880*/  LOP3.LUT R3, R2.reuse, 0xffff, RZ, 0xc0, !PT ;  /* 0x0000ffff02037812 */ /* 0x040fe200078ec0ff */
[----:B------:R-:W-:Y:S01]  /*10890*/  IMAD.MOV.U32 R250, RZ, RZ, R38 ;  /* 0x000000fffffa7224 */ /* 0x000fe200078e0026 */
[----:B------:R-:W-:Y:S01]  /*108a0*/  LOP3.LUT R6, R2, 0xff, RZ, 0xc0, !PT ;  /* 0x000000ff02067812 */ /* 0x000fe200078ec0ff */
[----:B------:R-:W-:Y:S01]  /*108b0*/  @!P2 HADD2 R55, -R176.H0_H0, -RZ.H0_H0 ;  /* 0xa00000ffb037a230 */ /* 0x000fe20000000900 */
[--C-:B------:R-:W-:Y:S02]  /*108c0*/  SHF.R.U32.HI R10, RZ, 0x10, R2.reuse ;  /* 0x00000010ff0a7819 */ /* 0x100fe40000011602 */
[----:B------:R-:W-:Y:S02]  /*108d0*/  SHF.R.U32.HI R2, RZ, 0x18, R2 ;  /* 0x00000018ff027819 */ /* 0x000fe40000011602 */
[----:B------:R-:W-:-:S02]  /*108e0*/  SHF.R.U32.HI R3, RZ, 0x8, R3 ;  /* 0x00000008ff037819 */ /* 0x000fc40000011603 */
[----:B------:R-:W-:Y:S02]  /*108f0*/  PRMT R38, R176, 0x5410, R175 ;  /* 0x00005410b0267816 */ /* 0x000fe400000000af */
[----:B------:R-:W-:Y:S01]  /*10900*/  @!P4 PRMT R175, R56, 0x5410, RZ ;  /* 0x0000541038afc816 */ /* 0x000fe200000000ff */
[----:B------:R-:W-:Y:S01]  /*10910*/  IMAD.MOV.U32 R56, RZ, RZ, R250 ;  /* 0x000000ffff387224 */ /* 0x000fe200078e00fa */
[----:B------:R-:W-:Y:S01]  /*10920*/  @!P2 PRMT R176, R55, 0x5410, RZ ;  /* 0x0000541037b0a816 */ /* 0x000fe200000000ff */
[----:B------:R-:W-:Y:S01]  /*10930*/  IMAD.MOV.U32 R250, RZ, RZ, R95 ;  /* 0x000000fffffa7224 */ /* 0x000fe200078e005f */
[----:B------:R-:W-:Y:S01]  /*10940*/  LOP3.LUT R3, R3, 0xffff, RZ, 0xc0, !PT ;  /* 0x0000ffff03037812 */ /* 0x000fe200078ec0ff */
[----:B------:R-:W-:Y:S01]  /*10950*/  IMAD.MOV.U32 R95, RZ, RZ, R210 ;  /* 0x000000ffff5f7224 */ /* 0x000fe200078e00d2 */
[----:B------:R-:W-:Y:S01]  /*10960*/  ISETP.GE.U32.AND P2, PT, R112, R2, PT ;  /* 0x000000027000720c */ /* 0x000fe20003f46070 */
[----:B------:R-:W-:Y:S01]  /*10970*/  MUFU.EX2 R210, R83 ;  /* 0x0000005300d27308 */ /* 0x000fe20000000800 */
[----:B------:R-:W-:Y:S01]  /*10980*/  @!P5 HADD2 R52, -R16.H0_H0, -RZ.H0_H0 ;  /* 0xa00000ff1034d230 */ /* 0x000fe20000000900 */
[----:B------:R-:W-:-:S02]  /*10990*/  PRMT R173, R69, 0x7632, R173 ;  /* 0x0000763245ad7816 */ /* 0x000fc400000000ad */
[----:B------:R-:W-:-:S04]  /*109a0*/  ISETP.GE.U32.AND P4, PT, R112, R3, PT ;  /* 0x000000037000720c */ /* 0x000fc80003f86070 */
[----:B------:R-:W1:Y:S01]  /*109b0*/  MUFU.EX2 R2, R82 ;  /* 0x0000005200027308 */ /* 0x000e620000000800 */
[----:B------:R-:W-:Y:S02]  /*109c0*/  LOP3.LUT R3, R0, 0xffff, RZ, 0xc0, !PT ;  /* 0x0000ffff00037812 */ /* 0x000fe400078ec0ff */
[----:B------:R-:W-:Y:S01]  /*109d0*/  PRMT R174, R69, 0x7610, R174 ;  /* 0x0000761045ae7816 */ /* 0x000fe200000000ae */
[----:B------:R-:W-:Y:S01]  /*109e0*/  @!P3 HADD2 R58, -R173.H0_H0, -RZ.H0_H0 ;  /* 0xa00000ffad3ab230 */ /* 0x000fe20000000900 */
[----:B------:R-:W-:Y:S02]  /*109f0*/  @!P5 PRMT R16, R52, 0x5410, RZ ;  /* 0x000054103410d816 */ /* 0x000fe400000000ff */
[----:B------:R-:W-:Y:S02]  /*10a00*/  ISETP.GE.U32.AND P5, PT, R112, R6, PT ;  /* 0x000000067000720c */ /* 0x000fe40003fa6070 */
[----:B------:R-:W-:Y:S01]  /*10a10*/  SHF.R.U32.HI R3, RZ, 0x8, R3 ;  /* 0x00000008ff037819 */ /* 0x000fe20000011603 */
[----:B------:R-:W-:Y:S01]  /*10a20*/  @!P6 HADD2 R57, -R174.H0_H0, -RZ.H0_H0 ;  /* 0xa00000ffae39e230 */ /* 0x000fe20000000900 */
[----:B------:R-:W-:-:S02]  /*10a30*/  LOP3.LUT R6, R0, 0xff, RZ, 0xc0, !PT ;  /* 0x000000ff00067812 */ /* 0x000fc400078ec0ff */
[----:B------:R-:W-:Y:S01]  /*10a40*/  PRMT R37, R174, 0x5410, R173 ;  /* 0x00005410ae257816 */ /* 0x000fe200000000ad */
[----:B------:R-:W-:Y:S01]  /*10a50*/  IMAD.MOV.U32 R247, RZ, RZ, R85 ;  /* 0x000000fffff77224 */ /* 0x000fe200078e0055 */
[----:B------:R-:W-:Y:S02]  /*10a60*/  @!P3 PRMT R173, R58, 0x5410, RZ ;  /* 0x000054103aadb816 */ /* 0x000fe400000000ff */
[----:B------:R-:W-:Y:S01]  /*10a70*/  LOP3.LUT R3, R3, 0xffff, RZ, 0xc0, !PT ;  /* 0x0000ffff03037812 */ /* 0x000fe200078ec0ff */
[----:B------:R-:W-:Y:S01]  /*10a80*/  IMAD.MOV.U32 R85, RZ, RZ, R222 ;  /* 0x000000ffff557224 */ /* 0x000fe200078e00de */
[C---:B------:R-:W-:Y:S01]  /*10a90*/  ISETP.GE.U32.AND P3, PT, R112.reuse, R6, PT ;  /* 0x000000067000720c */ /* 0x040fe20003f66070 */
[----:B------:R-:W-:Y:S01]  /*10aa0*/  IMAD.MOV.U32 R69, RZ, RZ, R213 ;  /* 0x000000ffff457224 */ /* 0x000fe200078e00d5 */
[----:B------:R-:W-:Y:S01]  /*10ab0*/  @!P6 PRMT R174, R57, 0x5410, RZ ;  /* 0x0000541039aee816 */ /* 0x000fe200000000ff */
[----:B------:R-:W-:Y:S01]  /*10ac0*/  MUFU.EX2 R222, R87 ;  /* 0x0000005700de7308 */ /* 0x000fe20000000800 */
[----:B------:R-:W-:-:S02]  /*10ad0*/  ISETP.GE.U32.AND P6, PT, R112, R3, PT ;  /* 0x000000037000720c */ /* 0x000fc40003fc6070 */
[----:B-1----:R-:W-:-:S05]  /*10ae0*/  F2FP.PACK_AB R3, R210, R2 ;  /* 0x00000002d203723e */ /* 0x002fca00000000ff */
[----:B------:R-:W1:Y:S01]  /*10af0*/  MUFU.EX2 R213, R97 ;  /* 0x0000006100d57308 */ /* 0x000e620000000800 */
[C---:B------:R-:W-:Y:S01]  /*10b00*/  PRMT R172, R3.reuse, 0x7610, R172 ;  /* 0x0000761003ac7816 */ /* 0x040fe200000000ac */
[----:B------:R-:W-:Y:S02]  /*10b10*/  IMAD.MOV.U32 R42, RZ, RZ, R209 ;  /* 0x000000ffff2a7224 */ /* 0x000fe400078e00d1 */
[----:B------:R-:W-:Y:S01]  /*10b20*/  IMAD.MOV.U32 R68, RZ, RZ, R212 ;  /* 0x000000ffff447224 */ /* 0x000fe200078e00d4 */
[----:B------:R-:W-:Y:S01]  /*10b30*/  PRMT R139, R3, 0x7632, R139 ;  /* 0x00007632038b7816 */ /* 0x000fe2000000008b */
[----:B------:R-:W-:Y:S01]  /*10b40*/  FADD.FTZ R7, R7, R9 ;  /* 0x0000000907077221 */ /* 0x000fe20000010000 */
[----:B------:R-:W-:Y:S01]  /*10b50*/  @!P3 HADD2 R59, -R172.H0_H0, -RZ.H0_H0 ;  /* 0xa00000ffac3bb230 */ /* 0x000fe20000000900 */
[----:B------:R-:W-:Y:S01]  /*10b60*/  MUFU.EX2 R212, R86 ;  /* 0x0000005600d47308 */ /* 0x000fe20000000800 */
[----:B------:R-:W-:Y:S01]  /*10b70*/  LOP3.LUT R3, R10, 0xff, RZ, 0xc0, !PT ;  /* 0x000000ff0a037812 */ /* 0x000fe200078ec0ff */
[----:B------:R-:W-:Y:S01]  /*10b80*/  FADD.FTZ R8, R24, R11 ;  /* 0x0000000b18087221 */ /* 0x000fe20000010000 */
[----:B------:R-:W-:Y:S01]  /*10b90*/  PRMT R51, R172, 0x5410, R139 ;  /* 0x00005410ac337816 */ /* 0x000fe2000000008b */
[----:B------:R-:W-:-:S04]  /*10ba0*/  IMAD.MOV.U32 R246, RZ, RZ, R96 ;  /* 0x000000fffff67224 */ /* 0x000fc800078e0060 */
[----:B------:R-:W2:Y:S01]  /*10bb0*/  MUFU.EX2 R209, R98 ;  /* 0x0000006200d17308 */ /* 0x000ea20000000800 */
[----:B------:R-:W-:Y:S01]  /*10bc0*/  FADD.FTZ R96, R2, R7 ;  /* 0x0000000702607221 */ /* 0x000fe20000010000 */
[----:B------:R-:W-:Y:S01]  /*10bd0*/  @!P3 PRMT R172, R59, 0x5410, RZ ;  /* 0x000054103bacb816 */ /* 0x000fe200000000ff */
[----:B------:R-:W-:Y:S01]  /*10be0*/  IMAD.MOV.U32 R14, RZ, RZ, R242 ;  /* 0x000000ffff0e7224 */ /* 0x000fe200078e00f2 */
[----:B-1----:R-:W-:Y:S01]  /*10bf0*/  F2FP.PACK_AB R2, R213, R222 ;  /* 0x000000ded502723e */ /* 0x002fe200000000ff */
[----:B------:R-:W-:Y:S01]  /*10c00*/  IMAD.MOV.U32 R57, RZ, RZ, R251 ;  /* 0x000000ffff397224 */ /* 0x000fe200078e00fb */
[----:B------:R-:W-:Y:S01]  /*10c10*/  ISETP.GE.U32.AND P3, PT, R112, R3, PT ;  /* 0x000000037000720c */ /* 0x000fe20003f66070 */
[----:B------:R-:W-:Y:S01]  /*10c20*/  FADD.FTZ R3, R15, R8 ;  /* 0x000000080f037221 */ /* 0x000fe20000010000 */
[C---:B------:R-:W-:Y:S01]  /*10c30*/  PRMT R138, R2.reuse, 0x7610, R138 ;  /* 0x00007610028a7816 */ /* 0x040fe2000000008a */
[----:B------:R-:W-:Y:S01]  /*10c40*/  IMAD.MOV.U32 R242, RZ, RZ, R252 ;  /* 0x000000fffff27224 */ /* 0x000fe200078e00fc */
[----:B------:R-:W3:Y:S01]  /*10c50*/  LDL R24, [R1+0x64] ;  /* 0x0000640001187983 */ /* 0x000ee20000100800 */
[----:B------:R-:W-:Y:S01]  /*10c60*/  FADD.FTZ R252, R21, R3 ;  /* 0x0000000315fc7221 */ /* 0x000fe20000010000 */
[----:B------:R-:W-:Y:S01]  /*10c70*/  SHF.R.U32.HI R3, RZ, 0x10, R5 ;  /* 0x00000010ff037819 */ /* 0x000fe20000011605 */
[----:B------:R-:W-:Y:S01]  /*10c80*/  @!P5 HADD2 R60, -R138.H0_H0, -RZ.H0_H0 ;  /* 0xa00000ff8a3cd230 */ /* 0x000fe20000000900 */
[----:B------:R-:W-:-:S02]  /*10c90*/  PRMT R137, R2, 0x7632, R137 ;  /* 0x0000763202897816 */ /* 0x000fc40000000089 */
[----:B------:R-:W-:Y:S02]  /*10ca0*/  SHF.R.U32.HI R2, RZ, 0x18, R5 ;  /* 0x00000018ff027819 */ /* 0x000fe40000011605 */
[----:B--2---:R-:W-:Y:S01]  /*10cb0*/  F2FP.PACK_AB R5, R209, R212 ;  /* 0x000000d4d105723e */ /* 0x004fe200000000ff */
[----:B------:R-:W-:Y:S01]  /*10cc0*/  IMAD.MOV.U32 R251, RZ, RZ, R50 ;  /* 0x000000fffffb7224 */ /* 0x000fe200078e0032 */
[----:B------:R-:W-:Y:S02]  /*10cd0*/  LOP3.LUT R3, R3, 0xff, RZ, 0xc0, !PT ;  /* 0x000000ff03037812 */ /* 0x000fe400078ec0ff */
[----:B------:R-:W-:Y:S02]  /*10ce0*/  PRMT R50, R138, 0x5410, R137 ;  /* 0x000054108a327816 */ /* 0x000fe40000000089 */
[----:B------:R-:W-:Y:S02]  /*10cf0*/  @!P5 PRMT R138, R60, 0x5410, RZ ;  /* 0x000054103c8ad816 */ /* 0x000fe400000000ff */
[----:B------:R-:W-:-:S02]  /*10d00*/  PRMT R136, R5, 0x7610, R136 ;  /* 0x0000761005887816 */ /* 0x000fc40000000088 */
[----:B------:R-:W-:Y:S02]  /*10d10*/  ISETP.GE.U32.AND P5, PT, R112, R3, PT ;  /* 0x000000037000720c */ /* 0x000fe40003fa6070 */
[--C-:B------:R-:W-:Y:S02]  /*10d20*/  SHF.R.U32.HI R3, RZ, 0x18, R0.reuse ;  /* 0x00000018ff037819 */ /* 0x100fe40000011600 */
[----:B------:R-:W-:Y:S01]  /*10d30*/  SHF.R.U32.HI R0, RZ, 0x10, R0 ;  /* 0x00000010ff007819 */ /* 0x000fe20000011600 */
[----:B------:R-:W-:Y:S01]  /*10d40*/  @!P3 HADD2 R63, -R136.H0_H0, -RZ.H0_H0 ;  /* 0xa00000ff883fb230 */ /* 0x000fe20000000900 */
[----:B------:R-:W-:Y:S01]  /*10d50*/  PRMT R35, R5, 0x7632, R35 ;  /* 0x0000763205237816 */ /* 0x000fe20000000023 */
[----:B------:R-:W-:Y:S01]  /*10d60*/  UIADD3 UR4, UR31, -0x4498517b, URZ ;  /* 0xbb67ae851f047890 */ /* 0x000fe2000fffe03f */
[----:B------:R-:W-:Y:S02]  /*10d70*/  LOP3.LUT R0, R0, 0xff, RZ, 0xc0, !PT ;  /* 0x000000ff00007812 */ /* 0x000fe400078ec0ff */
[----:B------:R-:W-:-:S02]  /*10d80*/  PRMT R49, R136, 0x5410, R35 ;  /* 0x0000541088317816 */ /* 0x000fc40000000023 */
[----:B------:R-:W-:Y:S02]  /*10d90*/  @!P3 PRMT R136, R63, 0x5410, RZ ;  /* 0x000054103f88b816 */ /* 0x000fe400000000ff */
[----:B------:R-:W-:Y:S02]  /*10da0*/  ISETP.GE.U32.AND P3, PT, R112, R0, PT ;  /* 0x000000007000720c */ /* 0x000fe40003f66070 */
[----:B------:R-:W-:Y:S02]  /*10db0*/  LOP3.LUT R0, R69, UR4, R56, 0x96, !PT ;  /* 0x0000000445007c12 */ /* 0x000fe4000f8e9638 */
[----:B------:R-:W2:Y:S01]  /*10dc0*/  LDL R69, [R1+0xa8] ;  /* 0x0000a80001457983 */ /* 0x000ea20000100800 */
[----:B------:R-:W-:Y:S01]  /*10dd0*/  @!P6 HADD2 R61, -R139.H0_H0, -RZ.H0_H0 ;  /* 0xa00000ff8b3de230 */ /* 0x000fe20000000900 */
[----:B------:R-:W-:-:S04]  /*10de0*/  IMAD.MOV.U32 R44, RZ, RZ, R208 ;  /* 0x000000ffff2c7224 */ /* 0x000fc800078e00d0 */
[----:B------:R-:W-:Y:S02]  /*10df0*/  @!P6 PRMT R139, R61, 0x5410, RZ ;  /* 0x000054103d8be816 */ /* 0x000fe400000000ff */
[----:B------:R-:W-:Y:S01]  /*10e00*/  ISETP.GE.U32.AND P6, PT, R112, R2, PT ;  /* 0x000000027000720c */ /* 0x000fe20003fc6070 */
[----:B------:R-:W-:Y:S08]  /*10e10*/  MUFU.EX2 R208, R101 ;  /* 0x0000006500d07308 */ /* 0x000ff00000000800 */
[----:B------:R-:W1:Y:S01]  /*10e20*/  MUFU.EX2 R2, R100 ;  /* 0x0000006400027308 */ /* 0x000e620000000800 */
[----:B------:R-:W-:-:S02]  /*10e30*/  IMAD.MOV.U32 R113, RZ, RZ, R81 ;  /* 0x000000ffff717224 */ /* 0x000fc400078e0051 */
[----:B------:R-:W-:Y:S02]  /*10e40*/  IMAD.MOV.U32 R81, RZ, RZ, R249 ;  /* 0x000000ffff517224 */ /* 0x000fe400078e00f9 */
[----:B------:R-:W-:Y:S02]  /*10e50*/  IMAD.MOV.U32 R46, RZ, RZ, R244 ;  /* 0x000000ffff2e7224 */ /* 0x000fe400078e00f4 */
[----:B------:R-:W-:Y:S02]  /*10e60*/  IMAD.MOV.U32 R41, RZ, RZ, R245 ;  /* 0x000000ffff297224 */ /* 0x000fe400078e00f5 */
[----:B------:R-:W-:Y:S01]  /*10e70*/  IMAD.WIDE.U32 R244, R0, -0x326172a9, RZ ;  /* 0xcd9e8d5700f47825 */ /* 0x000fe200078e00ff */
[----:B------:R-:W-:-:S03]  /*10e80*/  LOP3.LUT R0, R23, UR13, R68, 0x96, !PT ;  /* 0x0000000d17007c12 */ /* 0x000fc6000f8e9644 */
[----:B-1----:R-:W-:Y:S01]  /*10e90*/  FADD.FTZ R249, R2, R99 ;  /* 0x0000006302f97221 */ /* 0x002fe20000010000 */
[----:B------:R-:W-:Y:S01]  /*10ea0*/  F2FP.PACK_AB R2, R208, R2 ;  /* 0x00000002d002723e */ /* 0x000fe200000000ff */
[----:B------:R-:W-:-:S03]  /*10eb0*/  IMAD.WIDE.U32 R8, R0, -0x326172a9, RZ ;  /* 0xcd9e8d5700087825 */ /* 0x000fc600078e00ff */
[C---:B------:R-:W-:Y:S02]  /*10ec0*/  PRMT R34, R2.reuse, 0x7610, R34 ;  /* 0x0000761002227816 */ /* 0x040fe40000000022 */
[----:B------:R-:W-:Y:S02]  /*10ed0*/  PRMT R27, R2, 0x7632, R27 ;  /* 0x00007632021b7816 */ /* 0x000fe4000000001b */
[----:B------:R-:W-:Y:S01]  /*10ee0*/  LOP3.LUT R2, R245, UR14, R114, 0x96, !PT ;  /* 0x0000000ef5027c12 */ /* 0x000fe2000f8e9672 */
[----:B------:R-:W-:-:S04]  /*10ef0*/  @!P4 HADD2 R62, -R137.H0_H0, -RZ.H0_H0 ;  /* 0xa00000ff893ec230 */ /* 0x000fc80000000900 */
[----:B------:R-:W-:Y:S01]  /*10f00*/  IMAD.WIDE.U32 R10, R2, -0x2daee0ad, RZ ;  /* 0xd2511f53020a7825 */ /* 0x000fe200078e00ff */
[----:B------:R-:W-:Y:S02]  /*10f10*/  LOP3.LUT R2, R9, UR12, R244, 0x96, !PT ;  /* 0x0000000c09027c12 */ /* 0x000fe4000f8e96f4 */
[----:B------:R-:W-:Y:S02]  /*10f20*/  @!P4 PRMT R137, R62, 0x5410, RZ ;  /* 0x000054103e89c816 */ /* 0x000fe400000000ff */
[----:B------:R-:W-:Y:S01]  /*10f30*/  ISETP.GE.U32.AND P4, PT, R112, R3, PT ;  /* 0x000000037000720c */ /* 0x000fe20003f86070 */
[----:B------:R-:W-:Y:S01]  /*10f40*/  IMAD.WIDE.U32 R2, R2, -0x2daee0ad, RZ ;  /* 0xd2511f5302027825 */ /* 0x000fe200078e00ff */
[----:B------:R-:W-:-:S04]  /*10f50*/  LOP3.LUT R0, R11, UR11, R22, 0x96, !PT ;  /* 0x0000000b0b007c12 */ /* 0x000fc8000f8e9616 */
[----:B------:R-:W-:Y:S01]  /*10f60*/  LOP3.LUT R3, R3, UR9, R10, 0x96, !PT ;  /* 0x0000000903037c12 */ /* 0x000fe2000f8e960a */
[----:B------:R-:W-:-:S05]  /*10f70*/  IMAD.WIDE.U32 R10, R0, -0x326172a9, RZ ;  /* 0xcd9e8d57000a7825 */ /* 0x000fca00078e00ff */
[----:B------:R-:W-:Y:S01]  /*10f80*/  LOP3.LUT R0, R11, UR10, R8, 0x96, !PT ;  /* 0x0000000a0b007c12 */ /* 0x000fe2000f8e9608 */
[----:B------:R-:W-:-:S04]  /*10f90*/  IMAD.MOV.U32 R47, RZ, RZ, R14 ;  /* 0x000000ffff2f7224 */ /* 0x000fc800078e000e */
[----:B------:R-:W-:-:S05]  /*10fa0*/  IMAD.WIDE.U32 R14, R0, -0x2daee0ad, RZ ;  /* 0xd2511f53000e7825 */ /* 0x000fca00078e00ff */
[----:B------:R-:W-:Y:S01]  /*10fb0*/  LOP3.LUT R2, R15, UR7, R2, 0x96, !PT ;  /* 0x000000070f027c12 */ /* 0x000fe2000f8e9602 */
[----:B------:R-:W-:-:S04]  /*10fc0*/  IMAD.WIDE.U32 R8, R3, -0x326172a9, RZ ;  /* 0xcd9e8d5703087825 */ /* 0x000fc800078e00ff */
[----:B------:R-:W-:Y:S01]  /*10fd0*/  IMAD.WIDE.U32 R2, R2, -0x326172a9, RZ ;  /* 0xcd9e8d5702027825 */ /* 0x000fe200078e00ff */
[----:B------:R-:W-:Y:S04]  /*10fe0*/  STG.E.U16 [R12.64+-0x80], R20 ;  /* 0xffff80140c007986 */ /* 0x000fe8000c10151c */
[----:B------:R-:W-:Y:S01]  /*10ff0*/  STG.E.U16 [R12.64+-0x7e], R19 ;  /* 0xffff82130c007986 */ /* 0x000fe2000c10151c */
[----:B------:R-:W-:Y:S02]  /*11000*/  SHF.R.U32.HI R7, RZ, 0x10, R2 ;  /* 0x00000010ff077819 */ /* 0x000fe40000011602 */
[----:B------:R-:W-:Y:S01]  /*11010*/  LOP3.LUT R0, R3, UR17, R8, 0x96, !PT ;  /* 0x0000001103007c12 */ /* 0x000fe2000f8e9608 */
[----:B------:R-:W-:Y:S01]  /*11020*/  STG.E.U16 [R32.64+-0x80], R18 ;  /* 0xffff801220007986 */ /* 0x000fe2000c10151c */
[----:B------:R-:W-:-:S03]  /*11030*/  LOP3.LUT R3, R2, 0xffff, RZ, 0xc0, !PT ;  /* 0x0000ffff02037812 */ /* 0x000fc600078ec0ff */
[----:B------:R-:W-:Y:S01]  /*11040*/  STG.E.U16 [R32.64+-0x7e], R17 ;  /* 0xffff821120007986 */ /* 0x000fe2000c10151c */
[----:B------:R-:W-:-:S03]  /*11050*/  LOP3.LUT R8, R2, 0xff, RZ, 0xc0, !PT ;  /* 0x000000ff02087812 */ /* 0x000fc600078ec0ff */
[----:B------:R1:W-:Y:S01]  /*11060*/  STG.E.U16 [R30.64+-0x80], R4 ;  /* 0xffff80041e007986 */ /* 0x0003e2000c10151c */
[----:B------:R-:W-:Y:S02]  /*11070*/  SHF.R.U32.HI R3, RZ, 0x8, R3 ;  /* 0x00000008ff037819 */ /* 0x000fe40000011603 */
[----:B------:R-:W-:Y:S02]  /*11080*/  LOP3.LUT R10, R9, UR8, R10, 0x96, !PT ;  /* 0x00000008090a7c12 */ /* 0x000fe4000f8e960a */
[----:B------:R-:W-:Y:S02]  /*11090*/  PRMT R15, R8, 0x5410, R3 ;  /* 0x00005410080f7816 */ /* 0x000fe40000000003 */
[----:B-1----:R-:W-:Y:S02]  /*110a0*/  SHF.R.U32.HI R4, RZ, 0x18, R2 ;  /* 0x00000018ff047819 */ /* 0x002fe40000011602 */
        /* <DEDUP_REMOVED lines=27> */
[----:B------:R-:W-:Y:S02]  /*11260*/  PRMT R112, R112, 0x7054, R112 ;  /* 0x0000705470707816 */ /* 0x000fe40000000070 */
[----:B------:R-:W-:-:S03]  /*11270*/  PRMT R17, R0, 0x5410, R2 ;  /* 0x0000541000117816 */ /* 0x000fc60000000002 */
[----:B------:R-:W-:-:S05]  /*11280*/  HSET2.LE.AND R0, R15, R112, PT ;  /* 0x000000700f007233 */ /* 0x000fca0003803000 */
[----:B------:R-:W-:Y:S01]  /*11290*/  LOP3.LUT R10, R0, R53, RZ, 0xc0, !PT ;  /* 0x00000035000a7212 */ /* 0x000fe200078ec0ff */
[----:B------:R-:W-:Y:S01]  /*112a0*/  HSET2.LE.AND R0, R11, R112, PT ;  /* 0x000000700b007233 */ /* 0x000fe20003803000 */
[----:B------:R-:W-:-:S04]  /*112b0*/  IMAD.MOV.U32 R52, RZ, RZ, R79 ;  /* 0x000000ffff347224 */ /* 0x000fc800078e004f */
[----:B------:R-:W-:Y:S01]  /*112c0*/  LOP3.LUT R11, R0, R45, RZ, 0xc0, !PT ;  /* 0x0000002d000b7212 */ /* 0x000fe200078ec0ff */
[----:B------:R-:W-:Y:S01]  /*112d0*/  HSET2.LE.AND R0, R14, R112, PT ;  /* 0x000000700e007233 */ /* 0x000fe20003803000 */
[----:B------:R-:W-:Y:S01]  /*112e0*/  IMAD.MOV.U32 R79, RZ, RZ, R128 ;  /* 0x000000ffff4f7224 */ /* 0x000fe200078e0080 */
[----:B------:R-:W-:-:S03]  /*112f0*/  PRMT R6, R102, 0x7610, R6 ;  /* 0x0000761066067816 */ /* 0x000fc60000000006 */
[----:B------:R-:W-:Y:S01]  /*11300*/  LOP3.LUT R128, R0, R43, RZ, 0xc0, !PT ;  /* 0x0000002b00807212 */ /* 0x000fe200078ec0ff */
[----:B------:R-:W-:Y:S01]  /*11310*/  IMAD.MOV.U32 R55, RZ, RZ, R246 ;  /* 0x000000ffff377224 */ /* 0x000fe200078e00f6 */
[----:B------:R-:W-:Y:S01]  /*11320*/  @!P5 HADD2 R72, -R6.H0_H0, -RZ.H0_H0 ;  /* 0xa00000ff0648d230 */ /* 0x000fe20000000900 */
[----:B------:R-:W-:Y:S01]  /*11330*/  PRMT R5, R102, 0x7632, R5 ;  /* 0x0000763266057816 */ /* 0x000fe20000000005 */
[----:B------:R-:W-:Y:S01]  /*11340*/  IMAD.MOV.U32 R246, RZ, RZ, R250 ;  /* 0x000000fffff67224 */ /* 0x000fe200078e00fa */
[--C-:B------:R-:W-:Y:S02]  /*11350*/  HSET2.LE.AND R2, R9, R112.reuse, PT ;  /* 0x0000007009027233 */ /* 0x100fe40003803000 */
[----:B------:R-:W-:Y:S02]  /*11360*/  PRMT R21, R6, 0x5410, R5 ;  /* 0x0000541006157816 */ /* 0x000fe40000000005 */
[----:B------:R-:W-:Y:S01]  /*11370*/  @!P5 PRMT R6, R72, 0x5410, RZ ;  /* 0x000054104806d816 */ /* 0x000fe200000000ff */
[--C-:B------:R-:W-:Y:S01]  /*11380*/  HSET2.LE.AND R3, R8, R112.reuse, PT ;  /* 0x0000007008037233 */ /* 0x100fe20003803000 */
[----:B------:R-:W-:Y:S01]  /*11390*/  STG.E.U16 [R30.64+-0x7e], R16 ;  /* 0xffff82101e007986 */ /* 0x000fe2000c10151c */
[----:B------:R-:W-:Y:S01]  /*113a0*/  LOP3.LUT R8, R2, R80, RZ, 0xc0, !PT ;  /* 0x0000005002087212 */ /* 0x000fe200078ec0ff */
[----:B------:R-:W-:-:S02]  /*113b0*/  HSET2.LE.AND R2, R7, R112, PT ;  /* 0x0000007007027233 */ /* 0x000fc40003803000 */
[----:B------:R1:W-:Y:S01]  /*113c0*/  STG.E.U16 [R28.64+-0x80], R6 ;  /* 0xffff80061c007986 */ /* 0x0003e2000c10151c */
[----:B------:R-:W-:Y:S01]  /*113d0*/  IMAD.MOV.U32 R61, RZ, RZ, R189 ;  /* 0x000000ffff3d7224 */ /* 0x000fe200078e00bd */
[----:B---3--:R-:W-:Y:S01]  /*113e0*/  IADD3 R0, R24, 0x4, RZ ;  /* 0x0000000418007810 */ /* 0x008fe20007ffe0ff */
[----:B------:R-:W-:Y:S02]  /*113f0*/  IMAD.MOV.U32 R24, RZ, RZ, R52 ;  /* 0x000000ffff187224 */ /* 0x000fe400078e0034 */
[----:B------:R-:W-:Y:S02]  /*11400*/  IMAD.MOV.U32 R52, RZ, RZ, R247 ;  /* 0x000000ffff347224 */ /* 0x000fe400078e00f7 */
[----:B------:R-:W-:Y:S02]  /*11410*/  IMAD.MOV.U32 R247, RZ, RZ, R251 ;  /* 0x000000fffff77224 */ /* 0x000fe400078e00fb */
[----:B------:R-:W-:-:S05]  /*11420*/  IMAD.WIDE.U32 R250, R0, -0x326172a9, RZ ;  /* 0xcd9e8d5700fa7825 */ /* 0x000fca00078e00ff */
[----:B--2---:R-:W-:-:S05]  /*11430*/  LOP3.LUT R0, R251, R69, RZ, 0x3c, !PT ;  /* 0x00000045fb007212 */ /* 0x004fca00078e3cff */
[----:B-1----:R-:W-:-:S05]  /*11440*/  IMAD.WIDE.U32 R6, R0, -0x2daee0ad, RZ ;  /* 0xd2511f5300067825 */ /* 0x002fca00078e00ff */
[----:B------:R-:W-:Y:S04]  /*11450*/  STL.64 [R1], R6 ;  /* 0x0000000601007387 */ /* 0x000fe80000100a00 */
[----:B------:R-:W2:Y:S04]  /*11460*/  LDL.LU R60, [R1+0x10] ;  /* 0x00001000013c7983 */ /* 0x000ea80000300800 */
[----:B------:R-:W3:Y:S01]  /*11470*/  LDL.LU R189, [R1+0x108] ;  /* 0x0001080001bd7983 */ /* 0x000ee20000300800 */
[----:B------:R-:W-:-:S03]  /*11480*/  IMAD.MOV.U32 R62, RZ, RZ, R191 ;  /* 0x000000ffff3e7224 */ /* 0x000fc600078e00bf */
[----:B------:R-:W4:Y:S01]  /*11490*/  LDL.LU R191, [R1+0x104] ;  /* 0x0001040001bf7983 */ /* 0x000f220000300800 */
[----:B------:R-:W-:Y:S01]  /*114a0*/  LOP3.LUT R0, R7, UR4, R56, 0x96, !PT ;  /* 0x0000000407007c12 */ /* 0x000fe2000f8e9638 */
[----:B------:R-:W-:Y:S01]  /*114b0*/  IMAD.MOV.U32 R69, RZ, RZ, R55 ;  /* 0x000000ffff457224 */ /* 0x000fe200078e0037 */
[----:B------:R-:W-:Y:S01]  /*114c0*/  @!P6 HADD2 R75, -R5.H0_H0, -RZ.H0_H0 ;  /* 0xa00000ff054be230 */ /* 0x000fe20000000900 */
[----:B------:R-:W-:Y:S02]  /*114d0*/  IMAD.MOV.U32 R55, RZ, RZ, R52 ;  /* 0x000000ffff377224 */ /* 0x000fe400078e0034 */
[----:B------:R-:W-:Y:S02]  /*114e0*/  IMAD.MOV.U32 R70, RZ, RZ, R113 ;  /* 0x000000ffff467224 */ /* 0x000fe400078e0071 */
[----:B------:R-:W-:Y:S02]  /*114f0*/  IMAD.MOV.U32 R52, RZ, RZ, R246 ;  /* 0x000000ffff347224 */ /* 0x000fe400078e00f6 */
[----:B------:R-:W-:-:S02]  /*11500*/  IMAD.MOV.U32 R82, RZ, RZ, R247 ;  /* 0x000000ffff527224 */ /* 0x000fc400078e00f7 */
[----:B------:R-:W-:Y:S02]  /*11510*/  IMAD.MOV.U32 R113, RZ, RZ, R42 ;  /* 0x000000ffff717224 */ /* 0x000fe400078e002a */
[----:B------:R-:W-:Y:S01]  /*11520*/  IMAD.WIDE.U32 R246, R0, -0x326172a9, RZ ;  /* 0xcd9e8d5700f67825 */ /* 0x000fe200078e00ff */
[----:B------:R-:W-:-:S03]  /*11530*/  @!P6 PRMT R5, R75, 0x5410, RZ ;  /* 0x000054104b05e816 */ /* 0x000fc600000000ff */
[----:B------:R-:W-:Y:S02]  /*11540*/  IMAD.MOV.U32 R42, RZ, RZ, R94 ;  /* 0x000000ffff2a7224 */ /* 0x000fe400078e005e */
[----:B------:R-:W-:Y:S01]  /*11550*/  IMAD.MOV.U32 R94, RZ, RZ, R129 ;  /* 0x000000ffff5e7224 */ /* 0x000fe200078e0081 */
[----:B------:R-:W-:Y:S02]  /*11560*/  LOP3.LUT R129, R2, R40, RZ, 0xc0, !PT ;  /* 0x0000002802817212 */ /* 0x000fe400078ec0ff */
[----:B------:R-:W-:Y:S02]  /*11570*/  LOP3.LUT R2, R115, UR15, R250, 0x96, !PT ;  /* 0x0000000f73027c12 */ /* 0x000fe4000f8e96fa */
[----:B------:R-:W-:Y:S01]  /*11580*/  LOP3.LUT R0, R247, UR14, R114, 0x96, !PT ;  /* 0x0000000ef7007c12 */ /* 0x000fe2000f8e9672 */
[----:B------:R1:W-:Y:S01]  /*11590*/  STG.E.U16 [R28.64+-0x7e], R5 ;  /* 0xffff82051c007986 */ /* 0x0003e2000c10151c */
[----:B------:R-:W-:Y:S01]  /*115a0*/  LOP3.LUT R9, R3, R54, RZ, 0xc0, !PT ;  /* 0x0000003603097212 */ /* 0x000fe200078ec0ff */
[----:B------:R-:W-:-:S02]  /*115b0*/  HSET2.LE.AND R3, R4, R112, PT ;  /* 0x0000007004037233 */ /* 0x000fc40003803000 */
[----:B------:R-:W-:-:S04]  /*115c0*/  IMAD.WIDE.U32 R14, R0, -0x2daee0ad, RZ ;  /* 0xd2511f53000e7825 */ /* 0x000fc800078e00ff */
[----:B------:R-:W-:Y:S02]  /*115d0*/  IMAD.MOV.U32 R68, RZ, RZ, R44 ;  /* 0x000000ffff447224 */ /* 0x000fe400078e002c */
[----:B------:R-:W-:Y:S02]  /*115e0*/  IMAD.MOV.U32 R44, RZ, RZ, R41 ;  /* 0x000000ffff2c7224 */ /* 0x000fe400078e0029 */
        /* <DEDUP_REMOVED lines=8> */
[----:B------:R-:W-:Y:S02]  /*11670*/  IMAD.MOV.U32 R78, RZ, RZ, R84 ;  /* 0x000000ffff4e7224 */ /* 0x000fe400078e0054 */
[----:B------:R-:W-:Y:S01]  /*11680*/  IMAD.MOV.U32 R84, RZ, RZ, R130 ;  /* 0x000000ffff547224 */ /* 0x000fe200078e0082 */
[----:B------:R-:W-:Y:S01]  /*11690*/  LOP3.LUT R130, R3, R25, RZ, 0xc0, !PT ;  /* 0x0000001903827212 */ /* 0x000fe200078ec0ff */
[----:B------:R-:W-:Y:S02]  /*116a0*/  IMAD.MOV.U32 R58, RZ, RZ, R24 ;  /* 0x000000ffff3a7224 */ /* 0x000fe400078e0018 */
[----:B------:R-:W-:-:S04]  /*116b0*/  IMAD.WIDE.U32 R2, R2, -0x2daee0ad, RZ ;  /* 0xd2511f5302027825 */ /* 0x000fc800078e00ff */
[----:B------:R-:W-:Y:S01]  /*116c0*/  IMAD.WIDE.U32 R24, R0, -0x2daee0ad, RZ ;  /* 0xd2511f5300187825 */ /* 0x000fe200078e00ff */
[----:B------:R-:W-:-:S04]  /*116d0*/  LOP3.LUT R3, R3, UR9, R14, 0x96, !PT ;  /* 0x0000000903037c12 */ /* 0x000fc8000f8e960e */
[----:B------:R-:W-:Y:S01]  /*116e0*/  LOP3.LUT R2, R25, UR7, R2, 0x96, !PT ;  /* 0x0000000719027c12 */ /* 0x000fe2000f8e9602 */
[----:B------:R-:W-:Y:S01]  /*116f0*/  HSET2.LE.AND R0, R17, R112, PT ;  /* 0x0000007011007233 */ /* 0x000fe20003803000 */
[----:B------:R-:W-:-:S04]  /*11700*/  IMAD.WIDE.U32 R4, R3, -0x326172a9, RZ ;  /* 0xcd9e8d5703047825 */ /* 0x000fc800078e00ff */
[----:B------:R-:W-:-:S04]  /*11710*/  IMAD.WIDE.U32 R2, R2, -0x326172a9, RZ ;  /* 0xcd9e8d5702027825 */ /* 0x000fc800078e00ff */
[----:B------:R-:W-:Y:S01]  /*11720*/  IMAD.MOV.U32 R83, RZ, RZ, R131 ;  /* 0x000000ffff537224 */ /* 0x000fe200078e0083 */
[----:B------:R-:W-:Y:S02]  /*11730*/  LOP3.LUT R131, R0, R36, RZ, 0xc0, !PT ;  /* 0x0000002400837212 */ /* 0x000fe400078ec0ff */
[----:B------:R-:W-:Y:S02]  /*11740*/  LOP3.LUT R0, R3, UR17, R4, 0x96, !PT ;  /* 0x0000001103007c12 */ /* 0x000fe4000f8e9604 */
[C---:B------:R-:W-:Y:S02]  /*11750*/  LOP3.LUT R3, R2.reuse, 0xffff, RZ, 0xc0, !PT ;  /* 0x0000ffff02037812 */ /* 0x040fe400078ec0ff */
[----:B------:R-:W-:Y:S02]  /*11760*/  LOP3.LUT R15, R5, UR8, R6, 0x96, !PT ;  /* 0x00000008050f7c12 */ /* 0x000fe4000f8e9606 */
[----:B------:R-:W-:Y:S02]  /*11770*/  SHF.R.U32.HI R4, RZ, 0x10, R2 ;  /* 0x00000010ff047819 */ /* 0x000fe40000011602 */
[----:B------:R-:W-:-:S02]  /*11780*/  LOP3.LUT R5, R2, 0xff, RZ, 0xc0, !PT ;  /* 0x000000ff02057812 */ /* 0x000fc400078ec0ff */
[----:B------:R-:W-:Y:S02]  /*11790*/  SHF.R.U32.HI R6, RZ, 0x18, R2 ;  /* 0x00000018ff067819 */ /* 0x000fe40000011602 */
[----:B------:R-:W-:Y:S02]  /*117a0*/  SHF.R.U32.HI R2, RZ, 0x8, R3 ;  /* 0x00000008ff027819 */ /* 0x000fe40000011603 */
[----:B------:R-:W-:Y:S02]  /*117b0*/  LOP3.LUT R3, R4, 0xff, RZ, 0xc0, !PT ;  /* 0x000000ff04037812 */ /* 0x000fe400078ec0ff */
[----:B------:R-:W-:Y:S02]  /*117c0*/  PRMT R5, R5, 0x5410, R2 ;  /* 0x0000541005057816 */ /* 0x000fe40000000002 */
[----:B------:R-:W-:Y:S02]  /*117d0*/  LOP3.LUT R2, R0, 0xffff, RZ, 0xc0, !PT ;  /* 0x0000ffff00027812 */ /* 0x000fe400078ec0ff */
[----:B------:R-:W-:-:S02]  /*117e0*/  PRMT R6, R3, 0x5410, R6 ;  /* 0x0000541003067816 */ /* 0x000fc40000000006 */
[----:B------:R-:W-:Y:S02]  /*117f0*/  SHF.R.U32.HI R3, RZ, 0x8, R2 ;  /* 0x00000008ff037819 */ /* 0x000fe40000011602 */
[----:B------:R-:W-:-:S04]  /*11800*/  LOP3.LUT R2, R0, 0xff, RZ, 0xc0, !PT ;  /* 0x000000ff00027812 */ /* 0x000fc800078ec0ff */
[----:B------:R-:W-:Y:S02]  /*11810*/  PRMT R4, R2, 0x5410, R3 ;  /* 0x0000541002047816 */ /* 0x000fe40000000003 */
[--C-:B------:R-:W-:Y:S02]  /*11820*/  SHF.R.U32.HI R3, RZ, 0x10, R0.reuse ;  /* 0x00000010ff037819 */ /* 0x100fe40000011600 */
[----:B------:R-:W-:Y:S02]  /*11830*/  SHF.R.U32.HI R2, RZ, 0x18, R0 ;  /* 0x00000018ff027819 */ /* 0x000fe40000011600 */
[----:B------:R-:W-:-:S04]  /*11840*/  LOP3.LUT R0, R3, 0xff, RZ, 0xc0, !PT ;  /* 0x000000ff03007812 */ /* 0x000fc800078ec0ff */
[----:B------:R-:W-:Y:S01]  /*11850*/  PRMT R14, R0, 0x5410, R2 ;  /* 0x00005410000e7816 */ /* 0x000fe20000000002 */
[--C-:B------:R-:W-:Y:S02]  /*11860*/  HSET2.LE.AND R0, R5, R112.reuse, PT ;  /* 0x0000007005007233 */ /* 0x100fe40003803000 */
[--C-:B------:R-:W-:Y:S01]  /*11870*/  HSET2.LE.AND R2, R6, R112.reuse, PT ;  /* 0x0000007006027233 */ /* 0x100fe20003803000 */
[----:B------:R-:W-:Y:S01]  /*11880*/  IMAD.MOV.U32 R63, RZ, RZ, R194 ;  /* 0x000000ffff3f7224 */ /* 0x000fe200078e00c2 */
[--C-:B------:R-:W-:Y:S01]  /*11890*/  HSET2.LE.AND R3, R4, R112.reuse, PT ;  /* 0x0000007004037233 */ /* 0x100fe20003803000 */
[----:B------:R-:W-:Y:S01]  /*118a0*/  LOP3.LUT R6, R0, R38, RZ, 0xc0, !PT ;  /* 0x0000002600067212 */ /* 0x000fe200078ec0ff */
[----:B------:R-:W-:Y:S01]  /*118b0*/  HSET2.LE.AND R0, R14, R112, PT ;  /* 0x000000700e007233 */ /* 0x000fe20003803000 */
[----:B------:R-:W2:Y:S01]  /*118c0*/  LDL.LU R194, [R1+0x100] ;  /* 0x0001000001c27983 */ /* 0x000ea20000300800 */
[----:B------:R-:W-:Y:S02]  /*118d0*/  LOP3.LUT R7, R2, R37, RZ, 0xc0, !PT ;  /* 0x0000002502077212 */ /* 0x000fe400078ec0ff */
[----:B------:R-:W-:-:S02]  /*118e0*/  LOP3.LUT R4, R3, R39, RZ, 0xc0, !PT ;  /* 0x0000002703047212 */ /* 0x000fc400078ec0ff */
[----:B------:R-:W-:Y:S01]  /*118f0*/  LOP3.LUT R5, R0, R21, RZ, 0xc0, !PT ;  /* 0x0000001500057212 */ /* 0x000fe200078ec0ff */
[----:B------:R-:W-:Y:S02]  /*11900*/  IMAD.MOV.U32 R57, RZ, RZ, R41 ;  /* 0x000000ffff397224 */ /* 0x000fe400078e0029 */
[----:B------:R-:W-:Y:S02]  /*11910*/  IMAD.MOV.U32 R56, RZ, RZ, R42 ;  /* 0x000000ffff387224 */ /* 0x000fe400078e002a */
[----:B------:R-:W-:Y:S02]  /*11920*/  IMAD.MOV.U32 R87, RZ, RZ, R55 ;  /* 0x000000ffff577224 */ /* 0x000fe400078e0037 */
[----:B------:R-:W-:Y:S02]  /*11930*/  IMAD.MOV.U32 R55, RZ, RZ, R95 ;  /* 0x000000ffff377224 */ /* 0x000fe400078e005f */
[----:B------:R-:W-:Y:S02]  /*11940*/  IMAD.MOV.U32 R95, RZ, RZ, R84 ;  /* 0x000000ffff5f7224 */ /* 0x000fe400078e0054 */
[----:B------:R-:W-:Y:S01]  /*11950*/  IMAD.MOV.U32 R84, RZ, RZ, R193 ;  /* 0x000000ffff547224 */ /* 0x000fe200078e00c1 */
[----:B---3--:R-:W1:Y:S02]  /*11960*/  LDSM.16.MT88.4 R16, [R189+0xa000] ;  /* 0x00a00000bd10783b */ /* 0x008e640000004200 */
[-C--:B-1----:R-:W-:Y:S08]  /*11970*/  HMMA.16816.F32 R168, R8, R16.reuse, R168 ;  /* 0x0000001008a8723c */ /* 0x082ff000000018a8 */
[C---:B------:R-:W-:Y:S08]  /*11980*/  HMMA.16816.F32 R152, R4.reuse, R16, R152 ;  /* 0x000000100498723c */ /* 0x040ff00000001898 */
[-C--:B------:R-:W-:Y:S08]  /*11990*/  HMMA.16816.F32 R148, R4, R18.reuse, R148 ;  /* 0x000000120494723c */ /* 0x080ff00000001894 */
[C---:B------:R-:W-:Y:S01]  /*119a0*/  HMMA.16816.F32 R36, R8.reuse, R18, R236 ;  /* 0x000000120824723c */ /* 0x040fe200000018ec */
[----:B----4-:R-:W2:Y:S07]  /*119b0*/  LDSM.16.MT88.4 R16, [R191+0xa000] ;  /* 0x00a00000bf10783b */ /* 0x010eae0000004200 */
[----:B--2---:R-:W-:Y:S07]  /*119c0*/  HMMA.16816.F32 R40, R8, R18, R60 ;  /* 0x000000120828723c */ /* 0x004fee000000183c */
[----:B------:R-:W-:-:S02]  /*119d0*/  IMAD.MOV.U32 R60, RZ, RZ, R83 ;  /* 0x000000ffff3c7224 */ /* 0x000fc400078e0053 */
[----:B------:R-:W-:Y:S02]  /*119e0*/  IMAD.MOV.U32 R83, RZ, RZ, R52 ;  /* 0x000000ffff537224 */ /* 0x000fe400078e0034 */
[----:B------:R-:W-:Y:S02]  /*119f0*/  IMAD.MOV.U32 R52, RZ, RZ, R94 ;  /* 0x000000ffff347224 */ /* 0x000fe400078e005e */
[----:B------:R-:W-:Y:S02]  /*11a00*/  IMAD.MOV.U32 R94, RZ, RZ, R221 ;  /* 0x000000ffff5e7224 */ /* 0x000fe400078e00dd */
[----:B------:R1:W5:Y:S04]  /*11a10*/  LDL.LU R221, [R1+0xfc] ;  /* 0x0000fc0001dd7983 */ /* 0x0003680000300800 */
[----:B------:R-:W2:Y:S01]  /*11a20*/  LDL.LU R193, [R1+0xf8] ;  /* 0x0000f80001c17983 */ /* 0x000ea20000300800 */
[-C--:B------:R-:W-:Y:S08]  /*11a30*/  HMMA.16816.F32 R160, R8, R16.reuse, R160 ;  /* 0x0000001008a0723c */ /* 0x080ff000000018a0 */
[C---:B------:R-:W-:Y:S08]  /*11a40*/  HMMA.16816.F32 R144, R4.reuse, R16, R144 ;  /* 0x000000100490723c */ /* 0x040ff00000001890 */
[----:B------:R-:W-:Y:S01]  /*11a50*/  HMMA.16816.F32 R140, R4, R18, R140 ;  /* 0x00000012048c723c */ /* 0x000fe2000000188c */
[----:B------:R-:W3:Y:S01]  /*11a60*/  LDSM.16.MT88.4 R16, [R194+0xa000] ;  /* 0x00a00000c210783b */ /* 0x000ee20000004200 */
        /* <DEDUP_REMOVED lines=16> */
[----:B------:R-:W-:Y:S01]  /*11b70*/  @!P2 HADD2 R71, -R35.H0_H0, -RZ.H0_H0 ;  /* 0xa00000ff2347a230 */ /* 0x000fe20000000900 */
[----:B------:R-:W-:Y:S02]  /*11b80*/  IMAD.MOV.U32 R92, RZ, RZ, R81 ;  /* 0x000000ffff5c7224 */ /* 0x000fe400078e0051 */
[----:B------:R-:W-:Y:S02]  /*11b90*/  IMAD.MOV.U32 R242, RZ, RZ, R203 ;  /* 0x000000fffff27224 */ /* 0x000fe400078e00cb */
[----:B------:R1:W5:Y:S01]  /*11ba0*/  LDL.LU R203, [R1+0xf4] ;  /* 0x0000f40001cb7983 */ /* 0x0003620000300800 */
[----:B------:R-:W-:Y:S01]  /*11bb0*/  IMAD.MOV.U32 R81, RZ, RZ, R202 ;  /* 0x000000ffff517224 */ /* 0x000fe200078e00ca */
[----:B---3--:R-:W-:Y:S02]  /*11bc0*/  HMMA.16816.F32 R44, R8, R16, R60 ;  /* 0x00000010082c723c */ /* 0x008fe4000000183c */
[----:B------:R1:W5:Y:S01]  /*11bd0*/  LDL.LU R202, [R1+0xf0] ;  /* 0x0000f00001ca7983 */ /* 0x0003620000300800 */
[----:B------:R-:W-:-:S04]  /*11be0*/  IMAD.MOV.U32 R236, RZ, RZ, R200 ;  /* 0x000000ffffec7224 */ /* 0x000fc800078e00c8 */
[----:B------:R-:W-:Y:S02]  /*11bf0*/  IMAD.MOV.U32 R63, RZ, RZ, R95 ;  /* 0x000000ffff3f7224 */ /* 0x000fe400078e005f */
[----:B------:R-:W-:Y:S02]  /*11c00*/  IMAD.MOV.U32 R95, RZ, RZ, R84 ;  /* 0x000000ffff5f7224 */ /* 0x000fe400078e0054 */
[----:B------:R-:W-:Y:S02]  /*11c10*/  IMAD.MOV.U32 R84, RZ, RZ, R201 ;  /* 0x000000ffff547224 */ /* 0x000fe400078e00c9 */
[----:B------:R1:W5:Y:S01]  /*11c20*/  LDL.LU R201, [R1+0xec] ;  /* 0x0000ec0001c97983 */ /* 0x0003620000300800 */
[----:B------:R-:W-:Y:S01]  /*11c30*/  IMAD.MOV.U32 R237, RZ, RZ, R199 ;  /* 0x000000ffffed7224 */ /* 0x000fe200078e00c7 */
[----:B------:R-:W-:Y:S01]  /*11c40*/  @!P2 PRMT R35, R71, 0x5410, RZ ;  /* 0x000054104723a816 */ /* 0x000fe200000000ff */
[----:B------:R-:W-:Y:S01]  /*11c50*/  IMAD.MOV.U32 R238, RZ, RZ, R198 ;  /* 0x000000ffffee7224 */ /* 0x000fe200078e00c6 */
[----:B------:R1:W5:Y:S01]  /*11c60*/  LDL.LU R200, [R1+0xe8] ;  /* 0x0000e80001c87983 */ /* 0x0003620000300800 */
[----:B------:R-:W-:-:S03]  /*11c70*/  IMAD.MOV.U32 R239, RZ, RZ, R197 ;  /* 0x000000ffffef7224 */ /* 0x000fc600078e00c5 */
[----:B------:R1:W5:Y:S01]  /*11c80*/  LDL.LU R199, [R1+0xe4] ;  /* 0x0000e40001c77983 */ /* 0x0003620000300800 */
[----:B------:R-:W-:Y:S02]  /*11c90*/  IMAD.MOV.U32 R71, RZ, RZ, R58 ;  /* 0x000000ffff477224 */ /* 0x000fe400078e003a */
        /* <DEDUP_REMOVED lines=17> */
[----:B------:R-:W-:Y:S02]  /*11db0*/  IMAD.MOV.U32 R103, RZ, RZ, R190 ;  /* 0x000000ffff677224 */ /* 0x000fe400078e00be */
[----:B------:R1:W5:Y:S01]  /*11dc0*/  LDL.LU R190, [R1+0xcc] ;  /* 0x0000cc0001be7983 */ /* 0x0003620000300800 */
[----:B------:R-:W-:Y:S02]  /*11dd0*/  IMAD.MOV.U32 R242, RZ, RZ, R188 ;  /* 0x000000fffff27224 */ /* 0x000fe400078e00bc */
[----:B------:R-:W-:Y:S01]  /*11de0*/  IMAD.MOV.U32 R82, RZ, RZ, R55 ;  /* 0x000000ffff527224 */ /* 0x000fe200078e0037 */
[----:B------:R1:W5:Y:S01]  /*11df0*/  LDL.LU R188, [R1+0xc8] ;  /* 0x0000c80001bc7983 */ /* 0x0003620000300800 */
[----:B------:R-:W-:Y:S01]  /*11e00*/  HMMA.16816.F32 R52, R4, R16, R64 ;  /* 0x000000100434723c */ /* 0x000fe20000001840 */
[----:B------:R-:W-:-:S06]  /*11e10*/  IMAD.MOV.U32 R20, RZ, RZ, R59 ;  /* 0x000000ffff147224 */ /* 0x000fcc00078e003b */
[----:B------:R-:W-:Y:S01]  /*11e20*/  IMAD.MOV.U32 R64, RZ, RZ, R58 ;  /* 0x000000ffff407224 */ /* 0x000fe200078e003a */
[----:B------:R-:W-:Y:S01]  /*11e30*/  HMMA.16816.F32 R60, R8, R18, R60 ;  /* 0x00000012083c723c */ /* 0x000fe2000000183c */
[----:B------:R-:W-:Y:S02]  /*11e40*/  IMAD.MOV.U32 R65, RZ, RZ, R57 ;  /* 0x000000ffff417224 */ /* 0x000fe400078e0039 */
[----:B------:R-:W-:-:S05]  /*11e50*/  IMAD.MOV.U32 R66, RZ, RZ, R56 ;  /* 0x000000ffff427224 */ /* 0x000fca00078e0038 */
[----:B------:R-:W-:Y:S01]  /*11e60*/  HMMA.16816.F32 R56, R4, R18, R116 ;  /* 0x000000120438723c */ /* 0x000fe20000001874 */
[----:B------:R-:W-:Y:S02]  /*11e70*/  @!P3 HADD2 R74, -R34.H0_H0, -RZ.H0_H0 ;  /* 0xa00000ff224ab230 */ /* 0x000fe40000000900 */
[----:B------:R-:W-:Y:S01]  /*11e80*/  @!P4 HADD2 R73, -R27.H0_H0, -RZ.H0_H0 ;  /* 0xa00000ff1b49c230 */ /* 0x000fe20000000900 */
[----:B------:R-:W-:Y:S02]  /*11e90*/  PRMT R48, R34, 0x5410, R27 ;  /* 0x0000541022307816 */ /* 0x000fe4000000001b */
[----:B------:R-:W-:Y:S02]  /*11ea0*/  @!P3 PRMT R34, R74, 0x5410, RZ ;  /* 0x000054104a22b816 */ /* 0x000fe400000000ff */
[----:B------:R-:W-:Y:S01]  /*11eb0*/  @!P4 PRMT R27, R73, 0x5410, RZ ;  /* 0x00005410491bc816 */ /* 0x000fe200000000ff */
[----:B------:R-:W-:Y:S02]  /*11ec0*/  IMAD.MOV.U32 R23, RZ, RZ, R83 ;  /* 0x000000ffff177224 */ /* 0x000fe400078e0053 */
[----:B------:R-:W-:-:S02]  /*11ed0*/  IMAD.MOV.U32 R67, RZ, RZ, R82 ;  /* 0x000000ffff437224 */ /* 0x000fc400078e0052 */
[----:B------:R-:W-:Y:S02]  /*11ee0*/  IMAD.MOV.U32 R22, RZ, RZ, R87 ;  /* 0x000000ffff167224 */ /* 0x000fe400078e0057 */
[----:B------:R-:W-:Y:S01]  /*11ef0*/  IMAD.MOV.U32 R21, RZ, RZ, R97 ;  /* 0x000000ffff157224 */ /* 0x000fe200078e0061 */
[----:B--2---:R-:W2:Y:S02]  /*11f00*/  LDSM.16.MT88.4 R16, [R193+0xa000] ;  /* 0x00a00000c110783b */ /* 0x004ea40000004200 */
[----:B--2---:R-:W-:Y:S07]  /*11f10*/  HMMA.16816.F32 R72, R4, R16, R156 ;  /* 0x000000100448723c */ /* 0x004fee000000189c */
[----:B------:R-:W-:-:S02]  /*11f20*/  IMAD.MOV.U32 R156, RZ, RZ, R79 ;  /* 0x000000ffff9c7224 */ /* 0x000fc400078e004f */
[----:B------:R-:W-:Y:S02]  /*11f30*/  IMAD.MOV.U32 R157, RZ, RZ, R78 ;  /* 0x000000ffff9d7224 */ /* 0x000fe400078e004e */
[----:B------:R-:W-:Y:S02]  /*11f40*/  IMAD.MOV.U32 R158, RZ, RZ, R77 ;  /* 0x000000ffff9e7224 */ /* 0x000fe400078e004d */
[----:B------:R-:W-:Y:S02]  /*11f50*/  IMAD.MOV.U32 R159, RZ, RZ, R76 ;  /* 0x000000ffff9f7224 */ /* 0x000fe400078e004c */
[----:B------:R-:W-:Y:S07]  /*11f60*/  HMMA.16816.F32 R76, R4, R18, R164 ;  /* 0x00000012044c723c */ /* 0x000fee00000018a4 */
[----:B------:R-:W-:Y:S01]  /*11f70*/  IMAD.MOV.U32 R167, RZ, RZ, R81 ;  /* 0x000000ffffa77224 */ /* 0x000fe200078e0051 */
[C---:B------:R-:W-:Y:S08]  /*11f80*/  HMMA.16816.F32 R68, R8.reuse, R16, R68 ;  /* 0x000000100844723c */ /* 0x040ff00000001844 */
[----:B------:R-:W-:Y:S01]  /*11f90*/  HMMA.16816.F32 R80, R8, R18, R92 ;  /* 0x000000120850723c */ /* 0x000fe2000000185c */
[----:B------:R-:W2:Y:S01]  /*11fa0*/  LDSM.16.MT88.4 R16, [R189+0xb000] ;  /* 0x00b00000bd10783b */ /* 0x000ea20000004200 */
[----:B------:R-:W-:-:S02]  /*11fb0*/  IMAD.MOV.U32 R165, RZ, RZ, R85 ;  /* 0x000000ffffa57224 */ /* 0x000fc400078e0055 */
[----:B------:R-:W-:-:S04]  /*11fc0*/  IMAD.MOV.U32 R166, RZ, RZ, R84 ;  /* 0x000000ffffa67224 */ /* 0x000fc800078e0054 */
[-C--:B--2---:R-:W-:Y:S08]  /*11fd0*/  HMMA.16816.F32 R84, R4, R16.reuse, R204 ;  /* 0x000000100454723c */ /* 0x084ff000000018cc */
[----:B------:R-:W-:Y:S08]  /*11fe0*/  HMMA.16816.F32 R224, R8, R16, R224 ;  /* 0x0000001008e0723c */ /* 0x000ff000000018e0 */
[-C--:B------:R-:W-:Y:S08]  /*11ff0*/  HMMA.16816.F32 R92, R4, R18.reuse, R228 ;  /* 0x00000012045c723c */ /* 0x080ff000000018e4 */
[----:B------:R-:W-:Y:S01]  /*12000*/  HMMA.16816.F32 R204, R8, R18, R236 ;  /* 0x0000001208cc723c */ /* 0x000fe200000018ec */
[----:B------:R-:W2:Y:S01]  /*12010*/  LDSM.16.MT88.4 R16, [R191+0xb000] ;  /* 0x00b00000bf10783b */ /* 0x000ea20000004200 */
[----:B------:R-:W-:-:S06]  /*12020*/  IMAD.WIDE.U32 R2, R15, -0x2daee0ad, RZ ;  /* 0xd2511f530f027825 */ /* 0x000fcc00078e00ff */
[----:B--2---:R-:W-:Y:S08]  /*12030*/  HMMA.16816.F32 R236, R8, R16, R100 ;  /* 0x0000001008ec723c */ /* 0x004ff00000001864 */
[C---:B------:R-:W-:Y:S08]  /*12040*/  HMMA.16816.F32 R100, R4.reuse, R18, R232 ;  /* 0x000000120464723c */ /* 0x040ff000000018e8 */
[----:B------:R-:W-:Y:S08]  /*12050*/  HMMA.16816.F32 R88, R4, R16, R88 ;  /* 0x000000100458723c */ /* 0x000ff00000001858 */
[----:B------:R-:W-:Y:S01]  /*12060*/  HMMA.16816.F32 R232, R8, R18, R20 ;  /* 0x0000001208e8723c */ /* 0x000fe20000001814 */
[----:B------:R-:W2:Y:S04]  /*12070*/  LDSM.16.MT88.4 R20, [R194+0xb000] ;  /* 0x00b00000c214783b */ /* 0x000ea80000004200 */
[----:B------:R-:W3:Y:S01]  /*12080*/  LDSM.16.MT88.4 R16, [R193+0xb000] ;  /* 0x00b00000c110783b */ /* 0x000ee20000004200 */
[----:B------:R-:W-:Y:S01]  /*12090*/  IMAD.MOV.U32 R164, RZ, RZ, R113 ;  /* 0x000000ffffa47224 */ /* 0x000fe200078e0071 */
[----:B------:R-:W-:-:S02]  /*120a0*/  LOP3.LUT R0, R3, UR16, R24, 0x96, !PT ;  /* 0x0000001003007c12 */ /* 0x000fc4000f8e9618 */
        /* <DEDUP_REMOVED lines=14> */
[----:B------:R-:W-:Y:S01]  /*12190*/  HMMA.16816.F32 R240, R8, R16, R240 ;  /* 0x0000001008f0723c */ /* 0x000fe200000018f0 */
[----:B------:R-:W-:-:S07]  /*121a0*/  LOP3.LUT R6, R0, 0xff, RZ, 0xc0, !PT ;  /* 0x000000ff00067812 */ /* 0x000fce00078ec0ff */
        /* <DEDUP_REMOVED lines=17> */
[----:B--2---:R-:W-:Y:S01]  /*122c0*/  HMMA.16816.F32 R168, R128, R164, R168 ;  /* 0x000000a480a8723c */ /* 0x004fe200000018a8 */
[----:B------:R-:W-:Y:S01]  /*122d0*/  LOP3.LUT R124, R2, R51, RZ, 0xc0, !PT ;  /* 0x00000033027c7212 */ /* 0x000fe200078ec0ff */
[----:B------:R2:W-:Y:S01]  /*122e0*/  STG.E.U16 [R12.64+-0x70], R26 ;  /* 0xffff901a0c007986 */ /* 0x0005e2000c10151c */
[----:B------:R-:W-:-:S03]  /*122f0*/  LOP3.LUT R125, R3, R48, RZ, 0xc0, !PT ;  /* 0x00000030037d7212 */ /* 0x000fc600078ec0ff */
[----:B------:R-:W4:Y:S02]  /*12300*/  LDSM.16.MT88.4 R48, [R194+0xa800] ;  /* 0x00a80000c230783b */ /* 0x000f240000004200 */
[----:B---3--:R-:W-:Y:S02]  /*12310*/  HMMA.16816.F32 R160, R128, R156, R160 ;  /* 0x0000009c80a0723c */ /* 0x008fe400000018a0 */
[----:B------:R-:W-:Y:S04]  /*12320*/  LDSM.16.MT88.4 R112, [R194+0xb800] ;  /* 0x00b80000c270783b */ /* 0x000fe80000004200 */
[----:B------:R-:W-:Y:S02]  /*12330*/  LDSM.16.MT88.4 R4, [R193+0xb800] ;  /* 0x00b80000c104783b */ /* 0x000fe40000004200 */
[C---:B------:R-:W-:Y:S08]  /*12340*/  HMMA.16816.F32 R152, R124.reuse, R164, R152 ;  /* 0x000000a47c98723c */ /* 0x040ff00000001898 */
[-C--:B------:R-:W-:Y:S08]  /*12350*/  HMMA.16816.F32 R148, R124, R166.reuse, R148 ;  /* 0x000000a67c94723c */ /* 0x080ff00000001894 */
[----:B------:R-:W-:Y:S01]  /*12360*/  HMMA.16816.F32 R164, R128, R166, R36 ;  /* 0x000000a680a4723c */ /* 0x000fe20000001824 */
[----:B--2---:R-:W-:-:S02]  /*12370*/  IMAD.MOV.U32 R26, RZ, RZ, R96 ;  /* 0x000000ffff1a7224 */ /* 0x004fc400078e0060 */
[----:B------:R-:W-:Y:S05]  /*12380*/  LDSM.16.MT88.4 R96, [R191+0xb800] ;  /* 0x00b80000bf60783b */ /* 0x000fea0000004200 */
        /* <DEDUP_REMOVED lines=26> */
[----:B------:R1:W-:Y:S04]  /*12530*/  STG.E.U16 [R28.64+-0x60], R34 ;  /* 0xffffa0221c007986 */ /* 0x0003e8000c10151c */
        /* <DEDUP_REMOVED lines=23> */
[C---:B------:R-:W-:Y:S08]  /*126b0*/  HMMA.16816.F32 R108, R124.reuse, R114, R108 ;  /* 0x000000727c6c723c */ /* 0x040ff0000000186c */
[----:B------:R-:W-:Y:S08]  /*126c0*/  HMMA.16816.F32 R120, R124, R4, R120 ;  /* 0x000000047c78723c */ /* 0x000ff00000001878 */
[----:B------:R-:W-:Y:S08]  /*126d0*/  HMMA.16816.F32 R68, R128, R80, R224 ;  /* 0x000000508044723c */ /* 0x000ff000000018e0 */
[----:B------:R-:W-:Y:S08]  /*126e0*/  HMMA.16816.F32 R124, R124, R6, R116 ;  /* 0x000000067c7c723c */ /* 0x000ff00000001874 */
[C---:B------:R-:W-:Y:S07]  /*126f0*/  HMMA.16816.F32 R80, R128.reuse, R82, R204 ;  /* 0x000000528050723c */ /* 0x040fee00000018cc */
[----:B------:R-:W-:Y:S01]  /*12700*/  IADD3 R204, P3, R12, -0xc0, RZ ;  /* 0xffffff400ccc7810 */ /* 0x000fe20007f7e0ff */
[----:B------:R-:W-:Y:S03]  /*12710*/  HMMA.16816.F32 R84, R128, R96, R236 ;  /* 0x000000608054723c */ /* 0x000fe600000018ec */
[----:B---3--:R-:W-:-:S05]  /*12720*/  IADD3.X R139, R13, -0x1, RZ, P3, !PT ;  /* 0xffffffff0d8b7810 */ /* 0x008fca0001ffe4ff */
[C---:B------:R-:W-:Y:S08]  /*12730*/  HMMA.16816.F32 R100, R128.reuse, R112, R228 ;  /* 0x000000708064723c */ /* 0x040ff000000018e4 */
[C---:B------:R-:W-:Y:S08]  /*12740*/  HMMA.16816.F32 R96, R128.reuse, R98, R232 ;  /* 0x000000628060723c */ /* 0x040ff000000018e8 */
[C---:B------:R-:W-:Y:S08]  /*12750*/  HMMA.16816.F32 R112, R128.reuse, R114, R20 ;  /* 0x000000728070723c */ /* 0x040ff00000001814 */
[C---:B------:R-:W-:Y:S08]  /*12760*/  HMMA.16816.F32 R116, R128.reuse, R4, R240 ;  /* 0x000000048074723c */ /* 0x040ff000000018f0 */
        /* <DEDUP_REMOVED lines=196> */
.L_x_2072:
[----:B------:R-:W-:Y:S05]  /*133b0*/  BSYNC B0 ;  /* 0x0000000000007941 */ /* 0x000fea0003800000 */
.L_x_2071:
[----:B------:R-:W0:Y:S02]  /*133c0*/  LDGDEPBAR ;  /* 0x00000000000079af */ /* 0x000e240000000000 */
.L_x_2070:
        /* <DEDUP_REMOVED lines=45> */
[----:B------:R-:W-:-:S03]  /*136a0*/  ISETP.GE.AND P3, PT, R9, R220, PT ;  /* 0x000000dc0900720c */ /* 0x000fc60003f66270 */
[----:B------:R-:W-:Y:S01]  /*136b0*/  STL [R1+0xc8], R188 ;  /* 0x0000c8bc01007387 */ /* 0x000fe20000100800 */
[----:B------:R-:W-:Y:S01]  /*136c0*/  ISETP.LT.OR P3, PT, R9, R216, P3 ;  /* 0x000000d80900720c */ /* 0x000fe20001f61670 */
        /* <DEDUP_REMOVED lines=41> */
[-C--:B------:R-:W-:Y:S01]  /*13960*/  ISETP.GE.AND P4, PT, R0, R220.reuse, PT ;  /* 0x000000dc0000720c */ /* 0x080fe20003f86270 */
[-C--:B-1----:R-:W-:Y:S01]  /*13970*/  FMUL.FTZ R22, R65, R3.reuse ;  /* 0x0000000341167220 */ /* 0x082fe20000410000 */
[----:B------:R-:W-:Y:S01]  /*13980*/  ISETP.GE.AND P2, PT, R10, R220, PT ;  /* 0x000000dc0a00720c */ /* 0x000fe20003f46270 */
[-C--:B------:R-:W-:Y:S01]  /*13990*/  FMUL.FTZ R21, R100, R3.reuse ;  /* 0x0000000364157220 */ /* 0x080fe20000410000 */
[----:B------:R-:W-:Y:S01]  /*139a0*/  ISETP.LT.OR P4, PT, R0, R216, P4 ;  /* 0x000000d80000720c */ /* 0x000fe20002781670 */
[----:B------:R-:W-:-:S02]  /*139b0*/  FMUL.FTZ R232, R164, R3 ;  /* 0x00000003a4e87220 */ /* 0x000fc40000410000 */
[-C--:B------:R-:W-:Y:S02]  /*139c0*/  FMUL.FTZ R233, R165, R3.reuse ;  /* 0x00000003a5e97220 */ /* 0x080fe40000410000 */
[-C--:B------:R-:W-:Y:S02]  /*139d0*/  FMUL.FTZ R237, R157, R3.reuse ;  /* 0x000000039ded7220 */ /* 0x080fe40000410000 */
[----:B------:R-:W-:Y:S01]  /*139e0*/  IMAD.MOV.U32 R100, RZ, RZ, R22 ;  /* 0x000000ffff647224 */ /* 0x000fe200078e0016 */
[----:B------:R-:W-:Y:S01]  /*139f0*/  ISETP.LT.OR P2, PT, R10, R216, P2 ;  /* 0x000000d80a00720c */ /* 0x000fe20001741670 */
        /* <DEDUP_REMOVED lines=28> */
[----:B------:R-:W-:Y:S01]  /*13bc0*/  FFMA.FTZ R3, R211, R3, R11 ;  /* 0x00000003d3037223 */ /* 0x000fe2000001000b */
[----:B------:R-:W-:Y:S01]  /*13bd0*/  FSEL R11, R178, -INF , !P4 ;  /* 0xff800000b20b7808 */ /* 0x000fe20006000000 */
[----:B------:R-:W-:Y:S01]  /*13be0*/  IMAD.MOV.U32 R101, RZ, RZ, R34 ;  /* 0x000000ffff657224 */ /* 0x000fe200078e0022 */
[----:B------:R-:W-:Y:S01]  /*13bf0*/  FSEL R20, R179, -INF , !P2 ;  /* 0xff800000b3147808 */ /* 0x000fe20005000000 */
[----:B------:R-:W-:Y:S01]  /*13c00*/  FADD.FTZ R34, R2, R3 ;  /* 0x0000000302227221 */ /* 0x000fe20000010000 */
[----:B------:R-:W-:-:S02]  /*13c10*/  ISETP.GE.AND P2, PT, R8, R220, PT ;  /* 0x000000dc0800720c */ /* 0x000fc40003f46270 */
        /* <DEDUP_REMOVED lines=25> */
[----:B------:R-:W1:Y:S01]  /*13db0*/  SHFL.BFLY PT, R3, R2, 0x1, 0x1f ;  /* 0x0c201f0002037f89 */ /* 0x000e6200000e0000 */
[-C--:B------:R-:W-:Y:S02]  /*13dc0*/  ISETP.GE.AND P5, PT, R0, R219.reuse, PT ;  /* 0x000000db0000720c */ /* 0x080fe40003fa6270 */
[----:B------:R-:W-:Y:S02]  /*13dd0*/  ISETP.GE.AND P4, PT, R10, R219, PT ;  /* 0x000000db0a00720c */ /* 0x000fe40003f86270 */
[-C--:B------:R-:W-:Y:S02]  /*13de0*/  ISETP.LT.OR P5, PT, R0, R215.reuse, P5 ;  /* 0x000000d70000720c */ /* 0x080fe40002fa1670 */
[----:B------:R-:W-:Y:S02]  /*13df0*/  ISETP.LT.OR P4, PT, R10, R215, P4 ;  /* 0x000000d70a00720c */ /* 0x000fe40002781670 */
[----:B-1----:R-:W-:-:S04]  /*13e00*/  FMNMX.FTZ R213, R2, R3, !PT ;  /* 0x0000000302d57209 */ /* 0x002fc80007810000 */
[----:B------:R-:W-:-:S04]  /*13e10*/  FSETP.NEU.FTZ.AND P2, PT, R213, -INF , PT ;  /* 0xff800000d500780b */ /* 0x000fc80003f5d000 */
[----:B------:R-:W-:-:S05]  /*13e20*/  FSEL R2, R213, RZ, P2 ;  /* 0x000000ffd5027208 */ /* 0x000fca0001000000 */
[----:B------:R-:W-:Y:S01]  /*13e30*/  FADD.FTZ R2, R134, -R2 ;  /* 0x8000000286027221 */ /* 0x000fe20000010000 */
[----:B------:R-:W-:Y:S01]  /*13e40*/  FSEL R26, R225, -INF , !P4 ;  /* 0xff800000e11a7808 */ /* 0x000fe20006000000 */
[----:B------:R-:W-:Y:S02]  /*13e50*/  IMAD.MOV.U32 R116, RZ, RZ, R22 ;  /* 0x000000ffff747224 */ /* 0x000fe400078e0016 */
[----:B------:R-:W-:Y:S02]  /*13e60*/  FMUL.FTZ R3, R2, c[0x0][0x23c] ;  /* 0x00008f0002037a20 */ /* 0x000fe40000410000 */
[----:B------:R-:W-:Y:S01]  /*13e70*/  FMUL.FTZ R2, R213, c[0x0][0x23c] ;  /* 0x00008f00d5027a20 */ /* 0x000fe20000410000 */
[----:B------:R-:W-:Y:S02]  /*13e80*/  FSEL R22, R224, -INF , !P5 ;  /* 0xff800000e0167808 */ /* 0x000fe40006800000 */
[-C--:B------:R-:W-:Y:S02]  /*13e90*/  ISETP.GE.AND P5, PT, R9, R218.reuse, PT ;  /* 0x000000da0900720c */ /* 0x080fe40003fa6270 */
[----:B------:R-:W-:-:S02]  /*13ea0*/  ISETP.GE.AND P4, PT, R8, R218, PT ;  /* 0x000000da0800720c */ /* 0x000fc40003f86270 */
[----:B------:R-:W-:Y:S02]  /*13eb0*/  FSEL R2, R2, RZ, P2 ;  /* 0x000000ff02027208 */ /* 0x000fe40001000000 */
[-C--:B------:R-:W-:Y:S02]  /*13ec0*/  ISETP.LT.OR P5, PT, R9, R214.reuse, P5 ;  /* 0x000000d60900720c */ /* 0x080fe40002fa1670 */
[----:B------:R-:W-:Y:S01]  /*13ed0*/  ISETP.LT.OR P4, PT, R8, R214, P4 ;  /* 0x000000d60800720c */ /* 0x000fe20002781670 */
[----:B------:R-:W-:Y:S01]  /*13ee0*/  STL [R1+0x108], R221 ;  /* 0x000108dd01007387 */ /* 0x000fe20000100800 */
[----:B------:R-:W-:Y:S01]  /*13ef0*/  IMAD.MOV.U32 R117, RZ, RZ, R21 ;  /* 0x000000ffff757224 */ /* 0x000fe200078e0015 */
[----:B------:R-:W-:Y:S01]  /*13f00*/  FSEL R21, R206, -INF , !P5 ;  /* 0xff800000ce157808 */ /* 0x000fe20006800000 */
[----:B------:R-:W-:Y:S01]  /*13f10*/  FFMA.FTZ R52, R20, c[0x0][0x23c], -R2 ;  /* 0x00008f0014347a23 */ /* 0x000fe20000010802 */
[----:B------:R1:W-:Y:S01]  /*13f20*/  STL [R1+0x10c], R217 ;  /* 0x00010cd901007387 */ /* 0x0003e20000100800 */
[----:B------:R-:W-:-:S03]  /*13f30*/  FSEL R20, R207, -INF , !P4 ;  /* 0xff800000cf147808 */ /* 0x000fc60006000000 */
[----:B------:R-:W2:Y:S01]  /*13f40*/  LDL.64 R206, [R1+0xc0] ;  /* 0x0000c00001ce7983 */ /* 0x000ea20000100a00 */
[C---:B------:R-:W-:Y:S02]  /*13f50*/  ISETP.GE.AND P3, PT, R0.reuse, R218, PT ;  /* 0x000000da0000720c */ /* 0x040fe40003f66270 */
[C---:B------:R-:W-:Y:S02]  /*13f60*/  ISETP.GE.AND P2, PT, R9.reuse, R219, PT ;  /* 0x000000db0900720c */ /* 0x040fe40003f46270 */
[----:B------:R-:W-:Y:S02]  /*13f70*/  ISETP.LT.OR P3, PT, R0, R214, P3 ;  /* 0x000000d60000720c */ /* 0x000fe40001f61670 */
[C---:B------:R-:W-:Y:S02]  /*13f80*/  ISETP.GE.AND P6, PT, R10.reuse, R218, PT ;  /* 0x000000da0a00720c */ /* 0x040fe40003fc6270 */
[----:B------:R-:W-:Y:S02]  /*13f90*/  ISETP.LT.OR P2, PT, R9, R215, P2 ;  /* 0x000000d70900720c */ /* 0x000fe40001741670 */
[----:B------:R-:W-:-:S02]  /*13fa0*/  ISETP.LT.OR P6, PT, R10, R214, P6 ;  /* 0x000000d60a00720c */ /* 0x000fc400037c1670 */
[----:B------:R-:W-:Y:S02]  /*13fb0*/  FSEL R9, R226, -INF , !P3 ;  /* 0xff800000e2097808 */ /* 0x000fe40005800000 */
[----:B------:R-:W-:Y:S02]  /*13fc0*/  FSEL R25, R204, -INF , !P2 ;  /* 0xff800000cc197808 */ /* 0x000fe40005000000 */
[----:B------:R-:W-:Y:S02]  /*13fd0*/  ISETP.GE.AND P2, PT, R7, R218, PT ;  /* 0x000000da0700720c */ /* 0x000fe40003f46270 */
[----:B------:R-:W-:Y:S02]  /*13fe0*/  ISETP.GE.AND P3, PT, R8, R219, PT ;  /* 0x000000db0800720c */ /* 0x000fe40003f66270 */
[----:B------:R-:W-:Y:S02]  /*13ff0*/  FSEL R10, R227, -INF , !P6 ;  /* 0xff800000e30a7808 */ /* 0x000fe40007000000 */
[----:B------:R-:W-:-:S02]  /*14000*/  FMNMX.FTZ R0, R132, R9, !PT ;  /* 0x0000000984007209 */ /* 0x000fc40007810000 */
[----:B------:R-:W-:Y:S02]  /*14010*/  ISETP.LT.OR P2, PT, R7, R214, P2 ;  /* 0x000000d60700720c */ /* 0x000fe40001741670 */
[----:B------:R-:W-:Y:S01]  /*14020*/  ISETP.LT.OR P3, PT, R8, R215, P3 ;  /* 0x000000d70800720c */ /* 0x000fe20001f61670 */
[----:B------:R-:W-:Y:S01]  /*14030*/  IMAD.MOV.U32 R226, RZ, RZ, R23 ;  /* 0x000000ffffe27224 */ /* 0x000fe200078e0017 */
[----:B------:R-:W-:Y:S01]  /*14040*/  FMNMX.FTZ R0, R10, R0, !PT ;  /* 0x000000000a007209 */ /* 0x000fe20007810000 */
[--C-:B------:R-:W-:Y:S01]  /*14050*/  FFMA.FTZ R11, R11, c[0x0][0x23c], -R2.reuse ;  /* 0x00008f000b0b7a23 */ /* 0x100fe20000010802 */
[----:B------:R-:W-:Y:S01]  /*14060*/  FSEL R23, R186, -INF , !P2 ;  /* 0xff800000ba177808 */ /* 0x000fe20005000000 */
[--C-:B------:R-:W-:Y:S01]  /*14070*/  FFMA.FTZ R81, R19, c[0x0][0x23c], -R2.reuse ;  /* 0x00008f0013517a23 */ /* 0x100fe20000010802 */
[----:B------:R-:W-:Y:S01]  /*14080*/  FSEL R24, R205, -INF , !P3 ;  /* 0xff800000cd187808 */ /* 0x000fe20005800000 */
[--C-:B------:R-:W-:Y:S01]  /*14090*/  FFMA.FTZ R84, R18, c[0x0][0x23c], -R2.reuse ;  /* 0x00008f0012547a23 */ /* 0x100fe20000010802 */
[-C--:B------:R-:W-:Y:S01]  /*140a0*/  ISETP.GE.AND P2, PT, R5, R218.reuse, PT ;  /* 0x000000da0500720c */ /* 0x080fe20003f46270 */
[--C-:B------:R-:W-:Y:S01]  /*140b0*/  FFMA.FTZ R85, R17, c[0x0][0x23c], -R2.reuse ;  /* 0x00008f0011557a23 */ /* 0x100fe20000010802 */
[----:B------:R-:W-:Y:S01]  /*140c0*/  ISETP.GE.AND P3, PT, R6, R218, PT ;  /* 0x000000da0600720c */ /* 0x000fe20003f66270 */
[--C-:B------:R-:W-:Y:S01]  /*140d0*/  FFMA.FTZ R96, R16, c[0x0][0x23c], -R2.reuse ;  /* 0x00008f0010607a23 */ /* 0x100fe20000010802 */
[----:B------:R-:W-:Y:S01]  /*140e0*/  FMNMX.FTZ R0, R21, R0, !PT ;  /* 0x0000000015007209 */ /* 0x000fe20007810000 */
[----:B------:R-:W-:-:S02]  /*140f0*/  FFMA.FTZ R112, R15, c[0x0][0x23c], -R2 ;  /* 0x00008f000f707a23 */ /* 0x000fc40000010802 */
[----:B------:R-:W-:Y:S01]  /*14100*/  FFMA.FTZ R113, R14, c[0x0][0x23c], -R2 ;  /* 0x00008f000e717a23 */ /* 0x000fe20000010802 */
[----:B------:R-:W-:Y:S01]  /*14110*/  FMNMX.FTZ R2, R133, R22, !PT ;  /* 0x0000001685027209 */ /* 0x000fe20007810000 */
[----:B------:R-:W-:Y:S01]  /*14120*/  IMAD.MOV.U32 R18, RZ, RZ, R230 ;  /* 0x000000ffff127224 */ /* 0x000fe200078e00e6 */
[-C--:B------:R-:W-:Y:S01]  /*14130*/  ISETP.LT.OR P2, PT, R5, R214.reuse, P2 ;  /* 0x000000d60500720c */ /* 0x080fe20001741670 */
[----:B------:R-:W-:Y:S01]  /*14140*/  IMAD.MOV.U32 R19, RZ, RZ, R231 ;  /* 0x000000ffff137224 */ /* 0x000fe200078e00e7 */
[C---:B------:R-:W-:Y:S02]  /*14150*/  ISETP.GE.AND P6, PT, R7.reuse, R219, PT ;  /* 0x000000db0700720c */ /* 0x040fe40003fc6270 */
[----:B------:R-:W-:Y:S02]  /*14160*/  ISETP.LT.OR P3, PT, R6, R214, P3 ;  /* 0x000000d60600720c */ /* 0x000fe40001f61670 */
[----:B------:R-:W-:Y:S02]  /*14170*/  FMNMX.FTZ R0, R20, R0, !PT ;  /* 0x0000000014007209 */ /* 0x000fe40007810000 */
[----:B------:R-:W-:Y:S01]  /*14180*/  FMNMX.FTZ R2, R26, R2, !PT ;  /* 0x000000021a027209 */ /* 0x000fe20007810000 */
[----:B------:R-:W3:Y:S01]  /*14190*/  MUFU.EX2 R3, R3 ;  /* 0x0000000300037308 */ /* 0x000ee20000000800 */
[----:B------:R-:W-:Y:S01]  /*141a0*/  IMAD.MOV.U32 R204, RZ, RZ, R18 ;  /* 0x000000ffffcc7224 */ /* 0x000fe200078e0012 */
[----:B------:R-:W-:Y:S01]  /*141b0*/  FSEL R18, R182, -INF , !P2 ;  /* 0xff800000b6127808 */ /* 0x000fe20005000000 */
[----:B------:R-:W-:Y:S01]  /*141c0*/  IMAD.MOV.U32 R205, RZ, RZ, R19 ;  /* 0x000000ffffcd7224 */ /* 0x000fe200078e0013 */
[----:B------:R-:W-:-:S02]  /*141d0*/  ISETP.LT.OR P6, PT, R7, R215, P6 ;  /* 0x000000d70700720c */ /* 0x000fc400037c1670 */
[----:B------:R-:W-:Y:S02]  /*141e0*/  ISETP.GE.AND P5, PT, R6, R219, PT ;  /* 0x000000db0600720c */ /* 0x000fe40003fa6270 */
[----:B------:R4:W1:Y:S01]  /*141f0*/  MUFU.EX2 R27, R11 ;  /* 0x0000000b001b7308 */ /* 0x0008620000000800 */
[----:B------:R-:W-:Y:S02]  /*14200*/  FSEL R19, R187, -INF , !P3 ;  /* 0xff800000bb137808 */ /* 0x000fe40005800000 */
[----:B------:R-:W-:Y:S02]  /*14210*/  ISETP.GE.AND P2, PT, R4, R218, PT ;  /* 0x000000da0400720c */ /* 0x000fe40003f46270 */
[----:B------:R-:W-:Y:S02]  /*14220*/  FMNMX.FTZ R0, R23, R0, !PT ;  /* 0x0000000017007209 */ /* 0x000fe40007810000 */
[----:B------:R-:W-:Y:S02]  /*14230*/  FMNMX.FTZ R2, R25, R2, !PT ;  /* 0x0000000219027209 */ /* 0x000fe40007810000 */
[----:B------:R-:W-:-:S02]  /*14240*/  ISETP.LT.OR P5, PT, R6, R215, P5 ;  /* 0x000000d70600720c */ /* 0x000fc40002fa1670 */
[----:B------:R-:W-:Y:S02]  /*14250*/  ISETP.GE.AND P4, PT, R5, R219, PT ;  /* 0x000000db0500720c */ /* 0x000fe40003f86270 */
[----:B------:R-:W-:Y:S02]  /*14260*/  ISETP.LT.OR P2, PT, R4, R214, P2 ;  /* 0x000000d60400720c */ /* 0x000fe40001741670 */
[----:B------:R-:W-:Y:S02]  /*14270*/  FMNMX.FTZ R0, R19, R0, !PT ;  /* 0x0000000013007209 */ /* 0x000fe40007810000 */
[----:B------:R-:W-:Y:S02]  /*14280*/  FSEL R16, R184, -INF , !P6 ;  /* 0xff800000b8107808 */ /* 0x000fe40007000000 */
[----:B------:R-:W-:Y:S02]  /*14290*/  FMNMX.FTZ R2, R24, R2, !PT ;  /* 0x0000000218027209 */ /* 0x000fe40007810000 */
[----:B------:R-:W-:-:S02]  /*142a0*/  ISETP.LT.OR P4, PT, R5, R215, P4 ;  /* 0x000000d70500720c */ /* 0x000fc40002781670 */
[----:B------:R-:W-:Y:S02]  /*142b0*/  ISETP.GE.AND P3, PT, R4, R219, PT ;  /* 0x000000db0400720c */ /* 0x000fe40003f66270 */
[----:B------:R-:W-:Y:S02]  /*142c0*/  FSEL R17, R183, -INF , !P2 ;  /* 0xff800000b7117808 */ /* 0x000fe40005000000 */
[----:B------:R-:W-:Y:S02]  /*142d0*/  FMNMX.FTZ R0, R18, R0, !PT ;  /* 0x0000000012007209 */ /* 0x000fe40007810000 */
[----:B------:R-:W-:Y:S02]  /*142e0*/  FSEL R15, R185, -INF , !P5 ;  /* 0xff800000b90f7808 */ /* 0x000fe40006800000 */
[----:B------:R-:W-:Y:S02]  /*142f0*/  FMNMX.FTZ R2, R16, R2, !PT ;  /* 0x0000000210027209 */ /* 0x000fe40007810000 */
[----:B------:R-:W-:-:S02]  /*14300*/  ISETP.LT.OR P3, PT, R4, R215, P3 ;  /* 0x000000d70400720c */ /* 0x000fc40001f61670 */
[----:B------:R-:W-:Y:S02]  /*14310*/  FMNMX.FTZ R0, R17, R0, !PT ;  /* 0x0000000011007209 */ /* 0x000fe40007810000 */
[----:B------:R-:W-:Y:S02]  /*14320*/  FSEL R14, R180, -INF , !P4 ;  /* 0xff800000b40e7808 */ /* 0x000fe40006000000 */
[----:B------:R-:W-:Y:S01]  /*14330*/  FMNMX.FTZ R2, R15, R2, !PT ;  /* 0x000000020f027209 */ /* 0x000fe20007810000 */
[-C--:B---3--:R-:W-:Y:S02]  /*14340*/  FMUL.FTZ R234, R166, R3.reuse ;  /* 0x00000003a6ea7220 */ /* 0x088fe40000410000 */
[-C--:B------:R-:W-:Y:S02]  /*14350*/  FMUL.FTZ R238, R158, R3.reuse ;  /* 0x000000039eee7220 */ /* 0x080fe40000410000 */
[-C--:B------:R-:W-:Y:S02]  /*14360*/  FMUL.FTZ R239, R159, R3.reuse ;  /* 0x000000039fef7220 */ /* 0x080fe40000410000 */
[-C--:B-1----:R-:W-:Y:S01]  /*14370*/  FMUL.FTZ R217, R50, R3.reuse ;  /* 0x0000000332d97220 */ /* 0x082fe20000410000 */
[----:B----4-:R-:W-:Y:S01]  /*14380*/  FSEL R11, R181, -INF , !P3 ;  /* 0xff800000b50b7808 */ /* 0x010fe20005800000 */
        /* <DEDUP_REMOVED lines=28> */
[----:B------:R-:W-:Y:S01]  /*14550*/  FFMA.FTZ R50, R210, R3, R27 ;  /* 0x00000003d2327223 */ /* 0x000fe2000001001b */
[----:B------:R-:W-:Y:S01]  /*14560*/  FMNMX.FTZ R3, R14, R2, !PT ;  /* 0x000000020e037209 */ /* 0x000fe20007810000 */
[----:B------:R-:W1:Y:S03]  /*14570*/  SHFL.BFLY PT, R5, R0, 0x2, 0x1f ;  /* 0x0c401f0000057f89 */ /* 0x000e6600000e0000 */
[----:B------:R-:W-:-:S05]  /*14580*/  FMNMX.FTZ R3, R11, R3, !PT ;  /* 0x000000030b037209 */ /* 0x000fca0007810000 */
[----:B------:R-:W3:Y:S01]  /*14590*/  SHFL.BFLY PT, R4, R3, 0x2, 0x1f ;  /* 0x0c401f0003047f89 */ /* 0x000ee200000e0000 */
[----:B-1----:R-:W-:-:S05]  /*145a0*/  FMNMX.FTZ R0, R0, R5, !PT ;  /* 0x0000000500007209 */ /* 0x002fca0007810000 */
[----:B------:R-:W1:Y:S01]  /*145b0*/  SHFL.BFLY PT, R2, R0, 0x1, 0x1f ;  /* 0x0c201f0000027f89 */ /* 0x000e6200000e0000 */
[----:B---3--:R-:W-:-:S05]  /*145c0*/  FMNMX.FTZ R3, R3, R4, !PT ;  /* 0x0000000403037209 */ /* 0x008fca0007810000 */
[----:B------:R-:W3:Y:S01]  /*145d0*/  SHFL.BFLY PT, R4, R3, 0x1, 0x1f ;  /* 0x0c201f0003047f89 */ /* 0x000ee200000e0000 */
[----:B------:R-:W-:Y:S02]  /*145e0*/  IMAD.MOV.U32 R128, RZ, RZ, R222 ;  /* 0x000000ffff807224 */ /* 0x000fe400078e00de */
[----:B------:R-:W-:Y:S02]  /*145f0*/  IMAD.MOV.U32 R118, RZ, RZ, R116 ;  /* 0x000000ffff767224 */ /* 0x000fe400078e0074 */
[----:B------:R-:W-:Y:S01]  /*14600*/  IMAD.MOV.U32 R116, RZ, RZ, R212 ;  /* 0x000000ffff747224 */ /* 0x000fe200078e00d4 */
[----:B-1----:R-:W-:-:S04]  /*14610*/  FMNMX.FTZ R222, R0, R2, !PT ;  /* 0x0000000200de7209 */ /* 0x002fc80007810000 */
[C---:B------:R-:W-:Y:S01]  /*14620*/  FSETP.NEU.FTZ.AND P2, PT, R222.reuse, -INF , PT ;  /* 0xff800000de00780b */ /* 0x040fe20003f5d000 */
[C---:B------:R-:W-:Y:S01]  /*14630*/  FMUL.FTZ R2, R222.reuse, c[0x0][0x23c] ;  /* 0x00008f00de027a20 */ /* 0x040fe20000410000 */
[----:B---3--:R-:W-:Y:S02]  /*14640*/  FMNMX.FTZ R212, R3, R4, !PT ;  /* 0x0000000403d47209 */ /* 0x008fe40007810000 */
[----:B------:R-:W-:Y:S02]  /*14650*/  FSEL R3, R222, RZ, P2 ;  /* 0x000000ffde037208 */ /* 0x000fe40001000000 */
[----:B------:R-:W-:-:S03]  /*14660*/  FSEL R2, R2, RZ, P2 ;  /* 0x000000ff02027208 */ /* 0x000fc60001000000 */
[----:B------:R-:W-:Y:S02]  /*14670*/  FADD.FTZ R3, R132, -R3 ;  /* 0x8000000384037221 */ /* 0x000fe40000010000 */
[--C-:B------:R-:W-:Y:S02]  /*14680*/  FFMA.FTZ R0, R9, c[0x0][0x23c], -R2.reuse ;  /* 0x00008f0009007a23 */ /* 0x100fe40000010802 */
[----:B------:R-:W-:Y:S02]  /*14690*/  FMUL.FTZ R3, R3, c[0x0][0x23c] ;  /* 0x00008f0003037a20 */ /* 0x000fe40000410000 */
[----:B------:R1:W-:Y:S01]  /*146a0*/  MUFU.EX2 R6, R0 ;  /* 0x0000000000067308 */ /* 0x0003e20000000800 */
[----:B------:R-:W-:Y:S01]  /*146b0*/  FSETP.NEU.FTZ.AND P5, PT, R212, -INF , PT ;  /* 0xff800000d400780b */ /* 0x000fe20003fbd000 */
[----:B------:R-:W-:-:S06]  /*146c0*/  FFMA.FTZ R4, R21, c[0x0][0x23c], -R2 ;  /* 0x00008f0015047a23 */ /* 0x000fcc0000010802 */
[----:B------:R-:W3:Y:S01]  /*146d0*/  MUFU.EX2 R3, R3 ;  /* 0x0000000300037308 */ /* 0x000ee20000000800 */
[----:B-1----:R-:W-:-:S07]  /*146e0*/  FFMA.FTZ R0, R10, c[0x0][0x23c], -R2 ;  /* 0x00008f000a007a23 */ /* 0x002fce0000010802 */
[----:B------:R1:W4:Y:S01]  /*146f0*/  MUFU.EX2 R5, R0 ;  /* 0x0000000000057308 */ /* 0x0003220000000800 */
[----:B------:R-:W-:Y:S02]  /*14700*/  FFMA.FTZ R9, R20, c[0x0][0x23c], -R2 ;  /* 0x00008f0014097a23 */ /* 0x000fe40000010802 */
[----:B------:R-:W-:Y:S02]  /*14710*/  IMAD.MOV.U32 R119, RZ, RZ, R117 ;  /* 0x000000ffff777224 */ /* 0x000fe400078e0075 */
[----:B------:R-:W-:-:S03]  /*14720*/  IMAD.MOV.U32 R117, RZ, RZ, R69 ;  /* 0x000000ffff757224 */ /* 0x000fc600078e0045 */
[----:B------:R-:W2:Y:S01]  /*14730*/  MUFU.EX2 R4, R4 ;  /* 0x0000000400047308 */ /* 0x000ea20000000800 */
[----:B-1----:R-:W-:-:S07]  /*14740*/  FMUL.FTZ R0, R212, c[0x0][0x23c] ;  /* 0x00008f00d4007a20 */ /* 0x002fce0000410000 */
[----:B------:R1:W-:Y:S01]  /*14750*/  MUFU.EX2 R8, R35 ;  /* 0x0000002300087308 */ /* 0x0003e20000000800 */
[----:B------:R-:W-:Y:S01]  /*14760*/  FSEL R0, R0, RZ, P5 ;  /* 0x000000ff00007208 */ /* 0x000fe20002800000 */
[----:B------:R-:W-:-:S04]  /*14770*/  IMAD.MOV.U32 R131, RZ, RZ, R49 ;  /* 0x000000ffff837224 */ /* 0x000fc800078e0031 */
[--C-:B------:R-:W-:Y:S02]  /*14780*/  FFMA.FTZ R49, R26, c[0x0][0x23c], -R0.reuse ;  /* 0x00008f001a317a23 */ /* 0x100fe40000010800 */
[--C-:B------:R-:W-:Y:S02]  /*14790*/  FFMA.FTZ R69, R25, c[0x0][0x23c], -R0.reuse ;  /* 0x00008f0019457a23 */ /* 0x100fe40000010800 */
[--C-:B------:R-:W-:Y:S02]  /*147a0*/  FFMA.FTZ R70, R24, c[0x0][0x23c], -R0.reuse ;  /* 0x00008f0018467a23 */ /* 0x100fe40000010800 */
[--C-:B------:R-:W-:Y:S02]  /*147b0*/  FFMA.FTZ R82, R16, c[0x0][0x23c], -R0.reuse ;  /* 0x00008f0010527a23 */ /* 0x100fe40000010800 */
[--C-:B-1----:R-:W-:Y:S02]  /*147c0*/  FFMA.FTZ R35, R22, c[0x0][0x23c], -R0.reuse ;  /* 0x00008f0016237a23 */ /* 0x102fe40000010800 */
[----:B------:R-:W-:-:S02]  /*147d0*/  FFMA.FTZ R83, R15, c[0x0][0x23c], -R0 ;  /* 0x00008f000f537a23 */ /* 0x000fc40000010800 */
[--C-:B------:R-:W-:Y:S02]  /*147e0*/  FFMA.FTZ R86, R14, c[0x0][0x23c], -R0.reuse ;  /* 0x00008f000e567a23 */ /* 0x100fe40000010800 */
[----:B------:R-:W-:Y:S02]  /*147f0*/  FFMA.FTZ R87, R11, c[0x0][0x23c], -R0 ;  /* 0x00008f000b577a23 */ /* 0x000fe40000010800 */
[----:B------:R3:W1:Y:S01]  /*14800*/  MUFU.EX2 R0, R9 ;  /* 0x0000000900007308 */ /* 0x0006620000000800 */
[----:B------:R-:W-:Y:S02]  /*14810*/  IMAD.MOV.U32 R224, RZ, RZ, R101 ;  /* 0x000000ffffe07224 */ /* 0x000fe400078e0065 */
[----:B------:R-:W-:Y:S02]  /*14820*/  IMAD.MOV.U32 R167, RZ, RZ, R100 ;  /* 0x000000ffffa77224 */ /* 0x000fe400078e0064 */
[----:B------:R-:W-:Y:S02]  /*14830*/  IMAD.MOV.U32 R210, RZ, RZ, R97 ;  /* 0x000000ffffd27224 */ /* 0x000fe400078e0061 */
[----:B------:R-:W-:-:S02]  /*14840*/  FFMA.FTZ R100, R23, c[0x0][0x23c], -R2 ;  /* 0x00008f0017647a23 */ /* 0x000fc40000010802 */
[--C-:B------:R-:W-:Y:S02]  /*14850*/  FFMA.FTZ R101, R19, c[0x0][0x23c], -R2.reuse ;  /* 0x00008f0013657a23 */ /* 0x100fe40000010802 */
[--C-:B------:R-:W-:Y:S02]  /*14860*/  FFMA.FTZ R97, R18, c[0x0][0x23c], -R2.reuse ;  /* 0x00008f0012617a23 */ /* 0x100fe40000010802 */
[----:B------:R-:W-:Y:S02]  /*14870*/  FFMA.FTZ R98, R17, c[0x0][0x23c], -R2 ;  /* 0x00008f0011627a23 */ /* 0x000fe40000010802 */
[----:B---3--:R-:W-:Y:S01]  /*14880*/  FFMA.FTZ R9, R209, R3, R6 ;  /* 0x00000003d1097223 */ /* 0x008fe20000010006 */
[----:B------:R-:W-:-:S03]  /*14890*/  ULOP3.LUT UR4, UR33, UR31, URZ, 0x3c, !UPT ;  /* 0x0000001f21047292 */ /* 0x000fc6000f8e3c3f */
[----:B----4-:R-:W-:-:S04]  /*148a0*/  FADD.FTZ R2, R5, R9 ;  /* 0x0000000905027221 */ /* 0x010fc80000010000 */
[----:B--2---:R-:W-:Y:S01]  /*148b0*/  FADD.FTZ R2, R4, R2 ;  /* 0x0000000204027221 */ /* 0x004fe20000010000 */
[----:B-1----:R-:W-:-:S03]  /*148c0*/  F2FP.PACK_AB R71, R0, R4 ;  /* 0x000000040047723e */ /* 0x002fc600000000ff */
[----:B------:R-:W-:Y:S01]  /*148d0*/  FADD.FTZ R99, R0, R2 ;  /* 0x0000000200637221 */ /* 0x000fe20000010000 */
[----:B------:R-:W-:-:S05]  /*148e0*/  LOP3.LUT R0, R205, UR4, RZ, 0x3c, !PT ;  /* 0x00000004cd007c12 */ /* 0x000fca000f8e3cff */
[----:B------:R-:W-:-:S04]  /*148f0*/  IMAD.WIDE.U32 R114, R0, -0x326172a9, RZ ;  /* 0xcd9e8d5700727825 */ /* 0x000fc800078e00ff */
[----:B------:R-:W-:Y:S01]  /*14900*/  IMAD.MOV.U32 R207, RZ, RZ, R230 ;  /* 0x000000ffffcf7224 */ /* 0x000fe200078e00e6 */
[----:B------:R-:W-:Y:S01]  /*14910*/  LOP3.LUT R0, R115, UR15, R206, 0x96, !PT ;  /* 0x0000000f73007c12 */ /* 0x000fe2000f8e96ce */
[----:B------:R-:W-:Y:S02]  /*14920*/  IMAD.MOV.U32 R206, RZ, RZ, R231 ;  /* 0x000000ffffce7224 */ /* 0x000fe400078e00e7 */
[-C--:B------:R-:W-:Y:S02]  /*14930*/  FMUL.FTZ R230, R94, R3.reuse ;  /* 0x000000035ee67220 */ /* 0x080fe40000410000 */
[----:B------:R-:W-:Y:S02]  /*14940*/  FMUL.FTZ R231, R95, R3 ;  /* 0x000000035fe77220 */ /* 0x000fe40000410000 */
[----:B------:R-:W2:Y:S01]  /*14950*/  LDL.LU.64 R94, [R1] ;  /* 0x00000000015e7983 */ /* 0x000ea20000300a00 */
[----:B------:R-:W1:Y:S01]  /*14960*/  MUFU.EX2 R7, R135 ;  /* 0x0000008700077308 */ /* 0x000e620000000800 */
[----:B------:R-:W-:Y:S01]  /*14970*/  F2FP.PACK_AB R102, R5, R6 ;  /* 0x000000060566723e */ /* 0x000fe200000000ff */
[----:B------:R-:W-:Y:S01]  /*14980*/  IMAD.WIDE.U32 R22, R0, -0x2daee0ad, RZ ;  /* 0xd2511f5300167825 */ /* 0x000fe200078e00ff */
[----:B------:R-:W-:-:S03]  /*14990*/  LOP3.LUT R0, R245, UR14, R114, 0x96, !PT ;  /* 0x0000000ef5007c12 */ /* 0x000fc6000f8e9672 */
[----:B------:R-:W-:Y:S01]  /*149a0*/  FADD.FTZ R5, R8, R34 ;  /* 0x0000002208057221 */ /* 0x000fe20000010000 */
[----:B------:R-:W-:-:S03]  /*149b0*/  LOP3.LUT R2, R23, UR13, R240, 0x96, !PT ;  /* 0x0000000d17027c12 */ /* 0x000fc6000f8e96f0 */
[C---:B-1----:R-:W-:Y:S01]  /*149c0*/  FADD.FTZ R14, R7.reuse, R5 ;  /* 0x00000005070e7221 */ /* 0x042fe20000010000 */
[----:B------:R-:W-:Y:S01]  /*149d0*/  F2FP.PACK_AB R15, R7, R8 ;  /* 0x00000008070f723e */ /* 0x000fe200000000ff */
[----:B------:R-:W-:-:S05]  /*149e0*/  IMAD.WIDE.U32 R6, R0, -0x2daee0ad, RZ ;  /* 0xd2511f5300067825 */ /* 0x000fca00078e00ff */
[----:B------:R-:W-:Y:S01]  /*149f0*/  LOP3.LUT R0, R7, UR11, R22, 0x96, !PT ;  /* 0x0000000b07007c12 */ /* 0x000fe2000f8e9616 */
[----:B------:R-:W-:-:S04]  /*14a00*/  IMAD.WIDE.U32 R4, R2, -0x326172a9, RZ ;  /* 0xcd9e8d5702047825 */ /* 0x000fc800078e00ff */
[----:B------:R-:W-:Y:S01]  /*14a10*/  IMAD.WIDE.U32 R8, R0, -0x326172a9, RZ ;  /* 0xcd9e8d5700087825 */ /* 0x000fe200078e00ff */
[----:B------:R-:W-:-:S04]  /*14a20*/  LOP3.LUT R2, R5, UR12, R244, 0x96, !PT ;  /* 0x0000000c05027c12 */ /* 0x000fc8000f8e96f4 */
[----:B------:R-:W-:Y:S01]  /*14a30*/  LOP3.LUT R0, R9, UR10, R4, 0x96, !PT ;  /* 0x0000000a09007c12 */ /* 0x000fe2000f8e9604 */
[----:B------:R-:W-:Y:S02]  /*14a40*/  IMAD.MOV.U32 R16, RZ, RZ, R167 ;  /* 0x000000ffff107224 */ /* 0x000fe400078e00a7 */
        /* <DEDUP_REMOVED lines=27> */
[----:B------:R-:W-:Y:S02]  /*14c00*/  F2FP.PACK_AB R9, R7, R8 ;  /* 0x000000080709723e */ /* 0x000fe400000000ff */
[----:B------:R-:W1:Y:S01]  /*14c10*/  MUFU.EX2 R7, R52 ;  /* 0x0000003400077308 */ /* 0x000e620000000800 */
[----:B------:R-:W-:Y:S01]  /*14c20*/  IMAD.MOV.U32 R251, RZ, RZ, R210 ;  /* 0x000000fffffb7224 */ /* 0x000fe200078e00d2 */
[----:B------:R-:W-:Y:S01]  /*14c30*/  PRMT R21, R80, 0x7610, R21 ;  /* 0x0000761050157816 */ /* 0x000fe20000000015 */
        /* <DEDUP_REMOVED lines=30> */
[----:B------:R-:W-:Y:S01]  /*14e20*/  IMAD.WIDE.U32 R4, R11, -0x2daee0ad, RZ ;  /* 0xd2511f530b047825 */ /* 0x000fe200078e00ff */
[----:B------:R-:W-:-:S06]  /*14e30*/  LOP3.LUT R34, R115, UR15, R250, 0x96, !PT ;  /* 0x0000000f73227c12 */ /* 0x000fcc000f8e96fa */
[----:B------:R-:W3:Y:S01]  /*14e40*/  MUFU.EX2 R26, R35 ;  /* 0x00000023001a7308 */ /* 0x000ee20000000800 */
[----:B------:R-:W-:Y:S01]  /*14e50*/  LOP3.LUT R6, R5, UR16, R10, 0x96, !PT ;  /* 0x0000001005067c12 */ /* 0x000fe2000f8e960a */
[-C--:B-1----:R-:W-:Y:S02]  /*14e60*/  FMUL.FTZ R225, R77, R0.reuse ;  /* 0x000000004de17220 */ /* 0x082fe40000410000 */
[----:B------:R-:W1:Y:S01]  /*14e70*/  LDC.U8 R77, c[0x0][0x2d8] ;  /* 0x0000b600ff4d7b82 */ /* 0x000e620000000000 */
[----:B------:R-:W-:Y:S01]  /*14e80*/  IMAD.MOV.U32 R250, RZ, RZ, R118 ;  /* 0x000000fffffa7224 */ /* 0x000fe200078e0076 */
[----:B------:R-:W-:Y:S01]  /*14e90*/  SHF.R.U32.HI R2, RZ, 0x10, R6 ;  /* 0x00000010ff027819 */ /* 0x000fe20000011606 */
[----:B------:R-:W-:Y:S02]  /*14ea0*/  IMAD.MOV.U32 R227, RZ, RZ, R156 ;  /* 0x000000ffffe37224 */ /* 0x000fe400078e009c */
[----:B------:R-:W-:Y:S02]  /*14eb0*/  IMAD.MOV.U32 R118, RZ, RZ, R229 ;  /* 0x000000ffff767224 */ /* 0x000fe400078e00e5 */
[----:B------:R-:W-:Y:S01]  /*14ec0*/  FMUL.FTZ R229, R93, R0 ;  /* 0x000000005de57220 */ /* 0x000fe20000410000 */
[----:B------:R-:W-:Y:S01]  /*14ed0*/  @!P3 HADD2 R65, -R19.H0_H0, -RZ.H0_H0 ;  /* 0xa00000ff1341b230 */ /* 0x000fe20000000900 */
[----:B------:R-:W-:Y:S01]  /*14ee0*/  IMAD.MOV.U32 R93, RZ, RZ, R205 ;  /* 0x000000ffff5d7224 */ /* 0x000fe200078e00cd */
[----:B------:R4:W-:Y:S01]  /*14ef0*/  MUFU.EX2 R27, R81 ;  /* 0x00000051001b7308 */ /* 0x0009e20000000800 */
[----:B------:R-:W-:Y:S01]  /*14f00*/  IMAD.MOV.U32 R24, RZ, RZ, R226 ;  /* 0x000000ffff187224 */ /* 0x000fe200078e00e2 */
[----:B------:R-:W-:Y:S01]  /*14f10*/  LOP3.LUT R2, R2, 0xff, RZ, 0xc0, !PT ;  /* 0x000000ff02027812 */ /* 0x000fe200078ec0ff */
[----:B------:R-:W-:Y:S01]  /*14f20*/  IMAD.MOV.U32 R244, RZ, RZ, R227 ;  /* 0x000000fffff47224 */ /* 0x000fe200078e00e3 */
[----:B------:R-:W-:Y:S01]  /*14f30*/  PRMT R182, R15, 0x7610, R182 ;  /* 0x000076100fb67816 */ /* 0x000fe200000000b6 */
[----:B------:R-:W-:-:S03]  /*14f40*/  FMUL.FTZ R227, R79, R3 ;  /* 0x000000034fe37220 */ /* 0x000fc60000410000 */
[----:B------:R-:W1:Y:S01]  /*14f50*/  MUFU.EX2 R25, R84 ;  /* 0x0000005400197308 */ /* 0x000e620000000800 */
[----:B------:R-:W-:Y:S01]  /*14f60*/  IMAD.MOV.U32 R79, RZ, RZ, R93 ;  /* 0x000000ffff4f7224 */ /* 0x000fe200078e005d */
[----:B------:R-:W-:Y:S01]  /*14f70*/  @!P3 PRMT R19, R65, 0x5410, RZ ;  /* 0x000054104113b816 */ /* 0x000fe200000000ff */
[----:B------:R-:W-:Y:S01]  /*14f80*/  IMAD.MOV.U32 R93, RZ, RZ, R251 ;  /* 0x000000ffff5d7224 */ /* 0x000fe200078e00fb */
[----:B------:R-:W-:Y:S01]  /*14f90*/  ISETP.GE.U32.AND P3, PT, R167, R2, PT ;  /* 0x00000002a700720c */ /* 0x000fe20003f66070 */
[----:B------:R-:W-:Y:S02]  /*14fa0*/  IMAD.MOV.U32 R8, RZ, RZ, R210 ;  /* 0x000000ffff087224 */ /* 0x000fe400078e00d2 */
[----:B---3--:R-:W-:Y:S02]  /*14fb0*/  FFMA.FTZ R35, R208, R0, R26 ;  /* 0x00000000d0237223 */ /* 0x008fe4000001001a */
[----:B------:R-:W-:Y:S01]  /*14fc0*/  IMAD.MOV.U32 R251, RZ, RZ, R24 ;  /* 0x000000fffffb7224 */ /* 0x000fe200078e0018 */
[----:B------:R-:W-:Y:S01]  /*14fd0*/  PRMT R181, R15, 0x7632, R181 ;  /* 0x000076320fb57816 */ /* 0x000fe200000000b5 */
[----:B------:R-:W-:Y:S01]  /*14fe0*/  IMAD.MOV.U32 R14, RZ, RZ, R119 ;  /* 0x000000ffff0e7224 */ /* 0x000fe200078e0077 */
[----:B------:R3:W-:Y:S01]  /*14ff0*/  MUFU.EX2 R24, R96 ;  /* 0x0000006000187308 */ /* 0x0007e20000000800 */
[----:B------:R-:W-:Y:S01]  /*15000*/  IMAD.MOV.U32 R208, RZ, RZ, R166 ;  /* 0x000000ffffd07224 */ /* 0x000fe200078e00a6 */
[----:B------:R-:W-:Y:S01]  /*15010*/  @!P5 HADD2 R68, -R182.H0_H0, -RZ.H0_H0 ;  /* 0xa00000ffb644d230 */ /* 0x000fe20000000900 */
[----:B----4-:R-:W-:-:S02]  /*15020*/  IMAD.MOV.U32 R81, RZ, RZ, R103 ;  /* 0x000000ffff517224 */ /* 0x010fc400078e0067 */
[----:B------:R-:W-:Y:S02]  /*15030*/  IMAD.MOV.U32 R210, RZ, RZ, R128 ;  /* 0x000000ffffd27224 */ /* 0x000fe400078e0080 */
[----:B------:R-:W-:Y:S02]  /*15040*/  IMAD.MOV.U32 R17, RZ, RZ, R224 ;  /* 0x000000ffff117224 */ /* 0x000fe400078e00e0 */
[----:B------:R-:W-:Y:S02]  /*15050*/  IMAD.MOV.U32 R166, RZ, RZ, R117 ;  /* 0x000000ffffa67224 */ /* 0x000fe400078e0075 */
[----:B------:R-:W-:Y:S02]  /*15060*/  IMAD.MOV.U32 R167, RZ, RZ, R116 ;  /* 0x000000ffffa77224 */ /* 0x000fe400078e0074 */
[----:B------:R-:W-:Y:S02]  /*15070*/  IMAD.MOV.U32 R128, RZ, RZ, R157 ;  /* 0x000000ffff807224 */ /* 0x000fe400078e009d */
[----:B------:R-:W-:Y:S01]  /*15080*/  IMAD.MOV.U32 R226, RZ, RZ, R165 ;  /* 0x000000ffffe27224 */ /* 0x000fe200078e00a5 */
[----:B---3--:R-:W3:Y:S01]  /*15090*/  LDC.U8 R96, c[0x0][0x2d8] ;  /* 0x0000b600ff607b82 */ /* 0x008ee20000000000 */
[----:B------:R-:W-:-:S02]  /*150a0*/  IMAD.MOV.U32 R119, RZ, RZ, R164 ;  /* 0x000000ffff777224 */ /* 0x000fc400078e00a4 */
        /* <DEDUP_REMOVED lines=31> */
[----:B------:R-:W-:Y:S01]  /*152a0*/  LOP3.LUT R0, R6, 0xff, RZ, 0xc0, !PT ;  /* 0x000000ff06007812 */ /* 0x000fe200078ec0ff */
[----:B------:R-:W-:Y:S01]  /*152b0*/  IMAD.MOV.U32 R92, RZ, RZ, R204 ;  /* 0x000000ffff5c7224 */ /* 0x000fe200078e00cc */
[----:B------:R-:W-:Y:S01]  /*152c0*/  PRMT R52, R182, 0x5410, R181 ;  /* 0x00005410b6347816 */ /* 0x000fe200000000b5 */
[----:B------:R-:W-:Y:S01]  /*152d0*/  @!P2 HADD2 R67, -R181.H0_H0, -RZ.H0_H0 ;  /* 0xa00000ffb543a230 */ /* 0x000fe20000000900 */
[----:B------:R-:W-:Y:S01]  /*152e0*/  IMAD.MOV.U32 R245, RZ, RZ, R226 ;  /* 0x000000fffff57224 */ /* 0x000fe200078e00e2 */
[----:B------:R-:W-:Y:S01]  /*152f0*/  @!P5 PRMT R182, R68, 0x5410, RZ ;  /* 0x0000541044b6d816 */ /* 0x000fe200000000ff */
[----:B------:R-:W-:Y:S01]  /*15300*/  FMUL.FTZ R226, R78, R3 ;  /* 0x000000034ee27220 */ /* 0x000fe20000410000 */
[----:B-1----:R-:W-:Y:S01]  /*15310*/  ISETP.GE.U32.AND P5, PT, R77, R0, PT ;  /* 0x000000004d00720c */ /* 0x002fe20003fa6070 */
[----:B------:R-:W-:Y:S01]  /*15320*/  IMAD.MOV.U32 R78, RZ, RZ, R92 ;  /* 0x000000ffff4e7224 */ /* 0x000fe200078e005c */
[----:B------:R-:W-:Y:S01]  /*15330*/  SHF.R.U32.HI R0, RZ, 0x18, R6 ;  /* 0x00000018ff007819 */ /* 0x000fe20000011606 */
[----:B------:R-:W-:Y:S01]  /*15340*/  IMAD.MOV.U32 R92, RZ, RZ, R17 ;  /* 0x000000ffff5c7224 */ /* 0x000fe200078e0011 */
[----:B------:R-:W-:Y:S01]  /*15350*/  F2FP.PACK_AB R2, R25, R27 ;  /* 0x0000001b1902723e */ /* 0x000fe200000000ff */
[----:B------:R-:W1:Y:S01]  /*15360*/  MUFU.EX2 R17, R85 ;  /* 0x0000005500117308 */ /* 0x000e620000000800 */
[----:B------:R-:W-:-:S02]  /*15370*/  @!P2 PRMT R181, R67, 0x5410, RZ ;  /* 0x0000541043b5a816 */ /* 0x000fc400000000ff */
[----:B------:R-:W-:Y:S02]  /*15380*/  ISETP.GE.U32.AND P2, PT, R77, R0, PT ;  /* 0x000000004d00720c */ /* 0x000fe40003f46070 */
[----:B------:R-:W-:Y:S02]  /*15390*/  LOP3.LUT R0, R6, 0xffff, RZ, 0xc0, !PT ;  /* 0x0000ffff06007812 */ /* 0x000fe400078ec0ff */
[C---:B------:R-:W-:Y:S02]  /*153a0*/  PRMT R180, R2.reuse, 0x7632, R180 ;  /* 0x0000763202b47816 */ /* 0x040fe400000000b4 */
[----:B------:R-:W-:Y:S02]  /*153b0*/  SHF.R.U32.HI R0, RZ, 0x8, R0 ;  /* 0x00000008ff007819 */ /* 0x000fe40000011600 */
[----:B------:R-:W-:Y:S01]  /*153c0*/  PRMT R179, R2, 0x7610, R179 ;  /* 0x0000761002b37816 */ /* 0x000fe200000000b3 */
[----:B------:R-:W-:Y:S01]  /*153d0*/  @!P4 HADD2 R38, -R180.H0_H0, -RZ.H0_H0 ;  /* 0xa00000ffb426c230 */ /* 0x000fe20000000900 */
[----:B------:R-:W-:Y:S01]  /*153e0*/  IMAD.MOV.U32 R10, RZ, RZ, R118 ;  /* 0x000000ffff0a7224 */ /* 0x000fe200078e0076 */
[----:B------:R-:W-:Y:S01]  /*153f0*/  LOP3.LUT R0, R0, 0xffff, RZ, 0xc0, !PT ;  /* 0x0000ffff00007812 */ /* 0x000fe200078ec0ff */
[----:B------:R-:W-:Y:S01]  /*15400*/  FMUL.FTZ R118, R46, R3 ;  /* 0x000000032e767220 */ /* 0x000fe20000410000 */
[----:B------:R-:W-:Y:S01]  /*15410*/  PRMT R46, R179, 0x5410, R180 ;  /* 0x00005410b32e7816 */ /* 0x000fe200000000b4 */
[----:B------:R-:W-:Y:S01]  /*15420*/  IMAD.MOV.U32 R68, RZ, RZ, R8 ;  /* 0x000000ffff447224 */ /* 0x000fe200078e0008 */
[----:B------:R-:W-:Y:S01]  /*15430*/  @!P4 PRMT R180, R38, 0x5410, RZ ;  /* 0x0000541026b4c816 */ /* 0x000fe200000000ff */
[----:B------:R-:W-:Y:S01]  /*15440*/  IMAD.MOV.U32 R77, RZ, RZ, R208 ;  /* 0x000000ffff4d7224 */ /* 0x000fe200078e00d0 */
[----:B---3--:R-:W-:Y:S01]  /*15450*/  ISETP.GE.U32.AND P4, PT, R96, R0, PT ;  /* 0x000000006000720c */ /* 0x008fe20003f86070 */
[----:B------:R-:W-:Y:S01]  /*15460*/  IMAD.MOV.U32 R208, RZ, RZ, R16 ;  /* 0x000000ffffd07224 */ /* 0x000fe200078e0010 */
[C---:B------:R-:W-:Y:S01]  /*15470*/  PRMT R178, R9.reuse, 0x7610, R178 ;  /* 0x0000761009b27816 */ /* 0x040fe200000000b2 */
[----:B------:R-:W-:Y:S01]  /*15480*/  IMAD.MOV.U32 R11, RZ, RZ, R103 ;  /* 0x000000ffff0b7224 */ /* 0x000fe200078e0067 */
[----:B-1----:R-:W-:Y:S01]  /*15490*/  F2FP.PACK_AB R0, R24, R17 ;  /* 0x000000111800723e */ /* 0x002fe200000000ff */
[----:B------:R-:W-:Y:S01]  /*154a0*/  IMAD.MOV.U32 R15, RZ, RZ, R159 ;  /* 0x000000ffff0f7224 */ /* 0x000fe200078e009f */
[----:B------:R-:W-:Y:S01]  /*154b0*/  PRMT R177, R9, 0x7632, R177 ;  /* 0x0000763209b17816 */ /* 0x000fe200000000b1 */
[----:B------:R-:W-:-:S02]  /*154c0*/  IMAD.MOV.U32 R84, RZ, RZ, R68 ;  /* 0x000000ffff547224 */ /* 0x000fc400078e0044 */
[----:B------:R-:W-:Y:S01]  /*154d0*/  IMAD.MOV.U32 R68, RZ, RZ, R93 ;  /* 0x000000ffff447224 */ /* 0x000fe200078e005d */
[----:B------:R-:W-:Y:S01]  /*154e0*/  PRMT R176, R0, 0x7610, R176 ;  /* 0x0000761000b07816 */ /* 0x000fe200000000b0 */
[----:B------:R-:W-:Y:S01]  /*154f0*/  FMUL.FTZ R66, R42, R3 ;  /* 0x000000032a427220 */ /* 0x000fe20000410000 */
[----:B------:R-:W-:Y:S01]  /*15500*/  @!P5 HADD2 R42, -R178.H0_H0, -RZ.H0_H0 ;  /* 0xa00000ffb22ad230 */ /* 0x000fe20000000900 */
[----:B------:R-:W-:Y:S01]  /*15510*/  IMAD.MOV.U32 R8, RZ, RZ, R78 ;  /* 0x000000ffff087224 */ /* 0x000fe200078e004e */
[----:B------:R-:W-:Y:S01]  /*15520*/  PRMT R175, R0, 0x7632, R175 ;  /* 0x0000763200af7816 */ /* 0x000fe200000000af */
[----:B------:R-:W-:Y:S02]  /*15530*/  IMAD.MOV.U32 R9, RZ, RZ, R79 ;  /* 0x000000ffff097224 */ /* 0x000fe400078e004f */
[----:B------:R-:W-:Y:S01]  /*15540*/  IMAD.MOV.U32 R93, RZ, RZ, R208 ;  /* 0x000000ffff5d7224 */ /* 0x000fe200078e00d0 */
[C---:B------:R-:W-:Y:S01]  /*15550*/  LOP3.LUT R0, R4.reuse, 0xff, RZ, 0xc0, !PT ;  /* 0x000000ff04007812 */ /* 0x040fe200078ec0ff */
[----:B------:R-:W-:Y:S01]  /*15560*/  IMAD.MOV.U32 R208, RZ, RZ, R15 ;  /* 0x000000ffffd07224 */ /* 0x000fe200078e000f */
[----:B------:R-:W-:Y:S01]  /*15570*/  SHF.R.U32.HI R15, RZ, 0x10, R4 ;  /* 0x00000010ff0f7819 */ /* 0x000fe20000011604 */
[----:B------:R-:W-:Y:S01]  /*15580*/  IMAD.MOV.U32 R78, RZ, RZ, R10 ;  /* 0x000000ffff4e7224 */ /* 0x000fe200078e000a */
[----:B------:R-:W-:Y:S01]  /*15590*/  SHF.R.U32.HI R10, RZ, 0x18, R4 ;  /* 0x00000018ff0a7819 */ /* 0x000fe20000011604 */
[----:B------:R-:W-:Y:S01]  /*155a0*/  IMAD.MOV.U32 R79, RZ, RZ, R11 ;  /* 0x000000ffff4f7224 */ /* 0x000fe200078e000b */
[----:B------:R-:W-:Y:S01]  /*155b0*/  LOP3.LUT R11, R4, 0xffff, RZ, 0xc0, !PT ;  /* 0x0000ffff040b7812 */ /* 0x000fe200078ec0ff */
[----:B------:R-:W-:Y:S01]  /*155c0*/  IMAD.WIDE.U32 R4, R34, -0x2daee0ad, RZ ;  /* 0xd2511f5322047825 */ /* 0x000fe200078e00ff */
[----:B------:R-:W-:-:S03]  /*155d0*/  LOP3.LUT R2, R247, UR14, R114, 0x96, !PT ;  /* 0x0000000ef7027c12 */ /* 0x000fc6000f8e9672 */
[-C--:B------:R-:W-:Y:S01]  /*155e0*/  FMUL.FTZ R67, R43, R3.reuse ;  /* 0x000000032b437220 */ /* 0x080fe20000410000 */
[----:B------:R-:W-:Y:S01]  /*155f0*/  PRMT R43, R178, 0x5410, R177 ;  /* 0x00005410b22b7816 */ /* 0x000fe200000000b1 */
[----:B------:R-:W-:Y:S01]  /*15600*/  IMAD.MOV.U32 R209, RZ, RZ, R119 ;  /* 0x000000ffffd17224 */ /* 0x000fe200078e0077 */
[----:B------:R-:W-:Y:S01]  /*15610*/  @!P5 PRMT R178, R42, 0x5410, RZ ;  /* 0x000054102ab2d816 */ /* 0x000fe200000000ff */
[----:B------:R-:W-:Y:S01]  /*15620*/  IMAD.MOV.U32 R103, RZ, RZ, R158 ;  /* 0x000000ffff677224 */ /* 0x000fe200078e009e */
[----:B------:R-:W-:Y:S01]  /*15630*/  ISETP.GE.U32.AND P5, PT, R96, R0, PT ;  /* 0x000000006000720c */ /* 0x000fe20003fa6070 */
[----:B------:R-:W-:Y:S01]  /*15640*/  IMAD.MOV.U32 R204, RZ, RZ, R167 ;  /* 0x000000ffffcc7224 */ /* 0x000fe200078e00a7 */
[----:B--2---:R-:W-:Y:S01]  /*15650*/  LOP3.LUT R0, R5, UR13, R94, 0x96, !PT ;  /* 0x0000000d05007c12 */ /* 0x004fe2000f8e965e */
        /* <DEDUP_REMOVED lines=26> */
[----:B------:R-:W-:-:S04]  /*15800*/  IMAD.WIDE.U32 R2, R2, -0x2daee0ad, RZ ;  /* 0xd2511f5302027825 */ /* 0x000fc800078e00ff */
[----:B------:R-:W-:Y:S01]  /*15810*/  FADD.FTZ R16, R7, R50 ;  /* 0x0000003207107221 */ /* 0x000fe20000010000 */
[----:B------:R-:W-:Y:S01]  /*15820*/  LOP3.LUT R3, R3, UR11, R4, 0x96, !PT ;  /* 0x0000000b03037c12 */ /* 0x000fe2000f8e9604 */
[----:B------:R-:W-:-:S04]  /*15830*/  IMAD.WIDE.U32 R6, R0, -0x326172a9, RZ ;  /* 0xcd9e8d5700067825 */ /* 0x000fc800078e00ff */
[----:B------:R-:W-:Y:S01]  /*15840*/  IMAD.WIDE.U32 R4, R3, -0x326172a9, RZ ;  /* 0xcd9e8d5703047825 */ /* 0x000fe200078e00ff */
[----:B------:R-:W-:-:S03]  /*15850*/  LOP3.LUT R0, R7, UR12, R246, 0x96, !PT ;  /* 0x0000000c07007c12 */ /* 0x000fc6000f8e96f6 */
[----:B------:R-:W-:Y:S02]  /*15860*/  IMAD.MOV.U32 R246, RZ, RZ, R8 ;  /* 0x000000fffff67224 */ /* 0x000fe400078e0008 */
[----:B------:R-:W-:Y:S02]  /*15870*/  IMAD.MOV.U32 R247, RZ, RZ, R9 ;  /* 0x000000fffff77224 */ /* 0x000fe400078e0009 */
[----:B------:R-:W-:Y:S01]  /*15880*/  IMAD.WIDE.U32 R8, R0, -0x2daee0ad, RZ ;  /* 0xd2511f5300087825 */ /* 0x000fe200078e00ff */
[----:B------:R-:W-:-:S05]  /*15890*/  LOP3.LUT R0, R5, UR10, R6, 0x96, !PT ;  /* 0x0000000a05007c12 */ /* 0x000fca000f8e9606 */
[----:B------:R-:W-:Y:S01]  /*158a0*/  IMAD.WIDE.U32 R6, R0, -0x2daee0ad, RZ ;  /* 0xd2511f5300067825 */ /* 0x000fe200078e00ff */
[----:B------:R-:W-:-:S04]  /*158b0*/  LOP3.LUT R9, R9, UR9, R2, 0x96, !PT ;  /* 0x0000000909097c12 */ /* 0x000fc8000f8e9602 */
[----:B------:R-:W-:Y:S01]  /*158c0*/  LOP3.LUT R2, R7, UR7, R8, 0x96, !PT ;  /* 0x0000000707027c12 */ /* 0x000fe2000f8e9608 */
[----:B------:R-:W-:-:S04]  /*158d0*/  @!P4 HADD2 R41, -R177.H0_H0, -RZ.H0_H0 ;  /* 0xa00000ffb129c230 */ /* 0x000fc80000000900 */
[----:B------:R-:W-:Y:S01]  /*158e0*/  IMAD.WIDE.U32 R2, R2, -0x326172a9, RZ ;  /* 0xcd9e8d5702027825 */ /* 0x000fe200078e00ff */
[----:B------:R-:W-:Y:S01]  /*158f0*/  @!P2 HADD2 R37, -R175.H0_H0, -RZ.H0_H0 ;  /* 0xa00000ffaf25a230 */ /* 0x000fe20000000900 */
[----:B------:R-:W-:Y:S01]  /*15900*/  @!P4 PRMT R177, R41, 0x5410, RZ ;  /* 0x0000541029b1c816 */ /* 0x000fe200000000ff */
[----:B------:R-:W1:Y:S01]  /*15910*/  MUFU.EX2 R0, R49 ;  /* 0x0000003100007308 */ /* 0x000e620000000800 */
[----:B------:R-:W-:Y:S01]  /*15920*/  IMAD.WIDE.U32 R8, R9, -0x326172a9, RZ ;  /* 0xcd9e8d5709087825 */ /* 0x000fe200078e00ff */
[----:B------:R-:W-:Y:S02]  /*15930*/  LOP3.LUT R5, R2, 0xff, RZ, 0xc0, !PT ;  /* 0x000000ff02057812 */ /* 0x000fe400078ec0ff */
[----:B------:R-:W-:Y:S01]  /*15940*/  PRMT R41, R176, 0x5410, R175 ;  /* 0x00005410b0297816 */ /* 0x000fe200000000af */
[----:B------:R-:W-:Y:S01]  /*15950*/  IMAD.MOV.U32 R85, RZ, RZ, R78 ;  /* 0x000000ffff557224 */ /* 0x000fe200078e004e */
[----:B------:R-:W-:Y:S01]  /*15960*/  @!P2 PRMT R175, R37, 0x5410, RZ ;  /* 0x0000541025afa816 */ /* 0x000fe200000000ff */
[----:B------:R-:W-:Y:S01]  /*15970*/  IMAD.MOV.U32 R78, RZ, RZ, R14 ;  /* 0x000000ffff4e7224 */ /* 0x000fe200078e000e */
[----:B------:R-:W-:-:S02]  /*15980*/  ISETP.GE.U32.AND P2, PT, R96, R5, PT ;  /* 0x000000056000720c */ /* 0x000fc40003f46070 */
[----:B------:R-:W-:Y:S02]  /*15990*/  SHF.R.U32.HI R5, RZ, 0x8, R11 ;  /* 0x00000008ff057819 */ /* 0x000fe4000001160b */
[----:B------:R-:W-:Y:S02]  /*159a0*/  LOP3.LUT R14, R9, UR8, R4, 0x96, !PT ;  /* 0x00000008090e7c12 */ /* 0x000fe4000f8e9604 */
[----:B------:R-:W-:Y:S02]  /*159b0*/  LOP3.LUT R4, R3, UR17, R8, 0x96, !PT ;  /* 0x0000001103047c12 */ /* 0x000fe4000f8e9608 */
[----:B------:R-:W-:Y:S02]  /*159c0*/  LOP3.LUT R7, R2, 0xffff, RZ, 0xc0, !PT ;  /* 0x0000ffff02077812 */ /* 0x000fe400078ec0ff */
[--C-:B------:R-:W-:Y:S02]  /*159d0*/  SHF.R.U32.HI R9, RZ, 0x10, R2.reuse ;  /* 0x00000010ff097819 */ /* 0x100fe40000011602 */
[----:B------:R-:W-:-:S02]  /*159e0*/  SHF.R.U32.HI R3, RZ, 0x18, R2 ;  /* 0x00000018ff037819 */ /* 0x000fc40000011602 */
[----:B------:R-:W-:Y:S01]  /*159f0*/  LOP3.LUT R2, R5, 0xffff, RZ, 0xc0, !PT ;  /* 0x0000ffff05027812 */ /* 0x000fe200078ec0ff */
[----:B------:R-:W-:Y:S01]  /*15a00*/  @!P6 HADD2 R40, -R179.H0_H0, -RZ.H0_H0 ;  /* 0xa00000ffb328e230 */ /* 0x000fe20000000900 */
[----:B------:R-:W-:Y:S01]  /*15a10*/  PRMT R174, R36, 0x7610, R174 ;  /* 0x0000761024ae7816 */ /* 0x000fe200000000ae */
[----:B------:R-:W-:Y:S01]  /*15a20*/  IMAD.MOV.U32 R94, RZ, RZ, R84 ;  /* 0x000000ffff5e7224 */ /* 0x000fe200078e0054 */
[----:B------:R-:W-:Y:S01]  /*15a30*/  ISETP.GE.U32.AND P4, PT, R96, R2, PT ;  /* 0x000000026000720c */ /* 0x000fe20003f86070 */
[----:B------:R-:W-:Y:S01]  /*15a40*/  IMAD.MOV.U32 R95, RZ, RZ, R68 ;  /* 0x000000ffff5f7224 */ /* 0x000fe200078e0044 */
[----:B------:R-:W-:Y:S01]  /*15a50*/  @!P6 PRMT R179, R40, 0x5410, RZ ;  /* 0x0000541028b3e816 */ /* 0x000fe200000000ff */
[----:B------:R-:W-:Y:S01]  /*15a60*/  IMAD.MOV.U32 R84, RZ, RZ, R250 ;  /* 0x000000ffff547224 */ /* 0x000fe200078e00fa */
[----:B------:R-:W-:Y:S01]  /*15a70*/  ISETP.GE.U32.AND P6, PT, R96, R3, PT ;  /* 0x000000036000720c */ /* 0x000fe20003fc6070 */
[----:B------:R-:W-:Y:S01]  /*15a80*/  IMAD.MOV.U32 R68, RZ, RZ, R210 ;  /* 0x000000ffff447224 */ /* 0x000fe200078e00d2 */
[----:B------:R-:W-:Y:S01]  /*15a90*/  @!P5 HADD2 R44, -R174.H0_H0, -RZ.H0_H0 ;  /* 0xa00000ffae2cd230 */ /* 0x000fe20000000900 */
[----:B------:R-:W-:Y:S01]  /*15aa0*/  IMAD.MOV.U32 R250, RZ, RZ, R243 ;  /* 0x000000fffffa7224 */ /* 0x000fe200078e00f3 */
[----:B------:R-:W-:Y:S01]  /*15ab0*/  MUFU.EX2 R210, R112 ;  /* 0x0000007000d27308 */ /* 0x000fe20000000800 */
[----:B------:R-:W-:Y:S01]  /*15ac0*/  PRMT R173, R36, 0x7632, R173 ;  /* 0x0000763224ad7816 */ /* 0x000fe200000000ad */
[C---:B-1----:R-:W-:Y:S01]  /*15ad0*/  FADD.FTZ R8, R0.reuse, R35 ;  /* 0x0000002300087221 */ /* 0x042fe20000010000 */
[----:B------:R-:W-:-:S02]  /*15ae0*/  F2FP.PACK_AB R3, R0, R26 ;  /* 0x0000001a0003723e */ /* 0x000fc400000000ff */
[----:B------:R-:W-:-:S03]  /*15af0*/  LOP3.LUT R0, R15, 0xff, RZ, 0xc0, !PT ;  /* 0x000000ff0f007812 */ /* 0x000fc600078ec0ff */
[----:B------:R-:W1:Y:S01]  /*15b00*/  MUFU.EX2 R243, R113 ;  /* 0x0000007100f37308 */ /* 0x000e620000000800 */
[----:B------:R-:W-:Y:S02]  /*15b10*/  PRMT R37, R174, 0x5410, R173 ;  /* 0x00005410ae257816 */ /* 0x000fe400000000ad */
[----:B------:R-:W-:Y:S02]  /*15b20*/  @!P5 PRMT R174, R44, 0x5410, RZ ;  /* 0x000054102caed816 */ /* 0x000fe400000000ff */
[----:B------:R-:W-:Y:S02]  /*15b30*/  ISETP.GE.U32.AND P5, PT, R96, R0, PT ;  /* 0x000000006000720c */ /* 0x000fe40003fa6070 */
[----:B------:R-:W-:Y:S01]  /*15b40*/  SHF.R.U32.HI R0, RZ, 0x8, R7 ;  /* 0x00000008ff007819 */ /* 0x000fe20000011607 */
[----:B------:R-:W-:-:S03]  /*15b50*/  @!P4 HADD2 R45, -R173.H0_H0, -RZ.H0_H0 ;  /* 0xa00000ffad2dc230 */ /* 0x000fc60000000900 */
[----:B------:R-:W-:Y:S02]  /*15b60*/  LOP3.LUT R0, R0, 0xffff, RZ, 0xc0, !PT ;  /* 0x0000ffff00007812 */ /* 0x000fe400078ec0ff */
[----:B------:R-:W-:Y:S02]  /*15b70*/  @!P4 PRMT R173, R45, 0x5410, RZ ;  /* 0x000054102dadc816 */ /* 0x000fe400000000ff */
[----:B------:R-:W-:Y:S02]  /*15b80*/  ISETP.GE.U32.AND P4, PT, R96, R0, PT ;  /* 0x000000006000720c */ /* 0x000fe40003f86070 */
[----:B-1----:R-:W-:-:S04]  /*15b90*/  F2FP.PACK_AB R0, R243, R210 ;  /* 0x000000d2f300723e */ /* 0x002fc800000000ff */
[C---:B------:R-:W-:Y:S02]  /*15ba0*/  PRMT R172, R0.reuse, 0x7610, R172 ;  /* 0x0000761000ac7816 */ /* 0x040fe400000000ac */
[----:B------:R-:W-:Y:S01]  /*15bb0*/  PRMT R139, R0, 0x7632, R139 ;  /* 0x00007632008b7816 */ /* 0x000fe2000000008b */
[----:B------:R-:W-:Y:S02]  /*15bc0*/  @!P3 HADD2 R39, -R176.H0_H0, -RZ.H0_H0 ;  /* 0xa00000ffb027b230 */ /* 0x000fe40000000900 */
[----:B------:R-:W-:Y:S01]  /*15bd0*/  @!P5 HADD2 R47, -R172.H0_H0, -RZ.H0_H0 ;  /* 0xa00000ffac2fd230 */ /* 0x000fe20000000900 */
[----:B------:R-:W-:Y:S02]  /*15be0*/  LOP3.LUT R0, R4, 0xff, RZ, 0xc0, !PT ;  /* 0x000000ff04007812 */ /* 0x000fe400078ec0ff */
[----:B------:R-:W-:Y:S02]  /*15bf0*/  PRMT R38, R172, 0x5410, R139 ;  /* 0x00005410ac267816 */ /* 0x000fe4000000008b */
[----:B------:R-:W-:-:S02]  /*15c00*/  @!P5 PRMT R172, R47, 0x5410, RZ ;  /* 0x000054102facd816 */ /* 0x000fc400000000ff */
[----:B------:R-:W-:Y:S02]  /*15c10*/  ISETP.GE.U32.AND P5, PT, R96, R0, PT ;  /* 0x000000006000720c */ /* 0x000fe40003fa6070 */
[----:B------:R-:W-:Y:S02]  /*15c20*/  @!P3 PRMT R176, R39, 0x5410, RZ ;  /* 0x0000541027b0b816 */ /* 0x000fe400000000ff */
[----:B------:R-:W-:Y:S02]  /*15c30*/  LOP3.LUT R0, R4, 0xffff, RZ, 0xc0, !PT ;  /* 0x0000ffff04007812 */ /* 0x000fe400078ec0ff */
[----:B------:R-:W-:Y:S01]  /*15c40*/  ISETP.GE.U32.AND P3, PT, R96, R10, PT ;  /* 0x0000000a6000720c */ /* 0x000fe20003f66070 */
[----:B------:R-:W-:Y:S01]  /*15c50*/  MUFU.EX2 R5, R70 ;  /* 0x0000004600057308 */ /* 0x000fe20000000800 */
[----:B------:R-:W-:-:S07]  /*15c60*/  SHF.R.U32.HI R2, RZ, 0x8, R0 ;  /* 0x00000008ff027819 */ /* 0x000fce0000011600 */
[----:B------:R-:W1:Y:S01]  /*15c70*/  MUFU.EX2 R0, R69 ;  /* 0x0000004500007308 */ /* 0x000e620000000800 */
[--C-:B------:R-:W-:Y:S01]  /*15c80*/  FADD.FTZ R10, R27, R16.reuse ;  /* 0x000000101b0a7221 */ /* 0x100fe20000010000 */
[C---:B------:R-:W-:Y:S02]  /*15c90*/  PRMT R16, R3.reuse, 0x7610, R16 ;  /* 0x0000761003107816 */ /* 0x040fe40000000010 */
[----:B------:R-:W-:Y:S01]  /*15ca0*/  @!P3 HADD2 R48, -R139.H0_H0, -RZ.H0_H0 ;  /* 0xa00000ff8b30b230 */ /* 0x000fe20000000900 */
[----:B------:R-:W-:Y:S02]  /*15cb0*/  LOP3.LUT R2, R2, 0xffff, RZ, 0xc0, !PT ;  /* 0x0000ffff02027812 */ /* 0x000fe400078ec0ff */
[----:B------:R-:W-:Y:S01]  /*15cc0*/  @!P5 HADD2 R51, -R16.H0_H0, -RZ.H0_H0 ;  /* 0xa00000ff1033d230 */ /* 0x000fe20000000900 */
[----:B------:R-:W-:Y:S02]  /*15cd0*/  PRMT R15, R3, 0x7632, R15 ;  /* 0x00007632030f7816 */ /* 0x000fe4000000000f */
[----:B------:R-:W-:-:S02]  /*15ce0*/  @!P3 PRMT R139, R48, 0x5410, RZ ;  /* 0x00005410308bb816 */ /* 0x000fc400000000ff */
[----:B------:R-:W-:Y:S02]  /*15cf0*/  ISETP.GE.U32.AND P3, PT, R96, R2, PT ;  /* 0x000000026000720c */ /* 0x000fe40003f66070 */
[----:B------:R-:W-:Y:S02]  /*15d00*/  LOP3.LUT R2, R9, 0xff, RZ, 0xc0, !PT ;  /* 0x000000ff09027812 */ /* 0x000fe400078ec0ff */
[----:B-1----:R-:W-:Y:S02]  /*15d10*/  F2FP.PACK_AB R7, R5, R0 ;  /* 0x000000000507723e */ /* 0x002fe400000000ff */
        /* <DEDUP_REMOVED lines=16> */
[C---:B------:R-:W-:Y:S01]  /*15e20*/  PRMT R136, R71.reuse, 0x7610, R136 ;  /* 0x0000761047887816 */ /* 0x040fe20000000088 */
[----:B------:R-:W-:Y:S01]  /*15e30*/  @!P4 HADD2 R55, -R137.H0_H0, -RZ.H0_H0 ;  /* 0xa00000ff8937c230 */ /* 0x000fe20000000900 */
[----:B------:R-:W-:Y:S02]  /*15e40*/  SHF.R.U32.HI R2, RZ, 0x8, R3 ;  /* 0x00000008ff027819 */ /* 0x000fe40000011603 */
[----:B------:R-:W-:Y:S01]  /*15e50*/  PRMT R135, R71, 0x7632, R135 ;  /* 0x0000763247877816 */ /* 0x000fe20000000087 */
[----:B------:R-:W-:Y:S01]  /*15e60*/  MUFU.EX2 R14, R83 ;  /* 0x00000053000e7308 */ /* 0x000fe20000000800 */
[----:B------:R-:W-:Y:S01]  /*15e70*/  LOP3.LUT R2, R2, 0xffff, RZ, 0xc0, !PT ;  /* 0x0000ffff02027812 */ /* 0x000fe200078ec0ff */
[----:B------:R-:W-:Y:S01]  /*15e80*/  @!P5 HADD2 R57, -R136.H0_H0, -RZ.H0_H0 ;  /* 0xa00000ff8839d230 */ /* 0x000fe20000000900 */
[----:B------:R-:W-:Y:S01]  /*15e90*/  @!P4 PRMT R137, R55, 0x5410, RZ ;  /* 0x000054103789c816 */ /* 0x000fe200000000ff */
[----:B------:R-:W-:Y:S01]  /*15ea0*/  IMAD.MOV.U32 R44, RZ, RZ, R130 ;  /* 0x000000ffff2c7224 */ /* 0x000fe200078e0082 */
[----:B------:R-:W-:Y:S01]  /*15eb0*/  LOP3.LUT R3, R0, 0xff, RZ, 0xc0, !PT ;  /* 0x000000ff00037812 */ /* 0x000fe200078ec0ff */
[----:B------:R-:W-:Y:S01]  /*15ec0*/  @!P3 HADD2 R53, -R15.H0_H0, -RZ.H0_H0 ;  /* 0xa00000ff0f35b230 */ /* 0x000fe20000000900 */
[----:B------:R-:W-:Y:S01]  /*15ed0*/  ISETP.GE.U32.AND P4, PT, R96, R2, PT ;  /* 0x000000026000720c */ /* 0x000fe20003f86070 */
[----:B------:R-:W-:Y:S01]  /*15ee0*/  IMAD.MOV.U32 R11, RZ, RZ, R209 ;  /* 0x000000ffff0b7224 */ /* 0x000fe200078e00d1 */
[----:B------:R-:W1:Y:S01]  /*15ef0*/  MUFU.EX2 R2, R82 ;  /* 0x0000005200027308 */ /* 0x000e620000000800 */
[----:B------:R-:W-:Y:S01]  /*15f00*/  PRMT R39, R136, 0x5410, R135 ;  /* 0x0000541088277816 */ /* 0x000fe20000000087 */
[----:B------:R-:W-:Y:S01]  /*15f10*/  IMAD.MOV.U32 R70, RZ, RZ, R240 ;  /* 0x000000ffff467224 */ /* 0x000fe200078e00f0 */
[----:B------:R-:W-:Y:S01]  /*15f20*/  @!P5 PRMT R136, R57, 0x5410, RZ ;  /* 0x000054103988d816 */ /* 0x000fe200000000ff */
[----:B------:R-:W-:Y:S01]  /*15f30*/  FADD.FTZ R5, R5, R8 ;  /* 0x0000000805057221 */ /* 0x000fe20000010000 */
[----:B------:R-:W-:Y:S01]  /*15f40*/  ISETP.GE.U32.AND P5, PT, R96, R3, PT ;  /* 0x000000036000720c */ /* 0x000fe20003fa6070 */
[----:B------:R-:W2:Y:S01]  /*15f50*/  LDL R56, [R1+0x64] ;  /* 0x0000640001387983 */ /* 0x000ea20000100800 */
        /* <DEDUP_REMOVED lines=13> */
[----:B------:R-:W-:Y:S02]  /*16030*/  SHF.R.U32.HI R3, RZ, 0x18, R4 ;  /* 0x00000018ff037819 */ /* 0x000fe40000011604 */
[----:B------:R-:W-:-:S04]  /*16040*/  PRMT R51, R134, 0x5410, R133 ;  /* 0x0000541086337816 */ /* 0x000fc80000000085 */
[----:B------:R-:W1:Y:S01]  /*16050*/  MUFU.EX2 R241, R87 ;  /* 0x0000005700f17308 */ /* 0x000e620000000800 */
[----:B------:R-:W-:Y:S02]  /*16060*/  @!P5 PRMT R134, R59, 0x5410, RZ ;  /* 0x000054103b86d816 */ /* 0x000fe400000000ff */
[C---:B------:R-:W-:Y:S02]  /*16070*/  ISETP.GE.U32.AND P5, PT, R96.reuse, R3, PT ;  /* 0x000000036000720c */ /* 0x040fe40003fa6070 */
        /* <DEDUP_REMOVED lines=8> */
[----:B------:R-:W-:Y:S01]  /*16100*/  MUFU.EX2 R240, R97 ;  /* 0x0000006100f07308 */ /* 0x000fe20000000800 */
[----:B------:R-:W-:Y:S02]  /*16110*/  FADD.FTZ R6, R25, R10 ;  /* 0x0000000a19067221 */ /* 0x000fe40000010000 */
[C---:B------:R-:W-:Y:S02]  /*16120*/  PRMT R132, R3.reuse, 0x7610, R132 ;  /* 0x0000761003847816 */ /* 0x040fe40000000084 */
[----:B------:R-:W-:-:S03]  /*16130*/  PRMT R35, R3, 0x7632, R35 ;  /* 0x0000763203237816 */ /* 0x000fc60000000023 */
[----:B------:R-:W1:Y:S01]  /*16140*/  MUFU.EX2 R209, R98 ;  /* 0x0000006200d17308 */ /* 0x000e620000000800 */
[----:B------:R-:W-:Y:S01]  /*16150*/  FADD.FTZ R4, R17, R6 ;  /* 0x0000000611047221 */ /* 0x000fe20000010000 */
[----:B------:R-:W-:Y:S01]  /*16160*/  @!P3 HADD2 R62, -R132.H0_H0, -RZ.H0_H0 ;  /* 0xa00000ff843eb230 */ /* 0x000fe20000000900 */
[----:B------:R-:W-:Y:S01]  /*16170*/  FADD.FTZ R17, R2, R5 ;  /* 0x0000000502117221 */ /* 0x000fe20000010000 */
[----:B------:R-:W-:Y:S01]  /*16180*/  LOP3.LUT R2, R9, 0xff, RZ, 0xc0, !PT ;  /* 0x000000ff09027812 */ /* 0x000fe200078ec0ff */
[----:B------:R-:W-:Y:S01]  /*16190*/  @!P4 HADD2 R61, -R35.H0_H0, -RZ.H0_H0 ;  /* 0xa00000ff233dc230 */ /* 0x000fe20000000900 */
[----:B------:R-:W-:Y:S02]  /*161a0*/  PRMT R50, R132, 0x5410, R35 ;  /* 0x0000541084327816 */ /* 0x000fe40000000023 */
[----:B------:R-:W-:Y:S02]  /*161b0*/  @!P3 PRMT R132, R62, 0x5410, RZ ;  /* 0x000054103e84b816 */ /* 0x000fe400000000ff */
[----:B------:R-:W-:-:S02]  /*161c0*/  SHF.R.U32.HI R3, RZ, 0x18, R0 ;  /* 0x00000018ff037819 */ /* 0x000fc40000011600 */
[C---:B------:R-:W-:Y:S02]  /*161d0*/  ISETP.GE.U32.AND P3, PT, R96.reuse, R2, PT ;  /* 0x000000026000720c */ /* 0x040fe40003f66070 */
[----:B------:R-:W-:Y:S02]  /*161e0*/  @!P4 PRMT R35, R61, 0x5410, RZ ;  /* 0x000054103d23c816 */ /* 0x000fe400000000ff */
[----:B------:R-:W-:Y:S02]  /*161f0*/  ISETP.GE.U32.AND P4, PT, R96, R3, PT ;  /* 0x000000036000720c */ /* 0x000fe40003f86070 */
[----:B------:R-:W-:Y:S02]  /*16200*/  SHF.R.U32.HI R3, RZ, 0x10, R0 ;  /* 0x00000010ff037819 */ /* 0x000fe40000011600 */
[----:B-1----:R-:W-:Y:S01]  /*16210*/  F2FP.PACK_AB R0, R209, R240 ;  /* 0x000000f0d100723e */ /* 0x002fe200000000ff */
[----:B------:R-:W-:Y:S01]  /*16220*/  UIADD3 UR4, UR31, -0x4498517b, URZ ;  /* 0xbb67ae851f047890 */ /* 0x000fe2000fffe03f */
[----:B------:R-:W-:-:S02]  /*16230*/  IMAD.MOV.U32 R82, RZ, RZ, R246 ;  /* 0x000000ffff527224 */ /* 0x000fc400078e00f6 */
[C---:B------:R-:W-:Y:S01]  /*16240*/  PRMT R34, R0.reuse, 0x7632, R34 ;  /* 0x0000763200227816 */ /* 0x040fe20000000022 */
[----:B------:R-:W-:Y:S01]  /*16250*/  @!P3 HADD2 R63, -R0.H0_H0, -RZ.H0_H0 ;  /* 0xa00000ff003fb230 */ /* 0x000fe20000000900 */
[C---:B------:R-:W-:Y:S02]  /*16260*/  @P3 PRMT R183, R0.reuse, 0x7610, R183 ;  /* 0x0000761000b73816 */ /* 0x040fe400000000b7 */
[----:B------:R-:W-:Y:S02]  /*16270*/  PRMT R49, R0, 0x5410, R34 ;  /* 0x0000541000317816 */ /* 0x000fe40000000022 */
[----:B------:R-:W-:Y:S02]  /*16280*/  LOP3.LUT R0, R71, UR4, R82, 0x96, !PT ;  /* 0x0000000447007c12 */ /* 0x000fe4000f8e9652 */
[----:B------:R-:W3:Y:S01]  /*16290*/  LDL R71, [R1+0xa8] ;  /* 0x0000a80001477983 */ /* 0x000ee20000100800 */
[----:B------:R-:W-:Y:S01]  /*162a0*/  IMAD.MOV.U32 R83, RZ, RZ, R247 ;  /* 0x000000ffff537224 */ /* 0x000fe200078e00f7 */
[----:B------:R-:W1:Y:S01]  /*162b0*/  MUFU.EX2 R2, R100 ;  /* 0x0000006400027308 */ /* 0x000e620000000800 */
[----:B------:R-:W-:-:S02]  /*162c0*/  IMAD.MOV.U32 R247, RZ, RZ, R85 ;  /* 0x000000fffff77224 */ /* 0x000fc400078e0055 */
[----:B------:R-:W-:-:S05]  /*162d0*/  IMAD.MOV.U32 R85, RZ, RZ, R208 ;  /* 0x000000ffff557224 */ /* 0x000fca00078e00d0 */
[----:B------:R-:W4:Y:S01]  /*162e0*/  MUFU.EX2 R208, R101 ;  /* 0x0000006500d07308 */ /* 0x000f220000000800 */
[----:B------:R-:W-:Y:S02]  /*162f0*/  IMAD.MOV.U32 R246, RZ, RZ, R79 ;  /* 0x000000fffff67224 */ /* 0x000fe400078e004f */
[----:B------:R-:W-:Y:S02]  /*16300*/  IMAD.MOV.U32 R79, RZ, RZ, R251 ;  /* 0x000000ffff4f7224 */ /* 0x000fe400078e00fb */
[----:B------:R-:W-:Y:S02]  /*16310*/  IMAD.MOV.U32 R113, RZ, RZ, R244 ;  /* 0x000000ffff717224 */ /* 0x000fe400078e00f4 */
[----:B------:R-:W-:Y:S02]  /*16320*/  IMAD.MOV.U32 R112, RZ, RZ, R245 ;  /* 0x000000ffff707224 */ /* 0x000fe400078e00f5 */
[----:B-1----:R-:W-:Y:S02]  /*16330*/  FADD.FTZ R251, R2, R99 ;  /* 0x0000006302fb7221 */ /* 0x002fe40000010000 */
[----:B------:R-:W-:Y:S01]  /*16340*/  IMAD.WIDE.U32 R244, R0, -0x326172a9, RZ ;  /* 0xcd9e8d5700f47825 */ /* 0x000fe200078e00ff */
[----:B------:R-:W-:-:S02]  /*16350*/  LOP3.LUT R0, R23, UR13, R70, 0x96, !PT ;  /* 0x0000000d17007c12 */ /* 0x000fc4000f8e9646 */
[----:B----4-:R-:W-:-:S03]  /*16360*/  F2FP.PACK_AB R2, R208, R2 ;  /* 0x00000002d002723e */ /* 0x010fc600000000ff */
[----:B------:R-:W-:Y:S01]  /*16370*/  IMAD.WIDE.U32 R6, R0, -0x326172a9, RZ ;  /* 0xcd9e8d5700067825 */ /* 0x000fe200078e00ff */
[C---:B------:R-:W-:Y:S02]  /*16380*/  PRMT R27, R2.reuse, 0x7610, R27 ;  /* 0x00007610021b7816 */ /* 0x040fe4000000001b */
[----:B------:R-:W-:Y:S02]  /*16390*/  PRMT R26, R2, 0x7632, R26 ;  /* 0x00007632021a7816 */ /* 0x000fe4000000001a */
[----:B------:R-:W-:Y:S02]  /*163a0*/  LOP3.LUT R2, R245, UR14, R114, 0x96, !PT ;  /* 0x0000000ef5027c12 */ /* 0x000fe4000f8e9672 */
[----:B------:R-:W-:-:S03]  /*163b0*/  LOP3.LUT R3, R3, 0xff, RZ, 0xc0, !PT ;  /* 0x000000ff03037812 */ /* 0x000fc600078ec0ff */
        /* <DEDUP_REMOVED lines=9> */
[----:B------:R-:W-:Y:S02]  /*16450*/  IMAD.MOV.U32 R47, RZ, RZ, R113 ;  /* 0x000000ffff2f7224 */ /* 0x000fe400078e0071 */
[----:B------:R-:W-:Y:S02]  /*16460*/  IMAD.MOV.U32 R113, RZ, RZ, R11 ;  /* 0x000000ffff717224 */ /* 0x000fe400078e000b */
[----:B------:R-:W-:-:S05]  /*16470*/  IMAD.WIDE.U32 R10, R0, -0x2daee0ad, RZ ;  /* 0xd2511f53000a7825 */ /* 0x000fca00078e00ff */
[----:B------:R-:W-:Y:S01]  /*16480*/  LOP3.LUT R2, R11, UR7, R2, 0x96, !PT ;  /* 0x000000070b027c12 */ /* 0x000fe2000f8e9602 */
[----:B------:R-:W-:-:S04]  /*16490*/  IMAD.WIDE.U32 R6, R3, -0x326172a9, RZ ;  /* 0xcd9e8d5703067825 */ /* 0x000fc800078e00ff */
[----:B------:R-:W-:Y:S01]  /*164a0*/  IMAD.WIDE.U32 R2, R2, -0x326172a9, RZ ;  /* 0xcd9e8d5702027825 */ /* 0x000fe200078e00ff */
[----:B------:R-:W-:-:S04]  /*164b0*/  LOP3.LUT R9, R7, UR8, R8, 0x96, !PT ;  /* 0x0000000807097c12 */ /* 0x000fc8000f8e9608 */
[----:B------:R-:W-:Y:S01]  /*164c0*/  SHF.R.U32.HI R7, RZ, 0x10, R2 ;  /* 0x00000010ff077819 */ /* 0x000fe20000011602 */
[----:B------:R-:W-:Y:S01]  /*164d0*/  IMAD.MOV.U32 R69, RZ, RZ, R44 ;  /* 0x000000ffff457224 */ /* 0x000fe200078e002c */
[----:B------:R-:W-:Y:S01]  /*164e0*/  LOP3.LUT R0, R3, UR17, R6, 0x96, !PT ;  /* 0x0000001103007c12 */ /* 0x000fe2000f8e9606 */
[----:B------:R-:W-:Y:S01]  /*164f0*/  IMAD.MOV.U32 R44, RZ, RZ, R246 ;  /* 0x000000ffff2c7224 */ /* 0x000fe200078e00f6 */
[C---:B------:R-:W-:Y:S01]  /*16500*/  LOP3.LUT R3, R2.reuse, 0xffff, RZ, 0xc0, !PT ;  /* 0x0000ffff02037812 */ /* 0x040fe200078ec0ff */
[----:B------:R-:W-:Y:S01]  /*16510*/  IMAD.MOV.U32 R246, RZ, RZ, R85 ;  /* 0x000000fffff67224 */ /* 0x000fe200078e0055 */
[----:B------:R-:W-:Y:S02]  /*16520*/  LOP3.LUT R8, R2, 0xff, RZ, 0xc0, !PT ;  /* 0x000000ff02087812 */ /* 0x000fe400078ec0ff */
[----:B------:R-:W-:Y:S01]  /*16530*/  SHF.R.U32.HI R6, RZ, 0x18, R2 ;  /* 0x00000018ff067819 */ /* 0x000fe20000011602 */
[----:B------:R-:W-:Y:S01]  /*16540*/  IMAD.MOV.U32 R85, RZ, RZ, R68 ;  /* 0x000000ffff557224 */ /* 0x000fe200078e0044 */
[----:B------:R-:W-:Y:S01]  /*16550*/  LOP3.LUT R2, R7, 0xff, RZ, 0xc0, !PT ;  /* 0x000000ff07027812 */ /* 0x000fe200078ec0ff */
[----:B------:R-:W-:Y:S01]  /*16560*/  IMAD.MOV.U32 R68, RZ, RZ, R250 ;  /* 0x000000ffff447224 */ /* 0x000fe200078e00fa */
[----:B------:R-:W-:Y:S01]  /*16570*/  SHF.R.U32.HI R3, RZ, 0x8, R3 ;  /* 0x00000008ff037819 */ /* 0x000fe20000011603 */
[----:B------:R-:W-:Y:S01]  /*16580*/  FADD.FTZ R250, R14, R17 ;  /* 0x000000110efa7221 */ /* 0x000fe20000010000 */
[----:B------:R-:W-:Y:S01]  /*16590*/  PRMT R17, R2, 0x5410, R6 ;  /* 0x0000541002117816 */ /* 0x000fe20000000006 */
[----:B------:R-:W-:Y:S01]  /*165a0*/  STG.E.U16 [R12.64+-0xc0], R21 ;  /* 0xffff40150c007986 */ /* 0x000fe2000c10151c */
[----:B------:R-:W-:-:S03]  /*165b0*/  LOP3.LUT R2, R0, 0xffff, RZ, 0xc0, !PT ;  /* 0x0000ffff00027812 */ /* 0x000fc600078ec0ff */
[----:B------:R-:W-:Y:S04]  /*165c0*/  STG.E.U16 [R12.64+-0xbe], R20 ;  /* 0xffff42140c007986 */ /* 0x000fe8000c10151c */
[----:B------:R1:W-:Y:S01]  /*165d0*/  STG.E.U16 [R32.64+-0xbe], R18 ;  /* 0xffff421220007986 */ /* 0x0003e2000c10151c */
[--C-:B------:R-:W-:Y:S02]  /*165e0*/  SHF.R.U32.HI R6, RZ, 0x10, R0.reuse ;  /* 0x00000010ff067819 */ /* 0x100fe40000011600 */
[----:B------:R-:W-:Y:S02]  /*165f0*/  SHF.R.U32.HI R7, RZ, 0x18, R0 ;  /* 0x00000018ff077819 */ /* 0x000fe40000011600 */
[----:B------:R-:W-:Y:S02]  /*16600*/  LOP3.LUT R6, R6, 0xff, RZ, 0xc0, !PT ;  /* 0x000000ff06067812 */ /* 0x000fe400078ec0ff */
[----:B-1----:R-:W-:-:S02]  /*16610*/  PRMT R18, R8, 0x5410, R3 ;  /* 0x0000541008127816 */ /* 0x002fc40000000003 */
[----:B------:R-:W-:Y:S02]  /*16620*/  SHF.R.U32.HI R3, RZ, 0x8, R2 ;  /* 0x00000008ff037819 */ /* 0x000fe40000011602 */
[----:B------:R-:W-:-:S04]  /*16630*/  LOP3.LUT R2, R0, 0xff, RZ, 0xc0, !PT ;  /* 0x000000ff00027812 */ /* 0x000fc800078ec0ff */
[----:B------:R-:W-:Y:S01]  /*16640*/  PRMT R11, R2, 0x5410, R3 ;  /* 0x00005410020b7816 */ /* 0x000fe20000000003 */
[----:B------:R-:W-:Y:S01]  /*16650*/  IMAD.WIDE.U32 R2, R9, -0x2daee0ad, RZ ;  /* 0xd2511f5309027825 */ /* 0x000fe200078e00ff */
[----:B------:R-:W-:-:S04]  /*16660*/  PRMT R8, R6, 0x5410, R7 ;  /* 0x0000541006087816 */ /* 0x000fc80000000007 */
[----:B------:R-:W-:-:S04]  /*16670*/  LOP3.LUT R0, R3, UR16, R10, 0x96, !PT ;  /* 0x0000001003007c12 */ /* 0x000fc8000f8e960a */
        /* <DEDUP_REMOVED lines=16> */
[----:B------:R1:W-:Y:S01]  /*16780*/  STG.E.U16 [R32.64+-0xc0], R19 ;  /* 0xffff401320007986 */ /* 0x0003e2000c10151c */
[----:B------:R-:W-:-:S02]  /*16790*/  IMAD.MOV.U32 R45, RZ, RZ, R252 ;  /* 0x000000ffff2d7224 */ /* 0x000fc400078e00fc */
[----:B------:R-:W-:Y:S02]  /*167a0*/  IMAD.MOV.U32 R25, RZ, RZ, R69 ;  /* 0x000000ffff197224 */ /* 0x000fe400078e0045 */
[----:B------:R-:W-:Y:S02]  /*167b0*/  IMAD.MOV.U32 R53, RZ, RZ, R47 ;  /* 0x000000ffff357224 */ /* 0x000fe400078e002f */
[----:B------:R-:W-:Y:S02]  /*167c0*/  IMAD.MOV.U32 R70, RZ, RZ, R45 ;  /* 0x000000ffff467224 */ /* 0x000fe400078e002d */
[----:B------:R-:W-:Y:S01]  /*167d0*/  IMAD.MOV.U32 R69, RZ, RZ, R130 ;  /* 0x000000ffff457224 */ /* 0x000fe200078e0082 */
[----:B-1----:R-:W-:Y:S01]  /*167e0*/  PRMT R19, R0, 0x5410, R2 ;  /* 0x0000541000137816 */ /* 0x002fe20000000002 */
[----:B------:R-:W-:-:S05]  /*167f0*/  HSET2.LE.AND R0, R18, R96, PT ;  /* 0x0000006012007233 */ /* 0x000fca0003803000 */
[----:B------:R-:W-:Y:S01]  /*16800*/  LOP3.LUT R10, R0, R52, RZ, 0xc0, !PT ;  /* 0x00000034000a7212 */ /* 0x000fe200078ec0ff */
[--C-:B------:R-:W-:Y:S02]  /*16810*/  HSET2.LE.AND R0, R17, R96.reuse, PT ;  /* 0x0000006011007233 */ /* 0x100fe40003803000 */
[----:B------:R-:W-:-:S03]  /*16820*/  HSET2.LE.AND R2, R11, R96, PT ;  /* 0x000000600b027233 */ /* 0x000fc60003803000 */
[----:B------:R-:W-:Y:S01]  /*16830*/  LOP3.LUT R11, R0, R46, RZ, 0xc0, !PT ;  /* 0x0000002e000b7212 */ /* 0x000fe200078ec0ff */
[----:B------:R-:W-:Y:S01]  /*16840*/  HSET2.LE.AND R0, R14, R96, PT ;  /* 0x000000600e007233 */ /* 0x000fe20003803000 */
[----:B------:R-:W-:Y:S02]  /*16850*/  IMAD.MOV.U32 R47, RZ, RZ, R129 ;  /* 0x000000ffff2f7224 */ /* 0x000fe400078e0081 */
[----:B------:R-:W-:Y:S02]  /*16860*/  IMAD.MOV.U32 R45, RZ, RZ, R128 ;  /* 0x000000ffff2d7224 */ /* 0x000fe400078e0080 */
[----:B------:R-:W-:Y:S01]  /*16870*/  LOP3.LUT R128, R0, R43, RZ, 0xc0, !PT ;  /* 0x0000002b00807212 */ /* 0x000fe200078ec0ff */
[----:B------:R-:W-:Y:S01]  /*16880*/  IMAD.MOV.U32 R55, RZ, RZ, R25 ;  /* 0x000000ffff377224 */ /* 0x000fe200078e0019 */
[----:B--2---:R-:W-:Y:S01]  /*16890*/  IADD3 R0, R56, 0x4, RZ ;  /* 0x0000000438007810 */ /* 0x004fe20007ffe0ff */
        /* <DEDUP_REMOVED lines=12> */
[----:B------:R-:W-:Y:S01]  /*16960*/  IMAD.WIDE.U32 R248, R0, -0x326172a9, RZ ;  /* 0xcd9e8d5700f87825 */ /* 0x000fe200078e00ff */
[--C-:B------:R-:W-:Y:S01]  /*16970*/  HSET2.LE.AND R3, R8, R96.reuse, PT ;  /* 0x0000006008037233 */ /* 0x100fe20003803000 */
[----:B------:R-:W-:Y:S01]  /*16980*/  LOP3.LUT R8, R2, R80, RZ, 0xc0, !PT ;  /* 0x0000005002087212 */ /* 0x000fe200078ec0ff */
[----:B------:R-:W-:-:S03]  /*16990*/  HSET2.LE.AND R2, R7, R96, PT ;  /* 0x0000006007027233 */ /* 0x000fc60003803000 */
[----:B------:R-:W-:Y:S01]  /*169a0*/  LOP3.LUT R9, R3, R54, RZ, 0xc0, !PT ;  /* 0x0000003603097212 */ /* 0x000fe200078ec0ff */
[----:B------:R-:W-:Y:S01]  /*169b0*/  HSET2.LE.AND R3, R6, R96, PT ;  /* 0x0000006006037233 */ /* 0x000fe20003803000 */
[----:B------:R-:W-:Y:S02]  /*169c0*/  IMAD.MOV.U32 R62, RZ, RZ, R217 ;  /* 0x000000ffff3e7224 */ /* 0x000fe400078e00d9 */
[----:B------:R-:W-:Y:S01]  /*169d0*/  IMAD.MOV.U32 R63, RZ, RZ, R221 ;  /* 0x000000ffff3f7224 */ /* 0x000fe200078e00dd */
[----:B---3--:R-:W-:Y:S01]  /*169e0*/  LOP3.LUT R0, R249, R71, RZ, 0x3c, !PT ;  /* 0x00000047f9007212 */ /* 0x008fe200078e3cff */
[----:B------:R-:W-:Y:S02]  /*169f0*/  IMAD.MOV.U32 R71, RZ, RZ, R56 ;  /* 0x000000ffff477224 */ /* 0x000fe400078e0038 */
[----:B------:R-:W-:Y:S02]  /*16a00*/  IMAD.MOV.U32 R56, RZ, RZ, R25 ;  /* 0x000000ffff387224 */ /* 0x000fe400078e0019 */
[----:B------:R-:W-:-:S04]  /*16a10*/  IMAD.WIDE.U32 R6, R0, -0x2daee0ad, RZ ;  /* 0xd2511f5300067825 */ /* 0x000fc800078e00ff */
[----:B------:R-:W-:Y:S01]  /*16a20*/  IMAD.MOV.U32 R21, RZ, RZ, R56 ;  /* 0x000000ffff157224 */ /* 0x000fe200078e0038 */
[----:B------:R-:W-:Y:S01]  /*16a30*/  STL.64 [R1], R6 ;  /* 0x0000000601007387 */ /* 0x000fe20000100a00 */
[----:B------:R-:W-:-:S03]  /*16a40*/  IMAD.MOV.U32 R56, RZ, RZ, R189 ;  /* 0x000000ffff387224 */ /* 0x000fc600078e00bd */
[----:B------:R1:W5:Y:S04]  /*16a50*/  LDL.LU R217, [R1+0x10c] ;  /* 0x00010c0001d97983 */ /* 0x0003680000300800 */
[----:B------:R1:W5:Y:S04]  /*16a60*/  LDL.LU R221, [R1+0x108] ;  /* 0x0001080001dd7983 */ /* 0x0003680000300800 */
[----:B------:R-:W2:Y:S01]  /*16a70*/  LDL.LU R189, [R1+0x104] ;  /* 0x0001040001bd7983 */ /* 0x000ea20000300800 */
[----:B------:R-:W-:Y:S02]  /*16a80*/  LOP3.LUT R129, R2, R41, RZ, 0xc0, !PT ;  /* 0x0000002902817212 */ /* 0x000fe400078ec0ff */
[----:B------:R-:W-:Y:S01]  /*16a90*/  LOP3.LUT R2, R115, UR15, R248, 0x96, !PT ;  /* 0x0000000f73027c12 */ /* 0x000fe2000f8e96f8 */
[----:B------:R-:W-:-:S02]  /*16aa0*/  IMAD.MOV.U32 R115, RZ, RZ, R71 ;  /* 0x000000ffff737224 */ /* 0x000fc400078e0047 */
[----:B------:R-:W-:Y:S02]  /*16ab0*/  IMAD.MOV.U32 R71, RZ, RZ, R85 ;  /* 0x000000ffff477224 */ /* 0x000fe400078e0055 */
[----:B------:R-:W-:Y:S02]  /*16ac0*/  IMAD.MOV.U32 R85, RZ, RZ, R191 ;  /* 0x000000ffff557224 */ /* 0x000fe400078e00bf */
[----:B------:R-:W3:Y:S01]  /*16ad0*/  LDL.LU R191, [R1+0x100] ;  /* 0x0001000001bf7983 */ /* 0x000ee20000300800 */
[----:B------:R-:W-:Y:S02]  /*16ae0*/  IMAD.MOV.U32 R60, RZ, RZ, R79 ;  /* 0x000000ffff3c7224 */ /* 0x000fe400078e004f */
[----:B------:R-:W-:Y:S02]  /*16af0*/  IMAD.MOV.U32 R79, RZ, RZ, R194 ;  /* 0x000000ffff4f7224 */ /* 0x000fe400078e00c2 */
[----:B------:R-:W4:Y:S01]  /*16b00*/  LDL.LU R194, [R1+0xfc] ;  /* 0x0000fc0001c27983 */ /* 0x000f220000300800 */
[----:B------:R-:W-:Y:S01]  /*16b10*/  LOP3.LUT R0, R7, UR4, R82, 0x96, !PT ;  /* 0x0000000407007c12 */ /* 0x000fe2000f8e9652 */
        /* <DEDUP_REMOVED lines=9> */
[----:B------:R-:W-:-:S05]  /*16bb0*/  IMAD.WIDE.U32 R246, R0, -0x326172a9, RZ ;  /* 0xcd9e8d5700f67825 */ /* 0x000fca00078e00ff */
[----:B------:R-:W-:Y:S01]  /*16bc0*/  LOP3.LUT R0, R247, UR14, R114, 0x96, !PT ;  /* 0x0000000ef7007c12 */ /* 0x000fe2000f8e9672 */
[----:B------:R-:W-:Y:S02]  /*16bd0*/  IMAD.MOV.U32 R114, RZ, RZ, R82 ;  /* 0x000000ffff727224 */ /* 0x000fe400078e0052 */
[----:B------:R-:W-:Y:S02]  /*16be0*/  IMAD.MOV.U32 R82, RZ, RZ, R193 ;  /* 0x000000ffff527224 */ /* 0x000fe400078e00c1 */
[----:B------:R-:W3:Y:S01]  /*16bf0*/  LDL.LU R193, [R1+0xf8] ;  /* 0x0000f80001c17983 */ /* 0x000ee20000300800 */
[--C-:B------:R-:W-:Y:S01]  /*16c00*/  FADD.FTZ R252, R24, R4.reuse ;  /* 0x0000000418fc7221 */ /* 0x100fe20000010000 */
[C---:B------:R-:W-:Y:S02]  /*16c10*/  PRMT R5, R102.reuse, 0x7610, R5 ;  /* 0x0000761066057816 */ /* 0x040fe40000000005 */
[----:B------:R-:W-:-:S03]  /*16c20*/  PRMT R4, R102, 0x7632, R4 ;  /* 0x0000763266047816 */ /* 0x000fc60000000004 */
[----:B------:R-:W-:Y:S02]  /*16c30*/  @!P6 HADD2 R76, -R5.H0_H0, -RZ.H0_H0 ;  /* 0xa00000ff054ce230 */ /* 0x000fe40000000900 */
[----:B------:R-:W-:Y:S01]  /*16c40*/  @!P5 HADD2 R75, -R4.H0_H0, -RZ.H0_H0 ;  /* 0xa00000ff044bd230 */ /* 0x000fe20000000900 */
[----:B------:R-:W-:Y:S02]  /*16c50*/  PRMT R36, R5, 0x5410, R4 ;  /* 0x0000541005247816 */ /* 0x000fe40000000004 */
[----:B------:R-:W-:Y:S02]  /*16c60*/  @!P6 PRMT R5, R76, 0x5410, RZ ;  /* 0x000054104c05e816 */ /* 0x000fe400000000ff */
[----:B------:R-:W-:Y:S01]  /*16c70*/  @!P5 PRMT R4, R75, 0x5410, RZ ;  /* 0x000054104b04d816 */ /* 0x000fe200000000ff */
[----:B------:R-:W-:Y:S04]  /*16c80*/  STG.E.U16 [R30.64+-0xc0], R16 ;  /* 0xffff40101e007986 */ /* 0x000fe8000c10151c */
[----:B------:R1:W-:Y:S04]  /*16c90*/  STG.E.U16 [R30.64+-0xbe], R15 ;  /* 0xffff420f1e007986 */ /* 0x0003e8000c10151c */
[----:B------:R-:W-:Y:S04]  /*16ca0*/  STG.E.U16 [R28.64+-0xc0], R5 ;  /* 0xffff40051c007986 */ /* 0x000fe8000c10151c */
[----:B------:R1:W-:Y:S01]  /*16cb0*/  STG.E.U16 [R28.64+-0xbe], R4 ;  /* 0xffff42041c007986 */ /* 0x0003e2000c10151c */
[----:B------:R-:W-:Y:S01]  /*16cc0*/  LOP3.LUT R130, R3, R37, RZ, 0xc0, !PT ;  /* 0x0000002503827212 */ /* 0x000fe200078ec0ff */
[----:B-1----:R-:W-:-:S04]  /*16cd0*/  IMAD.WIDE.U32 R14, R0, -0x2daee0ad, RZ ;  /* 0xd2511f53000e7825 */ /* 0x002fc800078e00ff */
[----:B------:R-:W-:-:S05]  /*16ce0*/  IMAD.WIDE.U32 R4, R2, -0x2daee0ad, RZ ;  /* 0xd2511f5302047825 */ /* 0x000fca00078e00ff */
[----:B------:R-:W-:Y:S02]  /*16cf0*/  LOP3.LUT R2, R5, UR13, R6, 0x96, !PT ;  /* 0x0000000d05027c12 */ /* 0x000fe4000f8e9606 */
[----:B------:R-:W-:-:S03]  /*16d00*/  LOP3.LUT R0, R15, UR11, R4, 0x96, !PT ;  /* 0x0000000b0f007c12 */ /* 0x000fc6000f8e9604 */
[----:B------:R-:W-:-:S04]  /*16d10*/  IMAD.WIDE.U32 R4, R2, -0x326172a9, RZ ;  /* 0xcd9e8d5702047825 */ /* 0x000fc800078e00ff */
[----:B------:R-:W-:Y:S01]  /*16d20*/  IMAD.WIDE.U32 R6, R0, -0x326172a9, RZ ;  /* 0xcd9e8d5700067825 */ /* 0x000fe200078e00ff */
[----:B------:R-:W-:-:S04]  /*16d30*/  LOP3.LUT R2, R5, UR12, R246, 0x96, !PT ;  /* 0x0000000c05027c12 */ /* 0x000fc8000f8e96f6 */
[----:B------:R-:W-:Y:S01]  /*16d40*/  LOP3.LUT R0, R7, UR10, R4, 0x96, !PT ;  /* 0x0000000a07007c12 */ /* 0x000fe2000f8e9604 */
        /* <DEDUP_REMOVED lines=36> */
[----:B------:R-:W-:Y:S02]  /*16f90*/  @!P2 HADD2 R72, -R34.H0_H0, -RZ.H0_H0 ;  /* 0xa00000ff2248a230 */ /* 0x000fe40000000900 */
[----:B------:R-:W-:Y:S01]  /*16fa0*/  @!P4 HADD2 R73, -R26.H0_H0, -RZ.H0_H0 ;  /* 0xa00000ff1a49c230 */ /* 0x000fe20000000900 */
[----:B--2---:R-:W1:Y:S02]  /*16fb0*/  LDSM.16.MT88.4 R16, [R189+0xa000] ;  /* 0x00a00000bd10783b */ /* 0x004e640000004200 */
[-C--:B-1----:R-:W-:Y:S08]  /*16fc0*/  HMMA.16816.F32 R168, R8, R16.reuse, R168 ;  /* 0x0000001008a8723c */ /* 0x082ff000000018a8 */
[C---:B------:R-:W-:Y:S08]  /*16fd0*/  HMMA.16816.F32 R152, R4.reuse, R16, R152 ;  /* 0x000000100498723c */ /* 0x040ff00000001898 */
[-C--:B------:R-:W-:Y:S08]  /*16fe0*/  HMMA.16816.F32 R148, R4, R18.reuse, R148 ;  /* 0x000000120494723c */ /* 0x080ff00000001894 */
[----:B------:R-:W-:Y:S01]  /*16ff0*/  HMMA.16816.F32 R36, R8, R18, R232 ;  /* 0x000000120824723c */ /* 0x000fe200000018e8 */
[----:B---3--:R-:W1:Y:S01]  /*17000*/  LDSM.16.MT88.4 R16, [R191+0xa000] ;  /* 0x00a00000bf10783b */ /* 0x008e620000004200 */
[----:B------:R-:W-:Y:S01]  /*17010*/  @!P3 HADD2 R74, -R27.H0_H0, -RZ.H0_H0 ;  /* 0xa00000ff1b4ab230 */ /* 0x000fe20000000900 */
[----:B------:R-:W-:Y:S01]  /*17020*/  @!P2 PRMT R34, R72, 0x5410, RZ ;  /* 0x000054104822a816 */ /* 0x000fe200000000ff */
[----:B------:R-:W-:Y:S01]  /*17030*/  IMAD.MOV.U32 R72, RZ, RZ, R203 ;  /* 0x000000ffff487224 */ /* 0x000fe200078e00cb */
[----:B------:R-:W-:Y:S01]  /*17040*/  PRMT R48, R27, 0x5410, R26 ;  /* 0x000054101b307816 */ /* 0x000fe2000000001a */
[----:B------:R2:W5:Y:S01]  /*17050*/  LDL.LU R203, [R1+0xf4] ;  /* 0x0000f40001cb7983 */ /* 0x0005620000300800 */
[----:B------:R-:W-:Y:S01]  /*17060*/  @!P4 PRMT R26, R73, 0x5410, RZ ;  /* 0x00005410491ac816 */ /* 0x000fe200000000ff */
[----:B------:R-:W-:Y:S01]  /*17070*/  IMAD.MOV.U32 R73, RZ, RZ, R202 ;  /* 0x000000ffff497224 */ /* 0x000fe200078e00ca */
[----:B------:R-:W-:Y:S01]  /*17080*/  @!P3 PRMT R27, R74, 0x5410, RZ ;  /* 0x000054104a1bb816 */ /* 0x000fe200000000ff */
[----:B------:R2:W5:Y:S01]  /*17090*/  LDL.LU R202, [R1+0xf0] ;  /* 0x0000f00001ca7983 */ /* 0x0005620000300800 */
[----:B------:R-:W-:-:S02]  /*170a0*/  IMAD.MOV.U32 R74, RZ, RZ, R201 ;  /* 0x000000ffff4a7224 */ /* 0x000fc400078e00c9 */
[----:B------:R-:W-:Y:S01]  /*170b0*/  IMAD.MOV.U32 R101, RZ, RZ, R69 ;  /* 0x000000ffff657224 */ /* 0x000fe200078e0045 */
[----:B------:R2:W5:Y:S01]  /*170c0*/  LDL.LU R201, [R1+0xec] ;  /* 0x0000ec0001c97983 */ /* 0x0005620000300800 */
[-C--:B-1----:R-:W-:Y:S08]  /*170d0*/  HMMA.16816.F32 R160, R8, R16.reuse, R160 ;  /* 0x0000001008a0723c */ /* 0x082ff000000018a0 */
[C---:B------:R-:W-:Y:S08]  /*170e0*/  HMMA.16816.F32 R144, R4.reuse, R16, R144 ;  /* 0x000000100490723c */ /* 0x040ff00000001890 */
[-C--:B------:R-:W-:Y:S08]  /*170f0*/  HMMA.16816.F32 R140, R4, R18.reuse, R140 ;  /* 0x00000012048c723c */ /* 0x080ff0000000188c */
[----:B------:R-:W-:Y:S01]  /*17100*/  HMMA.16816.F32 R40, R8, R18, R236 ;  /* 0x000000120828723c */ /* 0x000fe200000018ec */
[----:B----4-:R-:W1:Y:S01]  /*17110*/  LDSM.16.MT88.4 R16, [R194+0xa000] ;  /* 0x00a00000c210783b */ /* 0x010e620000004200 */
        /* <DEDUP_REMOVED lines=20> */
[----:B------:R-:W-:-:S03]  /*17260*/  IMAD.MOV.U32 R58, RZ, RZ, R188 ;  /* 0x000000ffff3a7224 */ /* 0x000fc600078e00bc */
[----:B------:R2:W5:Y:S01]  /*17270*/  LDL.LU R192, [R1+0xd0] ;  /* 0x0000d00001c07983 */ /* 0x0005620000300800 */
[----:B------:R-:W-:-:S03]  /*17280*/  IMAD.MOV.U32 R235, RZ, RZ, R55 ;  /* 0x000000ffffeb7224 */ /* 0x000fc600078e0037 */
[----:B------:R2:W5:Y:S01]  /*17290*/  LDL.LU R190, [R1+0xcc] ;  /* 0x0000cc0001be7983 */ /* 0x0005620000300800 */
[----:B------:R-:W-:-:S03]  /*172a0*/  IMAD.MOV.U32 R236, RZ, RZ, R53 ;  /* 0x000000ffffec7224 */ /* 0x000fc600078e0035 */
[----:B------:R2:W5:Y:S01]  /*172b0*/  LDL.LU R188, [R1+0xc8] ;  /* 0x0000c80001bc7983 */ /* 0x0005620000300800 */
[----:B-1----:R-:W-:Y:S01]  /*172c0*/  HMMA.16816.F32 R52, R4, R16, R64 ;  /* 0x000000100434723c */ /* 0x002fe20000001840 */
[----:B------:R-:W-:Y:S02]  /*172d0*/  IMAD.MOV.U32 R232, RZ, RZ, R58 ;  /* 0x000000ffffe87224 */ /* 0x000fe400078e003a */
[----:B------:R-:W-:Y:S02]  /*172e0*/  IMAD.MOV.U32 R234, RZ, RZ, R57 ;  /* 0x000000ffffea7224 */ /* 0x000fe400078e0039 */
[----:B------:R-:W-:Y:S02]  /*172f0*/  IMAD.MOV.U32 R237, RZ, RZ, R47 ;  /* 0x000000ffffed7224 */ /* 0x000fe400078e002f */
[----:B------:R-:W-:Y:S01]  /*17300*/  IMAD.MOV.U32 R238, RZ, RZ, R45 ;  /* 0x000000ffffee7224 */ /* 0x000fe200078e002d */
[----:B------:R-:W-:Y:S01]  /*17310*/  HMMA.16816.F32 R60, R8, R18, R60 ;  /* 0x00000012083c723c */ /* 0x000fe2000000183c */
[----:B------:R-:W-:-:S02]  /*17320*/  IMAD.MOV.U32 R239, RZ, RZ, R44 ;  /* 0x000000ffffef7224 */ /* 0x000fc400078e002c */
[----:B------:R-:W-:-:S05]  /*17330*/  IMAD.MOV.U32 R65, RZ, RZ, R56 ;  /* 0x000000ffff417224 */ /* 0x000fca00078e0038 */
[----:B------:R-:W-:Y:S08]  /*17340*/  HMMA.16816.F32 R44, R8, R16, R72 ;  /* 0x00000010082c723c */ /* 0x000ff00000001848 */
[----:B------:R-:W-:Y:S01]  /*17350*/  HMMA.16816.F32 R56, R4, R18, R116 ;  /* 0x000000120438723c */ /* 0x000fe20000001874 */
[----:B------:R-:W1:Y:S01]  /*17360*/  LDSM.16.MT88.4 R16, [R193+0xa000] ;  /* 0x00a00000c110783b */ /* 0x000e620000004200 */
[----:B------:R-:W-:-:S02]  /*17370*/  IMAD.MOV.U32 R233, RZ, RZ, R83 ;  /* 0x000000ffffe97224 */ /* 0x000fc400078e0053 */
[----:B------:R-:W-:Y:S02]  /*17380*/  IMAD.MOV.U32 R64, RZ, RZ, R82 ;  /* 0x000000ffff407224 */ /* 0x000fe400078e0052 */
[----:B------:R-:W-:Y:S02]  /*17390*/  IMAD.MOV.U32 R67, RZ, RZ, R79 ;  /* 0x000000ffff437224 */ /* 0x000fe400078e004f */
[-C--:B-1----:R-:W-:Y:S07]  /*173a0*/  HMMA.16816.F32 R72, R4, R16.reuse, R156 ;  /* 0x000000100448723c */ /* 0x082fee000000189c */
[----:B------:R-:W-:Y:S01]  /*173b0*/  IMAD.MOV.U32 R156, RZ, RZ, R78 ;  /* 0x000000ffff9c7224 */ /* 0x000fe200078e004e */
[----:B------:R-:W-:Y:S01]  /*173c0*/  HMMA.16816.F32 R68, R8, R16, R68 ;  /* 0x000000100844723c */ /* 0x000fe20000001844 */
[----:B------:R-:W-:-:S02]  /*173d0*/  IMAD.MOV.U32 R158, RZ, RZ, R77 ;  /* 0x000000ffff9e7224 */ /* 0x000fc400078e004d */
[----:B------:R-:W-:-:S05]  /*173e0*/  IMAD.MOV.U32 R159, RZ, RZ, R81 ;  /* 0x000000ffff9f7224 */ /* 0x000fca00078e0051 */
[-C--:B------:R-:W-:Y:S01]  /*173f0*/  HMMA.16816.F32 R76, R4, R18.reuse, R164 ;  /* 0x00000012044c723c */ /* 0x080fe200000018a4 */
[----:B------:R-:W-:Y:S01]  /*17400*/  IMAD.MOV.U32 R66, RZ, RZ, R85 ;  /* 0x000000ffff427224 */ /* 0x000fe200078e0055 */
[----:B------:R-:W-:Y:S06]  /*17410*/  LDSM.16.MT88.4 R164, [R189+0xa800] ;  /* 0x00a80000bda4783b */ /* 0x000fec0000004200 */
[----:B------:R-:W-:Y:S01]  /*17420*/  HMMA.16816.F32 R80, R8, R18, R92 ;  /* 0x000000120850723c */ /* 0x000fe2000000185c */
[----:B------:R-:W1:Y:S01]  /*17430*/  LDSM.16.MT88.4 R16, [R189+0xb000] ;  /* 0x00b00000bd10783b */ /* 0x000e620000004200 */
[----:B------:R-:W-:-:S06]  /*17440*/  IMAD.MOV.U32 R157, RZ, RZ, R84 ;  /* 0x000000ffff9d7224 */ /* 0x000fcc00078e0054 */
[-C--:B-1----:R-:W-:Y:S08]  /*17450*/  HMMA.16816.F32 R84, R4, R16.reuse, R184 ;  /* 0x000000100454723c */ /* 0x082ff000000018b8 */
[----:B------:R-:W-:Y:S08]  /*17460*/  HMMA.16816.F32 R204, R8, R16, R204 ;  /* 0x0000001008cc723c */ /* 0x000ff000000018cc */
[-C--:B------:R-:W-:Y:S08]  /*17470*/  HMMA.16816.F32 R92, R4, R18.reuse, R224 ;  /* 0x00000012045c723c */ /* 0x080ff000000018e0 */
[----:B------:R-:W-:Y:S01]  /*17480*/  HMMA.16816.F32 R184, R8, R18, R232 ;  /* 0x0000001208b8723c */ /* 0x000fe200000018e8 */
[----:B------:R-:W1:Y:S01]  /*17490*/  LDSM.16.MT88.4 R16, [R191+0xb000] ;  /* 0x00b00000bf10783b */ /* 0x000e620000004200 */
[----:B------:R-:W-:-:S06]  /*174a0*/  IMAD.WIDE.U32 R2, R15, -0x2daee0ad, RZ ;  /* 0xd2511f530f027825 */ /* 0x000fcc00078e00ff */
[----:B-1----:R-:W-:Y:S08]  /*174b0*/  HMMA.16816.F32 R232, R8, R16, R100 ;  /* 0x0000001008e8723c */ /* 0x002ff00000001864 */
[C---:B------:R-:W-:Y:S08]  /*174c0*/  HMMA.16816.F32 R100, R4.reuse, R18, R228 ;  /* 0x000000120464723c */ /* 0x040ff000000018e4 */
[----:B------:R-:W-:Y:S08]  /*174d0*/  HMMA.16816.F32 R88, R4, R16, R88 ;  /* 0x000000100458723c */ /* 0x000ff00000001858 */
[----:B------:R-:W-:Y:S01]  /*174e0*/  HMMA.16816.F32 R228, R8, R18, R20 ;  /* 0x0000001208e4723c */ /* 0x000fe20000001814 */
[----:B------:R-:W1:Y:S04]  /*174f0*/  LDSM.16.MT88.4 R20, [R194+0xb000] ;  /* 0x00b00000c214783b */ /* 0x000e680000004200 */
[----:B------:R-:W3:Y:S01]  /*17500*/  LDSM.16.MT88.4 R16, [R193+0xb000] ;  /* 0x00b00000c110783b */ /* 0x000ee20000004200 */
[----:B------:R-:W-:-:S02]  /*17510*/  LOP3.LUT R0, R3, UR16, R24, 0x96, !PT ;  /* 0x0000001003007c12 */ /* 0x000fc4000f8e9618 */
[----:B------:R-:W-:-:S04]  /*17520*/  LOP3.LUT R3, R2, 0xffff, RZ, 0xc0, !PT ;  /* 0x0000ffff02037812 */ /* 0x000fc800078ec0ff */
[----:B------:R-:W-:Y:S01]  /*17530*/  SHF.R.U32.HI R3, RZ, 0x8, R3 ;  /* 0x00000008ff037819 */ /* 0x000fe20000011603 */
[C---:B-1----:R-:W-:Y:S08]  /*17540*/  HMMA.16816.F32 R104, R4.reuse, R20, R104 ;  /* 0x000000140468723c */ /* 0x042ff00000001868 */
        /* <DEDUP_REMOVED lines=9> */
[----:B------:R-:W1:Y:S01]  /*175e0*/  LDSM.16.MT88.4 R156, [R191+0xa800] ;  /* 0x00a80000bf9c783b */ /* 0x000e620000004200 */
[----:B------:R-:W-:-:S05]  /*175f0*/  SHF.R.U32.HI R3, RZ, 0x10, R0 ;  /* 0x00000010ff037819 */ /* 0x000fca0000011600 */
[----:B------:R-:W-:Y:S01]  /*17600*/  HMMA.16816.F32 R236, R8, R16, R236 ;  /* 0x0000001008ec723c */ /* 0x000fe200000018ec */
[----:B------:R-:W-:-:S07]  /*17610*/  LOP3.LUT R6, R0, 0xff, RZ, 0xc0, !PT ;  /* 0x000000ff00067812 */ /* 0x000fce00078ec0ff */
[C---:B------:R-:W-:Y:S01]  /*17620*/  HMMA.16816.F32 R20, R8.reuse, R22, R64 ;  /* 0x000000160814723c */ /* 0x040fe20000001840 */
[----:B------:R-:W-:Y:S01]  /*17630*/  SHF.R.U32.HI R5, RZ, 0x18, R0 ;  /* 0x00000018ff057819 */ /* 0x000fe20000011600 */
[----:B------:R-:W-:Y:S06]  /*17640*/  LDSM.16.MT88.4 R64, [R193+0xa800] ;  /* 0x00a80000c140783b */ /* 0x000fec0000004200 */
        /* <DEDUP_REMOVED lines=14> */
[----:B------:R-:W-:Y:S01]  /*17730*/  HMMA.16816.F32 R168, R128, R164, R168 ;  /* 0x000000a480a8723c */ /* 0x000fe200000018a8 */
[----:B------:R-:W-:Y:S01]  /*17740*/  LOP3.LUT R124, R2, R51, RZ, 0xc0, !PT ;  /* 0x00000033027c7212 */ /* 0x000fe200078ec0ff */
[----:B------:R-:W-:Y:S01]  /*17750*/  LDSM.16.MT88.4 R96, [R191+0xb800] ;  /* 0x00b80000bf60783b */ /* 0x000fe20000004200 */
[----:B------:R-:W-:-:S03]  /*17760*/  LOP3.LUT R125, R3, R48, RZ, 0xc0, !PT ;  /* 0x00000030037d7212 */ /* 0x000fc600078ec0ff */
[----:B------:R-:W3:Y:S02]  /*17770*/  LDSM.16.MT88.4 R48, [R194+0xa800] ;  /* 0x00a80000c230783b */ /* 0x000ee40000004200 */
[----:B-1----:R-:W-:Y:S02]  /*17780*/  HMMA.16816.F32 R160, R128, R156, R160 ;  /* 0x0000009c80a0723c */ /* 0x002fe400000018a0 */
[----:B------:R-:W-:Y:S06]  /*17790*/  LDSM.16.MT88.4 R4, [R193+0xb800] ;  /* 0x00b80000c104783b */ /* 0x000fec0000004200 */
[C---:B------:R-:W-:Y:S08]  /*177a0*/  HMMA.16816.F32 R152, R124.reuse, R164, R152 ;  /* 0x000000a47c98723c */ /* 0x040ff00000001898 */
[-C--:B------:R-:W-:Y:S08]  /*177b0*/  HMMA.16816.F32 R148, R124, R166.reuse, R148 ;  /* 0x000000a67c94723c */ /* 0x080ff00000001894 */
[----:B------:R-:W-:Y:S08]  /*177c0*/  HMMA.16816.F32 R164, R128, R166, R36 ;  /* 0x000000a680a4723c */ /* 0x000ff00000001824 */
        /* <DEDUP_REMOVED lines=11> */
[----:B------:R-:W1:Y:S04]  /*17880*/  LDSM.16.MT88.4 R80, [R189+0xb800] ;  /* 0x00b80000bd50783b */ /* 0x000e680000004200 */
        /* <DEDUP_REMOVED lines=13> */
[----:B------:R-:W-:Y:S01]  /*17960*/  STG.E.U16 [R30.64+-0x9e], R133 ;  /* 0xffff62851e007986 */ /* 0x000fe2000c10151c */
[----:B------:R-:W-:-:S03]  /*17970*/  UISETP.GT.AND UP0, UPT, UR33, UR18, UPT ;  /* 0x000000122100728c */ /* 0x000fc6000bf04270 */
[----:B------:R-:W-:Y:S04]  /*17980*/  STG.E.U16 [R28.64+-0xa0], R27 ;  /* 0xffff601b1c007986 */ /* 0x000fe8000c10151c */
[----:B------:R-:W-:Y:S04]  /*17990*/  STG.E.U16 [R28.64+-0x9e], R26 ;  /* 0xffff621a1c007986 */ /* 0x000fe8000c10151c */
[----:B------:R-:W-:Y:S04]  /*179a0*/  STG.E.U16 [R12.64+-0x90], R174 ;  /* 0xffff70ae0c007986 */ /* 0x000fe8000c10151c */
[----:B------:R-:W-:Y:S04]  /*179b0*/  STG.E.U16 [R12.64+-0x8e], R173 ;  /* 0xffff72ad0c007986 */ /* 0x000fe8000c10151c */
[----:B------:R-:W-:Y:S04]  /*179c0*/  STG.E.U16 [R32.64+-0x90], R172 ;  /* 0xffff70ac20007986 */ /* 0x000fe8000c10151c */
[----:B------:R3:W-:Y:S04]  /*179d0*/  STG.E.U16 [R32.64+-0x8e], R139 ;  /* 0xffff728b20007986 */ /* 0x0007e8000c10151c */
[----:B------:R4:W-:Y:S04]  /*179e0*/  STG.E.U16 [R30.64+-0x90], R132 ;  /* 0xffff70841e007986 */ /* 0x0009e8000c10151c */
[----:B------:R2:W-:Y:S04]  /*179f0*/  STG.E.U16 [R30.64+-0x8e], R35 ;  /* 0xffff72231e007986 */ /* 0x0005e8000c10151c */
[----:B------:R2:W-:Y:S04]  /*17a00*/  STG.E.U16 [R28.64+-0x90], R183 ;  /* 0xffff70b71c007986 */ /* 0x0005e8000c10151c */
[----:B------:R2:W-:Y:S01]  /*17a10*/  STG.E.U16 [R28.64+-0x8e], R34 ;  /* 0xffff72221c007986 */ /* 0x0005e2000c10151c */
[----:B------:R-:W-:Y:S01]  /*17a20*/  PLOP3.LUT P2, PT, PT, PT, UP0, 0x80, 0x0 ;  /* 0x000000000000781c */ /* 0x000fe20003f4f008 */
[----:B------:R-:W-:Y:S01]  /*17a30*/  FADD.FTZ R0, R208, R251 ;  /* 0x000000fbd0007221 */ /* 0x000fe20000010000 */
[----:B-1----:R-:W-:Y:S01]  /*17a40*/  HMMA.16816.F32 R76, R124, R82, R92 ;  /* 0x000000527c4c723c */ /* 0x002fe2000000185c */
[----:B------:R-:W-:Y:S01]  /*17a50*/  FADD.FTZ R210, R210, R252 ;  /* 0x000000fcd2d27221 */ /* 0x000fe20000010000 */
[----:B------:R-:W-:Y:S01]  /*17a60*/  IADD3 RZ, P3, R12, -0x100, RZ ;  /* 0xffffff000cff7810 */ /* 0x000fe20007f7e0ff */
[----:B------:R-:W-:-:S02]  /*17a70*/  FADD.FTZ R208, R242, R250 ;  /* 0x000000faf2d07221 */ /* 0x000fc40000010000 */
[----:B------:R-:W-:-:S03]  /*17a80*/  FADD.FTZ R0, R240, R0 ;  /* 0x00000000f0007221 */ /* 0x000fc60000010000 */
[----:B------:R-:W-:Y:S01]  /*17a90*/  HMMA.16816.F32 R72, R124, R80, R84 ;  /* 0x000000507c48723c */ /* 0x000fe20000001854 */
[----:B------:R-:W-:Y:S01]  /*17aa0*/  FADD.FTZ R210, R243, R210 ;  /* 0x000000d2f3d27221 */ /* 0x000fe20000010000 */
[----:B---3--:R-:W-:-:S06]  /*17ab0*/  IADD3.X R139, R13, -0x1, RZ, P3, !PT ;  /* 0xffffffff0d8b7810 */ /* 0x008fcc0001ffe4ff */
        /* <DEDUP_REMOVED lines=9> */
[----:B----4-:R-:W-:Y:S02]  /*17b50*/  IMAD.MOV.U32 R132, RZ, RZ, R222 ;  /* 0x000000ffff847224 */ /* 0x010fe400078e00de */
[----:B------:R-:W-:-:S05]  /*17b60*/  IMAD.MOV.U32 R133, RZ, RZ, R212 ;  /* 0x000000ffff857224 */ /* 0x000fca00078e00d4 */
[----:B------:R-:W-:Y:S08]  /*17b70*/  HMMA.16816.F32 R124, R124, R6, R116 ;  /* 0x000000067c7c723c */ /* 0x000ff00000001874 */
[C---:B------:R-:W-:Y:S08]  /*17b80*/  HMMA.16816.F32 R68, R128.reuse, R80, R204 ;  /* 0x000000508044723c */ /* 0x040ff000000018cc */
[----:B------:R-:W-:Y:S01]  /*17b90*/  HMMA.16816.F32 R84, R128, R96, R232 ;  /* 0x000000608054723c */ /* 0x000fe200000018e8 */
[----:B------:R-:W-:-:S07]  /*17ba0*/  IADD3 R204, R12, -0x100, RZ ;  /* 0xffffff000ccc7810 */ /* 0x000fce0007ffe0ff */
[C---:B------:R-:W-:Y:S08]  /*17bb0*/  HMMA.16816.F32 R100, R128.reuse, R112, R224 ;  /* 0x000000708064723c */ /* 0x040ff000000018e0 */
[C---:B------:R-:W-:Y:S08]  /*17bc0*/  HMMA.16816.F32 R80, R128.reuse, R82, R184 ;  /* 0x000000528050723c */ /* 0x040ff000000018b8 */
[C---:B------:R-:W-:Y:S08]  /*17bd0*/  HMMA.16816.F32 R96, R128.reuse, R98, R228 ;  /* 0x000000628060723c */ /* 0x040ff000000018e4 */
[C---:B------:R-:W-:Y:S08]  /*17be0*/  HMMA.16816.F32 R112, R128.reuse, R114, R20 ;  /* 0x000000728070723c */ /* 0x040ff00000001814 */
[C---:B------:R-:W-:Y:S08]  /*17bf0*/  HMMA.16816.F32 R116, R128.reuse, R4, R236 ;  /* 0x000000048074723c */ /* 0x040ff000000018ec */
[----:B------:R-:W-:Y:S01]  /*17c00*/  HMMA.16816.F32 R128, R128, R6, R16 ;  /* 0x000000068080723c */ /* 0x000fe20000001810 */
[----:B------:R-:W-:Y:S07]  /*17c10*/  @!P2 BRA `(.L_x_2063) ;  /* 0x000055700000a947 */ /* 0x000fee0003800000 */
[----:B--2---:R-:W2:Y:S04]  /*17c20*/  LDL.64 R14, [R1+0xb8] ;  /* 0x0000b800010e7983 */ /* 0x004ea80000100a00 */
        /* <DEDUP_REMOVED lines=138> */
[----:B------:R-:W-:Y:S08]  /*184d0*/  HMMA.16816.F32 R180, R4, R18, R176 ;  /* 0x0000001204b4723c */ /* 0x000ff000000018b0 */
[----:B--2---:R-:W-:Y:S08]  /*184e0*/  HMMA.16816.F32 R176, R8, R16, R132 ;  /* 0x0000001008b0723c */ /* 0x004ff00000001884 */
        /* <DEDUP_REMOVED lines=53> */
.L_x_2075:
[----:B------:R-:W-:Y:S05]  /*18840*/  BSYNC B0 ;  /* 0x0000000000007941 */ /* 0x000fea0003800000 */
.L_x_2074:
[----:B------:R-:W0:Y:S02]  /*18850*/  LDGDEPBAR ;  /* 0x00000000000079af */ /* 0x000e240000000000 */
.L_x_2073:
[----:B-1----:R-:W3:Y:S01]  /*18860*/  LDL.LU.64 R4, [R1+0x68] ;  /* 0x0000680001047983 */ /* 0x002ee20000300a00 */
[----:B--2---:R-:W-:-:S03]  /*18870*/  IMAD.U32 R2, RZ, RZ, UR33 ;  /* 0x00000021ff027e24 */ /* 0x004fc6000f8e00ff */
[----:B------:R-:W1:Y:S01]  /*18880*/  S2R R3, SR_TID.X ;  /* 0x0000000000037919 */ /* 0x000e620000002100 */
[----:B------:R-:W-:-:S03]  /*18890*/  LOP3.LUT R0, R0, 0xfffffffe, RZ, 0xc0, !PT ;  /* 0xfffffffe00007812 */ /* 0x000fc600078ec0ff */
[----:B------:R2:W-:Y:S04]  /*188a0*/  STL.64 [R1+0x100], R30 ;  /* 0x0001001e01007387 */ /* 0x0005e80000100a00 */
[----:B------:R-:W-:Y:S04]  /*188b0*/  STL [R1+0xfc], R28 ;  /* 0x0000fc1c01007387 */ /* 0x000fe80000100800 */
[----:B------:R-:W-:Y:S04]  /*188c0*/  STL [R1+0xf8], R29 ;  /* 0x0000f81d01007387 */ /* 0x000fe80000100800 */
[----:B------:R-:W-:Y:S04]  /*188d0*/  STL [R1+0xf4], R203 ;  /* 0x0000f4cb01007387 */ /* 0x000fe80000100800 */
[----:B------:R-:W-:Y:S01]  /*188e0*/  STL [R1+0xf0], R202 ;  /* 0x0000f0ca01007387 */ /* 0x000fe20000100800 */
[----:B-1----:R-:W-:-:S03]  /*188f0*/  IMAD.SHL.U32 R3, R3, 0x2, RZ ;  /* 0x0000000203037824 */ /* 0x002fc600078e00ff */
[----:B------:R-:W-:Y:S02]  /*18900*/  STL [R1+0xec], R201 ;  /* 0x0000ecc901007387 */ /* 0x000fe40000100800 */
[----:B------:R-:W-:Y:S02]  /*18910*/  LOP3.LUT R3, R3, 0x6, RZ, 0xc0, !PT ;  /* 0x0000000603037812 */ /* 0x000fe400078ec0ff */
[----:B------:R-:W-:Y:S03]  /*18920*/  STL [R1+0xe8], R200 ;  /* 0x0000e8c801007387 */ /* 0x000fe60000100800 */
[----:B------:R-:W-:Y:S01]  /*18930*/  IMAD R2, R2, 0x20, R3 ;  /* 0x0000002002027824 */ /* 0x000fe200078e0203 */
[----:B------:R-:W-:Y:S04]  /*18940*/  STL [R1+0xe4], R199 ;  /* 0x0000e4c701007387 */ /* 0x000fe80000100800 */
[----:B------:R-:W-:Y:S01]  /*18950*/  IADD3 R3, R2, 0x1, RZ ;  /* 0x0000000102037810 */ /* 0x000fe20007ffe0ff */
[----:B------:R-:W-:Y:S03]  /*18960*/  STL [R1+0xe0], R198 ;  /* 0x0000e0c601007387 */ /* 0x000fe60000100800 */
[C---:B------:R-:W-:Y:S01]  /*18970*/  ISETP.GE.AND P1, PT, R3.reuse, R218, PT ;  /* 0x000000da0300720c */ /* 0x040fe20003f26270 */
[----:B------:R-:W-:Y:S03]  /*18980*/  STL [R1+0xdc], R197 ;  /* 0x0000dcc501007387 */ /* 0x000fe60000100800 */
[C---:B------:R-:W-:Y:S01]  /*18990*/  ISETP.LT.OR P1, PT, R3.reuse, R214, P1 ;  /* 0x000000d60300720c */ /* 0x040fe20000f21670 */
[----:B------:R-:W-:Y:S01]  /*189a0*/  STL [R1+0xd8], R196 ;  /* 0x0000d8c401007387 */ /* 0x000fe20000100800 */
[----:B------:R-:W-:-:S02]  /*189b0*/  ISETP.GE.AND P2, PT, R3, R220, PT ;  /* 0x000000dc0300720c */ /* 0x000fc40003f46270 */
[C---:B------:R-:W-:Y:S01]  /*189c0*/  ISETP.GE.AND P3, PT, R2.reuse, R220, PT ;  /* 0x000000dc0200720c */ /* 0x040fe20003f66270 */
[----:B------:R-:W-:Y:S01]  /*189d0*/  STL [R1+0xd4], R195 ;  /* 0x0000d4c301007387 */ /* 0x000fe20000100800 */
[C---:B------:R-:W-:Y:S02]  /*189e0*/  ISETP.GE.AND P4, PT, R3.reuse, R221, PT ;  /* 0x000000dd0300720c */ /* 0x040fe40003f86270 */
[CC--:B------:R-:W-:Y:S01]  /*189f0*/  ISETP.LT.OR P2, PT, R3.reuse, R216.reuse, P2 ;  /* 0x000000d80300720c */ /* 0x0c0fe20001741670 */
[----:B------:R-:W-:Y:S01]  /*18a00*/  STL [R1+0xd0], R192 ;  /* 0x0000d0c001007387 */ /* 0x000fe20000100800 */
[----:B------:R-:W-:Y:S02]  /*18a10*/  ISETP.LT.OR P3, PT, R2, R216, P3 ;  /* 0x000000d80200720c */ /* 0x000fe40001f61670 */
[----:B------:R-:W-:Y:S01]  /*18a20*/  ISETP.LT.OR P4, PT, R3, R217, P4 ;  /* 0x000000d90300720c */ /* 0x000fe20002781670 */
[----:B------:R-:W-:Y:S01]  /*18a30*/  STL [R1+0xcc], R190 ;  /* 0x0000ccbe01007387 */ /* 0x000fe20000100800 */
[----:B------:R-:W-:-:S02]  /*18a40*/  @P1 LOP3.LUT R0, R0, 0x1, RZ, 0xfc, !PT ;  /* 0x0000000100001812 */ /* 0x000fc400078efcff */
[----:B------:R-:W-:Y:S01]  /*18a50*/  FSEL R16, R174, -INF , !P3 ;  /* 0xff800000ae107808 */ /* 0x000fe20005800000 */
[----:B------:R-:W-:Y:S01]  /*18a60*/  STL [R1+0xc8], R188 ;  /* 0x0000c8bc01007387 */ /* 0x000fe20000100800 */
[----:B------:R-:W-:Y:S02]  /*18a70*/  FSEL R23, R175, -INF , !P2 ;  /* 0xff800000af177808 */ /* 0x000fe40005000000 */
[----:B------:R-:W-:Y:S01]  /*18a80*/  ISETP.GE.AND P0, PT, R3, R219, PT ;  /* 0x000000db0300720c */ /* 0x000fe20003f06270 */
[----:B--2---:R-:W2:Y:S01]  /*18a90*/  LDL.LU.64 R30, [R1+0x30] ;  /* 0x00003000011e7983 */ /* 0x004ea20000300a00 */
[C---:B------:R-:W-:Y:S02]  /*18aa0*/  ISETP.GE.AND P5, PT, R2.reuse, R221, PT ;  /* 0x000000dd0200720c */ /* 0x040fe40003fa6270 */
[----:B------:R-:W-:Y:S01]  /*18ab0*/  ISETP.GE.AND P1, PT, R2, R219, PT ;  /* 0x000000db0200720c */ /* 0x000fe20003f26270 */
[----:B------:R-:W4:Y:S01]  /*18ac0*/  LDL.LU.64 R236, [R1+0xc0] ;  /* 0x0000c00001ec7983 */ /* 0x000f220000300a00 */
[----:B------:R-:W-:-:S02]  /*18ad0*/  FSEL R15, R173, -INF , !P4 ;  /* 0xff800000ad0f7808 */ /* 0x000fc40006000000 */
[----:B------:R-:W-:Y:S02]  /*18ae0*/  ISETP.LT.OR P0, PT, R3, R215, P0 ;  /* 0x000000d70300720c */ /* 0x000fe40000701670 */
[C---:B------:R-:W-:Y:S02]  /*18af0*/  ISETP.LT.OR P5, PT, R2.reuse, R217, P5 ;  /* 0x000000d90200720c */ /* 0x040fe40002fa1670 */
[C---:B------:R-:W-:Y:S02]  /*18b00*/  ISETP.LT.OR P4, PT, R2.reuse, R215, P1 ;  /* 0x000000d70200720c */ /* 0x040fe40000f81670 */
[----:B------:R-:W-:Y:S02]  /*18b10*/  IADD3 R3, R2, 0x9, RZ ;  /* 0x0000000902037810 */ /* 0x000fe40007ffe0ff */
[----:B------:R-:W-:Y:S02]  /*18b20*/  FSEL R7, R172, -INF , !P5 ;  /* 0xff800000ac077808 */ /* 0x000fe40006800000 */
[----:B------:R-:W-:-:S02]  /*18b30*/  FSEL R24, R204, -INF , !P4 ;  /* 0xff800000cc187808 */ /* 0x000fc40006000000 */
[C---:B------:R-:W-:Y:S02]  /*18b40*/  ISETP.GE.AND P4, PT, R3.reuse, R221, PT ;  /* 0x000000dd0300720c */ /* 0x040fe40003f86270 */
[C---:B------:R-:W-:Y:S02]  /*18b50*/  ISETP.GE.AND P5, PT, R3.reuse, R218, PT ;  /* 0x000000da0300720c */ /* 0x040fe40003fa6270 */
[C---:B------:R-:W-:Y:S02]  /*18b60*/  ISETP.LT.OR P4, PT, R3.reuse, R217, P4 ;  /* 0x000000d90300720c */ /* 0x040fe40002781670 */
[----:B------:R-:W-:Y:S02]  /*18b70*/  ISETP.LT.OR P5, PT, R3, R214, P5 ;  /* 0x000000d60300720c */ /* 0x000fe40002fa1670 */
[----:B------:R-:W-:Y:S02]  /*18b80*/  FSEL R27, R205, -INF , !P0 ;  /* 0xff800000cd1b7808 */ /* 0x000fe40004000000 */
[----:B------:R-:W-:-:S02]  /*18b90*/  FSEL R11, R137, -INF , !P4 ;  /* 0xff800000890b7808 */ /* 0x000fc40006000000 */
[----:B------:R-:W-:Y:S01]  /*18ba0*/  LOP3.LUT R0, R0, 0xffffffbf, RZ, 0xc0, !PT ;  /* 0xffffffbf00007812 */ /* 0x000fe200078ec0ff */
[----:B---3--:R-:W-:Y:S01]  /*18bb0*/  IMAD.MOV.U32 R230, RZ, RZ, R4 ;  /* 0x000000ffffe67224 */ /* 0x008fe200078e0004 */
[----:B------:R-:W-:Y:S01]  /*18bc0*/  IADD3 R4, R2, 0x8, RZ ;  /* 0x0000000802047810 */ /* 0x000fe20007ffe0ff */
[----:B------:R-:W-:-:S03]  /*18bd0*/  IMAD.MOV.U32 R231, RZ, RZ, R5 ;  /* 0x000000ffffe77224 */ /* 0x000fc600078e0005 */
[C---:B------:R-:W-:Y:S02]  /*18be0*/  ISETP.GE.AND P2, PT, R4.reuse, R221, PT ;  /* 0x000000dd0400720c */ /* 0x040fe40003f46270 */
[C---:B------:R-:W-:Y:S02]  /*18bf0*/  ISETP.GE.AND P3, PT, R4.reuse, R220, PT ;  /* 0x000000dc0400720c */ /* 0x040fe40003f66270 */
[C---:B------:R-:W-:Y:S02]  /*18c00*/  ISETP.LT.OR P2, PT, R4.reuse, R217, P2 ;  /* 0x000000d90400720c */ /* 0x040fe40001741670 */
[----:B------:R-:W-:Y:S02]  /*18c10*/  ISETP.LT.OR P3, PT, R4, R216, P3 ;  /* 0x000000d80400720c */ /* 0x000fe40001f61670 */
[----:B------:R-:W-:Y:S02]  /*18c20*/  FSEL R14, R136, -INF , !P2 ;  /* 0xff800000880e7808 */ /* 0x000fe40005000000 */
[----:B------:R-:W-:-:S02]  /*18c30*/  FSEL R22, R138, -INF , !P3 ;  /* 0xff8000008a167808 */ /* 0x000fc40005800000 */
[C---:B------:R-:W-:Y:S02]  /*18c40*/  ISETP.GE.AND P2, PT, R3.reuse, R220, PT ;  /* 0x000000dc0300720c */ /* 0x040fe40003f46270 */
[C---:B------:R-:W-:Y:S02]  /*18c50*/  ISETP.GE.AND P3, PT, R3.reuse, R219, PT ;  /* 0x000000db0300720c */ /* 0x040fe40003f66270 */
[C---:B------:R-:W-:Y:S02]  /*18c60*/  ISETP.LT.OR P2, PT, R3.reuse, R216, P2 ;  /* 0x000000d80300720c */ /* 0x040fe40001741670 */
[----:B------:R-:W-:Y:S02]  /*18c70*/  ISETP.LT.OR P3, PT, R3, R215, P3 ;  /* 0x000000d70300720c */ /* 0x000fe40001f61670 */
[----:B------:R-:W-:Y:S02]  /*18c80*/  IADD3 R3, R2, 0x10, RZ ;  /* 0x0000001002037810 */ /* 0x000fe40007ffe0ff */
[----:B------:R-:W-:-:S02]  /*18c90*/  ISETP.GE.AND P1, PT, R4, R219, PT ;  /* 0x000000db0400720c */ /* 0x000fc40003f26270 */
[C---:B------:R-:W-:Y:S02]  /*18ca0*/  ISETP.GE.AND P0, PT, R3.reuse, R221, PT ;  /* 0x000000dd0300720c */ /* 0x040fe40003f06270 */
[----:B------:R-:W-:Y:S02]  /*18cb0*/  ISETP.LT.OR P1, PT, R4, R215, P1 ;  /* 0x000000d70400720c */ /* 0x000fe40000f21670 */
[----:B------:R-:W-:Y:S02]  /*18cc0*/  ISETP.LT.OR P0, PT, R3, R217, P0 ;  /* 0x000000d90300720c */ /* 0x000fe40000701670 */
[----:B------:R-:W-:Y:S02]  /*18cd0*/  IADD3 R5, R2, 0x11, RZ ;  /* 0x0000001102057810 */ /* 0x000fe40007ffe0ff */
[----:B------:R-:W-:Y:S02]  /*18ce0*/  FSEL R21, R139, -INF , !P2 ;  /* 0xff8000008b157808 */ /* 0x000fe40005000000 */
[----:B------:R-:W-:-:S02]  /*18cf0*/  FSEL R26, R184, -INF , !P1 ;  /* 0xff800000b81a7808 */ /* 0x000fc40004800000 */
[----:B------:R-:W-:Y:S02]  /*18d00*/  FSEL R10, R176, -INF , !P0 ;  /* 0xff800000b00a7808 */ /* 0x000fe40004000000 */
[C---:B------:R-:W-:Y:S02]  /*18d10*/  ISETP.GE.AND P1, PT, R3.reuse, R220, PT ;  /* 0x000000dc0300720c */ /* 0x040fe40003f26270 */
[C---:B------:R-:W-:Y:S02]  /*18d20*/  ISETP.GE.AND P2, PT, R3.reuse, R219, PT ;  /* 0x000000db0300720c */ /* 0x040fe40003f46270 */
[-C--:B------:R-:W-:Y:S02]  /*18d30*/  ISETP.GE.AND P4, PT, R3, R218.reuse, PT ;  /* 0x000000da0300720c */ /* 0x080fe40003f86270 */
[----:B------:R-:W-:Y:S02]  /*18d40*/  ISETP.GE.AND P0, PT, R5, R221, PT ;  /* 0x000000dd0500720c */ /* 0x000fe40003f06270 */
[----:B------:R-:W-:-:S02]  /*18d50*/  ISETP.GE.AND P6, PT, R4, R218, PT ;  /* 0x000000da0400720c */ /* 0x000fc40003fc6270 */
[C---:B------:R-:W-:Y:S02]  /*18d60*/  ISETP.LT.OR P1, PT, R3.reuse, R216, P1 ;  /* 0x000000d80300720c */ /* 0x040fe40000f21670 */
[C---:B------:R-:W-:Y:S02]  /*18d70*/  ISETP.LT.OR P2, PT, R3.reuse, R215, P2 ;  /* 0x000000d70300720c */ /* 0x040fe40001741670 */
[-C--:B------:R-:W-:Y:S02]  /*18d80*/  ISETP.LT.OR P4, PT, R3, R214.reuse, P4 ;  /* 0x000000d60300720c */ /* 0x080fe40002781670 */
[----:B------:R-:W-:Y:S02]  /*18d90*/  ISETP.LT.OR P0, PT, R5, R217, P0 ;  /* 0x000000d90500720c */ /* 0x000fe40000701670 */
[----:B------:R-:W-:Y:S02]  /*18da0*/  IADD3 R3, R2, 0x18, RZ ;  /* 0x0000001802037810 */ /* 0x000fe40007ffe0ff */
[----:B------:R-:W-:-:S02]  /*18db0*/  ISETP.LT.OR P6, PT, R4, R214, P6 ;  /* 0x000000d60400720c */ /* 0x000fc400037c1670 */
[----:B------:R-:W-:Y:S02]  /*18dc0*/  FSEL R9, R177, -INF , !P0 ;  /* 0xff800000b1097808 */ /* 0x000fe40004000000 */
[----:B------:R-:W-:-:S04]  /*18dd0*/  ISETP.GE.AND P0, PT, R3, R221, PT ;  /* 0x000000dd0300720c */ /* 0x000fc80003f06270 */
[----:B------:R-:W-:-:S04]  /*18de0*/  ISETP.LT.OR P0, PT, R3, R217, P0 ;  /* 0x000000d90300720c */ /* 0x000fc80000701670 */
[----:B------:R-:W-:Y:S02]  /*18df0*/  FSEL R8, R132, -INF , !P0 ;  /* 0xff80000084087808 */ /* 0x000fe40004000000 */
[-C--:B------:R-:W-:Y:S02]  /*18e00*/  ISETP.GE.AND P0, PT, R3, R220.reuse, PT ;  /* 0x000000dc0300720c */ /* 0x080fe40003f06270 */
[----:B------:R-:W-:Y:S02]  /*18e10*/  FSEL R20, R178, -INF , !P1 ;  /* 0xff800000b2147808 */ /* 0x000fe40004800000 */
[----:B------:R-:W-:Y:S02]  /*18e20*/  @P6 LOP3.LUT R0, R0, 0x40, RZ, 0xfc, !PT ;  /* 0x0000004000006812 */ /* 0x000fe400078efcff */
[----:B------:R-:W-:Y:S02]  /*18e30*/  ISETP.GE.AND P1, PT, R5, R220, PT ;  /* 0x000000dc0500720c */ /* 0x000fe40003f26270 */
[----:B------:R-:W-:-:S02]  /*18e40*/  ISETP.LT.OR P0, PT, R3, R216, P0 ;  /* 0x000000d80300720c */ /* 0x000fc40000701670 */
[----:B------:R-:W-:Y:S02]  /*18e50*/  IADD3 R4, R2, 0x19, RZ ;  /* 0x0000001902047810 */ /* 0x000fe40007ffe0ff */
[----:B------:R-:W-:Y:S02]  /*18e60*/  LOP3.LUT R0, R0, 0xffffff7f, RZ, 0xc0, !PT ;  /* 0xffffff7f00007812 */ /* 0x000fe400078ec0ff */
[----:B------:R-:W-:Y:S02]  /*18e70*/  ISETP.LT.OR P1, PT, R5, R216, P1 ;  /* 0x000000d80500720c */ /* 0x000fe40000f21670 */
[----:B------:R-:W-:Y:S02]  /*18e80*/  FSEL R18, R134, -INF , !P0 ;  /* 0xff80000086127808 */ /* 0x000fe40004000000 */
[----:B------:R-:W-:Y:S02]  /*18e90*/  ISETP.GE.AND P0, PT, R4, R221, PT ;  /* 0x000000dd0400720c */ /* 0x000fe40003f06270 */
[----:B------:R-:W-:-:S02]  /*18ea0*/  @P5 LOP3.LUT R0, R0, 0x80, RZ, 0xfc, !PT ;  /* 0x0000008000005812 */ /* 0x000fc400078efcff */
[----:B------:R-:W-:Y:S02]  /*18eb0*/  FSEL R19, R179, -INF , !P1 ;  /* 0xff800000b3137808 */ /* 0x000fe40004800000 */
[----:B------:R-:W-:Y:S02]  /*18ec0*/  ISETP.GE.AND P1, PT, R2, R218, PT ;  /* 0x000000da0200720c */ /* 0x000fe40003f26270 */
[----:B------:R-:W-:Y:S02]  /*18ed0*/  ISETP.LT.OR P0, PT, R4, R217, P0 ;  /* 0x000000d90400720c */ /* 0x000fe40000701670 */
[----:B------:R-:W-:Y:S02]  /*18ee0*/  LOP3.LUT R0, R0, 0xfffffeff, RZ, 0xc0, !PT ;  /* 0xfffffeff00007812 */ /* 0x000fe400078ec0ff */
[----:B------:R-:W-:Y:S02]  /*18ef0*/  ISETP.LT.OR P6, PT, R2, R214, P1 ;  /* 0x000000d60200720c */ /* 0x000fe40000fc1670 */
[----:B------:R-:W-:-:S02]  /*18f00*/  FSEL R6, R133, -INF , !P0 ;  /* 0xff80000085067808 */ /* 0x000fc40004000000 */
[----:B------:R-:W-:Y:S02]  /*18f10*/  FMNMX.FTZ R2, R223, R7, !PT ;  /* 0x00000007df027209 */ /* 0x000fe40007810000 */
[----:B------:R-:W-:Y:S02]  /*18f20*/  ISETP.GE.AND P0, PT, R4, R220, PT ;  /* 0x000000dc0400720c */ /* 0x000fe40003f06270 */
[----:B------:R-:W-:Y:S02]  /*18f30*/  LOP3.LUT R0, R0, 0xffffffdf, RZ, 0xc0, !PT ;  /* 0xffffffdf00007812 */ /* 0x000fe400078ec0ff */
[----:B------:R-:W-:Y:S02]  /*18f40*/  FMNMX.FTZ R2, R15, R2, !PT ;  /* 0x000000020f027209 */ /* 0x000fe40007810000 */
[----:B------:R-:W-:Y:S02]  /*18f50*/  ISETP.LT.OR P0, PT, R4, R216, P0 ;  /* 0x000000d80400720c */ /* 0x000fe40000701670 */
[----:B------:R-:W-:-:S02]  /*18f60*/  @P2 LOP3.LUT R0, R0, 0x20, RZ, 0xfc, !PT ;  /* 0x0000002000002812 */ /* 0x000fc400078efcff */
[----:B------:R-:W-:Y:S02]  /*18f70*/  FMNMX.FTZ R2, R14, R2, !PT ;  /* 0x000000020e027209 */ /* 0x000fe40007810000 */
[----:B------:R-:W-:Y:S02]  /*18f80*/  FSEL R17, R135, -INF , !P0 ;  /* 0xff80000087117808 */ /* 0x000fe40004000000 */
[----:B------:R-:W-:Y:S02]  /*18f90*/  @P4 LOP3.LUT R0, R0, 0x100, RZ, 0xfc, !PT ;  /* 0x0000010000004812 */ /* 0x000fe400078efcff */
[----:B------:R-:W-:Y:S02]  /*18fa0*/  ISETP.GE.AND P0, PT, R5, R219, PT ;  /* 0x000000db0500720c */ /* 0x000fe40003f06270 */
[----:B------:R-:W-:Y:S02]  /*18fb0*/  FMNMX.FTZ R2, R11, R2, !PT ;  /* 0x000000020b027209 */ /* 0x000fe40007810000 */
[----:B------:R-:W-:-:S02]  /*18fc0*/  LOP3.LUT R0, R0, 0xfffffdff, RZ, 0xc0, !PT ;  /* 0xfffffdff00007812 */ /* 0x000fc400078ec0ff */
[----:B------:R-:W-:Y:S02]  /*18fd0*/  ISETP.LT.OR P0, PT, R5, R215, P0 ;  /* 0x000000d70500720c */ /* 0x000fe40000701670 */
[----:B------:R-:W-:Y:S02]  /*18fe0*/  FMNMX.FTZ R2, R10, R2, !PT ;  /* 0x000000020a027209 */ /* 0x000fe40007810000 */
[----:B------:R-:W-:Y:S02]  /*18ff0*/  @P6 LOP3.LUT R0, R0, 0x200, RZ, 0xfc, !PT ;  /* 0x0000020000006812 */ /* 0x000fe400078efcff */
[----:B------:R-:W-:Y:S02]  /*19000*/  FMNMX.FTZ R2, R9, R2, !PT ;  /* 0x0000000209027209 */ /* 0x000fe40007810000 */
[C---:B------:R-:W-:Y:S02]  /*19010*/  LOP3.LUT P6, RZ, R0.reuse, 0x20, RZ, 0xc0, !PT ;  /* 0x0000002000ff7812 */ /* 0x040fe400078cc0ff */
[----:B------:R-:W-:-:S02]  /*19020*/  LOP3.LUT R0, R0, 0xffffffef, RZ, 0xc0, !PT ;  /* 0xffffffef00007812 */ /* 0x000fc400078ec0ff */
[----:B------:R-:W-:Y:S02]  /*19030*/  FMNMX.FTZ R2, R8, R2, !PT ;  /* 0x0000000208027209 */ /* 0x000fe40007810000 */
[----:B------:R-:W-:Y:S02]  /*19040*/  @P0 LOP3.LUT R0, R0, 0x10, RZ, 0xfc, !PT ;  /* 0x0000001000000812 */ /* 0x000fe400078efcff */
[C---:B------:R-:W-:Y:S02]  /*19050*/  ISETP.GE.AND P0, PT, R3.reuse, R219, PT ;  /* 0x000000db0300720c */ /* 0x040fe40003f06270 */
[----:B------:R-:W-:Y:S02]  /*19060*/  FMNMX.FTZ R2, R6, R2, !PT ;  /* 0x0000000206027209 */ /* 0x000fe40007810000 */
[C---:B------:R-:W-:Y:S02]  /*19070*/  ISETP.GE.AND P2, PT, R3.reuse, R218, PT ;  /* 0x000000da0300720c */ /* 0x040fe40003f46270 */
[----:B------:R-:W-:-:S02]  /*19080*/  ISETP.LT.OR P4, PT, R3, R215, P0 ;  /* 0x000000d70300720c */ /* 0x000fc40000781670 */
[----:B------:R-:W-:Y:S02]  /*19090*/  ISETP.LT.OR P2, PT, R3, R214, P2 ;  /* 0x000000d60300720c */ /* 0x000fe40001741670 */
[----:B------:R-:W1:Y:S02]  /*190a0*/  SHFL.BFLY PT, R3, R2, 0x2, 0x1f ;  /* 0x0c401f0002037f89 */ /* 0x000e6400000e0000 */
[----:B-1----:R-:W-:-:S05]  /*190b0*/  FMNMX.FTZ R2, R2, R3, !PT ;  /* 0x0000000302027209 */ /* 0x002fca0007810000 */
[----:B------:R-:W1:Y:S01]  /*190c0*/  SHFL.BFLY PT, R3, R2, 0x1, 0x1f ;  /* 0x0c201f0002037f89 */ /* 0x000e6200000e0000 */
[----:B------:R-:W-:-:S04]  /*190d0*/  ISETP.GE.AND P0, PT, R4, R219, PT ;  /* 0x000000db0400720c */ /* 0x000fc80003f06270 */
[----:B------:R-:W-:Y:S02]  /*190e0*/  ISETP.LT.OR P5, PT, R4, R215, P0 ;  /* 0x000000d70400720c */ /* 0x000fe400007a1670 */
[----:B------:R-:W-:Y:S02]  /*190f0*/  FSEL R25, R185, -INF , !P3 ;  /* 0xff800000b9197808 */ /* 0x000fe40005800000 */
[----:B-1----:R-:W-:-:S04]  /*19100*/  FMNMX.FTZ R135, R2, R3, !PT ;  /* 0x0000000302877209 */ /* 0x002fc80007810000 */
[C---:B------:R-:W-:Y:S01]  /*19110*/  FSETP.NEU.FTZ.AND P0, PT, R135.reuse, -INF , PT ;  /* 0xff8000008700780b */ /* 0x040fe20003f1d000 */
        /* <DEDUP_REMOVED lines=9> */
[----:B------:R-:W-:Y:S01]  /*191b0*/  FFMA.FTZ R185, R6, c[0x0][0x23c], -R2 ;  /* 0x00008f0006b97a23 */ /* 0x000fe20000010802 */
[----:B------:R-:W-:-:S04]  /*191c0*/  FMNMX.FTZ R2, R213, R16, !PT ;  /* 0x00000010d5027209 */ /* 0x000fc80007810000 */
[----:B------:R-:W-:-:S04]  /*191d0*/  FMNMX.FTZ R2, R23, R2, !PT ;  /* 0x0000000217027209 */ /* 0x000fc80007810000 */
[----:B------:R-:W-:-:S04]  /*191e0*/  FMNMX.FTZ R2, R22, R2, !PT ;  /* 0x0000000216027209 */ /* 0x000fc80007810000 */
[----:B------:R-:W-:-:S04]  /*191f0*/  FMNMX.FTZ R2, R21, R2, !PT ;  /* 0x0000000215027209 */ /* 0x000fc80007810000 */
[----:B------:R-:W-:-:S04]  /*19200*/  FMNMX.FTZ R2, R20, R2, !PT ;  /* 0x0000000214027209 */ /* 0x000fc80007810000 */
[----:B------:R-:W-:-:S04]  /*19210*/  FMNMX.FTZ R2, R19, R2, !PT ;  /* 0x0000000213027209 */ /* 0x000fc80007810000 */
[----:B------:R-:W-:Y:S02]  /*19220*/  FMNMX.FTZ R2, R18, R2, !PT ;  /* 0x0000000212027209 */ /* 0x000fe40007810000 */
[----:B------:R-:W-:Y:S02]  /*19230*/  FSEL R3, R135, RZ, P0 ;  /* 0x000000ff87037208 */ /* 0x000fe40000000000 */
[----:B------:R-:W-:-:S03]  /*19240*/  FMNMX.FTZ R2, R17, R2, !PT ;  /* 0x0000000211027209 */ /* 0x000fc60007810000 */
[----:B------:R-:W-:Y:S02]  /*19250*/  FADD.FTZ R136, R223, -R3 ;  /* 0x80000003df887221 */ /* 0x000fe40000010000 */
[----:B------:R-:W1:Y:S02]  /*19260*/  SHFL.BFLY PT, R3, R2, 0x2, 0x1f ;  /* 0x0c401f0002037f89 */ /* 0x000e6400000e0000 */
[----:B-1----:R-:W-:-:S05]  /*19270*/  FMNMX.FTZ R2, R2, R3, !PT ;  /* 0x0000000302027209 */ /* 0x002fca0007810000 */
[----:B------:R-:W1:Y:S01]  /*19280*/  SHFL.BFLY PT, R3, R2, 0x1, 0x1f ;  /* 0x0c201f0002037f89 */ /* 0x000e6200000e0000 */
[-C--:B------:R-:W-:Y:S02]  /*19290*/  ISETP.GE.AND P3, PT, R5, R218.reuse, PT ;  /* 0x000000da0500720c */ /* 0x080fe40003f66270 */
[----:B------:R-:W-:Y:S02]  /*192a0*/  ISETP.GE.AND P1, PT, R4, R218, PT ;  /* 0x000000da0400720c */ /* 0x000fe40003f26270 */
[----:B-1----:R-:W-:-:S04]  /*192b0*/  FMNMX.FTZ R134, R2, R3, !PT ;  /* 0x0000000302867209 */ /* 0x002fc80007810000 */
[----:B------:R-:W-:-:S04]  /*192c0*/  FSETP.NEU.FTZ.AND P0, PT, R134, -INF , PT ;  /* 0xff8000008600780b */ /* 0x000fc80003f1d000 */
[----:B------:R-:W-:-:S05]  /*192d0*/  FSEL R2, R134, RZ, P0 ;  /* 0x000000ff86027208 */ /* 0x000fca0000000000 */
[----:B------:R-:W-:Y:S02]  /*192e0*/  FADD.FTZ R8, R213, -R2 ;  /* 0x80000002d5087221 */ /* 0x000fe40000010000 */
[----:B------:R-:W-:Y:S01]  /*192f0*/  FMUL.FTZ R2, R134, c[0x0][0x23c] ;  /* 0x00008f0086027a20 */ /* 0x000fe20000410000 */
[----:B------:R-:W-:-:S04]  /*19300*/  ISETP.LT.OR P3, PT, R5, R214, P3 ;  /* 0x000000d60500720c */ /* 0x000fc80001f61670 */
[----:B------:R-:W-:Y:S02]  /*19310*/  FSEL R2, R2, RZ, P0 ;  /* 0x000000ff02027208 */ /* 0x000fe40000000000 */
[----:B------:R-:W-:Y:S02]  /*19320*/  ISETP.LT.OR P1, PT, R4, R214, P1 ;  /* 0x000000d60400720c */ /* 0x000fe40000f21670 */
[----:B------:R-:W-:Y:S01]  /*19330*/  FSEL R5, R180, -INF , !P4 ;  /* 0xff800000b4057808 */ /* 0x000fe20006000000 */
[--C-:B------:R-:W-:Y:S01]  /*19340*/  FFMA.FTZ R3, R16, c[0x0][0x23c], -R2.reuse ;  /* 0x00008f0010037a23 */ /* 0x100fe20000010802 */
[----:B------:R-:W-:Y:S01]  /*19350*/  FSEL R4, R181, -INF , !P5 ;  /* 0xff800000b5047808 */ /* 0x000fe20006800000 */
[--C-:B------:R-:W-:Y:S02]  /*19360*/  FFMA.FTZ R23, R23, c[0x0][0x23c], -R2.reuse ;  /* 0x00008f0017177a23 */ /* 0x100fe40000010802 */
[--C-:B------:R-:W-:Y:S02]  /*19370*/  FFMA.FTZ R139, R22, c[0x0][0x23c], -R2.reuse ;  /* 0x00008f00168b7a23 */ /* 0x100fe40000010802 */
[----:B------:R-:W-:-:S02]  /*19380*/  FFMA.FTZ R172, R21, c[0x0][0x23c], -R2 ;  /* 0x00008f0015ac7a23 */ /* 0x000fc40000010802 */
[--C-:B------:R-:W-:Y:S02]  /*19390*/  FFMA.FTZ R174, R20, c[0x0][0x23c], -R2.reuse ;  /* 0x00008f0014ae7a23 */ /* 0x100fe40000010802 */
[--C-:B------:R-:W-:Y:S02]  /*193a0*/  FFMA.FTZ R179, R19, c[0x0][0x23c], -R2.reuse ;  /* 0x00008f0013b37a23 */ /* 0x100fe40000010802 */
[--C-:B------:R-:W-:Y:S02]  /*193b0*/  FFMA.FTZ R180, R18, c[0x0][0x23c], -R2.reuse ;  /* 0x00008f0012b47a23 */ /* 0x100fe40000010802 */
[----:B------:R-:W-:Y:S01]  /*193c0*/  FFMA.FTZ R181, R17, c[0x0][0x23c], -R2 ;  /* 0x00008f0011b57a23 */ /* 0x000fe20000010802 */
[----:B------:R-:W-:Y:S01]  /*193d0*/  FMNMX.FTZ R2, R212, R24, !PT ;  /* 0x00000018d4027209 */ /* 0x000fe20007810000 */
[----:B------:R-:W-:-:S03]  /*193e0*/  FMUL.FTZ R8, R8, c[0x0][0x23c] ;  /* 0x00008f0008087a20 */ /* 0x000fc60000410000 */
[----:B------:R-:W-:-:S04]  /*193f0*/  FMNMX.FTZ R2, R27, R2, !PT ;  /* 0x000000021b027209 */ /* 0x000fc80007810000 */
[----:B------:R-:W-:Y:S01]  /*19400*/  FMNMX.FTZ R2, R26, R2, !PT ;  /* 0x000000021a027209 */ /* 0x000fe20007810000 */
[----:B------:R-:W-:Y:S01]  /*19410*/  MUFU.EX2 R3, R3 ;  /* 0x0000000300037308 */ /* 0x000fe20000000800 */
[----:B------:R-:W-:Y:S02]  /*19420*/  LOP3.LUT P0, RZ, R0, 0x10, RZ, 0xc0, !PT ;  /* 0x0000001000ff7812 */ /* 0x000fe4000780c0ff */
[----:B------:R-:W-:Y:S02]  /*19430*/  FSEL R7, R224, -INF , !P6 ;  /* 0xff800000e0077808 */ /* 0x000fe40007000000 */
[----:B------:R-:W-:-:S03]  /*19440*/  FMNMX.FTZ R9, R25, R2, !PT ;  /* 0x0000000219097209 */ /* 0x000fc60007810000 */
[----:B------:R-:W1:Y:S01]  /*19450*/  MUFU.EX2 R8, R8 ;  /* 0x0000000800087308 */ /* 0x000e620000000800 */
[----:B------:R-:W-:Y:S02]  /*19460*/  FSEL R6, R225, -INF , !P0 ;  /* 0xff800000e1067808 */ /* 0x000fe40004000000 */
[----:B------:R-:W-:-:S05]  /*19470*/  FMNMX.FTZ R9, R7, R9, !PT ;  /* 0x0000000907097209 */ /* 0x000fca0007810000 */
[----:B------:R-:W3:Y:S01]  /*19480*/  MUFU.EX2 R2, R23 ;  /* 0x0000001700027308 */ /* 0x000ee20000000800 */
[----:B------:R-:W-:-:S04]  /*19490*/  FMNMX.FTZ R9, R6, R9, !PT ;  /* 0x0000000906097209 */ /* 0x000fc80007810000 */
[----:B------:R-:W-:Y:S01]  /*194a0*/  FMNMX.FTZ R9, R5, R9, !PT ;  /* 0x0000000905097209 */ /* 0x000fe20007810000 */
[----:B-1----:R-:W-:-:S03]  /*194b0*/  FFMA.FTZ R210, R210, R8, R3 ;  /* 0x00000008d2d27223 */ /* 0x002fc60000010003 */
[----:B------:R-:W-:Y:S01]  /*194c0*/  FMNMX.FTZ R133, R4, R9, !PT ;  /* 0x0000000904857209 */ /* 0x000fe20007810000 */
[C---:B---3--:R-:W-:Y:S01]  /*194d0*/  FADD.FTZ R138, R2.reuse, R210 ;  /* 0x000000d2028a7221 */ /* 0x048fe20000010000 */
[----:B------:R-:W-:-:S03]  /*194e0*/  F2FP.PACK_AB R21, R2, R3 ;  /* 0x000000030215723e */ /* 0x000fc600000000ff */
[----:B------:R-:W1:Y:S02]  /*194f0*/  SHFL.BFLY PT, R2, R133, 0x2, 0x1f ;  /* 0x0c401f0085027f89 */ /* 0x000e6400000e0000 */
[----:B-1----:R-:W-:-:S05]  /*19500*/  FMNMX.FTZ R133, R133, R2, !PT ;  /* 0x0000000285857209 */ /* 0x002fca0007810000 */
[----:B------:R-:W1:Y:S01]  /*19510*/  SHFL.BFLY PT, R2, R133, 0x1, 0x1f ;  /* 0x0c201f0085027f89 */ /* 0x000e6200000e0000 */
[----:B------:R-:W-:Y:S02]  /*19520*/  LOP3.LUT P6, RZ, R0, 0x200, RZ, 0xc0, !PT ;  /* 0x0000020000ff7812 */ /* 0x000fe400078cc0ff */
[----:B-1----:R-:W-:-:S04]  /*19530*/  FMNMX.FTZ R133, R133, R2, !PT ;  /* 0x0000000285857209 */ /* 0x002fc80007810000 */
[----:B------:R-:W-:-:S04]  /*19540*/  FSETP.NEU.FTZ.AND P0, PT, R133, -INF , PT ;  /* 0xff8000008500780b */ /* 0x000fc80003f1d000 */
[----:B------:R-:W-:-:S05]  /*19550*/  FSEL R2, R133, RZ, P0 ;  /* 0x000000ff85027208 */ /* 0x000fca0000000000 */
[----:B------:R-:W-:Y:S02]  /*19560*/  FADD.FTZ R10, R212, -R2 ;  /* 0x80000002d40a7221 */ /* 0x000fe40000010000 */
[----:B------:R-:W-:Y:S01]  /*19570*/  FMUL.FTZ R2, R133, c[0x0][0x23c] ;  /* 0x00008f0085027a20 */ /* 0x000fe20000410000 */
[----:B------:R-:W-:-:S04]  /*19580*/  FSEL R3, R206, -INF , !P6 ;  /* 0xff800000ce037808 */ /* 0x000fc80007000000 */
[----:B------:R-:W-:Y:S02]  /*19590*/  FSEL R2, R2, RZ, P0 ;  /* 0x000000ff02027208 */ /* 0x000fe40000000000 */
[C---:B------:R-:W-:Y:S02]  /*195a0*/  LOP3.LUT P0, RZ, R0.reuse, 0x1, RZ, 0xc0, !PT ;  /* 0x0000000100ff7812 */ /* 0x040fe4000780c0ff */
[----:B------:R-:W-:Y:S01]  /*195b0*/  LOP3.LUT P4, RZ, R0, 0x100, RZ, 0xc0, !PT ;  /* 0x0000010000ff7812 */ /* 0x000fe2000788c0ff */
[----:B------:R-:W-:Y:S01]  /*195c0*/  FFMA.FTZ R229, R4, c[0x0][0x23c], -R2 ;  /* 0x00008f0004e57a23 */ /* 0x000fe20000010802 */
[C---:B------:R-:W-:Y:S02]  /*195d0*/  LOP3.LUT P5, RZ, R0.reuse, 0x80, RZ, 0xc0, !PT ;  /* 0x0000008000ff7812 */ /* 0x040fe400078ac0ff */
[----:B------:R-:W-:Y:S02]  /*195e0*/  LOP3.LUT P6, RZ, R0, 0x40, RZ, 0xc0, !PT ;  /* 0x0000004000ff7812 */ /* 0x000fe400078cc0ff */
[----:B------:R-:W-:-:S02]  /*195f0*/  FSEL R4, R207, -INF , !P0 ;  /* 0xff800000cf047808 */ /* 0x000fc40004000000 */
[----:B------:R-:W-:Y:S01]  /*19600*/  FMNMX.FTZ R0, R222, R3, !PT ;  /* 0x00000003de007209 */ /* 0x000fe20007810000 */
[--C-:B------:R-:W-:Y:S01]  /*19610*/  FFMA.FTZ R228, R5, c[0x0][0x23c], -R2.reuse ;  /* 0x00008f0005e47a23 */ /* 0x100fe20000010802 */
[----:B------:R-:W-:Y:S02]  /*19620*/  FSEL R5, R186, -INF , !P6 ;  /* 0xff800000ba057808 */ /* 0x000fe40007000000 */
[----:B------:R-:W-:Y:S02]  /*19630*/  FMNMX.FTZ R0, R4, R0, !PT ;  /* 0x0000000004007209 */ /* 0x000fe40007810000 */
[----:B------:R-:W-:Y:S02]  /*19640*/  FSEL R9, R187, -INF , !P5 ;  /* 0xff800000bb097808 */ /* 0x000fe40006800000 */
[----:B------:R-:W-:Y:S01]  /*19650*/  FMNMX.FTZ R0, R5, R0, !PT ;  /* 0x0000000005007209 */ /* 0x000fe20007810000 */
[--C-:B------:R-:W-:Y:S02]  /*19660*/  FFMA.FTZ R16, R24, c[0x0][0x23c], -R2.reuse ;  /* 0x00008f0018107a23 */ /* 0x100fe40000010802 */
[----:B------:R-:W-:-:S02]  /*19670*/  FFMA.FTZ R224, R6, c[0x0][0x23c], -R2 ;  /* 0x00008f0006e07a23 */ /* 0x000fc40000010802 */
[--C-:B------:R-:W-:Y:S02]  /*19680*/  FFMA.FTZ R18, R27, c[0x0][0x23c], -R2.reuse ;  /* 0x00008f001b127a23 */ /* 0x100fe40000010802 */
[--C-:B------:R-:W-:Y:S02]  /*19690*/  FFMA.FTZ R22, R26, c[0x0][0x23c], -R2.reuse ;  /* 0x00008f001a167a23 */ /* 0x100fe40000010802 */
[--C-:B------:R-:W-:Y:S02]  /*196a0*/  FFMA.FTZ R23, R25, c[0x0][0x23c], -R2.reuse ;  /* 0x00008f0019177a23 */ /* 0x100fe40000010802 */
[----:B------:R-:W-:Y:S01]  /*196b0*/  FFMA.FTZ R223, R7, c[0x0][0x23c], -R2 ;  /* 0x00008f0007df7a23 */ /* 0x000fe20000010802 */
[----:B------:R-:W-:Y:S01]  /*196c0*/  FMNMX.FTZ R2, R9, R0, !PT ;  /* 0x0000000009027209 */ /* 0x000fe20007810000 */
[----:B------:R-:W-:Y:S01]  /*196d0*/  FMUL.FTZ R6, R10, c[0x0][0x23c] ;  /* 0x00008f000a067a20 */ /* 0x000fe20000410000 */
[----:B------:R-:W-:Y:S01]  /*196e0*/  FSEL R10, R226, -INF , !P4 ;  /* 0xff800000e20a7808 */ /* 0x000fe20006000000 */
[----:B------:R-:W-:Y:S01]  /*196f0*/  MUFU.EX2 R16, R16 ;  /* 0x0000001000107308 */ /* 0x000fe20000000800 */
[----:B------:R-:W-:-:S02]  /*19700*/  FSEL R11, R227, -INF , !P3 ;  /* 0xff800000e30b7808 */ /* 0x000fc40005800000 */
[----:B------:R-:W-:-:S05]  /*19710*/  FMNMX.FTZ R2, R10, R2, !PT ;  /* 0x000000020a027209 */ /* 0x000fca0007810000 */
[----:B------:R-:W1:Y:S01]  /*19720*/  MUFU.EX2 R0, R6 ;  /* 0x0000000600007308 */ /* 0x000e620000000800 */
[----:B------:R-:W-:Y:S02]  /*19730*/  FSEL R15, R182, -INF , !P2 ;  /* 0xff800000b60f7808 */ /* 0x000fe40005000000 */
[----:B------:R-:W-:Y:S02]  /*19740*/  FMNMX.FTZ R2, R11, R2, !PT ;  /* 0x000000020b027209 */ /* 0x000fe40007810000 */
[----:B------:R-:W-:Y:S02]  /*19750*/  FSEL R14, R183, -INF , !P1 ;  /* 0xff800000b70e7808 */ /* 0x000fe40004800000 */
[----:B------:R-:W-:-:S04]  /*19760*/  FMNMX.FTZ R2, R15, R2, !PT ;  /* 0x000000020f027209 */ /* 0x000fc80007810000 */
[----:B------:R-:W-:Y:S01]  /*19770*/  FMNMX.FTZ R2, R14, R2, !PT ;  /* 0x000000020e027209 */ /* 0x000fe20007810000 */
[-C--:B-1----:R-:W-:Y:S02]  /*19780*/  FFMA.FTZ R17, R208, R0.reuse, R16 ;  /* 0x00000000d0117223 */ /* 0x082fe40000010010 */
        /* <DEDUP_REMOVED lines=32> */
[----:B------:R-:W1:Y:S02]  /*19990*/  SHFL.BFLY PT, R0, R2, 0x2, 0x1f ;  /* 0x0c401f0002007f89 */ /* 0x000e6400000e0000 */
[----:B-1----:R-:W-:-:S05]  /*199a0*/  FMNMX.FTZ R0, R0, R2, !PT ;  /* 0x0000000200007209 */ /* 0x002fca0007810000 */
[----:B------:R-:W1:Y:S02]  /*199b0*/  SHFL.BFLY PT, R2, R0, 0x1, 0x1f ;  /* 0x0c201f0000027f89 */ /* 0x000e6400000e0000 */
[----:B-1----:R-:W-:-:S04]  /*199c0*/  FMNMX.FTZ R132, R0, R2, !PT ;  /* 0x0000000200847209 */ /* 0x002fc80007810000 */
[----:B------:R-:W-:-:S04]  /*199d0*/  FSETP.NEU.FTZ.AND P0, PT, R132, -INF , PT ;  /* 0xff8000008400780b */ /* 0x000fc80003f1d000 */
[----:B------:R-:W-:-:S05]  /*199e0*/  FSEL R0, R132, RZ, P0 ;  /* 0x000000ff84007208 */ /* 0x000fca0000000000 */
[----:B------:R-:W-:Y:S02]  /*199f0*/  FADD.FTZ R6, R222, -R0 ;  /* 0x80000000de067221 */ /* 0x000fe40000010000 */
[----:B------:R-:W-:-:S05]  /*19a00*/  FMUL.FTZ R0, R132, c[0x0][0x23c] ;  /* 0x00008f0084007a20 */ /* 0x000fca0000410000 */
[----:B------:R-:W-:-:S05]  /*19a10*/  FSEL R0, R0, RZ, P0 ;  /* 0x000000ff00007208 */ /* 0x000fca0000000000 */
[--C-:B------:R-:W-:Y:S02]  /*19a20*/  FFMA.FTZ R2, R4, c[0x0][0x23c], -R0.reuse ;  /* 0x00008f0004027a23 */ /* 0x100fe40000010800 */
[----:B------:R-:W-:Y:S02]  /*19a30*/  FFMA.FTZ R3, R3, c[0x0][0x23c], -R0 ;  /* 0x00008f0003037a23 */ /* 0x000fe40000010800 */
[----:B------:R1:W-:Y:S08]  /*19a40*/  MUFU.EX2 R7, R2 ;  /* 0x0000000200077308 */ /* 0x0003f00000000800 */
[----:B------:R3:W-:Y:S01]  /*19a50*/  MUFU.EX2 R19, R3 ;  /* 0x0000000300137308 */ /* 0x0007e20000000800 */
[----:B-1----:R-:W-:-:S07]  /*19a60*/  FMUL.FTZ R2, R6, c[0x0][0x23c] ;  /* 0x00008f0006027a20 */ /* 0x002fce0000410000 */
[----:B------:R-:W1:Y:S01]  /*19a70*/  MUFU.EX2 R2, R2 ;  /* 0x0000000200027308 */ /* 0x000e620000000800 */
[----:B---3--:R-:W-:-:S07]  /*19a80*/  FFMA.FTZ R3, R5, c[0x0][0x23c], -R0 ;  /* 0x00008f0005037a23 */ /* 0x008fce0000010800 */
[----:B------:R3:W1:Y:S02]  /*19a90*/  MUFU.EX2 R6, R3 ;  /* 0x0000000300067308 */ /* 0x0006640000000800 */
[----:B---3--:R-:W-:-:S06]  /*19aa0*/  FFMA.FTZ R3, R9, c[0x0][0x23c], -R0 ;  /* 0x00008f0009037a23 */ /* 0x008fcc0000010800 */
[----:B------:R3:W2:Y:S01]  /*19ab0*/  MUFU.EX2 R5, R3 ;  /* 0x0000000300057308 */ /* 0x0006a20000000800 */
[----:B-1----:R-:W-:-:S04]  /*19ac0*/  FFMA.FTZ R9, R209, R2, R19 ;  /* 0x00000002d1097223 */ /* 0x002fc80000010013 */
[----:B------:R-:W-:Y:S02]  /*19ad0*/  FADD.FTZ R9, R7, R9 ;  /* 0x0000000907097221 */ /* 0x000fe40000010000 */
[----:B---3--:R-:W-:-:S04]  /*19ae0*/  FFMA.FTZ R3, R10, c[0x0][0x23c], -R0 ;  /* 0x00008f000a037a23 */ /* 0x008fc80000010800 */
[----:B------:R1:W3:Y:S01]  /*19af0*/  MUFU.EX2 R4, R3 ;  /* 0x0000000300047308 */ /* 0x0002e20000000800 */
[--C-:B------:R-:W-:Y:S02]  /*19b00*/  FFMA.FTZ R73, R15, c[0x0][0x23c], -R0.reuse ;  /* 0x00008f000f497a23 */ /* 0x100fe40000010800 */
[--C-:B------:R-:W-:Y:S02]  /*19b10*/  FFMA.FTZ R76, R14, c[0x0][0x23c], -R0.reuse ;  /* 0x00008f000e4c7a23 */ /* 0x100fe40000010800 */
[----:B-1----:R-:W-:Y:S02]  /*19b20*/  FFMA.FTZ R3, R11, c[0x0][0x23c], -R0 ;  /* 0x00008f000b037a23 */ /* 0x002fe40000010800 */
[----:B------:R-:W-:-:S04]  /*19b30*/  FADD.FTZ R0, R6, R9 ;  /* 0x0000000906007221 */ /* 0x000fc80000010000 */
[----:B------:R-:W1:Y:S01]  /*19b40*/  MUFU.EX2 R3, R3 ;  /* 0x0000000300037308 */ /* 0x000e620000000800 */
[----:B--2---:R-:W-:Y:S01]  /*19b50*/  FADD.FTZ R0, R5, R0 ;  /* 0x0000000005007221 */ /* 0x004fe20000010000 */
[----:B------:R-:W-:-:S03]  /*19b60*/  F2FP.PACK_AB R88, R7, R19 ;  /* 0x000000130758723e */ /* 0x000fc600000000ff */
[----:B---3--:R-:W-:Y:S02]  /*19b70*/  FADD.FTZ R0, R4, R0 ;  /* 0x0000000004007221 */ /* 0x008fe40000010000 */
[----:B------:R-:W-:Y:S01]  /*19b80*/  IMAD.MOV.U32 R19, RZ, RZ, R188 ;  /* 0x000000ffff137224 */ /* 0x000fe200078e00bc */
[----:B------:R-:W-:Y:S01]  /*19b90*/  ULOP3.LUT UR4, UR33, UR31, URZ, 0x3c, !UPT ;  /* 0x0000001f21047292 */ /* 0x000fe2000f8e3c3f */
[----:B------:R-:W-:Y:S01]  /*19ba0*/  MUFU.EX2 R14, R137 ;  /* 0x00000089000e7308 */ /* 0x000fe20000000800 */
[C---:B-1----:R-:W-:Y:S02]  /*19bb0*/  FADD.FTZ R188, R3.reuse, R0 ;  /* 0x0000000003bc7221 */ /* 0x042fe40000010000 */
[----:B------:R-:W-:Y:S01]  /*19bc0*/  FMUL.FTZ R0, R136, c[0x0][0x23c] ;  /* 0x00008f0088007a20 */ /* 0x000fe20000410000 */
[----:B------:R-:W-:-:S04]  /*19bd0*/  F2FP.PACK_AB R77, R3, R4 ;  /* 0x00000004034d723e */ /* 0x000fc800000000ff */
[----:B------:R-:W1:Y:S01]  /*19be0*/  MUFU.EX2 R3, R18 ;  /* 0x0000001200037308 */ /* 0x000e620000000800 */
[----:B------:R-:W-:Y:S01]  /*19bf0*/  F2FP.PACK_AB R72, R5, R6 ;  /* 0x000000060548723e */ /* 0x000fe200000000ff */
[-C--:B------:R-:W-:Y:S02]  /*19c00*/  FMUL.FTZ R198, R94, R2.reuse ;  /* 0x000000025ec67220 */ /* 0x080fe40000410000 */
[----:B------:R-:W-:-:S04]  /*19c10*/  FMUL.FTZ R197, R95, R2 ;  /* 0x000000025fc57220 */ /* 0x000fc80000410000 */
[----:B------:R-:W2:Y:S01]  /*19c20*/  MUFU.EX2 R0, R0 ;  /* 0x0000000000007308 */ /* 0x000ea20000000800 */
[----:B------:R-:W-:Y:S02]  /*19c30*/  IMAD.MOV.U32 R9, RZ, RZ, R190 ;  /* 0x000000ffff097224 */ /* 0x000fe400078e00be */
[----:B------:R-:W-:Y:S02]  /*19c40*/  IMAD.MOV.U32 R6, RZ, RZ, R29 ;  /* 0x000000ffff067224 */ /* 0x000fe400078e001d */
[----:B------:R-:W-:Y:S02]  /*19c50*/  IMAD.MOV.U32 R94, RZ, RZ, R230 ;  /* 0x000000ffff5e7224 */ /* 0x000fe400078e00e6 */
[----:B------:R-:W-:Y:S02]  /*19c60*/  IMAD.MOV.U32 R95, RZ, RZ, R231 ;  /* 0x000000ffff5f7224 */ /* 0x000fe400078e00e7 */
        /* <DEDUP_REMOVED lines=30> */
[----:B------:R-:W-:Y:S01]  /*19e50*/  LOP3.LUT R2, R31, UR4, RZ, 0x3c, !PT ;  /* 0x000000041f027c12 */ /* 0x000fe2000f8e3cff */
[----:B------:R-:W-:-:S04]  /*19e60*/  IMAD.MOV.U32 R125, RZ, RZ, R232 ;  /* 0x000000ffff7d7224 */ /* 0x000fc800078e00e8 */
[----:B------:R-:W-:-:S04]  /*19e70*/  IMAD.WIDE.U32 R74, R2, -0x326172a9, RZ ;  /* 0xcd9e8d57024a7825 */ /* 0x000fc800078e00ff */
[----:B-1----:R-:W-:Y:S01]  /*19e80*/  FADD.FTZ R20, R3, R17 ;  /* 0x0000001103147221 */ /* 0x002fe20000010000 */
[----:B----4-:R-:W-:Y:S01]  /*19e90*/  LOP3.LUT R2, R75, UR15, R236, 0x96, !PT ;  /* 0x0000000f4b027c12 */ /* 0x010fe2000f8e96ec */
[----:B------:R-:W-:Y:S02]  /*19ea0*/  IMAD.MOV.U32 R17, RZ, RZ, R46 ;  /* 0x000000ffff117224 */ /* 0x000fe400078e002e */
[----:B------:R-:W-:Y:S02]  /*19eb0*/  IMAD.MOV.U32 R5, RZ, RZ, R120 ;  /* 0x000000ffff057224 */ /* 0x000fe400078e0078 */
[----:B------:R-:W-:Y:S02]  /*19ec0*/  IMAD.MOV.U32 R10, RZ, RZ, R233 ;  /* 0x000000ffff0a7224 */ /* 0x000fe400078e00e9 */
[----:B------:R-:W-:Y:S02]  /*19ed0*/  IMAD.MOV.U32 R107, RZ, RZ, R125 ;  /* 0x000000ffff6b7224 */ /* 0x000fe400078e007d */
[----:B------:R-:W-:-:S02]  /*19ee0*/  IMAD.MOV.U32 R78, RZ, RZ, R124 ;  /* 0x000000ffff4e7224 */ /* 0x000fc400078e007c */
[----:B------:R-:W-:Y:S02]  /*19ef0*/  IMAD.MOV.U32 R18, RZ, RZ, R241 ;  /* 0x000000ffff127224 */ /* 0x000fe400078e00f1 */
[----:B------:R-:W-:Y:S02]  /*19f00*/  IMAD.MOV.U32 R46, RZ, RZ, R240 ;  /* 0x000000ffff2e7224 */ /* 0x000fe400078e00f0 */
[-C--:B--2---:R-:W-:Y:S02]  /*19f10*/  FFMA.FTZ R15, R211, R0.reuse, R14 ;  /* 0x00000000d30f7223 */ /* 0x084fe4000001000e */
        /* <DEDUP_REMOVED lines=32> */
[----:B------:R-:W-:Y:S01]  /*1a120*/  LOP3.LUT R0, R245, UR14, R74, 0x96, !PT ;  /* 0x0000000ef5007c12 */ /* 0x000fe2000f8e964a */
[----:B------:R-:W-:-:S02]  /*1a130*/  IMAD.MOV.U32 R80, RZ, RZ, R94 ;  /* 0x000000ffff507224 */ /* 0x000fc400078e005e */
[----:B------:R-:W-:Y:S02]  /*1a140*/  IMAD.MOV.U32 R106, RZ, RZ, R5 ;  /* 0x000000ffff6a7224 */ /* 0x000fe400078e0005 */
[----:B------:R-:W-:-:S04]  /*1a150*/  IMAD.WIDE.U32 R48, R2, -0x2daee0ad, RZ ;  /* 0xd2511f5302307825 */ /* 0x000fc800078e00ff */
[----:B------:R-:W-:Y:S01]  /*1a160*/  IMAD.WIDE.U32 R4, R0, -0x2daee0ad, RZ ;  /* 0xd2511f5300047825 */ /* 0x000fe200078e00ff */
[----:B------:R-:W-:-:S04]  /*1a170*/  LOP3.LUT R2, R49, UR13, R80, 0x96, !PT ;  /* 0x0000000d31027c12 */ /* 0x000fc8000f8e9650 */
[----:B------:R-:W-:Y:S01]  /*1a180*/  LOP3.LUT R0, R5, UR11, R48, 0x96, !PT ;  /* 0x0000000b05007c12 */ /* 0x000fe2000f8e9630 */
[----:B------:R-:W-:Y:S01]  /*1a190*/  IMAD.MOV.U32 R81, RZ, RZ, R95 ;  /* 0x000000ffff517224 */ /* 0x000fe200078e005f */
[----:B------:R-:W-:Y:S01]  /*1a1a0*/  F2FP.PACK_AB R56, R3, R16 ;  /* 0x000000100338723e */ /* 0x000fe200000000ff */
[----:B------:R-:W-:Y:S02]  /*1a1b0*/  IMAD.MOV.U32 R95, RZ, RZ, R6 ;  /* 0x000000ffff5f7224 */ /* 0x000fe400078e0006 */
[----:B------:R-:W-:Y:S02]  /*1a1c0*/  IMAD.MOV.U32 R126, RZ, RZ, R7 ;  /* 0x000000ffff7e7224 */ /* 0x000fe400078e0007 */
[----:B------:R-:W-:-:S04]  /*1a1d0*/  IMAD.WIDE.U32 R2, R2, -0x326172a9, RZ ;  /* 0xcd9e8d5702027825 */ /* 0x000fc800078e00ff */
[----:B------:R-:W-:Y:S01]  /*1a1e0*/  IMAD.WIDE.U32 R6, R0, -0x326172a9, RZ ;  /* 0xcd9e8d5700067825 */ /* 0x000fe200078e00ff */
[----:B------:R-:W-:-:S04]  /*1a1f0*/  LOP3.LUT R3, R3, UR12, R244, 0x96, !PT ;  /* 0x0000000c03037c12 */ /* 0x000fc8000f8e96f4 */
[----:B------:R-:W-:Y:S01]  /*1a200*/  LOP3.LUT R0, R7, UR10, R2, 0x96, !PT ;  /* 0x0000000a07007c12 */ /* 0x000fe2000f8e9602 */
[----:B------:R-:W-:Y:S02]  /*1a210*/  IMAD.MOV.U32 R123, RZ, RZ, R19 ;  /* 0x000000ffff7b7224 */ /* 0x000fe400078e0013 */
[----:B------:R-:W-:Y:S02]  /*1a220*/  IMAD.MOV.U32 R94, RZ, RZ, R79 ;  /* 0x000000ffff5e7224 */ /* 0x000fe400078e004f */
[----:B------:R-:W-:Y:S02]  /*1a230*/  IMAD.MOV.U32 R19, RZ, RZ, R226 ;  /* 0x000000ffff137224 */ /* 0x000fe400078e00e2 */
[----:B------:R-:W-:Y:S01]  /*1a240*/  IMAD.MOV.U32 R79, RZ, RZ, R11 ;  /* 0x000000ffff4f7224 */ /* 0x000fe200078e000b */
[----:B------:R-:W1:Y:S01]  /*1a250*/  LDC.U8 R226, c[0x0][0x2d8] ;  /* 0x0000b600ffe27b82 */ /* 0x000e620000000000 */
[----:B------:R-:W-:Y:S02]  /*1a260*/  IMAD.MOV.U32 R122, RZ, RZ, R10 ;  /* 0x000000ffff7a7224 */ /* 0x000fe400078e000a */
[----:B------:R-:W-:-:S04]  /*1a270*/  IMAD.WIDE.U32 R2, R3, -0x2daee0ad, RZ ;  /* 0xd2511f5303027825 */ /* 0x000fc800078e00ff */
[----:B------:R-:W-:Y:S01]  /*1a280*/  IMAD.WIDE.U32 R10, R0, -0x2daee0ad, RZ ;  /* 0xd2511f53000a7825 */ /* 0x000fe200078e00ff */
[----:B------:R-:W-:-:S04]  /*1a290*/  LOP3.LUT R3, R3, UR9, R4, 0x96, !PT ;  /* 0x0000000903037c12 */ /* 0x000fc8000f8e9604 */
[----:B------:R-:W-:Y:S01]  /*1a2a0*/  LOP3.LUT R2, R11, UR7, R2, 0x96, !PT ;  /* 0x000000070b027c12 */ /* 0x000fe2000f8e9602 */
[----:B------:R-:W-:-:S04]  /*1a2b0*/  IMAD.WIDE.U32 R4, R3, -0x326172a9, RZ ;  /* 0xcd9e8d5703047825 */ /* 0x000fc800078e00ff */
[----:B------:R-:W-:-:S05]  /*1a2c0*/  IMAD.WIDE.U32 R2, R2, -0x326172a9, RZ ;  /* 0xcd9e8d5702027825 */ /* 0x000fca00078e00ff */
[----:B------:R-:W-:-:S04]  /*1a2d0*/  LOP3.LUT R0, R3, UR17, R4, 0x96, !PT ;  /* 0x0000001103007c12 */ /* 0x000fc8000f8e9604 */
[----:B------:R-:W-:-:S04]  /*1a2e0*/  LOP3.LUT R4, R0, 0xff, RZ, 0xc0, !PT ;  /* 0x000000ff00047812 */ /* 0x000fc800078ec0ff */
[----:B-1----:R-:W-:Y:S02]  /*1a2f0*/  ISETP.GE.U32.AND P6, PT, R226, R4, PT ;  /* 0x00000004e200720c */ /* 0x002fe40003fc6070 */
[----:B------:R-:W-:-:S04]  /*1a300*/  LOP3.LUT R4, R0, 0xffff, RZ, 0xc0, !PT ;  /* 0x0000ffff00047812 */ /* 0x000fc800078ec0ff */
[----:B------:R-:W-:-:S04]  /*1a310*/  SHF.R.U32.HI R4, RZ, 0x8, R4 ;  /* 0x00000008ff047819 */ /* 0x000fc80000011604 */
[----:B------:R-:W-:-:S04]  /*1a320*/  LOP3.LUT R4, R4, 0xffff, RZ, 0xc0, !PT ;  /* 0x0000ffff04047812 */ /* 0x000fc800078ec0ff */
[----:B------:R-:W-:Y:S02]  /*1a330*/  ISETP.GE.U32.AND P1, PT, R226, R4, PT ;  /* 0x00000004e200720c */ /* 0x000fe40003f26070 */
[--C-:B------:R-:W-:Y:S02]  /*1a340*/  SHF.R.U32.HI R4, RZ, 0x10, R0.reuse ;  /* 0x00000010ff047819 */ /* 0x100fe40000011600 */
[----:B------:R-:W-:-:S04]  /*1a350*/  SHF.R.U32.HI R0, RZ, 0x18, R0 ;  /* 0x00000018ff007819 */ /* 0x000fc80000011600 */
[----:B------:R-:W-:Y:S02]  /*1a360*/  ISETP.GE.U32.AND P3, PT, R226, R0, PT ;  /* 0x00000000e200720c */ /* 0x000fe40003f66070 */
[----:B------:R-:W-:-:S04]  /*1a370*/  LOP3.LUT R0, R2, 0xff, RZ, 0xc0, !PT ;  /* 0x000000ff02007812 */ /* 0x000fc800078ec0ff */
[----:B------:R-:W-:Y:S02]  /*1a380*/  ISETP.GE.U32.AND P2, PT, R226, R0, PT ;  /* 0x00000000e200720c */ /* 0x000fe40003f46070 */
[----:B------:R-:W-:-:S04]  /*1a390*/  SHF.R.U32.HI R0, RZ, 0x10, R2 ;  /* 0x00000010ff007819 */ /* 0x000fc80000011602 */
[----:B------:R-:W-:-:S04]  /*1a3a0*/  LOP3.LUT R0, R0, 0xff, RZ, 0xc0, !PT ;  /* 0x000000ff00007812 */ /* 0x000fc800078ec0ff */
[----:B------:R-:W-:Y:S02]  /*1a3b0*/  ISETP.GE.U32.AND P5, PT, R226, R0, PT ;  /* 0x00000000e200720c */ /* 0x000fe40003fa6070 */
[----:B------:R-:W1:Y:S01]  /*1a3c0*/  MUFU.EX2 R0, R173 ;  /* 0x000000ad00007308 */ /* 0x000e620000000800 */
[----:B------:R-:W-:Y:S02]  /*1a3d0*/  IMAD.MOV.U32 R127, RZ, RZ, R9 ;  /* 0x000000ffff7f7224 */ /* 0x000fe400078e0009 */
[----:B------:R-:W-:Y:S02]  /*1a3e0*/  IMAD.MOV.U32 R244, RZ, RZ, R126 ;  /* 0x000000fffff47224 */ /* 0x000fe400078e007e */
[----:B------:R-:W-:Y:S02]  /*1a3f0*/  IMAD.MOV.U32 R245, RZ, RZ, R127 ;  /* 0x000000fffff57224 */ /* 0x000fe400078e007f */
[----:B------:R-:W-:Y:S01]  /*1a400*/  IMAD.MOV.U32 R97, RZ, RZ, R95 ;  /* 0x000000ffff617224 */ /* 0x000fe200078e005f */
[----:B------:R-:W-:Y:S01]  /*1a410*/  LOP3.LUT R9, R5, UR8, R6, 0x96, !PT ;  /* 0x0000000805097c12 */ /* 0x000fe2000f8e9606 */
[----:B------:R-:W-:Y:S01]  /*1a420*/  IMAD.MOV.U32 R126, RZ, RZ, R107 ;  /* 0x000000ffff7e7224 */ /* 0x000fe200078e006b */
[----:B------:R-:W-:Y:S01]  /*1a430*/  LOP3.LUT R4, R4, 0xff, RZ, 0xc0, !PT ;  /* 0x000000ff04047812 */ /* 0x000fe200078ec0ff */
[----:B------:R-:W-:Y:S01]  /*1a440*/  IMAD.MOV.U32 R127, RZ, RZ, R106 ;  /* 0x000000ffff7f7224 */ /* 0x000fe200078e006a */
[----:B------:R-:W-:Y:S01]  /*1a450*/  LOP3.LUT R6, R2, 0xffff, RZ, 0xc0, !PT ;  /* 0x0000ffff02067812 */ /* 0x000fe200078ec0ff */
[----:B------:R-:W-:Y:S01]  /*1a460*/  IMAD.MOV.U32 R3, RZ, RZ, R97 ;  /* 0x000000ffff037224 */ /* 0x000fe200078e0061 */
[----:B------:R-:W-:Y:S01]  /*1a470*/  SHF.R.U32.HI R2, RZ, 0x18, R2 ;  /* 0x00000018ff027819 */ /* 0x000fe20000011602 */
[----:B------:R-:W-:Y:S01]  /*1a480*/  IMAD.MOV.U32 R7, RZ, RZ, R127 ;  /* 0x000000ffff077224 */ /* 0x000fe200078e007f */
[----:B------:R-:W-:Y:S01]  /*1a490*/  ISETP.GE.U32.AND P0, PT, R226, R4, PT ;  /* 0x00000004e200720c */ /* 0x000fe20003f06070 */
[----:B------:R-:W-:Y:S01]  /*1a4a0*/  IMAD.MOV.U32 R97, RZ, RZ, R126 ;  /* 0x000000ffff617224 */ /* 0x000fe200078e007e */
[----:B-1----:R-:W-:Y:S01]  /*1a4b0*/  F2FP.PACK_AB R4, R0, R14 ;  /* 0x0000000e0004723e */ /* 0x002fe200000000ff */
[----:B------:R-:W-:-:S02]  /*1a4c0*/  IMAD.MOV.U32 R84, RZ, RZ, R239 ;  /* 0x000000ffff547224 */ /* 0x000fc400078e00ef */
[-C--:B------:R-:W-:Y:S02]  /*1a4d0*/  FMUL.FTZ R126, R86, R8.reuse ;  /* 0x00000008567e7220 */ /* 0x080fe40000410000 */
[----:B------:R-:W-:Y:S01]  /*1a4e0*/  FMUL.FTZ R127, R87, R8 ;  /* 0x00000008577f7220 */ /* 0x000fe20000410000 */
[----:B------:R-:W-:Y:S01]  /*1a4f0*/  ISETP.GE.U32.AND P4, PT, R226, R2, PT ;  /* 0x00000002e200720c */ /* 0x000fe20003f86070 */
[----:B------:R-:W-:Y:S02]  /*1a500*/  FMUL.FTZ R239, R71, R8 ;  /* 0x0000000847ef7220 */ /* 0x000fe40000410000 */
[----:B------:R-:W-:Y:S02]  /*1a510*/  IMAD.MOV.U32 R86, RZ, RZ, R242 ;  /* 0x000000ffff567224 */ /* 0x000fe400078e00f2 */
[----:B------:R-:W-:Y:S02]  /*1a520*/  IMAD.MOV.U32 R87, RZ, RZ, R243 ;  /* 0x000000ffff577224 */ /* 0x000fe400078e00f3 */
[----:B------:R-:W-:-:S02]  /*1a530*/  IMAD.MOV.U32 R5, RZ, RZ, R122 ;  /* 0x000000ffff057224 */ /* 0x000fc400078e007a */
[----:B------:R-:W-:Y:S02]  /*1a540*/  IMAD.MOV.U32 R71, RZ, RZ, R234 ;  /* 0x000000ffff477224 */ /* 0x000fe400078e00ea */
[-C--:B------:R-:W-:Y:S02]  /*1a550*/  FMUL.FTZ R243, R99, R8.reuse ;  /* 0x0000000863f37220 */ /* 0x080fe40000410000 */
[----:B------:R-:W-:Y:S02]  /*1a560*/  IMAD.MOV.U32 R2, RZ, RZ, R17 ;  /* 0x000000ffff027224 */ /* 0x000fe400078e0011 */
[----:B------:R-:W-:Y:S01]  /*1a570*/  IMAD.MOV.U32 R99, RZ, RZ, R250 ;  /* 0x000000ffff637224 */ /* 0x000fe200078e00fa */
[----:B------:R-:W-:Y:S01]  /*1a580*/  PRMT R16, R4, 0x7610, R16 ;  /* 0x0000761004107816 */ /* 0x000fe20000000010 */
[-C--:B------:R-:W-:Y:S02]  /*1a590*/  FMUL.FTZ R242, R98, R8.reuse ;  /* 0x0000000862f27220 */ /* 0x080fe40000410000 */
[----:B------:R-:W-:-:S02]  /*1a5a0*/  FMUL.FTZ R250, R118, R8 ;  /* 0x0000000876fa7220 */ /* 0x000fc40000410000 */
[----:B------:R-:W-:Y:S02]  /*1a5b0*/  IMAD.MOV.U32 R14, RZ, RZ, R7 ;  /* 0x000000ffff0e7224 */ /* 0x000fe400078e0007 */
[----:B------:R-:W-:Y:S02]  /*1a5c0*/  IMAD.MOV.U32 R98, RZ, RZ, R86 ;  /* 0x000000ffff627224 */ /* 0x000fe400078e0056 */
[----:B------:R-:W-:Y:S02]  /*1a5d0*/  IMAD.MOV.U32 R118, RZ, RZ, R251 ;  /* 0x000000ffff767224 */ /* 0x000fe400078e00fb */
[----:B------:R-:W-:Y:S02]  /*1a5e0*/  FADD.FTZ R7, R0, R15 ;  /* 0x0000000f00077221 */ /* 0x000fe40000010000 */
[----:B------:R-:W-:Y:S02]  /*1a5f0*/  IMAD.MOV.U32 R86, RZ, RZ, R71 ;  /* 0x000000ffff567224 */ /* 0x000fe400078e0047 */
[----:B------:R-:W-:-:S02]  /*1a600*/  FMUL.FTZ R251, R119, R8 ;  /* 0x0000000877fb7220 */ /* 0x000fc40000410000 */
[----:B------:R-:W-:Y:S01]  /*1a610*/  IMAD.MOV.U32 R15, RZ, RZ, R5 ;  /* 0x000000ffff0f7224 */ /* 0x000fe200078e0005 */
[----:B------:R-:W-:Y:S01]  /*1a620*/  SHF.R.U32.HI R6, RZ, 0x8, R6 ;  /* 0x00000008ff067819 */ /* 0x000fe20000011606 */
[----:B------:R-:W-:Y:S01]  /*1a630*/  IMAD.MOV.U32 R71, RZ, RZ, R2 ;  /* 0x000000ffff477224 */ /* 0x000fe200078e0002 */
[----:B------:R-:W1:Y:S01]  /*1a640*/  MUFU.EX2 R5, R175 ;  /* 0x000000af00057308 */ /* 0x000e620000000800 */
[----:B------:R-:W-:Y:S01]  /*1a650*/  IMAD.MOV.U32 R119, RZ, RZ, R3 ;  /* 0x000000ffff777224 */ /* 0x000fe200078e0003 */
[----:B------:R-:W-:Y:S01]  /*1a660*/  PRMT R222, R4, 0x7632, R222 ;  /* 0x0000763204de7816 */ /* 0x000fe200000000de */
[----:B------:R-:W-:Y:S02]  /*1a670*/  IMAD.MOV.U32 R17, RZ, RZ, R110 ;  /* 0x000000ffff117224 */ /* 0x000fe400078e006e */
[----:B------:R-:W-:Y:S01]  /*1a680*/  IMAD.WIDE.U32 R2, R9, -0x2daee0ad, RZ ;  /* 0xd2511f5309027825 */ /* 0x000fe200078e00ff */
[----:B------:R-:W-:Y:S02]  /*1a690*/  @!P6 HADD2 R34, -R16.H0_H0, -RZ.H0_H0 ;  /* 0xa00000ff1022e230 */ /* 0x000fe40000000900 */
[----:B------:R-:W2:Y:S01]  /*1a6a0*/  MUFU.EX2 R4, R176 ;  /* 0x000000b000047308 */ /* 0x000ea20000000800 */
[----:B------:R-:W-:Y:S01]  /*1a6b0*/  IMAD.MOV.U32 R9, RZ, RZ, R15 ;  /* 0x000000ffff097224 */ /* 0x000fe200078e000f */
[----:B------:R-:W-:Y:S01]  /*1a6c0*/  LOP3.LUT R6, R6, 0xffff, RZ, 0xc0, !PT ;  /* 0x0000ffff06067812 */ /* 0x000fe200078ec0ff */
[----:B------:R-:W-:Y:S01]  /*1a6d0*/  IMAD.MOV.U32 R15, RZ, RZ, R71 ;  /* 0x000000ffff0f7224 */ /* 0x000fe200078e0047 */
[----:B------:R-:W-:Y:S01]  /*1a6e0*/  LOP3.LUT R0, R3, UR16, R10, 0x96, !PT ;  /* 0x0000001003007c12 */ /* 0x000fe2000f8e960a */
[----:B------:R-:W-:-:S02]  /*1a6f0*/  IMAD.MOV.U32 R71, RZ, RZ, R17 ;  /* 0x000000ffff477224 */ /* 0x000fc400078e0011 */
[----:B------:R-:W-:Y:S01]  /*1a700*/  IMAD.MOV.U32 R17, RZ, RZ, R46 ;  /* 0x000000ffff117224 */ /* 0x000fe200078e002e */
[----:B------:R-:W-:Y:S02]  /*1a710*/  PRMT R46, R16, 0x5410, R222 ;  /* 0x00005410102e7816 */ /* 0x000fe400000000de */
[----:B------:R-:W-:Y:S02]  /*1a720*/  @!P6 PRMT R16, R34, 0x5410, RZ ;  /* 0x000054102210e816 */ /* 0x000fe400000000ff */
[----:B------:R-:W-:Y:S02]  /*1a730*/  ISETP.GE.U32.AND P6, PT, R226, R6, PT ;  /* 0x00000006e200720c */ /* 0x000fe40003fc6070 */
[----:B------:R-:W-:Y:S01]  /*1a740*/  SHF.R.U32.HI R6, RZ, 0x10, R0 ;  /* 0x00000010ff067819 */ /* 0x000fe20000011600 */
[----:B------:R-:W-:Y:S01]  /*1a750*/  @!P1 HADD2 R35, -R222.H0_H0, -RZ.H0_H0 ;  /* 0xa00000ffde239230 */ /* 0x000fe20000000900 */
[----:B------:R-:W-:Y:S02]  /*1a760*/  LOP3.LUT R11, R75, UR15, R248, 0x96, !PT ;  /* 0x0000000f4b0b7c12 */ /* 0x000fe4000f8e96f8 */
[----:B------:R-:W-:Y:S01]  /*1a770*/  LOP3.LUT R6, R6, 0xff, RZ, 0xc0, !PT ;  /* 0x000000ff06067812 */ /* 0x000fe200078ec0ff */
[----:B------:R-:W-:Y:S01]  /*1a780*/  IMAD.MOV.U32 R248, RZ, RZ, R116 ;  /* 0x000000fffff87224 */ /* 0x000fe200078e0074 */
[----:B------:R-:W-:Y:S01]  /*1a790*/  PRMT R213, R21, 0x7632, R213 ;  /* 0x0000763215d57816 */ /* 0x000fe200000000d5 */
[----:B------:R-:W-:-:S02]  /*1a7a0*/  IMAD.MOV.U32 R249, RZ, RZ, R117 ;  /* 0x000000fffff97224 */ /* 0x000fc400078e0075 */
[----:B------:R-:W-:Y:S01]  /*1a7b0*/  FMUL.FTZ R107, R51, R8 ;  /* 0x00000008336b7220 */ /* 0x000fe20000410000 */
[----:B------:R-:W-:Y:S01]  /*1a7c0*/  @!P1 PRMT R222, R35, 0x5410, RZ ;  /* 0x0000541023de9816 */ /* 0x000fe200000000ff */
[----:B------:R-:W-:Y:S02]  /*1a7d0*/  IMAD.MOV.U32 R116, RZ, RZ, R123 ;  /* 0x000000ffff747224 */ /* 0x000fe400078e007b */
[----:B------:R-:W-:Y:S02]  /*1a7e0*/  IMAD.MOV.U32 R96, RZ, RZ, R111 ;  /* 0x000000ffff607224 */ /* 0x000fe400078e006f */
[----:B------:R-:W-:Y:S02]  /*1a7f0*/  IMAD.MOV.U32 R117, RZ, RZ, R94 ;  /* 0x000000ffff757224 */ /* 0x000fe400078e005e */
[----:B------:R-:W-:Y:S02]  /*1a800*/  IMAD.MOV.U32 R85, RZ, RZ, R238 ;  /* 0x000000ffff557224 */ /* 0x000fe400078e00ee */
[----:B------:R-:W-:-:S02]  /*1a810*/  IMAD.MOV.U32 R51, RZ, RZ, R235 ;  /* 0x000000ffff337224 */ /* 0x000fc400078e00eb */
[----:B-1----:R-:W-:Y:S01]  /*1a820*/  FADD.FTZ R7, R5, R7 ;  /* 0x0000000705077221 */ /* 0x002fe20000010000 */
[----:B------:R-:W-:Y:S01]  /*1a830*/  ISETP.GE.U32.AND P1, PT, R226, R6, PT ;  /* 0x00000006e200720c */ /* 0x000fe20003f26070 */
[-C--:B------:R-:W-:Y:S01]  /*1a840*/  FMUL.FTZ R170, R170, R8.reuse ;  /* 0x00000008aaaa7220 */ /* 0x080fe20000410000 */
[----:B------:R-:W-:Y:S01]  /*1a850*/  PRMT R212, R21, 0x7610, R212 ;  /* 0x0000761015d47816 */ /* 0x000fe200000000d4 */
        /* <DEDUP_REMOVED lines=23> */
[C---:B--2---:R-:W-:Y:S01]  /*1a9d0*/  F2FP.PACK_AB R8, R4.reuse, R5 ;  /* 0x000000050408723e */ /* 0x044fe200000000ff */
[----:B------:R-:W-:Y:S01]  /*1a9e0*/  @!P3 HADD2 R36, -R213.H0_H0, -RZ.H0_H0 ;  /* 0xa00000ffd524b230 */ /* 0x000fe20000000900 */
[----:B------:R-:W-:Y:S01]  /*1a9f0*/  IMAD.MOV.U32 R21, RZ, RZ, R26 ;  /* 0x000000ffff157224 */ /* 0x000fe200078e001a */
[----:B------:R-:W1:Y:S01]  /*1aa00*/  MUFU.EX2 R6, R139 ;  /* 0x0000008b00067308 */ /* 0x000e620000000800 */
[----:B------:R-:W-:Y:S02]  /*1aa10*/  IMAD.MOV.U32 R10, RZ, RZ, R14 ;  /* 0x000000ffff0a7224 */ /* 0x000fe400078e000e */
[----:B------:R-:W-:Y:S01]  /*1aa20*/  FADD.FTZ R26, R4, R7 ;  /* 0x00000007041a7221 */ /* 0x000fe20000010000 */
[----:B------:R-:W-:Y:S01]  /*1aa30*/  LOP3.LUT R4, R0, 0xff, RZ, 0xc0, !PT ;  /* 0x000000ff00047812 */ /* 0x000fe200078ec0ff */
[----:B------:R-:W-:-:S03]  /*1aa40*/  IMAD.MOV.U32 R14, RZ, RZ, R99 ;  /* 0x000000ffff0e7224 */ /* 0x000fc600078e0063 */
[----:B------:R-:W2:Y:S01]  /*1aa50*/  MUFU.EX2 R5, R172 ;  /* 0x000000ac00057308 */ /* 0x000ea20000000800 */
[----:B------:R-:W-:Y:S01]  /*1aa60*/  IMAD.MOV.U32 R99, RZ, RZ, R51 ;  /* 0x000000ffff637224 */ /* 0x000fe200078e0033 */
[----:B------:R-:W-:Y:S02]  /*1aa70*/  PRMT R51, R212, 0x5410, R213 ;  /* 0x00005410d4337816 */ /* 0x000fe400000000d5 */
[----:B------:R-:W-:Y:S01]  /*1aa80*/  @!P3 PRMT R213, R36, 0x5410, RZ ;  /* 0x0000541024d5b816 */ /* 0x000fe200000000ff */
[----:B------:R-:W-:Y:S01]  /*1aa90*/  @!P0 HADD2 R37, -R212.H0_H0, -RZ.H0_H0 ;  /* 0xa00000ffd4258230 */ /* 0x000fe20000000900 */
[----:B------:R-:W-:Y:S02]  /*1aaa0*/  ISETP.GE.U32.AND P3, PT, R226, R4, PT ;  /* 0x00000004e200720c */ /* 0x000fe40003f66070 */
[----:B------:R-:W-:Y:S02]  /*1aab0*/  PRMT R211, R8, 0x7610, R211 ;  /* 0x0000761008d37816 */ /* 0x000fe400000000d3 */
[----:B------:R-:W-:-:S02]  /*1aac0*/  SHF.R.U32.HI R4, RZ, 0x18, R0 ;  /* 0x00000018ff047819 */ /* 0x000fc40000011600 */
[----:B------:R-:W-:Y:S01]  /*1aad0*/  LOP3.LUT R0, R0, 0xffff, RZ, 0xc0, !PT ;  /* 0x0000ffff00007812 */ /* 0x000fe200078ec0ff */
[----:B------:R-:W-:Y:S01]  /*1aae0*/  @!P2 HADD2 R38, -R211.H0_H0, -RZ.H0_H0 ;  /* 0xa00000ffd326a230 */ /* 0x000fe20000000900 */
[----:B------:R-:W-:Y:S02]  /*1aaf0*/  @!P0 PRMT R212, R37, 0x5410, RZ ;  /* 0x0000541025d48816 */ /* 0x000fe400000000ff */
[----:B------:R-:W-:Y:S02]  /*1ab00*/  PRMT R210, R8, 0x7632, R210 ;  /* 0x0000763208d27816 */ /* 0x000fe400000000d2 */
[----:B------:R-:W-:Y:S02]  /*1ab10*/  SHF.R.U32.HI R0, RZ, 0x8, R0 ;  /* 0x00000008ff007819 */ /* 0x000fe40000011600 */
[----:B------:R-:W-:Y:S02]  /*1ab20*/  ISETP.GE.U32.AND P0, PT, R226, R4, PT ;  /* 0x00000004e200720c */ /* 0x000fe40003f06070 */
[----:B------:R-:W3:Y:S01]  /*1ab30*/  MUFU.EX2 R4, R22 ;  /* 0x0000001600047308 */ /* 0x000ee20000000800 */
[----:B------:R-:W-:Y:S01]  /*1ab40*/  PRMT R37, R211, 0x5410, R210 ;  /* 0x00005410d3257816 */ /* 0x000fe200000000d2 */
[----:B-1----:R-:W-:Y:S01]  /*1ab50*/  FADD.FTZ R8, R6, R138 ;  /* 0x0000008a06087221 */ /* 0x002fe20000010000 */
[----:B--2---:R-:W-:Y:S01]  /*1ab60*/  F2FP.PACK_AB R7, R5, R6 ;  /* 0x000000060507723e */ /* 0x004fe200000000ff */
[----:B------:R-:W-:Y:S01]  /*1ab70*/  IMAD.MOV.U32 R34, RZ, RZ, R18 ;  /* 0x000000ffff227224 */ /* 0x000fe200078e0012 */
[----:B------:R-:W-:Y:S01]  /*1ab80*/  @!P2 PRMT R211, R38, 0x5410, RZ ;  /* 0x0000541026d3a816 */ /* 0x000fe200000000ff */
[----:B------:R-:W-:Y:S01]  /*1ab90*/  IMAD.MOV.U32 R35, RZ, RZ, R19 ;  /* 0x000000ffff237224 */ /* 0x000fe200078e0013 */
[----:B------:R-:W-:Y:S01]  /*1aba0*/  LOP3.LUT R6, R0, 0xffff, RZ, 0xc0, !PT ;  /* 0x0000ffff00067812 */ /* 0x000fe200078ec0ff */
[----:B------:R-:W-:Y:S01]  /*1abb0*/  IMAD.MOV.U32 R36, RZ, RZ, R15 ;  /* 0x000000ffff247224 */ /* 0x000fe200078e000f */
[----:B------:R-:W1:Y:S01]  /*1abc0*/  MUFU.EX2 R0, R23 ;  /* 0x0000001700007308 */ /* 0x000e620000000800 */
[----:B------:R-:W-:-:S07]  /*1abd0*/  IMAD.MOV.U32 R38, RZ, RZ, R17 ;  /* 0x000000ffff267224 */ /* 0x000fce00078e0011 */
[----:B------:R-:W-:Y:S08]  /*1abe0*/  MUFU.EX2 R18, R177 ;  /* 0x000000b100127308 */ /* 0x000ff00000000800 */
[----:B------:R-:W2:Y:S08]  /*1abf0*/  MUFU.EX2 R19, R178 ;  /* 0x000000b200137308 */ /* 0x000eb00000000800 */
[----:B------:R-:W-:Y:S08]  /*1ac00*/  MUFU.EX2 R15, R174 ;  /* 0x000000ae000f7308 */ /* 0x000ff00000000800 */
[----:B------:R-:W4:Y:S01]  /*1ac10*/  MUFU.EX2 R17, R179 ;  /* 0x000000b300117308 */ /* 0x000f220000000800 */
[----:B------:R-:W-:-:S02]  /*1ac20*/  PRMT R209, R7, 0x7610, R209 ;  /* 0x0000761007d17816 */ /* 0x000fc400000000d1 */
[----:B------:R-:W-:Y:S01]  /*1ac30*/  PRMT R208, R7, 0x7632, R208 ;  /* 0x0000763207d07816 */ /* 0x000fe200000000d0 */
[----:B------:R-:W-:Y:S02]  /*1ac40*/  IMAD.MOV.U32 R7, RZ, RZ, R24 ;  /* 0x000000ffff077224 */ /* 0x000fe400078e0018 */
[----:B------:R-:W-:Y:S01]  /*1ac50*/  FADD.FTZ R24, R5, R8 ;  /* 0x0000000805187221 */ /* 0x000fe20000010000 */
[----:B------:R-:W-:Y:S01]  /*1ac60*/  ISETP.GE.U32.AND P2, PT, R226, R6, PT ;  /* 0x00000006e200720c */ /* 0x000fe20003f46070 */
[----:B---3--:R-:W-:Y:S01]  /*1ac70*/  FADD.FTZ R5, R4, R20 ;  /* 0x0000001404057221 */ /* 0x008fe20000010000 */
[C---:B-1----:R-:W-:Y:S01]  /*1ac80*/  F2FP.PACK_AB R25, R0.reuse, R4 ;  /* 0x000000040019723e */ /* 0x042fe200000000ff */
[----:B------:R-:W-:Y:S01]  /*1ac90*/  IMAD.MOV.U32 R8, RZ, RZ, R27 ;  /* 0x000000ffff087224 */ /* 0x000fe200078e001b */
[----:B--2---:R-:W-:Y:S01]  /*1aca0*/  F2FP.PACK_AB R6, R19, R18 ;  /* 0x000000121306723e */ /* 0x004fe200000000ff */
[----:B------:R-:W-:Y:S01]  /*1acb0*/  FADD.FTZ R27, R0, R5 ;  /* 0x00000005001b7221 */ /* 0x000fe20000010000 */
[----:B----4-:R-:W-:Y:S01]  /*1acc0*/  F2FP.PACK_AB R0, R17, R15 ;  /* 0x0000000f1100723e */ /* 0x010fe200000000ff */
[----:B------:R-:W-:Y:S01]  /*1acd0*/  @!P5 HADD2 R40, -R209.H0_H0, -RZ.H0_H0 ;  /* 0xa00000ffd128d230 */ /* 0x000fe20000000900 */
[----:B------:R-:W-:-:S02]  /*1ace0*/  PRMT R206, R6, 0x7632, R206 ;  /* 0x0000763206ce7816 */ /* 0x000fc400000000ce */
[----:B------:R-:W-:Y:S01]  /*1acf0*/  PRMT R205, R0, 0x7610, R205 ;  /* 0x0000761000cd7816 */ /* 0x000fe200000000cd */
[----:B------:R-:W-:Y:S01]  /*1ad00*/  IMAD.MOV.U32 R22, RZ, RZ, R36 ;  /* 0x000000ffff167224 */ /* 0x000fe200078e0024 */
[----:B------:R-:W-:Y:S01]  /*1ad10*/  PRMT R36, R209, 0x5410, R208 ;  /* 0x00005410d1247816 */ /* 0x000fe200000000d0 */
[----:B------:R-:W-:Y:S01]  /*1ad20*/  @!P2 HADD2 R45, -R206.H0_H0, -RZ.H0_H0 ;  /* 0xa00000ffce2da230 */ /* 0x000fe20000000900 */
[----:B------:R-:W-:Y:S01]  /*1ad30*/  PRMT R207, R6, 0x7610, R207 ;  /* 0x0000761006cf7816 */ /* 0x000fe200000000cf */
[----:B------:R-:W-:Y:S01]  /*1ad40*/  @!P1 HADD2 R44, -R205.H0_H0, -RZ.H0_H0 ;  /* 0xa00000ffcd2c9230 */ /* 0x000fe20000000900 */
[----:B------:R-:W-:Y:S02]  /*1ad50*/  PRMT R204, R0, 0x7632, R204 ;  /* 0x0000763200cc7816 */ /* 0x000fe400000000cc */
[----:B------:R-:W-:Y:S01]  /*1ad60*/  @!P5 PRMT R209, R40, 0x5410, RZ ;  /* 0x0000541028d1d816 */ /* 0x000fe200000000ff */
[----:B------:R-:W-:Y:S02]  /*1ad70*/  IMAD.MOV.U32 R40, RZ, RZ, R22 ;  /* 0x000000ffff287224 */ /* 0x000fe400078e0016 */
[----:B------:R-:W-:Y:S01]  /*1ad80*/  IMAD.MOV.U32 R23, RZ, RZ, R98 ;  /* 0x000000ffff177224 */ /* 0x000fe200078e0062 */
[----:B------:R-:W-:Y:S01]  /*1ad90*/  PRMT R98, R207, 0x5410, R206 ;  /* 0x00005410cf627816 */ /* 0x000fe200000000ce */
[----:B------:R-:W-:Y:S01]  /*1ada0*/  IMAD.MOV.U32 R22, RZ, RZ, R97 ;  /* 0x000000ffff167224 */ /* 0x000fe200078e0061 */
[----:B------:R-:W-:Y:S01]  /*1adb0*/  PRMT R97, R205, 0x5410, R204 ;  /* 0x00005410cd617816 */ /* 0x000fe200000000cc */
[----:B------:R-:W-:Y:S01]  /*1adc0*/  IMAD.MOV.U32 R82, RZ, RZ, R30 ;  /* 0x000000ffff527224 */ /* 0x000fe200078e001e */
[----:B------:R-:W-:Y:S01]  /*1add0*/  @!P2 PRMT R206, R45, 0x5410, RZ ;  /* 0x000054102dcea816 */ /* 0x000fe200000000ff */
[----:B------:R-:W-:Y:S01]  /*1ade0*/  IMAD.MOV.U32 R83, RZ, RZ, R31 ;  /* 0x000000ffff537224 */ /* 0x000fe200078e001f */
[----:B------:R-:W-:Y:S01]  /*1adf0*/  @!P1 PRMT R205, R44, 0x5410, RZ ;  /* 0x000054102ccd9816 */ /* 0x000fe200000000ff */
[----:B------:R-:W2:Y:S04]  /*1ae00*/  LDL.LU.64 R30, [R1+0x100] ;  /* 0x00010000011e7983 */ /* 0x000ea80000300a00 */
[----:B------:R-:W3:Y:S01]  /*1ae10*/  LDL.LU.64 R44, [R1] ;  /* 0x00000000012c7983 */ /* 0x000ee20000300a00 */
[----:B------:R-:W-:Y:S01]  /*1ae20*/  @!P6 HADD2 R39, -R210.H0_H0, -RZ.H0_H0 ;  /* 0xa00000ffd227e230 */ /* 0x000fe20000000900 */
[----:B------:R-:W-:Y:S01]  /*1ae30*/  IMAD.MOV.U32 R6, RZ, RZ, R38 ;  /* 0x000000ffff067224 */ /* 0x000fe200078e0026 */
[----:B------:R-:W-:Y:S01]  /*1ae40*/  @!P4 HADD2 R42, -R208.H0_H0, -RZ.H0_H0 ;  /* 0xa00000ffd02ac230 */ /* 0x000fe20000000900 */
[----:B------:R-:W-:-:S02]  /*1ae50*/  IMAD.MOV.U32 R38, RZ, RZ, R35 ;  /* 0x000000ffff267224 */ /* 0x000fc400078e0023 */
[----:B------:R-:W-:Y:S01]  /*1ae60*/  @!P6 PRMT R210, R39, 0x5410, RZ ;  /* 0x0000541027d2e816 */ /* 0x000fe200000000ff */
[----:B------:R-:W-:Y:S01]  /*1ae70*/  IMAD.MOV.U32 R35, RZ, RZ, R34 ;  /* 0x000000ffff237224 */ /* 0x000fe200078e0022 */
[C---:B------:R-:W-:Y:S01]  /*1ae80*/  LOP3.LUT R0, R2.reuse, 0xff, RZ, 0xc0, !PT ;  /* 0x000000ff02007812 */ /* 0x040fe200078ec0ff */
[----:B------:R-:W-:Y:S01]  /*1ae90*/  IMAD.MOV.U32 R39, RZ, RZ, R21 ;  /* 0x000000ffff277224 */ /* 0x000fe200078e0015 */
[----:B------:R-:W-:Y:S01]  /*1aea0*/  LOP3.LUT R20, R2, 0xffff, RZ, 0xc0, !PT ;  /* 0x0000ffff02147812 */ /* 0x000fe200078ec0ff */
[----:B------:R-:W-:Y:S01]  /*1aeb0*/  IMAD.MOV.U32 R34, RZ, RZ, R10 ;  /* 0x000000ffff227224 */ /* 0x000fe200078e000a */
[--C-:B------:R-:W-:Y:S01]  /*1aec0*/  SHF.R.U32.HI R21, RZ, 0x10, R2.reuse ;  /* 0x00000010ff157819 */ /* 0x100fe20000011602 */
[----:B------:R-:W-:Y:S01]  /*1aed0*/  IMAD.WIDE.U32 R4, R11, -0x2daee0ad, RZ ;  /* 0xd2511f530b047825 */ /* 0x000fe200078e00ff */
[----:B------:R-:W-:Y:S02]  /*1aee0*/  SHF.R.U32.HI R10, RZ, 0x18, R2 ;  /* 0x00000018ff0a7819 */ /* 0x000fe40000011602 */
[----:B------:R-:W-:-:S02]  /*1aef0*/  LOP3.LUT R2, R247, UR14, R74, 0x96, !PT ;  /* 0x0000000ef7027c12 */ /* 0x000fc4000f8e964a */
[----:B------:R-:W-:Y:S02]  /*1af00*/  @!P4 PRMT R208, R42, 0x5410, RZ ;  /* 0x000054102ad0c816 */ /* 0x000fe400000000ff */
[----:B------:R-:W-:Y:S01]  /*1af10*/  ISETP.GE.U32.AND P4, PT, R226, R0, PT ;  /* 0x00000000e200720c */ /* 0x000fe20003f86070 */
[----:B------:R-:W-:-:S04]  /*1af20*/  IMAD.WIDE.U32 R2, R2, -0x2daee0ad, RZ ;  /* 0xd2511f5302027825 */ /* 0x000fc800078e00ff */
[----:B------:R-:W-:Y:S01]  /*1af30*/  IMAD.MOV.U32 R42, RZ, RZ, R6 ;  /* 0x000000ffff2a7224 */ /* 0x000fe200078e0006 */
[----:B------:R-:W-:Y:S01]  /*1af40*/  LOP3.LUT R3, R3, UR11, R4, 0x96, !PT ;  /* 0x0000000b03037c12 */ /* 0x000fe2000f8e9604 */
[----:B------:R-:W-:-:S05]  /*1af50*/  @!P3 HADD2 R41, -R207.H0_H0, -RZ.H0_H0 ;  /* 0xa00000ffcf29b230 */ /* 0x000fca0000000900 */
[----:B------:R-:W-:Y:S01]  /*1af60*/  @!P3 PRMT R207, R41, 0x5410, RZ ;  /* 0x0000541029cfb816 */ /* 0x000fe200000000ff */
[----:B------:R-:W-:Y:S02]  /*1af70*/  IMAD.MOV.U32 R41, RZ, RZ, R9 ;  /* 0x000000ffff297224 */ /* 0x000fe400078e0009 */
[----:B------:R-:W-:Y:S01]  /*1af80*/  IMAD.MOV.U32 R247, RZ, RZ, R14 ;  /* 0x000000fffff77224 */ /* 0x000fe200078e000e */
[----:B------:R-:W-:-:S05]  /*1af90*/  @!P0 HADD2 R43, -R204.H0_H0, -RZ.H0_H0 ;  /* 0xa00000ffcc2b8230 */ /* 0x000fca0000000900 */
[----:B------:R-:W-:Y:S01]  /*1afa0*/  @!P0 PRMT R204, R43, 0x5410, RZ ;  /* 0x000054102bcc8816 */ /* 0x000fe200000000ff */
[----:B------:R-:W-:Y:S01]  /*1afb0*/  IMAD.MOV.U32 R43, RZ, RZ, R22 ;  /* 0x000000ffff2b7224 */ /* 0x000fe200078e0016 */
[----:B------:R-:W-:Y:S01]  /*1afc0*/  ISETP.GE.U32.AND P3, PT, R226, R10, PT ;  /* 0x0000000ae200720c */ /* 0x000fe20003f66070 */
[----:B------:R-:W-:Y:S01]  /*1afd0*/  IMAD.MOV.U32 R10, RZ, RZ, R23 ;  /* 0x000000ffff0a7224 */ /* 0x000fe200078e0017 */
[C---:B------:R-:W-:Y:S02]  /*1afe0*/  PRMT R182, R56.reuse, 0x7632, R182 ;  /* 0x0000763238b67816 */ /* 0x040fe400000000b6 */
[----:B------:R-:W-:Y:S02]  /*1aff0*/  PRMT R183, R56, 0x7610, R183 ;  /* 0x0000761038b77816 */ /* 0x000fe400000000b7 */
[----:B---3--:R-:W-:Y:S01]  /*1b000*/  LOP3.LUT R0, R5, UR13, R44, 0x96, !PT ;  /* 0x0000000d05007c12 */ /* 0x008fe2000f8e962c */
[----:B------:R-:W-:-:S04]  /*1b010*/  IMAD.MOV.U32 R45, RZ, RZ, R7 ;  /* 0x000000ffff2d7224 */ /* 0x000fc800078e0007 */
[----:B------:R-:W-:-:S04]  /*1b020*/  IMAD.WIDE.U32 R6, R0, -0x326172a9, RZ ;  /* 0xcd9e8d5700067825 */ /* 0x000fc800078e00ff */
[----:B------:R-:W-:Y:S01]  /*1b030*/  IMAD.WIDE.U32 R4, R3, -0x326172a9, RZ ;  /* 0xcd9e8d5703047825 */ /* 0x000fe200078e00ff */
[----:B------:R-:W-:-:S03]  /*1b040*/  LOP3.LUT R0, R7, UR12, R246, 0x96, !PT ;  /* 0x0000000c07007c12 */ /* 0x000fc6000f8e96f6 */
[----:B------:R-:W-:Y:S02]  /*1b050*/  IMAD.MOV.U32 R44, RZ, RZ, R8 ;  /* 0x000000ffff2c7224 */ /* 0x000fe400078e0008 */
[----:B------:R-:W-:Y:S01]  /*1b060*/  IMAD.WIDE.U32 R8, R0, -0x2daee0ad, RZ ;  /* 0xd2511f5300087825 */ /* 0x000fe200078e00ff */
[----:B------:R-:W-:-:S05]  /*1b070*/  LOP3.LUT R0, R5, UR10, R6, 0x96, !PT ;  /* 0x0000000a05007c12 */ /* 0x000fca000f8e9606 */
[----:B------:R-:W-:Y:S01]  /*1b080*/  IMAD.WIDE.U32 R6, R0, -0x2daee0ad, RZ ;  /* 0xd2511f5300067825 */ /* 0x000fe200078e00ff */
[----:B------:R-:W-:-:S04]  /*1b090*/  LOP3.LUT R9, R9, UR9, R2, 0x96, !PT ;  /* 0x0000000909097c12 */ /* 0x000fc8000f8e9602 */
[----:B------:R-:W-:-:S05]  /*1b0a0*/  LOP3.LUT R2, R7, UR7, R8, 0x96, !PT ;  /* 0x0000000707027c12 */ /* 0x000fca000f8e9608 */
[----:B------:R-:W-:-:S04]  /*1b0b0*/  IMAD.WIDE.U32 R2, R2, -0x326172a9, RZ ;  /* 0xcd9e8d5702027825 */ /* 0x000fc800078e00ff */
[----:B------:R-:W-:Y:S01]  /*1b0c0*/  IMAD.WIDE.U32 R8, R9, -0x326172a9, RZ ;  /* 0xcd9e8d5709087825 */ /* 0x000fe200078e00ff */
[C---:B------:R-:W-:Y:S02]  /*1b0d0*/  LOP3.LUT R0, R2.reuse, 0xff, RZ, 0xc0, !PT ;  /* 0x000000ff02007812 */ /* 0x040fe400078ec0ff */
[----:B------:R-:W-:Y:S02]  /*1b0e0*/  LOP3.LUT R14, R2, 0xffff, RZ, 0xc0, !PT ;  /* 0x0000ffff020e7812 */ /* 0x000fe400078ec0ff */
[----:B------:R-:W-:Y:S02]  /*1b0f0*/  ISETP.GE.U32.AND P5, PT, R226, R0, PT ;  /* 0x00000000e200720c */ /* 0x000fe40003fa6070 */
[----:B------:R-:W-:Y:S02]  /*1b100*/  SHF.R.U32.HI R0, RZ, 0x10, R2 ;  /* 0x00000010ff007819 */ /* 0x000fe40000011602 */
[----:B------:R-:W-:Y:S02]  /*1b110*/  LOP3.LUT R5, R9, UR8, R4, 0x96, !PT ;  /* 0x0000000809057c12 */ /* 0x000fe4000f8e9604 */
[----:B------:R-:W-:-:S02]  /*1b120*/  SHF.R.U32.HI R2, RZ, 0x18, R2 ;  /* 0x00000018ff027819 */ /* 0x000fc40000011602 */
[----:B------:R-:W-:Y:S02]  /*1b130*/  LOP3.LUT R4, R3, UR17, R8, 0x96, !PT ;  /* 0x0000001103047c12 */ /* 0x000fe4000f8e9608 */
[----:B------:R-:W-:Y:S01]  /*1b140*/  ISETP.GE.U32.AND P2, PT, R226, R2, PT ;  /* 0x00000002e200720c */ /* 0x000fe20003f46070 */
[----:B------:R-:W-:Y:S01]  /*1b150*/  IMAD.WIDE.U32 R2, R5, -0x2daee0ad, RZ ;  /* 0xd2511f5305027825 */ /* 0x000fe200078e00ff */
[----:B------:R-:W-:-:S04]  /*1b160*/  LOP3.LUT R0, R0, 0xff, RZ, 0xc0, !PT ;  /* 0x000000ff00007812 */ /* 0x000fc800078ec0ff */
[----:B------:R-:W-:Y:S02]  /*1b170*/  ISETP.GE.U32.AND P6, PT, R226, R0, PT ;  /* 0x00000000e200720c */ /* 0x000fe40003fc6070 */
[----:B------:R-:W-:Y:S02]  /*1b180*/  LOP3.LUT R0, R3, UR16, R6, 0x96, !PT ;  /* 0x0000001003007c12 */ /* 0x000fe4000f8e9606 */
[C---:B------:R-:W-:Y:S02]  /*1b190*/  LOP3.LUT R22, R2.reuse, 0xffff, RZ, 0xc0, !PT ;  /* 0x0000ffff02167812 */ /* 0x040fe400078ec0ff */
[----:B------:R-:W-:Y:S02]  /*1b1a0*/  LOP3.LUT R3, R21, 0xff, RZ, 0xc0, !PT ;  /* 0x000000ff15037812 */ /* 0x000fe400078ec0ff */
[----:B------:R-:W1:Y:S01]  /*1b1b0*/  LDC.U8 R21, c[0x0][0x2d8] ;  /* 0x0000b600ff157b82 */ /* 0x000e620000000000 */
[----:B------:R-:W-:Y:S01]  /*1b1c0*/  MUFU.EX2 R7, R184 ;  /* 0x000000b800077308 */ /* 0x000fe20000000800 */
[----:B------:R-:W-:-:S02]  /*1b1d0*/  LOP3.LUT R11, R2, 0xff, RZ, 0xc0, !PT ;  /* 0x000000ff020b7812 */ /* 0x000fc400078ec0ff */
[--C-:B------:R-:W-:Y:S02]  /*1b1e0*/  SHF.R.U32.HI R23, RZ, 0x10, R2.reuse ;  /* 0x00000010ff177819 */ /* 0x100fe40000011602 */
[----:B------:R-:W-:-:S03]  /*1b1f0*/  SHF.R.U32.HI R9, RZ, 0x18, R2 ;  /* 0x00000018ff097819 */ /* 0x000fc60000011602 */
[----:B------:R-:W3:Y:S01]  /*1b200*/  MUFU.EX2 R226, R185 ;  /* 0x000000b900e27308 */ /* 0x000ee20000000800 */
[----:B------:R-:W-:Y:S01]  /*1b210*/  SHF.R.U32.HI R2, RZ, 0x8, R20 ;  /* 0x00000008ff027819 */ /* 0x000fe20000011614 */
[----:B------:R-:W-:-:S06]  /*1b220*/  IMAD.MOV.U32 R20, RZ, RZ, R225 ;  /* 0x000000ffff147224 */ /* 0x000fcc00078e00e1 */
[----:B------:R-:W-:Y:S08]  /*1b230*/  MUFU.EX2 R6, R180 ;  /* 0x000000b400067308 */ /* 0x000ff00000000800 */
[----:B------:R-:W4:Y:S01]  /*1b240*/  MUFU.EX2 R225, R181 ;  /* 0x000000b500e17308 */ /* 0x000f220000000800 */
[----:B-1----:R-:W-:Y:S02]  /*1b250*/  ISETP.GE.U32.AND P1, PT, R21, R3, PT ;  /* 0x000000031500720c */ /* 0x002fe40003f26070 */
[----:B---3--:R-:W-:-:S04]  /*1b260*/  F2FP.PACK_AB R3, R226, R7 ;  /* 0x00000007e203723e */ /* 0x008fc800000000ff */
[C---:B------:R-:W-:Y:S02]  /*1b270*/  PRMT R187, R3.reuse, 0x7610, R187 ;  /* 0x0000761003bb7816 */ /* 0x040fe400000000bb */
[----:B------:R-:W-:Y:S02]  /*1b280*/  PRMT R186, R3, 0x7632, R186 ;  /* 0x0000763203ba7816 */ /* 0x000fe400000000ba */
[----:B------:R-:W-:Y:S02]  /*1b290*/  LOP3.LUT R2, R2, 0xffff, RZ, 0xc0, !PT ;  /* 0x0000ffff02027812 */ /* 0x000fe400078ec0ff */
[----:B----4-:R-:W-:-:S04]  /*1b2a0*/  F2FP.PACK_AB R3, R225, R6 ;  /* 0x00000006e103723e */ /* 0x010fc800000000ff */
[----:B------:R-:W-:Y:S02]  /*1b2b0*/  PRMT R184, R3, 0x7632, R184 ;  /* 0x0000763203b87816 */ /* 0x000fe400000000b8 */
[----:B------:R-:W-:Y:S02]  /*1b2c0*/  ISETP.GE.U32.AND P0, PT, R21, R2, PT ;  /* 0x000000021500720c */ /* 0x000fe40003f06070 */
[----:B------:R-:W-:Y:S01]  /*1b2d0*/  LOP3.LUT R2, R4, 0xffff, RZ, 0xc0, !PT ;  /* 0x0000ffff04027812 */ /* 0x000fe200078ec0ff */
[----:B------:R-:W-:Y:S01]  /*1b2e0*/  @!P3 HADD2 R54, -R184.H0_H0, -RZ.H0_H0 ;  /* 0xa00000ffb836b230 */ /* 0x000fe20000000900 */
[----:B------:R-:W-:Y:S01]  /*1b2f0*/  PRMT R185, R3, 0x7610, R185 ;  /* 0x0000761003b97816 */ /* 0x000fe200000000b9 */
[----:B------:R-:W-:Y:S01]  /*1b300*/  FADD.FTZ R8, R15, R24 ;  /* 0x000000180f087221 */ /* 0x000fe20000010000 */
[----:B------:R-:W-:Y:S01]  /*1b310*/  SHF.R.U32.HI R2, RZ, 0x8, R2 ;  /* 0x00000008ff027819 */ /* 0x000fe20000011602 */
[----:B------:R-:W-:Y:S01]  /*1b320*/  IMAD.MOV.U32 R15, RZ, RZ, R83 ;  /* 0x000000ffff0f7224 */ /* 0x000fe200078e0053 */
[----:B------:R-:W-:Y:S01]  /*1b330*/  PRMT R83, R185, 0x5410, R184 ;  /* 0x00005410b9537816 */ /* 0x000fe200000000b8 */
[----:B------:R-:W-:Y:S01]  /*1b340*/  @!P4 HADD2 R47, -R187.H0_H0, -RZ.H0_H0 ;  /* 0xa00000ffbb2fc230 */ /* 0x000fe20000000900 */
[----:B------:R-:W-:Y:S01]  /*1b350*/  @!P3 PRMT R184, R54, 0x5410, RZ ;  /* 0x0000541036b8b816 */ /* 0x000fe200000000ff */
[----:B------:R-:W-:Y:S01]  /*1b360*/  IMAD.MOV.U32 R246, RZ, RZ, R99 ;  /* 0x000000fffff67224 */ /* 0x000fe200078e0063 */
[----:B------:R-:W1:Y:S01]  /*1b370*/  LDC.U8 R54, c[0x0][0x2d8] ;  /* 0x0000b600ff367b82 */ /* 0x000e620000000000 */
[----:B------:R-:W-:Y:S01]  /*1b380*/  IMAD.MOV.U32 R99, RZ, RZ, R71 ;  /* 0x000000ffff637224 */ /* 0x000fe200078e0047 */
[----:B------:R-:W-:Y:S01]  /*1b390*/  LOP3.LUT R2, R2, 0xffff, RZ, 0xc0, !PT ;  /* 0x0000ffff02027812 */ /* 0x000fe200078ec0ff */
[----:B------:R-:W-:Y:S01]  /*1b3a0*/  IMAD.MOV.U32 R71, RZ, RZ, R96 ;  /* 0x000000ffff477224 */ /* 0x000fe200078e0060 */
[----:B------:R-:W-:-:S02]  /*1b3b0*/  PRMT R96, R187, 0x5410, R186 ;  /* 0x00005410bb607816 */ /* 0x000fc400000000ba */
[----:B------:R-:W-:Y:S02]  /*1b3c0*/  @!P4 PRMT R187, R47, 0x5410, RZ ;  /* 0x000054102fbbc816 */ /* 0x000fe400000000ff */
[----:B------:R-:W-:Y:S01]  /*1b3d0*/  ISETP.GE.U32.AND P4, PT, R21, R2, PT ;  /* 0x000000021500720c */ /* 0x000fe20003f86070 */
[----:B------:R-:W-:Y:S01]  /*1b3e0*/  FADD.FTZ R5, R18, R26 ;  /* 0x0000001a12057221 */ /* 0x000fe20000010000 */
[----:B------:R-:W-:-:S11]  /*1b3f0*/  PRMT R18, R183, 0x5410, R182 ;  /* 0x00005410b7127816 */ /* 0x000fd600000000b6 */
[----:B------:R-:W-:-:S05]  /*1b400*/  @!P4 HADD2 R55, -R182.H0_H0, -RZ.H0_H0 ;  /* 0xa00000ffb637c230 */ /* 0x000fca0000000900 */
[----:B------:R-:W-:Y:S02]  /*1b410*/  @!P4 PRMT R182, R55, 0x5410, RZ ;  /* 0x0000541037b6c816 */ /* 0x000fe400000000ff */
[----:B-1----:R-:W-:Y:S02]  /*1b420*/  PRMT R55, R54, 0x7054, R54 ;  /* 0x0000705436377816 */ /* 0x002fe40000000036 */
[----:B------:R-:W3:Y:S01]  /*1b430*/  LDL R54, [R1+0x64] ;  /* 0x0000640001367983 */ /* 0x000ee20000100800 */
[----:B------:R-:W-:-:S05]  /*1b440*/  @!P0 HADD2 R50, -R186.H0_H0, -RZ.H0_H0 ;  /* 0xa00000ffba328230 */ /* 0x000fca0000000900 */
[----:B------:R-:W-:Y:S02]  /*1b450*/  @!P0 PRMT R186, R50, 0x5410, RZ ;  /* 0x0000541032ba8816 */ /* 0x000fe400000000ff */
[----:B------:R-:W1:Y:S01]  /*1b460*/  LDC.U8 R50, c[0x0][0x2d8] ;  /* 0x0000b600ff327b82 */ /* 0x000e620000000000 */
[----:B------:R-:W-:Y:S01]  /*1b470*/  LOP3.LUT R2, R4, 0xff, RZ, 0xc0, !PT ;  /* 0x000000ff04027812 */ /* 0x000fe200078ec0ff */
[----:B------:R-:W-:-:S05]  /*1b480*/  @!P1 HADD2 R52, -R185.H0_H0, -RZ.H0_H0 ;  /* 0xa00000ffb9349230 */ /* 0x000fca0000000900 */
[----:B------:R-:W-:Y:S02]  /*1b490*/  @!P1 PRMT R185, R52, 0x5410, RZ ;  /* 0x0000541034b99816 */ /* 0x000fe400000000ff */
[----:B-1----:R-:W-:Y:S02]  /*1b4a0*/  ISETP.GE.U32.AND P0, PT, R50, R2, PT ;  /* 0x000000023200720c */ /* 0x002fe40003f06070 */
[----:B------:R-:W-:-:S04]  /*1b4b0*/  SHF.R.U32.HI R2, RZ, 0x8, R14 ;  /* 0x00000008ff027819 */ /* 0x000fc8000001160e */
[----:B------:R-:W-:-:S04]  /*1b4c0*/  LOP3.LUT R2, R2, 0xffff, RZ, 0xc0, !PT ;  /* 0x0000ffff02027812 */ /* 0x000fc800078ec0ff */
[----:B------:R-:W-:Y:S02]  /*1b4d0*/  ISETP.GE.U32.AND P1, PT, R50, R2, PT ;  /* 0x000000023200720c */ /* 0x000fe40003f26070 */
[----:B------:R-:W-:Y:S01]  /*1b4e0*/  LOP3.LUT R2, R0, 0xffff, RZ, 0xc0, !PT ;  /* 0x0000ffff00027812 */ /* 0x000fe200078ec0ff */
[----:B------:R-:W-:Y:S01]  /*1b4f0*/  @!P0 HADD2 R53, -R183.H0_H0, -RZ.H0_H0 ;  /* 0xa00000ffb7358230 */ /* 0x000fe20000000900 */
[----:B------:R-:W-:Y:S02]  /*1b500*/  PRMT R181, R25, 0x7610, R181 ;  /* 0x0000761019b57816 */ /* 0x000fe400000000b5 */
[----:B------:R-:W-:Y:S01]  /*1b510*/  SHF.R.U32.HI R2, RZ, 0x8, R2 ;  /* 0x00000008ff027819 */ /* 0x000fe20000011602 */
[----:B------:R-:W-:Y:S01]  /*1b520*/  IMAD.MOV.U32 R26, RZ, RZ, R10 ;  /* 0x000000ffff1a7224 */ /* 0x000fe200078e000a */
[----:B------:R-:W-:Y:S01]  /*1b530*/  @!P0 PRMT R183, R53, 0x5410, RZ ;  /* 0x0000541035b78816 */ /* 0x000fe200000000ff */
[----:B------:R-:W-:Y:S01]  /*1b540*/  FADD.FTZ R10, R19, R5 ;  /* 0x00000005130a7221 */ /* 0x000fe20000010000 */
[----:B------:R-:W-:Y:S01]  /*1b550*/  LOP3.LUT R2, R2, 0xffff, RZ, 0xc0, !PT ;  /* 0x0000ffff02027812 */ /* 0x000fe200078ec0ff */
[----:B------:R-:W-:Y:S01]  /*1b560*/  FADD.FTZ R5, R17, R8 ;  /* 0x0000000811057221 */ /* 0x000fe20000010000 */
[C---:B------:R-:W-:Y:S01]  /*1b570*/  ISETP.GE.U32.AND P0, PT, R50.reuse, R9, PT ;  /* 0x000000093200720c */ /* 0x040fe20003f06070 */
[----:B------:R-:W-:Y:S01]  /*1b580*/  @!P5 HADD2 R57, -R181.H0_H0, -RZ.H0_H0 ;  /* 0xa00000ffb539d230 */ /* 0x000fe20000000900 */
[----:B------:R-:W-:Y:S01]  /*1b590*/  PRMT R180, R25, 0x7632, R180 ;  /* 0x0000763219b47816 */ /* 0x000fe200000000b4 */
[----:B------:R-:W-:Y:S01]  /*1b5a0*/  MUFU.EX2 R8, R223 ;  /* 0x000000df00087308 */ /* 0x000fe20000000800 */
[----:B------:R-:W-:Y:S01]  /*1b5b0*/  ISETP.GE.U32.AND P4, PT, R50, R2, PT ;  /* 0x000000023200720c */ /* 0x000fe20003f86070 */
[----:B------:R-:W-:Y:S01]  /*1b5c0*/  IMAD.MOV.U32 R21, RZ, RZ, R20 ;  /* 0x000000ffff157224 */ /* 0x000fe200078e0014 */
[----:B------:R-:W-:-:S05]  /*1b5d0*/  SHF.R.U32.HI R2, RZ, 0x18, R4 ;  /* 0x00000018ff027819 */ /* 0x000fca0000011604 */
[----:B------:R-:W1:Y:S01]  /*1b5e0*/  MUFU.EX2 R9, R224 ;  /* 0x000000e000097308 */ /* 0x000e620000000800 */
[----:B------:R-:W-:Y:S02]  /*1b5f0*/  PRMT R20, R181, 0x5410, R180 ;  /* 0x00005410b5147816 */ /* 0x000fe400000000b4 */
[----:B------:R-:W-:Y:S01]  /*1b600*/  PRMT R179, R72, 0x7610, R179 ;  /* 0x0000761048b37816 */ /* 0x000fe200000000b3 */
[----:B------:R-:W-:Y:S01]  /*1b610*/  @!P1 HADD2 R58, -R180.H0_H0, -RZ.H0_H0 ;  /* 0xa00000ffb43a9230 */ /* 0x000fe20000000900 */
[----:B------:R-:W-:Y:S02]  /*1b620*/  @!P5 PRMT R181, R57, 0x5410, RZ ;  /* 0x0000541039b5d816 */ /* 0x000fe400000000ff */
[----:B------:R-:W-:Y:S02]  /*1b630*/  ISETP.GE.U32.AND P5, PT, R50, R2, PT ;  /* 0x000000023200720c */ /* 0x000fe40003fa6070 */
[----:B------:R-:W-:Y:S01]  /*1b640*/  SHF.R.U32.HI R2, RZ, 0x10, R4 ;  /* 0x00000010ff027819 */ /* 0x000fe20000011604 */
[----:B------:R-:W-:Y:S01]  /*1b650*/  @!P6 HADD2 R59, -R179.H0_H0, -RZ.H0_H0 ;  /* 0xa00000ffb33be230 */ /* 0x000fe20000000900 */
[----:B------:R-:W-:-:S02]  /*1b660*/  LOP3.LUT R3, R0, 0xff, RZ, 0xc0, !PT ;  /* 0x000000ff00037812 */ /* 0x000fc400078ec0ff */
[----:B------:R-:W-:Y:S02]  /*1b670*/  PRMT R178, R72, 0x7632, R178 ;  /* 0x0000763248b27816 */ /* 0x000fe400000000b2 */
[----:B------:R-:W-:Y:S02]  /*1b680*/  @!P1 PRMT R180, R58, 0x5410, RZ ;  /* 0x000054103ab49816 */ /* 0x000fe400000000ff */
[----:B------:R-:W-:Y:S02]  /*1b690*/  LOP3.LUT R2, R2, 0xff, RZ, 0xc0, !PT ;  /* 0x000000ff02027812 */ /* 0x000fe400078ec0ff */
[C---:B------:R-:W-:Y:S02]  /*1b6a0*/  ISETP.GE.U32.AND P1, PT, R50.reuse, R3, PT ;  /* 0x000000033200720c */ /* 0x040fe40003f26070 */
[----:B------:R-:W-:Y:S02]  /*1b6b0*/  PRMT R19, R179, 0x5410, R178 ;  /* 0x00005410b3137816 */ /* 0x000fe400000000b2 */
[----:B------:R-:W-:Y:S01]  /*1b6c0*/  @!P6 PRMT R179, R59, 0x5410, RZ ;  /* 0x000054103bb3e816 */ /* 0x000fe200000000ff */
[----:B------:R-:W-:Y:S01]  /*1b6d0*/  MUFU.EX2 R24, R228 ;  /* 0x000000e400187308 */ /* 0x000fe20000000800 */
[----:B------:R-:W-:-:S02]  /*1b6e0*/  ISETP.GE.U32.AND P6, PT, R50, R2, PT ;  /* 0x000000023200720c */ /* 0x000fc40003fc6070 */
[----:B-1----:R-:W-:-:S05]  /*1b6f0*/  F2FP.PACK_AB R2, R9, R8 ;  /* 0x000000080902723e */ /* 0x002fca00000000ff */
[----:B------:R-:W1:Y:S01]  /*1b700*/  MUFU.EX2 R47, R229 ;  /* 0x000000e5002f7308 */ /* 0x000e620000000800 */
[C---:B------:R-:W-:Y:S02]  /*1b710*/  PRMT R177, R2.reuse, 0x7610, R177 ;  /* 0x0000761002b17816 */ /* 0x040fe400000000b1 */
[----:B------:R-:W-:-:S03]  /*1b720*/  PRMT R176, R2, 0x7632, R176 ;  /* 0x0000763202b07816 */ /* 0x000fc600000000b0 */
[----:B------:R-:W-:Y:S01]  /*1b730*/  @!P1 HADD2 R62, -R177.H0_H0, -RZ.H0_H0 ;  /* 0xa00000ffb13e9230 */ /* 0x000fe20000000900 */
[----:B------:R-:W-:Y:S01]  /*1b740*/  LOP3.LUT R2, R23, 0xff, RZ, 0xc0, !PT ;  /* 0x000000ff17027812 */ /* 0x000fe200078ec0ff */
[----:B------:R-:W-:Y:S01]  /*1b750*/  @!P4 HADD2 R61, -R176.H0_H0, -RZ.H0_H0 ;  /* 0xa00000ffb03dc230 */ /* 0x000fe20000000900 */
[----:B------:R-:W-:Y:S01]  /*1b760*/  IMAD.MOV.U32 R14, RZ, RZ, R82 ;  /* 0x000000ffff0e7224 */ /* 0x000fe200078e0052 */
[----:B------:R-:W-:Y:S02]  /*1b770*/  PRMT R82, R177, 0x5410, R176 ;  /* 0x00005410b1527816 */ /* 0x000fe400000000b0 */
[----:B------:R-:W-:Y:S02]  /*1b780*/  @!P1 PRMT R177, R62, 0x5410, RZ ;  /* 0x000054103eb19816 */ /* 0x000fe400000000ff */
[C---:B------:R-:W-:Y:S02]  /*1b790*/  ISETP.GE.U32.AND P1, PT, R50.reuse, R2, PT ;  /* 0x000000023200720c */ /* 0x040fe40003f26070 */
[----:B------:R-:W-:Y:S01]  /*1b7a0*/  @!P4 PRMT R176, R61, 0x5410, RZ ;  /* 0x000054103db0c816 */ /* 0x000fe200000000ff */
[----:B-1----:R-:W-:Y:S01]  /*1b7b0*/  IMAD.MOV.U32 R62, RZ, RZ, R47 ;  /* 0x000000ffff3e7224 */ /* 0x002fe200078e002f */
[----:B------:R-:W-:Y:S01]  /*1b7c0*/  SHF.R.U32.HI R2, RZ, 0x18, R0 ;  /* 0x00000018ff027819 */ /* 0x000fe20000011600 */
[----:B------:R-:W-:Y:S01]  /*1b7d0*/  IMAD.MOV.U32 R61, RZ, RZ, R24 ;  /* 0x000000ffff3d7224 */ /* 0x000fe200078e0018 */
[C---:B------:R-:W-:Y:S01]  /*1b7e0*/  ISETP.GE.U32.AND P3, PT, R50.reuse, R11, PT ;  /* 0x0000000b3200720c */ /* 0x040fe20003f66070 */
[----:B------:R-:W-:Y:S01]  /*1b7f0*/  MUFU.EX2 R223, R73 ;  /* 0x0000004900df7308 */ /* 0x000fe20000000800 */
[----:B------:R-:W-:-:S02]  /*1b800*/  ISETP.GE.U32.AND P4, PT, R50, R2, PT ;  /* 0x000000023200720c */ /* 0x000fc40003f86070 */
[----:B------:R-:W-:-:S05]  /*1b810*/  F2FP.PACK_AB R2, R62, R61 ;  /* 0x0000003d3e02723e */ /* 0x000fca00000000ff */
[----:B------:R-:W1:Y:S01]  /*1b820*/  MUFU.EX2 R224, R76 ;  /* 0x0000004c00e07308 */ /* 0x000e620000000800 */
[C---:B------:R-:W-:Y:S02]  /*1b830*/  PRMT R175, R2.reuse, 0x7610, R175 ;  /* 0x0000761002af7816 */ /* 0x040fe400000000af */
[----:B------:R-:W-:Y:S02]  /*1b840*/  SHF.R.U32.HI R0, RZ, 0x10, R0 ;  /* 0x00000010ff007819 */ /* 0x000fe40000011600 */
[----:B------:R-:W-:Y:S01]  /*1b850*/  PRMT R174, R2, 0x7632, R174 ;  /* 0x0000763202ae7816 */ /* 0x000fe200000000ae */
[----:B------:R-:W-:Y:S01]  /*1b860*/  @!P3 HADD2 R64, -R175.H0_H0, -RZ.H0_H0 ;  /* 0xa00000ffaf40b230 */ /* 0x000fe20000000900 */
[----:B------:R-:W-:Y:S01]  /*1b870*/  LOP3.LUT R0, R0, 0xff, RZ, 0xc0, !PT ;  /* 0x000000ff00007812 */ /* 0x000fe200078ec0ff */
[----:B------:R-:W-:Y:S01]  /*1b880*/  IMAD.MOV.U32 R53, RZ, RZ, R81 ;  /* 0x000000ffff357224 */ /* 0x000fe200078e0051 */
[----:B------:R-:W-:Y:S01]  /*1b890*/  PRMT R81, R175, 0x5410, R174 ;  /* 0x00005410af517816 */ /* 0x000fe200000000ae */
[----:B------:R-:W-:Y:S01]  /*1b8a0*/  UIADD3 UR4, UR31, -0x4498517b, URZ ;  /* 0xbb67ae851f047890 */ /* 0x000fe2000fffe03f */
[----:B------:R-:W-:Y:S01]  /*1b8b0*/  @!P3 PRMT R175, R64, 0x5410, RZ ;  /* 0x0000541040afb816 */ /* 0x000fe200000000ff */
[----:B------:R-:W-:Y:S01]  /*1b8c0*/  IMAD.MOV.U32 R58, RZ, RZ, R14 ;  /* 0x000000ffff3a7224 */ /* 0x000fe200078e000e */
[----:B------:R-:W-:-:S02]  /*1b8d0*/  ISETP.GE.U32.AND P3, PT, R50, R0, PT ;  /* 0x000000003200720c */ /* 0x000fc40003f66070 */
[----:B-1----:R-:W-:Y:S01]  /*1b8e0*/  F2FP.PACK_AB R0, R224, R223 ;  /* 0x000000dfe000723e */ /* 0x002fe200000000ff */
[----:B------:R-:W-:Y:S02]  /*1b8f0*/  FADD.FTZ R4, R8, R27 ;  /* 0x0000001b08047221 */ /* 0x000fe40000010000 */
[----:B------:R-:W-:Y:S01]  /*1b900*/  IMAD.MOV.U32 R52, RZ, RZ, R80 ;  /* 0x000000ffff347224 */ /* 0x000fe200078e0050 */
[C---:B------:R-:W-:Y:S02]  /*1b910*/  PRMT R173, R0.reuse, 0x7610, R173 ;  /* 0x0000761000ad7816 */ /* 0x040fe400000000ad */
[----:B------:R-:W-:Y:S01]  /*1b920*/  PRMT R136, R0, 0x7632, R136 ;  /* 0x0000763200887816 */ /* 0x000fe20000000088 */
[----:B------:R-:W-:Y:S01]  /*1b930*/  IMAD.MOV.U32 R24, RZ, RZ, R21 ;  /* 0x000000ffff187224 */ /* 0x000fe200078e0015 */
[----:B------:R-:W-:Y:S01]  /*1b940*/  LOP3.LUT R0, R53, UR4, R58, 0x96, !PT ;  /* 0x0000000435007c12 */ /* 0x000fe2000f8e963a */
[----:B------:R-:W-:Y:S01]  /*1b950*/  @!P2 HADD2 R60, -R178.H0_H0, -RZ.H0_H0 ;  /* 0xa00000ffb23ca230 */ /* 0x000fe20000000900 */
[----:B------:R-:W-:-:S02]  /*1b960*/  IMAD.MOV.U32 R59, RZ, RZ, R15 ;  /* 0x000000ffff3b7224 */ /* 0x000fc400078e000f */
[----:B------:R-:W-:Y:S02]  /*1b970*/  IMAD.MOV.U32 R21, RZ, RZ, R252 ;  /* 0x000000ffff157224 */ /* 0x000fe400078e00fc */
[----:B------:R-:W-:Y:S02]  /*1b980*/  IMAD.MOV.U32 R15, RZ, RZ, R26 ;  /* 0x000000ffff0f7224 */ /* 0x000fe400078e001a */
[----:B------:R-:W-:Y:S01]  /*1b990*/  FADD.FTZ R252, R9, R4 ;  /* 0x0000000409fc7221 */ /* 0x000fe20000010000 */
[----:B------:R-:W-:Y:S01]  /*1b9a0*/  LOP3.LUT R4, R49, UR13, R52, 0x96, !PT ;  /* 0x0000000d31047c12 */ /* 0x000fe2000f8e9634 */
[----:B------:R-:W-:Y:S01]  /*1b9b0*/  IMAD.MOV.U32 R26, RZ, RZ, R246 ;  /* 0x000000ffff1a7224 */ /* 0x000fe200078e00f6 */
[----:B------:R-:W-:Y:S01]  /*1b9c0*/  SHF.R.U32.HI R3, RZ, 0x8, R22 ;  /* 0x00000008ff037819 */ /* 0x000fe20000011616 */
[----:B------:R-:W-:Y:S02]  /*1b9d0*/  IMAD.MOV.U32 R246, RZ, RZ, R247 ;  /* 0x000000fffff67224 */ /* 0x000fe400078e00f7 */
[----:B------:R-:W-:Y:S01]  /*1b9e0*/  IMAD.WIDE.U32 R8, R0, -0x326172a9, RZ ;  /* 0xcd9e8d5700087825 */ /* 0x000fe200078e00ff */
[----:B------:R-:W-:-:S03]  /*1b9f0*/  @!P2 PRMT R178, R60, 0x5410, RZ ;  /* 0x000054103cb2a816 */ /* 0x000fc600000000ff */
[----:B------:R-:W-:Y:S02]  /*1ba00*/  IMAD.MOV.U32 R247, RZ, RZ, R244 ;  /* 0x000000fffff77224 */ /* 0x000fe400078e00f4 */
[----:B------:R-:W-:Y:S02]  /*1ba10*/  IMAD.MOV.U32 R244, RZ, RZ, R227 ;  /* 0x000000fffff47224 */ /* 0x000fe400078e00e3 */
[----:B------:R-:W-:Y:S02]  /*1ba20*/  FADD.FTZ R60, R7, R10 ;  /* 0x0000000a073c7221 */ /* 0x000fe40000010000 */
[----:B------:R-:W-:Y:S01]  /*1ba30*/  FADD.FTZ R227, R6, R5 ;  /* 0x0000000506e37221 */ /* 0x000fe20000010000 */
[----:B------:R-:W-:Y:S01]  /*1ba40*/  LOP3.LUT R3, R3, 0xffff, RZ, 0xc0, !PT ;  /* 0x0000ffff03037812 */ /* 0x000fe200078ec0ff */
[----:B------:R-:W-:Y:S01]  /*1ba50*/  IMAD.WIDE.U32 R6, R4, -0x326172a9, RZ ;  /* 0xcd9e8d5704067825 */ /* 0x000fe200078e00ff */
[----:B------:R-:W-:Y:S02]  /*1ba60*/  LOP3.LUT R2, R9, UR14, R74, 0x96, !PT ;  /* 0x0000000e09027c12 */ /* 0x000fe4000f8e964a */
[----:B------:R-:W-:-:S02]  /*1ba70*/  ISETP.GE.U32.AND P2, PT, R50, R3, PT ;  /* 0x000000033200720c */ /* 0x000fc40003f46070 */
[----:B------:R-:W-:Y:S01]  /*1ba80*/  LOP3.LUT R0, R7, UR12, R8, 0x96, !PT ;  /* 0x0000000c07007c12 */ /* 0x000fe2000f8e9608 */
[----:B------:R-:W-:-:S04]  /*1ba90*/  IMAD.WIDE.U32 R2, R2, -0x2daee0ad, RZ ;  /* 0xd2511f5302027825 */ /* 0x000fc800078e00ff */
[----:B------:R-:W-:Y:S01]  /*1baa0*/  IMAD.WIDE.U32 R4, R0, -0x2daee0ad, RZ ;  /* 0xd2511f5300047825 */ /* 0x000fe200078e00ff */
[----:B------:R-:W-:-:S04]  /*1bab0*/  LOP3.LUT R3, R3, UR11, R48, 0x96, !PT ;  /* 0x0000000b03037c12 */ /* 0x000fc8000f8e9630 */
[----:B------:R-:W-:Y:S01]  /*1bac0*/  LOP3.LUT R5, R5, UR9, R2, 0x96, !PT ;  /* 0x0000000905057c12 */ /* 0x000fe2000f8e9602 */
        /* <DEDUP_REMOVED lines=8> */
[----:B------:R-:W-:-:S05]  /*1bb50*/  IMAD.WIDE.U32 R34, R0, -0x2daee0ad, RZ ;  /* 0xd2511f5300227825 */ /* 0x000fca00078e00ff */
[----:B------:R-:W-:Y:S01]  /*1bb60*/  LOP3.LUT R3, R35, UR7, R4, 0x96, !PT ;  /* 0x0000000723037c12 */ /* 0x000fe2000f8e9604 */
[----:B------:R-:W-:-:S05]  /*1bb70*/  IMAD.WIDE.U32 R4, R5, -0x326172a9, RZ ;  /* 0xcd9e8d5705047825 */ /* 0x000fca00078e00ff */
[----:B------:R-:W-:Y:S01]  /*1bb80*/  LOP3.LUT R35, R5, UR8, R2, 0x96, !PT ;  /* 0x0000000805237c12 */ /* 0x000fe2000f8e9602 */
[----:B------:R-:W-:-:S05]  /*1bb90*/  IMAD.WIDE.U32 R2, R3, -0x326172a9, RZ ;  /* 0xcd9e8d5703027825 */ /* 0x000fca00078e00ff */
[----:B------:R-:W-:-:S04]  /*1bba0*/  LOP3.LUT R0, R3, UR17, R4, 0x96, !PT ;  /* 0x0000001103007c12 */ /* 0x000fc8000f8e9604 */
[----:B------:R-:W-:-:S04]  /*1bbb0*/  LOP3.LUT R4, R0, 0xffff, RZ, 0xc0, !PT ;  /* 0x0000ffff00047812 */ /* 0x000fc800078ec0ff */
[----:B------:R-:W-:Y:S02]  /*1bbc0*/  SHF.R.U32.HI R5, RZ, 0x8, R4 ;  /* 0x00000008ff057819 */ /* 0x000fe40000011604 */
[----:B------:R-:W-:-:S04]  /*1bbd0*/  LOP3.LUT R4, R0, 0xff, RZ, 0xc0, !PT ;  /* 0x000000ff00047812 */ /* 0x000fc800078ec0ff */
[----:B------:R-:W-:Y:S02]  /*1bbe0*/  PRMT R6, R4, 0x5410, R5 ;  /* 0x0000541004067816 */ /* 0x000fe40000000005 */
[--C-:B------:R-:W-:Y:S02]  /*1bbf0*/  SHF.R.U32.HI R5, RZ, 0x10, R0.reuse ;  /* 0x00000010ff057819 */ /* 0x100fe40000011600 */
[----:B------:R-:W-:Y:S02]  /*1bc00*/  SHF.R.U32.HI R4, RZ, 0x18, R0 ;  /* 0x00000018ff047819 */ /* 0x000fe40000011600 */
[----:B------:R-:W-:Y:S01]  /*1bc10*/  LOP3.LUT R0, R5, 0xff, RZ, 0xc0, !PT ;  /* 0x000000ff05007812 */ /* 0x000fe200078ec0ff */
[----:B------:R-:W-:-:S03]  /*1bc20*/  IMAD.MOV.U32 R52, RZ, RZ, R15 ;  /* 0x000000ffff347224 */ /* 0x000fc600078e000f */
        /* <DEDUP_REMOVED lines=9> */
[----:B---3--:R-:W-:Y:S02]  /*1bcc0*/  IADD3 R2, R54, 0x4, RZ ;  /* 0x0000000436027810 */ /* 0x008fe40007ffe0ff */
[----:B------:R-:W3:Y:S03]  /*1bcd0*/  LDL R54, [R1+0xa8] ;  /* 0x0000a80001367983 */ /* 0x000ee60000100800 */
[----:B------:R-:W-:Y:S01]  /*1bce0*/  IMAD.WIDE.U32 R2, R2, -0x326172a9, RZ ;  /* 0xcd9e8d5702027825 */ /* 0x000fe200078e00ff */
[----:B------:R-:W-:-:S04]  /*1bcf0*/  HSET2.LE.AND R0, R6, R55, PT ;  /* 0x0000003706007233 */ /* 0x000fc80003803000 */
[----:B------:R-:W-:Y:S02]  /*1bd00*/  LOP3.LUT R4, R75, UR15, R2, 0x96, !PT ;  /* 0x0000000f4b047c12 */ /* 0x000fe4000f8e9602 */
[----:B------:R-:W-:-:S03]  /*1bd10*/  LOP3.LUT R8, R0, R46, RZ, 0xc0, !PT ;  /* 0x0000002e00087212 */ /* 0x000fc600078ec0ff */
[----:B------:R-:W-:-:S04]  /*1bd20*/  IMAD.WIDE.U32 R10, R4, -0x2daee0ad, RZ ;  /* 0xd2511f53040a7825 */ /* 0x000fc800078e00ff */
[----:B------:R-:W-:Y:S01]  /*1bd30*/  IMAD.MOV.U32 R53, RZ, RZ, R26 ;  /* 0x000000ffff357224 */ /* 0x000fe200078e001a */
[C---:B------:R-:W-:Y:S02]  /*1bd40*/  PRMT R172, R88.reuse, 0x7610, R172 ;  /* 0x0000761058ac7816 */ /* 0x040fe400000000ac */
[----:B------:R-:W-:-:S04]  /*1bd50*/  PRMT R139, R88, 0x7632, R139 ;  /* 0x00007632588b7816 */ /* 0x000fc8000000008b */
[----:B------:R-:W-:Y:S01]  /*1bd60*/  PRMT R17, R172, 0x5410, R139 ;  /* 0x00005410ac117816 */ /* 0x000fe2000000008b */
[----:B------:R-:W-:Y:S01]  /*1bd70*/  STG.E.U16 [R12.64+-0x100], R16 ;  /* 0xffff00100c007986 */ /* 0x000fe2000c10151c */
[----:B------:R-:W-:Y:S01]  /*1bd80*/  @!P1 HADD2 R66, -R173.H0_H0, -RZ.H0_H0 ;  /* 0xa00000ffad429230 */ /* 0x000fe20000000900 */
[----:B------:R-:W-:Y:S01]  /*1bd90*/  PRMT R80, R173, 0x5410, R136 ;  /* 0x00005410ad507816 */ /* 0x000fe20000000088 */
[----:B------:R-:W-:-:S03]  /*1bda0*/  IMAD.MOV.U32 R59, RZ, RZ, R39 ;  /* 0x000000ffff3b7224 */ /* 0x000fc600078e0027 */
[----:B------:R-:W-:Y:S01]  /*1bdb0*/  @!P1 PRMT R173, R66, 0x5410, RZ ;  /* 0x0000541042ad9816 */ /* 0x000fe200000000ff */
[----:B------:R-:W-:Y:S02]  /*1bdc0*/  IMAD.MOV.U32 R66, RZ, RZ, R38 ;  /* 0x000000ffff427224 */ /* 0x000fe400078e0026 */
[----:B------:R-:W-:Y:S02]  /*1bdd0*/  IMAD.MOV.U32 R72, RZ, RZ, R53 ;  /* 0x000000ffff487224 */ /* 0x000fe400078e0035 */
[----:B------:R-:W-:Y:S02]  /*1bde0*/  IMAD.MOV.U32 R23, RZ, RZ, R56 ;  /* 0x000000ffff177224 */ /* 0x000fe400078e0038 */
[----:B------:R-:W-:Y:S02]  /*1bdf0*/  IMAD.MOV.U32 R53, RZ, RZ, R43 ;  /* 0x000000ffff357224 */ /* 0x000fe400078e002b */
[----:B------:R-:W-:Y:S02]  /*1be00*/  IMAD.MOV.U32 R56, RZ, RZ, R41 ;  /* 0x000000ffff387224 */ /* 0x000fe400078e0029 */
[----:B------:R-:W-:Y:S01]  /*1be10*/  IMAD.MOV.U32 R57, RZ, RZ, R42 ;  /* 0x000000ffff397224 */ /* 0x000fe200078e002a */
[----:B------:R-:W-:Y:S01]  /*1be20*/  @!P2 HADD2 R63, -R174.H0_H0, -RZ.H0_H0 ;  /* 0xa00000ffae3fa230 */ /* 0x000fe20000000900 */
[----:B------:R-:W-:-:S02]  /*1be30*/  IMAD.MOV.U32 R76, RZ, RZ, R87 ;  /* 0x000000ffff4c7224 */ /* 0x000fc400078e0057 */
[----:B------:R-:W-:Y:S02]  /*1be40*/  IMAD.MOV.U32 R87, RZ, RZ, R117 ;  /* 0x000000ffff577224 */ /* 0x000fe400078e0075 */
[----:B------:R-:W-:Y:S01]  /*1be50*/  @!P2 PRMT R174, R63, 0x5410, RZ ;  /* 0x000054103faea816 */ /* 0x000fe200000000ff */
[----:B------:R-:W-:Y:S02]  /*1be60*/  IMAD.MOV.U32 R63, RZ, RZ, R118 ;  /* 0x000000ffff3f7224 */ /* 0x000fe400078e0076 */
[----:B------:R-:W-:Y:S02]  /*1be70*/  IMAD.MOV.U32 R117, RZ, RZ, R28 ;  /* 0x000000ffff757224 */ /* 0x000fe400078e001c */
[----:B------:R-:W4:Y:S01]  /*1be80*/  LDL.LU R28, [R1+0xfc] ;  /* 0x0000fc00011c7983 */ /* 0x000f220000300800 */
[----:B------:R-:W-:-:S03]  /*1be90*/  IMAD.MOV.U32 R118, RZ, RZ, R29 ;  /* 0x000000ffff767224 */ /* 0x000fc600078e001d */
[----:B------:R-:W4:Y:S01]  /*1bea0*/  LDL.LU R29, [R1+0xf8] ;  /* 0x0000f800011d7983 */ /* 0x000f220000300800 */
[----:B------:R-:W-:Y:S02]  /*1beb0*/  IMAD.MOV.U32 R73, RZ, RZ, R52 ;  /* 0x000000ffff497224 */ /* 0x000fe400078e0034 */
[----:B------:R-:W-:Y:S02]  /*1bec0*/  IMAD.MOV.U32 R52, RZ, RZ, R47 ;  /* 0x000000ffff347224 */ /* 0x000fe400078e002f */
[----:B------:R-:W-:Y:S02]  /*1bed0*/  IMAD.MOV.U32 R88, RZ, RZ, R119 ;  /* 0x000000ffff587224 */ /* 0x000fe400078e0077 */
[----:B------:R-:W-:Y:S02]  /*1bee0*/  IMAD.MOV.U32 R119, RZ, RZ, R203 ;  /* 0x000000ffff777224 */ /* 0x000fe400078e00cb */
[----:B------:R1:W5:Y:S01]  /*1bef0*/  LDL.LU R203, [R1+0xf4] ;  /* 0x0000f40001cb7983 */ /* 0x0003620000300800 */
[----:B------:R-:W-:-:S02]  /*1bf00*/  IMAD.MOV.U32 R229, RZ, RZ, R202 ;  /* 0x000000ffffe57224 */ /* 0x000fc400078e00ca */
[----:B------:R-:W-:Y:S01]  /*1bf10*/  IMAD.MOV.U32 R228, RZ, RZ, R201 ;  /* 0x000000ffffe47224 */ /* 0x000fe200078e00c9 */
[----:B------:R1:W5:Y:S01]  /*1bf20*/  LDL.LU R202, [R1+0xf0] ;  /* 0x0000f00001ca7983 */ /* 0x0003620000300800 */
[C---:B------:R-:W-:Y:S01]  /*1bf30*/  PRMT R138, R77.reuse, 0x7610, R138 ;  /* 0x000076104d8a7816 */ /* 0x040fe2000000008a */
[----:B------:R-:W-:Y:S01]  /*1bf40*/  IMAD.MOV.U32 R49, RZ, RZ, R61 ;  /* 0x000000ffff317224 */ /* 0x000fe200078e003d */
[----:B------:R-:W-:Y:S01]  /*1bf50*/  PRMT R137, R77, 0x7632, R137 ;  /* 0x000076324d897816 */ /* 0x000fe20000000089 */
[----:B------:R1:W5:Y:S01]  /*1bf60*/  LDL.LU R201, [R1+0xec] ;  /* 0x0000ec0001c97983 */ /* 0x0003620000300800 */
[----:B---3--:R-:W-:-:S05]  /*1bf70*/  LOP3.LUT R3, R3, R54, RZ, 0x3c, !PT ;  /* 0x0000003603037212 */ /* 0x008fca00078e3cff */
[----:B------:R-:W-:-:S05]  /*1bf80*/  IMAD.WIDE.U32 R2, R3, -0x2daee0ad, RZ ;  /* 0xd2511f5303027825 */ /* 0x000fca00078e00ff */
        /* <DEDUP_REMOVED lines=13> */
[----:B------:R-:W-:-:S04]  /*1c060*/  HSET2.LE.AND R3, R9, R55, PT ;  /* 0x0000003709037233 */ /* 0x000fc80003803000 */
[----:B------:R-:W-:Y:S01]  /*1c070*/  IMAD.WIDE.U32 R26, R2, -0x2daee0ad, RZ ;  /* 0xd2511f53021a7825 */ /* 0x000fe200078e00ff */
[----:B------:R-:W-:-:S04]  /*1c080*/  HSET2.LE.AND R2, R14, R55, PT ;  /* 0x000000370e027233 */ /* 0x000fc80003803000 */
[----:B------:R-:W-:Y:S01]  /*1c090*/  LOP3.LUT R4, R27, UR7, R4, 0x96, !PT ;  /* 0x000000071b047c12 */ /* 0x000fe2000f8e9604 */
[----:B------:R-:W-:Y:S01]  /*1c0a0*/  HSET2.LE.AND R0, R15, R55, PT ;  /* 0x000000370f007233 */ /* 0x000fe20003803000 */
[----:B------:R-:W-:Y:S01]  /*1c0b0*/  LOP3.LUT R10, R2, R37, RZ, 0xc0, !PT ;  /* 0x00000025020a7212 */ /* 0x000fe200078ec0ff */
[----:B------:R-:W-:Y:S01]  /*1c0c0*/  IMAD.WIDE.U32 R14, R5, -0x326172a9, RZ ;  /* 0xcd9e8d57050e7825 */ /* 0x000fe200078e00ff */
[----:B------:R-:W-:-:S03]  /*1c0d0*/  LOP3.LUT R11, R3, R36, RZ, 0xc0, !PT ;  /* 0x00000024030b7212 */ /* 0x000fc600078ec0ff */
[----:B------:R-:W-:Y:S01]  /*1c0e0*/  IMAD.WIDE.U32 R2, R4, -0x326172a9, RZ ;  /* 0xcd9e8d5704027825 */ /* 0x000fe200078e00ff */
[----:B------:R-:W-:-:S04]  /*1c0f0*/  LOP3.LUT R9, R0, R51, RZ, 0xc0, !PT ;  /* 0x0000003300097212 */ /* 0x000fc800078ec0ff */
[----:B------:R-:W-:-:S04]  /*1c100*/  LOP3.LUT R0, R3, UR17, R14, 0x96, !PT ;  /* 0x0000001103007c12 */ /* 0x000fc8000f8e960e */
[----:B------:R-:W-:-:S04]  /*1c110*/  LOP3.LUT R4, R0, 0xffff, RZ, 0xc0, !PT ;  /* 0x0000ffff00047812 */ /* 0x000fc800078ec0ff */
[----:B------:R-:W-:Y:S02]  /*1c120*/  SHF.R.U32.HI R5, RZ, 0x8, R4 ;  /* 0x00000008ff057819 */ /* 0x000fe40000011604 */
[----:B------:R-:W-:Y:S02]  /*1c130*/  LOP3.LUT R4, R0, 0xff, RZ, 0xc0, !PT ;  /* 0x000000ff00047812 */ /* 0x000fe400078ec0ff */
[--C-:B------:R-:W-:Y:S02]  /*1c140*/  SHF.R.U32.HI R6, RZ, 0x10, R0.reuse ;  /* 0x00000010ff067819 */ /* 0x100fe40000011600 */
[----:B------:R-:W-:Y:S02]  /*1c150*/  PRMT R4, R4, 0x5410, R5 ;  /* 0x0000541004047816 */ /* 0x000fe40000000005 */
        /* <DEDUP_REMOVED lines=18> */
[----:B------:R-:W3:Y:S01]  /*1c280*/  LDSM.16.MT88.4 R16, [R189+0xa000] ;  /* 0x00a00000bd10783b */ /* 0x000ee20000004200 */
[----:B------:R-:W-:Y:S01]  /*1c290*/  LOP3.LUT R6, R2, R20, RZ, 0xc0, !PT ;  /* 0x0000001402067212 */ /* 0x000fe200078ec0ff */
[-C--:B---3--:R-:W-:Y:S08]  /*1c2a0*/  HMMA.16816.F32 R168, R8, R16.reuse, R168 ;  /* 0x0000001008a8723c */ /* 0x088ff000000018a8 */
[C---:B------:R-:W-:Y:S08]  /*1c2b0*/  HMMA.16816.F32 R152, R4.reuse, R16, R152 ;  /* 0x000000100498723c */ /* 0x040ff00000001898 */
[-C--:B------:R-:W-:Y:S08]  /*1c2c0*/  HMMA.16816.F32 R148, R4, R18.reuse, R148 ;  /* 0x000000120494723c */ /* 0x080ff00000001894 */
[----:B------:R-:W-:Y:S01]  /*1c2d0*/  HMMA.16816.F32 R36, R8, R18, R164 ;  /* 0x000000120824723c */ /* 0x000fe200000018a4 */
[----:B------:R-:W3:Y:S01]  /*1c2e0*/  LDSM.16.MT88.4 R16, [R191+0xa000] ;  /* 0x00a00000bf10783b */ /* 0x000ee20000004200 */
[----:B------:R-:W-:-:S02]  /*1c2f0*/  IMAD.MOV.U32 R58, RZ, RZ, R40 ;  /* 0x000000ffff3a7224 */ /* 0x000fc400078e0028 */
[----:B------:R-:W-:Y:S02]  /*1c300*/  IMAD.MOV.U32 R22, RZ, RZ, R54 ;  /* 0x000000ffff167224 */ /* 0x000fe400078e0036 */
[----:B------:R-:W-:Y:S02]  /*1c310*/  IMAD.MOV.U32 R54, RZ, RZ, R44 ;  /* 0x000000ffff367224 */ /* 0x000fe400078e002c */
[-C--:B---3--:R-:W-:Y:S08]  /*1c320*/  HMMA.16816.F32 R160, R8, R16.reuse, R160 ;  /* 0x0000001008a0723c */ /* 0x088ff000000018a0 */
[C---:B------:R-:W-:Y:S08]  /*1c330*/  HMMA.16816.F32 R144, R4.reuse, R16, R144 ;  /* 0x000000100490723c */ /* 0x040ff00000001890 */
[-C--:B------:R-:W-:Y:S08]  /*1c340*/  HMMA.16816.F32 R140, R4, R18.reuse, R140 ;  /* 0x00000012048c723c */ /* 0x080ff0000000188c */
[----:B------:R-:W-:Y:S01]  /*1c350*/  HMMA.16816.F32 R40, R8, R18, R156 ;  /* 0x000000120828723c */ /* 0x000fe2000000189c */
[----:B------:R-:W3:Y:S01]  /*1c360*/  LDSM.16.MT88.4 R16, [R194+0xa000] ;  /* 0x00a00000c210783b */ /* 0x000ee20000004200 */
[----:B------:R-:W-:-:S02]  /*1c370*/  IMAD.MOV.U32 R55, RZ, RZ, R45 ;  /* 0x000000ffff377224 */ /* 0x000fc400078e002d */
[----:B------:R-:W-:Y:S02]  /*1c380*/  IMAD.MOV.U32 R20, RZ, RZ, R200 ;  /* 0x000000ffff147224 */ /* 0x000fe400078e00c8 */
[----:B------:R1:W5:Y:S01]  /*1c390*/  LDL.LU R200, [R1+0xe8] ;  /* 0x0000e80001c87983 */ /* 0x0003620000300800 */
        /* <DEDUP_REMOVED lines=8> */
[----:B------:R1:W5:Y:S01]  /*1c420*/  LDL.LU R199, [R1+0xe4] ;  /* 0x0000e40001c77983 */ /* 0x0003620000300800 */
[----:B------:R-:W-:Y:S02]  /*1c430*/  IMAD.MOV.U32 R51, RZ, RZ, R60 ;  /* 0x000000ffff337224 */ /* 0x000fe400078e003c */
[----:B------:R-:W-:Y:S02]  /*1c440*/  IMAD.MOV.U32 R77, RZ, RZ, R23 ;  /* 0x000000ffff4d7224 */ /* 0x000fe400078e0017 */
[----:B------:R-:W-:-:S02]  /*1c450*/  IMAD.MOV.U32 R22, RZ, RZ, R198 ;  /* 0x000000ffff167224 */ /* 0x000fc400078e00c6 */
[----:B------:R1:W5:Y:S01]  /*1c460*/  LDL.LU R198, [R1+0xe0] ;  /* 0x0000e00001c67983 */ /* 0x0003620000300800 */
[----:B------:R-:W-:Y:S02]  /*1c470*/  IMAD.MOV.U32 R23, RZ, RZ, R197 ;  /* 0x000000ffff177224 */ /* 0x000fe400078e00c5 */
[----:B------:R-:W-:Y:S01]  /*1c480*/  IMAD.MOV.U32 R164, RZ, RZ, R196 ;  /* 0x000000ffffa47224 */ /* 0x000fe200078e00c4 */
[----:B------:R1:W5:Y:S01]  /*1c490*/  LDL.LU R197, [R1+0xdc] ;  /* 0x0000dc0001c57983 */ /* 0x0003620000300800 */
[----:B------:R-:W-:Y:S02]  /*1c4a0*/  IMAD.MOV.U32 R165, RZ, RZ, R195 ;  /* 0x000000ffffa57224 */ /* 0x000fe400078e00c3 */
[----:B------:R-:W-:Y:S01]  /*1c4b0*/  IMAD.MOV.U32 R166, RZ, RZ, R192 ;  /* 0x000000ffffa67224 */ /* 0x000fe200078e00c0 */
[----:B------:R1:W5:Y:S01]  /*1c4c0*/  LDL.LU R196, [R1+0xd8] ;  /* 0x0000d80001c47983 */ /* 0x0003620000300800 */
[----:B---3--:R-:W-:Y:S03]  /*1c4d0*/  HMMA.16816.F32 R44, R8, R16, R92 ;  /* 0x00000010082c723c */ /* 0x008fe6000000185c */
[----:B------:R1:W5:Y:S01]  /*1c4e0*/  LDL.LU R195, [R1+0xd4] ;  /* 0x0000d40001c37983 */ /* 0x0003620000300800 */
[----:B------:R-:W-:-:S02]  /*1c4f0*/  IMAD.MOV.U32 R167, RZ, RZ, R190 ;  /* 0x000000ffffa77224 */ /* 0x000fc400078e00be */
[----:B------:R-:W-:Y:S01]  /*1c500*/  IMAD.MOV.U32 R48, RZ, RZ, R188 ;  /* 0x000000ffff307224 */ /* 0x000fe200078e00bc */
[----:B------:R1:W5:Y:S01]  /*1c510*/  LDL.LU R192, [R1+0xd0] ;  /* 0x0000d00001c07983 */ /* 0x0003620000300800 */
[C---:B------:R-:W-:Y:S03]  /*1c520*/  HMMA.16816.F32 R52, R4.reuse, R16, R52 ;  /* 0x000000100434723c */ /* 0x040fe60000001834 */
[----:B------:R1:W5:Y:S04]  /*1c530*/  LDL.LU R190, [R1+0xcc] ;  /* 0x0000cc0001be7983 */ /* 0x0003680000300800 */
[----:B------:R1:W5:Y:S01]  /*1c540*/  LDL.LU R188, [R1+0xc8] ;  /* 0x0000c80001bc7983 */ /* 0x0003620000300800 */
[-C--:B------:R-:W-:Y:S08]  /*1c550*/  HMMA.16816.F32 R56, R4, R18.reuse, R56 ;  /* 0x000000120438723c */ /* 0x080ff00000001838 */
[----:B------:R-:W-:Y:S01]  /*1c560*/  HMMA.16816.F32 R60, R8, R18, R104 ;  /* 0x00000012083c723c */ /* 0x000fe20000001868 */
[----:B------:R-:W3:Y:S01]  /*1c570*/  LDSM.16.MT88.4 R16, [R193+0xa000] ;  /* 0x00a00000c110783b */ /* 0x000ee20000004200 */
[----:B------:R-:W-:-:S02]  /*1c580*/  @!P5 HADD2 R68, -R139.H0_H0, -RZ.H0_H0 ;  /* 0xa00000ff8b44d230 */ /* 0x000fc40000000900 */
[----:B------:R-:W-:Y:S02]  /*1c590*/  @!P3 HADD2 R70, -R138.H0_H0, -RZ.H0_H0 ;  /* 0xa00000ff8a46b230 */ /* 0x000fe40000000900 */
[----:B------:R-:W-:Y:S01]  /*1c5a0*/  @!P4 HADD2 R69, -R137.H0_H0, -RZ.H0_H0 ;  /* 0xa00000ff8945c230 */ /* 0x000fe20000000900 */
[----:B------:R-:W-:Y:S01]  /*1c5b0*/  IMAD.MOV.U32 R104, RZ, RZ, R229 ;  /* 0x000000ffff687224 */ /* 0x000fe200078e00e5 */
[----:B------:R-:W-:Y:S01]  /*1c5c0*/  PRMT R64, R138, 0x5410, R137 ;  /* 0x000054108a407816 */ /* 0x000fe20000000089 */
[----:B------:R-:W-:Y:S02]  /*1c5d0*/  IMAD.MOV.U32 R105, RZ, RZ, R228 ;  /* 0x000000ffff697224 */ /* 0x000fe400078e00e4 */
[----:B------:R-:W-:Y:S02]  /*1c5e0*/  IMAD.MOV.U32 R106, RZ, RZ, R231 ;  /* 0x000000ffff6a7224 */ /* 0x000fe400078e00e7 */
[----:B------:R-:W-:Y:S01]  /*1c5f0*/  IMAD.MOV.U32 R107, RZ, RZ, R230 ;  /* 0x000000ffff6b7224 */ /* 0x000fe200078e00e6 */
[----:B------:R-:W-:-:S02]  /*1c600*/  @!P5 PRMT R139, R68, 0x5410, RZ ;  /* 0x00005410448bd816 */ /* 0x000fc400000000ff */
[----:B------:R-:W-:Y:S02]  /*1c610*/  @!P3 PRMT R138, R70, 0x5410, RZ ;  /* 0x00005410468ab816 */ /* 0x000fe400000000ff */
[----:B------:R-:W-:Y:S01]  /*1c620*/  @!P4 PRMT R137, R69, 0x5410, RZ ;  /* 0x000054104589c816 */ /* 0x000fe200000000ff */
[----:B---3--:R-:W-:Y:S07]  /*1c630*/  HMMA.16816.F32 R228, R8, R16, R108 ;  /* 0x0000001008e4723c */ /* 0x008fee000000186c */
[----:B------:R-:W-:-:S02]  /*1c640*/  IMAD.MOV.U32 R111, RZ, RZ, R71 ;  /* 0x000000ffff6f7224 */ /* 0x000fc400078e0047 */
[C---:B------:R-:W-:Y:S08]  /*1c650*/  HMMA.16816.F32 R68, R4.reuse, R16, R76 ;  /* 0x000000100444723c */ /* 0x040ff0000000184c */
[-C--:B------:R-:W-:Y:S08]  /*1c660*/  HMMA.16816.F32 R76, R4, R18.reuse, R116 ;  /* 0x00000012044c723c */ /* 0x080ff00000001874 */
[----:B------:R-:W-:Y:S01]  /*1c670*/  HMMA.16816.F32 R116, R8, R18, R120 ;  /* 0x000000120874723c */ /* 0x000fe20000001878 */
[----:B------:R-:W3:Y:S01]  /*1c680*/  LDSM.16.MT88.4 R16, [R189+0xb000] ;  /* 0x00b00000bd10783b */ /* 0x000ee20000004200 */
[----:B------:R-:W-:-:S02]  /*1c690*/  IMAD.MOV.U32 R108, RZ, RZ, R73 ;  /* 0x000000ffff6c7224 */ /* 0x000fc400078e0049 */
[----:B------:R-:W-:-:S04]  /*1c6a0*/  IMAD.MOV.U32 R109, RZ, RZ, R72 ;  /* 0x000000ffff6d7224 */ /* 0x000fc800078e0048 */
[-C--:B---3--:R-:W-:Y:S08]  /*1c6b0*/  HMMA.16816.F32 R236, R8, R16.reuse, R236 ;  /* 0x0000001008ec723c */ /* 0x088ff000000018ec */
[C---:B------:R-:W-:Y:S08]  /*1c6c0*/  HMMA.16816.F32 R72, R4.reuse, R16, R244 ;  /* 0x000000100448723c */ /* 0x040ff000000018f4 */
[-C--:B------:R-:W-:Y:S08]  /*1c6d0*/  HMMA.16816.F32 R84, R4, R18.reuse, R84 ;  /* 0x000000120454723c */ /* 0x080ff00000001854 */
[----:B------:R-:W-:Y:S01]  /*1c6e0*/  HMMA.16816.F32 R232, R8, R18, R232 ;  /* 0x0000001208e8723c */ /* 0x000fe200000018e8 */
[----:B------:R-:W3:Y:S07]  /*1c6f0*/  LDSM.16.MT88.4 R16, [R191+0xb000] ;  /* 0x00b00000bf10783b */ /* 0x000eee0000004200 */
[----:B---3--:R-:W-:Y:S01]  /*1c700*/  HMMA.16816.F32 R92, R4, R18, R20 ;  /* 0x00000012045c723c */ /* 0x008fe20000001814 */
[----:B------:R-:W3:Y:S07]  /*1c710*/  LDSM.16.MT88.4 R20, [R194+0xb000] ;  /* 0x00b00000c214783b */ /* 0x000eee0000004200 */
[-C--:B------:R-:W-:Y:S08]  /*1c720*/  HMMA.16816.F32 R244, R8, R16.reuse, R124 ;  /* 0x0000001008f4723c */ /* 0x080ff0000000187c */
[----:B------:R-:W-:Y:S08]  /*1c730*/  HMMA.16816.F32 R88, R4, R16, R88 ;  /* 0x000000100458723c */ /* 0x000ff00000001858 */
[C---:B------:R-:W-:Y:S01]  /*1c740*/  HMMA.16816.F32 R240, R8.reuse, R18, R240 ;  /* 0x0000001208f0723c */ /* 0x040fe200000018f0 */
[----:B------:R-:W1:Y:S07]  /*1c750*/  LDSM.16.MT88.4 R16, [R193+0xb000] ;  /* 0x00b00000c110783b */ /* 0x000e6e0000004200 */
[----:B---3--:R-:W-:Y:S01]  /*1c760*/  HMMA.16816.F32 R100, R8, R20, R100 ;  /* 0x000000140864723c */ /* 0x008fe20000001864 */
[----:B------:R-:W-:Y:S01]  /*1c770*/  @!P0 HADD2 R65, -R136.H0_H0, -RZ.H0_H0 ;  /* 0xa00000ff88418230 */ /* 0x000fe20000000900 */
[----:B------:R-:W-:Y:S01]  /*1c780*/  IMAD.MOV.U32 R156, RZ, RZ, R66 ;  /* 0x000000ffff9c7224 */ /* 0x000fe200078e0042 */
[----:B------:R-:W-:Y:S01]  /*1c790*/  @!P6 HADD2 R67, -R172.H0_H0, -RZ.H0_H0 ;  /* 0xa00000ffac43e230 */ /* 0x000fe20000000900 */
[----:B------:R-:W-:-:S02]  /*1c7a0*/  IMAD.MOV.U32 R110, RZ, RZ, R99 ;  /* 0x000000ffff6e7224 */ /* 0x000fc400078e0063 */
[----:B------:R-:W-:Y:S01]  /*1c7b0*/  IMAD.MOV.U32 R127, RZ, RZ, R0 ;  /* 0x000000ffff7f7224 */ /* 0x000fe200078e0000 */
[----:B------:R-:W-:Y:S01]  /*1c7c0*/  @!P0 PRMT R136, R65, 0x5410, RZ ;  /* 0x0000541041888816 */ /* 0x000fe200000000ff */
[----:B------:R-:W-:Y:S01]  /*1c7d0*/  IMAD.WIDE.U32 R2, R35, -0x2daee0ad, RZ ;  /* 0xd2511f5323027825 */ /* 0x000fe200078e00ff */
[----:B------:R-:W-:Y:S02]  /*1c7e0*/  @!P6 PRMT R172, R67, 0x5410, RZ ;  /* 0x0000541043ace816 */ /* 0x000fe400000000ff */
[----:B------:R-:W-:Y:S01]  /*1c7f0*/  LOP3.LUT R0, R15, UR8, R24, 0x96, !PT ;  /* 0x000000080f007c12 */ /* 0x000fe2000f8e9618 */
[C---:B------:R-:W-:Y:S08]  /*1c800*/  HMMA.16816.F32 R104, R4.reuse, R20, R104 ;  /* 0x000000140468723c */ /* 0x040ff00000001868 */
[----:B------:R-:W-:Y:S04]  /*1c810*/  HMMA.16816.F32 R108, R4, R22, R108 ;  /* 0x00000016046c723c */ /* 0x000fe8000000186c */
[----:B------:R-:W-:-:S02]  /*1c820*/  IMAD.MOV.U32 R99, RZ, RZ, R100 ;  /* 0x000000ffff637224 */ /* 0x000fc400078e0064 */
[----:B------:R-:W-:Y:S02]  /*1c830*/  IMAD.MOV.U32 R67, RZ, RZ, R101 ;  /* 0x000000ffff437224 */ /* 0x000fe400078e0065 */
[----:B------:R-:W-:Y:S01]  /*1c840*/  IMAD.MOV.U32 R66, RZ, RZ, R102 ;  /* 0x000000ffff427224 */ /* 0x000fe200078e0066 */
[C---:B-1----:R-:W-:Y:S01]  /*1c850*/  HMMA.16816.F32 R120, R4.reuse, R16, R156 ;  /* 0x000000100478723c */ /* 0x042fe2000000189c */
[----:B------:R-:W-:Y:S01]  /*1c860*/  IMAD.MOV.U32 R65, RZ, RZ, R103 ;  /* 0x000000ffff417224 */ /* 0x000fe200078e0067 */
[----:B------:R-:W-:Y:S06]  /*1c870*/  LDSM.16.MT88.4 R156, [R191+0xa800] ;  /* 0x00a80000bf9c783b */ /* 0x000fec0000004200 */
[----:B------:R-:W-:Y:S01]  /*1c880*/  HMMA.16816.F32 R100, R4, R18, R164 ;  /* 0x000000120464723c */ /* 0x000fe200000018a4 */
[----:B------:R-:W-:Y:S01]  /*1c890*/  IMAD.MOV.U32 R125, RZ, RZ, R48 ;  /* 0x000000ffff7d7224 */ /* 0x000fe200078e0030 */
[----:B------:R-:W1:Y:S06]  /*1c8a0*/  LDSM.16.MT88.4 R164, [R189+0xa800] ;  /* 0x00a80000bda4783b */ /* 0x000e6c0000004200 */
[----:B------:R-:W-:Y:S01]  /*1c8b0*/  HMMA.16816.F32 R248, R8, R16, R248 ;  /* 0x0000001008f8723c */ /* 0x000fe200000018f8 */
[----:B------:R-:W-:-:S02]  /*1c8c0*/  LOP3.LUT R4, R3, UR16, R34, 0x96, !PT ;  /* 0x0000001003047c12 */ /* 0x000fc4000f8e9622 */
[----:B------:R-:W-:-:S05]  /*1c8d0*/  LOP3.LUT R5, R2, 0xffff, RZ, 0xc0, !PT ;  /* 0x0000ffff02057812 */ /* 0x000fca00078ec0ff */
[----:B------:R-:W-:Y:S01]  /*1c8e0*/  HMMA.16816.F32 R20, R8, R22, R112 ;  /* 0x000000160814723c */ /* 0x000fe20000001870 */
[----:B------:R-:W-:-:S07]  /*1c8f0*/  SHF.R.U32.HI R5, RZ, 0x8, R5 ;  /* 0x00000008ff057819 */ /* 0x000fce0000011605 */
[----:B------:R-:W-:Y:S07]  /*1c900*/  HMMA.16816.F32 R16, R8, R18, R128 ;  /* 0x000000120810723c */ /* 0x000fee0000001880 */
[----:B------:R-:W-:Y:S02]  /*1c910*/  LOP3.LUT R10, R2, 0xff, RZ, 0xc0, !PT ;  /* 0x000000ff020a7812 */ /* 0x000fe400078ec0ff */
[--C-:B------:R-:W-:Y:S02]  /*1c920*/  SHF.R.U32.HI R9, RZ, 0x10, R2.reuse ;  /* 0x00000010ff097819 */ /* 0x100fe40000011602 */
[----:B------:R-:W-:Y:S01]  /*1c930*/  SHF.R.U32.HI R11, RZ, 0x18, R2 ;  /* 0x00000018ff0b7819 */ /* 0x000fe20000011602 */
[----:B------:R-:W-:Y:S01]  /*1c940*/  IMAD.WIDE.U32 R2, R0, -0x2daee0ad, RZ ;  /* 0xd2511f5300027825 */ /* 0x000fe200078e00ff */
[----:B------:R-:W-:-:S04]  /*1c950*/  PRMT R15, R10, 0x5410, R5 ;  /* 0x000054100a0f7816 */ /* 0x000fc80000000005 */
[----:B------:R-:W-:Y:S02]  /*1c960*/  SHF.R.U32.HI R7, RZ, 0x10, R2 ;  /* 0x00000010ff077819 */ /* 0x000fe40000011602 */
[----:B------:R-:W-:Y:S02]  /*1c970*/  LOP3.LUT R0, R3, UR16, R26, 0x96, !PT ;  /* 0x0000001003007c12 */ /* 0x000fe4000f8e961a */
[C---:B------:R-:W-:Y:S02]  /*1c980*/  LOP3.LUT R3, R2.reuse, 0xffff, RZ, 0xc0, !PT ;  /* 0x0000ffff02037812 */ /* 0x040fe400078ec0ff */
[----:B------:R-:W-:Y:S02]  /*1c990*/  LOP3.LUT R8, R2, 0xff, RZ, 0xc0, !PT ;  /* 0x000000ff02087812 */ /* 0x000fe400078ec0ff */
[----:B------:R-:W-:Y:S02]  /*1c9a0*/  SHF.R.U32.HI R6, RZ, 0x18, R2 ;  /* 0x00000018ff067819 */ /* 0x000fe40000011602 */
[----:B------:R-:W-:-:S02]  /*1c9b0*/  LOP3.LUT R5, R9, 0xff, RZ, 0xc0, !PT ;  /* 0x000000ff09057812 */ /* 0x000fc400078ec0ff */
[----:B------:R-:W-:Y:S02]  /*1c9c0*/  LOP3.LUT R2, R7, 0xff, RZ, 0xc0, !PT ;  /* 0x000000ff07027812 */ /* 0x000fe400078ec0ff */
[----:B------:R-:W-:Y:S02]  /*1c9d0*/  PRMT R14, R5, 0x5410, R11 ;  /* 0x00005410050e7816 */ /* 0x000fe4000000000b */
[----:B------:R-:W-:Y:S02]  /*1c9e0*/  SHF.R.U32.HI R3, RZ, 0x8, R3 ;  /* 0x00000008ff037819 */ /* 0x000fe40000011603 */
[----:B------:R-:W-:Y:S02]  /*1c9f0*/  PRMT R11, R2, 0x5410, R6 ;  /* 0x00005410020b7816 */ /* 0x000fe40000000006 */
[----:B------:R-:W-:Y:S02]  /*1ca00*/  LOP3.LUT R2, R4, 0xffff, RZ, 0xc0, !PT ;  /* 0x0000ffff04027812 */ /* 0x000fe400078ec0ff */
[----:B------:R-:W-:-:S02]  /*1ca10*/  PRMT R10, R8, 0x5410, R3 ;  /* 0x00005410080a7816 */ /* 0x000fc40000000003 */
[----:B------:R-:W-:Y:S02]  /*1ca20*/  SHF.R.U32.HI R3, RZ, 0x8, R2 ;  /* 0x00000008ff037819 */ /* 0x000fe40000011602 */
[----:B------:R-:W-:Y:S02]  /*1ca30*/  LOP3.LUT R2, R4, 0xff, RZ, 0xc0, !PT ;  /* 0x000000ff04027812 */ /* 0x000fe400078ec0ff */
[----:B------:R-:W-:Y:S02]  /*1ca40*/  SHF.R.U32.HI R5, RZ, 0x10, R0 ;  /* 0x00000010ff057819 */ /* 0x000fe40000011600 */
[----:B------:R-:W-:Y:S02]  /*1ca50*/  PRMT R9, R2, 0x5410, R3 ;  /* 0x0000541002097816 */ /* 0x000fe40000000003 */
[----:B------:R-:W-:Y:S02]  /*1ca60*/  SHF.R.U32.HI R3, RZ, 0x10, R4 ;  /* 0x00000010ff037819 */ /* 0x000fe40000011604 */
[----:B------:R-:W-:-:S02]  /*1ca70*/  LOP3.LUT R2, R0, 0xffff, RZ, 0xc0, !PT ;  /* 0x0000ffff00027812 */ /* 0x000fc400078ec0ff */
[----:B------:R-:W-:Y:S02]  /*1ca80*/  SHF.R.U32.HI R7, RZ, 0x18, R4 ;  /* 0x00000018ff077819 */ /* 0x000fe40000011604 */
[----:B------:R-:W-:Y:S02]  /*1ca90*/  LOP3.LUT R6, R0, 0xff, RZ, 0xc0, !PT ;  /* 0x000000ff00067812 */ /* 0x000fe400078ec0ff */
[----:B------:R-:W-:Y:S02]  /*1caa0*/  SHF.R.U32.HI R4, RZ, 0x18, R0 ;  /* 0x00000018ff047819 */ /* 0x000fe40000011600 */
[----:B------:R-:W-:Y:S02]  /*1cab0*/  LOP3.LUT R3, R3, 0xff, RZ, 0xc0, !PT ;  /* 0x000000ff03037812 */ /* 0x000fe400078ec0ff */
[----:B------:R-:W-:Y:S02]  /*1cac0*/  SHF.R.U32.HI R2, RZ, 0x8, R2 ;  /* 0x00000008ff027819 */ /* 0x000fe40000011602 */
[----:B------:R-:W-:-:S02]  /*1cad0*/  LOP3.LUT R0, R5, 0xff, RZ, 0xc0, !PT ;  /* 0x000000ff05007812 */ /* 0x000fc400078ec0ff */
[----:B------:R-:W-:Y:S02]  /*1cae0*/  PRMT R8, R3, 0x5410, R7 ;  /* 0x0000541003087816 */ /* 0x000fe40000000007 */
[----:B------:R-:W-:Y:S02]  /*1caf0*/  PRMT R5, R6, 0x5410, R2 ;  /* 0x0000541006057816 */ /* 0x000fe40000000002 */
[----:B------:R-:W-:Y:S02]  /*1cb00*/  PRMT R115, R50, 0x7054, R50 ;  /* 0x0000705432737816 */ /* 0x000fe40000000032 */
[----:B------:R-:W-:Y:S01]  /*1cb10*/  PRMT R6, R0, 0x5410, R4 ;  /* 0x0000541000067816 */ /* 0x000fe20000000004 */
[----:B------:R-:W-:Y:S02]  /*1cb20*/  IMAD.MOV.U32 R126, RZ, RZ, R51 ;  /* 0x000000ffff7e7224 */ /* 0x000fe400078e0033 */
[--C-:B------:R-:W-:Y:S01]  /*1cb30*/  HSET2.LE.AND R2, R8, R115.reuse, PT ;  /* 0x0000007308027233 */ /* 0x100fe20003803000 */
[----:B------:R-:W-:Y:S01]  /*1cb40*/  IMAD.MOV.U32 R124, RZ, RZ, R49 ;  /* 0x000000ffff7c7224 */ /* 0x000fe200078e0031 */
[--C-:B------:R-:W-:Y:S01]  /*1cb50*/  HSET2.LE.AND R8, R11, R115.reuse, PT ;  /* 0x000000730b087233 */ /* 0x100fe20003803000 */
[----:B------:R-:W3:Y:S01]  /*1cb60*/  LDSM.16.MT88.4 R48, [R194+0xa800] ;  /* 0x00a80000c230783b */ /* 0x000ee20000004200 */
[----:B------:R-:W-:-:S02]  /*1cb70*/  HSET2.LE.AND R6, R6, R115, PT ;  /* 0x0000007306067233 */ /* 0x000fc40003803000 */
[--C-:B------:R-:W-:Y:S02]  /*1cb80*/  HSET2.LE.AND R3, R15, R115.reuse, PT ;  /* 0x000000730f037233 */ /* 0x100fe40003803000 */
[--C-:B------:R-:W-:Y:S02]  /*1cb90*/  HSET2.LE.AND R4, R14, R115.reuse, PT ;  /* 0x000000730e047233 */ /* 0x100fe40003803000 */
[--C-:B------:R-:W-:Y:S02]  /*1cba0*/  HSET2.LE.AND R7, R10, R115.reuse, PT ;  /* 0x000000730a077233 */ /* 0x100fe40003803000 */
[--C-:B------:R-:W-:Y:S02]  /*1cbb0*/  HSET2.LE.AND R0, R9, R115.reuse, PT ;  /* 0x0000007309007233 */ /* 0x100fe40003803000 */
[----:B------:R-:W-:Y:S01]  /*1cbc0*/  HSET2.LE.AND R5, R5, R115, PT ;  /* 0x0000007305057233 */ /* 0x000fe20003803000 */
[----:B------:R-:W-:Y:S01]  /*1cbd0*/  IMAD.MOV.U32 R35, RZ, RZ, R125 ;  /* 0x000000ffff237224 */ /* 0x000fe200078e007d */
[----:B------:R-:W-:Y:S01]  /*1cbe0*/  LOP3.LUT R125, R6, R64, RZ, 0xc0, !PT ;  /* 0x00000040067d7212 */ /* 0x000fe200078ec0ff */
        /* <DEDUP_REMOVED lines=14> */
[----:B------:R-:W1:Y:S04]  /*1ccd0*/  LDSM.16.MT88.4 R64, [R193+0xa800] ;  /* 0x00a80000c140783b */ /* 0x000e680000004200 */
[----:B------:R-:W1:Y:S04]  /*1cce0*/  LDSM.16.MT88.4 R80, [R189+0xb800] ;  /* 0x00b80000bd50783b */ /* 0x000e680000004200 */
[----:B------:R-:W3:Y:S04]  /*1ccf0*/  LDSM.16.MT88.4 R96, [R191+0xb800] ;  /* 0x00b80000bf60783b */ /* 0x000ee80000004200 */
[----:B------:R-:W3:Y:S04]  /*1cd00*/  LDSM.16.MT88.4 R112, [R194+0xb800] ;  /* 0x00b80000c270783b */ /* 0x000ee80000004200 */
[----:B------:R-:W3:Y:S04]  /*1cd10*/  LDSM.16.MT88.4 R4, [R193+0xb800] ;  /* 0x00b80000c104783b */ /* 0x000ee80000004200 */
[----:B------:R-:W-:Y:S04]  /*1cd20*/  STG.E.U16 [R12.64+-0xfe], R222 ;  /* 0xffff02de0c007986 */ /* 0x000fe8000c10151c */
[----:B------:R-:W-:Y:S04]  /*1cd30*/  STG.E.U16 [R32.64+-0x100], R212 ;  /* 0xffff00d420007986 */ /* 0x000fe8000c10151c */
[----:B------:R-:W-:Y:S04]  /*1cd40*/  STG.E.U16 [R32.64+-0xfe], R213 ;  /* 0xffff02d520007986 */ /* 0x000fe8000c10151c */
[----:B--2---:R-:W-:Y:S04]  /*1cd50*/  STG.E.U16 [R30.64+-0x100], R183 ;  /* 0xffff00b71e007986 */ /* 0x004fe8000c10151c */
[----:B------:R-:W-:Y:S04]  /*1cd60*/  STG.E.U16 [R30.64+-0xfe], R182 ;  /* 0xffff02b61e007986 */ /* 0x000fe8000c10151c */
[----:B----4-:R-:W-:Y:S04]  /*1cd70*/  STG.E.U16 [R28.64+-0x100], R172 ;  /* 0xffff00ac1c007986 */ /* 0x010fe8000c10151c */
[----:B------:R-:W-:Y:S01]  /*1cd80*/  STG.E.U16 [R28.64+-0xfe], R139 ;  /* 0xffff028b1c007986 */ /* 0x000fe2000c10151c */
[-C--:B-1----:R-:W-:Y:S03]  /*1cd90*/  HMMA.16816.F32 R168, R128, R164.reuse, R168 ;  /* 0x000000a480a8723c */ /* 0x082fe600000018a8 */
[----:B------:R-:W-:Y:S04]  /*1cda0*/  STG.E.U16 [R12.64+-0xf0], R211 ;  /* 0xffff10d30c007986 */ /* 0x000fe8000c10151c */
[----:B------:R-:W-:Y:S01]  /*1cdb0*/  STG.E.U16 [R12.64+-0xee], R210 ;  /* 0xffff12d20c007986 */ /* 0x000fe2000c10151c */
[C---:B------:R-:W-:Y:S03]  /*1cdc0*/  HMMA.16816.F32 R152, R124.reuse, R164, R152 ;  /* 0x000000a47c98723c */ /* 0x040fe60000001898 */
[----:B------:R-:W-:Y:S04]  /*1cdd0*/  STG.E.U16 [R32.64+-0xf0], R209 ;  /* 0xffff10d120007986 */ /* 0x000fe8000c10151c */
[----:B------:R1:W-:Y:S01]  /*1cde0*/  STG.E.U16 [R32.64+-0xee], R208 ;  /* 0xffff12d020007986 */ /* 0x0003e2000c10151c */
[-C--:B------:R-:W-:Y:S03]  /*1cdf0*/  HMMA.16816.F32 R148, R124, R166.reuse, R148 ;  /* 0x000000a67c94723c */ /* 0x080fe60000001894 */
[----:B------:R-:W-:Y:S04]  /*1ce00*/  STG.E.U16 [R30.64+-0xf0], R181 ;  /* 0xffff10b51e007986 */ /* 0x000fe8000c10151c */
[----:B------:R-:W-:Y:S01]  /*1ce10*/  STG.E.U16 [R30.64+-0xee], R180 ;  /* 0xffff12b41e007986 */ /* 0x000fe2000c10151c */
[C---:B------:R-:W-:Y:S03]  /*1ce20*/  HMMA.16816.F32 R164, R128.reuse, R166, R36 ;  /* 0x000000a680a4723c */ /* 0x040fe60000001824 */
[----:B------:R-:W-:Y:S04]  /*1ce30*/  STG.E.U16 [R28.64+-0xf0], R179 ;  /* 0xffff10b31c007986 */ /* 0x000fe8000c10151c */
[----:B------:R-:W-:Y:S01]  /*1ce40*/  STG.E.U16 [R28.64+-0xee], R178 ;  /* 0xffff12b21c007986 */ /* 0x000fe2000c10151c */
[-C--:B------:R-:W-:Y:S03]  /*1ce50*/  HMMA.16816.F32 R160, R128, R156.reuse, R160 ;  /* 0x0000009c80a0723c */ /* 0x080fe600000018a0 */
[----:B------:R-:W-:Y:S04]  /*1ce60*/  STG.E.U16 [R12.64+-0xe0], R207 ;  /* 0xffff20cf0c007986 */ /* 0x000fe8000c10151c */
[----:B------:R-:W-:Y:S01]  /*1ce70*/  STG.E.U16 [R12.64+-0xde], R206 ;  /* 0xffff22ce0c007986 */ /* 0x000fe2000c10151c */
[C---:B------:R-:W-:Y:S03]  /*1ce80*/  HMMA.16816.F32 R144, R124.reuse, R156, R144 ;  /* 0x0000009c7c90723c */ /* 0x040fe60000001890 */
[----:B------:R-:W-:Y:S04]  /*1ce90*/  STG.E.U16 [R32.64+-0xe0], R205 ;  /* 0xffff20cd20007986 */ /* 0x000fe8000c10151c */
[----:B------:R2:W-:Y:S01]  /*1cea0*/  STG.E.U16 [R32.64+-0xde], R204 ;  /* 0xffff22cc20007986 */ /* 0x0005e2000c10151c */
[-C--:B------:R-:W-:Y:S03]  /*1ceb0*/  HMMA.16816.F32 R140, R124, R158.reuse, R140 ;  /* 0x0000009e7c8c723c */ /* 0x080fe6000000188c */
[----:B------:R4:W-:Y:S04]  /*1cec0*/  STG.E.U16 [R30.64+-0xe0], R177 ;  /* 0xffff20b11e007986 */ /* 0x0009e8000c10151c */
[----:B------:R4:W-:Y:S01]  /*1ced0*/  STG.E.U16 [R30.64+-0xde], R176 ;  /* 0xffff22b01e007986 */ /* 0x0009e2000c10151c */
[C---:B------:R-:W-:Y:S03]  /*1cee0*/  HMMA.16816.F32 R156, R128.reuse, R158, R40 ;  /* 0x0000009e809c723c */ /* 0x040fe60000001828 */
[----:B------:R4:W-:Y:S05]  /*1cef0*/  STG.E.U16 [R28.64+-0xe0], R138 ;  /* 0xffff208a1c007986 */ /* 0x0009ea000c10151c */
[-C--:B---3--:R-:W-:Y:S01]  /*1cf00*/  HMMA.16816.F32 R36, R128, R48.reuse, R44 ;  /* 0x000000308024723c */ /* 0x088fe2000000182c */
[----:B------:R4:W-:Y:S04]  /*1cf10*/  STG.E.U16 [R28.64+-0xde], R137 ;  /* 0xffff22891c007986 */ /* 0x0009e8000c10151c */
[----:B------:R4:W-:Y:S03]  /*1cf20*/  STG.E.U16 [R12.64+-0xd0], R187 ;  /* 0xffff30bb0c007986 */ /* 0x0009e6000c10151c */
[C---:B------:R-:W-:Y:S01]  /*1cf30*/  HMMA.16816.F32 R40, R124.reuse, R48, R52 ;  /* 0x000000307c28723c */ /* 0x040fe20000001834 */
[----:B------:R4:W-:Y:S04]  /*1cf40*/  STG.E.U16 [R12.64+-0xce], R186 ;  /* 0xffff32ba0c007986 */ /* 0x0009e8000c10151c */
[----:B------:R4:W-:Y:S03]  /*1cf50*/  STG.E.U16 [R32.64+-0xd0], R185 ;  /* 0xffff30b920007986 */ /* 0x0009e6000c10151c */
[-C--:B------:R-:W-:Y:S01]  /*1cf60*/  HMMA.16816.F32 R44, R124, R50.reuse, R56 ;  /* 0x000000327c2c723c */ /* 0x080fe20000001838 */
[----:B------:R4:W-:Y:S04]  /*1cf70*/  STG.E.U16 [R32.64+-0xce], R184 ;  /* 0xffff32b820007986 */ /* 0x0009e8000c10151c */
[----:B------:R4:W-:Y:S03]  /*1cf80*/  STG.E.U16 [R30.64+-0xd0], R175 ;  /* 0xffff30af1e007986 */ /* 0x0009e6000c10151c */
[----:B------:R-:W-:Y:S01]  /*1cf90*/  HMMA.16816.F32 R48, R128, R50, R60 ;  /* 0x000000328030723c */ /* 0x000fe2000000183c */
[----:B------:R4:W-:Y:S04]  /*1cfa0*/  STG.E.U16 [R30.64+-0xce], R174 ;  /* 0xffff32ae1e007986 */ /* 0x0009e8000c10151c */
[----:B------:R4:W-:Y:S03]  /*1cfb0*/  STG.E.U16 [R28.64+-0xd0], R173 ;  /* 0xffff30ad1c007986 */ /* 0x0009e6000c10151c */
[C---:B------:R-:W-:Y:S01]  /*1cfc0*/  HMMA.16816.F32 R60, R124.reuse, R66, R76 ;  /* 0x000000427c3c723c */ /* 0x040fe2000000184c */
[----:B------:R4:W-:Y:S07]  /*1cfd0*/  STG.E.U16 [R28.64+-0xce], R136 ;  /* 0xffff32881c007986 */ /* 0x0009ee000c10151c */
        /* <DEDUP_REMOVED lines=19> */
[----:B-1----:R-:W-:Y:S01]  /*1d110*/  FADD.FTZ R208, R34, R252 ;  /* 0x000000fc22d07221 */ /* 0x002fe20000010000 */
[----:B--2---:R-:W-:Y:S01]  /*1d120*/  IADD3 R204, P0, R12, -0x140, RZ ;  /* 0xfffffec00ccc7810 */ /* 0x004fe20007f1e0ff */
[----:B------:R-:W-:-:S02]  /*1d130*/  FADD.FTZ R209, R223, R35 ;  /* 0x00000023dfd17221 */ /* 0x000fc40000010000 */
[----:B------:R-:W-:Y:S01]  /*1d140*/  FADD.FTZ R211, R226, R24 ;  /* 0x00000018e2d37221 */ /* 0x000fe20000010000 */
[----:B------:R-:W-:Y:S01]  /*1d150*/  IADD3.X R139, R13, -0x1, RZ, P0, !PT ;  /* 0xffffffff0d8b7810 */ /* 0x000fe200007fe4ff */
[----:B------:R-:W-:Y:S02]  /*1d160*/  FADD.FTZ R210, R225, R227 ;  /* 0x000000e3e1d27221 */ /* 0x000fe40000010000 */
[----:B------:R-:W-:Y:S02]  /*1d170*/  FADD.FTZ R208, R25, R208 ;  /* 0x000000d019d07221 */ /* 0x000fe40000010000 */
[----:B------:R-:W-:Y:S02]  /*1d180*/  FADD.FTZ R209, R224, R209 ;  /* 0x000000d1e0d17221 */ /* 0x000fe40000010000 */
.L_x_2063:
[----:B-12-4-:R-:W-:-:S06]  /*1d190*/  UISETP.GT.AND UP0, UPT, UR33, UR18, UPT ;  /* 0x000000122100728c */ /* 0x016fcc000bf04270 */
[----:B------:R-:W-:-:S13]  /*1d1a0*/  PLOP3.LUT P0, PT, PT, PT, UP0, 0x80, 0x0 ;  /* 0x000000000000781c */ /* 0x000fda0003f0f008 */
[----:B------:R-:W-:Y:S05]  /*1d1b0*/  @!P0 BRA `(.L_x_2076) ;  /* 0x00004b8000008947 */ /* 0x000fea0003800000 */
[----:B------:R-:W2:Y:S01]  /*1d1c0*/  LDL.LU R10, [R1+0x64] ;  /* 0x00006400010a7983 */ /* 0x000ea20000300800 */
[----:B------:R-:W1:Y:S01]  /*1d1d0*/  LDC.U8 R0, c[0x0][0x2d8] ;  /* 0x0000b600ff007b82 */ /* 0x000e620000000000 */
[----:B------:R-:W-:Y:S01]  /*1d1e0*/  ULDC UR4, c[0x0][0x228] ;  /* 0x00008a0000047ab9 */ /* 0x000fe20000000800 */
[----:B------:R-:W-:Y:S01]  /*1d1f0*/  IMAD.MOV.U32 R138, RZ, RZ, R134 ;  /* 0x000000ffff8a7224 */ /* 0x000fe200078e0086 */
[----:B------:R-:W3:Y:S01]  /*1d200*/  LDL.64 R14, [R1+0x90] ;  /* 0x00009000010e7983 */ /* 0x000ee20000100a00 */
[----:B------:R-:W-:Y:S01]  /*1d210*/  USHF.L.U32 UR34, UR4, 0x3, URZ ;  /* 0x0000000304227899 */ /* 0x000fe2000800063f */
[----:B------:R-:W-:Y:S01]  /*1d220*/  MOV R137, R135 ;  /* 0x0000008700897202 */ /* 0x000fe20000000f00 */
[----:B------:R-:W-:Y:S01]  /*1d230*/  UIMAD UR39, UR4, 0x48, URZ ;  /* 0x00000048042778a4 */ /* 0x000fe2000f8e023f */
[----:B------:R-:W4:Y:S01]  /*1d240*/  LDL R9, [R1+0x8c] ;  /* 0x00008c0001097983 */ /* 0x000f220000100800 */
[----:B------:R-:W-:Y:S01]  /*1d250*/  USHF.R.S32.HI UR36, URZ, 0x1f, UR4 ;  /* 0x0000001f3f247899 */ /* 0x000fe20008011404 */
[----:B------:R-:W-:Y:S01]  /*1d260*/  IMAD.MOV.U32 R136, RZ, RZ, R132 ;  /* 0x000000ffff887224 */ /* 0x000fe200078e0084 */
[----:B------:R-:W-:Y:S01]  /*1d270*/  UIMAD.WIDE.U32 UR42, UR4, 0x70, URZ ;  /* 0x00000070042a78a5 */ /* 0x000fe2000f8e003f */
[----:B------:R-:W3:Y:S01]  /*1d280*/  LDL.LU R3, [R1+0xa8] ;  /* 0x0000a80001037983 */ /* 0x000ee20000300800 */
[----:B------:R-:W-:Y:S01]  /*1d290*/  UIMAD UR4, UR4, 0x38, UR34 ;  /* 0x00000038040478a4 */ /* 0x000fe2000f8e0222 */
[----:B------:R-:W-:Y:S01]  /*1d2a0*/  MOV R2, R133 ;  /* 0x0000008500027202 */ /* 0x000fe20000000f00 */
[----:B------:R-:W-:Y:S01]  /*1d2b0*/  USHF.R.S32.HI UR32, URZ, 0x1f, UR34 ;  /* 0x0000001f3f207899 */ /* 0x000fe20008011422 */
[----:B------:R-:W4:Y:S01]  /*1d2c0*/  LDL.LU R8, [R1+0xac] ;  /* 0x0000ac0001087983 */ /* 0x000f220000300800 */
[----:B------:R-:W-:-:S02]  /*1d2d0*/  UIADD3 UR4, UR4, 0x1, URZ ;  /* 0x0000000104047890 */ /* 0x000fc4000fffe03f */
[----:B------:R-:W-:Y:S01]  /*1d2e0*/  USHF.R.S32.HI UR5, URZ, 0x1f, UR39 ;  /* 0x0000001f3f057899 */ /* 0x000fe20008011427 */
[----:B------:R-:W4:Y:S01]  /*1d2f0*/  LDL.LU.64 R6, [R1+0xb0] ;  /* 0x0000b00001067983 */ /* 0x000f220000300a00 */
[----:B------:R-:W-:Y:S02]  /*1d300*/  UIMAD UR36, UR36, 0x70, URZ ;  /* 0x00000070242478a4 */ /* 0x000fe4000f8e023f */
[----:B------:R-:W-:Y:S01]  /*1d310*/  USHF.R.S32.HI UR37, URZ, 0x1f, UR4 ;  /* 0x0000001f3f257899 */ /* 0x000fe20008011404 */
[----:B------:R-:W4:Y:S01]  /*1d320*/  LDL.LU.64 R4, [R1+0xb8] ;  /* 0x0000b80001047983 */ /* 0x000f220000300a00 */
[----:B-1----:R-:W-:Y:S01]  /*1d330*/  PRMT R0, R0, 0x7054, R0 ;  /* 0x0000705400007816 */ /* 0x002fe20000000000 */
[----:B------:R-:W-:Y:S02]  /*1d340*/  USHF.L.U32 UR35, UR34, 0x1, URZ ;  /* 0x0000000122237899 */ /* 0x000fe4000800063f */
[----:B------:R-:W-:Y:S02]  /*1d350*/  USHF.L.U32 UR40, UR39, 0x1, URZ ;  /* 0x0000000127287899 */ /* 0x000fe4000800063f */
[----:B------:R-:W-:-:S02]  /*1d360*/  USHF.L.U64.HI UR34, UR34, 0x1, UR32 ;  /* 0x0000000122227899 */ /* 0x000fc40008010220 */
[----:B------:R-:W-:Y:S02]  /*1d370*/  UIADD3 UR36, UR43, UR36, URZ ;  /* 0x000000242b247290 */ /* 0x000fe4000fffe03f */
[----:B------:R-:W-:Y:S02]  /*1d380*/  USHF.L.U64.HI UR39, UR39, 0x1, UR5 ;  /* 0x0000000127277899 */ /* 0x000fe40008010205 */
[----:B------:R-:W-:Y:S02]  /*1d390*/  USHF.L.U32 UR38, UR4, 0x1, URZ ;  /* 0x0000000104267899 */ /* 0x000fe4000800063f */
[----:B------:R-:W-:Y:S01]  /*1d3a0*/  USHF.L.U64.HI UR37, UR4, 0x1, UR37 ;  /* 0x0000000104257899 */ /* 0x000fe20008010225 */
[C---:B--2---:R-:W-:Y:S01]  /*1d3b0*/  IADD3 R0, R10.reuse, 0x4, RZ ;  /* 0x000000040a007810 */ /* 0x044fe20007ffe0ff */
[----:B------:R-:W-:-:S04]  /*1d3c0*/  IMAD.WIDE.U32 R12, R10, -0x326172a9, RZ ;  /* 0xcd9e8d570a0c7825 */ /* 0x000fc800078e00ff */
[----:B------:R-:W-:Y:S01]  /*1d3d0*/  IMAD.WIDE.U32 R10, R0, -0x326172a9, RZ ;  /* 0xcd9e8d57000a7825 */ /* 0x000fe200078e00ff */
[----:B------:R-:W-:Y:S01]  /*1d3e0*/  STL.64 [R1+0x78], R12 ;  /* 0x0000780c01007387 */ /* 0x000fe20000100a00 */
[----:B---3--:R-:W-:-:S03]  /*1d3f0*/  LOP3.LUT R0, R13, R3, RZ, 0x3c, !PT ;  /* 0x000000030d007212 */ /* 0x008fc600078e3cff */
[----:B------:R-:W-:Y:S01]  /*1d400*/  LOP3.LUT R3, R11, R3, RZ, 0x3c, !PT ;  /* 0x000000030b037212 */ /* 0x000fe200078e3cff */
[----:B------:R1:W-:Y:S01]  /*1d410*/  STL.64 [R1+0x70], R10 ;  /* 0x0000700a01007387 */ /* 0x0003e20000100a00 */
[----:B----4-:R-:W-:Y:S01]  /*1d420*/  ISETP.GE.AND P3, PT, R9, c[0x0][0x220], PT ;  /* 0x0000880009007a0c */ /* 0x010fe20003f66270 */
[----:B------:R-:W-:-:S04]  /*1d430*/  IMAD.WIDE.U32 R242, R8, -0x2daee0ad, RZ ;  /* 0xd2511f5308f27825 */ /* 0x000fc800078e00ff */
[----:B------:R-:W-:-:S04]  /*1d440*/  IMAD.WIDE.U32 R8, R3, -0x2daee0ad, RZ ;  /* 0xd2511f5303087825 */ /* 0x000fc800078e00ff */
[----:B------:R-:W-:Y:S02]  /*1d450*/  IMAD.MOV.U32 R5, RZ, RZ, R7 ;  /* 0x000000ffff057224 */ /* 0x000fe400078e0007 */
[----:B-1----:R-:W-:-:S05]  /*1d460*/  IMAD.WIDE.U32 R10, R0, -0x2daee0ad, RZ ;  /* 0xd2511f53000a7825 */ /* 0x002fca00078e00ff */
[----:B------:R1:W-:Y:S04]  /*1d470*/  STL.64 [R1+0x68], R10 ;  /* 0x0000680a01007387 */ /* 0x0003e80000100a00 */
[----:B------:R1:W-:Y:S04]  /*1d480*/  STL.64 [R1+0x80], R4 ;  /* 0x0000800401007387 */ /* 0x0003e80000100a00 */
[----:B------:R1:W-:Y:S01]  /*1d490*/  STL.64 [R1+0x60], R8 ;  /* 0x0000600801007387 */ /* 0x0003e20000100a00 */
[----:B------:R-:W-:Y:S01]  /*1d4a0*/  ISETP.GE.AND P4, PT, R14, c[0x0][0x220], PT ;  /* 0x000088000e007a0c */ /* 0x000fe20003f86270 */
[----:B------:R-:W-:Y:S05]  /*1d4b0*/  BRA `(.L_x_2077) ;  /* 0x000002e000007947 */ /* 0x000fea0003800000 */
.L_x_2079:
        /* <DEDUP_REMOVED lines=46> */
.L_x_2077:
        /* <DEDUP_REMOVED lines=144> */
.L_x_2078:
[----:B-1----:R-:W2:Y:S01]  /*1e0a0*/  LDL.64 R172, [R1+0x68] ;  /* 0x0000680001ac7983 */ /* 0x002ea20000100a00 */
[----:B------:R-:W-:Y:S01]  /*1e0b0*/  IMAD.U32 R0, RZ, RZ, UR32 ;  /* 0x00000020ff007e24 */ /* 0x000fe2000f8e00ff */
[----:B------:R-:W-:Y:S02]  /*1e0c0*/  ULOP3.LUT UR5, UR32, UR31, URZ, 0x3c, !UPT ;  /* 0x0000001f20057292 */ /* 0x000fe4000f8e3c3f */
[----:B------:R-:W-:Y:S02]  /*1e0d0*/  UIADD3 UR4, UR31, -0x4498517b, URZ ;  /* 0xbb67ae851f047890 */ /* 0x000fe4000fffe03f */
[----:B------:R-:W3:Y:S01]  /*1e0e0*/  LDL.64 R184, [R1+0x78] ;  /* 0x0000780001b87983 */ /* 0x000ee20000100a00 */
[----:B------:R-:W-:Y:S02]  /*1e0f0*/  UISETP.GT.AND UP0, UPT, UR32, UR18, UPT ;  /* 0x000000122000728c */ /* 0x000fe4000bf04270 */
[----:B------:R-:W-:Y:S03]  /*1e100*/  UMOV UR33, UR32 ;  /* 0x0000002000217c82 */ /* 0x000fe60008000000 */
        /* <DEDUP_REMOVED lines=8> */
[C---:B------:R-:W-:Y:S02]  /*1e190*/  ISETP.GE.AND P6, PT, R0.reuse, R214, PT ;  /* 0x000000d60000720c */ /* 0x040fe40003fc6270 */
[C---:B------:R-:W-:Y:S02]  /*1e1a0*/  ISETP.GE.AND P1, PT, R3.reuse, R215, PT ;  /* 0x000000d70300720c */ /* 0x040fe40003f26270 */
[CC--:B------:R-:W-:Y:S02]  /*1e1b0*/  ISETP.GE.OR P2, PT, R0.reuse, R219.reuse, !P2 ;  /* 0x000000db0000720c */ /* 0x0c0fe40005746670 */
[----:B------:R-:W-:Y:S02]  /*1e1c0*/  ISETP.GE.OR P6, PT, R0, R218, !P6 ;  /* 0x000000da0000720c */ /* 0x000fe400077c6670 */
[C---:B------:R-:W-:Y:S02]  /*1e1d0*/  ISETP.GE.OR P1, PT, R3.reuse, R219, !P1 ;  /* 0x000000db0300720c */ /* 0x040fe40004f26670 */
[C---:B------:R-:W-:Y:S02]  /*1e1e0*/  ISETP.GE.AND P0, PT, R3.reuse, R214, PT ;  /* 0x000000d60300720c */ /* 0x040fe40003f06270 */
[----:B------:R-:W-:Y:S02]  /*1e1f0*/  FSEL R179, R8, -INF , !P2 ;  /* 0xff80000008b37808 */ /* 0x000fe40005000000 */
[C---:B------:R-:W-:Y:S02]  /*1e200*/  ISETP.GE.AND P2, PT, R3.reuse, R217, PT ;  /* 0x000000d90300720c */ /* 0x040fe40003f46270 */
[----:B------:R-:W-:Y:S02]  /*1e210*/  FSEL R180, R10, -INF , !P6 ;  /* 0xff8000000ab47808 */ /* 0x000fe40007000000 */
[-C--:B------:R-:W-:Y:S02]  /*1e220*/  ISETP.GE.AND P6, PT, R3, R216.reuse, PT ;  /* 0x000000d80300720c */ /* 0x080fe40003fc6270 */
[----:B------:R-:W-:Y:S02]  /*1e230*/  FSEL R181, R9, -INF , !P1 ;  /* 0xff80000009b57808 */ /* 0x000fe40004800000 */
[C---:B------:R-:W-:Y:S02]  /*1e240*/  ISETP.GE.AND P1, PT, R0.reuse, R216, PT ;  /* 0x000000d80000720c */ /* 0x040fe40003f26270 */
[C---:B------:R-:W-:Y:S02]  /*1e250*/  ISETP.GE.OR P0, PT, R3.reuse, R218, !P0 ;  /* 0x000000da0300720c */ /* 0x040fe40004706670 */
[C---:B------:R-:W-:Y:S02]  /*1e260*/  ISETP.GE.OR P2, PT, R3.reuse, R221, !P2 ;  /* 0x000000dd0300720c */ /* 0x040fe40005746670 */
[-C--:B------:R-:W-:Y:S02]  /*1e270*/  ISETP.GE.OR P6, PT, R3, R220.reuse, !P6 ;  /* 0x000000dc0300720c */ /* 0x080fe400077c6670 */
[C---:B------:R-:W-:Y:S02]  /*1e280*/  ISETP.GE.OR P1, PT, R0.reuse, R220, !P1 ;  /* 0x000000dc0000720c */ /* 0x040fe40004f26670 */
[C---:B------:R-:W-:Y:S02]  /*1e290*/  IADD3 R8, R0.reuse, 0x8, RZ ;  /* 0x0000000800087810 */ /* 0x040fe40007ffe0ff */
[----:B------:R-:W-:Y:S02]  /*1e2a0*/  IADD3 R3, R0, 0x9, RZ ;  /* 0x0000000900037810 */ /* 0x000fe40007ffe0ff */
[----:B------:R-:W-:Y:S02]  /*1e2b0*/  FSEL R174, R6, -INF , !P1 ;  /* 0xff80000006ae7808 */ /* 0x000fe40004800000 */
[----:B------:R-:W-:Y:S02]  /*1e2c0*/  FSEL R175, R5, -INF , !P2 ;  /* 0xff80000005af7808 */ /* 0x000fe40005000000 */
[C---:B------:R-:W-:Y:S02]  /*1e2d0*/  ISETP.GE.AND P2, PT, R3.reuse, R215, PT ;  /* 0x000000d70300720c */ /* 0x040fe40003f46270 */
[----:B------:R-:W-:Y:S02]  /*1e2e0*/  ISETP.GE.AND P1, PT, R8, R214, PT ;  /* 0x000000d60800720c */ /* 0x000fe40003f26270 */
[----:B------:R-:W-:Y:S02]  /*1e2f0*/  ISETP.GE.AND P5, PT, R0, R217, PT ;  /* 0x000000d90000720c */ /* 0x000fe40003fa6270 */
[----:B------:R-:W-:Y:S02]  /*1e300*/  ISETP.GE.OR P2, PT, R3, R219, !P2 ;  /* 0x000000db0300720c */ /* 0x000fe40005746670 */
[----:B------:R-:W-:Y:S02]  /*1e310*/  ISETP.GE.OR P1, PT, R8, R218, !P1 ;  /* 0x000000da0800720c */ /* 0x000fe40004f26670 */
[----:B------:R-:W-:Y:S02]  /*1e320*/  FSEL R204, R11, -INF , !P0 ;  /* 0xff8000000bcc7808 */ /* 0x000fe40004000000 */
[----:B------:R-:W-:Y:S02]  /*1e330*/  ISETP.GE.OR P5, PT, R0, R221, !P5 ;  /* 0x000000dd0000720c */ /* 0x000fe40006fa6670 */
[----:B------:R-:W-:Y:S02]  /*1e340*/  FSEL R176, R7, -INF , !P6 ;  /* 0xff80000007b07808 */ /* 0x000fe40007000000 */
[----:B------:R-:W-:Y:S02]  /*1e350*/  ISETP.GE.AND P6, PT, R8, R215, PT ;  /* 0x000000d70800720c */ /* 0x000fe40003fc6270 */
[----:B------:R-:W-:Y:S02]  /*1e360*/  ISETP.GE.AND P0, PT, R3, R214, PT ;  /* 0x000000d60300720c */ /* 0x000fe40003f06270 */
[----:B------:R-:W-:Y:S02]  /*1e370*/  FSEL R177, R13, -INF , !P2 ;  /* 0xff8000000db17808 */ /* 0x000fe40005000000 */
[C---:B------:R-:W-:Y:S02]  /*1e380*/  ISETP.GE.AND P2, PT, R3.reuse, R217, PT ;  /* 0x000000d90300720c */ /* 0x040fe40003f46270 */
[----:B------:R-:W-:Y:S02]  /*1e390*/  FSEL R183, R14, -INF , !P1 ;  /* 0xff8000000eb77808 */ /* 0x000fe40004800000 */
[C---:B------:R-:W-:Y:S02]  /*1e3a0*/  ISETP.GE.AND P1, PT, R3.reuse, R216, PT ;  /* 0x000000d80300720c */ /* 0x040fe40003f26270 */
[----:B------:R-:W-:Y:S02]  /*1e3b0*/  FSEL R139, R4, -INF , !P5 ;  /* 0xff800000048b7808 */ /* 0x000fe40006800000 */
[----:B------:R-:W-:Y:S02]  /*1e3c0*/  ISETP.GE.OR P6, PT, R8, R219, !P6 ;  /* 0x000000db0800720c */ /* 0x000fe400077c6670 */
[C---:B------:R-:W-:Y:S02]  /*1e3d0*/  ISETP.GE.OR P0, PT, R3.reuse, R218, !P0 ;  /* 0x000000da0300720c */ /* 0x040fe40004706670 */
[C---:B------:R-:W-:Y:S02]  /*1e3e0*/  ISETP.GE.OR P2, PT, R3.reuse, R221, !P2 ;  /* 0x000000dd0300720c */ /* 0x040fe40005746670 */
[----:B------:R-:W-:Y:S02]  /*1e3f0*/  ISETP.GE.OR P1, PT, R3, R220, !P1 ;  /* 0x000000dc0300720c */ /* 0x000fe40004f26670 */
[C---:B------:R-:W-:Y:S02]  /*1e400*/  IADD3 R4, R0.reuse, 0x10, RZ ;  /* 0x0000001000047810 */ /* 0x040fe40007ffe0ff */
[----:B------:R-:W-:Y:S02]  /*1e410*/  IADD3 R3, R0, 0x11, RZ ;  /* 0x0000001100037810 */ /* 0x000fe40007ffe0ff */
[----:B------:R-:W-:Y:S02]  /*1e420*/  FSEL R178, R12, -INF , !P6 ;  /* 0xff8000000cb27808 */ /* 0x000fe40007000000 */
[----:B------:R-:W-:Y:S02]  /*1e430*/  ISETP.GE.AND P6, PT, R8, R216, PT ;  /* 0x000000d80800720c */ /* 0x000fe40003fc6270 */
[----:B------:R-:W-:Y:S02]  /*1e440*/  FSEL R17, R17, -INF , !P2 ;  /* 0xff80000011117808 */ /* 0x000fe40005000000 */
[----:B------:R-:W-:Y:S02]  /*1e450*/  FSEL R19, R19, -INF , !P1 ;  /* 0xff80000013137808 */ /* 0x000fe40004800000 */
[C---:B------:R-:W-:Y:S02]  /*1e460*/  ISETP.GE.AND P2, PT, R3.reuse, R215, PT ;  /* 0x000000d70300720c */ /* 0x040fe40003f46270 */
[----:B------:R-:W-:Y:S02]  /*1e470*/  ISETP.GE.AND P1, PT, R4, R214, PT ;  /* 0x000000d60400720c */ /* 0x000fe40003f26270 */
[----:B------:R-:W-:Y:S02]  /*1e480*/  ISETP.GE.OR P6, PT, R8, R220, !P6 ;  /* 0x000000dc0800720c */ /* 0x000fe400077c6670 */
[----:B------:R-:W-:Y:S02]  /*1e490*/  ISETP.GE.OR P2, PT, R3, R219, !P2 ;  /* 0x000000db0300720c */ /* 0x000fe40005746670 */
[----:B------:R-:W-:Y:S02]  /*1e4a0*/  ISETP.GE.OR P1, PT, R4, R218, !P1 ;  /* 0x000000da0400720c */ /* 0x000fe40004f26670 */
[----:B------:R-:W-:Y:S02]  /*1e4b0*/  ISETP.GE.AND P5, PT, R8, R217, PT ;  /* 0x000000d90800720c */ /* 0x000fe40003fa6270 */
[----:B------:R-:W-:Y:S02]  /*1e4c0*/  FSEL R182, R15, -INF , !P0 ;  /* 0xff8000000fb67808 */ /* 0x000fe40004000000 */
[----:B------:R-:W-:Y:S02]  /*1e4d0*/  FSEL R14, R18, -INF , !P6 ;  /* 0xff800000120e7808 */ /* 0x000fe40007000000 */
[----:B------:R-:W-:Y:S01]  /*1e4e0*/  ISETP.GE.AND P6, PT, R4, R215, PT ;  /* 0x000000d70400720c */ /* 0x000fe20003fc6270 */
[----:B------:R-:W1:Y:S01]  /*1e4f0*/  LDC.U8 R18, c[0x0][0x2d8] ;  /* 0x0000b600ff127b82 */ /* 0x000e620000000000 */
[----:B------:R-:W-:Y:S02]  /*1e500*/  ISETP.GE.AND P0, PT, R3, R214, PT ;  /* 0x000000d60300720c */ /* 0x000fe40003f06270 */
[----:B------:R-:W-:Y:S02]  /*1e510*/  FSEL R25, R25, -INF , !P2 ;  /* 0xff80000019197808 */ /* 0x000fe40005000000 */
[C---:B------:R-:W-:Y:S02]  /*1e520*/  ISETP.GE.AND P2, PT, R3.reuse, R217, PT ;  /* 0x000000d90300720c */ /* 0x040fe40003f46270 */
[----:B------:R-:W-:Y:S02]  /*1e530*/  FSEL R26, R26, -INF , !P1 ;  /* 0xff8000001a1a7808 */ /* 0x000fe40004800000 */
[C---:B------:R-:W-:Y:S02]  /*1e540*/  ISETP.GE.AND P1, PT, R3.reuse, R216, PT ;  /* 0x000000d80300720c */ /* 0x040fe40003f26270 */
[----:B------:R-:W-:Y:S02]  /*1e550*/  ISETP.GE.OR P5, PT, R8, R221, !P5 ;  /* 0x000000dd0800720c */ /* 0x000fe40006fa6670 */
        /* <DEDUP_REMOVED lines=9> */
[----:B------:R-:W-:Y:S02]  /*1e5f0*/  ISETP.GE.AND P6, PT, R4, R216, PT ;  /* 0x000000d80400720c */ /* 0x000fe40003fc6270 */
[----:B------:R-:W-:Y:S02]  /*1e600*/  FSEL R27, R27, -INF , !P0 ;  /* 0xff8000001b1b7808 */ /* 0x000fe40004000000 */
[----:B------:R-:W-:Y:S02]  /*1e610*/  FSEL R21, R21, -INF , !P2 ;  /* 0xff80000015157808 */ /* 0x000fe40005000000 */
[----:B------:R-:W-:Y:S02]  /*1e620*/  FSEL R23, R23, -INF , !P1 ;  /* 0xff80000017177808 */ /* 0x000fe40004800000 */
[CC--:B------:R-:W-:Y:S02]  /*1e630*/  ISETP.GE.AND P0, PT, R3.reuse, R215.reuse, PT ;  /* 0x000000d70300720c */ /* 0x0c0fe40003f06270 */
[----:B------:R-:W-:Y:S02]  /*1e640*/  ISETP.GE.AND P2, PT, R0, R215, PT ;  /* 0x000000d70000720c */ /* 0x000fe40003f46270 */
[C---:B------:R-:W-:Y:S02]  /*1e650*/  ISETP.GE.AND P1, PT, R3.reuse, R214, PT ;  /* 0x000000d60300720c */ /* 0x040fe40003f26270 */
[C---:B------:R-:W-:Y:S02]  /*1e660*/  ISETP.GE.OR P5, PT, R4.reuse, R221, !P5 ;  /* 0x000000dd0400720c */ /* 0x040fe40006fa6670 */
[----:B------:R-:W-:Y:S02]  /*1e670*/  ISETP.GE.OR P6, PT, R4, R220, !P6 ;  /* 0x000000dc0400720c */ /* 0x000fe400077c6670 */
[CC--:B------:R-:W-:Y:S02]  /*1e680*/  ISETP.GE.OR P0, PT, R3.reuse, R219.reuse, !P0 ;  /* 0x000000db0300720c */ /* 0x0c0fe40004706670 */
[----:B------:R-:W-:Y:S02]  /*1e690*/  ISETP.GE.OR P2, PT, R0, R219, !P2 ;  /* 0x000000db0000720c */ /* 0x000fe40005746670 */
[C---:B------:R-:W-:Y:S02]  /*1e6a0*/  ISETP.GE.OR P1, PT, R3.reuse, R218, !P1 ;  /* 0x000000da0300720c */ /* 0x040fe40004f26670 */
[----:B------:R-:W-:Y:S02]  /*1e6b0*/  FSEL R20, R20, -INF , !P5 ;  /* 0xff80000014147808 */ /* 0x000fe40006800000 */
[----:B------:R-:W-:Y:S02]  /*1e6c0*/  FSEL R22, R22, -INF , !P6 ;  /* 0xff80000016167808 */ /* 0x000fe40007000000 */
[CC--:B------:R-:W-:Y:S02]  /*1e6d0*/  ISETP.GE.AND P6, PT, R3.reuse, R217.reuse, PT ;  /* 0x000000d90300720c */ /* 0x0c0fe40003fc6270 */
[----:B------:R-:W-:Y:S02]  /*1e6e0*/  ISETP.GE.AND P5, PT, R3, R216, PT ;  /* 0x000000d80300720c */ /* 0x000fe40003fa6270 */
[----:B------:R-:W-:Y:S02]  /*1e6f0*/  FSEL R28, R28, -INF , !P0 ;  /* 0xff8000001c1c7808 */ /* 0x000fe40004000000 */
[C---:B------:R-:W-:Y:S02]  /*1e700*/  ISETP.GE.AND P0, PT, R0.reuse, R214, PT ;  /* 0x000000d60000720c */ /* 0x040fe40003f06270 */
[----:B------:R-:W-:Y:S02]  /*1e710*/  FSEL R29, R29, -INF , !P2 ;  /* 0xff8000001d1d7808 */ /* 0x000fe40005000000 */
[----:B------:R-:W-:Y:S02]  /*1e720*/  ISETP.GE.AND P2, PT, R0, R217, PT ;  /* 0x000000d90000720c */ /* 0x000fe40003f46270 */
[----:B------:R-:W-:Y:S02]  /*1e730*/  FSEL R30, R30, -INF , !P1 ;  /* 0xff8000001e1e7808 */ /* 0x000fe40004800000 */
[C---:B------:R-:W-:Y:S02]  /*1e740*/  ISETP.GE.AND P1, PT, R0.reuse, R216, PT ;  /* 0x000000d80000720c */ /* 0x040fe40003f26270 */
[CC--:B------:R-:W-:Y:S02]  /*1e750*/  ISETP.GE.OR P6, PT, R3.reuse, R221.reuse, !P6 ;  /* 0x000000dd0300720c */ /* 0x0c0fe400077c6670 */
[----:B------:R-:W-:Y:S02]  /*1e760*/  ISETP.GE.OR P5, PT, R3, R220, !P5 ;  /* 0x000000dc0300720c */ /* 0x000fe40006fa6670 */
[C---:B------:R-:W-:Y:S02]  /*1e770*/  ISETP.GE.OR P0, PT, R0.reuse, R218, !P0 ;  /* 0x000000da0000720c */ /* 0x040fe40004706670 */
[C---:B------:R-:W-:Y:S02]  /*1e780*/  ISETP.GE.OR P2, PT, R0.reuse, R221, !P2 ;  /* 0x000000dd0000720c */ /* 0x040fe40005746670 */
[----:B------:R-:W-:Y:S02]  /*1e790*/  ISETP.GE.OR P1, PT, R0, R220, !P1 ;  /* 0x000000dc0000720c */ /* 0x000fe40004f26670 */
[----:B------:R-:W-:Y:S02]  /*1e7a0*/  FMNMX.FTZ R3, R179, R2, !PT ;  /* 0x00000002b3037209 */ /* 0x000fe40007810000 */
[----:B------:R-:W-:Y:S02]  /*1e7b0*/  LOP3.LUT R0, R243, UR5, RZ, 0x3c, !PT ;  /* 0x00000005f3007c12 */ /* 0x000fe4000f8e3cff */
[----:B------:R-:W-:Y:S02]  /*1e7c0*/  FMNMX.FTZ R3, R181, R3, !PT ;  /* 0x00000003b5037209 */ /* 0x000fe40007810000 */
        /* <DEDUP_REMOVED lines=19> */
[----:B--2---:R-:W-:Y:S02]  /*1e900*/  LOP3.LUT R7, R173, UR4, R242, 0x96, !PT ;  /* 0x00000004ad077c12 */ /* 0x004fe4000f8e96f2 */
[----:B------:R-:W-:Y:S02]  /*1e910*/  FMNMX.FTZ R5, R19, R5, !PT ;  /* 0x0000000513057209 */ /* 0x000fe40007810000 */
[----:B------:R-:W-:Y:S01]  /*1e920*/  FMNMX.FTZ R132, R27, R132, !PT ;  /* 0x000000841b847209 */ /* 0x000fe20007810000 */
[----:B------:R-:W-:Y:S01]  /*1e930*/  IMAD.WIDE.U32 R6, R7, -0x326172a9, RZ ;  /* 0xcd9e8d5707067825 */ /* 0x000fe200078e00ff */
[----:B------:R-:W-:Y:S02]  /*1e940*/  FSEL R32, R32, -INF , !P6 ;  /* 0xff80000020207808 */ /* 0x000fe40007000000 */
[----:B------:R-:W-:Y:S02]  /*1e950*/  FMNMX.FTZ R0, R29, R3, !PT ;  /* 0x000000031d007209 */ /* 0x000fe40007810000 */
[----:B------:R-:W-:Y:S02]  /*1e960*/  FMNMX.FTZ R135, R21, R4, !PT ;  /* 0x0000000415877209 */ /* 0x000fe40007810000 */
[----:B------:R-:W-:Y:S01]  /*1e970*/  FSEL R31, R31, -INF , !P0 ;  /* 0xff8000001f1f7808 */ /* 0x000fe20004000000 */
[----:B------:R-:W2:Y:S01]  /*1e980*/  SHFL.BFLY PT, R13, R0, 0x2, 0x1f ;  /* 0x0c401f00000d7f89 */ /* 0x000ea200000e0000 */
[----:B------:R-:W-:Y:S02]  /*1e990*/  FMNMX.FTZ R3, R22, R5, !PT ;  /* 0x0000000516037209 */ /* 0x000fe40007810000 */
[----:B------:R-:W-:Y:S02]  /*1e9a0*/  FMNMX.FTZ R132, R30, R132, !PT ;  /* 0x000000841e847209 */ /* 0x000fe40007810000 */
[----:B------:R-:W-:Y:S02]  /*1e9b0*/  FSEL R33, R33, -INF , !P2 ;  /* 0xff80000021217808 */ /* 0x000fe40005000000 */
[----:B------:R-:W-:Y:S02]  /*1e9c0*/  FMNMX.FTZ R135, R32, R135, !PT ;  /* 0x0000008720877209 */ /* 0x000fe40007810000 */
[----:B------:R-:W-:Y:S02]  /*1e9d0*/  FSEL R34, R34, -INF , !P5 ;  /* 0xff80000022227808 */ /* 0x000fe40006800000 */
[----:B------:R-:W-:Y:S02]  /*1e9e0*/  FMNMX.FTZ R3, R23, R3, !PT ;  /* 0x0000000317037209 */ /* 0x000fe40007810000 */
[----:B------:R-:W-:Y:S02]  /*1e9f0*/  FMNMX.FTZ R132, R31, R132, !PT ;  /* 0x000000841f847209 */ /* 0x000fe40007810000 */
[----:B---3--:R-:W-:Y:S02]  /*1ea00*/  LOP3.LUT R4, R207, UR15, R184, 0x96, !PT ;  /* 0x0000000fcf047c12 */ /* 0x008fe4000f8e96b8 */
[----:B------:R-:W-:Y:S02]  /*1ea10*/  LOP3.LUT R8, R7, UR14, R206, 0x96, !PT ;  /* 0x0000000e07087c12 */ /* 0x000fe4000f8e96ce */
[----:B------:R-:W-:Y:S01]  /*1ea20*/  FMNMX.FTZ R135, R33, R135, !PT ;  /* 0x0000008721877209 */ /* 0x000fe20007810000 */
[----:B------:R-:W3:Y:S01]  /*1ea30*/  SHFL.BFLY PT, R7, R132, 0x2, 0x1f ;  /* 0x0c401f0084077f89 */ /* 0x000ee200000e0000 */
[----:B------:R-:W-:Y:S01]  /*1ea40*/  FSEL R35, R35, -INF , !P1 ;  /* 0xff80000023237808 */ /* 0x000fe20004800000 */
[----:B------:R-:W-:Y:S01]  /*1ea50*/  IMAD.WIDE.U32 R8, R8, -0x2daee0ad, RZ ;  /* 0xd2511f5308087825 */ /* 0x000fe200078e00ff */
[----:B------:R-:W-:Y:S02]  /*1ea60*/  FMNMX.FTZ R3, R34, R3, !PT ;  /* 0x0000000322037209 */ /* 0x000fe40007810000 */
[----:B--2---:R-:W-:Y:S01]  /*1ea70*/  FMNMX.FTZ R0, R0, R13, !PT ;  /* 0x0000000d00007209 */ /* 0x004fe20007810000 */
[----:B------:R-:W-:Y:S01]  /*1ea80*/  IMAD.WIDE.U32 R4, R4, -0x2daee0ad, RZ ;  /* 0xd2511f5304047825 */ /* 0x000fe200078e00ff */
[----:B------:R-:W-:Y:S01]  /*1ea90*/  FMNMX.FTZ R134, R35, R3, !PT ;  /* 0x0000000323867209 */ /* 0x000fe20007810000 */
[----:B------:R-:W2:Y:S03]  /*1eaa0*/  SHFL.BFLY PT, R12, R135, 0x2, 0x1f ;  /* 0x0c401f00870c7f89 */ /* 0x000ea600000e0000 */
[----:B------:R-:W-:Y:S02]  /*1eab0*/  LOP3.LUT R5, R5, UR13, R172, 0x96, !PT ;  /* 0x0000000d05057c12 */ /* 0x000fe4000f8e96ac */
[----:B------:R-:W-:Y:S02]  /*1eac0*/  LOP3.LUT R10, R9, UR11, R4, 0x96, !PT ;  /* 0x0000000b090a7c12 */ /* 0x000fe4000f8e9604 */
[----:B-----5:R-:W-:Y:S01]  /*1ead0*/  LOP3.LUT R9, R229, UR4, R242, 0x96, !PT ;  /* 0x00000004e5097c12 */ /* 0x020fe2000f8e96f2 */
[----:B------:R-:W5:Y:S01]  /*1eae0*/  SHFL.BFLY PT, R15, R134, 0x2, 0x1f ;  /* 0x0c401f00860f7f89 */ /* 0x000f6200000e0000 */
[----:B------:R-:W-:Y:S04]  /*1eaf0*/  IMAD.WIDE.U32 R4, R5, -0x326172a9, RZ ;  /* 0xcd9e8d5705047825 */ /* 0x000fe800078e00ff */
[----:B------:R-:W-:Y:S01]  /*1eb00*/  IMAD.WIDE.U32 R10, R10, -0x326172a9, RZ ;  /* 0xcd9e8d570a0a7825 */ /* 0x000fe200078e00ff */
[----:B------:R-:W-:Y:S02]  /*1eb10*/  LOP3.LUT R5, R5, UR12, R6, 0x96, !PT ;  /* 0x0000000c05057c12 */ /* 0x000fe4000f8e9606 */
[----:B---3--:R-:W-:Y:S01]  /*1eb20*/  FMNMX.FTZ R132, R132, R7, !PT ;  /* 0x0000000784847209 */ /* 0x008fe20007810000 */
[----:B------:R-:W3:Y:S01]  /*1eb30*/  SHFL.BFLY PT, R133, R0, 0x1, 0x1f ;  /* 0x0c201f0000857f89 */ /* 0x000ee200000e0000 */
[----:B------:R-:W-:Y:S01]  /*1eb40*/  LOP3.LUT R3, R11, UR10, R4, 0x96, !PT ;  /* 0x0000000a0b037c12 */ /* 0x000fe2000f8e9604 */
[----:B------:R-:W-:Y:S04]  /*1eb50*/  IMAD.WIDE.U32 R4, R5, -0x2daee0ad, RZ ;  /* 0xd2511f5305047825 */ /* 0x000fe800078e00ff */
[----:B------:R-:W-:Y:S01]  /*1eb60*/  IMAD.WIDE.U32 R212, R3, -0x2daee0ad, RZ ;  /* 0xd2511f5303d47825 */ /* 0x000fe200078e00ff */
[----:B--2---:R-:W-:Y:S02]  /*1eb70*/  FMNMX.FTZ R135, R135, R12, !PT ;  /* 0x0000000c87877209 */ /* 0x004fe40007810000 */
[----:B------:R-:W-:Y:S02]  /*1eb80*/  LOP3.LUT R8, R5, UR9, R8, 0x96, !PT ;  /* 0x0000000905087c12 */ /* 0x000fe4000f8e9608 */
[----:B------:R-:W-:Y:S01]  /*1eb90*/  LOP3.LUT R172, R213, UR7, R4, 0x96, !PT ;  /* 0x00000007d5ac7c12 */ /* 0x000fe2000f8e9604 */
[----:B------:R-:W2:Y:S02]  /*1eba0*/  SHFL.BFLY PT, R6, R135, 0x1, 0x1f ;  /* 0x0c201f0087067f89 */ /* 0x000ea400000e0000 */
[----:B------:R-:W-:Y:S01]  /*1ebb0*/  IMAD.WIDE.U32 R184, R8, -0x326172a9, RZ ;  /* 0xcd9e8d5708b87825 */ /* 0x000fe200078e00ff */
[----:B-----5:R-:W-:Y:S03]  /*1ebc0*/  FMNMX.FTZ R134, R134, R15, !PT ;  /* 0x0000000f86867209 */ /* 0x020fe60007810000 */
[----:B------:R-:W-:Y:S01]  /*1ebd0*/  IMAD.WIDE.U32 R172, R172, -0x326172a9, RZ ;  /* 0xcd9e8d57acac7825 */ /* 0x000fe200078e00ff */
[----:B------:R-:W-:Y:S01]  /*1ebe0*/  LOP3.LUT R233, R185, UR8, R10, 0x96, !PT ;  /* 0x00000008b9e97c12 */ /* 0x000fe2000f8e960a */
[----:B------:R-:W5:Y:S03]  /*1ebf0*/  SHFL.BFLY PT, R4, R132, 0x1, 0x1f ;  /* 0x0c201f0084047f89 */ /* 0x000f6600000e0000 */
[----:B------:R-:W-:Y:S02]  /*1ec00*/  LOP3.LUT R5, R173, UR17, R184, 0x96, !PT ;  /* 0x00000011ad057c12 */ /* 0x000fe4000f8e96b8 */
[----:B---3--:R-:W-:Y:S02]  /*1ec10*/  FMNMX.FTZ R133, R0, R133, !PT ;  /* 0x0000008500857209 */ /* 0x008fe40007810000 */
[C---:B------:R-:W-:Y:S01]  /*1ec20*/  LOP3.LUT R0, R5.reuse, 0xffff, RZ, 0xc0, !PT ;  /* 0x0000ffff05007812 */ /* 0x040fe200078ec0ff */
[----:B------:R-:W3:Y:S01]  /*1ec30*/  SHFL.BFLY PT, R7, R134, 0x1, 0x1f ;  /* 0x0c201f0086077f89 */ /* 0x000ee200000e0000 */
[----:B------:R-:W-:Y:S01]  /*1ec40*/  LOP3.LUT R3, R5, 0xff, RZ, 0xc0, !PT ;  /* 0x000000ff05037812 */ /* 0x000fe200078ec0ff */
[C---:B------:R-:W-:Y:S01]  /*1ec50*/  FMUL.FTZ R8, R133.reuse, c[0x0][0x23c] ;  /* 0x00008f0085087a20 */ /* 0x040fe20000410000 */
[----:B------:R-:W-:Y:S02]  /*1ec60*/  SHF.R.U32.HI R0, RZ, 0x8, R0 ;  /* 0x00000008ff007819 */ /* 0x000fe40000011600 */
[C---:B------:R-:W-:Y:S02]  /*1ec70*/  FSETP.NEU.FTZ.AND P1, PT, R133.reuse, -INF , PT ;  /* 0xff8000008500780b */ /* 0x040fe40003f3d000 */
[----:B-1----:R-:W-:Y:S02]  /*1ec80*/  ISETP.GE.U32.AND P6, PT, R18, R3, PT ;  /* 0x000000031200720c */ /* 0x002fe40003fc6070 */
[----:B------:R-:W-:Y:S02]  /*1ec90*/  LOP3.LUT R3, R0, 0xffff, RZ, 0xc0, !PT ;  /* 0x0000ffff00037812 */ /* 0x000fe400078ec0ff */
[----:B------:R-:W-:Y:S02]  /*1eca0*/  FSEL R0, R133, RZ, P1 ;  /* 0x000000ff85007208 */ /* 0x000fe40000800000 */
[----:B--2---:R-:W-:Y:S02]  /*1ecb0*/  FMNMX.FTZ R135, R135, R6, !PT ;  /* 0x0000000687877209 */ /* 0x004fe40007810000 */
[----:B------:R-:W-:Y:S01]  /*1ecc0*/  ISETP.GE.U32.AND P5, PT, R18, R3, PT ;  /* 0x000000031200720c */ /* 0x000fe20003fa6070 */
[----:B------:R-:W-:Y:S01]  /*1ecd0*/  FADD.FTZ R3, -R0, R2 ;  /* 0x0000000200037221 */ /* 0x000fe20000010100 */
[----:B-----5:R-:W-:Y:S02]  /*1ece0*/  FMNMX.FTZ R132, R132, R4, !PT ;  /* 0x0000000484847209 */ /* 0x020fe40007810000 */
[C---:B------:R-:W-:Y:S02]  /*1ecf0*/  FSETP.NEU.FTZ.AND P2, PT, R135.reuse, -INF , PT ;  /* 0xff8000008700780b */ /* 0x040fe40003f5d000 */
[----:B------:R-:W-:Y:S02]  /*1ed00*/  FSETP.NEU.FTZ.AND P0, PT, R132, -INF , PT ;  /* 0xff8000008400780b */ /* 0x000fe40003f1d000 */
[--C-:B------:R-:W-:Y:S02]  /*1ed10*/  SHF.R.U32.HI R4, RZ, 0x18, R5.reuse ;  /* 0x00000018ff047819 */ /* 0x100fe40000011605 */
[----:B---3--:R-:W-:Y:S01]  /*1ed20*/  FMNMX.FTZ R134, R134, R7, !PT ;  /* 0x0000000786867209 */ /* 0x008fe20007810000 */
[C---:B------:R-:W-:Y:S01]  /*1ed30*/  FMUL.FTZ R7, R135.reuse, c[0x0][0x23c] ;  /* 0x00008f0087077a20 */ /* 0x040fe20000410000 */
[----:B------:R-:W-:Y:S02]  /*1ed40*/  FSEL R0, R132, RZ, P0 ;  /* 0x000000ff84007208 */ /* 0x000fe40000000000 */
[----:B------:R-:W-:Y:S02]  /*1ed50*/  FSEL R2, R135, RZ, P2 ;  /* 0x000000ff87027208 */ /* 0x000fe40001000000 */
[----:B------:R-:W-:Y:S02]  /*1ed60*/  FSEL R7, R7, RZ, P2 ;  /* 0x000000ff07077208 */ /* 0x000fe40001000000 */
[----:B------:R-:W-:Y:S01]  /*1ed70*/  ISETP.GE.U32.AND P2, PT, R18, R4, PT ;  /* 0x000000041200720c */ /* 0x000fe20003f46070 */
[----:B------:R-:W-:Y:S01]  /*1ed80*/  FADD.FTZ R4, -R0, R136 ;  /* 0x0000008800047221 */ /* 0x000fe20000010100 */
[----:B------:R-:W-:Y:S01]  /*1ed90*/  SHF.R.U32.HI R5, RZ, 0x10, R5 ;  /* 0x00000010ff057819 */ /* 0x000fe20000011605 */
[----:B------:R-:W-:Y:S01]  /*1eda0*/  FMUL.FTZ R0, R134, c[0x0][0x23c] ;  /* 0x00008f0086007a20 */ /* 0x000fe20000410000 */
[----:B------:R-:W-:Y:S01]  /*1edb0*/  FSEL R8, R8, RZ, P1 ;  /* 0x000000ff08087208 */ /* 0x000fe20000800000 */
[--C-:B------:R-:W-:Y:S01]  /*1edc0*/  FFMA.FTZ R226, R21, c[0x0][0x23c], -R7.reuse ;  /* 0x00008f0015e27a23 */ /* 0x100fe20000010807 */
[----:B------:R-:W-:Y:S01]  /*1edd0*/  FSETP.NEU.FTZ.AND P1, PT, R134, -INF , PT ;  /* 0xff8000008600780b */ /* 0x000fe20003f3d000 */
[----:B------:R-:W-:Y:S01]  /*1ede0*/  FFMA.FTZ R224, R20, c[0x0][0x23c], -R7 ;  /* 0x00008f0014e07a23 */ /* 0x000fe20000010807 */
[----:B------:R-:W-:Y:S01]  /*1edf0*/  LOP3.LUT R6, R5, 0xff, RZ, 0xc0, !PT ;  /* 0x000000ff05067812 */ /* 0x000fe200078ec0ff */
[----:B------:R-:W-:Y:S01]  /*1ee00*/  FADD.FTZ R5, -R2, R137 ;  /* 0x0000008902057221 */ /* 0x000fe20000010100 */
[----:B------:R-:W-:Y:S01]  /*1ee10*/  FSEL R2, R0, RZ, P1 ;  /* 0x000000ff00027208 */ /* 0x000fe20000800000 */
[--C-:B------:R-:W-:Y:S01]  /*1ee20*/  FFMA.FTZ R185, R178, c[0x0][0x23c], -R8.reuse ;  /* 0x00008f00b2b97a23 */ /* 0x100fe20000010808 */
[----:B------:R-:W-:Y:S01]  /*1ee30*/  FSEL R0, R134, RZ, P1 ;  /* 0x000000ff86007208 */ /* 0x000fe20000800000 */
[----:B------:R-:W-:Y:S01]  /*1ee40*/  FFMA.FTZ R232, R25, c[0x0][0x23c], -R8 ;  /* 0x00008f0019e87a23 */ /* 0x000fe20000010808 */
[----:B------:R-:W-:Y:S01]  /*1ee50*/  ISETP.GE.U32.AND P1, PT, R18, R6, PT ;  /* 0x000000061200720c */ /* 0x000fe20003f26070 */
[----:B------:R-:W-:Y:S02]  /*1ee60*/  FFMA.FTZ R15, R176, c[0x0][0x23c], -R2 ;  /* 0x00008f00b00f7a23 */ /* 0x000fe40000010802 */
[----:B------:R-:W-:Y:S01]  /*1ee70*/  FADD.FTZ R6, -R0, R138 ;  /* 0x0000008a00067221 */ /* 0x000fe20000010100 */
[----:B----4-:R-:W-:Y:S01]  /*1ee80*/  LOP3.LUT R0, R207, UR15, R222, 0x96, !PT ;  /* 0x0000000fcf007c12 */ /* 0x010fe2000f8e96de */
[--C-:B------:R-:W-:Y:S01]  /*1ee90*/  FFMA.FTZ R12, R139, c[0x0][0x23c], -R7.reuse ;  /* 0x00008f008b0c7a23 */ /* 0x100fe20000010807 */
[----:B------:R-:W-:Y:S01]  /*1eea0*/  MUFU.EX2 R138, R15 ;  /* 0x0000000f008a7308 */ /* 0x000fe20000000800 */
[--C-:B------:R-:W-:Y:S02]  /*1eeb0*/  FFMA.FTZ R13, R175, c[0x0][0x23c], -R7.reuse ;  /* 0x00008f00af0d7a23 */ /* 0x100fe40000010807 */
[----:B------:R-:W-:Y:S04]  /*1eec0*/  IMAD.WIDE.U32 R20, R0, -0x2daee0ad, RZ ;  /* 0xd2511f5300147825 */ /* 0x000fe800078e00ff */
[----:B------:R-:W-:Y:S01]  /*1eed0*/  FFMA.FTZ R0, R179, c[0x0][0x23c], -R8 ;  /* 0x00008f00b3007a23 */ /* 0x000fe20000010808 */
[----:B------:R-:W-:Y:S01]  /*1eee0*/  LOP3.LUT R10, R21, UR13, R228, 0x96, !PT ;  /* 0x0000000d150a7c12 */ /* 0x000fe2000f8e96e4 */
[--C-:B------:R-:W-:Y:S01]  /*1eef0*/  FFMA.FTZ R234, R32, c[0x0][0x23c], -R7.reuse ;  /* 0x00008f0020ea7a23 */ /* 0x100fe20000010807 */
[----:B------:R-:W-:Y:S01]  /*1ef00*/  MUFU.EX2 R139, R13 ;  /* 0x0000000d008b7308 */ /* 0x000fe20000000800 */
[--C-:B------:R-:W-:Y:S02]  /*1ef10*/  FFMA.FTZ R235, R33, c[0x0][0x23c], -R7.reuse ;  /* 0x00008f0021eb7a23 */ /* 0x100fe40000010807 */
[--C-:B------:R-:W-:Y:S02]  /*1ef20*/  FFMA.FTZ R223, R16, c[0x0][0x23c], -R7.reuse ;  /* 0x00008f0010df7a23 */ /* 0x100fe40000010807 */
[----:B------:R-:W-:Y:S02]  /*1ef30*/  FFMA.FTZ R222, R17, c[0x0][0x23c], -R7 ;  /* 0x00008f0011de7a23 */ /* 0x000fe40000010807 */
[----:B------:R-:W-:Y:S02]  /*1ef40*/  FMUL.FTZ R7, R132, c[0x0][0x23c] ;  /* 0x00008f0084077a20 */ /* 0x000fe40000410000 */
[----:B------:R-:W-:Y:S01]  /*1ef50*/  FFMA.FTZ R179, R177, c[0x0][0x23c], -R8 ;  /* 0x00008f00b1b37a23 */ /* 0x000fe20000010808 */
[----:B------:R1:W-:Y:S01]  /*1ef60*/  MUFU.EX2 R176, R0 ;  /* 0x0000000000b07308 */ /* 0x0003e20000000800 */
[----:B------:R-:W-:Y:S01]  /*1ef70*/  IMAD.WIDE.U32 R10, R10, -0x326172a9, RZ ;  /* 0xcd9e8d570a0a7825 */ /* 0x000fe200078e00ff */
[----:B------:R-:W-:Y:S03]  /*1ef80*/  FSEL R7, R7, RZ, P0 ;  /* 0x000000ff07077208 */ /* 0x000fe60000000000 */
[--C-:B------:R-:W-:Y:S02]  /*1ef90*/  FFMA.FTZ R205, R19, c[0x0][0x23c], -R2.reuse ;  /* 0x00008f0013cd7a23 */ /* 0x100fe40000010802 */
[----:B------:R-:W-:Y:S03]  /*1efa0*/  IMAD.WIDE.U32 R136, R9, -0x326172a9, RZ ;  /* 0xcd9e8d5709887825 */ /* 0x000fe600078e00ff */
[----:B------:R-:W-:Y:S01]  /*1efb0*/  MUFU.EX2 R19, R12 ;  /* 0x0000000c00137308 */ /* 0x000fe20000000800 */
[----:B------:R-:W-:Y:S01]  /*1efc0*/  FFMA.FTZ R227, R23, c[0x0][0x23c], -R2 ;  /* 0x00008f0017e37a23 */ /* 0x000fe20000010802 */
[----:B------:R-:W-:Y:S01]  /*1efd0*/  LOP3.LUT R9, R137, UR14, R206, 0x96, !PT ;  /* 0x0000000e89097c12 */ /* 0x000fe2000f8e96ce */
[--C-:B------:R-:W-:Y:S01]  /*1efe0*/  FFMA.FTZ R181, R181, c[0x0][0x23c], -R8.reuse ;  /* 0x00008f00b5b57a23 */ /* 0x100fe20000010808 */
[----:B------:R-:W-:Y:S01]  /*1eff0*/  IADD3 R206, P0, R186, UR35, RZ ;  /* 0x00000023bace7c10 */ /* 0x000fe2000ff1e0ff */
[--C-:B------:R-:W-:Y:S02]  /*1f000*/  FFMA.FTZ R229, R24, c[0x0][0x23c], -R8.reuse ;  /* 0x00008f0018e57a23 */ /* 0x100fe40000010808 */
[--C-:B------:R-:W-:Y:S01]  /*1f010*/  FFMA.FTZ R240, R28, c[0x0][0x23c], -R8.reuse ;  /* 0x00008f001cf07a23 */ /* 0x100fe20000010808 */
[----:B------:R-:W-:Y:S01]  /*1f020*/  IADD3.X R207, R187, UR34, RZ, P0, !PT ;  /* 0x00000022bbcf7c10 */ /* 0x000fe200087fe4ff */
[----:B------:R-:W-:Y:S01]  /*1f030*/  FFMA.FTZ R241, R29, c[0x0][0x23c], -R8 ;  /* 0x00008f001df17a23 */ /* 0x000fe20000010808 */
[----:B------:R-:W-:Y:S01]  /*1f040*/  LOP3.LUT R8, R11, UR12, R136, 0x96, !PT ;  /* 0x0000000c0b087c12 */ /* 0x000fe2000f8e9688 */
[----:B------:R-:W-:Y:S04]  /*1f050*/  IMAD.WIDE.U32 R16, R9, -0x2daee0ad, RZ ;  /* 0xd2511f5309107825 */ /* 0x000fe800078e00ff */
[--C-:B-1----:R-:W-:Y:S02]  /*1f060*/  FFMA.FTZ R0, R180, c[0x0][0x23c], -R7.reuse ;  /* 0x00008f00b4007a23 */ /* 0x102fe40000010807 */
[----:B------:R-:W-:Y:S02]  /*1f070*/  IMAD.WIDE.U32 R8, R8, -0x2daee0ad, RZ ;  /* 0xd2511f5308087825 */ /* 0x000fe400078e00ff */
[----:B------:R1:W-:Y:S02]  /*1f080*/  MUFU.EX2 R177, R0 ;  /* 0x0000000000b17308 */ /* 0x0003e40000000800 */
[--C-:B------:R-:W-:Y:S02]  /*1f090*/  FFMA.FTZ R180, R26, c[0x0][0x23c], -R7.reuse ;  /* 0x00008f001ab47a23 */ /* 0x100fe40000010807 */
[--C-:B------:R-:W-:Y:S02]  /*1f0a0*/  FFMA.FTZ R228, R27, c[0x0][0x23c], -R7.reuse ;  /* 0x00008f001be47a23 */ /* 0x100fe40000010807 */
[--C-:B------:R-:W-:Y:S02]  /*1f0b0*/  FFMA.FTZ R18, R174, c[0x0][0x23c], -R2.reuse ;  /* 0x00008f00ae127a23 */ /* 0x100fe40000010802 */
[--C-:B------:R-:W-:Y:S02]  /*1f0c0*/  FFMA.FTZ R213, R14, c[0x0][0x23c], -R2.reuse ;  /* 0x00008f000ed57a23 */ /* 0x100fe40000010802 */
[--C-:B------:R-:W-:Y:S02]  /*1f0d0*/  FFMA.FTZ R225, R22, c[0x0][0x23c], -R2.reuse ;  /* 0x00008f0016e17a23 */ /* 0x100fe40000010802 */
[----:B------:R-:W-:Y:S01]  /*1f0e0*/  MUFU.EX2 R18, R18 ;  /* 0x0000001200127308 */ /* 0x000fe20000000800 */
[--C-:B------:R-:W-:Y:S02]  /*1f0f0*/  FFMA.FTZ R236, R34, c[0x0][0x23c], -R2.reuse ;  /* 0x00008f0022ec7a23 */ /* 0x100fe40000010802 */
[----:B------:R-:W-:Y:S01]  /*1f100*/  FFMA.FTZ R238, R35, c[0x0][0x23c], -R2 ;  /* 0x00008f0023ee7a23 */ /* 0x000fe20000010802 */
[----:B------:R-:W-:Y:S01]  /*1f110*/  LOP3.LUT R2, R9, UR9, R16, 0x96, !PT ;  /* 0x0000000909027c12 */ /* 0x000fe2000f8e9610 */
[----:B------:R-:W-:Y:S02]  /*1f120*/  FMUL.FTZ R6, R6, c[0x0][0x23c] ;  /* 0x00008f0006067a20 */ /* 0x000fe40000410000 */
[--C-:B------:R-:W-:Y:S02]  /*1f130*/  FFMA.FTZ R237, R30, c[0x0][0x23c], -R7.reuse ;  /* 0x00008f001eed7a23 */ /* 0x100fe40000010807 */
[----:B------:R-:W-:Y:S01]  /*1f140*/  IMAD.WIDE.U32 R174, R2, -0x326172a9, RZ ;  /* 0xcd9e8d5702ae7825 */ /* 0x000fe200078e00ff */
[----:B-1----:R-:W-:Y:S03]  /*1f150*/  LOP3.LUT R0, R17, UR11, R20, 0x96, !PT ;  /* 0x0000000b11007c12 */ /* 0x002fe6000f8e9614 */
[----:B------:R-:W-:Y:S02]  /*1f160*/  FMUL.FTZ R2, R4, c[0x0][0x23c] ;  /* 0x00008f0004027a20 */ /* 0x000fe40000410000 */
[--C-:B------:R-:W-:Y:S02]  /*1f170*/  FFMA.FTZ R239, R31, c[0x0][0x23c], -R7.reuse ;  /* 0x00008f001fef7a23 */ /* 0x100fe40000010807 */
[----:B------:R-:W-:Y:S02]  /*1f180*/  IMAD.WIDE.U32 R12, R0, -0x326172a9, RZ ;  /* 0xcd9e8d57000c7825 */ /* 0x000fe400078e00ff */
[----:B------:R-:W1:Y:S02]  /*1f190*/  MUFU.EX2 R2, R2 ;  /* 0x0000000200027308 */ /* 0x000e640000000800 */
[----:B------:R-:W-:Y:S01]  /*1f1a0*/  FMUL.FTZ R0, R3, c[0x0][0x23c] ;  /* 0x00008f0003007a20 */ /* 0x000fe20000410000 */
[----:B------:R-:W-:Y:S01]  /*1f1b0*/  LOP3.LUT R10, R13, UR10, R10, 0x96, !PT ;  /* 0x0000000a0d0a7c12 */ /* 0x000fe2000f8e960a */
[----:B------:R-:W-:Y:S02]  /*1f1c0*/  FMUL.FTZ R3, R5, c[0x0][0x23c] ;  /* 0x00008f0005037a20 */ /* 0x000fe40000410000 */
[--C-:B------:R-:W-:Y:S02]  /*1f1d0*/  FFMA.FTZ R204, R204, c[0x0][0x23c], -R7.reuse ;  /* 0x00008f00cccc7a23 */ /* 0x100fe40000010807 */
[----:B------:R-:W-:Y:S02]  /*1f1e0*/  IMAD.WIDE.U32 R230, R10, -0x2daee0ad, RZ ;  /* 0xd2511f530ae67825 */ /* 0x000fe400078e00ff */
[----:B------:R-:W2:Y:S02]  /*1f1f0*/  MUFU.EX2 R0, R0 ;  /* 0x0000000000007308 */ /* 0x000ea40000000800 */
[--C-:B------:R-:W-:Y:S01]  /*1f200*/  FFMA.FTZ R183, R183, c[0x0][0x23c], -R7.reuse ;  /* 0x00008f00b7b77a23 */ /* 0x100fe20000010807 */
[----:B------:R-:W-:Y:S01]  /*1f210*/  LOP3.LUT R178, R231, UR7, R8, 0x96, !PT ;  /* 0x00000007e7b27c12 */ /* 0x000fe2000f8e9608 */
[----:B------:R-:W-:Y:S01]  /*1f220*/  FFMA.FTZ R182, R182, c[0x0][0x23c], -R7 ;  /* 0x00008f00b6b67a23 */ /* 0x000fe20000010807 */
[----:B------:R-:W-:Y:S01]  /*1f230*/  LOP3.LUT R231, R175, UR8, R12, 0x96, !PT ;  /* 0x00000008afe77c12 */ /* 0x000fe2000f8e960c */
[C---:B-1----:R-:W-:Y:S02]  /*1f240*/  FMUL.FTZ R11, R2.reuse, R155 ;  /* 0x0000009b020b7220 */ /* 0x042fe40000410000 */
[C---:B------:R-:W-:Y:S02]  /*1f250*/  FMUL.FTZ R10, R2.reuse, R154 ;  /* 0x0000009a020a7220 */ /* 0x040fe40000410000 */
[C---:B------:R-:W-:Y:S02]  /*1f260*/  FMUL.FTZ R14, R2.reuse, R150 ;  /* 0x00000096020e7220 */ /* 0x040fe40000410000 */
[C---:B------:R-:W-:Y:S02]  /*1f270*/  FMUL.FTZ R15, R2.reuse, R151 ;  /* 0x00000097020f7220 */ /* 0x040fe40000410000 */
[----:B------:R-:W-:Y:S02]  /*1f280*/  FMUL.FTZ R30, R2, R142 ;  /* 0x0000008e021e7220 */ /* 0x000fe40000410000 */
[----:B--2---:R-:W-:Y:S02]  /*1f290*/  FMUL.FTZ R8, R0, R152 ;  /* 0x0000009800087220 */ /* 0x004fe40000410000 */
[----:B------:R-:W-:Y:S02]  /*1f2a0*/  FFMA.FTZ R152, R2, R209, R177 ;  /* 0x000000d102987223 */ /* 0x000fe400000100b1 */
[----:B------:R1:W2:Y:S01]  /*1f2b0*/  LDL.S16 R209, [R1+0x28] ;  /* 0x0000280001d17983 */ /* 0x0002a20000100600 */
[C---:B------:R-:W-:Y:S02]  /*1f2c0*/  FMUL.FTZ R12, R0.reuse, R148 ;  /* 0x00000094000c7220 */ /* 0x040fe40000410000 */
[C---:B------:R-:W-:Y:S01]  /*1f2d0*/  FFMA.FTZ R175, R0.reuse, R208, R176 ;  /* 0x000000d000af7223 */ /* 0x040fe200000100b0 */
[----:B------:R1:W3:Y:S01]  /*1f2e0*/  LDL.S16 R148, [R1+0x20] ;  /* 0x0000200001947983 */ /* 0x0002e20000100600 */
[C---:B------:R-:W-:Y:S02]  /*1f2f0*/  FMUL.FTZ R9, R0.reuse, R153 ;  /* 0x0000009900097220 */ /* 0x040fe40000410000 */
[C---:B------:R-:W-:Y:S01]  /*1f300*/  FMUL.FTZ R13, R0.reuse, R149 ;  /* 0x00000095000d7220 */ /* 0x040fe20000410000 */
[----:B------:R1:W4:Y:S01]  /*1f310*/  LDL.S16 R208, [R1+0x34] ;  /* 0x0000340001d07983 */ /* 0x0003220000100600 */
[----:B------:R-:W-:Y:S01]  /*1f320*/  FMUL.FTZ R24, R0, R144 ;  /* 0x0000009000187220 */ /* 0x000fe20000410000 */
[----:B------:R-:W-:Y:S01]  /*1f330*/  IADD3 R144, P0, R206, UR42, RZ ;  /* 0x0000002ace907c10 */ /* 0x000fe2000ff1e0ff */
[C---:B------:R-:W-:Y:S02]  /*1f340*/  FMUL.FTZ R25, R0.reuse, R145 ;  /* 0x0000009100197220 */ /* 0x040fe40000410000 */
[C---:B------:R-:W-:Y:S01]  /*1f350*/  FMUL.FTZ R28, R0.reuse, R140 ;  /* 0x0000008c001c7220 */ /* 0x040fe20000410000 */
[----:B------:R-:W-:Y:S01]  /*1f360*/  IADD3.X R145, R207, UR36, RZ, P0, !PT ;  /* 0x00000024cf917c10 */ /* 0x000fe200087fe4ff */
        /* <DEDUP_REMOVED lines=25> */
[----:B------:R5:W1:Y:S01]  /*1f500*/  MUFU.EX2 R0, R3 ;  /* 0x0000000300007308 */ /* 0x000a620000000800 */
        /* <DEDUP_REMOVED lines=12> */
[----:B-----5:R-:W-:Y:S01]  /*1f5d0*/  F2FP.PACK_AB R3, R138, R18 ;  /* 0x000000128a03723e */ /* 0x020fe200000000ff */
[C---:B------:R-:W-:Y:S02]  /*1f5e0*/  FMUL.FTZ R95, R2.reuse, R95 ;  /* 0x0000005f025f7220 */ /* 0x040fe40000410000 */
[C---:B------:R-:W-:Y:S01]  /*1f5f0*/  FMUL.FTZ R26, R2.reuse, R146 ;  /* 0x00000092021a7220 */ /* 0x040fe20000410000 */
[C---:B------:R-:W-:Y:S01]  /*1f600*/  PRMT R136, R3.reuse, 0x7632, R136 ;  /* 0x0000763203887816 */ /* 0x040fe20000000088 */
[C---:B------:R-:W-:Y:S01]  /*1f610*/  FMUL.FTZ R27, R2.reuse, R147 ;  /* 0x00000093021b7220 */ /* 0x040fe20000410000 */
[----:B------:R-:W-:Y:S01]  /*1f620*/  @!P1 HADD2 R250, -R3.H0_H0, -RZ.H0_H0 ;  /* 0xa00000ff03fa9230 */ /* 0x000fe20000000900 */
[C---:B------:R-:W-:Y:S01]  /*1f630*/  FMUL.FTZ R58, R2.reuse, R58 ;  /* 0x0000003a023a7220 */ /* 0x040fe20000410000 */
[----:B------:R-:W-:Y:S01]  /*1f640*/  PRMT R140, R3, 0x5410, R136 ;  /* 0x00005410038c7816 */ /* 0x000fe20000000088 */
[----:B------:R-:W-:Y:S01]  /*1f650*/  FMUL.FTZ R59, R2, R59 ;  /* 0x0000003b023b7220 */ /* 0x000fe20000410000 */
[----:B------:R-:W-:Y:S01]  /*1f660*/  MUFU.EX2 R146, R224 ;  /* 0x000000e000927308 */ /* 0x000fe20000000800 */
[----:B------:R-:W-:Y:S01]  /*1f670*/  @!P1 PRMT R3, R250, 0x5410, RZ ;  /* 0x00005410fa039816 */ /* 0x000fe200000000ff */
        /* <DEDUP_REMOVED lines=10> */
[----:B------:R-:W-:Y:S02]  /*1f720*/  FMUL.FTZ R127, R2, R127 ;  /* 0x0000007f027f7220 */ /* 0x000fe40000410000 */
[----:B------:R-:W5:Y:S01]  /*1f730*/  MUFU.EX2 R2, R6 ;  /* 0x0000000600027308 */ /* 0x000f620000000800 */
[C---:B-1----:R-:W-:Y:S02]  /*1f740*/  FMUL.FTZ R21, R0.reuse, R161 ;  /* 0x000000a100157220 */ /* 0x042fe40000410000 */
[C---:B------:R-:W-:Y:S02]  /*1f750*/  FFMA.FTZ R149, R0.reuse, R211, R19 ;  /* 0x000000d300957223 */ /* 0x040fe40000010013 */
[C---:B------:R-:W-:Y:S02]  /*1f760*/  FMUL.FTZ R4, R0.reuse, R168 ;  /* 0x000000a800047220 */ /* 0x040fe40000410000 */
[C---:B------:R-:W-:Y:S02]  /*1f770*/  FMUL.FTZ R5, R0.reuse, R169 ;  /* 0x000000a900057220 */ /* 0x040fe40000410000 */
[C---:B------:R-:W-:Y:S01]  /*1f780*/  FMUL.FTZ R16, R0.reuse, R164 ;  /* 0x000000a400107220 */ /* 0x040fe20000410000 */
[----:B------:R-:W1:Y:S01]  /*1f790*/  LDC.U8 R169, c[0x0][0x2d8] ;  /* 0x0000b600ffa97b82 */ /* 0x000e620000000000 */
        /* <DEDUP_REMOVED lines=32> */
[C---:B-----5:R-:W-:Y:S02]  /*1f9a0*/  FMUL.FTZ R23, R2.reuse, R163 ;  /* 0x000000a302177220 */ /* 0x060fe40000410000 */
[----:B------:R-:W-:Y:S01]  /*1f9b0*/  FFMA.FTZ R137, R2, R210, R18 ;  /* 0x000000d202897223 */ /* 0x000fe20000010012 */
[----:B------:R-:W-:Y:S01]  /*1f9c0*/  IADD3 R210, P0, R186, UR38, RZ ;  /* 0x00000026bad27c10 */ /* 0x000fe2000ff1e0ff */
[C---:B------:R-:W-:Y:S02]  /*1f9d0*/  FMUL.FTZ R18, R2.reuse, R166 ;  /* 0x000000a602127220 */ /* 0x040fe40000410000 */
[C---:B------:R-:W-:Y:S01]  /*1f9e0*/  FMUL.FTZ R6, R2.reuse, R170 ;  /* 0x000000aa02067220 */ /* 0x040fe20000410000 */
[----:B------:R-:W-:Y:S01]  /*1f9f0*/  IADD3.X R211, R187, UR37, RZ, P0, !PT ;  /* 0x00000025bbd37c10 */ /* 0x000fe200087fe4ff */
        /* <DEDUP_REMOVED lines=32> */
[----:B------:R-:W-:Y:S01]  /*1fc00*/  PRMT R2, R0, 0x7610, R2 ;  /* 0x0000761000027816 */ /* 0x000fe20000000002 */
[----:B------:R-:W-:Y:S01]  /*1fc10*/  IMAD.WIDE.U32 R142, R178, -0x326172a9, RZ ;  /* 0xcd9e8d57b28e7825 */ /* 0x000fe200078e00ff */
[----:B------:R-:W-:Y:S03]  /*1fc20*/  PRMT R0, R0, 0x7632, R0 ;  /* 0x0000763200007816 */ /* 0x000fe60000000000 */
[----:B------:R-:W-:Y:S01]  /*1fc30*/  FADD.FTZ R153, R138, R137 ;  /* 0x000000898a997221 */ /* 0x000fe20000010000 */
[----:B------:R-:W-:Y:S01]  /*1fc40*/  PRMT R137, R2, 0x5410, R0 ;  /* 0x0000541002897816 */ /* 0x000fe20000000000 */
[----:B------:R-:W-:Y:S01]  /*1fc50*/  @!P5 HADD2 R251, -R0.H0_H0, -RZ.H0_H0 ;  /* 0xa00000ff00fbd230 */ /* 0x000fe20000000900 */
[----:B------:R-:W-:Y:S01]  /*1fc60*/  LOP3.LUT R138, R143, UR17, R174, 0x96, !PT ;  /* 0x000000118f8a7c12 */ /* 0x000fe2000f8e96ae */
[----:B------:R-:W-:Y:S01]  /*1fc70*/  @!P6 HADD2 R252, -R2.H0_H0, -RZ.H0_H0 ;  /* 0xa00000ff02fce230 */ /* 0x000fe20000000900 */
[----:B------:R-:W-:Y:S02]  /*1fc80*/  FADD.FTZ R149, R139, R149 ;  /* 0x000000958b957221 */ /* 0x000fe40000010000 */
[----:B------:R-:W-:Y:S01]  /*1fc90*/  @!P5 PRMT R0, R251, 0x5410, RZ ;  /* 0x00005410fb00d816 */ /* 0x000fe200000000ff */
[----:B------:R-:W5:Y:S01]  /*1fca0*/  MUFU.EX2 R139, R181 ;  /* 0x000000b5008b7308 */ /* 0x000f620000000800 */
[----:B------:R-:W-:Y:S03]  /*1fcb0*/  @!P6 PRMT R2, R252, 0x5410, RZ ;  /* 0x00005410fc02e816 */ /* 0x000fe600000000ff */
[----:B------:R1:W-:Y:S04]  /*1fcc0*/  STG.E.U16 [R186.64+0x2], R0 ;  /* 0x00000200ba007986 */ /* 0x0003e8000c10151c */
[----:B------:R3:W-:Y:S04]  /*1fcd0*/  STG.E.U16 [R186.64], R2 ;  /* 0x00000002ba007986 */ /* 0x0007e8000c10151c */
[----:B------:R3:W-:Y:S01]  /*1fce0*/  STG.E.U16 [R206.64], R3 ;  /* 0x00000003ce007986 */ /* 0x0007e2000c10151c */
[----:B-----5:R-:W-:Y:S01]  /*1fcf0*/  FADD.FTZ R151, R139, R175 ;  /* 0x000000af8b977221 */ /* 0x020fe20000010000 */
[----:B-1----:R-:W-:Y:S01]  /*1fd00*/  LOP3.LUT R0, R138, 0xff, RZ, 0xc0, !PT ;  /* 0x000000ff8a007812 */ /* 0x002fe200078ec0ff */
[----:B--2---:R-:W-:Y:S03]  /*1fd10*/  @!P2 HADD2 R209, -R136.H0_H0, -RZ.H0_H0 ;  /* 0xa00000ff88d1a230 */ /* 0x004fe60000000900 */
[----:B------:R-:W-:Y:S02]  /*1fd20*/  ISETP.GE.U32.AND P1, PT, R169, R0, PT ;  /* 0x00000000a900720c */ /* 0x000fe40003f26070 */
[----:B------:R-:W-:Y:S02]  /*1fd30*/  F2FP.PACK_AB R0, R139, R176 ;  /* 0x000000b08b00723e */ /* 0x000fe400000000ff */
[----:B------:R-:W-:Y:S01]  /*1fd40*/  PRMT R141, R209, 0x7610, R141 ;  /* 0x00007610d18d7816 */ /* 0x000fe2000000008d */
[----:B------:R-:W-:Y:S01]  /*1fd50*/  @!P2 STL.S16 [R1+0x28], R209 ;  /* 0x000028d10100a387 */ /* 0x000fe20000100600 */
[C---:B---3--:R-:W-:Y:S01]  /*1fd60*/  PRMT R2, R0.reuse, 0x7632, R2 ;  /* 0x0000763200027816 */ /* 0x048fe20000000002 */
[----:B------:R-:W-:Y:S01]  /*1fd70*/  MUFU.EX2 R139, R179 ;  /* 0x000000b3008b7308 */ /* 0x000fe20000000800 */
[----:B------:R-:W-:Y:S02]  /*1fd80*/  @!P2 PRMT R136, R141, 0x5410, RZ ;  /* 0x000054108d88a816 */ /* 0x000fe400000000ff */
[----:B------:R-:W-:Y:S03]  /*1fd90*/  PRMT R147, R0, 0x5410, R2 ;  /* 0x0000541000937816 */ /* 0x000fe60000000002 */
[----:B------:R-:W-:Y:S01]  /*1fda0*/  @!P1 HADD2 R148, -R0.H0_H0, -RZ.H0_H0 ;  /* 0xa00000ff00949230 */ /* 0x000fe20000000900 */
[----:B------:R1:W-:Y:S04]  /*1fdb0*/  STG.E.U16 [R206.64+0x2], R136 ;  /* 0x00000288ce007986 */ /* 0x0003e8000c10151c */
[----:B------:R-:W-:Y:S01]  /*1fdc0*/  PRMT R3, R148, 0x7610, R3 ;  /* 0x0000761094037816 */ /* 0x000fe20000000003 */
[----:B------:R-:W-:Y:S03]  /*1fdd0*/  @!P1 STL.S16 [R1+0x20], R148 ;  /* 0x0000209401009387 */ /* 0x000fe60000100600 */
[----:B------:R-:W-:Y:S01]  /*1fde0*/  @!P1 PRMT R0, R3, 0x5410, RZ ;  /* 0x0000541003009816 */ /* 0x000fe200000000ff */
[----:B------:R2:W3:Y:S01]  /*1fdf0*/  LDL.S16 R141, [R1+0x44] ;  /* 0x00004400018d7983 */ /* 0x0004e20000100600 */
[----:B------:R-:W-:Y:S03]  /*1fe00*/  SHF.R.U32.HI R3, RZ, 0x18, R138 ;  /* 0x00000018ff037819 */ /* 0x000fe6000001168a */
[----:B------:R5:W-:Y:S01]  /*1fe10*/  STG.E.U16 [R144.64], R0 ;  /* 0x0000000090007986 */ /* 0x000be2000c10151c */
[C---:B------:R-:W-:Y:S02]  /*1fe20*/  ISETP.GE.U32.AND P1, PT, R169.reuse, R3, PT ;  /* 0x00000003a900720c */ /* 0x040fe40003f26070 */
[----:B-1----:R-:W-:Y:S04]  /*1fe30*/  SHF.R.U32.HI R136, RZ, 0x10, R172 ;  /* 0x00000010ff887819 */ /* 0x002fe800000116ac */
[----:B------:R-:W-:Y:S02]  /*1fe40*/  LOP3.LUT R154, R136, 0xff, RZ, 0xc0, !PT ;  /* 0x000000ff889a7812 */ /* 0x000fe400078ec0ff */
[----:B-----5:R-:W-:Y:S01]  /*1fe50*/  LOP3.LUT R0, R138, 0xffff, RZ, 0xc0, !PT ;  /* 0x0000ffff8a007812 */ /* 0x020fe200078ec0ff */
[----:B------:R-:W-:Y:S01]  /*1fe60*/  FADD.FTZ R144, R156, R149 ;  /* 0x000000959c907221 */ /* 0x000fe20000010000 */
[----:B------:R-:W-:Y:S02]  /*1fe70*/  SHF.R.U32.HI R138, RZ, 0x10, R138 ;  /* 0x00000010ff8a7819 */ /* 0x000fe4000001168a */
[----:B------:R-:W-:Y:S02]  /*1fe80*/  SHF.R.U32.HI R0, RZ, 0x8, R0 ;  /* 0x00000008ff007819 */ /* 0x000fe40000011600 */
[----:B------:R-:W-:Y:S02]  /*1fe90*/  LOP3.LUT R138, R138, 0xff, RZ, 0xc0, !PT ;  /* 0x000000ff8a8a7812 */ /* 0x000fe400078ec0ff */
[----:B------:R-:W-:Y:S02]  /*1fea0*/  LOP3.LUT R0, R0, 0xffff, RZ, 0xc0, !PT ;  /* 0x0000ffff00007812 */ /* 0x000fe400078ec0ff */
[C---:B------:R-:W-:Y:S02]  /*1feb0*/  ISETP.GE.U32.AND P2, PT, R169.reuse, R138, PT ;  /* 0x0000008aa900720c */ /* 0x040fe40003f46070 */
[C---:B------:R-:W-:Y:S02]  /*1fec0*/  ISETP.GE.U32.AND P5, PT, R169.reuse, R0, PT ;  /* 0x00000000a900720c */ /* 0x040fe40003fa6070 */
[----:B------:R-:W-:Y:S02]  /*1fed0*/  SHF.R.U32.HI R0, RZ, 0x18, R172 ;  /* 0x00000018ff007819 */ /* 0x000fe400000116ac */
[----:B------:R-:W-:Y:S02]  /*1fee0*/  LOP3.LUT R145, R172, 0xff, RZ, 0xc0, !PT ;  /* 0x000000ffac917812 */ /* 0x000fe400078ec0ff */
[----:B------:R-:W-:Y:S07]  /*1fef0*/  ISETP.GE.U32.AND P6, PT, R169, R0, PT ;  /* 0x00000000a900720c */ /* 0x000fee0003fc6070 */
[----:B----4-:R-:W-:Y:S05]  /*1ff00*/  @!P5 HADD2 R208, -R2.H0_H0, -RZ.H0_H0 ;  /* 0xa00000ff02d0d230 */ /* 0x010fea0000000900 */
[----:B------:R-:W-:Y:S01]  /*1ff10*/  PRMT R3, R208, 0x7610, R3 ;  /* 0x00007610d0037816 */ /* 0x000fe20000000003 */
[----:B------:R1:W-:Y:S03]  /*1ff20*/  @!P5 STL.S16 [R1+0x34], R208 ;  /* 0x000034d00100d387 */ /* 0x0003e60000100600 */
[----:B------:R-:W-:Y:S01]  /*1ff30*/  @!P5 PRMT R2, R3, 0x5410, RZ ;  /* 0x000054100302d816 */ /* 0x000fe200000000ff */
[----:B------:R2:W4:Y:S01]  /*1ff40*/  LDL.S16 R166, [R1+0x40] ;  /* 0x0000400001a67983 */ /* 0x0005220000100600 */
[----:B------:R-:W5:Y:S01]  /*1ff50*/  MUFU.EX2 R3, R204 ;  /* 0x000000cc00037308 */ /* 0x000f620000000800 */
[----:B------:R-:W-:Y:S02]  /*1ff60*/  ISETP.GE.U32.AND P5, PT, R169, R145, PT ;  /* 0x00000091a900720c */ /* 0x000fe40003fa6070 */
[----:B------:R2:W2:Y:S04]  /*1ff70*/  LDL.S16 R161, [R1+0x50] ;  /* 0x0000500001a17983 */ /* 0x0004a80000100600 */
[----:B------:R-:W-:Y:S03]  /*1ff80*/  STG.E.U16 [R210.64], R2 ;  /* 0x00000002d2007986 */ /* 0x000fe6000c10151c */
[----:B------:R-:W-:Y:S01]  /*1ff90*/  MUFU.EX2 R145, R225 ;  /* 0x000000e100917308 */ /* 0x000fe20000000800 */
[----:B-1----:R-:W-:Y:S02]  /*1ffa0*/  IADD3 R208, P0, R186, UR40, RZ ;  /* 0x00000028bad07c10 */ /* 0x002fe4000ff1e0ff */
[C---:B-----5:R-:W-:Y:S01]  /*1ffb0*/  F2FP.PACK_AB R0, R3.reuse, R177 ;  /* 0x000000b10300723e */ /* 0x060fe200000000ff */
[----:B------:R-:W-:Y:S01]  /*1ffc0*/  FADD.FTZ R152, R3, R152 ;  /* 0x0000009803987221 */ /* 0x000fe20000010000 */
[----:B------:R-:W-:Y:S02]  /*1ffd0*/  LOP3.LUT R3, R172, 0xffff, RZ, 0xc0, !PT ;  /* 0x0000ffffac037812 */ /* 0x000fe400078ec0ff */
[----:B------:R-:W-:Y:S02]  /*1ffe0*/  IADD3.X R209, R187, UR39, RZ, P0, !PT ;  /* 0x00000027bbd17c10 */ /* 0x000fe400087fe4ff */
[--C-:B------:R-:W-:Y:S02]  /*1fff0*/  SHF.R.U32.HI R136, RZ, 0x8, R3.reuse ;  /* 0x00000008ff887819 */ /* 0x100fe40000011603 */
[----:B------:R-:W-:Y:S02]  /*20000*/  PRMT R3, R0, 0x7632, R3 ;  /* 0x0000763200037816 */ /* 0x000fe40000000003 */
[----:B------:R-:W-:Y:S02]  /*20010*/  LOP3.LUT R136, R136, 0xffff, RZ, 0xc0, !PT ;  /* 0x0000ffff88887812 */ /* 0x000fe400078ec0ff */
[----:B------:R-:W-:Y:S02]  /*20020*/  PRMT R148, R0, 0x5410, R3 ;  /* 0x0000541000947816 */ /* 0x000fe40000000003 */
[----:B------:R-:W-:Y:S02]  /*20030*/  ISETP.GE.U32.AND P0, PT, R169, R136, PT ;  /* 0x00000088a900720c */ /* 0x000fe40003f06070 */
[----:B------:R1:W-:Y:S02]  /*20040*/  MUFU.EX2 R136, R205 ;  /* 0x000000cd00887308 */ /* 0x0003e40000000800 */
[----:B-1----:R-:W-:Y:S01]  /*20050*/  IMAD.WIDE.U32 R204, R231, -0x2daee0ad, RZ ;  /* 0xd2511f53e7cc7825 */ /* 0x002fe200078e00ff */
[----:B---3--:R-:W-:Y:S05]  /*20060*/  @!P2 HADD2 R141, -R0.H0_H0, -RZ.H0_H0 ;  /* 0xa00000ff008da230 */ /* 0x008fea0000000900 */
[----:B------:R1:W-:Y:S01]  /*20070*/  @!P2 STL.S16 [R1+0x44], R141 ;  /* 0x0000448d0100a387 */ /* 0x0003e20000100600 */
[----:B------:R-:W-:Y:S03]  /*20080*/  PRMT R138, R141, 0x7610, R138 ;  /* 0x000076108d8a7816 */ /* 0x000fe6000000008a */
[----:B------:R3:W5:Y:S01]  /*20090*/  LDL.S16 R163, [R1+0x4c] ;  /* 0x00004c0001a37983 */ /* 0x0007620000100600 */
[----:B------:R-:W-:Y:S02]  /*200a0*/  @!P2 PRMT R0, R138, 0x5410, RZ ;  /* 0x000054108a00a816 */ /* 0x000fe400000000ff */
[----:B------:R-:W3:Y:S01]  /*200b0*/  MUFU.EX2 R138, R222 ;  /* 0x000000de008a7308 */ /* 0x000ee20000000800 */
[----:B------:R2:W5:Y:S04]  /*200c0*/  LDL.S16 R155, [R1+0x3c] ;  /* 0x00003c00019b7983 */ /* 0x0005680000100600 */
[----:B------:R-:W-:Y:S05]  /*200d0*/  STG.E.U16 [R208.64], R0 ;  /* 0x00000000d0007986 */ /* 0x000fea000c10151c */
[----:B------:R-:W-:Y:S10]  /*200e0*/  MUFU.EX2 R222, R238 ;  /* 0x000000ee00de7308 */ /* 0x000ff40000000800 */
[----:B-1----:R-:W-:Y:S01]  /*200f0*/  MUFU.EX2 R141, R182 ;  /* 0x000000b6008d7308 */ /* 0x002fe20000000800 */
[C---:B---3--:R-:W-:Y:S01]  /*20100*/  F2FP.PACK_AB R156, R138.reuse, R156 ;  /* 0x0000009c8a9c723e */ /* 0x048fe200000000ff */
[----:B------:R-:W-:Y:S02]  /*20110*/  FADD.FTZ R150, R138, R144 ;  /* 0x000000908a967221 */ /* 0x000fe40000010000 */
[----:B------:R-:W-:Y:S01]  /*20120*/  FADD.FTZ R138, R159, R153 ;  /* 0x000000999f8a7221 */ /* 0x000fe20000010000 */
[----:B------:R-:W-:Y:S05]  /*20130*/  PRMT R157, R156, 0x7632, R157 ;  /* 0x000076329c9d7816 */ /* 0x000fea000000009d */
[----:B------:R-:W1:Y:S01]  /*20140*/  MUFU.EX2 R144, R226 ;  /* 0x000000e200907308 */ /* 0x000e620000000800 */
[----:B------:R-:W-:Y:S01]  /*20150*/  FADD.FTZ R149, R136, R138 ;  /* 0x0000008a88957221 */ /* 0x000fe20000010000 */
[----:B------:R-:W-:Y:S02]  /*20160*/  LOP3.LUT R138, R142, 0xffff, RZ, 0xc0, !PT ;  /* 0x0000ffff8e8a7812 */ /* 0x000fe400078ec0ff */
[----:B------:R-:W-:Y:S01]  /*20170*/  F2FP.PACK_AB R159, R136, R159 ;  /* 0x0000009f889f723e */ /* 0x000fe200000000ff */
[----:B------:R-:W-:Y:S01]  /*20180*/  FADD.FTZ R136, R160, R151 ;  /* 0x00000097a0887221 */ /* 0x000fe20000010000 */
[----:B------:R-:W-:Y:S02]  /*20190*/  SHF.R.U32.HI R151, RZ, 0x8, R138 ;  /* 0x00000008ff977819 */ /* 0x000fe4000001168a */
[----:B------:R-:W-:Y:S02]  /*201a0*/  F2FP.PACK_AB R160, R139, R160 ;  /* 0x000000a08ba0723e */ /* 0x000fe400000000ff */
[----:B------:R-:W3:Y:S01]  /*201b0*/  MUFU.EX2 R138, R227 ;  /* 0x000000e3008a7308 */ /* 0x000ee20000000800 */
[----:B------:R-:W-:Y:S02]  /*201c0*/  LOP3.LUT R153, R142, 0xff, RZ, 0xc0, !PT ;  /* 0x000000ff8e997812 */ /* 0x000fe400078ec0ff */
[----:B------:R-:W-:Y:S02]  /*201d0*/  PRMT R158, R159, 0x7632, R158 ;  /* 0x000076329f9e7816 */ /* 0x000fe4000000009e */
[----:B------:R-:W-:Y:S04]  /*201e0*/  LOP3.LUT R151, R151, 0xffff, RZ, 0xc0, !PT ;  /* 0x0000ffff97977812 */ /* 0x000fe800078ec0ff */
[----:B------:R-:W-:Y:S02]  /*201f0*/  ISETP.GE.U32.AND P2, PT, R169, R151, PT ;  /* 0x00000097a900720c */ /* 0x000fe40003f46070 */
[----:B------:R-:W-:Y:S01]  /*20200*/  SHF.R.U32.HI R151, RZ, 0x10, R142 ;  /* 0x00000010ff977819 */ /* 0x000fe2000001168e */
[----:B----4-:R-:W-:Y:S01]  /*20210*/  @!P1 HADD2 R166, -R3.H0_H0, -RZ.H0_H0 ;  /* 0xa00000ff03a69230 */ /* 0x010fe20000000900 */
[----:B-1----:R-:W-:Y:S02]  /*20220*/  F2FP.PACK_AB R168, R144, R146 ;  /* 0x0000009290a8723e */ /* 0x002fe400000000ff */
[----:B------:R-:W-:Y:S01]  /*20230*/  LOP3.LUT R151, R151, 0xff, RZ, 0xc0, !PT ;  /* 0x000000ff97977812 */ /* 0x000fe200078ec0ff */
[----:B--2---:R-:W-:Y:S01]  /*20240*/  @!P5 HADD2 R161, -R156.H0_H0, -RZ.H0_H0 ;  /* 0xa00000ff9ca1d230 */ /* 0x004fe20000000900 */
[----:B------:R-:W-:Y:S01]  /*20250*/  @!P1 STL.S16 [R1+0x40], R166 ;  /* 0x000040a601009387 */ /* 0x000fe20000100600 */
[----:B------:R-:W-:Y:S03]  /*20260*/  PRMT R165, R166, 0x7610, R165 ;  /* 0x00007610a6a57816 */ /* 0x000fe600000000a5 */
[----:B------:R1:W-:Y:S01]  /*20270*/  @!P5 STL.S16 [R1+0x50], R161 ;  /* 0x000050a10100d387 */ /* 0x0003e20000100600 */
[----:B------:R-:W-:Y:S02]  /*20280*/  PRMT R164, R161, 0x7610, R164 ;  /* 0x00007610a1a47816 */ /* 0x000fe400000000a4 */
[----:B------:R-:W-:Y:S02]  /*20290*/  @!P1 PRMT R3, R165, 0x5410, RZ ;  /* 0x00005410a5039816 */ /* 0x000fe400000000ff */
[----:B------:R-:W-:Y:S02]  /*202a0*/  ISETP.GE.U32.AND P1, PT, R169, R153, PT ;  /* 0x00000099a900720c */ /* 0x000fe40003f26070 */
[----:B---3--:R-:W-:Y:S01]  /*202b0*/  F2FP.PACK_AB R175, R138, R145 ;  /* 0x000000918aaf723e */ /* 0x008fe200000000ff */
[----:B------:R-:W-:Y:S01]  /*202c0*/  STG.E.U16 [R208.64+0x2], R3 ;  /* 0x00000203d0007986 */ /* 0x000fe2000c10151c */
[----:B-1----:R-:W-:Y:S01]  /*202d0*/  FADD.FTZ R161, R139, R136 ;  /* 0x000000888ba17221 */ /* 0x002fe20000010000 */
[----:B------:R-:W-:Y:S01]  /*202e0*/  PRMT R139, R156, 0x5410, R157 ;  /* 0x000054109c8b7816 */ /* 0x000fe2000000009d */
[----:B------:R-:W-:Y:S01]  /*202f0*/  FADD.FTZ R136, R162, R152 ;  /* 0x00000098a2887221 */ /* 0x000fe20000010000 */
[----:B------:R-:W-:Y:S01]  /*20300*/  @!P5 PRMT R156, R164, 0x5410, RZ ;  /* 0x00005410a49cd816 */ /* 0x000fe200000000ff */
[----:B------:R-:W-:Y:S01]  /*20310*/  IMAD.WIDE.U32 R164, R233, -0x2daee0ad, RZ ;  /* 0xd2511f53e9a47825 */ /* 0x000fe200078e00ff */
[----:B------:R-:W-:Y:S02]  /*20320*/  ISETP.GE.U32.AND P5, PT, R169, R154, PT ;  /* 0x0000009aa900720c */ /* 0x000fe40003fa6070 */
[----:B------:R-:W-:Y:S01]  /*20330*/  F2FP.PACK_AB R162, R141, R162 ;  /* 0x000000a28da2723e */ /* 0x000fe200000000ff */
[----:B------:R1:W-:Y:S01]  /*20340*/  STG.E.U16 [R186.64+0x10], R156 ;  /* 0x0000109cba007986 */ /* 0x0003e2000c10151c */
[C-C-:B------:R-:W-:Y:S02]  /*20350*/  LOP3.LUT R166, R165.reuse, UR16, R212.reuse, 0x96, !PT ;  /* 0x00000010a5a67c12 */ /* 0x140fe4000f8e96d4 */
[----:B------:R-:W-:Y:S02]  /*20360*/  LOP3.LUT R167, R165, UR16, R212, 0x96, !PT ;  /* 0x00000010a5a77c12 */ /* 0x000fe4000f8e96d4 */
[----:B------:R-:W2:Y:S01]  /*20370*/  MUFU.EX2 R212, R241 ;  /* 0x000000f100d47308 */ /* 0x000ea20000000800 */
[----:B-1----:R-:W-:Y:S01]  /*20380*/  PRMT R156, R168, 0x7632, R156 ;  /* 0x00007632a89c7816 */ /* 0x002fe2000000009c */
[----:B-----5:R-:W-:Y:S03]  /*20390*/  @!P0 HADD2 R163, -R157.H0_H0, -RZ.H0_H0 ;  /* 0xa00000ff9da38230 */ /* 0x020fe60000000900 */
[----:B------:R-:W-:Y:S02]  /*203a0*/  @!P5 HADD2 R155, -R159.H0_H0, -RZ.H0_H0 ;  /* 0xa00000ff9f9bd230 */ /* 0x000fe40000000900 */
[----:B------:R1:W-:Y:S01]  /*203b0*/  @!P0 STL.S16 [R1+0x4c], R163 ;  /* 0x00004ca301008387 */ /* 0x0003e20000100600 */
[----:B------:R-:W-:Y:S02]  /*203c0*/  PRMT R153, R163, 0x7610, R153 ;  /* 0x00007610a3997816 */ /* 0x000fe40000000099 */
[----:B------:R-:W-:Y:S01]  /*203d0*/  PRMT R152, R155, 0x7610, R152 ;  /* 0x000076109b987816 */ /* 0x000fe20000000098 */
[----:B------:R3:W-:Y:S01]  /*203e0*/  @!P5 STL.S16 [R1+0x3c], R155 ;  /* 0x00003c9b0100d387 */ /* 0x0007e20000100600 */
[----:B------:R-:W-:Y:S02]  /*203f0*/  @!P0 PRMT R157, R153, 0x5410, RZ ;  /* 0x00005410999d8816 */ /* 0x000fe400000000ff */
[----:B------:R-:W-:Y:S01]  /*20400*/  ISETP.GE.U32.AND P0, PT, R169, R151, PT ;  /* 0x00000097a900720c */ /* 0x000fe20003f06070 */
[----:B------:R4:W5:Y:S01]  /*20410*/  LDL.S16 R185, [R1+0x38] ;  /* 0x0000380001b97983 */ /* 0x0009620000100600 */
[----:B------:R-:W-:Y:S03]  /*20420*/  LOP3.LUT R153, R142, 0xff, RZ, 0xc0, !PT ;  /* 0x000000ff8e997812 */ /* 0x000fe600078ec0ff */
[----:B------:R4:W4:Y:S04]  /*20430*/  LDL.S16 R179, [R1+0x58] ;  /* 0x0000580001b37983 */ /* 0x0009280000100600 */
[----:B------:R2:W4:Y:S04]  /*20440*/  LDL.S16 R178, [R1+0x30] ;  /* 0x0000300001b27983 */ /* 0x0005280000100600 */
[----:B------:R2:W4:Y:S01]  /*20450*/  LDL.S16 R177, [R1+0x2c] ;  /* 0x00002c0001b17983 */ /* 0x0005220000100600 */
[----:B-1----:R-:W-:Y:S01]  /*20460*/  FADD.FTZ R163, R141, R136 ;  /* 0x000000888da37221 */ /* 0x002fe20000010000 */
[----:B------:R-:W-:Y:S01]  /*20470*/  LOP3.LUT R136, R173, UR17, R184, 0x96, !PT ;  /* 0x00000011ad887c12 */ /* 0x000fe2000f8e96b8 */
[----:B------:R-:W-:Y:S01]  /*20480*/  FADD.FTZ R141, R146, R150 ;  /* 0x00000096928d7221 */ /* 0x000fe20000010000 */
[----:B------:R-:W-:Y:S01]  /*20490*/  SHF.R.U32.HI R150, RZ, 0x18, R142 ;  /* 0x00000018ff967819 */ /* 0x000fe2000001168e */
[----:B------:R1:W-:Y:S01]  /*204a0*/  STG.E.U16 [R186.64+0x12], R157 ;  /* 0x0000129dba007986 */ /* 0x0003e2000c10151c */
[----:B------:R-:W-:Y:S01]  /*204b0*/  PRMT R146, R159, 0x5410, R158 ;  /* 0x000054109f927816 */ /* 0x000fe2000000009e */
[----:B------:R-:W-:Y:S01]  /*204c0*/  FADD.FTZ R176, R144, R141 ;  /* 0x0000008d90b07221 */ /* 0x000fe20000010000 */
[----:B------:R-:W-:Y:S01]  /*204d0*/  @!P5 PRMT R159, R152, 0x5410, RZ ;  /* 0x00005410989fd816 */ /* 0x000fe200000000ff */
[----:B------:R-:W-:Y:S01]  /*204e0*/  FADD.FTZ R141, R145, R149 ;  /* 0x00000095918d7221 */ /* 0x000fe20000010000 */
[----:B------:R-:W-:Y:S01]  /*204f0*/  ISETP.GE.U32.AND P5, PT, R169, R150, PT ;  /* 0x00000096a900720c */ /* 0x000fe20003fa6070 */
[----:B---3--:R-:W3:Y:S01]  /*20500*/  LDC.U8 R155, c[0x0][0x2d8] ;  /* 0x0000b600ff9b7b82 */ /* 0x008ee20000000000 */
[----:B------:R-:W-:Y:S01]  /*20510*/  SHF.R.U32.HI R144, RZ, 0x10, R136 ;  /* 0x00000010ff907819 */ /* 0x000fe20000011688 */
[----:B------:R-:W-:Y:S01]  /*20520*/  FADD.FTZ R233, R138, R141 ;  /* 0x0000008d8ae97221 */ /* 0x000fe20000010000 */
[C---:B------:R-:W-:Y:S01]  /*20530*/  LOP3.LUT R138, R136.reuse, 0xffff, RZ, 0xc0, !PT ;  /* 0x0000ffff888a7812 */ /* 0x040fe200078ec0ff */
[----:B------:R1:W1:Y:S01]  /*20540*/  MUFU.EX2 R145, R229 ;  /* 0x000000e500917308 */ /* 0x0002620000000800 */
[----:B------:R-:W-:Y:S01]  /*20550*/  LOP3.LUT R141, R136, 0xff, RZ, 0xc0, !PT ;  /* 0x000000ff888d7812 */ /* 0x000fe200078ec0ff */
[----:B------:R-:W-:Y:S01]  /*20560*/  STG.E.U16 [R206.64+0x10], R159 ;  /* 0x0000109fce007986 */ /* 0x000fe2000c10151c */
[----:B------:R-:W-:Y:S02]  /*20570*/  SHF.R.U32.HI R138, RZ, 0x8, R138 ;  /* 0x00000008ff8a7819 */ /* 0x000fe4000001168a */
[----:B--2---:R-:W-:Y:S02]  /*20580*/  F2FP.PACK_AB R184, R212, R213 ;  /* 0x000000d5d4b8723e */ /* 0x004fe400000000ff */
[----:B------:R-:W-:Y:S02]  /*20590*/  PRMT R150, R141, 0x5410, R138 ;  /* 0x000054108d967816 */ /* 0x000fe4000000008a */
[C---:B------:R-:W-:Y:S02]  /*205a0*/  LOP3.LUT R138, R172.reuse, 0xffff, RZ, 0xc0, !PT ;  /* 0x0000ffffac8a7812 */ /* 0x040fe400078ec0ff */
[----:B------:R-:W-:Y:S02]  /*205b0*/  LOP3.LUT R141, R172, 0xff, RZ, 0xc0, !PT ;  /* 0x000000ffac8d7812 */ /* 0x000fe400078ec0ff */
[----:B------:R-:W-:Y:S02]  /*205c0*/  SHF.R.U32.HI R138, RZ, 0x8, R138 ;  /* 0x00000008ff8a7819 */ /* 0x000fe4000001168a */
[----:B------:R-:W-:Y:S02]  /*205d0*/  PRMT R183, R184, 0x7632, R183 ;  /* 0x00007632b8b77816 */ /* 0x000fe400000000b7 */
[----:B------:R-:W-:Y:S02]  /*205e0*/  PRMT R152, R141, 0x5410, R138 ;  /* 0x000054108d987816 */ /* 0x000fe4000000008a */
[----:B------:R-:W-:Y:S02]  /*205f0*/  SHF.R.U32.HI R141, RZ, 0x18, R136 ;  /* 0x00000018ff8d7819 */ /* 0x000fe40000011688 */
[----:B------:R-:W-:Y:S02]  /*20600*/  LOP3.LUT R136, R144, 0xff, RZ, 0xc0, !PT ;  /* 0x000000ff90887812 */ /* 0x000fe400078ec0ff */
[----:B------:R2:W2:Y:S01]  /*20610*/  MUFU.EX2 R144, R232 ;  /* 0x000000e800907308 */ /* 0x0004a20000000800 */
[----:B------:R-:W-:Y:S01]  /*20620*/  SHF.R.U32.HI R138, RZ, 0x10, R172 ;  /* 0x00000010ff8a7819 */ /* 0x000fe200000116ac */
[----:B-1----:R-:W1:Y:S01]  /*20630*/  LDC.U8 R229, c[0x0][0x2d8] ;  /* 0x0000b600ffe57b82 */ /* 0x002e620000000000 */
[----:B---3--:R-:W-:Y:S02]  /*20640*/  PRMT R154, R155, 0x7054, R155 ;  /* 0x000070549b9a7816 */ /* 0x008fe4000000009b */
[----:B------:R-:W-:Y:S02]  /*20650*/  LOP3.LUT R149, R138, 0xff, RZ, 0xc0, !PT ;  /* 0x000000ff8a957812 */ /* 0x000fe400078ec0ff */
[----:B------:R-:W-:Y:S02]  /*20660*/  LOP3.LUT R138, R143, UR17, R174, 0x96, !PT ;  /* 0x000000118f8a7c12 */ /* 0x000fe4000f8e96ae */
[----:B------:R-:W-:Y:S02]  /*20670*/  LOP3.LUT R143, R142, 0xffff, RZ, 0xc0, !PT ;  /* 0x0000ffff8e8f7812 */ /* 0x000fe400078ec0ff */
[----:B------:R-:W-:Y:S01]  /*20680*/  PRMT R151, R136, 0x5410, R141 ;  /* 0x0000541088977816 */ /* 0x000fe2000000008d */
[----:B------:R-:W-:Y:S01]  /*20690*/  HSET2.LE.AND R136, R150, R154, PT ;  /* 0x0000009a96887233 */ /* 0x000fe20003803000 */
[----:B------:R-:W-:Y:S01]  /*206a0*/  SHF.R.U32.HI R141, RZ, 0x8, R143 ;  /* 0x00000008ff8d7819 */ /* 0x000fe2000001168f */
[----:B------:R-:W3:Y:S01]  /*206b0*/  MUFU.EX2 R150, R180 ;  /* 0x000000b400967308 */ /* 0x000ee20000000800 */
[----:B------:R-:W-:Y:S02]  /*206c0*/  SHF.R.U32.HI R172, RZ, 0x18, R172 ;  /* 0x00000018ffac7819 */ /* 0x000fe400000116ac */
[----:B------:R-:W-:Y:S02]  /*206d0*/  LOP3.LUT R136, R136, R137, RZ, 0xc0, !PT ;  /* 0x0000008988887212 */ /* 0x000fe400078ec0ff */
[C---:B------:R-:W-:Y:S02]  /*206e0*/  LOP3.LUT R137, R138.reuse, 0xffff, RZ, 0xc0, !PT ;  /* 0x0000ffff8a897812 */ /* 0x040fe400078ec0ff */
[----:B------:R-:W-:Y:S02]  /*206f0*/  PRMT R153, R153, 0x5410, R141 ;  /* 0x0000541099997816 */ /* 0x000fe4000000008d */
[----:B------:R-:W-:Y:S02]  /*20700*/  SHF.R.U32.HI R141, RZ, 0x10, R138 ;  /* 0x00000010ff8d7819 */ /* 0x000fe4000001168a */
[----:B--2---:R-:W-:Y:S02]  /*20710*/  PRMT R232, R169, 0x7054, R169 ;  /* 0x00007054a9e87816 */ /* 0x004fe400000000a9 */
[----:B------:R2:W2:Y:S01]  /*20720*/  LDL.S16 R169, [R1+0x54] ;  /* 0x0000540001a97983 */ /* 0x0004a20000100600 */
[--C-:B------:R-:W-:Y:S02]  /*20730*/  SHF.R.U32.HI R155, RZ, 0x18, R142.reuse ;  /* 0x00000018ff9b7819 */ /* 0x100fe4000001168e */
[----:B------:R-:W-:Y:S02]  /*20740*/  SHF.R.U32.HI R154, RZ, 0x10, R142 ;  /* 0x00000010ff9a7819 */ /* 0x000fe4000001168e */
[----:B------:R-:W-:Y:S01]  /*20750*/  SHF.R.U32.HI R142, RZ, 0x8, R137 ;  /* 0x00000008ff8e7819 */ /* 0x000fe20000011689 */
[--C-:B------:R-:W-:Y:S01]  /*20760*/  HSET2.LE.AND R137, R151, R232.reuse, PT ;  /* 0x000000e897897233 */ /* 0x100fe20003803000 */
[----:B------:R-:W-:Y:S02]  /*20770*/  PRMT R172, R149, 0x5410, R172 ;  /* 0x0000541095ac7816 */ /* 0x000fe400000000ac */
[----:B------:R-:W-:Y:S02]  /*20780*/  SHF.R.U32.HI R143, RZ, 0x18, R138 ;  /* 0x00000018ff8f7819 */ /* 0x000fe4000001168a */
[----:B------:R-:W-:Y:S02]  /*20790*/  LOP3.LUT R141, R141, 0xff, RZ, 0xc0, !PT ;  /* 0x000000ff8d8d7812 */ /* 0x000fe400078ec0ff */
[----:B------:R-:W-:Y:S01]  /*207a0*/  LOP3.LUT R149, R138, 0xff, RZ, 0xc0, !PT ;  /* 0x000000ff8a957812 */ /* 0x000fe200078ec0ff */
[--C-:B------:R-:W-:Y:S01]  /*207b0*/  HSET2.LE.AND R138, R152, R232.reuse, PT ;  /* 0x000000e8988a7233 */ /* 0x100fe20003803000 */
[----:B------:R-:W-:Y:S02]  /*207c0*/  PRMT R152, R141, 0x5410, R143 ;  /* 0x000054108d987816 */ /* 0x000fe4000000008f */
[----:B------:R-:W-:Y:S02]  /*207d0*/  PRMT R151, R149, 0x5410, R142 ;  /* 0x0000541095977816 */ /* 0x000fe4000000008e */
[----:B------:R-:W-:Y:S01]  /*207e0*/  LOP3.LUT R137, R137, R140, RZ, 0xc0, !PT ;  /* 0x0000008c89897212 */ /* 0x000fe200078ec0ff */
[----:B------:R-:W1:Y:S01]  /*207f0*/  MUFU.EX2 R149, R228 ;  /* 0x000000e400957308 */ /* 0x000e620000000800 */
[----:B------:R-:W1:Y:S01]  /*20800*/  LDSM.16.MT88.4 R140, [R189+0xa000] ;  /* 0x00a00000bd8c783b */ /* 0x000e620000004200 */
[----:B------:R-:W-:Y:S01]  /*20810*/  LOP3.LUT R138, R138, R139, RZ, 0xc0, !PT ;  /* 0x0000008b8a8a7212 */ /* 0x000fe200078ec0ff */
[----:B------:R-:W-:Y:S01]  /*20820*/  FADD.FTZ R139, R145, R161 ;  /* 0x000000a1918b7221 */ /* 0x000fe20000010000 */
[----:B------:R-:W-:Y:S01]  /*20830*/  F2FP.PACK_AB R170, R144, R145 ;  /* 0x0000009190aa723e */ /* 0x000fe200000000ff */
[--C-:B------:R-:W-:Y:S01]  /*20840*/  HSET2.LE.AND R145, R152, R232.reuse, PT ;  /* 0x000000e898917233 */ /* 0x100fe20003803000 */
[----:B------:R-:W-:Y:S01]  /*20850*/  LOP3.LUT R154, R154, 0xff, RZ, 0xc0, !PT ;  /* 0x000000ff9a9a7812 */ /* 0x000fe200078ec0ff */
[----:B------:R-:W-:Y:S01]  /*20860*/  FADD.FTZ R227, R144, R139 ;  /* 0x0000008b90e37221 */ /* 0x000fe20000010000 */
[--C-:B------:R-:W-:Y:S01]  /*20870*/  HSET2.LE.AND R144, R151, R232.reuse, PT ;  /* 0x000000e897907233 */ /* 0x100fe20003803000 */
[----:B------:R-:W-:Y:S01]  /*20880*/  PRMT R161, R160, 0x7632, R161 ;  /* 0x00007632a0a17816 */ /* 0x000fe200000000a1 */
[--C-:B------:R-:W-:Y:S01]  /*20890*/  HSET2.LE.AND R139, R172, R232.reuse, PT ;  /* 0x000000e8ac8b7233 */ /* 0x100fe20003803000 */
[----:B------:R-:W-:Y:S02]  /*208a0*/  LOP3.LUT R145, R145, R148, RZ, 0xc0, !PT ;  /* 0x0000009491917212 */ /* 0x000fe400078ec0ff */
[----:B------:R-:W-:Y:S01]  /*208b0*/  LOP3.LUT R144, R144, R147, RZ, 0xc0, !PT ;  /* 0x0000009390907212 */ /* 0x000fe200078ec0ff */
[----:B---3--:R-:W-:Y:S01]  /*208c0*/  FADD.FTZ R147, R150, R163 ;  /* 0x000000a396937221 */ /* 0x008fe20000010000 */
[----:B------:R-:W-:Y:S02]  /*208d0*/  PRMT R154, R154, 0x5410, R155 ;  /* 0x000054109a9a7816 */ /* 0x000fe4000000009b */
[----:B------:R-:W-:Y:S01]  /*208e0*/  LOP3.LUT R139, R139, R146, RZ, 0xc0, !PT ;  /* 0x000000928b8b7212 */ /* 0x000fe200078ec0ff */
[--C-:B------:R-:W-:Y:S01]  /*208f0*/  HSET2.LE.AND R146, R153, R232.reuse, PT ;  /* 0x000000e899927233 */ /* 0x100fe20003803000 */
[C---:B------:R-:W-:Y:S02]  /*20900*/  PRMT R163, R162.reuse, 0x7632, R163 ;  /* 0x00007632a2a37816 */ /* 0x040fe400000000a3 */
[----:B------:R-:W-:Y:S02]  /*20910*/  PRMT R157, R175, 0x7610, R157 ;  /* 0x00007610af9d7816 */ /* 0x000fe4000000009d */
[----:B------:R-:W-:Y:S01]  /*20920*/  PRMT R0, R162, 0x5410, R163 ;  /* 0x00005410a2007816 */ /* 0x000fe200000000a3 */
[C---:B-1----:R-:W-:Y:S01]  /*20930*/  FADD.FTZ R226, R149.reuse, R147 ;  /* 0x0000009395e27221 */ /* 0x042fe20000010000 */
[----:B------:R-:W-:Y:S02]  /*20940*/  F2FP.PACK_AB R171, R149, R150 ;  /* 0x0000009695ab723e */ /* 0x000fe400000000ff */
[----:B------:R-:W1:Y:S01]  /*20950*/  LDSM.16.MT88.4 R148, [R191+0xa000] ;  /* 0x00a00000bf94783b */ /* 0x000e620000004200 */
[----:B------:R-:W-:Y:S02]  /*20960*/  PRMT R147, R160, 0x5410, R161 ;  /* 0x00005410a0937816 */ /* 0x000fe400000000a1 */
[----:B------:R-:W-:Y:S02]  /*20970*/  F2FP.PACK_AB R180, R222, R223 ;  /* 0x000000dfdeb4723e */ /* 0x000fe400000000ff */
[----:B------:R-:W-:Y:S01]  /*20980*/  LOP3.LUT R146, R146, R147, RZ, 0xc0, !PT ;  /* 0x0000009392927212 */ /* 0x000fe200078ec0ff */
[--C-:B------:R-:W-:Y:S01]  /*20990*/  HSET2.LE.AND R147, R154, R232.reuse, PT ;  /* 0x000000e89a937233 */ /* 0x100fe20003803000 */
[----:B------:R-:W-:Y:S04]  /*209a0*/  PRMT R182, R180, 0x7632, R182 ;  /* 0x00007632b4b67816 */ /* 0x000fe800000000b6 */
[----:B------:R-:W-:Y:S02]  /*209b0*/  LOP3.LUT R147, R147, R0, RZ, 0xc0, !PT ;  /* 0x0000000093937212 */ /* 0x000fe400078ec0ff */
[----:B------:R-:W-:Y:S01]  /*209c0*/  LOP3.LUT R0, R166, 0xff, RZ, 0xc0, !PT ;  /* 0x000000ffa6007812 */ /* 0x000fe200078ec0ff */
[-C--:B------:R-:W-:Y:S08]  /*209d0*/  HMMA.16816.F32 R4, R136, R140.reuse, R4 ;  /* 0x0000008c8804723c */ /* 0x080ff00000001804 */
[C---:B------:R-:W-:Y:S08]  /*209e0*/  HMMA.16816.F32 R8, R144.reuse, R140, R8 ;  /* 0x0000008c9008723c */ /* 0x040ff00000001808 */
[-C--:B------:R-:W-:Y:S08]  /*209f0*/  HMMA.16816.F32 R12, R144, R142.reuse, R12 ;  /* 0x0000008e900c723c */ /* 0x080ff0000000180c */
[C---:B------:R-:W-:Y:S01]  /*20a00*/  HMMA.16816.F32 R16, R136.reuse, R142, R16 ;  /* 0x0000008e8810723c */ /* 0x040fe20000001810 */
[----:B------:R-:W3:Y:S07]  /*20a10*/  LDSM.16.MT88.4 R140, [R194+0xa000] ;  /* 0x00a00000c28c783b */ /* 0x000eee0000004200 */
        /* <DEDUP_REMOVED lines=8> */
[----:B------:R-:W-:Y:S03]  /*20aa0*/  LDSM.16.MT88.4 R140, [R189+0xb000] ;  /* 0x00b00000bd8c783b */ /* 0x000fe60000004200 */
[----:B-----5:R-:W-:Y:S02]  /*20ab0*/  @!P6 HADD2 R185, -R158.H0_H0, -RZ.H0_H0 ;  /* 0xa00000ff9eb9e230 */ /* 0x020fe40000000900 */
[----:B----4-:R-:W-:Y:S03]  /*20ac0*/  @!P1 HADD2 R179, -R160.H0_H0, -RZ.H0_H0 ;  /* 0xa00000ffa0b39230 */ /* 0x010fe60000000900 */
[----:B------:R1:W-:Y:S03]  /*20ad0*/  @!P6 STL.S16 [R1+0x38], R185 ;  /* 0x000038b90100e387 */ /* 0x0003e60000100600 */
[----:B------:R-:W-:Y:S01]  /*20ae0*/  PRMT R152, R185, 0x7610, R152 ;  /* 0x00007610b9987816 */ /* 0x000fe20000000098 */
[----:B------:R-:W-:Y:S01]  /*20af0*/  @!P0 HADD2 R178, -R162.H0_H0, -RZ.H0_H0 ;  /* 0xa00000ffa2b28230 */ /* 0x000fe20000000900 */
[----:B------:R-:W-:Y:S01]  /*20b00*/  @!P1 STL.S16 [R1+0x58], R179 ;  /* 0x000058b301009387 */ /* 0x000fe20000100600 */
[----:B------:R-:W-:Y:S01]  /*20b10*/  PRMT R150, R179, 0x7610, R150 ;  /* 0x00007610b3967816 */ /* 0x000fe20000000096 */
[----:B------:R-:W-:Y:S01]  /*20b20*/  @!P5 HADD2 R177, -R163.H0_H0, -RZ.H0_H0 ;  /* 0xa00000ffa3b1d230 */ /* 0x000fe20000000900 */
[----:B------:R-:W-:Y:S02]  /*20b30*/  @!P6 PRMT R158, R152, 0x5410, RZ ;  /* 0x00005410989ee816 */ /* 0x000fe400000000ff */
[----:B------:R-:W-:Y:S01]  /*20b40*/  @!P1 PRMT R160, R150, 0x5410, RZ ;  /* 0x0000541096a09816 */ /* 0x000fe200000000ff */
[----:B------:R-:W3:Y:S01]  /*20b50*/  LDSM.16.MT88.4 R152, [R193+0xa000] ;  /* 0x00a00000c198783b */ /* 0x000ee20000004200 */
[----:B------:R-:W-:Y:S02]  /*20b60*/  ISETP.GE.U32.AND P6, PT, R229, R0, PT ;  /* 0x00000000e500720c */ /* 0x000fe40003fc6070 */
[----:B------:R-:W-:Y:S02]  /*20b70*/  LOP3.LUT R0, R166, 0xffff, RZ, 0xc0, !PT ;  /* 0x0000ffffa6007812 */ /* 0x000fe400078ec0ff */
[----:B------:R-:W-:Y:S02]  /*20b80*/  PRMT R2, R178, 0x7610, R2 ;  /* 0x00007610b2027816 */ /* 0x000fe40000000002 */
[----:B------:R-:W-:Y:S01]  /*20b90*/  SHF.R.U32.HI R0, RZ, 0x8, R0 ;  /* 0x00000008ff007819 */ /* 0x000fe20000011600 */
[----:B------:R4:W-:Y:S01]  /*20ba0*/  STG.E.U16 [R206.64+0x12], R158 ;  /* 0x0000129ece007986 */ /* 0x0009e2000c10151c */
[----:B------:R-:W-:Y:S02]  /*20bb0*/  @!P0 PRMT R162, R2, 0x5410, RZ ;  /* 0x0000541002a28816 */ /* 0x000fe400000000ff */
[----:B------:R-:W-:Y:S01]  /*20bc0*/  LOP3.LUT R0, R0, 0xffff, RZ, 0xc0, !PT ;  /* 0x0000ffff00007812 */ /* 0x000fe200078ec0ff */
[----:B------:R-:W-:Y:S01]  /*20bd0*/  STG.E.U16 [R210.64+0xe], R160 ;  /* 0x00000ea0d2007986 */ /* 0x000fe2000c10151c */
[----:B------:R-:W-:Y:S01]  /*20be0*/  PRMT R3, R177, 0x7610, R3 ;  /* 0x00007610b1037816 */ /* 0x000fe20000000003 */
[----:B-1----:R-:W-:Y:S01]  /*20bf0*/  MUFU.EX2 R185, R239 ;  /* 0x000000ef00b97308 */ /* 0x002fe20000000800 */
[----:B------:R-:W-:Y:S02]  /*20c00*/  ISETP.GE.U32.AND P1, PT, R229, R0, PT ;  /* 0x00000000e500720c */ /* 0x000fe40003f26070 */
[--C-:B------:R-:W-:Y:S02]  /*20c10*/  SHF.R.U32.HI R0, RZ, 0x18, R166.reuse ;  /* 0x00000018ff007819 */ /* 0x100fe400000116a6 */
[----:B------:R-:W-:Y:S02]  /*20c20*/  SHF.R.U32.HI R166, RZ, 0x10, R166 ;  /* 0x00000010ffa67819 */ /* 0x000fe400000116a6 */
[----:B------:R-:W-:Y:S02]  /*20c30*/  @!P5 PRMT R163, R3, 0x5410, RZ ;  /* 0x0000541003a3d816 */ /* 0x000fe400000000ff */
[----:B------:R-:W-:Y:S02]  /*20c40*/  LOP3.LUT R166, R166, 0xff, RZ, 0xc0, !PT ;  /* 0x000000ffa6a67812 */ /* 0x000fe400078ec0ff */
[----:B----4-:R-:W-:Y:S01]  /*20c50*/  PRMT R158, R175, 0x7632, R158 ;  /* 0x00007632af9e7816 */ /* 0x010fe2000000009e */
[-C--:B---3--:R-:W-:Y:S08]  /*20c60*/  HMMA.16816.F32 R52, R136, R152.reuse, R52 ;  /* 0x000000988834723c */ /* 0x088ff00000001834 */
[C---:B------:R-:W-:Y:S07]  /*20c70*/  HMMA.16816.F32 R56, R144.reuse, R152, R56 ;  /* 0x000000989038723c */ /* 0x040fee0000001838 */
[C---:B------:R-:W-:Y:S01]  /*20c80*/  PRMT R153, R170.reuse, 0x7632, R153 ;  /* 0x00007632aa997816 */ /* 0x040fe20000000099 */
[-C--:B------:R-:W-:Y:S01]  /*20c90*/  HMMA.16816.F32 R60, R144, R154.reuse, R60 ;  /* 0x0000009a903c723c */ /* 0x080fe2000000183c */
[----:B------:R-:W-:Y:S07]  /*20ca0*/  PRMT R152, R171, 0x7632, R152 ;  /* 0x00007632ab987816 */ /* 0x000fee0000000098 */
[C---:B------:R-:W-:Y:S01]  /*20cb0*/  HMMA.16816.F32 R64, R136.reuse, R154, R64 ;  /* 0x0000009a8840723c */ /* 0x040fe20000001840 */
[----:B--2---:R-:W-:Y:S05]  /*20cc0*/  @!P2 HADD2 R169, -R161.H0_H0, -RZ.H0_H0 ;  /* 0xa00000ffa1a9a230 */ /* 0x004fea0000000900 */
[----:B------:R1:W-:Y:S01]  /*20cd0*/  @!P2 STL.S16 [R1+0x54], R169 ;  /* 0x000054a90100a387 */ /* 0x0003e20000100600 */
[----:B------:R-:W-:Y:S01]  /*20ce0*/  PRMT R148, R169, 0x7610, R148 ;  /* 0x00007610a9947816 */ /* 0x000fe20000000094 */
[-C--:B------:R-:W-:Y:S01]  /*20cf0*/  HMMA.16816.F32 R68, R136, R140.reuse, R68 ;  /* 0x0000008c8844723c */ /* 0x080fe20000001844 */
[----:B------:R-:W-:Y:S03]  /*20d00*/  PRMT R154, R170, 0x7610, R154 ;  /* 0x00007610aa9a7816 */ /* 0x000fe6000000009a */
[----:B------:R-:W-:Y:S02]  /*20d10*/  @!P2 PRMT R161, R148, 0x5410, RZ ;  /* 0x0000541094a1a816 */ /* 0x000fe400000000ff */
[----:B------:R-:W-:Y:S02]  /*20d20*/  ISETP.GE.U32.AND P2, PT, R229, R0, PT ;  /* 0x00000000e500720c */ /* 0x000fe40003f46070 */
[C---:B------:R-:W-:Y:S01]  /*20d30*/  HMMA.16816.F32 R72, R144.reuse, R140, R72 ;  /* 0x0000008c9048723c */ /* 0x040fe20000001848 */
[----:B------:R-:W-:Y:S01]  /*20d40*/  LOP3.LUT R0, R205, UR16, R230, 0x96, !PT ;  /* 0x00000010cd007c12 */ /* 0x000fe2000f8e96e6 */
[----:B------:R-:W-:Y:S03]  /*20d50*/  STG.E.U16 [R210.64+0x10], R161 ;  /* 0x000010a1d2007986 */ /* 0x000fe6000c10151c */
[C---:B------:R-:W-:Y:S01]  /*20d60*/  LOP3.LUT R2, R0.reuse, 0xff, RZ, 0xc0, !PT ;  /* 0x000000ff00027812 */ /* 0x040fe200078ec0ff */
[----:B------:R-:W-:Y:S01]  /*20d70*/  STG.E.U16 [R208.64+0x12], R163 ;  /* 0x000012a3d0007986 */ /* 0x000fe2000c10151c */
[----:B------:R-:W-:Y:S01]  /*20d80*/  LOP3.LUT R3, R0, 0xffff, RZ, 0xc0, !PT ;  /* 0x0000ffff00037812 */ /* 0x000fe200078ec0ff */
[-C--:B------:R-:W-:Y:S02]  /*20d90*/  HMMA.16816.F32 R76, R144, R142.reuse, R76 ;  /* 0x0000008e904c723c */ /* 0x080fe4000000184c */
[----:B------:R2:W-:Y:S02]  /*20da0*/  STG.E.U16 [R208.64+0x10], R162 ;  /* 0x000010a2d0007986 */ /* 0x0005e4000c10151c */
[----:B------:R-:W-:Y:S02]  /*20db0*/  SHF.R.U32.HI R3, RZ, 0x8, R3 ;  /* 0x00000008ff037819 */ /* 0x000fe40000011603 */
[----:B-1----:R1:W3:Y:S02]  /*20dc0*/  LDL.S16 R169, [R1+0x48] ;  /* 0x0000480001a97983 */ /* 0x0022e40000100600 */
[C---:B------:R-:W-:Y:S01]  /*20dd0*/  HMMA.16816.F32 R80, R136.reuse, R142, R80 ;  /* 0x0000008e8850723c */ /* 0x040fe20000001850 */
[----:B------:R-:W-:Y:S01]  /*20de0*/  LOP3.LUT R3, R3, 0xffff, RZ, 0xc0, !PT ;  /* 0x0000ffff03037812 */ /* 0x000fe200078ec0ff */
[----:B------:R-:W-:Y:S01]  /*20df0*/  @!P0 STL.S16 [R1+0x30], R178 ;  /* 0x000030b201008387 */ /* 0x000fe20000100600 */
[C---:B------:R-:W-:Y:S03]  /*20e00*/  ISETP.GE.U32.AND P0, PT, R229.reuse, R166, PT ;  /* 0x000000a6e500720c */ /* 0x040fe60003f06070 */
[----:B------:R1:W4:Y:S04]  /*20e10*/  LDL.S16 R150, [R1+0x10] ;  /* 0x0000100001967983 */ /* 0x0003280000100600 */
[----:B------:R1:W5:Y:S04]  /*20e20*/  LDL.S16 R148, [R1+0x8] ;  /* 0x0000080001947983 */ /* 0x0003680000100600 */
[----:B------:R-:W-:Y:S01]  /*20e30*/  @!P5 STL.S16 [R1+0x2c], R177 ;  /* 0x00002cb10100d387 */ /* 0x000fe20000100600 */
[----:B------:R-:W-:Y:S02]  /*20e40*/  ISETP.GE.U32.AND P5, PT, R229, R2, PT ;  /* 0x00000002e500720c */ /* 0x000fe40003fa6070 */
[----:B------:R-:W-:Y:S01]  /*20e50*/  PRMT R2, R168, 0x7610, R2 ;  /* 0x00007610a8027816 */ /* 0x000fe20000000002 */
[----:B------:R1:W5:Y:S01]  /*20e60*/  LDL.S16 R172, [R1+0x24] ;  /* 0x0000240001ac7983 */ /* 0x0003620000100600 */
[----:B------:R-:W-:Y:S02]  /*20e70*/  PRMT R168, R157, 0x5410, R158 ;  /* 0x000054109da87816 */ /* 0x000fe4000000009e */
[----:B--2---:R-:W-:Y:S01]  /*20e80*/  SHF.R.U32.HI R162, RZ, 0x10, R164 ;  /* 0x00000010ffa27819 */ /* 0x004fe200000116a4 */
[----:B------:R1:W2:Y:S04]  /*20e90*/  LDL.S16 R166, [R1+0x1c] ;  /* 0x00001c0001a67983 */ /* 0x0002a80000100600 */
[----:B------:R-:W-:Y:S01]  /*20ea0*/  LDSM.16.MT88.4 R140, [R194+0xb000] ;  /* 0x00b00000c28c783b */ /* 0x000fe20000004200 */
[----:B---3--:R-:W-:Y:S07]  /*20eb0*/  @!P6 HADD2 R169, -R2.H0_H0, -RZ.H0_H0 ;  /* 0xa00000ff02a9e230 */ /* 0x008fee0000000900 */
[----:B------:R3:W-:Y:S01]  /*20ec0*/  @!P6 STL.S16 [R1+0x48], R169 ;  /* 0x000048a90100e387 */ /* 0x0007e20000100600 */
[----:B------:R-:W-:Y:S01]  /*20ed0*/  PRMT R151, R169, 0x7610, R151 ;  /* 0x00007610a9977816 */ /* 0x000fe20000000097 */
[----:B----4-:R-:W-:Y:S02]  /*20ee0*/  @!P1 HADD2 R150, -R156.H0_H0, -RZ.H0_H0 ;  /* 0xa00000ff9c969230 */ /* 0x010fe40000000900 */
[----:B-----5:R-:W-:Y:S03]  /*20ef0*/  @!P0 HADD2 R148, -R157.H0_H0, -RZ.H0_H0 ;  /* 0xa00000ff9d948230 */ /* 0x020fe60000000900 */
[----:B------:R-:W-:Y:S01]  /*20f00*/  @!P1 STL.S16 [R1+0x10], R150 ;  /* 0x0000109601009387 */ /* 0x000fe20000100600 */
[----:B------:R-:W-:Y:S03]  /*20f10*/  PRMT R149, R150, 0x7610, R149 ;  /* 0x0000761096957816 */ /* 0x000fe60000000095 */
[----:B------:R1:W4:Y:S01]  /*20f20*/  LDL.S16 R159, [R1+0x18] ;  /* 0x00001800019f7983 */ /* 0x0003220000100600 */
[----:B------:R-:W-:Y:S01]  /*20f30*/  PRMT R174, R148, 0x7610, R174 ;  /* 0x0000761094ae7816 */ /* 0x000fe200000000ae */
[----:B------:R-:W-:Y:S02]  /*20f40*/  @!P2 HADD2 R172, -R158.H0_H0, -RZ.H0_H0 ;  /* 0xa00000ff9eaca230 */ /* 0x000fe40000000900 */
[----:B------:R-:W-:Y:S01]  /*20f50*/  @!P0 STL.S16 [R1+0x8], R148 ;  /* 0x0000089401008387 */ /* 0x000fe20000100600 */
[----:B------:R-:W-:Y:S01]  /*20f60*/  @!P0 PRMT R157, R174, 0x5410, RZ ;  /* 0x00005410ae9d8816 */ /* 0x000fe200000000ff */
[----:B--2---:R-:W-:Y:S02]  /*20f70*/  @!P5 HADD2 R166, -R154.H0_H0, -RZ.H0_H0 ;  /* 0xa00000ff9aa6d230 */ /* 0x004fe40000000900 */
[----:B------:R1:W2:Y:S01]  /*20f80*/  LDL.S16 R155, [R1+0x14] ;  /* 0x00001400019b7983 */ /* 0x0002a20000100600 */
[----:B------:R-:W-:Y:S03]  /*20f90*/  PRMT R160, R172, 0x7610, R160 ;  /* 0x00007610aca07816 */ /* 0x000fe600000000a0 */
[----:B------:R5:W-:Y:S01]  /*20fa0*/  @!P2 STL.S16 [R1+0x24], R172 ;  /* 0x000024ac0100a387 */ /* 0x000be20000100600 */
[----:B---3--:R-:W-:Y:S02]  /*20fb0*/  PRMT R169, R2, 0x5410, R156 ;  /* 0x0000541002a97816 */ /* 0x008fe4000000009c */
[----:B------:R-:W-:Y:S01]  /*20fc0*/  @!P6 PRMT R2, R151, 0x5410, RZ ;  /* 0x000054109702e816 */ /* 0x000fe200000000ff */
[----:B------:R3:W-:Y:S01]  /*20fd0*/  @!P5 STL.S16 [R1+0x1c], R166 ;  /* 0x00001ca60100d387 */ /* 0x0007e20000100600 */
[----:B------:R-:W-:Y:S02]  /*20fe0*/  ISETP.GE.U32.AND P6, PT, R229, R3, PT ;  /* 0x00000003e500720c */ /* 0x000fe40003fc6070 */
[--C-:B------:R-:W-:Y:S01]  /*20ff0*/  SHF.R.U32.HI R3, RZ, 0x18, R0.reuse ;  /* 0x00000018ff037819 */ /* 0x100fe20000011600 */
[----:B------:R-:W-:Y:S01]  /*21000*/  STG.E.U16 [R186.64+0x20], R2 ;  /* 0x00002002ba007986 */ /* 0x000fe2000c10151c */
[----:B------:R-:W-:Y:S02]  /*21010*/  @!P2 PRMT R158, R160, 0x5410, RZ ;  /* 0x00005410a09ea816 */ /* 0x000fe400000000ff */
[----:B------:R-:W-:Y:S02]  /*21020*/  PRMT R160, R154, 0x5410, R153 ;  /* 0x000054109aa07816 */ /* 0x000fe40000000099 */
[----:B------:R-:W-:Y:S02]  /*21030*/  @!P1 PRMT R156, R149, 0x5410, RZ ;  /* 0x00005410959c9816 */ /* 0x000fe400000000ff */
[C---:B------:R-:W-:Y:S01]  /*21040*/  ISETP.GE.U32.AND P1, PT, R229.reuse, R3, PT ;  /* 0x00000003e500720c */ /* 0x040fe20003f26070 */
[----:B------:R-:W1:Y:S01]  /*21050*/  LDSM.16.MT88.4 R148, [R191+0xb000] ;  /* 0x00b00000bf94783b */ /* 0x000e620000004200 */
[----:B------:R-:W-:Y:S02]  /*21060*/  LOP3.LUT R3, R164, 0xff, RZ, 0xc0, !PT ;  /* 0x000000ffa4037812 */ /* 0x000fe400078ec0ff */
[----:B------:R-:W-:Y:S02]  /*21070*/  SHF.R.U32.HI R0, RZ, 0x10, R0 ;  /* 0x00000010ff007819 */ /* 0x000fe40000011600 */
[----:B------:R-:W-:Y:S02]  /*21080*/  ISETP.GE.U32.AND P0, PT, R229, R3, PT ;  /* 0x00000003e500720c */ /* 0x000fe40003f06070 */
[--C-:B------:R-:W-:Y:S01]  /*21090*/  SHF.R.U32.HI R3, RZ, 0x10, R164.reuse ;  /* 0x00000010ff037819 */ /* 0x100fe200000116a4 */
[----:B------:R1:W-:Y:S01]  /*210a0*/  STG.E.U16 [R186.64+0x22], R156 ;  /* 0x0000229cba007986 */ /* 0x0003e2000c10151c */
[----:B------:R-:W-:Y:S02]  /*210b0*/  PRMT R161, R166, 0x7610, R161 ;  /* 0x00007610a6a17816 */ /* 0x000fe400000000a1 */
[----:B------:R-:W-:Y:S01]  /*210c0*/  LOP3.LUT R3, R3, 0xff, RZ, 0xc0, !PT ;  /* 0x000000ff03037812 */ /* 0x000fe200078ec0ff */
[----:B-----5:R1:W5:Y:S01]  /*210d0*/  LDL.S16 R172, [R1] ;  /* 0x0000000001ac7983 */ /* 0x0203620000100600 */
[----:B------:R-:W-:Y:S02]  /*210e0*/  LOP3.LUT R0, R0, 0xff, RZ, 0xc0, !PT ;  /* 0x000000ff00007812 */ /* 0x000fe400078ec0ff */
[----:B------:R-:W-:Y:S01]  /*210f0*/  ISETP.GE.U32.AND P2, PT, R229, R3, PT ;  /* 0x00000003e500720c */ /* 0x000fe20003f46070 */
[----:B------:R-:W-:Y:S01]  /*21100*/  STG.E.U16 [R206.64+0x20], R157 ;  /* 0x0000209dce007986 */ /* 0x000fe2000c10151c */
[C---:B------:R-:W-:Y:S02]  /*21110*/  LOP3.LUT R3, R164.reuse, 0xffff, RZ, 0xc0, !PT ;  /* 0x0000ffffa4037812 */ /* 0x040fe400078ec0ff */
[----:B------:R-:W-:Y:S01]  /*21120*/  @!P5 PRMT R154, R161, 0x5410, RZ ;  /* 0x00005410a19ad816 */ /* 0x000fe200000000ff */
[----:B------:R-:W-:Y:S01]  /*21130*/  STG.E.U16 [R206.64+0x22], R158 ;  /* 0x0000229ece007986 */ /* 0x000fe2000c10151c */
[----:B------:R-:W-:Y:S02]  /*21140*/  ISETP.GE.U32.AND P5, PT, R229, R0, PT ;  /* 0x00000000e500720c */ /* 0x000fe40003fa6070 */
[----:B------:R-:W-:Y:S01]  /*21150*/  SHF.R.U32.HI R3, RZ, 0x8, R3 ;  /* 0x00000008ff037819 */ /* 0x000fe20000011603 */
[----:B------:R-:W-:Y:S01]  /*21160*/  STG.E.U16 [R210.64+0x1e], R154 ;  /* 0x00001e9ad2007986 */ /* 0x000fe2000c10151c */
[--C-:B---3--:R-:W-:Y:S01]  /*21170*/  SHF.R.U32.HI R166, RZ, 0x18, R164.reuse ;  /* 0x00000018ffa67819 */ /* 0x108fe200000116a4 */
[----:B------:R-:W3:Y:S01]  /*21180*/  MUFU.EX2 R0, R234 ;  /* 0x000000ea00007308 */ /* 0x000ee20000000800 */
[----:B------:R-:W-:Y:S01]  /*21190*/  LOP3.LUT R3, R3, 0xffff, RZ, 0xc0, !PT ;  /* 0x0000ffff03037812 */ /* 0x000fe200078ec0ff */
[----:B------:R-:W-:Y:S01]  /*211a0*/  @!P2 HADD2 R249, -R180.H0_H0, -RZ.H0_H0 ;  /* 0xa00000ffb4f9a230 */ /* 0x000fe20000000900 */
[C---:B------:R-:W-:Y:S02]  /*211b0*/  LOP3.LUT R161, R164.reuse, 0xffff, RZ, 0xc0, !PT ;  /* 0x0000ffffa4a17812 */ /* 0x040fe400078ec0ff */
[----:B------:R-:W-:Y:S02]  /*211c0*/  LOP3.LUT R165, R164, 0xff, RZ, 0xc0, !PT ;  /* 0x000000ffa4a57812 */ /* 0x000fe400078ec0ff */
[----:B------:R-:W-:Y:S02]  /*211d0*/  SHF.R.U32.HI R164, RZ, 0x18, R164 ;  /* 0x00000018ffa47819 */ /* 0x000fe400000116a4 */
[----:B------:R-:W-:Y:S04]  /*211e0*/  SHF.R.U32.HI R161, RZ, 0x8, R161 ;  /* 0x00000008ffa17819 */ /* 0x000fe800000116a1 */
[----:B------:R-:W-:Y:S01]  /*211f0*/  PRMT R174, R165, 0x5410, R161 ;  /* 0x00005410a5ae7816 */ /* 0x000fe200000000a1 */
[-C--:B-1----:R-:W-:Y:S01]  /*21200*/  HMMA.16816.F32 R84, R136, R148.reuse, R84 ;  /* 0x000000948854723c */ /* 0x082fe20000001854 */
[----:B------:R-:W-:Y:S03]  /*21210*/  LOP3.LUT R161, R204, 0xffff, RZ, 0xc0, !PT ;  /* 0x0000ffffcca17812 */ /* 0x000fe600078ec0ff */
[--C-:B------:R-:W-:Y:S01]  /*21220*/  HSET2.LE.AND R174, R174, R232.reuse, PT ;  /* 0x000000e8aeae7233 */ /* 0x100fe20003803000 */
[----:B------:R-:W-:Y:S02]  /*21230*/  SHF.R.U32.HI R156, RZ, 0x8, R161 ;  /* 0x00000008ff9c7819 */ /* 0x000fe400000116a1 */
[----:B------:R-:W-:Y:S01]  /*21240*/  SHF.R.U32.HI R161, RZ, 0x18, R204 ;  /* 0x00000018ffa17819 */ /* 0x000fe200000116cc */
[C---:B------:R-:W-:Y:S01]  /*21250*/  HMMA.16816.F32 R88, R144.reuse, R148, R88 ;  /* 0x000000949058723c */ /* 0x040fe20000001858 */
[----:B---3--:R-:W-:Y:S03]  /*21260*/  FADD.FTZ R225, R0, R176 ;  /* 0x000000b000e17221 */ /* 0x008fe60000010000 */
[----:B------:R-:W-:Y:S03]  /*21270*/  F2FP.PACK_AB R0, R224, R0 ;  /* 0x00000000e000723e */ /* 0x000fe600000000ff */
[----:B------:R-:W-:Y:S01]  /*21280*/  LOP3.LUT R149, R162, 0xff, RZ, 0xc0, !PT ;  /* 0x000000ffa2957812 */ /* 0x000fe200078ec0ff */
[-C--:B------:R-:W-:Y:S01]  /*21290*/  HMMA.16816.F32 R92, R144, R150.reuse, R92 ;  /* 0x00000096905c723c */ /* 0x080fe2000000185c */
[----:B------:R-:W-:Y:S03]  /*212a0*/  PRMT R2, R0, 0x7632, R2 ;  /* 0x0000763200027816 */ /* 0x000fe60000000002 */
[----:B------:R-:W-:Y:S02]  /*212b0*/  PRMT R175, R149, 0x5410, R164 ;  /* 0x0000541095af7816 */ /* 0x000fe400000000a4 */
[C---:B------:R-:W-:Y:S02]  /*212c0*/  LOP3.LUT R149, R204.reuse, 0xff, RZ, 0xc0, !PT ;  /* 0x000000ffcc957812 */ /* 0x040fe400078ec0ff */
[C---:B------:R-:W-:Y:S01]  /*212d0*/  HMMA.16816.F32 R96, R136.reuse, R150, R96 ;  /* 0x000000968860723c */ /* 0x040fe20000001860 */
[----:B------:R-:W-:Y:S03]  /*212e0*/  LOP3.LUT R148, R204, 0xff, RZ, 0xc0, !PT ;  /* 0x000000ffcc947812 */ /* 0x000fe600078ec0ff */
[----:B------:R-:W-:Y:S01]  /*212f0*/  SHF.R.U32.HI R162, RZ, 0x10, R204 ;  /* 0x00000010ffa27819 */ /* 0x000fe200000116cc */
[--C-:B------:R-:W-:Y:S03]  /*21300*/  HSET2.LE.AND R175, R175, R232.reuse, PT ;  /* 0x000000e8afaf7233 */ /* 0x100fe60003803000 */
[-C--:B------:R-:W-:Y:S08]  /*21310*/  HMMA.16816.F32 R100, R136, R140.reuse, R100 ;  /* 0x0000008c8864723c */ /* 0x080ff00000001864 */
[C---:B------:R-:W-:Y:S07]  /*21320*/  HMMA.16816.F32 R104, R144.reuse, R140, R104 ;  /* 0x0000008c9068723c */ /* 0x040fee0000001868 */
[----:B------:R-:W-:Y:S01]  /*21330*/  PRMT R140, R0, 0x5410, R2 ;  /* 0x00005410008c7816 */ /* 0x000fe20000000002 */
[-C--:B------:R-:W-:Y:S01]  /*21340*/  HMMA.16816.F32 R108, R144, R142.reuse, R108 ;  /* 0x0000008e906c723c */ /* 0x080fe2000000186c */
[----:B------:R-:W-:Y:S03]  /*21350*/  LOP3.LUT R141, R156, 0xffff, RZ, 0xc0, !PT ;  /* 0x0000ffff9c8d7812 */ /* 0x000fe600078ec0ff */
[----:B------:R-:W-:Y:S02]  /*21360*/  LOP3.LUT R174, R174, R140, RZ, 0xc0, !PT ;  /* 0x0000008caeae7212 */ /* 0x000fe400078ec0ff */
[----:B------:R-:W-:Y:S02]  /*21370*/  PRMT R140, R180, 0x5410, R182 ;  /* 0x00005410b48c7816 */ /* 0x000fe400000000b6 */
[C---:B------:R-:W-:Y:S01]  /*21380*/  HMMA.16816.F32 R112, R136.reuse, R142, R112 ;  /* 0x0000008e8870723c */ /* 0x040fe20000001870 */
[----:B------:R-:W-:Y:S03]  /*21390*/  LOP3.LUT R156, R162, 0xff, RZ, 0xc0, !PT ;  /* 0x000000ffa29c7812 */ /* 0x000fe600078ec0ff */
[----:B------:R-:W-:Y:S02]  /*213a0*/  @!P2 PRMT R180, R249, 0x5410, RZ ;  /* 0x00005410f9b4a816 */ /* 0x000fe400000000ff */
[----:B------:R-:W-:Y:S02]  /*213b0*/  PRMT R179, R156, 0x5410, R161 ;  /* 0x000054109cb37816 */ /* 0x000fe400000000a1 */
[----:B------:R-:W-:Y:S04]  /*213c0*/  SHF.R.U32.HI R143, RZ, 0x10, R167 ;  /* 0x00000010ff8f7819 */ /* 0x000fe800000116a7 */
[----:B------:R-:W-:Y:S01]  /*213d0*/  LOP3.LUT R156, R167, 0xffff, RZ, 0xc0, !PT ;  /* 0x0000ffffa79c7812 */ /* 0x000fe200078ec0ff */
[--C-:B------:R-:W-:Y:S01]  /*213e0*/  HSET2.LE.AND R179, R179, R232.reuse, PT ;  /* 0x000000e8b3b37233 */ /* 0x100fe20003803000 */
[----:B------:R-:W-:Y:S02]  /*213f0*/  LOP3.LUT R143, R143, 0xff, RZ, 0xc0, !PT ;  /* 0x000000ff8f8f7812 */ /* 0x000fe400078ec0ff */
[----:B------:R-:W-:Y:S02]  /*21400*/  SHF.R.U32.HI R156, RZ, 0x8, R156 ;  /* 0x00000008ff9c7819 */ /* 0x000fe4000001169c */
[----:B------:R-:W-:Y:S01]  /*21410*/  LOP3.LUT R175, R175, R140, RZ, 0xc0, !PT ;  /* 0x0000008cafaf7212 */ /* 0x000fe200078ec0ff */
[----:B----4-:R-:W-:Y:S05]  /*21420*/  @!P6 HADD2 R159, -R153.H0_H0, -RZ.H0_H0 ;  /* 0xa00000ff999fe230 */ /* 0x010fea0000000900 */
[----:B------:R-:W-:Y:S01]  /*21430*/  PRMT R170, R159, 0x7610, R170 ;  /* 0x000076109faa7816 */ /* 0x000fe200000000aa */
[----:B------:R1:W-:Y:S03]  /*21440*/  @!P6 STL.S16 [R1+0x18], R159 ;  /* 0x0000189f0100e387 */ /* 0x0003e60000100600 */
[----:B------:R-:W-:Y:S02]  /*21450*/  @!P6 PRMT R153, R170, 0x5410, RZ ;  /* 0x00005410aa99e816 */ /* 0x000fe400000000ff */
[----:B------:R3:W4:Y:S01]  /*21460*/  LDL.S16 R170, [R1+0xc] ;  /* 0x00000c0001aa7983 */ /* 0x0007220000100600 */
[----:B------:R-:W-:Y:S02]  /*21470*/  ISETP.GE.U32.AND P6, PT, R229, R3, PT ;  /* 0x00000003e500720c */ /* 0x000fe40003fc6070 */
[----:B------:R-:W-:Y:S01]  /*21480*/  PRMT R3, R171, 0x7610, R3 ;  /* 0x00007610ab037816 */ /* 0x000fe20000000003 */
[----:B------:R-:W-:Y:S04]  /*21490*/  STG.E.U16 [R210.64+0x20], R153 ;  /* 0x00002099d2007986 */ /* 0x000fe8000c10151c */
[----:B--2---:R-:W-:Y:S05]  /*214a0*/  @!P5 HADD2 R155, -R3.H0_H0, -RZ.H0_H0 ;  /* 0xa00000ff039bd230 */ /* 0x004fea0000000900 */
[----:B------:R2:W-:Y:S01]  /*214b0*/  @!P5 STL.S16 [R1+0x14], R155 ;  /* 0x0000149b0100d387 */ /* 0x0005e20000100600 */
[----:B------:R-:W-:Y:S02]  /*214c0*/  PRMT R173, R155, 0x7610, R173 ;  /* 0x000076109bad7816 */ /* 0x000fe400000000ad */
[----:B-1----:R-:W-:Y:S04]  /*214d0*/  LOP3.LUT R159, R205, UR16, R230, 0x96, !PT ;  /* 0x00000010cd9f7c12 */ /* 0x002fe8000f8e96e6 */
[----:B------:R-:W-:Y:S04]  /*214e0*/  SHF.R.U32.HI R142, RZ, 0x10, R159 ;  /* 0x00000010ff8e7819 */ /* 0x000fe8000001169f */
[----:B------:R-:W-:Y:S01]  /*214f0*/  LOP3.LUT R142, R142, 0xff, RZ, 0xc0, !PT ;  /* 0x000000ff8e8e7812 */ /* 0x000fe200078ec0ff */
[----:B-----5:R-:W-:Y:S05]  /*21500*/  @!P1 HADD2 R172, -R152.H0_H0, -RZ.H0_H0 ;  /* 0xa00000ff98ac9230 */ /* 0x020fea0000000900 */
[----:B------:R-:W-:Y:S01]  /*21510*/  PRMT R163, R172, 0x7610, R163 ;  /* 0x00007610aca37816 */ /* 0x000fe200000000a3 */
[----:B------:R-:W-:Y:S01]  /*21520*/  @!P1 STL.S16 [R1], R172 ;  /* 0x000000ac01009387 */ /* 0x000fe20000100600 */
[----:B--2---:R-:W-:Y:S02]  /*21530*/  PRMT R155, R3, 0x5410, R152 ;  /* 0x00005410039b7816 */ /* 0x004fe40000000098 */
[----:B------:R-:W-:Y:S02]  /*21540*/  @!P1 PRMT R152, R163, 0x5410, RZ ;  /* 0x00005410a3989816 */ /* 0x000fe400000000ff */
[----:B------:R3:W2:Y:S01]  /*21550*/  LDL.S16 R163, [R1+0x4] ;  /* 0x0000040001a37983 */ /* 0x0006a20000100600 */
[----:B------:R-:W-:Y:S02]  /*21560*/  ISETP.GE.U32.AND P1, PT, R229, R148, PT ;  /* 0x00000094e500720c */ /* 0x000fe40003f26070 */
[----:B------:R-:W-:Y:S01]  /*21570*/  LOP3.LUT R148, R204, 0xffff, RZ, 0xc0, !PT ;  /* 0x0000ffffcc947812 */ /* 0x000fe200078ec0ff */
[----:B------:R-:W-:Y:S01]  /*21580*/  STG.E.U16 [R208.64+0x22], R152 ;  /* 0x00002298d0007986 */ /* 0x000fe2000c10151c */
[----:B------:R-:W-:Y:S01]  /*21590*/  @!P5 PRMT R3, R173, 0x5410, RZ ;  /* 0x00005410ad03d816 */ /* 0x000fe200000000ff */
[----:B------:R-:W1:Y:S01]  /*215a0*/  MUFU.EX2 R205, R237 ;  /* 0x000000ed00cd7308 */ /* 0x000e620000000800 */
[----:B------:R-:W-:Y:S02]  /*215b0*/  SHF.R.U32.HI R148, RZ, 0x8, R148 ;  /* 0x00000008ff947819 */ /* 0x000fe40000011694 */
[----:B------:R-:W-:Y:S01]  /*215c0*/  ISETP.GE.U32.AND P5, PT, R229, R166, PT ;  /* 0x000000a6e500720c */ /* 0x000fe20003fa6070 */
[----:B------:R5:W-:Y:S01]  /*215d0*/  STG.E.U16 [R208.64+0x20], R3 ;  /* 0x00002003d0007986 */ /* 0x000be2000c10151c */
[----:B------:R-:W-:Y:S03]  /*215e0*/  PRMT R178, R149, 0x5410, R148 ;  /* 0x0000541095b27816 */ /* 0x000fe60000000094 */
[----:B------:R-:W3:Y:S01]  /*215f0*/  LDSM.16.MT88.4 R148, [R193+0xb000] ;  /* 0x00b00000c194783b */ /* 0x000ee20000004200 */
[----:B------:R-:W-:Y:S02]  /*21600*/  @!P1 HADD2 R247, -R184.H0_H0, -RZ.H0_H0 ;  /* 0xa00000ffb8f79230 */ /* 0x000fe40000000900 */
[--C-:B------:R-:W-:Y:S05]  /*21610*/  HSET2.LE.AND R178, R178, R232.reuse, PT ;  /* 0x000000e8b2b27233 */ /* 0x100fea0003803000 */
[----:B------:R-:W-:Y:S05]  /*21620*/  @!P5 HADD2 R248, -R182.H0_H0, -RZ.H0_H0 ;  /* 0xa00000ffb6f8d230 */ /* 0x000fea0000000900 */
[----:B------:R-:W-:Y:S02]  /*21630*/  @!P5 PRMT R182, R248, 0x5410, RZ ;  /* 0x00005410f8b6d816 */ /* 0x000fe400000000ff */
[----:B-1----:R-:W-:Y:S04]  /*21640*/  F2FP.PACK_AB R181, R185, R205 ;  /* 0x000000cdb9b5723e */ /* 0x002fe800000000ff */
[----:B-----5:R-:W-:Y:S01]  /*21650*/  PRMT R3, R181, 0x7632, R3 ;  /* 0x00007632b5037816 */ /* 0x020fe20000000003 */
[-C--:B---3--:R-:W-:Y:S08]  /*21660*/  HMMA.16816.F32 R116, R136, R148.reuse, R116 ;  /* 0x000000948874723c */ /* 0x088ff00000001874 */
[C---:B------:R-:W-:Y:S08]  /*21670*/  HMMA.16816.F32 R120, R144.reuse, R148, R120 ;  /* 0x000000949078723c */ /* 0x040ff00000001878 */
[-C--:B------:R-:W-:Y:S08]  /*21680*/  HMMA.16816.F32 R124, R144, R150.reuse, R124 ;  /* 0x00000096907c723c */ /* 0x080ff0000000187c */
[----:B------:R-:W-:Y:S01]  /*21690*/  HMMA.16816.F32 R128, R136, R150, R128 ;  /* 0x000000968880723c */ /* 0x000fe20000001880 */
[----:B------:R-:W-:Y:S03]  /*216a0*/  LDSM.16.MT88.4 R136, [R194+0xa800] ;  /* 0x00a80000c288783b */ /* 0x000fe60000004200 */
[----:B----4-:R-:W-:Y:S05]  /*216b0*/  @!P0 HADD2 R170, -R0.H0_H0, -RZ.H0_H0 ;  /* 0xa00000ff00aa8230 */ /* 0x010fea0000000900 */
[----:B------:R-:W-:Y:S01]  /*216c0*/  PRMT R164, R170, 0x7610, R164 ;  /* 0x00007610aaa47816 */ /* 0x000fe200000000a4 */
[----:B------:R-:W-:Y:S03]  /*216d0*/  @!P0 STL.S16 [R1+0xc], R170 ;  /* 0x00000caa01008387 */ /* 0x000fe60000100600 */
[----:B------:R-:W-:Y:S02]  /*216e0*/  @!P0 PRMT R0, R164, 0x5410, RZ ;  /* 0x00005410a4008816 */ /* 0x000fe400000000ff */
[----:B------:R-:W-:Y:S02]  /*216f0*/  ISETP.GE.U32.AND P0, PT, R229, R141, PT ;  /* 0x0000008de500720c */ /* 0x000fe40003f06070 */
[--C-:B------:R-:W-:Y:S01]  /*21700*/  SHF.R.U32.HI R141, RZ, 0x10, R204.reuse ;  /* 0x00000010ff8d7819 */ /* 0x100fe200000116cc */
[----:B------:R1:W-:Y:S01]  /*21710*/  STG.E.U16 [R186.64+0x30], R0 ;  /* 0x00003000ba007986 */ /* 0x0003e2000c10151c */
[----:B------:R-:W-:Y:S02]  /*21720*/  SHF.R.U32.HI R204, RZ, 0x18, R204 ;  /* 0x00000018ffcc7819 */ /* 0x000fe400000116cc */
[----:B------:R-:W-:Y:S02]  /*21730*/  LOP3.LUT R161, R141, 0xff, RZ, 0xc0, !PT ;  /* 0x000000ff8da17812 */ /* 0x000fe400078ec0ff */
[----:B------:R-:W-:Y:S02]  /*21740*/  LOP3.LUT R141, R167, 0xff, RZ, 0xc0, !PT ;  /* 0x000000ffa78d7812 */ /* 0x000fe400078ec0ff */
[----:B------:R-:W-:Y:S02]  /*21750*/  SHF.R.U32.HI R167, RZ, 0x18, R167 ;  /* 0x00000018ffa77819 */ /* 0x000fe400000116a7 */
[----:B------:R-:W-:Y:S01]  /*21760*/  PRMT R172, R141, 0x5410, R156 ;  /* 0x000054108dac7816 */ /* 0x000fe2000000009c */
[----:B------:R-:W-:Y:S01]  /*21770*/  @!P0 HADD2 R246, -R183.H0_H0, -RZ.H0_H0 ;  /* 0xa00000ffb7f68230 */ /* 0x000fe20000000900 */
[----:B------:R-:W-:Y:S02]  /*21780*/  PRMT R143, R143, 0x5410, R167 ;  /* 0x000054108f8f7816 */ /* 0x000fe400000000a7 */
[----:B------:R-:W3:Y:S01]  /*21790*/  LDSM.16.MT88.4 R164, [R189+0xa800] ;  /* 0x00a80000bda4783b */ /* 0x000ee20000004200 */
[C---:B------:R-:W-:Y:S01]  /*217a0*/  LOP3.LUT R141, R159.reuse, 0xffff, RZ, 0xc0, !PT ;  /* 0x0000ffff9f8d7812 */ /* 0x040fe200078ec0ff */
[--C-:B------:R-:W-:Y:S01]  /*217b0*/  HSET2.LE.AND R172, R172, R232.reuse, PT ;  /* 0x000000e8acac7233 */ /* 0x100fe20003803000 */
[----:B------:R-:W-:Y:S01]  /*217c0*/  LOP3.LUT R156, R159, 0xff, RZ, 0xc0, !PT ;  /* 0x000000ff9f9c7812 */ /* 0x000fe200078ec0ff */
[--C-:B------:R-:W-:Y:S01]  /*217d0*/  HSET2.LE.AND R173, R143, R232.reuse, PT ;  /* 0x000000e88fad7233 */ /* 0x100fe20003803000 */
[----:B------:R-:W-:Y:S02]  /*217e0*/  SHF.R.U32.HI R159, RZ, 0x18, R159 ;  /* 0x00000018ff9f7819 */ /* 0x000fe4000001169f */
[----:B------:R-:W-:Y:S02]  /*217f0*/  SHF.R.U32.HI R141, RZ, 0x8, R141 ;  /* 0x00000008ff8d7819 */ /* 0x000fe4000001168d */
[----:B------:R-:W-:Y:S02]  /*21800*/  PRMT R142, R142, 0x5410, R159 ;  /* 0x000054108e8e7816 */ /* 0x000fe4000000009f */
[----:B------:R-:W-:Y:S02]  /*21810*/  PRMT R141, R156, 0x5410, R141 ;  /* 0x000054109c8d7816 */ /* 0x000fe4000000008d */
[----:B------:R-:W4:Y:S01]  /*21820*/  LDSM.16.MT88.4 R156, [R191+0xa800] ;  /* 0x00a80000bf9c783b */ /* 0x000f220000004200 */
[----:B------:R-:W-:Y:S01]  /*21830*/  LOP3.LUT R172, R172, R169, RZ, 0xc0, !PT ;  /* 0x000000a9acac7212 */ /* 0x000fe200078ec0ff */
[--C-:B------:R-:W-:Y:S01]  /*21840*/  HSET2.LE.AND R177, R142, R232.reuse, PT ;  /* 0x000000e88eb17233 */ /* 0x100fe20003803000 */
[----:B------:R-:W-:Y:S01]  /*21850*/  LOP3.LUT R173, R173, R168, RZ, 0xc0, !PT ;  /* 0x000000a8adad7212 */ /* 0x000fe200078ec0ff */
[----:B------:R-:W-:Y:S01]  /*21860*/  HSET2.LE.AND R176, R141, R232, PT ;  /* 0x000000e88db07233 */ /* 0x000fe20003803000 */
[----:B-1----:R-:W-:Y:S01]  /*21870*/  PRMT R0, R184, 0x5410, R183 ;  /* 0x00005410b8007816 */ /* 0x002fe200000000b7 */
[----:B--2---:R-:W-:Y:S01]  /*21880*/  @!P6 HADD2 R163, -R2.H0_H0, -RZ.H0_H0 ;  /* 0xa00000ff02a3e230 */ /* 0x004fe20000000900 */
[----:B------:R-:W-:Y:S02]  /*21890*/  @!P1 PRMT R184, R247, 0x5410, RZ ;  /* 0x00005410f7b89816 */ /* 0x000fe400000000ff */
[----:B------:R-:W-:Y:S02]  /*218a0*/  LOP3.LUT R178, R178, R0, RZ, 0xc0, !PT ;  /* 0x00000000b2b27212 */ /* 0x000fe400078ec0ff */
[----:B------:R-:W-:Y:S01]  /*218b0*/  PRMT R0, R181, 0x5410, R3 ;  /* 0x00005410b5007816 */ /* 0x000fe20000000003 */
[----:B------:R4:W-:Y:S01]  /*218c0*/  @!P6 STL.S16 [R1+0x4], R163 ;  /* 0x000004a30100e387 */ /* 0x0009e20000100600 */
[----:B------:R-:W-:Y:S02]  /*218d0*/  @!P0 PRMT R183, R246, 0x5410, RZ ;  /* 0x00005410f6b78816 */ /* 0x000fe400000000ff */
[----:B------:R-:W-:Y:S02]  /*218e0*/  LOP3.LUT R176, R176, R160, RZ, 0xc0, !PT ;  /* 0x000000a0b0b07212 */ /* 0x000fe400078ec0ff */
[----:B------:R-:W-:Y:S02]  /*218f0*/  LOP3.LUT R177, R177, R155, RZ, 0xc0, !PT ;  /* 0x0000009bb1b17212 */ /* 0x000fe400078ec0ff */
[----:B------:R-:W-:Y:S01]  /*21900*/  LOP3.LUT R179, R179, R0, RZ, 0xc0, !PT ;  /* 0x00000000b3b37212 */ /* 0x000fe200078ec0ff */
[----:B------:R-:W-:Y:S01]  /*21910*/  FADD.FTZ R0, R205, R226 ;  /* 0x000000e2cd007221 */ /* 0x000fe20000010000 */
[----:B------:R-:W-:Y:S02]  /*21920*/  PRMT R162, R163, 0x7610, R162 ;  /* 0x00007610a3a27816 */ /* 0x000fe400000000a2 */
[C---:B------:R-:W-:Y:S02]  /*21930*/  ISETP.GE.U32.AND P2, PT, R229.reuse, R204, PT ;  /* 0x000000cce500720c */ /* 0x040fe40003f46070 */
[----:B------:R-:W-:Y:S01]  /*21940*/  @!P6 PRMT R2, R162, 0x5410, RZ ;  /* 0x00005410a202e816 */ /* 0x000fe200000000ff */
[-C--:B---3--:R-:W-:Y:S01]  /*21950*/  HMMA.16816.F32 R168, R172, R164.reuse, R4 ;  /* 0x000000a4aca8723c */ /* 0x088fe20000001804 */
[----:B------:R-:W1:Y:S01]  /*21960*/  LDSM.16.MT88.4 R4, [R193+0xa800] ;  /* 0x00a80000c104783b */ /* 0x000e620000004200 */
[----:B------:R-:W-:Y:S02]  /*21970*/  ISETP.GE.U32.AND P6, PT, R229, R161, PT ;  /* 0x000000a1e500720c */ /* 0x000fe40003fc6070 */
[----:B------:R-:W-:Y:S04]  /*21980*/  IADD3 R204, P0, R186, -0x40, RZ ;  /* 0xffffffc0bacc7810 */ /* 0x000fe80007f1e0ff */
[C---:B------:R-:W-:Y:S01]  /*21990*/  HMMA.16816.F32 R152, R176.reuse, R164, R8 ;  /* 0x000000a4b098723c */ /* 0x040fe20000001808 */
[----:B------:R-:W2:Y:S03]  /*219a0*/  LDSM.16.MT88.4 R8, [R189+0xb800] ;  /* 0x00b80000bd08783b */ /* 0x000ea60000004200 */
[----:B------:R-:W-:Y:S03]  /*219b0*/  @!P2 HADD2 R244, -R3.H0_H0, -RZ.H0_H0 ;  /* 0xa00000ff03f4a230 */ /* 0x000fe60000000900 */
[----:B------:R-:W-:Y:S01]  /*219c0*/  @!P6 HADD2 R245, -R181.H0_H0, -RZ.H0_H0 ;  /* 0xa00000ffb5f5e230 */ /* 0x000fe20000000900 */
[-C--:B------:R-:W-:Y:S01]  /*219d0*/  HMMA.16816.F32 R148, R176, R166.reuse, R12 ;  /* 0x000000a6b094723c */ /* 0x080fe2000000180c */
[----:B------:R-:W3:Y:S03]  /*219e0*/  LDSM.16.MT88.4 R12, [R191+0xb800] ;  /* 0x00b80000bf0c783b */ /* 0x000ee60000004200 */
[----:B------:R-:W-:Y:S02]  /*219f0*/  @!P2 PRMT R3, R244, 0x5410, RZ ;  /* 0x00005410f403a816 */ /* 0x000fe400000000ff */
[----:B------:R-:W-:Y:S02]  /*21a00*/  @!P6 PRMT R181, R245, 0x5410, RZ ;  /* 0x00005410f5b5e816 */ /* 0x000fe400000000ff */
[C---:B------:R-:W-:Y:S01]  /*21a10*/  HMMA.16816.F32 R164, R172.reuse, R166, R16 ;  /* 0x000000a6aca4723c */ /* 0x040fe20000001810 */
[----:B------:R-:W5:Y:S07]  /*21a20*/  LDSM.16.MT88.4 R16, [R194+0xb800] ;  /* 0x00b80000c210783b */ /* 0x000f6e0000004200 */
[-C--:B----4-:R-:W-:Y:S01]  /*21a30*/  HMMA.16816.F32 R160, R172, R156.reuse, R20 ;  /* 0x0000009caca0723c */ /* 0x090fe20000001814 */
[----:B------:R-:W4:Y:S07]  /*21a40*/  LDSM.16.MT88.4 R20, [R193+0xb800] ;  /* 0x00b80000c114783b */ /* 0x000f2e0000004200 */
[C---:B------:R-:W-:Y:S01]  /*21a50*/  HMMA.16816.F32 R144, R176.reuse, R156, R24 ;  /* 0x0000009cb090723c */ /* 0x040fe20000001818 */
[----:B------:R1:W-:Y:S04]  /*21a60*/  STG.E.U16 [R186.64+0x32], R2 ;  /* 0x00003202ba007986 */ /* 0x0003e8000c10151c */
[----:B------:R-:W-:Y:S03]  /*21a70*/  STG.E.U16 [R206.64+0x30], R180 ;  /* 0x000030b4ce007986 */ /* 0x000fe6000c10151c */
[-C--:B------:R-:W-:Y:S01]  /*21a80*/  HMMA.16816.F32 R140, R176, R158.reuse, R28 ;  /* 0x0000009eb08c723c */ /* 0x080fe2000000181c */
[----:B------:R-:W-:Y:S04]  /*21a90*/  STG.E.U16 [R206.64+0x32], R182 ;  /* 0x000032b6ce007986 */ /* 0x000fe8000c10151c */
[----:B------:R-:W-:Y:S03]  /*21aa0*/  STG.E.U16 [R210.64+0x2e], R184 ;  /* 0x00002eb8d2007986 */ /* 0x000fe6000c10151c */
[C---:B------:R-:W-:Y:S01]  /*21ab0*/  HMMA.16816.F32 R156, R172.reuse, R158, R32 ;  /* 0x0000009eac9c723c */ /* 0x040fe20000001820 */
[----:B------:R2:W-:Y:S04]  /*21ac0*/  STG.E.U16 [R210.64+0x30], R183 ;  /* 0x000030b7d2007986 */ /* 0x0005e8000c10151c */
[----:B------:R3:W-:Y:S03]  /*21ad0*/  STG.E.U16 [R208.64+0x32], R3 ;  /* 0x00003203d0007986 */ /* 0x0007e6000c10151c */
[-C--:B------:R-:W-:Y:S01]  /*21ae0*/  HMMA.16816.F32 R36, R172, R136.reuse, R36 ;  /* 0x00000088ac24723c */ /* 0x080fe20000001824 */
[----:B------:R4:W-:Y:S03]  /*21af0*/  STG.E.U16 [R208.64+0x30], R181 ;  /* 0x000030b5d0007986 */ /* 0x0009e6000c10151c */
[----:B-1----:R-:W-:Y:S04]  /*21b00*/  FADD.FTZ R2, R213, R227 ;  /* 0x000000e3d5027221 */ /* 0x002fe80000010000 */
[C---:B------:R-:W-:Y:S07]  /*21b10*/  HMMA.16816.F32 R40, R176.reuse, R136, R40 ;  /* 0x00000088b028723c */ /* 0x040fee0000001828 */
[----:B------:R-:W-:Y:S01]  /*21b20*/  IMAD.MOV.U32 R137, RZ, RZ, R135 ;  /* 0x000000ffff897224 */ /* 0x000fe200078e0087 */
[-C--:B------:R-:W-:Y:S01]  /*21b30*/  HMMA.16816.F32 R44, R176, R138.reuse, R44 ;  /* 0x0000008ab02c723c */ /* 0x080fe2000000182c */
[----:B------:R-:W-:Y:S03]  /*21b40*/  IMAD.MOV.U32 R136, RZ, RZ, R132 ;  /* 0x000000ffff887224 */ /* 0x000fe600078e0084 */
[----:B--2---:R-:W-:Y:S04]  /*21b50*/  FADD.FTZ R211, R224, R225 ;  /* 0x000000e1e0d37221 */ /* 0x004fe80000010000 */
[C---:B------:R-:W-:Y:S01]  /*21b60*/  HMMA.16816.F32 R48, R172.reuse, R138, R48 ;  /* 0x0000008aac30723c */ /* 0x040fe20000001830 */
[----:B---3--:R-:W-:Y:S03]  /*21b70*/  FADD.FTZ R3, R223, R233 ;  /* 0x000000e9df037221 */ /* 0x008fe60000010000 */
[----:B----4-:R-:W-:Y:S02]  /*21b80*/  FADD.FTZ R208, R212, R2 ;  /* 0x00000002d4d07221 */ /* 0x010fe40000010000 */
[----:B------:R-:W-:Y:S01]  /*21b90*/  FADD.FTZ R210, R222, R3 ;  /* 0x00000003ded27221 */ /* 0x000fe20000010000 */
[----:B------:R-:W-:Y:S01]  /*21ba0*/  IADD3.X R139, R187, -0x1, RZ, P0, !PT ;  /* 0xffffffffbb8b7810 */ /* 0x000fe200007fe4ff */
[-C--:B------:R-:W-:Y:S01]  /*21bb0*/  HMMA.16816.F32 R52, R172, R4.reuse, R52 ;  /* 0x00000004ac34723c */ /* 0x080fe20000001834 */
[----:B------:R-:W-:Y:S03]  /*21bc0*/  PLOP3.LUT P0, PT, PT, PT, UP0, 0x80, 0x0 ;  /* 0x000000000000781c */ /* 0x000fe60003f0f008 */
[----:B------:R-:W-:Y:S02]  /*21bd0*/  FADD.FTZ R209, R185, R0 ;  /* 0x00000000b9d17221 */ /* 0x000fe40000010000 */
[----:B------:R-:W-:Y:S02]  /*21be0*/  IMAD.MOV.U32 R138, RZ, RZ, R134 ;  /* 0x000000ffff8a7224 */ /* 0x000fe400078e0086 */
[C---:B------:R-:W-:Y:S01]  /*21bf0*/  HMMA.16816.F32 R56, R176.reuse, R4, R56 ;  /* 0x00000004b038723c */ /* 0x040fe20000001838 */
[----:B------:R-:W-:Y:S07]  /*21c00*/  IMAD.MOV.U32 R2, RZ, RZ, R133 ;  /* 0x000000ffff027224 */ /* 0x000fee00078e0085 */
        /* <DEDUP_REMOVED lines=19> */
.L_x_2076:
        /* <DEDUP_REMOVED lines=9> */
[----:B------:R-:W4:Y:S01]  /*21dd0*/  S2UR UR11, SR_CTAID.Z ;  /* 0x00000000000b79c3 */ /* 0x000f220000002700 */
[----:B------:R-:W-:Y:S01]  /*21de0*/  ULDC UR9, c[0x0][0x214] ;  /* 0x0000850000097ab9 */ /* 0x000fe20000000800 */
[----:B------:R-:W4:Y:S01]  /*21df0*/  S2R R174, SR_TID.X ;  /* 0x0000000000ae7919 */ /* 0x000f220000002100 */
[----:B------:R-:W-:Y:S02]  /*21e00*/  @UP3 UIMAD.WIDE.U32 UR14, UR25, UR4, URZ ;  /* 0x00000004190e32a5 */ /* 0x000fe4000f8e003f */
[----:B------:R-:W-:Y:S02]  /*21e10*/  UMOV UR20, URZ ;  /* 0x0000003f00147c82 */ /* 0x000fe40008000000 */
        /* <DEDUP_REMOVED lines=13> */
[----:B------:R-:W-:Y:S02]  /*21ef0*/  SHF.R.S32.HI R175, RZ, 0x1f, R174 ;  /* 0x0000001fffaf7819 */ /* 0x000fe400000114ae */
[----:B------:R-:W3:Y:S01]  /*21f00*/  SHFL.BFLY PT, R3, R210, 0x1, 0x1f ;  /* 0x0c201f00d2037f89 */ /* 0x000ee200000e0000 */
[----:B------:R-:W-:Y:S01]  /*21f10*/  UISETP.NE.AND UP2, UPT, UR4, URZ, UPT ;  /* 0x0000003f0400728c */ /* 0x000fe2000bf45270 */
[CC--:B------:R-:W-:Y:S02]  /*21f20*/  LEA.HI R4, R175.reuse, R174.reuse, RZ, 0x2 ;  /* 0x000000aeaf047211 */ /* 0x0c0fe400078f10ff */
[----:B------:R-:W4:Y:S01]  /*21f30*/  SHFL.BFLY PT, R7, R209, 0x1, 0x1f ;  /* 0x0c201f00d1077f89 */ /* 0x000f2200000e0000 */
[----:B------:R-:W-:Y:S01]  /*21f40*/  LEA.HI R173, R175, R174, RZ, 0x5 ;  /* 0x000000aeafad7211 */ /* 0x000fe200078f28ff */
[----:B------:R-:W-:Y:S01]  /*21f50*/  UISETP.NE.OR UP4, UPT, UR10, URZ, !UP2 ;  /* 0x0000003f0a00728c */ /* 0x000fe2000d785670 */
[----:B------:R-:W4:Y:S01]  /*21f60*/  S2UR UR10, SR_CTAID.X ;  /* 0x00000000000a79c3 */ /* 0x000f220000002500 */
[----:B------:R-:W-:-:S02]  /*21f70*/  @!UP3 UIMAD UR12, UR7, UR5, UR12 ;  /* 0x00000005070cb2a4 */ /* 0x000fc4000f8e020c */
[----:B------:R-:W-:Y:S02]  /*21f80*/  @UP1 UIMAD UR13, UR13, UR9, URZ ;  /* 0x000000090d0d12a4 */ /* 0x000fe4000f8e023f */
[----:B------:R-:W-:Y:S02]  /*21f90*/  ULDC UR5, c[0x0][0x234] ;  /* 0x00008d0000057ab9 */ /* 0x000fe40000000800 */
[----:B------:R-:W-:Y:S01]  /*21fa0*/  UISETP.NE.OR UP0, UPT, UR25, -0x1, UP4 ;  /* 0xffffffff1900788c */ /* 0x000fe2000a705670 */
[----:B-1----:R-:W-:Y:S01]  /*21fb0*/  FADD.FTZ R136, R0, R5 ;  /* 0x0000000500887221 */ /* 0x002fe20000010000 */
[----:B------:R-:W-:Y:S01]  /*21fc0*/  MOV R0, 0x3f800000 ;  /* 0x3f80000000007802 */ /* 0x000fe20000000f00 */
[----:B------:R-:W-:Y:S01]  /*21fd0*/  @!UP1 USEL UR13, UR9, UR5, !UP2 ;  /* 0x00000005090d9287 */ /* 0x000fe2000d000000 */
[----:B------:R-:W-:Y:S01]  /*21fe0*/  SHF.R.S32.HI R5, RZ, 0x1f, R4 ;  /* 0x0000001fff057819 */ /* 0x000fe20000011404 */
[----:B--2---:R-:W-:Y:S01]  /*21ff0*/  FADD.FTZ R208, R2, R208 ;  /* 0x000000d002d07221 */ /* 0x004fe20000010000 */
[----:B------:R-:W-:Y:S01]  /*22000*/  FSETP.NE.FTZ.AND P6, PT, R136, RZ, PT ;  /* 0x000000ff8800720b */ /* 0x000fe20003fd5000 */
[----:B------:R-:W-:Y:S01]  /*22010*/  ULDC UR4, c[0x0][0x1c0] ;  /* 0x0000700000047ab9 */ /* 0x000fe20000000800 */
[----:B------:R-:W-:Y:S01]  /*22020*/  SHF.R.S32.HI R2, RZ, 0x2, R4 ;  /* 0x00000002ff027819 */ /* 0x000fe20000011404 */
[----:B---3--:R-:W-:Y:S01]  /*22030*/  FADD.FTZ R210, R210, R3 ;  /* 0x00000003d2d27221 */ /* 0x008fe20000010000 */
[----:B------:R-:W1:Y:S01]  /*22040*/  SHFL.BFLY PT, R6, R208, 0x1, 0x1f ;  /* 0x0c201f00d0067f89 */ /* 0x000e6200000e0000 */
[----:B------:R-:W-:Y:S01]  /*22050*/  MOV R3, 0x3f800000 ;  /* 0x3f80000000037802 */ /* 0x000fe20000000f00 */
[----:B------:R-:W-:Y:S01]  /*22060*/  @UP1 UMOV UR15, 0x1 ;  /* 0x00000001000f1882 */ /* 0x000fe20000000000 */
[----:B----4-:R-:W-:Y:S01]  /*22070*/  FADD.FTZ R209, R209, R7 ;  /* 0x00000007d1d17221 */ /* 0x010fe20000010000 */
[----:B------:R-:W-:Y:S01]  /*22080*/  LEA.HI R5, R5, R2, RZ, 0x3 ;  /* 0x0000000205057211 */ /* 0x000fe200078f18ff */
[----:B------:R-:W-:Y:S01]  /*22090*/  @!UP1 UIMAD UR15, UR13, UR4, URZ ;  /* 0x000000040d0f92a4 */ /* 0x000fe2000f8e023f */
[----:B------:R-:W-:Y:S01]  /*220a0*/  FSETP.NE.FTZ.AND P5, PT, R210, RZ, PT ;  /* 0x000000ffd200720b */ /* 0x000fe20003fb5000 */
[----:B------:R-:W-:Y:S01]  /*220b0*/  @UP1 ULDC UR16, c[0x0][0x210] ;  /* 0x0000840000101ab9 */ /* 0x000fe20000000800 */
[----:B------:R-:W-:Y:S01]  /*220c0*/  LOP3.LUT R25, R5, 0xfffffff8, RZ, 0xc0, !PT ;  /* 0xfffffff805197812 */ /* 0x000fe200078ec0ff */
[----:B------:R-:W2:Y:S01]  /*220d0*/  @P6 MUFU.RCP R0, R136 ;  /* 0x0000008800006308 */ /* 0x000ea20000001000 */
[----:B------:R-:W-:Y:S01]  /*220e0*/  FSETP.NE.FTZ.AND P3, PT, R209, RZ, PT ;  /* 0x000000ffd100720b */ /* 0x000fe20003f75000 */
[----:B------:R-:W-:Y:S01]  /*220f0*/  UIMAD UR5, UR7, UR15, URZ ;  /* 0x0000000f070572a4 */ /* 0x000fe2000f8e023f */
[----:B------:R-:W-:Y:S01]  /*22100*/  IADD3 R25, R2, -R25, RZ ;  /* 0x8000001902197210 */ /* 0x000fe20007ffe0ff */
[----:B------:R-:W-:Y:S01]  /*22110*/  @!UP1 UMOV UR16, 0x1 ;  /* 0x0000000100109882 */ /* 0x000fe20000000000 */
[----:B------:R-:W-:Y:S01]  /*22120*/  MOV R2, 0x3f800000 ;  /* 0x3f80000000027802 */ /* 0x000fe20000000f00 */
[----:B------:R-:W-:Y:S01]  /*22130*/  @!UP0 UIMAD UR25, UR7, UR9, URZ ;  /* 0x00000009071982a4 */ /* 0x000fe2000f8e023f */
[----:B------:R-:W-:Y:S01]  /*22140*/  LOP3.LUT R4, R4, 0x3ffffffc, RZ, 0xc0, !PT ;  /* 0x3ffffffc04047812 */ /* 0x000fe200078ec0ff */
[----:B------:R-:W-:-:S02]  /*22150*/  UIMAD UR4, UR10, UR16, URZ ;  /* 0x000000100a0472a4 */ /* 0x000fc4000f8e023f */
[----:B------:R-:W-:Y:S01]  /*22160*/  @P5 MUFU.RCP R3, R210 ;  /* 0x000000d200035308 */ /* 0x000fe20000001000 */
[----:B------:R-:W-:Y:S01]  /*22170*/  IADD3 R4, -R4, R174, RZ ;  /* 0x000000ae04047210 */ /* 0x000fe20007ffe1ff */
[----:B------:R-:W-:Y:S02]  /*22180*/  USEL UR5, UR5, URZ, UP4 ;  /* 0x0000003f05057287 */ /* 0x000fe4000a000000 */
[----:B------:R-:W-:Y:S01]  /*22190*/  USHF.L.U32 UR4, UR4, 0x7, URZ ;  /* 0x0000000704047899 */ /* 0x000fe2000800063f */
[----:B-1----:R-:W-:Y:S01]  /*221a0*/  FADD.FTZ R208, R208, R6 ;  /* 0x00000006d0d07221 */ /* 0x002fe20000010000 */
[----:B------:R-:W-:Y:S01]  /*221b0*/  SHF.R.S32.HI R6, RZ, 0x5, R173 ;  /* 0x00000005ff067819 */ /* 0x000fe200000114ad */
[----:B--2---:R-:W-:Y:S01]  /*221c0*/  FMUL.FTZ R0, R0, c[0x0][0x2dc] ;  /* 0x0000b70000007a20 */ /* 0x004fe20000410000 */
[----:B------:R-:W-:Y:S02]  /*221d0*/  UIMAD UR13, UR11, UR13, UR5 ;  /* 0x0000000d0b0d72a4 */ /* 0x000fe4000f8e0205 */
[----:B------:R-:W-:Y:S01]  /*221e0*/  FSETP.NE.FTZ.AND P4, PT, R208, RZ, PT ;  /* 0x000000ffd000720b */ /* 0x000fe20003f95000 */
[----:B------:R-:W-:Y:S01]  /*221f0*/  FMUL.FTZ R11, R0, R161 ;  /* 0x000000a1000b7220 */ /* 0x000fe20000410000 */
[----:B------:R-:W-:Y:S01]  /*22200*/  LEA R172, R6, R4, 0x9 ;  /* 0x0000000406ac7211 */ /* 0x000fe200078e48ff */
[C---:B------:R-:W-:Y:S01]  /*22210*/  FMUL.FTZ R14, R0.reuse, R157 ;  /* 0x0000009d000e7220 */ /* 0x040fe20000410000 */
[----:B------:R-:W-:Y:S01]  /*22220*/  R2P PR, R25, 0x6 ;  /* 0x0000000619007804 */ /* 0x000fe20000000000 */
        /* <DEDUP_REMOVED lines=9> */
[----:B------:R-:W1:Y:S01]  /*222c0*/  @P4 MUFU.RCP R2, R208 ;  /* 0x000000d000024308 */ /* 0x000e620000001000 */
        /* <DEDUP_REMOVED lines=13> */
[----:B------:R-:W-:Y:S01]  /*223a0*/  F2FP.PACK_AB R18, R35, R137 ;  /* 0x000000892312723e */ /* 0x000fe200000000ff */
        /* <DEDUP_REMOVED lines=76> */
[----:B------:R-:W-:Y:S01]  /*22870*/  FMUL.FTZ R56, R0, R63 ;  /* 0x0000003f00387220 */ /* 0x000fe20000410000 */
        /* <DEDUP_REMOVED lines=223> */
[----:B---34-:R-:W3:Y:S02]  /*23670*/  S2R R4, SR_TID.X ;  /* 0x0000000000047919 */ /* 0x018ee40000002100 */
[----:B---3--:R-:W-:-:S04]  /*23680*/  SHF.R.S32.HI R2, RZ, 0x1f, R4 ;  /* 0x0000001fff027819 */ /* 0x008fc80000011404 */
[----:B------:R-:W-:-:S04]  /*23690*/  LEA.HI R2, R2, R4, RZ, 0x5 ;  /* 0x0000000402027211 */ /* 0x000fc800078f28ff */
[----:B------:R-:W-:Y:S02]  /*236a0*/  LOP3.LUT R0, R2, 0xffffffe0, RZ, 0xc0, !PT ;  /* 0xffffffe002007812 */ /* 0x000fe400078ec0ff */
[--C-:B------:R-:W-:Y:S02]  /*236b0*/  SHF.R.S32.HI R3, RZ, 0x5, R2.reuse ;  /* 0x00000005ff037819 */ /* 0x100fe40000011402 */
[----:B------:R-:W-:Y:S01]  /*236c0*/  SHF.R.S32.HI R2, RZ, 0x1f, R2 ;  /* 0x0000001fff027819 */ /* 0x000fe20000011402 */
[----:B------:R-:W-:-:S03]  /*236d0*/  IMAD.IADD R0, R4, 0x1, -R0 ;  /* 0x0000000104007824 */ /* 0x000fc600078e0a00 */
[----:B------:R-:W-:Y:S02]  /*236e0*/  LEA.HI R2, R2, R3, RZ, 0x2 ;  /* 0x0000000302027211 */ /* 0x000fe400078f10ff */
[----:B------:R-:W-:Y:S02]  /*236f0*/  SHF.R.S32.HI R4, RZ, 0x1f, R0 ;  /* 0x0000001fff047819 */ /* 0x000fe40000011400 */
[----:B------:R-:W-:Y:S02]  /*23700*/  LOP3.LUT R2, R2, 0xffffffc, RZ, 0xc0, !PT ;  /* 0x0ffffffc02027812 */ /* 0x000fe400078ec0ff */
[----:B------:R-:W-:-:S03]  /*23710*/  LEA.HI R0, R4, R0, RZ, 0x2 ;  /* 0x0000000004007211 */ /* 0x000fc600078f10ff */
[----:B------:R-:W-:Y:S01]  /*23720*/  IMAD.IADD R2, R3, 0x1, -R2 ;  /* 0x0000000103027824 */ /* 0x000fe200078e0a02 */
        /* <DEDUP_REMOVED lines=33> */
.L_x_2081:
[----:B---34-:R-:W-:Y:S05]  /*23940*/  BSYNC B0 ;  /* 0x0000000000007941 */ /* 0x018fea0003800000 */
.L_x_2080:
[----:B------:R-:W3:Y:S04]  /*23950*/  LDL.64 R80, [R1+0x90] ;  /* 0x0000900001507983 */ /* 0x000ee80000100a00 */
[----:B--2---:R2:W5:Y:S01]  /*23960*/  LDL R14, [R1+0x8c] ;  /* 0x00008c00010e7983 */ /* 0x0045620000100800 */
[----:B------:R-:W-:Y:S01]  /*23970*/  LEA.HI R13, R175, R174, RZ, 0x3 ;  /* 0x000000aeaf0d7211 */ /* 0x000fe200078f18ff */
[----:B------:R-:W-:Y:S01]  /*23980*/  UIMAD UR10, UR10, -0x80, UR27 ;  /* 0xffffff800a0a78a4 */ /* 0x000fe2000f8e021b */
[----:B------:R-:W-:Y:S01]  /*23990*/  BSSY B0, `(.L_x_2082) ;  /* 0x0000020000007945 */ /* 0x000fe20003800000 */
[----:B------:R-:W4:Y:S01]  /*239a0*/  S2R R0, SR_TID.X ;  /* 0x0000000000007919 */ /* 0x000f220000002100 */
[----:B------:R-:W-:Y:S01]  /*239b0*/  SHF.R.S32.HI R3, RZ, 0x3, R13 ;  /* 0x00000003ff037819 */ /* 0x000fe2000001140d */
[----:B------:R-:W-:-:S02]  /*239c0*/  USHF.R.S32.HI UR6, URZ, 0x1f, UR11 ;  /* 0x0000001f3f067899 */ /* 0x000fc4000801140b */
[----:B------:R-:W1:Y:S01]  /*239d0*/  S2R R10, SR_CTAID.Z ;  /* 0x00000000000a7919 */ /* 0x000e620000002700 */
[----:B------:R-:W-:Y:S02]  /*239e0*/  ULDC.64 UR4, c[0x0][0x1f0] ;  /* 0x00007c0000047ab9 */ /* 0x000fe40000000a00 */
[----:B------:R-:W-:-:S04]  /*239f0*/  UIMAD UR4, UR6, UR4, URZ ;  /* 0x00000004060472a4 */ /* 0x000fc8000f8e023f */
[----:B------:R-:W-:Y:S01]  /*23a00*/  UIMAD UR4, UR11, UR5, UR4 ;  /* 0x000000050b0472a4 */ /* 0x000fe2000f8e0204 */
[----:B----4-:R-:W-:-:S04]  /*23a10*/  SHF.R.S32.HI R2, RZ, 0x1f, R0 ;  /* 0x0000001fff027819 */ /* 0x010fc80000011400 */
[----:B------:R-:W-:-:S04]  /*23a20*/  LEA.HI R2, R2, R0, RZ, 0x3 ;  /* 0x0000000002027211 */ /* 0x000fc800078f18ff */
[----:B------:R-:W-:Y:S02]  /*23a30*/  SHF.R.S32.HI R2, RZ, 0x3, R2 ;  /* 0x00000003ff027819 */ /* 0x000fe40000011402 */
[----:B---3--:R-:W-:Y:S02]  /*23a40*/  SHF.R.S32.HI R0, RZ, 0x1f, R80 ;  /* 0x0000001fff007819 */ /* 0x008fe40000011450 */
[----:B------:R-:W-:-:S04]  /*23a50*/  IADD3 R4, P0, R80, UR14, RZ ;  /* 0x0000000e50047c10 */ /* 0x000fc8000ff1e0ff */
[----:B------:R-:W-:Y:S01]  /*23a60*/  IADD3.X R5, R0, UR8, RZ, P0, !PT ;  /* 0x0000000800057c10 */ /* 0x000fe200087fe4ff */
[----:B------:R-:W-:Y:S01]  /*23a70*/  IMAD.U32 R0, RZ, RZ, UR26 ;  /* 0x0000001aff007e24 */ /* 0x000fe2000f8e00ff */
[----:B------:R-:W-:Y:S02]  /*23a80*/  ISETP.GE.AND P0, PT, R3, UR10, PT ;  /* 0x0000000a03007c0c */ /* 0x000fe4000bf06270 */
[----:B------:R-:W-:Y:S01]  /*23a90*/  SHF.R.S32.HI R3, RZ, 0x1f, R2 ;  /* 0x0000001fff037819 */ /* 0x000fe20000011402 */
[----:B-1----:R-:W-:-:S04]  /*23aa0*/  IMAD.WIDE.U32 R10, R10, c[0x0][0x1f0], R4 ;  /* 0x00007c000a0a7a25 */ /* 0x002fc800078e0004 */
[----:B------:R-:W-:Y:S01]  /*23ab0*/  IMAD.WIDE R6, R0, 0x80, R2 ;  /* 0x0000008000067825 */ /* 0x000fe200078e0202 */
[----:B------:R-:W-:-:S05]  /*23ac0*/  IADD3 R9, R11, UR4, RZ ;  /* 0x000000040b097c10 */ /* 0x000fca000fffe0ff */
[----:B------:R-:W-:Y:S05]  /*23ad0*/  @P0 BRA `(.L_x_2083) ;  /* 0x000000b000000947 */ /* 0x000fea0003800000 */
[----:B--2---:R-:W-:Y:S01]  /*23ae0*/  IMAD R0, R7, c[0x0][0x1e8], RZ ;  /* 0x00007a0007007a24 */ /* 0x004fe200078e02ff */
        /* <DEDUP_REMOVED lines=10> */
.L_x_2083:
[----:B--2---:R-:W-:Y:S05]  /*23b90*/  BSYNC B0 ;  /* 0x0000000000007941 */ /* 0x004fea0003800000 */
.L_x_2082:
[----:B------:R-:W-:Y:S01]  /*23ba0*/  LEA.HI.SX32 R0, R13, 0x10, 0x1d ;  /* 0x000000100d007811 */ /* 0x000fe200078feaff */
        /* <DEDUP_REMOVED lines=17> */
.L_x_2085:
[----:B------:R-:W-:Y:S05]  /*23cc0*/  BSYNC B0 ;  /* 0x0000000000007941 */ /* 0x000fea0003800000 */
.L_x_2084:
        /* <DEDUP_REMOVED lines=18> */
.L_x_2087:
[----:B------:R-:W-:Y:S05]  /*23df0*/  BSYNC B0 ;  /* 0x0000000000007941 */ /* 0x000fea0003800000 */
.L_x_2086:
        /* <DEDUP_REMOVED lines=18> */
.L_x_2089:
[----:B------:R-:W-:Y:S05]  /*23f20*/  BSYNC B0 ;  /* 0x0000000000007941 */ /* 0x000fea0003800000 */
.L_x_2088:
        /* <DEDUP_REMOVED lines=18> */
.L_x_2091:
[----:B------:R-:W-:Y:S05]  /*24050*/  BSYNC B0 ;  /* 0x0000000000007941 */ /* 0x000fea0003800000 */
.L_x_2090:
        /* <DEDUP_REMOVED lines=18> */
.L_x_2093:
[----:B------:R-:W-:Y:S05]  /*24180*/  BSYNC B0 ;  /* 0x0000000000007941 */ /* 0x000fea0003800000 */
.L_x_2092:
        /* <DEDUP_REMOVED lines=18> */
.L_x_2095:
[----:B------:R-:W-:Y:S05]  /*242b0*/  BSYNC B0 ;  /* 0x0000000000007941 */ /* 0x000fea0003800000 */
.L_x_2094:
[----:B------:R-:W-:-:S04]  /*242c0*/  LEA.HI.SX32 R0, R13, 0x70, 0x1d ;  /* 0x000000700d007811 */ /* 0x000fc800078feaff */
        /* <DEDUP_REMOVED lines=18> */
.L_x_2096:
        /* <DEDUP_REMOVED lines=9> */
.L_x_2407:


//--------------------- .text._ZN5flash16flash_fwd_kernelI23Flash_fwd_kernel_traitsILi128ELi128ELi32ELi4ELb0ELb0EN7cutlass6half_tE19Flash_kernel_traitsILi128ELi128ELi32ELi4ES3_EELb0ELb0ELb1ELb0ELb0ELb0ELb1ELb0EEEvNS_16Flash_fwd_paramsE --------------------------
	.section	.text._ZN5flash16flash_fwd_kernelI23Flash_fwd_kernel_traitsILi128ELi128ELi32ELi4ELb0ELb0EN7cutlass6half_tE19Flash_kernel_traitsILi128ELi128ELi32ELi4ES3_EELb0ELb0ELb1ELb0ELb0ELb0ELb1ELb0EEEvNS_16Flash_fwd_paramsE,"ax",@progbits
	.sectioninfo	@"SHI_REGISTERS=255"
	.align	128
        .global         _ZN5flash16flash_fwd_kernelI23Flash_fwd_kernel_traitsILi128ELi128ELi32ELi4ELb0ELb0EN7cutlass6half_tE19Flash_kernel_traitsILi128ELi128ELi32ELi4ES3_EELb0ELb0ELb1ELb0ELb0ELb0ELb1ELb0EEEvNS_16Flash_fwd_paramsE
        .type           _ZN5flash16flash_fwd_kernelI23Flash_fwd_kernel_traitsILi128ELi128ELi32ELi4ELb0ELb0EN7cutlass6half_tE19Flash_kernel_traitsILi128ELi128ELi32ELi4ES3_EELb0ELb0ELb1ELb0ELb0ELb0ELb1ELb0EEEvNS_16Flash_fwd_paramsE,@function
        .size           _ZN5flash16flash_fwd_kernelI23Flash_fwd_kernel_traitsILi128ELi128ELi32ELi4ELb0ELb0EN7cutlass6half_tE19Flash_kernel_traitsILi128ELi128ELi32ELi4ES3_EELb0ELb0ELb1ELb0ELb0ELb0ELb1ELb0EEEvNS_16Flash_fwd_paramsE,(.L_x_2408 - _ZN5flash16flash_fwd_kernelI23Flash_fwd_kernel_traitsILi128ELi128ELi32ELi4ELb0ELb0EN7cutlass6half_tE19Flash_kernel_traitsILi128ELi128ELi32ELi4ES3_EELb0ELb0ELb1ELb0ELb0ELb0ELb1ELb0EEEvNS_16Flash_fwd_paramsE)
        .other          _ZN5flash16flash_fwd_kernelI23Flash_fwd_kernel_traitsILi128ELi128ELi32ELi4ELb0ELb0EN7cutlass6half_tE19Flash_kernel_traitsILi128ELi128ELi32ELi4ES3_EELb0ELb0ELb1ELb0ELb0ELb0ELb1ELb0EEEvNS_16Flash_fwd_paramsE,@"STO_CUDA_ENTRY STV_DEFAULT"
_ZN5flash16flash_fwd_kernelI23Flash_fwd_kernel_traitsILi128ELi128ELi32ELi4ELb0ELb0EN7cutlass6half_tE19Flash_kernel_traitsILi128ELi128ELi32ELi4ES3_EELb0ELb0ELb1ELb0ELb0ELb0ELb1ELb0EEEvNS_16Flash_fwd_paramsE:
.text._ZN5flash16flash_fwd_kernelI23Flash_fwd_kernel_traitsILi128ELi128ELi32ELi4ELb0ELb0EN7cutlass6half_tE19Flash_kernel_traitsILi128ELi128ELi32ELi4ES3_EELb0ELb0ELb1ELb0ELb0ELb0ELb1ELb0EEEvNS_16Flash_fwd_paramsE:
        /* <DEDUP_REMOVED lines=56> */
.L_x_2097:
[----:B------:R-:W-:Y:S02]  /*0380*/  ULDC UR7, c[0x0][0x218] ;  /* 0x0000860000077ab9 */ /* 0x000fe40000000800 */
.L_x_2098:
        /* <DEDUP_REMOVED lines=120> */
.L_x_2101:
[----:B------:R-:W-:Y:S05]  /*0b10*/  BSYNC B0 ;  /* 0x0000000000007941 */ /* 0x000fea0003800000 */
.L_x_2100:
        /* <DEDUP_REMOVED lines=18> */
.L_x_2103:
[----:B------:R-:W-:Y:S05]  /*0c40*/  BSYNC B0 ;  /* 0x0000000000007941 */ /* 0x000fea0003800000 */
.L_x_2102:
        /* <DEDUP_REMOVED lines=18> */
.L_x_2105:
[----:B------:R-:W-:Y:S05]  /*0d70*/  BSYNC B0 ;  /* 0x0000000000007941 */ /* 0x000fea0003800000 */
.L_x_2104:
        /* <DEDUP_REMOVED lines=18> */
.L_x_2107:
[----:B------:R-:W-:Y:S05]  /*0ea0*/  BSYNC B0 ;  /* 0x0000000000007941 */ /* 0x000fea0003800000 */
.L_x_2106:
        /* <DEDUP_REMOVED lines=18> */
.L_x_2109:
[----:B------:R-:W-:Y:S05]  /*0fd0*/  BSYNC B0 ;  /* 0x0000000000007941 */ /* 0x000fea0003800000 */
.L_x_2108:
        /* <DEDUP_REMOVED lines=18> */
.L_x_2111:
[----:B------:R-:W-:Y:S05]  /*1100*/  BSYNC B0 ;  /* 0x0000000000007941 */ /* 0x000fea0003800000 */
.L_x_2110:
        /* <DEDUP_REMOVED lines=18> */
.L_x_2113:
[----:B------:R-:W-:Y:S05]  /*1230*/  BSYNC B0 ;  /* 0x0000000000007941 */ /* 0x000fea0003800000 */
.L_x_2112:
        /* <DEDUP_REMOVED lines=18> */
.L_x_2115:
[----:B------:R-:W-:Y:S05]  /*1360*/  BSYNC B0 ;  /* 0x0000000000007941 */ /* 0x000fea0003800000 */
.L_x_2114:
        /* <DEDUP_REMOVED lines=67> */
.L_x_2099:
        /* <DEDUP_REMOVED lines=33> */
.L_x_2116:
        /* <DEDUP_REMOVED lines=46> */
.L_x_2117:
        /* <DEDUP_REMOVED lines=96> */
.L_x_2119:
[----:B------:R-:W-:Y:S05]  /*2290*/  BSYNC B0 ;  /* 0x0000000000007941 */ /* 0x000fea0003800000 */
.L_x_2118:
        /* <DEDUP_REMOVED lines=29> */
.L_x_2121:
[----:B------:R-:W-:Y:S05]  /*2470*/  BSYNC B0 ;  /* 0x0000000000007941 */ /* 0x000fea0003800000 */
.L_x_2120:
        /* <DEDUP_REMOVED lines=29> */
.L_x_2123:
[----:B------:R-:W-:Y:S05]  /*2650*/  BSYNC B0 ;  /* 0x0000000000007941 */ /* 0x000fea0003800000 */
.L_x_2122:
        /* <DEDUP_REMOVED lines=29> */
.L_x_2125:
[----:B------:R-:W-:Y:S05]  /*2830*/  BSYNC B0 ;  /* 0x0000000000007941 */ /* 0x000fea0003800000 */
.L_x_2124:
        /* <DEDUP_REMOVED lines=29> */
.L_x_2127:
[----:B------:R-:W-:Y:S05]  /*2a10*/  BSYNC B0 ;  /* 0x0000000000007941 */ /* 0x000fea0003800000 */
.L_x_2126:
        /* <DEDUP_REMOVED lines=29> */
.L_x_2129:
[----:B------:R-:W-:Y:S05]  /*2bf0*/  BSYNC B0 ;  /* 0x0000000000007941 */ /* 0x000fea0003800000 */
.L_x_2128:
        /* <DEDUP_REMOVED lines=30> */
.L_x_2131:
[----:B------:R-:W-:Y:S05]  /*2de0*/  BSYNC B0 ;  /* 0x0000000000007941 */ /* 0x000fea0003800000 */
.L_x_2130:
        /* <DEDUP_REMOVED lines=34> */
.L_x_2133:
[----:B------:R-:W-:Y:S05]  /*3010*/  BSYNC B0 ;  /* 0x0000000000007941 */ /* 0x000fea0003800000 */
.L_x_2132:
        /* <DEDUP_REMOVED lines=32> */
.L_x_2135:
[----:B------:R-:W-:Y:S05]  /*3220*/  BSYNC B0 ;  /* 0x0000000000007941 */ /* 0x000fea0003800000 */
.L_x_2134:
        /* <DEDUP_REMOVED lines=28> */
.L_x_2137:
[----:B------:R-:W-:Y:S05]  /*33f0*/  BSYNC B0 ;  /* 0x0000000000007941 */ /* 0x000fea0003800000 */
.L_x_2136:
        /* <DEDUP_REMOVED lines=40> */
.L_x_2139:
[----:B------:R-:W-:Y:S05]  /*3680*/  BSYNC B0 ;  /* 0x0000000000007941 */ /* 0x000fea0003800000 */
.L_x_2138:
        /* <DEDUP_REMOVED lines=27> */
.L_x_2141:
[----:B------:R-:W-:Y:S05]  /*3840*/  BSYNC B0 ;  /* 0x0000000000007941 */ /* 0x000fea0003800000 */
.L_x_2140:
        /* <DEDUP_REMOVED lines=46> */
[----:B------:R-:W-:Y:S01]  /*3b30*/  LDSM.16.M88.4 R44, [R223] ;  /* 0x00000000df2c783b */ /* 0x000fe20000000200 */
[----:B------:R-:W-:Y:S01]  /*3b40*/  IADD3 R224, R223, 0x1800, RZ ;  /* 0x00001800dfe07810 */ /* 0x000fe20007ffe0ff */
[----:B------:R-:W-:-:S02]  /*3b50*/  IMAD.IADD R221, R212, 0x1, R2 ;  /* 0x00000001d4dd7824 */ /* 0x000fc400078e0202 */
[----:B------:R-:W3:Y:S01]  /*3b60*/  LDSM.16.M88.4 R16, [R216] ;  /* 0x00000000d810783b */ /* 0x000ee20000000200 */
[----:B------:R-:W-:-:S03]  /*3b70*/  IMAD.IADD R219, R2, 0x1, R223 ;  /* 0x0000000102db7824 */ /* 0x000fc600078e02df */
[----:B------:R-:W4:Y:S04]  /*3b80*/  LDSM.16.M88.4 R12, [R216+0x2000] ;  /* 0x00200000d80c783b */ /* 0x000f280000000200 */
[----:B------:R-:W3:Y:S04]  /*3b90*/  LDSM.16.M88.4 R48, [R223+0x800] ;  /* 0x00080000df30783b */ /* 0x000ee80000000200 */
[----:B------:R-:W-:Y:S04]  /*3ba0*/  LDSM.16.M88.4 R52, [R221+0x8000] ;  /* 0x00800000dd34783b */ /* 0x000fe80000000200 */
[----:B------:R-:W3:Y:S04]  /*3bb0*/  LDSM.16.M88.4 R40, [R222] ;  /* 0x00000000de28783b */ /* 0x000ee80000000200 */
[----:B------:R-:W-:Y:S01]  /*3bc0*/  LDSM.16.M88.4 R76, [R219] ;  /* 0x00000000db4c783b */ /* 0x000fe20000000200 */
[-C--:B-1----:R-:W-:Y:S03]  /*3bd0*/  HMMA.16816.F32 R32, R20, R24.reuse, RZ ;  /* 0x000000181420723c */ /* 0x082fe600000018ff */
[----:B------:R-:W-:Y:S04]  /*3be0*/  LDSM.16.M88.4 R36, [R220] ;  /* 0x00000000dc24783b */ /* 0x000fe80000000200 */
[----:B------:R-:W-:Y:S01]  /*3bf0*/  LDSM.16.M88.4 R92, [R221+0x9000] ;  /* 0x00900000dd5c783b */ /* 0x000fe20000000200 */
[C---:B--2---:R-:W-:Y:S08]  /*3c00*/  HMMA.16816.F32 R60, R8.reuse, R24, RZ ;  /* 0x00000018083c723c */ /* 0x044ff000000018ff */
[C---:B-----5:R-:W-:Y:S08]  /*3c10*/  HMMA.16816.F32 R64, R8.reuse, R28, RZ ;  /* 0x0000001c0840723c */ /* 0x060ff000000018ff */
[C---:B------:R-:W-:Y:S08]  /*3c20*/  HMMA.16816.F32 R68, R8.reuse, R26, RZ ;  /* 0x0000001a0844723c */ /* 0x040ff000000018ff */
[----:B------:R-:W-:Y:S01]  /*3c30*/  HMMA.16816.F32 R56, R8, R30, RZ ;  /* 0x0000001e0838723c */ /* 0x000fe200000018ff */
[----:B------:R-:W1:Y:S07]  /*3c40*/  LDSM.16.M88.4 R8, [R222+0x2000] ;  /* 0x00200000de08783b */ /* 0x000e6e0000000200 */
[----:B---3--:R-:W-:Y:S08]  /*3c50*/  HMMA.16816.F32 R32, R16, R44, R32 ;  /* 0x0000002c1020723c */ /* 0x008ff00000001820 */
[C---:B------:R-:W-:Y:S08]  /*3c60*/  HMMA.16816.F32 R72, R20.reuse, R28, RZ ;  /* 0x0000001c1448723c */ /* 0x040ff000000018ff */
[C---:B------:R-:W-:Y:S08]  /*3c70*/  HMMA.16816.F32 R24, R20.reuse, R26, RZ ;  /* 0x0000001a1418723c */ /* 0x040ff000000018ff */
[----:B------:R-:W-:Y:S01]  /*3c80*/  HMMA.16816.F32 R80, R20, R30, RZ ;  /* 0x0000001e1450723c */ /* 0x000fe200000018ff */
[----:B------:R-:W-:Y:S07]  /*3c90*/  LDSM.16.M88.4 R28, [R214+0x4000] ;  /* 0x00400000d61c783b */ /* 0x000fee0000000200 */
[C---:B----4-:R-:W-:Y:S08]  /*3ca0*/  HMMA.16816.F32 R20, R12.reuse, R44, R60 ;  /* 0x0000002c0c14723c */ /* 0x050ff0000000183c */
[C---:B------:R-:W-:Y:S08]  /*3cb0*/  HMMA.16816.F32 R64, R12.reuse, R48, R64 ;  /* 0x000000300c40723c */ /* 0x040ff00000001840 */
[C---:B------:R-:W-:Y:S08]  /*3cc0*/  HMMA.16816.F32 R68, R12.reuse, R46, R68 ;  /* 0x0000002e0c44723c */ /* 0x040ff00000001844 */
[----:B------:R-:W-:Y:S01]  /*3cd0*/  HMMA.16816.F32 R88, R12, R50, R56 ;  /* 0x000000320c58723c */ /* 0x000fe20000001838 */
[----:B------:R-:W-:Y:S07]  /*3ce0*/  LDSM.16.M88.4 R56, [R221+0x8800] ;  /* 0x00880000dd38783b */ /* 0x000fee0000000200 */
[----:B------:R-:W-:Y:S01]  /*3cf0*/  HMMA.16816.F32 R12, R40, R52, R32 ;  /* 0x00000034280c723c */ /* 0x000fe20000001820 */
[----:B------:R-:W2:Y:S07]  /*3d00*/  LDSM.16.M88.4 R32, [R220+0x2000] ;  /* 0x00200000dc20783b */ /* 0x000eae0000000200 */
[C---:B------:R-:W-:Y:S01]  /*3d10*/  HMMA.16816.F32 R84, R16.reuse, R48, R72 ;  /* 0x000000301054723c */ /* 0x040fe20000001848 */
[----:B------:R-:W3:Y:S07]  /*3d20*/  LDSM.16.M88.4 R72, [R212+0x9000] ;  /* 0x00900000d448783b */ /* 0x000eee0000000200 */
[----:B------:R-:W-:Y:S01]  /*3d30*/  HMMA.16816.F32 R60, R16, R46, R24 ;  /* 0x0000002e103c723c */ /* 0x000fe20000001818 */
[----:B------:R-:W4:Y:S07]  /*3d40*/  LDSM.16.M88.4 R24, [R214+0x6000] ;  /* 0x00600000d618783b */ /* 0x000f2e0000000200 */
[----:B-1----:R-:W-:Y:S01]  /*3d50*/  HMMA.16816.F32 R44, R8, R52, R20 ;  /* 0x00000034082c723c */ /* 0x002fe20000001814 */
[----:B------:R-:W-:Y:S07]  /*3d60*/  LDSM.16.M88.4 R20, [R216+0x4000] ;  /* 0x00400000d814783b */ /* 0x000fee0000000200 */
[----:B------:R-:W-:Y:S08]  /*3d70*/  HMMA.16816.F32 R12, R36, R76, R12 ;  /* 0x0000004c240c723c */ /* 0x000ff0000000180c */
[----:B------:R-:W-:Y:S01]  /*3d80*/  HMMA.16816.F32 R80, R16, R50, R80 ;  /* 0x000000321050723c */ /* 0x000fe20000001850 */
[----:B------:R-:W1:Y:S04]  /*3d90*/  LDSM.16.M88.4 R48, [R223+0x1000] ;  /* 0x00100000df30783b */ /* 0x000e680000000200 */
[----:B------:R-:W5:Y:S03]  /*3da0*/  LDSM.16.M88.4 R16, [R216+0x6000] ;  /* 0x00600000d810783b */ /* 0x000f660000000200 */
[-C--:B------:R-:W-:Y:S08]  /*3db0*/  HMMA.16816.F32 R96, R8, R54.reuse, R68 ;  /* 0x000000360860723c */ /* 0x080ff00000001844 */
[----:B------:R-:W-:Y:S01]  /*3dc0*/  HMMA.16816.F32 R68, R40, R54, R60 ;  /* 0x000000362844723c */ /* 0x000fe2000000183c */
[----:B------:R-:W1:Y:S07]  /*3dd0*/  LDSM.16.M88.4 R52, [R219+0x800] ;  /* 0x00080000db34783b */ /* 0x000e6e0000000200 */
[----:B--2---:R-:W-:Y:S08]  /*3de0*/  HMMA.16816.F32 R60, R32, R76, R44 ;  /* 0x0000004c203c723c */ /* 0x004ff0000000182c */
[----:B---3--:R-:W-:Y:S01]  /*3df0*/  HMMA.16816.F32 R44, R28, R72, R12 ;  /* 0x000000481c2c723c */ /* 0x008fe2000000180c */
[----:B------:R-:W2:Y:S07]  /*3e00*/  LDSM.16.M88.4 R12, [R222+0x4000] ;  /* 0x00400000de0c783b */ /* 0x000eae0000000200 */
[----:B------:R-:W-:Y:S08]  /*3e10*/  HMMA.16816.F32 R104, R8, R56, R64 ;  /* 0x000000380868723c */ /* 0x000ff00000001840 */
[----:B----4-:R-:W-:Y:S08]  /*3e20*/  HMMA.16816.F32 R64, R24, R72, R60 ;  /* 0x000000481840723c */ /* 0x010ff0000000183c */
[----:B------:R-:W-:Y:S08]  /*3e30*/  HMMA.16816.F32 R68, R36, R78, R68 ;  /* 0x0000004e2444723c */ /* 0x000ff00000001844 */
[----:B------:R-:W-:Y:S01]  /*3e40*/  HMMA.16816.F32 R112, R8, R58, R88 ;  /* 0x0000003a0870723c */ /* 0x000fe20000001858 */
[----:B------:R-:W3:Y:S04]  /*3e50*/  LDSM.16.M88.4 R8, [R222+0x6000] ;  /* 0x00600000de08783b */ /* 0x000ee80000000200 */
[----:B------:R-:W-:Y:S03]  /*3e60*/  LDSM.16.M88.4 R88, [R219+0x1000] ;  /* 0x00100000db58783b */ /* 0x000fe60000000200 */
[----:B------:R-:W-:Y:S08]  /*3e70*/  HMMA.16816.F32 R108, R40, R56, R84 ;  /* 0x00000038286c723c */ /* 0x000ff00000001854 */
[----:B-1----:R-:W-:Y:S01]  /*3e80*/  HMMA.16816.F32 R60, R20, R48, R44 ;  /* 0x00000030143c723c */ /* 0x002fe2000000182c */
[----:B------:R-:W1:Y:S07]  /*3e90*/  LDSM.16.M88.4 R44, [R212+0x9800] ;  /* 0x00980000d42c783b */ /* 0x000e6e0000000200 */
[----:B------:R-:W-:Y:S01]  /*3ea0*/  HMMA.16816.F32 R80, R40, R58, R80 ;  /* 0x0000003a2850723c */ /* 0x000fe20000001850 */
[----:B------:R-:W-:Y:S04]  /*3eb0*/  LDSM.16.M88.4 R40, [R223+0x1800] ;  /* 0x00180000df28783b */ /* 0x000fe80000000200 */
[----:B------:R-:W-:Y:S03]  /*3ec0*/  LDSM.16.M88.4 R56, [R220+0x4000] ;  /* 0x00400000dc38783b */ /* 0x000fe60000000200 */
[----:B------:R-:W-:Y:S08]  /*3ed0*/  HMMA.16816.F32 R96, R32, R78, R96 ;  /* 0x0000004e2060723c */ /* 0x000ff00000001860 */
[----:B-----5:R-:W-:Y:S08]  /*3ee0*/  HMMA.16816.F32 R84, R16, R48, R64 ;  /* 0x000000301054723c */ /* 0x020ff00000001840 */
[----:B------:R-:W-:Y:S08]  /*3ef0*/  HMMA.16816.F32 R100, R28, R74, R68 ;  /* 0x0000004a1c64723c */ /* 0x000ff00000001844 */
[----:B------:R-:W-:Y:S08]  /*3f00*/  HMMA.16816.F32 R68, R32, R54, R112 ;  /* 0x000000362044723c */ /* 0x000ff00000001870 */
[----:B------:R-:W-:Y:S08]  /*3f10*/  HMMA.16816.F32 R64, R36, R52, R108 ;  /* 0x000000342440723c */ /* 0x000ff0000000186c */
[----:B--2---:R-:W-:Y:S01]  /*3f20*/  HMMA.16816.F32 R76, R12, R92, R60 ;  /* 0x0000005c0c4c723c */ /* 0x004fe2000000183c */
[----:B------:R-:W2:Y:S07]  /*3f30*/  LDSM.16.M88.4 R60, [R220+0x6000] ;  /* 0x00600000dc3c783b */ /* 0x000eae0000000200 */
[----:B------:R-:W-:Y:S08]  /*3f40*/  HMMA.16816.F32 R104, R32, R52, R104 ;  /* 0x000000342068723c */ /* 0x000ff00000001868 */
[----:B------:R-:W-:Y:S08]  /*3f50*/  HMMA.16816.F32 R36, R36, R54, R80 ;  /* 0x000000362424723c */ /* 0x000ff00000001850 */
[----:B------:R-:W-:Y:S08]  /*3f60*/  HMMA.16816.F32 R52, R24, R74, R96 ;  /* 0x0000004a1834723c */ /* 0x000ff00000001860 */
[----:B---3--:R-:W-:Y:S08]  /*3f70*/  HMMA.16816.F32 R32, R8, R92, R84 ;  /* 0x0000005c0820723c */ /* 0x008ff00000001854 */
[----:B------:R-:W-:Y:S08]  /*3f80*/  HMMA.16816.F32 R84, R20, R50, R100 ;  /* 0x000000321454723c */ /* 0x000ff00000001864 */
[----:B-1----:R-:W-:Y:S08]  /*3f90*/  HMMA.16816.F32 R72, R24, R46, R68 ;  /* 0x0000002e1848723c */ /* 0x002ff00000001844 */
[-C--:B------:R-:W-:Y:S08]  /*3fa0*/  HMMA.16816.F32 R68, R28, R44.reuse, R64 ;  /* 0x0000002c1c44723c */ /* 0x080ff00000001840 */
[----:B------:R-:W-:Y:S01]  /*3fb0*/  HMMA.16816.F32 R80, R24, R44, R104 ;  /* 0x0000002c1850723c */ /* 0x000fe20000001868 */
[----:B------:R-:W1:Y:S07]  /*3fc0*/  LDSM.16.M88.4 R24, [R221+0x9800] ;  /* 0x00980000dd18783b */ /* 0x000e6e0000000200 */
[----:B------:R-:W-:Y:S08]  /*3fd0*/  HMMA.16816.F32 R64, R16, R50, R52 ;  /* 0x000000321040723c */ /* 0x000ff00000001834 */
[----:B------:R-:W-:Y:S08]  /*3fe0*/  HMMA.16816.F32 R28, R28, R46, R36 ;  /* 0x0000002e1c1c723c */ /* 0x000ff00000001824 */
[----:B--2---:R-:W-:Y:S08]  /*3ff0*/  HMMA.16816.F32 R48, R60, R88, R32 ;  /* 0x000000583c30723c */ /* 0x004ff00000001820 */
[----:B------:R-:W-:Y:S08]  /*4000*/  HMMA.16816.F32 R32, R12, R94, R84 ;  /* 0x0000005e0c20723c */ /* 0x000ff00000001854 */
[----:B------:R-:W-:Y:S08]  /*4010*/  HMMA.16816.F32 R36, R20, R40, R68 ;  /* 0x000000281424723c */ /* 0x000ff00000001844 */
[----:B------:R-:W-:Y:S01]  /*4020*/  HMMA.16816.F32 R76, R56, R88, R76 ;  /* 0x00000058384c723c */ /* 0x000fe2000000184c */
[----:B------:R-:W-:-:S02]  /*4030*/  FMUL.FTZ R48, R48, c[0x0][0x2ec] ;  /* 0x0000bb0030307a20 */ /* 0x000fc40000410000 */
[----:B------:R-:W-:-:S04]  /*4040*/  FMUL.FTZ R49, R49, c[0x0][0x2ec] ;  /* 0x0000bb0031317a20 */ /* 0x000fc80000410000 */
[----:B------:R-:W-:Y:S01]  /*4050*/  MUFU.TANH R48, R48 ;  /* 0x0000003000307308 */ /* 0x000fe20000002400 */
[C---:B------:R-:W-:Y:S07]  /*4060*/  HMMA.16816.F32 R52, R16.reuse, R40, R80 ;  /* 0x000000281034723c */ /* 0x040fee0000001850 */
[----:B------:R-:W-:Y:S01]  /*4070*/  MUFU.TANH R49, R49 ;  /* 0x0000003100317308 */ /* 0x000fe20000002400 */
[-C--:B------:R-:W-:Y:S08]  /*4080*/  HMMA.16816.F32 R44, R16, R42.reuse, R72 ;  /* 0x0000002a102c723c */ /* 0x080ff00000001848 */
[----:B------:R-:W-:Y:S01]  /*4090*/  HMMA.16816.F32 R28, R20, R42, R28 ;  /* 0x0000002a141c723c */ /* 0x000fe2000000181c */
[----:B------:R-:W-:-:S02]  /*40a0*/  FMUL.FTZ R2, R78, c[0x0][0x2ec] ;  /* 0x0000bb004e027a20 */ /* 0x000fc40000410000 */
[----:B------:R-:W-:Y:S02]  /*40b0*/  FMUL.FTZ R76, R76, c[0x0][0x2ec] ;  /* 0x0000bb004c4c7a20 */ /* 0x000fe40000410000 */
[----:B------:R2:W-:Y:S01]  /*40c0*/  MUFU.TANH R68, R2 ;  /* 0x0000000200447308 */ /* 0x0005e20000002400 */
[----:B------:R-:W-:Y:S02]  /*40d0*/  FMUL.FTZ R77, R77, c[0x0][0x2ec] ;  /* 0x0000bb004d4d7a20 */ /* 0x000fe40000410000 */
[----:B------:R-:W-:Y:S05]  /*40e0*/  HMMA.16816.F32 R16, R8, R94, R64 ;  /* 0x0000005e0810723c */ /* 0x000fea0000001840 */
[----:B------:R-:W3:Y:S03]  /*40f0*/  MUFU.TANH R80, R76 ;  /* 0x0000004c00507308 */ /* 0x000ee60000002400 */
[----:B------:R-:W-:Y:S01]  /*4100*/  HMMA.16816.F32 R20, R56, R90, R32 ;  /* 0x0000005a3814723c */ /* 0x000fe20000001820 */
[----:B--2---:R-:W-:-:S04]  /*4110*/  FMUL.FTZ R2, R79, c[0x0][0x2ec] ;  /* 0x0000bb004f027a20 */ /* 0x004fc80000410000 */
[----:B------:R-:W-:Y:S03]  /*4120*/  MUFU.TANH R72, R77 ;  /* 0x0000004d00487308 */ /* 0x000fe60000002400 */
[----:B-1----:R-:W-:Y:S01]  /*4130*/  HMMA.16816.F32 R32, R12, R24, R36 ;  /* 0x000000180c20723c */ /* 0x002fe20000001824 */
[----:B------:R-:W1:Y:S01]  /*4140*/  LDSM.16.M88.4 R36, [R219+0x1800] ;  /* 0x00180000db24783b */ /* 0x000e620000000200 */
[----:B------:R-:W-:-:S04]  /*4150*/  DEPBAR.LE SB0, 0x0 ;  /* 0x000080000000791a */ /* 0x000fc80000000000 */
[----:B------:R2:W4:Y:S02]  /*4160*/  MUFU.TANH R92, R2 ;  /* 0x00000002005c7308 */ /* 0x0005240000002400 */
[C---:B------:R-:W-:Y:S08]  /*4170*/  HMMA.16816.F32 R52, R8.reuse, R24, R52 ;  /* 0x000000180834723c */ /* 0x040ff00000001834 */
[----:B------:R-:W-:Y:S01]  /*4180*/  HMMA.16816.F32 R44, R8, R26, R44 ;  /* 0x0000001a082c723c */ /* 0x000fe2000000182c */
[----:B------:R-:W-:-:S04]  /*4190*/  FMUL.FTZ R5, R23, c[0x0][0x2ec] ;  /* 0x0000bb0017057a20 */ /* 0x000fc80000410000 */
[----:B------:R-:W-:Y:S01]  /*41a0*/  MUFU.TANH R40, R5 ;  /* 0x0000000500287308 */ /* 0x000fe20000002400 */
[----:B--2---:R-:W-:Y:S02]  /*41b0*/  FMUL.FTZ R2, R50, c[0x0][0x2ec] ;  /* 0x0000bb0032027a20 */ /* 0x004fe40000410000 */
[----:B------:R-:W-:Y:S05]  /*41c0*/  HMMA.16816.F32 R8, R60, R90, R16 ;  /* 0x0000005a3c08723c */ /* 0x000fea0000001810 */
[----:B------:R2:W-:Y:S03]  /*41d0*/  MUFU.TANH R41, R2 ;  /* 0x0000000200297308 */ /* 0x0005e60000002400 */
[----:B------:R-:W-:Y:S08]  /*41e0*/  HMMA.16816.F32 R28, R12, R26, R28 ;  /* 0x0000001a0c1c723c */ /* 0x000ff0000000181c */
[----:B-1----:R-:W-:Y:S01]  /*41f0*/  HMMA.16816.F32 R12, R56, R36, R32 ;  /* 0x00000024380c723c */ /* 0x002fe20000001820 */
[----:B--2---:R-:W-:-:S07]  /*4200*/  FMUL.FTZ R2, R51, c[0x0][0x2ec] ;  /* 0x0000bb0033027a20 */ /* 0x004fce0000410000 */
[----:B------:R-:W-:Y:S01]  /*4210*/  FMUL.FTZ R5, R8, c[0x0][0x2ec] ;  /* 0x0000bb0008057a20 */ /* 0x000fe20000410000 */
[----:B------:R1:W2:Y:S01]  /*4220*/  MUFU.TANH R42, R2 ;  /* 0x00000002002a7308 */ /* 0x0002a20000002400 */
[----:B------:R-:W-:Y:S02]  /*4230*/  FMUL.FTZ R16, R9, c[0x0][0x2ec] ;  /* 0x0000bb0009107a20 */ /* 0x000fe40000410000 */
[----:B------:R-:W-:Y:S02]  /*4240*/  FMUL.FTZ R17, R10, c[0x0][0x2ec] ;  /* 0x0000bb000a117a20 */ /* 0x000fe40000410000 */
[----:B------:R-:W-:-:S03]  /*4250*/  FMUL.FTZ R11, R11, c[0x0][0x2ec] ;  /* 0x0000bb000b0b7a20 */ /* 0x000fc60000410000 */
[----:B------:R-:W-:Y:S01]  /*4260*/  MUFU.TANH R35, R16 ;  /* 0x0000001000237308 */ /* 0x000fe20000002400 */
[----:B-1----:R-:W-:-:S07]  /*4270*/  FMUL.FTZ R2, R20, c[0x0][0x2ec] ;  /* 0x0000bb0014027a20 */ /* 0x002fce0000410000 */
[----:B------:R-:W-:Y:S08]  /*4280*/  MUFU.TANH R19, R11 ;  /* 0x0000000b00137308 */ /* 0x000ff00000002400 */
[----:B------:R1:W5:Y:S08]  /*4290*/  MUFU.TANH R78, R2 ;  /* 0x00000002004e7308 */ /* 0x0003700000002400 */
[----:B------:R-:W-:Y:S01]  /*42a0*/  MUFU.TANH R20, R5 ;  /* 0x0000000500147308 */ /* 0x000fe20000002400 */
[----:B-1----:R-:W-:-:S07]  /*42b0*/  FMUL.FTZ R2, R21, c[0x0][0x2ec] ;  /* 0x0000bb0015027a20 */ /* 0x002fce0000410000 */
[----:B------:R-:W-:Y:S08]  /*42c0*/  MUFU.TANH R16, R17 ;  /* 0x0000001100107308 */ /* 0x000ff00000002400 */
[----:B------:R1:W-:Y:S02]  /*42d0*/  MUFU.TANH R76, R2 ;  /* 0x00000002004c7308 */ /* 0x0003e40000002400 */
[----:B-1----:R-:W-:Y:S01]  /*42e0*/  LEA.HI R2, R3, R116, RZ, 0x2 ;  /* 0x0000007403027211 */ /* 0x002fe200078f10ff */
[----:B------:R-:W-:-:S03]  /*42f0*/  FMUL.FTZ R3, R22, c[0x0][0x2ec] ;  /* 0x0000bb0016037a20 */ /* 0x000fc60000410000 */
[----:B------:R-:W-:Y:S02]  /*4300*/  LOP3.LUT R2, R2, 0xfffffffc, RZ, 0xc0, !PT ;  /* 0xfffffffc02027812 */ /* 0x000fe400078ec0ff */
[----:B------:R1:W1:Y:S03]  /*4310*/  MUFU.TANH R23, R3 ;  /* 0x0000000300177308 */ /* 0x0002660000002400 */
[----:B------:R-:W-:-:S05]  /*4320*/  IMAD.IADD R2, R116, 0x1, -R2 ;  /* 0x0000000174027824 */ /* 0x000fca00078e0a02 */
[----:B------:R2:W-:Y:S01]  /*4330*/  STL [R1+0x54], R2 ;  /* 0x0000540201007387 */ /* 0x0005e20000100800 */
[----:B-1----:R-:W-:-:S05]  /*4340*/  LEA R3, R116, UR18, 0x4 ;  /* 0x0000001274037c11 */ /* 0x002fca000f8e20ff */
[----:B------:R-:W-:-:S05]  /*4350*/  IMAD.IADD R3, R118, 0x1, R3 ;  /* 0x0000000176037824 */ /* 0x000fca00078e0203 */
[C---:B------:R-:W-:Y:S02]  /*4360*/  IADD3 R8, R3.reuse, UR5, RZ ;  /* 0x0000000503087c10 */ /* 0x040fe4000fffe0ff */
[C---:B------:R-:W-:Y:S02]  /*4370*/  IADD3 R9, R3.reuse, UR4, RZ ;  /* 0x0000000403097c10 */ /* 0x040fe4000fffe0ff */
[C---:B------:R-:W-:Y:S02]  /*4380*/  IADD3 R7, R3.reuse, 0x8, RZ ;  /* 0x0000000803077810 */ /* 0x040fe40007ffe0ff */
[C---:B------:R-:W-:Y:S02]  /*4390*/  IADD3 R6, R3.reuse, 0x40, RZ ;  /* 0x0000004003067810 */ /* 0x040fe40007ffe0ff */
[----:B------:R-:W-:Y:S01]  /*43a0*/  IADD3 R5, R3, 0x48, RZ ;  /* 0x0000004803057810 */ /* 0x000fe20007ffe0ff */
[----:B--2---:R-:W-:Y:S01]  /*43b0*/  IMAD.U32 R2, RZ, RZ, UR21 ;  /* 0x00000015ff027e24 */ /* 0x004fe2000f8e00ff */
[----:B------:R-:W-:-:S02]  /*43c0*/  IMNMX R231, RZ, R8, !PT ;  /* 0x00000008ffe77217 */ /* 0x000fc40007800200 */
[----:B------:R-:W-:Y:S01]  /*43d0*/  IMNMX R235, R9, UR19, PT ;  /* 0x0000001309eb7c17 */ /* 0x000fe2000b800200 */
[----:B------:R-:W-:Y:S01]  /*43e0*/  IMAD R2, R2, 0x20, R117 ;  /* 0x0000002002027824 */ /* 0x000fe200078e0275 */
[----:B------:R-:W-:Y:S02]  /*43f0*/  IADD3 R8, R7, UR5, RZ ;  /* 0x0000000507087c10 */ /* 0x000fe4000fffe0ff */
[----:B------:R-:W-:Y:S02]  /*4400*/  IADD3 R9, R6, UR5, RZ ;  /* 0x0000000506097c10 */ /* 0x000fe4000fffe0ff */
[----:B------:R-:W-:Y:S02]  /*4410*/  IADD3 R10, R5, UR5, RZ ;  /* 0x00000005050a7c10 */ /* 0x000fe4000fffe0ff */
[----:B------:R-:W-:Y:S02]  /*4420*/  IMNMX R230, RZ, R8, !PT ;  /* 0x00000008ffe67217 */ /* 0x000fe40007800200 */
[----:B------:R-:W-:-:S02]  /*4430*/  IMNMX R229, RZ, R9, !PT ;  /* 0x00000009ffe57217 */ /* 0x000fc40007800200 */
[----:B------:R-:W-:Y:S02]  /*4440*/  IMNMX R228, RZ, R10, !PT ;  /* 0x0000000affe47217 */ /* 0x000fe40007800200 */
[----:B------:R-:W-:Y:S01]  /*4450*/  IADD3 R5, R5, UR4, RZ ;  /* 0x0000000405057c10 */ /* 0x000fe2000fffe0ff */
[----:B------:R-:W-:Y:S01]  /*4460*/  HMMA.16816.F32 R8, R60, R36, R52 ;  /* 0x000000243c08723c */ /* 0x000fe20000001834 */
[----:B------:R-:W-:Y:S01]  /*4470*/  BAR.SYNC.DEFER_BLOCKING 0x0 ;  /* 0x0000000000007b1d */ /* 0x000fe20000010000 */
[----:B------:R-:W-:Y:S02]  /*4480*/  ISETP.GE.AND P6, PT, R2, R235, PT ;  /* 0x000000eb0200720c */ /* 0x000fe40003fc6270 */
[----:B------:R-:W-:Y:S02]  /*4490*/  IADD3 R7, R7, UR4, RZ ;  /* 0x0000000407077c10 */ /* 0x000fe4000fffe0ff */
[----:B------:R-:W-:Y:S02]  /*44a0*/  IADD3 R6, R6, UR4, RZ ;  /* 0x0000000406067c10 */ /* 0x000fe4000fffe0ff */
[----:B------:R-:W-:Y:S01]  /*44b0*/  IMNMX R232, R5, UR19, PT ;  /* 0x0000001305e87c17 */ /* 0x000fe2000b800200 */
[----:B------:R-:W-:Y:S01]  /*44c0*/  FMUL.FTZ R5, R12, c[0x0][0x2ec] ;  /* 0x0000bb000c057a20 */ /* 0x000fe20000410000 */
[----:B------:R-:W-:-:S02]  /*44d0*/  ISETP.LT.OR P6, PT, R2, R231, P6 ;  /* 0x000000e70200720c */ /* 0x000fc400037c1670 */
[----:B------:R-:W-:Y:S01]  /*44e0*/  IADD3 R3, R2, 0x1, RZ ;  /* 0x0000000102037810 */ /* 0x000fe20007ffe0ff */
[----:B------:R1:W-:Y:S01]  /*44f0*/  MUFU.TANH R34, R5 ;  /* 0x0000000500227308 */ /* 0x0003e20000002400 */
[----:B------:R-:W-:Y:S02]  /*4500*/  IMNMX R234, R7, UR19, PT ;  /* 0x0000001307ea7c17 */ /* 0x000fe4000b800200 */
[----:B------:R-:W-:Y:S02]  /*4510*/  IMNMX R233, R6, UR19, PT ;  /* 0x0000001306e97c17 */ /* 0x000fe4000b800200 */
[----:B---3--:R-:W-:Y:S02]  /*4520*/  FSEL R77, R80, -INF , !P6 ;  /* 0xff800000504d7808 */ /* 0x008fe40007000000 */
[C---:B------:R-:W-:Y:S02]  /*4530*/  ISETP.GE.AND P0, PT, R3.reuse, R235, PT ;  /* 0x000000eb0300720c */ /* 0x040fe40003f06270 */
[----:B------:R-:W-:-:S02]  /*4540*/  ISETP.GE.AND P4, PT, R3, R234, PT ;  /* 0x000000ea0300720c */ /* 0x000fc40003f86270 */
[CC--:B------:R-:W-:Y:S01]  /*4550*/  ISETP.GE.AND P5, PT, R3.reuse, R233.reuse, PT ;  /* 0x000000e90300720c */ /* 0x0c0fe20003fa6270 */
[----:B------:R-:W-:Y:S01]  /*4560*/  FMUL.FTZ R6, R8, c[0x0][0x2ec] ;  /* 0x0000bb0008067a20 */ /* 0x000fe20000410000 */
[----:B------:R-:W-:Y:S02]  /*4570*/  ISETP.GE.AND P2, PT, R3, R232, PT ;  /* 0x000000e80300720c */ /* 0x000fe40003f46270 */
[----:B------:R-:W-:Y:S01]  /*4580*/  ISETP.GE.AND P6, PT, R2, R233, PT ;  /* 0x000000e90200720c */ /* 0x000fe20003fc6270 */
[----:B-1----:R-:W-:Y:S01]  /*4590*/  FMUL.FTZ R5, R13, c[0x0][0x2ec] ;  /* 0x0000bb000d057a20 */ /* 0x002fe20000410000 */
[C---:B------:R-:W-:Y:S01]  /*45a0*/  ISETP.LT.OR P0, PT, R3.reuse, R231, P0 ;  /* 0x000000e70300720c */ /* 0x040fe20000701670 */
[----:B------:R1:W2:Y:S01]  /*45b0*/  MUFU.TANH R21, R6 ;  /* 0x0000000600157308 */ /* 0x0002a20000002400 */
[C---:B------:R-:W-:Y:S02]  /*45c0*/  ISETP.LT.OR P4, PT, R3.reuse, R230, P4 ;  /* 0x000000e60300720c */ /* 0x040fe40002781670 */
[----:B------:R-:W-:-:S02]  /*45d0*/  ISETP.LT.OR P5, PT, R3, R229, P5 ;  /* 0x000000e50300720c */ /* 0x000fc40002fa1670 */
[----:B------:R-:W-:Y:S02]  /*45e0*/  ISETP.LT.OR P2, PT, R3, R228, P2 ;  /* 0x000000e40300720c */ /* 0x000fe40001741670 */
[C---:B------:R-:W-:Y:S01]  /*45f0*/  ISETP.LT.OR P6, PT, R2.reuse, R229, P6 ;  /* 0x000000e50200720c */ /* 0x040fe200037c1670 */
[----:B------:R3:W-:Y:S01]  /*4600*/  MUFU.TANH R27, R5 ;  /* 0x00000005001b7308 */ /* 0x0007e20000002400 */
[----:B------:R-:W-:Y:S02]  /*4610*/  IADD3 R3, R2, 0x8, RZ ;  /* 0x0000000802037810 */ /* 0x000fe40007ffe0ff */
[----:B------:R-:W-:Y:S02]  /*4620*/  FSEL R22, R48, -INF , !P6 ;  /* 0xff80000030167808 */ /* 0x000fe40007000000 */
[C---:B------:R-:W-:Y:S02]  /*4630*/  ISETP.GE.AND P1, PT, R3.reuse, R235, PT ;  /* 0x000000eb0300720c */ /* 0x040fe40003f26270 */
[-C--:B------:R-:W-:Y:S01]  /*4640*/  ISETP.GE.AND P6, PT, R3, R234.reuse, PT ;  /* 0x000000ea0300720c */ /* 0x080fe20003fc6270 */
[----:B-1----:R-:W-:Y:S01]  /*4650*/  FMUL.FTZ R6, R9, c[0x0][0x2ec] ;  /* 0x0000bb0009067a20 */ /* 0x002fe20000410000 */
[----:B------:R-:W-:-:S02]  /*4660*/  ISETP.GE.AND P3, PT, R2, R234, PT ;  /* 0x000000ea0200720c */ /* 0x000fc40003f66270 */
[C---:B------:R-:W-:Y:S01]  /*4670*/  ISETP.LT.OR P1, PT, R3.reuse, R231, P1 ;  /* 0x000000e70300720c */ /* 0x040fe20000f21670 */
[----:B------:R1:W-:Y:S01]  /*4680*/  MUFU.TANH R25, R6 ;  /* 0x0000000600197308 */ /* 0x0003e20000002400 */
[-C--:B------:R-:W-:Y:S02]  /*4690*/  ISETP.LT.OR P6, PT, R3, R230.reuse, P6 ;  /* 0x000000e60300720c */ /* 0x080fe400037c1670 */
[----:B------:R-:W-:Y:S01]  /*46a0*/  ISETP.LT.OR P3, PT, R2, R230, P3 ;  /* 0x000000e60200720c */ /* 0x000fe20001f61670 */
[----:B---3--:R-:W-:Y:S01]  /*46b0*/  FMUL.FTZ R5, R14, c[0x0][0x2ec] ;  /* 0x0000bb000e057a20 */ /* 0x008fe20000410000 */
[----:B----4-:R-:W-:Y:S02]  /*46c0*/  FSEL R92, R92, -INF , !P4 ;  /* 0xff8000005c5c7808 */ /* 0x010fe40006000000 */
[----:B------:R-:W-:Y:S01]  /*46d0*/  FSEL R24, R42, -INF , !P2 ;  /* 0xff8000002a187808 */ /* 0x000fe20005000000 */
[----:B------:R3:W4:Y:S01]  /*46e0*/  MUFU.TANH R26, R5 ;  /* 0x00000005001a7308 */ /* 0x0007220000002400 */
[----:B-----5:R-:W-:-:S02]  /*46f0*/  FSEL R78, R78, -INF , !P1 ;  /* 0xff8000004e4e7808 */ /* 0x020fc40004800000 */
[----:B------:R-:W-:Y:S02]  /*4700*/  FSEL R93, R23, -INF , !P6 ;  /* 0xff800000175d7808 */ /* 0x000fe40007000000 */
[----:B------:R-:W-:Y:S02]  /*4710*/  FSEL R94, R68, -INF , !P3 ;  /* 0xff800000445e7808 */ /* 0x000fe40005800000 */
[----:B------:R-:W-:Y:S01]  /*4720*/  ISETP.GE.AND P3, PT, R2, R232, PT ;  /* 0x000000e80200720c */ /* 0x000fe20003f66270 */
[----:B-1----:R-:W-:Y:S01]  /*4730*/  FMUL.FTZ R6, R10, c[0x0][0x2ec] ;  /* 0x0000bb000a067a20 */ /* 0x002fe20000410000 */
[----:B------:R-:W-:Y:S02]  /*4740*/  FSEL R79, R72, -INF , !P0 ;  /* 0xff800000484f7808 */ /* 0x000fe40004000000 */
[----:B------:R-:W-:Y:S01]  /*4750*/  ISETP.LT.OR P3, PT, R2, R228, P3 ;  /* 0x000000e40200720c */ /* 0x000fe20001f61670 */
[----:B------:R-:W-:Y:S01]  /*4760*/  MUFU.TANH R7, R6 ;  /* 0x0000000600077308 */ /* 0x000fe20000002400 */
[----:B------:R-:W-:-:S02]  /*4770*/  ISETP.GE.AND P0, PT, R3, R232, PT ;  /* 0x000000e80300720c */ /* 0x000fc40003f06270 */
[----:B------:R-:W-:Y:S01]  /*4780*/  FSEL R32, R41, -INF , !P3 ;  /* 0xff80000029207808 */ /* 0x000fe20005800000 */
[----:B---3--:R-:W-:Y:S01]  /*4790*/  FMUL.FTZ R5, R15, c[0x0][0x2ec] ;  /* 0x0000bb000f057a20 */ /* 0x008fe20000410000 */
[C---:B------:R-:W-:Y:S01]  /*47a0*/  ISETP.GE.AND P3, PT, R3.reuse, R233, PT ;  /* 0x000000e90300720c */ /* 0x040fe20003f66270 */
[----:B------:R-:W-:Y:S01]  /*47b0*/  HMMA.16816.F32 R12, R56, R38, R28 ;  /* 0x00000026380c723c */ /* 0x000fe2000000181c */
[C---:B------:R-:W-:Y:S01]  /*47c0*/  ISETP.LT.OR P0, PT, R3.reuse, R228, P0 ;  /* 0x000000e40300720c */ /* 0x040fe20000701670 */
[----:B------:R1:W-:Y:S01]  /*47d0*/  MUFU.TANH R33, R5 ;  /* 0x0000000500217308 */ /* 0x0003e20000002400 */
[----:B------:R-:W-:Y:S02]  /*47e0*/  ISETP.LT.OR P3, PT, R3, R229, P3 ;  /* 0x000000e50300720c */ /* 0x000fe40001f61670 */
[----:B------:R-:W-:Y:S02]  /*47f0*/  IADD3 R3, R2, 0x10, RZ ;  /* 0x0000001002037810 */ /* 0x000fe40007ffe0ff */
[----:B------:R-:W-:-:S02]  /*4800*/  FSEL R18, R49, -INF , !P5 ;  /* 0xff80000031127808 */ /* 0x000fc40006800000 */
[----:B------:R-:W-:Y:S02]  /*4810*/  FSEL R17, R20, -INF , !P3 ;  /* 0xff80000014117808 */ /* 0x000fe40005800000 */
[----:B------:R-:W-:Y:S02]  /*4820*/  FSEL R23, R16, -INF , !P0 ;  /* 0xff80000010177808 */ /* 0x000fe40004000000 */
[C---:B------:R-:W-:Y:S02]  /*4830*/  ISETP.GE.AND P5, PT, R3.reuse, R235, PT ;  /* 0x000000eb0300720c */ /* 0x040fe40003fa6270 */
[C---:B------:R-:W-:Y:S02]  /*4840*/  ISETP.GE.AND P3, PT, R3.reuse, R234, PT ;  /* 0x000000ea0300720c */ /* 0x040fe40003f66270 */
[----:B------:R-:W-:Y:S02]  /*4850*/  ISETP.GE.AND P0, PT, R3, R233, PT ;  /* 0x000000e90300720c */ /* 0x000fe40003f06270 */
[----:B-1----:R-:W-:-:S02]  /*4860*/  IADD3 R5, R2, 0x9, RZ ;  /* 0x0000000902057810 */ /* 0x002fc40007ffe0ff */
[----:B------:R-:W-:Y:S02]  /*4870*/  ISETP.LT.OR P5, PT, R3, R231, P5 ;  /* 0x000000e70300720c */ /* 0x000fe40002fa1670 */
[C---:B------:R-:W-:Y:S01]  /*4880*/  ISETP.GE.AND P4, PT, R5.reuse, R235, PT ;  /* 0x000000eb0500720c */ /* 0x040fe20003f86270 */
[----:B------:R-:W-:Y:S01]  /*4890*/  FMUL.FTZ R14, R14, c[0x0][0x2ec] ;  /* 0x0000bb000e0e7a20 */ /* 0x000fe20000410000 */
[----:B------:R-:W-:Y:S01]  /*48a0*/  ISETP.GE.AND P2, PT, R5, R234, PT ;  /* 0x000000ea0500720c */ /* 0x000fe20003f46270 */
[----:B------:R-:W-:Y:S01]  /*48b0*/  FMUL.FTZ R13, R13, c[0x0][0x2ec] ;  /* 0x0000bb000d0d7a20 */ /* 0x000fe20000410000 */
[C---:B------:R-:W-:Y:S01]  /*48c0*/  ISETP.GE.AND P1, PT, R5.reuse, R233, PT ;  /* 0x000000e90500720c */ /* 0x040fe20003f26270 */
[----:B------:R-:W1:Y:S01]  /*48d0*/  MUFU.TANH R6, R14 ;  /* 0x0000000e00067308 */ /* 0x000e620000002400 */
[----:B------:R-:W-:Y:S01]  /*48e0*/  ISETP.GE.AND P6, PT, R5, R232, PT ;  /* 0x000000e80500720c */ /* 0x000fe20003fc6270 */
[----:B------:R-:W-:Y:S01]  /*48f0*/  FMUL.FTZ R15, R15, c[0x0][0x2ec] ;  /* 0x0000bb000f0f7a20 */ /* 0x000fe20000410000 */
[----:B------:R-:W-:-:S02]  /*4900*/  ISETP.LT.OR P4, PT, R5, R231, P4 ;  /* 0x000000e70500720c */ /* 0x000fc40002781670 */
[C---:B------:R-:W-:Y:S02]  /*4910*/  ISETP.LT.OR P2, PT, R5.reuse, R230, P2 ;  /* 0x000000e60500720c */ /* 0x040fe40001741670 */
[CC--:B------:R-:W-:Y:S01]  /*4920*/  ISETP.LT.OR P1, PT, R5.reuse, R229.reuse, P1 ;  /* 0x000000e50500720c */ /* 0x0c0fe20000f21670 */
[----:B------:R-:W-:Y:S01]  /*4930*/  MUFU.TANH R13, R13 ;  /* 0x0000000d000d7308 */ /* 0x000fe20000002400 */
[----:B------:R-:W-:Y:S01]  /*4940*/  ISETP.LT.OR P6, PT, R5, R228, P6 ;  /* 0x000000e40500720c */ /* 0x000fe200037c1670 */
[----:B------:R-:W-:Y:S01]  /*4950*/  FMUL.FTZ R5, R11, c[0x0][0x2ec] ;  /* 0x0000bb000b057a20 */ /* 0x000fe20000410000 */
[----:B------:R-:W-:Y:S01]  /*4960*/  FSEL R76, R76, -INF , !P4 ;  /* 0xff8000004c4c7808 */ /* 0x000fe20006000000 */
[----:B------:R-:W-:Y:S01]  /*4970*/  HMMA.16816.F32 R8, R60, R38, R44 ;  /* 0x000000263c08723c */ /* 0x000fe2000000182c */
[C---:B------:R-:W-:Y:S02]  /*4980*/  ISETP.GE.AND P4, PT, R3.reuse, R232, PT ;  /* 0x000000e80300720c */ /* 0x040fe40003f86270 */
[C---:B------:R-:W-:Y:S01]  /*4990*/  ISETP.LT.OR P3, PT, R3.reuse, R230, P3 ;  /* 0x000000e60300720c */ /* 0x040fe20001f61670 */
[----:B------:R3:W5:Y:S01]  /*49a0*/  MUFU.TANH R20, R5 ;  /* 0x0000000500147308 */ /* 0x0007620000002400 */
[----:B------:R-:W-:-:S02]  /*49b0*/  ISETP.LT.OR P0, PT, R3, R229, P0 ;  /* 0x000000e50300720c */ /* 0x000fc40000701670 */
[----:B------:R-:W-:Y:S02]  /*49c0*/  ISETP.LT.OR P4, PT, R3, R228, P4 ;  /* 0x000000e40300720c */ /* 0x000fe40002781670 */
[----:B------:R-:W-:Y:S02]  /*49d0*/  IADD3 R3, R2, 0x18, RZ ;  /* 0x0000001802037810 */ /* 0x000fe40007ffe0ff */
[----:B--2---:R-:W-:Y:S02]  /*49e0*/  FSEL R21, R21, -INF , !P0 ;  /* 0xff80000015157808 */ /* 0x004fe40004000000 */
[----:B------:R-:W-:Y:S02]  /*49f0*/  ISETP.GE.AND P0, PT, R3, R234, PT ;  /* 0x000000ea0300720c */ /* 0x000fe40003f06270 */
[----:B------:R-:W-:Y:S02]  /*4a00*/  FSEL R44, R40, -INF , !P2 ;  /* 0xff800000282c7808 */ /* 0x000fe40005000000 */
[----:B------:R-:W-:-:S02]  /*4a10*/  FSEL R19, R19, -INF , !P6 ;  /* 0xff80000013137808 */ /* 0x000fc40007000000 */
[----:B------:R-:W-:Y:S01]  /*4a20*/  FSEL R119, R34, -INF , !P5 ;  /* 0xff80000022777808 */ /* 0x000fe20006800000 */
[----:B---3--:R-:W-:Y:S01]  /*4a30*/  FMUL.FTZ R5, R12, c[0x0][0x2ec] ;  /* 0x0000bb000c057a20 */ /* 0x008fe20000410000 */
[----:B----4-:R-:W-:Y:S02]  /*4a40*/  FSEL R139, R26, -INF , !P3 ;  /* 0xff8000001a8b7808 */ /* 0x010fe40005800000 */
[----:B------:R-:W-:Y:S01]  /*4a50*/  ISETP.LT.OR P0, PT, R3, R230, P0 ;  /* 0x000000e60300720c */ /* 0x000fe20000701670 */
[----:B------:R2:W3:Y:S01]  /*4a60*/  MUFU.TANH R12, R5 ;  /* 0x00000005000c7308 */ /* 0x0004e20000002400 */
[----:B------:R-:W-:Y:S01]  /*4a70*/  FMUL.FTZ R8, R8, c[0x0][0x2ec] ;  /* 0x0000bb0008087a20 */ /* 0x000fe20000410000 */
[----:B------:R-:W-:Y:S01]  /*4a80*/  FSEL R16, R35, -INF , !P1 ;  /* 0xff80000023107808 */ /* 0x000fe20004800000 */
[----:B------:R-:W-:Y:S01]  /*4a90*/  FMUL.FTZ R9, R9, c[0x0][0x2ec] ;  /* 0x0000bb0009097a20 */ /* 0x000fe20000410000 */
[----:B------:R-:W-:Y:S01]  /*4aa0*/  ISETP.GE.AND P1, PT, R3, R235, PT ;  /* 0x000000eb0300720c */ /* 0x000fe20003f26270 */
[----:B------:R-:W-:Y:S01]  /*4ab0*/  FMUL.FTZ R10, R10, c[0x0][0x2ec] ;  /* 0x0000bb000a0a7a20 */ /* 0x000fe20000410000 */
[----:B-1----:R-:W-:Y:S01]  /*4ac0*/  FSEL R132, R6, -INF , !P0 ;  /* 0xff80000006847808 */ /* 0x002fe20004000000 */
[----:B------:R-:W-:Y:S01]  /*4ad0*/  FMUL.FTZ R11, R11, c[0x0][0x2ec] ;  /* 0x0000bb000b0b7a20 */ /* 0x000fe20000410000 */
[----:B------:R-:W1:Y:S01]  /*4ae0*/  MUFU.TANH R8, R8 ;  /* 0x0000000800087308 */ /* 0x000e620000002400 */
[----:B------:R-:W-:-:S02]  /*4af0*/  PLOP3.LUT P0, PT, PT, PT, UP0, 0x80, 0x0 ;  /* 0x000000000000781c */ /* 0x000fc40003f0f008 */
[----:B------:R-:W-:Y:S02]  /*4b00*/  ISETP.LT.OR P1, PT, R3, R231, P1 ;  /* 0x000000e70300720c */ /* 0x000fe40000f21670 */
[----:B------:R-:W-:Y:S02]  /*4b10*/  FSEL R28, R7, -INF , !P4 ;  /* 0xff800000071c7808 */ /* 0x000fe40006000000 */
[----:B------:R-:W-:Y:S01]  /*4b20*/  ISETP.GE.AND P4, PT, R3, R233, PT ;  /* 0x000000e90300720c */ /* 0x000fe20003f86270 */
[----:B------:R-:W-:Y:S01]  /*4b30*/  MUFU.TANH R9, R9 ;  /* 0x0000000900097308 */ /* 0x000fe20000002400 */
[C---:B--2---:R-:W-:Y:S02]  /*4b40*/  IADD3 R5, R2.reuse, 0x11, RZ ;  /* 0x0000001102057810 */ /* 0x044fe40007ffe0ff */
[----:B------:R-:W-:Y:S02]  /*4b50*/  IADD3 R2, R2, 0x19, RZ ;  /* 0x0000001902027810 */ /* 0x000fe40007ffe0ff */
[----:B------:R-:W-:-:S02]  /*4b60*/  ISETP.GE.AND P2, PT, R5, R235, PT ;  /* 0x000000eb0500720c */ /* 0x000fc40003f46270 */
[C---:B------:R-:W-:Y:S01]  /*4b70*/  ISETP.GE.AND P6, PT, R5.reuse, R234, PT ;  /* 0x000000ea0500720c */ /* 0x040fe20003fc6270 */
[----:B------:R-:W2:Y:S01]  /*4b80*/  MUFU.TANH R10, R10 ;  /* 0x0000000a000a7308 */ /* 0x000ea20000002400 */
[C---:B------:R-:W-:Y:S02]  /*4b90*/  ISETP.GE.AND P5, PT, R5.reuse, R233, PT ;  /* 0x000000e90500720c */ /* 0x040fe40003fa6270 */
[C---:B------:R-:W-:Y:S02]  /*4ba0*/  ISETP.GE.AND P3, PT, R5.reuse, R232, PT ;  /* 0x000000e80500720c */ /* 0x040fe40003f66270 */
[C---:B------:R-:W-:Y:S02]  /*4bb0*/  ISETP.LT.OR P2, PT, R5.reuse, R231, P2 ;  /* 0x000000e70500720c */ /* 0x040fe40001741670 */
[C---:B------:R-:W-:Y:S01]  /*4bc0*/  ISETP.LT.OR P6, PT, R5.reuse, R230, P6 ;  /* 0x000000e60500720c */ /* 0x040fe200037c1670 */
[----:B------:R-:W-:Y:S01]  /*4bd0*/  MUFU.TANH R11, R11 ;  /* 0x0000000b000b7308 */ /* 0x000fe20000002400 */
[----:B------:R-:W-:-:S02]  /*4be0*/  ISETP.LT.OR P5, PT, R5, R229, P5 ;  /* 0x000000e50500720c */ /* 0x000fc40002fa1670 */
[----:B------:R-:W-:Y:S02]  /*4bf0*/  ISETP.LT.OR P3, PT, R5, R228, P3 ;  /* 0x000000e40500720c */ /* 0x000fe40001f61670 */
[----:B------:R-:W-:Y:S02]  /*4c00*/  FSEL R118, R27, -INF , !P2 ;  /* 0xff8000001b767808 */ /* 0x000fe40005000000 */
[----:B------:R-:W-:Y:S01]  /*4c10*/  FSEL R138, R33, -INF , !P6 ;  /* 0xff800000218a7808 */ /* 0x000fe20007000000 */
[----:B------:R1:W4:Y:S01]  /*4c20*/  MUFU.TANH R5, R15 ;  /* 0x0000000f00057308 */ /* 0x0003220000002400 */
[----:B------:R-:W-:Y:S02]  /*4c30*/  FSEL R14, R25, -INF , !P5 ;  /* 0xff800000190e7808 */ /* 0x000fe40006800000 */
[----:B-----5:R-:W-:Y:S02]  /*4c40*/  FSEL R27, R20, -INF , !P3 ;  /* 0xff800000141b7808 */ /* 0x020fe40005800000 */
[----:B---3--:R-:W-:-:S02]  /*4c50*/  FSEL R117, R12, -INF , !P1 ;  /* 0xff8000000c757808 */ /* 0x008fc40004800000 */
[C---:B------:R-:W-:Y:S02]  /*4c60*/  ISETP.GE.AND P2, PT, R3.reuse, R232, PT ;  /* 0x000000e80300720c */ /* 0x040fe40003f46270 */
[C---:B------:R-:W-:Y:S02]  /*4c70*/  ISETP.GE.AND P6, PT, R2.reuse, R235, PT ;  /* 0x000000eb0200720c */ /* 0x040fe40003fc6270 */
[C---:B------:R-:W-:Y:S02]  /*4c80*/  ISETP.GE.AND P5, PT, R2.reuse, R234, PT ;  /* 0x000000ea0200720c */ /* 0x040fe40003fa6270 */
[C---:B------:R-:W-:Y:S02]  /*4c90*/  ISETP.GE.AND P3, PT, R2.reuse, R233, PT ;  /* 0x000000e90200720c */ /* 0x040fe40003f66270 */
[----:B------:R-:W-:Y:S02]  /*4ca0*/  ISETP.GE.AND P1, PT, R2, R232, PT ;  /* 0x000000e80200720c */ /* 0x000fe40003f26270 */
[----:B------:R-:W-:-:S02]  /*4cb0*/  ISETP.LT.OR P4, PT, R3, R229, P4 ;  /* 0x000000e50300720c */ /* 0x000fc40002781670 */
[----:B------:R-:W-:Y:S02]  /*4cc0*/  ISETP.LT.OR P2, PT, R3, R228, P2 ;  /* 0x000000e40300720c */ /* 0x000fe40001741670 */
[C---:B------:R-:W-:Y:S02]  /*4cd0*/  ISETP.LT.OR P6, PT, R2.reuse, R231, P6 ;  /* 0x000000e70200720c */ /* 0x040fe400037c1670 */
[C---:B------:R-:W-:Y:S02]  /*4ce0*/  ISETP.LT.OR P5, PT, R2.reuse, R230, P5 ;  /* 0x000000e60200720c */ /* 0x040fe40002fa1670 */
[C---:B------:R-:W-:Y:S02]  /*4cf0*/  ISETP.LT.OR P3, PT, R2.reuse, R229, P3 ;  /* 0x000000e50200720c */ /* 0x040fe40001f61670 */
[----:B------:R-:W-:Y:S02]  /*4d00*/  ISETP.LT.OR P1, PT, R2, R228, P1 ;  /* 0x000000e40200720c */ /* 0x000fe40000f21670 */
[----:B------:R-:W-:-:S02]  /*4d10*/  LOP3.LUT R2, R120, R121, RZ, 0xfc, !PT ;  /* 0x0000007978027212 */ /* 0x000fc400078efcff */
[----:B-1----:R-:W-:Y:S02]  /*4d20*/  FSEL R15, R8, -INF , !P4 ;  /* 0xff800000080f7808 */ /* 0x002fe40006000000 */
[----:B--2---:R-:W-:Y:S02]  /*4d30*/  FSEL R26, R10, -INF , !P2 ;  /* 0xff8000000a1a7808 */ /* 0x004fe40005000000 */
[----:B------:R-:W-:Y:S02]  /*4d40*/  FSEL R116, R13, -INF , !P6 ;  /* 0xff8000000d747808 */ /* 0x000fe40007000000 */
[----:B----4-:R-:W-:Y:S02]  /*4d50*/  FSEL R133, R5, -INF , !P5 ;  /* 0xff80000005857808 */ /* 0x010fe40006800000 */
[----:B------:R-:W-:Y:S02]  /*4d60*/  FSEL R20, R9, -INF , !P3 ;  /* 0xff80000009147808 */ /* 0x000fe40005800000 */
[----:B------:R-:W-:Y:S01]  /*4d70*/  FSEL R25, R11, -INF , !P1 ;  /* 0xff8000000b197808 */ /* 0x000fe20004800000 */
        /* <DEDUP_REMOVED lines=41> */
.L_x_2144:
[----:B------:R-:W-:Y:S05]  /*5010*/  BSYNC B0 ;  /* 0x0000000000007941 */ /* 0x000fea0003800000 */
.L_x_2143:
[----:B------:R-:W0:Y:S02]  /*5020*/  LDGDEPBAR ;  /* 0x00000000000079af */ /* 0x000e240000000000 */
.L_x_2142:
        /* <DEDUP_REMOVED lines=51> */
[----:B------:R-:W-:Y:S01]  /*5360*/  LDSM.16.MT88.4 R12, [R218+0xa800] ;  /* 0x00a80000da0c783b */ /* 0x000fe20000004200 */
[----:B--2---:R-:W-:Y:S01]  /*5370*/  F2FP.PACK_AB R124, R243, R241 ;  /* 0x000000f1f37c723e */ /* 0x004fe200000000ff */
[----:B---3--:R-:W-:-:S05]  /*5380*/  FMUL.FTZ R6, R137, c[0x0][0x23c] ;  /* 0x00008f0089067a20 */ /* 0x008fca0000410000 */
[----:B------:R2:W-:Y:S01]  /*5390*/  MUFU.EX2 R242, R9 ;  /* 0x0000000900f27308 */ /* 0x0005e20000000800 */
[----:B------:R-:W-:Y:S01]  /*53a0*/  FSEL R2, R6, RZ, P1 ;  /* 0x000000ff06027208 */ /* 0x000fe20000800000 */
[----:B-1----:R-:W-:-:S04]  /*53b0*/  FFMA.FTZ R5, R16, c[0x0][0x23c], -R3 ;  /* 0x00008f0010057a23 */ /* 0x002fc80000010803 */
[--C-:B------:R-:W-:Y:S02]  /*53c0*/  FFMA.FTZ R0, R24, c[0x0][0x23c], -R2.reuse ;  /* 0x00008f0018007a23 */ /* 0x100fe40000010802 */
[----:B------:R-:W-:Y:S01]  /*53d0*/  FFMA.FTZ R3, R20, c[0x0][0x23c], -R3 ;  /* 0x00008f0014037a23 */ /* 0x000fe20000010803 */
[----:B------:R-:W1:Y:S01]  /*53e0*/  MUFU.EX2 R248, R5 ;  /* 0x0000000500f87308 */ /* 0x000e620000000800 */
[--C-:B------:R-:W-:Y:S02]  /*53f0*/  FFMA.FTZ R4, R32, c[0x0][0x23c], -R2.reuse ;  /* 0x00008f0020047a23 */ /* 0x100fe40000010802 */
[--C-:B--2---:R-:W-:Y:S01]  /*5400*/  FFMA.FTZ R9, R28, c[0x0][0x23c], -R2.reuse ;  /* 0x00008f001c097a23 */ /* 0x104fe20000010802 */
[----:B------:R-:W2:Y:S04]  /*5410*/  LDSM.16.MT88.4 R32, [R215+0xa000] ;  /* 0x00a00000d720783b */ /* 0x000ea80000004200 */
[----:B------:R3:W-:Y:S01]  /*5420*/  MUFU.EX2 R237, R0 ;  /* 0x0000000000ed7308 */ /* 0x0007e20000000800 */
[----:B------:R-:W-:Y:S07]  /*5430*/  LDSM.16.MT88.4 R28, [R217+0xb800] ;  /* 0x00b80000d91c783b */ /* 0x000fee0000004200 */
[----:B------:R-:W-:Y:S01]  /*5440*/  MUFU.EX2 R209, R9 ;  /* 0x0000000900d17308 */ /* 0x000fe20000000800 */
[----:B-1----:R-:W-:Y:S01]  /*5450*/  F2FP.PACK_AB R6, R248, R245 ;  /* 0x000000f5f806723e */ /* 0x002fe200000000ff */
[----:B---3--:R-:W-:-:S06]  /*5460*/  FFMA.FTZ R0, R23, c[0x0][0x23c], -R2 ;  /* 0x00008f0017007a23 */ /* 0x008fcc0000010802 */
[----:B------:R-:W1:Y:S01]  /*5470*/  MUFU.EX2 R240, R3 ;  /* 0x0000000300f07308 */ /* 0x000e620000000800 */
[----:B------:R-:W-:Y:S07]  /*5480*/  LDSM.16.MT88.4 R20, [R217+0xa800] ;  /* 0x00a80000d914783b */ /* 0x000fee0000004200 */
[----:B------:R3:W-:Y:S08]  /*5490*/  MUFU.EX2 R238, R0 ;  /* 0x0000000000ee7308 */ /* 0x0007f00000000800 */
[----:B------:R4:W5:Y:S01]  /*54a0*/  MUFU.EX2 R239, R4 ;  /* 0x0000000400ef7308 */ /* 0x0009620000000800 */
[----:B-1----:R-:W-:Y:S01]  /*54b0*/  F2FP.PACK_AB R126, R240, R242 ;  /* 0x000000f2f07e723e */ /* 0x002fe200000000ff */
[----:B---3--:R-:W-:-:S02]  /*54c0*/  FFMA.FTZ R0, R19, c[0x0][0x23c], -R2 ;  /* 0x00008f0013007a23 */ /* 0x008fc40000010802 */
[----:B------:R-:W1:Y:S04]  /*54d0*/  LDSM.16.MT88.4 R16, [R215+0xb000] ;  /* 0x00b00000d710783b */ /* 0x000e680000004200 */
[----:B------:R3:W2:Y:S01]  /*54e0*/  MUFU.EX2 R244, R0 ;  /* 0x0000000000f47308 */ /* 0x0006a20000000800 */
[----:B----4-:R-:W-:Y:S02]  /*54f0*/  F2FP.PACK_AB R4, R246, R247 ;  /* 0x000000f7f604723e */ /* 0x010fe400000000ff */
[----:B-----5:R-:W-:Y:S02]  /*5500*/  F2FP.PACK_AB R5, R237, R239 ;  /* 0x000000efed05723e */ /* 0x020fe400000000ff */
[----:B---3--:R-:W-:Y:S02]  /*5510*/  FMNMX.FTZ R0, R77, R79, !PT ;  /* 0x0000004f4d007209 */ /* 0x008fe40007810000 */
[----:B--2---:R-:W-:-:S02]  /*5520*/  F2FP.PACK_AB R7, R244, R238 ;  /* 0x000000eef407723e */ /* 0x004fc400000000ff */
        /* <DEDUP_REMOVED lines=8> */
[----:B-1----:R-:W-:Y:S01]  /*55b0*/  HMMA.16816.F32 R108, R4, R18, RZ ;  /* 0x00000012046c723c */ /* 0x002fe200000018ff */
        /* <DEDUP_REMOVED lines=85> */
[--C-:B-1----:R-:W-:Y:S01]  /*5b10*/  FFMA.FTZ R3, R117, c[0x0][0x23c], -R2.reuse ;  /* 0x00008f0075037a23 */ /* 0x102fe20000010802 */
[----:B--2---:R-:W-:Y:S01]  /*5b20*/  F2FP.PACK_AB R128, R199, R200 ;  /* 0x000000c8c780723e */ /* 0x004fe200000000ff */
        /* <DEDUP_REMOVED lines=29> */
[----:B-1----:R-:W-:-:S02]  /*5d00*/  FADD.FTZ R2, R247, R246 ;  /* 0x000000f6f7027221 */ /* 0x002fc40000010000 */
        /* <DEDUP_REMOVED lines=34> */
[----:B------:R1:W-:Y:S06]  /*5f30*/  STL [R1], R251 ;  /* 0x000000fb01007387 */ /* 0x0003ec0000100800 */
        /* <DEDUP_REMOVED lines=58> */
[C---:B------:R-:W-:Y:S01]  /*62e0*/  ISETP.GE.AND P0, PT, R0.reuse, R233, PT ;  /* 0x000000e90000720c */ /* 0x040fe20003f06270 */
[----:B------:R-:W-:Y:S01]  /*62f0*/  @P2 STS.128 [R227+0xb800], RZ ;  /* 0x00b800ffe3002388 */ /* 0x000fe20000000c00 */
[C---:B------:R-:W-:Y:S02]  /*6300*/  ISETP.LT.OR P4, PT, R0.reuse, R231, P4 ;  /* 0x000000e70000720c */ /* 0x040fe40002781670 */
[C---:B------:R-:W-:Y:S01]  /*6310*/  ISETP.LT.OR P1, PT, R0.reuse, R230, P1 ;  /* 0x000000e60000720c */ /* 0x040fe20000f21670 */
[----:B------:R-:W-:Y:S01]  /*6320*/  @!PT LDS RZ, [RZ] ;  /* 0x00000000fffff984 */ /* 0x000fe20000000800 */
[----:B------:R-:W-:Y:S01]  /*6330*/  @!PT LDS RZ, [RZ] ;  /* 0x00000000fffff984 */ /* 0x000fe20000000800 */
[----:B------:R-:W-:Y:S01]  /*6340*/  @!PT LDS RZ, [RZ] ;  /* 0x00000000fffff984 */ /* 0x000fe20000000800 */
[----:B------:R2:W-:Y:S01]  /*6350*/  @!P2 LDGSTS.E.BYPASS.LTC128B.128 [R227+0xb800], [R4.64+0x80] ;  /* 0x0b80008004e3afae */ /* 0x0005e2000b901d50 */
[----:B------:R-:W-:-:S02]  /*6360*/  ISETP.LT.OR P0, PT, R0, R229, P0 ;  /* 0x000000e50000720c */ /* 0x000fc40000701670 */
[C---:B------:R-:W-:Y:S01]  /*6370*/  IADD3 R2, R0.reuse, 0x1, RZ ;  /* 0x0000000100027810 */ /* 0x040fe20007ffe0ff */
[----:B------:R-:W-:Y:S01]  /*6380*/  LDSM.16.M88.4 R20, [R212+0x8800] ;  /* 0x00880000d414783b */ /* 0x000fe20000000200 */
[----:B------:R-:W-:Y:S02]  /*6390*/  ISETP.GE.AND P6, PT, R0, R232, PT ;  /* 0x000000e80000720c */ /* 0x000fe40003fc6270 */
[----:B------:R-:W-:Y:S01]  /*63a0*/  ISETP.GE.AND P5, PT, R2, R235, PT ;  /* 0x000000eb0200720c */ /* 0x000fe20003fa6270 */
[----:B------:R-:W-:Y:S01]  /*63b0*/  LDSM.16.M88.4 R16, [R212+0x8000] ;  /* 0x00800000d410783b */ /* 0x000fe20000000200 */
[----:B------:R-:W-:Y:S02]  /*63c0*/  ISETP.LT.OR P6, PT, R0, R228, P6 ;  /* 0x000000e40000720c */ /* 0x000fe400037c1670 */
[----:B------:R-:W-:Y:S01]  /*63d0*/  ISETP.LT.OR P5, PT, R2, R231, P5 ;  /* 0x000000e70200720c */ /* 0x000fe20002fa1670 */
[----:B------:R-:W-:Y:S04]  /*63e0*/  LDSM.16.M88.4 R12, [R216+0x2000] ;  /* 0x00200000d80c783b */ /* 0x000fe80000000200 */
[----:B------:R-:W-:Y:S04]  /*63f0*/  LDSM.16.M88.4 R32, [R226] ;  /* 0x00000000e220783b */ /* 0x000fe80000000200 */
[----:B-1----:R-:W1:Y:S04]  /*6400*/  LDSM.16.M88.4 R8, [R214] ;  /* 0x00000000d608783b */ /* 0x002e680000000200 */
[----:B------:R-:W-:Y:S04]  /*6410*/  LDSM.16.M88.4 R140, [R223] ;  /* 0x00000000df8c783b */ /* 0x000fe80000000200 */
[----:B--2---:R-:W2:Y:S04]  /*6420*/  LDSM.16.M88.4 R4, [R214+0x2000] ;  /* 0x00200000d604783b */ /* 0x004ea80000000200 */
[----:B------:R-:W-:Y:S04]  /*6430*/  LDSM.16.M88.4 R24, [R221+0x8800] ;  /* 0x00880000dd18783b */ /* 0x000fe80000000200 */
[----:B------:R-:W-:Y:S04]  /*6440*/  LDSM.16.M88.4 R28, [R221+0x8000] ;  /* 0x00800000dd1c783b */ /* 0x000fe80000000200 */
[----:B------:R-:W0:Y:S01]  /*6450*/  LDGDEPBAR ;  /* 0x00000000000079af */ /* 0x000e220000000000 */
[----:B-1----:R-:W-:Y:S08]  /*6460*/  HMMA.16816.F32 R204, R8, R16, RZ ;  /* 0x0000001008cc723c */ /* 0x002ff000000018ff */
[C---:B--2---:R-:W-:Y:S08]  /*6470*/  HMMA.16816.F32 R176, R4.reuse, R20, RZ ;  /* 0x0000001404b0723c */ /* 0x044ff000000018ff */
[C---:B------:R-:W-:Y:S08]  /*6480*/  HMMA.16816.F32 R180, R4.reuse, R16, RZ ;  /* 0x0000001004b4723c */ /* 0x040ff000000018ff */
[-C--:B------:R-:W-:Y:S08]  /*6490*/  HMMA.16816.F32 R192, R4, R18.reuse, RZ ;  /* 0x0000001204c0723c */ /* 0x080ff000000018ff */
[----:B------:R-:W-:Y:S01]  /*64a0*/  HMMA.16816.F32 R200, R8, R18, RZ ;  /* 0x0000001208c8723c */ /* 0x000fe200000018ff */
[----:B------:R-:W1:Y:S07]  /*64b0*/  LDSM.16.M88.4 R16, [R216] ;  /* 0x00000000d810783b */ /* 0x000e6e0000000200 */
[----:B------:R-:W-:Y:S01]  /*64c0*/  HMMA.16816.F32 R184, R4, R22, RZ ;  /* 0x0000001604b8723c */ /* 0x000fe200000018ff */
[----:B------:R-:W2:Y:S07]  /*64d0*/  LDSM.16.M88.4 R4, [R222+0x2000] ;  /* 0x00200000de04783b */ /* 0x000eae0000000200 */
[C---:B------:R-:W-:Y:S08]  /*64e0*/  HMMA.16816.F32 R196, R8.reuse, R20, RZ ;  /* 0x0000001408c4723c */ /* 0x040ff000000018ff */
[----:B------:R-:W-:Y:S01]  /*64f0*/  HMMA.16816.F32 R188, R8, R22, RZ ;  /* 0x0000001608bc723c */ /* 0x000fe200000018ff */
[----:B------:R-:W3:Y:S07]  /*6500*/  LDSM.16.M88.4 R8, [R222] ;  /* 0x00000000de08783b */ /* 0x000eee0000000200 */
        /* <DEDUP_REMOVED lines=9> */
[----:B------:R-:W-:Y:S04]  /*65a0*/  LDSM.16.M88.4 R32, [R219+0x800] ;  /* 0x00080000db20783b */ /* 0x000fe80000000200 */
[----:B------:R-:W-:Y:S03]  /*65b0*/  LDSM.16.M88.4 R16, [R220] ;  /* 0x00000000dc10783b */ /* 0x000fe60000000200 */
[C---:B--2---:R-:W-:Y:S01]  /*65c0*/  HMMA.16816.F32 R196, R4.reuse, R24, R20 ;  /* 0x0000001804c4723c */ /* 0x044fe20000001814 */
[----:B------:R-:W1:Y:S07]  /*65d0*/  LDSM.16.M88.4 R20, [R219] ;  /* 0x00000000db14783b */ /* 0x000e6e0000000200 */
[C---:B------:R-:W-:Y:S08]  /*65e0*/  HMMA.16816.F32 R200, R4.reuse, R28, R180 ;  /* 0x0000001c04c8723c */ /* 0x040ff000000018b4 */
[C---:B------:R-:W-:Y:S08]  /*65f0*/  HMMA.16816.F32 R188, R4.reuse, R30, R176 ;  /* 0x0000001e04bc723c */ /* 0x040ff000000018b0 */
[----:B------:R-:W-:Y:S01]  /*6600*/  HMMA.16816.F32 R180, R4, R26, R184 ;  /* 0x0000001a04b4723c */ /* 0x000fe200000018b8 */
[----:B------:R-:W-:Y:S07]  /*6610*/  LDSM.16.M88.4 R4, [R214+0x6000] ;  /* 0x00600000d604783b */ /* 0x000fee0000000200 */
[C---:B---3--:R-:W-:Y:S08]  /*6620*/  HMMA.16816.F32 R176, R8.reuse, R28, R204 ;  /* 0x0000001c08b0723c */ /* 0x048ff000000018cc */
        /* <DEDUP_REMOVED lines=8> */
[----:B------:R-:W1:Y:S07]  /*66b0*/  LDSM.16.M88.4 R12, [R214+0x4000] ;  /* 0x00400000d60c783b */ /* 0x000e6e0000000200 */
[C---:B------:R-:W-:Y:S01]  /*66c0*/  HMMA.16816.F32 R180, R16.reuse, R22, R28 ;  /* 0x0000001610b4723c */ /* 0x040fe2000000181c */
[----:B------:R-:W3:Y:S07]  /*66d0*/  LDSM.16.M88.4 R28, [R212+0x9800] ;  /* 0x00980000d41c783b */ /* 0x000eee0000000200 */
[C---:B------:R-:W-:Y:S01]  /*66e0*/  HMMA.16816.F32 R184, R16.reuse, R20, R176 ;  /* 0x0000001410b8723c */ /* 0x040fe200000018b0 */
[----:B------:R-:W-:Y:S04]  /*66f0*/  LDSM.16.M88.4 R176, [R225] ;  /* 0x00000000e1b0783b */ /* 0x000fe80000000200 */
[----:B------:R-:W-:Y:S03]  /*6700*/  LDSM.16.M88.4 R20, [R216+0x6000] ;  /* 0x00600000d814783b */ /* 0x000fe60000000200 */
[C---:B------:R-:W-:Y:S08]  /*6710*/  HMMA.16816.F32 R140, R16.reuse, R32, R140 ;  /* 0x00000020108c723c */ /* 0x040ff0000000188c */
[----:B------:R-:W-:Y:S01]  /*6720*/  HMMA.16816.F32 R188, R16, R34, R24 ;  /* 0x0000002210bc723c */ /* 0x000fe20000001818 */
[----:B------:R-:W4:Y:S07]  /*6730*/  LDSM.16.M88.4 R24, [R216+0x4000] ;  /* 0x00400000d818783b */ /* 0x000f2e0000000200 */
[-C--:B--2---:R-:W-:Y:S08]  /*6740*/  HMMA.16816.F32 R32, R4, R8.reuse, R200 ;  /* 0x000000080420723c */ /* 0x084ff000000018c8 */
[----:B-1----:R-:W-:Y:S08]  /*6750*/  HMMA.16816.F32 R16, R12, R8, R184 ;  /* 0x000000080c10723c */ /* 0x002ff000000018b8 */
[C---:B---3--:R-:W-:Y:S08]  /*6760*/  HMMA.16816.F32 R208, R4.reuse, R30, R192 ;  /* 0x0000001e04d0723c */ /* 0x048ff000000018c0 */
[-C--:B------:R-:W-:Y:S08]  /*6770*/  HMMA.16816.F32 R236, R4, R10.reuse, R204 ;  /* 0x0000000a04ec723c */ /* 0x080ff000000018cc */
[C---:B------:R-:W-:Y:S01]  /*6780*/  HMMA.16816.F32 R192, R12.reuse, R10, R180 ;  /* 0x0000000a0cc0723c */ /* 0x040fe200000018b4 */
[----:B------:R-:W-:Y:S07]  /*6790*/  LDSM.16.M88.4 R8, [R222+0x4000] ;  /* 0x00400000de08783b */ /* 0x000fee0000000200 */
[----:B------:R-:W-:Y:S01]  /*67a0*/  HMMA.16816.F32 R200, R12, R28, R140 ;  /* 0x0000001c0cc8723c */ /* 0x000fe2000000188c */
[----:B------:R-:W1:Y:S07]  /*67b0*/  LDSM.16.M88.4 R140, [R221+0x9000] ;  /* 0x00900000dd8c783b */ /* 0x000e6e0000000200 */
[----:B----4-:R-:W-:Y:S08]  /*67c0*/  HMMA.16816.F32 R16, R24, R176, R16 ;  /* 0x000000b01810723c */ /* 0x010ff00000001810 */
[----:B------:R-:W-:Y:S01]  /*67d0*/  HMMA.16816.F32 R204, R4, R28, R196 ;  /* 0x0000001c04cc723c */ /* 0x000fe200000018c4 */
[----:B------:R-:W2:Y:S07]  /*67e0*/  LDSM.16.M88.4 R4, [R222+0x6000] ;  /* 0x00600000de04783b */ /* 0x000eae0000000200 */
[----:B------:R-:W-:Y:S01]  /*67f0*/  HMMA.16816.F32 R180, R20, R176, R32 ;  /* 0x000000b014b4723c */ /* 0x000fe20000001820 */
[----:B------:R-:W-:Y:S07]  /*6800*/  LDSM.16.M88.4 R32, [R219+0x1000] ;  /* 0x00100000db20783b */ /* 0x000fee0000000200 */
[----:B------:R-:W-:Y:S01]  /*6810*/  HMMA.16816.F32 R196, R12, R30, R188 ;  /* 0x0000001e0cc4723c */ /* 0x000fe200000018bc */
[----:B------:R-:W3:Y:S04]  /*6820*/  LDSM.16.M88.4 R12, [R220+0x4000] ;  /* 0x00400000dc0c783b */ /* 0x000ee80000000200 */
[----:B------:R-:W4:Y:S03]  /*6830*/  LDSM.16.M88.4 R28, [R224] ;  /* 0x00000000e01c783b */ /* 0x000f260000000200 */
[----:B------:R-:W-:Y:S08]  /*6840*/  HMMA.16816.F32 R188, R24, R178, R192 ;  /* 0x000000b218bc723c */ /* 0x000ff000000018c0 */
[-C--:B-1----:R-:W-:Y:S01]  /*6850*/  HMMA.16816.F32 R184, R8, R140.reuse, R16 ;  /* 0x0000008c08b8723c */ /* 0x082fe20000001810 */
[----:B------:R-:W1:Y:S07]  /*6860*/  LDSM.16.M88.4 R16, [R220+0x6000] ;  /* 0x00600000dc10783b */ /* 0x000e6e0000000200 */
[----:B--2---:R-:W-:Y:S11]  /*6870*/  HMMA.16816.F32 R180, R4, R140, R180 ;  /* 0x0000008c04b4723c */ /* 0x004ff600000018b4 */
[----:B------:R-:W-:Y:S05]  /*6880*/  @!UPT UIADD3 URZ, URZ, URZ, URZ ;  /* 0x0000003f3f3ff290 */ /* 0x000fea000fffe03f */
[----:B---3--:R-:W-:Y:S08]  /*6890*/  HMMA.16816.F32 R192, R12, R32, R184 ;  /* 0x000000200cc0723c */ /* 0x008ff000000018b8 */
[C---:B------:R-:W-:Y:S08]  /*68a0*/  HMMA.16816.F32 R184, R20.reuse, R178, R236 ;  /* 0x000000b214b8723c */ /* 0x040ff000000018ec */
[C---:B----4-:R-:W-:Y:S08]  /*68b0*/  HMMA.16816.F32 R204, R20.reuse, R28, R204 ;  /* 0x0000001c14cc723c */ /* 0x050ff000000018cc */
[----:B------:R-:W-:Y:S01]  /*68c0*/  HMMA.16816.F32 R208, R20, R30, R208 ;  /* 0x0000001e14d0723c */ /* 0x000fe200000018d0 */
[----:B------:R-:W2:Y:S01]  /*68d0*/  LDSM.16.M88.4 R20, [R221+0x9800] ;  /* 0x00980000dd14783b */ /* 0x000ea20000000200 */
[----:B------:R-:W-:-:S02]  /*68e0*/  FMUL.FTZ R194, R194, c[0x0][0x2ec] ;  /* 0x0000bb00c2c27a20 */ /* 0x000fc40000410000 */
[----:B------:R-:W-:Y:S02]  /*68f0*/  FMUL.FTZ R192, R192, c[0x0][0x2ec] ;  /* 0x0000bb00c0c07a20 */ /* 0x000fe40000410000 */
[----:B------:R-:W-:Y:S02]  /*6900*/  FMUL.FTZ R195, R195, c[0x0][0x2ec] ;  /* 0x0000bb00c3c37a20 */ /* 0x000fe40000410000 */
[----:B------:R-:W-:Y:S01]  /*6910*/  HMMA.16816.F32 R176, R8, R142, R188 ;  /* 0x0000008e08b0723c */ /* 0x000fe200000018bc */
[----:B------:R-:W-:Y:S01]  /*6920*/  MUFU.TANH R236, R192 ;  /* 0x000000c000ec7308 */ /* 0x000fe20000002400 */
[----:B------:R-:W-:-:S06]  /*6930*/  FMUL.FTZ R193, R193, c[0x0][0x2ec] ;  /* 0x0000bb00c1c17a20 */ /* 0x000fcc0000410000 */
[C---:B------:R-:W-:Y:S01]  /*6940*/  HMMA.16816.F32 R200, R24.reuse, R28, R200 ;  /* 0x0000001c18c8723c */ /* 0x040fe200000018c8 */
[----:B------:R-:W-:Y:S07]  /*6950*/  MUFU.TANH R194, R194 ;  /* 0x000000c200c27308 */ /* 0x000fee0000002400 */
[----:B------:R-:W-:Y:S01]  /*6960*/  HMMA.16816.F32 R188, R24, R30, R196 ;  /* 0x0000001e18bc723c */ /* 0x000fe200000018c4 */
[----:B------:R-:W3:Y:S01]  /*6970*/  LDSM.16.M88.4 R24, [R219+0x1800] ;  /* 0x00180000db18783b */ /* 0x000ee20000000200 */
[----:B------:R-:W-:Y:S01]  /*6980*/  MUFU.TANH R237, R193 ;  /* 0x000000c100ed7308 */ /* 0x000fe20000002400 */
[----:B------:R-:W-:-:S05]  /*6990*/  DEPBAR.LE SB0, 0x0 ;  /* 0x000080000000791a */ /* 0x000fca0000000000 */
[----:B------:R-:W-:Y:S02]  /*69a0*/  HMMA.16816.F32 R28, R4, R142, R184 ;  /* 0x0000008e041c723c */ /* 0x000fe400000018b8 */
[----:B------:R-:W-:Y:S06]  /*69b0*/  MUFU.TANH R195, R195 ;  /* 0x000000c300c37308 */ /* 0x000fec0000002400 */
[----:B------:R-:W-:Y:S08]  /*69c0*/  HMMA.16816.F32 R140, R12, R34, R176 ;  /* 0x000000220c8c723c */ /* 0x000ff000000018b0 */
[C---:B-1----:R-:W-:Y:S08]  /*69d0*/  HMMA.16816.F32 R180, R16.reuse, R32, R180 ;  /* 0x0000002010b4723c */ /* 0x042ff000000018b4 */
[----:B------:R-:W-:Y:S08]  /*69e0*/  HMMA.16816.F32 R176, R16, R34, R28 ;  /* 0x0000002210b0723c */ /* 0x000ff0000000181c */
[----:B--2---:R-:W-:Y:S01]  /*69f0*/  HMMA.16816.F32 R28, R8, R20, R200 ;  /* 0x00000014081c723c */ /* 0x004fe200000018c8 */
[----:B------:R-:W-:-:S02]  /*6a00*/  FMUL.FTZ R140, R140, c[0x0][0x2ec] ;  /* 0x0000bb008c8c7a20 */ /* 0x000fc40000410000 */
[----:B------:R-:W-:Y:S02]  /*6a10*/  FMUL.FTZ R142, R142, c[0x0][0x2ec] ;  /* 0x0000bb008e8e7a20 */ /* 0x000fe40000410000 */
[----:B------:R-:W-:Y:S01]  /*6a20*/  MUFU.TANH R185, R140 ;  /* 0x0000008c00b97308 */ /* 0x000fe20000002400 */
[----:B------:R-:W-:Y:S02]  /*6a30*/  FMUL.FTZ R141, R141, c[0x0][0x2ec] ;  /* 0x0000bb008d8d7a20 */ /* 0x000fe40000410000 */
[----:B------:R-:W-:Y:S01]  /*6a40*/  HMMA.16816.F32 R32, R4, R20, R204 ;  /* 0x000000140420723c */ /* 0x000fe200000018cc */
[----:B------:R-:W-:Y:S02]  /*6a50*/  FMUL.FTZ R180, R180, c[0x0][0x2ec] ;  /* 0x0000bb00b4b47a20 */ /* 0x000fe40000410000 */
[----:B------:R-:W-:Y:S02]  /*6a60*/  FMUL.FTZ R181, R181, c[0x0][0x2ec] ;  /* 0x0000bb00b5b57a20 */ /* 0x000fe40000410000 */
[----:B------:R-:W-:Y:S01]  /*6a70*/  MUFU.TANH R138, R180 ;  /* 0x000000b4008a7308 */ /* 0x000fe20000002400 */
[----:B------:R-:W-:-:S02]  /*6a80*/  FMUL.FTZ R182, R182, c[0x0][0x2ec] ;  /* 0x0000bb00b6b67a20 */ /* 0x000fc40000410000 */
[----:B------:R-:W-:Y:S01]  /*6a90*/  FMUL.FTZ R183, R183, c[0x0][0x2ec] ;  /* 0x0000bb00b7b77a20 */ /* 0x000fe20000410000 */
[----:B------:R-:W-:Y:S01]  /*6aa0*/  HMMA.16816.F32 R8, R8, R22, R188 ;  /* 0x000000160808723c */ /* 0x000fe200000018bc */
[----:B------:R-:W-:Y:S02]  /*6ab0*/  FMUL.FTZ R176, R176, c[0x0][0x2ec] ;  /* 0x0000bb00b0b07a20 */ /* 0x000fe40000410000 */
[----:B------:R-:W-:Y:S01]  /*6ac0*/  FMUL.FTZ R177, R177, c[0x0][0x2ec] ;  /* 0x0000bb00b1b17a20 */ /* 0x000fe20000410000 */
[----:B------:R-:W-:Y:S01]  /*6ad0*/  MUFU.TANH R187, R181 ;  /* 0x000000b500bb7308 */ /* 0x000fe20000002400 */
[----:B------:R-:W-:Y:S02]  /*6ae0*/  FMUL.FTZ R179, R179, c[0x0][0x2ec] ;  /* 0x0000bb00b3b37a20 */ /* 0x000fe40000410000 */
[----:B------:R-:W-:Y:S01]  /*6af0*/  FMUL.FTZ R178, R178, c[0x0][0x2ec] ;  /* 0x0000bb00b2b27a20 */ /* 0x000fe20000410000 */
[----:B---3--:R-:W-:Y:S01]  /*6b00*/  HMMA.16816.F32 R28, R12, R24, R28 ;  /* 0x000000180c1c723c */ /* 0x008fe2000000181c */
[----:B------:R-:W-:-:S03]  /*6b10*/  FMUL.FTZ R143, R143, c[0x0][0x2ec] ;  /* 0x0000bb008f8f7a20 */ /* 0x000fc60000410000 */
[----:B------:R-:W1:Y:S08]  /*6b20*/  MUFU.TANH R184, R182 ;  /* 0x000000b600b87308 */ /* 0x000e700000002400 */
[----:B------:R2:W-:Y:S08]  /*6b30*/  MUFU.TANH R193, R183 ;  /* 0x000000b700c17308 */ /* 0x0005f00000002400 */
[----:B------:R-:W-:Y:S01]  /*6b40*/  MUFU.TANH R3, R176 ;  /* 0x000000b000037308 */ /* 0x000fe20000002400 */
[----:B-1----:R-:W-:-:S03]  /*6b50*/  FSEL R21, R184, -INF , !P6 ;  /* 0xff800000b8157808 */ /* 0x002fc60007000000 */
[----:B------:R-:W-:Y:S02]  /*6b60*/  FMUL.FTZ R29, R29, c[0x0][0x2ec] ;  /* 0x0000bb001d1d7a20 */ /* 0x000fe40000410000 */
[----:B------:R-:W-:Y:S01]  /*6b70*/  FMUL.FTZ R28, R28, c[0x0][0x2ec] ;  /* 0x0000bb001c1c7a20 */ /* 0x000fe20000410000 */
[----:B--2---:R-:W-:Y:S01]  /*6b80*/  HMMA.16816.F32 R180, R4, R22, R208 ;  /* 0x0000001604b4723c */ /* 0x004fe200000018d0 */
[----:B------:R1:W-:Y:S01]  /*6b90*/  MUFU.TANH R176, R29 ;  /* 0x0000001d00b07308 */ /* 0x0003e20000002400 */
[----:B------:R-:W-:Y:S02]  /*6ba0*/  FMUL.FTZ R31, R31, c[0x0][0x2ec] ;  /* 0x0000bb001f1f7a20 */ /* 0x000fe40000410000 */
[----:B------:R-:W-:-:S03]  /*6bb0*/  FMUL.FTZ R30, R30, c[0x0][0x2ec] ;  /* 0x0000bb001e1e7a20 */ /* 0x000fc60000410000 */
[----:B------:R-:W-:Y:S01]  /*6bc0*/  FSEL R22, R236, -INF , !P4 ;  /* 0xff800000ec167808 */ /* 0x000fe20006000000 */
[----:B------:R-:W-:Y:S01]  /*6bd0*/  HMMA.16816.F32 R4, R16, R24, R32 ;  /* 0x000000181004723c */ /* 0x000fe20000001820 */
[C---:B------:R-:W-:Y:S01]  /*6be0*/  ISETP.GE.AND P4, PT, R2.reuse, R234, PT ;  /* 0x000000ea0200720c */ /* 0x040fe20003f86270 */
[----:B------:R-:W2:Y:S01]  /*6bf0*/  MUFU.TANH R139, R142 ;  /* 0x0000008e008b7308 */ /* 0x000ea20000002400 */
[----:B------:R-:W-:Y:S02]  /*6c00*/  FSEL R23, R237, -INF , !P5 ;  /* 0xff800000ed177808 */ /* 0x000fe40006800000 */
[----:B------:R-:W-:Y:S02]  /*6c10*/  ISETP.LT.OR P4, PT, R2, R230, P4 ;  /* 0x000000e60200720c */ /* 0x000fe40002781670 */
[----:B------:R-:W-:Y:S02]  /*6c20*/  FSEL R32, R138, -INF , !P0 ;  /* 0xff8000008a207808 */ /* 0x000fe40004000000 */
[----:B-1----:R-:W-:Y:S01]  /*6c30*/  FSEL R29, R194, -INF , !P1 ;  /* 0xff800000c21d7808 */ /* 0x002fe20004800000 */
[----:B------:R-:W-:Y:S01]  /*6c40*/  MUFU.TANH R133, R177 ;  /* 0x000000b100857308 */ /* 0x000fe20000002400 */
[----:B------:R-:W-:-:S02]  /*6c50*/  ISETP.GE.AND P1, PT, R2, R233, PT ;  /* 0x000000e90200720c */ /* 0x000fc40003f26270 */
[C---:B------:R-:W-:Y:S02]  /*6c60*/  ISETP.GE.AND P0, PT, R2.reuse, R232, PT ;  /* 0x000000e80200720c */ /* 0x040fe40003f06270 */
[C---:B------:R-:W-:Y:S01]  /*6c70*/  ISETP.LT.OR P1, PT, R2.reuse, R229, P1 ;  /* 0x000000e50200720c */ /* 0x040fe20000f21670 */
[----:B------:R-:W-:Y:S01]  /*6c80*/  HMMA.16816.F32 R16, R16, R26, R180 ;  /* 0x0000001a1010723c */ /* 0x000fe200000018b4 */
[----:B------:R-:W-:Y:S01]  /*6c90*/  ISETP.LT.OR P0, PT, R2, R228, P0 ;  /* 0x000000e40200720c */ /* 0x000fe20000701670 */
[----:B------:R-:W-:Y:S01]  /*6ca0*/  MUFU.TANH R132, R179 ;  /* 0x000000b300847308 */ /* 0x000fe20000002400 */
[----:B------:R-:W-:-:S04]  /*6cb0*/  IADD3 R2, R0, 0x8, RZ ;  /* 0x0000000800027810 */ /* 0x000fc80007ffe0ff */
        /* <DEDUP_REMOVED lines=10> */
[----:B--2---:R-:W-:Y:S01]  /*6d60*/  FSEL R24, R139, -INF , !P5 ;  /* 0xff8000008b187808 */ /* 0x004fe20006800000 */
[----:B------:R2:W-:Y:S06]  /*6d70*/  MUFU.TANH R179, R31 ;  /* 0x0000001f00b37308 */ /* 0x0005ec0000002400 */
[----:B------:R-:W-:Y:S01]  /*6d80*/  FMUL.FTZ R16, R16, c[0x0][0x2ec] ;  /* 0x0000bb0010107a20 */ /* 0x000fe20000410000 */
[----:B-1----:R-:W-:Y:S01]  /*6d90*/  FSEL R28, R195, -INF , !P4 ;  /* 0xff800000c31c7808 */ /* 0x002fe20006000000 */
[----:B------:R-:W-:Y:S01]  /*6da0*/  MUFU.TANH R192, R141 ;  /* 0x0000008d00c07308 */ /* 0x000fe20000002400 */
[----:B------:R-:W-:Y:S01]  /*6db0*/  ISETP.GE.AND P4, PT, R2, R233, PT ;  /* 0x000000e90200720c */ /* 0x000fe20003f86270 */
[----:B------:R-:W-:-:S03]  /*6dc0*/  FMUL.FTZ R17, R17, c[0x0][0x2ec] ;  /* 0x0000bb0011117a20 */ /* 0x000fc60000410000 */
[C---:B------:R-:W-:Y:S02]  /*6dd0*/  ISETP.LT.OR P4, PT, R2.reuse, R229, P4 ;  /* 0x000000e50200720c */ /* 0x040fe40002781670 */
[----:B--2---:R-:W-:Y:S01]  /*6de0*/  FSEL R31, R187, -INF , !P1 ;  /* 0xff800000bb1f7808 */ /* 0x004fe20004800000 */
[----:B------:R-:W1:Y:S01]  /*6df0*/  MUFU.TANH R178, R178 ;  /* 0x000000b200b27308 */ /* 0x000e620000002400 */
[C---:B------:R-:W-:Y:S02]  /*6e00*/  ISETP.GE.AND P1, PT, R2.reuse, R232, PT ;  /* 0x000000e80200720c */ /* 0x040fe40003f26270 */
[----:B------:R-:W-:Y:S02]  /*6e10*/  FSEL R25, R3, -INF , !P4 ;  /* 0xff80000003197808 */ /* 0x000fe40006000000 */
[----:B------:R-:W-:Y:S02]  /*6e20*/  ISETP.LT.OR P1, PT, R2, R228, P1 ;  /* 0x000000e40200720c */ /* 0x000fe40000f21670 */
[C---:B------:R-:W-:Y:S01]  /*6e30*/  IADD3 R2, R0.reuse, 0x9, RZ ;  /* 0x0000000900027810 */ /* 0x040fe20007ffe0ff */
[----:B------:R2:W-:Y:S01]  /*6e40*/  MUFU.TANH R33, R30 ;  /* 0x0000001e00217308 */ /* 0x0005e20000002400 */
[----:B------:R-:W-:-:S02]  /*6e50*/  IADD3 R3, R0, 0x11, RZ ;  /* 0x0000001100037810 */ /* 0x000fc40007ffe0ff */
[C---:B------:R-:W-:Y:S02]  /*6e60*/  ISETP.GE.AND P6, PT, R2.reuse, R234, PT ;  /* 0x000000ea0200720c */ /* 0x040fe40003fc6270 */
[C---:B------:R-:W-:Y:S02]  /*6e70*/  ISETP.GE.AND P5, PT, R2.reuse, R233, PT ;  /* 0x000000e90200720c */ /* 0x040fe40003fa6270 */
[C---:B------:R-:W-:Y:S01]  /*6e80*/  ISETP.GE.AND P4, PT, R2.reuse, R232, PT ;  /* 0x000000e80200720c */ /* 0x040fe20003f86270 */
[----:B------:R3:W4:Y:S01]  /*6e90*/  MUFU.TANH R186, R143 ;  /* 0x0000008f00ba7308 */ /* 0x0007220000002400 */
[C---:B------:R-:W-:Y:S02]  /*6ea0*/  ISETP.LT.OR P6, PT, R2.reuse, R230, P6 ;  /* 0x000000e60200720c */ /* 0x040fe400037c1670 */
[C---:B------:R-:W-:Y:S02]  /*6eb0*/  ISETP.LT.OR P5, PT, R2.reuse, R229, P5 ;  /* 0x000000e50200720c */ /* 0x040fe40002fa1670 */
[----:B------:R-:W-:-:S02]  /*6ec0*/  ISETP.LT.OR P4, PT, R2, R228, P4 ;  /* 0x000000e40200720c */ /* 0x000fc40002781670 */
[----:B--2---:R-:W-:Y:S01]  /*6ed0*/  FSEL R30, R193, -INF , !P0 ;  /* 0xff800000c11e7808 */ /* 0x004fe20004000000 */
[----:B------:R-:W-:Y:S01]  /*6ee0*/  MUFU.TANH R5, R5 ;  /* 0x0000000500057308 */ /* 0x000fe20000002400 */
[----:B------:R-:W-:Y:S01]  /*6ef0*/  BAR.SYNC.DEFER_BLOCKING 0x0 ;  /* 0x0000000000007b1d */ /* 0x000fe20000010000 */
[----:B------:R-:W-:-:S04]  /*6f00*/  ISETP.GE.AND P0, PT, R2, R235, PT ;  /* 0x000000eb0200720c */ /* 0x000fc80003f06270 */
[----:B------:R-:W-:Y:S01]  /*6f10*/  ISETP.LT.OR P0, PT, R2, R231, P0 ;  /* 0x000000e70200720c */ /* 0x000fe20000701670 */
[----:B---3--:R-:W-:Y:S01]  /*6f20*/  HMMA.16816.F32 R140, R12, R26, R8 ;  /* 0x0000001a0c8c723c */ /* 0x008fe20000001808 */
[----:B------:R-:W-:Y:S01]  /*6f30*/  IADD3 R2, R0, 0x10, RZ ;  /* 0x0000001000027810 */ /* 0x000fe20007ffe0ff */
[----:B------:R-:W2:Y:S05]  /*6f40*/  MUFU.TANH R6, R6 ;  /* 0x0000000600067308 */ /* 0x000eaa0000002400 */
[----:B-1----:R-:W-:Y:S02]  /*6f50*/  FSEL R14, R178, -INF , !P1 ;  /* 0xff800000b20e7808 */ /* 0x002fe40004800000 */
[----:B------:R-:W-:Y:S01]  /*6f60*/  FSEL R11, R192, -INF , !P0 ;  /* 0xff800000c00b7808 */ /* 0x000fe20004000000 */
[----:B------:R-:W1:Y:S01]  /*6f70*/  MUFU.TANH R4, R4 ;  /* 0x0000000400047308 */ /* 0x000e620000002400 */
[----:B------:R-:W-:-:S02]  /*6f80*/  ISETP.GE.AND P1, PT, R2, R235, PT ;  /* 0x000000eb0200720c */ /* 0x000fc40003f26270 */
[C---:B------:R-:W-:Y:S02]  /*6f90*/  ISETP.GE.AND P0, PT, R2.reuse, R234, PT ;  /* 0x000000ea0200720c */ /* 0x040fe40003f06270 */
[C---:B------:R-:W-:Y:S02]  /*6fa0*/  ISETP.LT.OR P1, PT, R2.reuse, R231, P1 ;  /* 0x000000e70200720c */ /* 0x040fe40000f21670 */
[----:B------:R-:W-:Y:S01]  /*6fb0*/  ISETP.LT.OR P0, PT, R2, R230, P0 ;  /* 0x000000e60200720c */ /* 0x000fe20000701670 */
[----:B------:R-:W-:Y:S01]  /*6fc0*/  MUFU.TANH R7, R7 ;  /* 0x0000000700077308 */ /* 0x000fe20000002400 */
[----:B----4-:R-:W-:Y:S02]  /*6fd0*/  FSEL R12, R186, -INF , !P6 ;  /* 0xff800000ba0c7808 */ /* 0x010fe40007000000 */
[----:B------:R-:W-:Y:S02]  /*6fe0*/  FSEL R15, R133, -INF , !P5 ;  /* 0xff800000850f7808 */ /* 0x000fe40006800000 */
[----:B------:R-:W-:Y:S01]  /*6ff0*/  FSEL R13, R132, -INF , !P4 ;  /* 0xff800000840d7808 */ /* 0x000fe20006000000 */
[----:B------:R-:W-:Y:S01]  /*7000*/  FMUL.FTZ R140, R140, c[0x0][0x2ec] ;  /* 0x0000bb008c8c7a20 */ /* 0x000fe20000410000 */
[----:B------:R-:W-:Y:S01]  /*7010*/  FSEL R177, R177, -INF , !P1 ;  /* 0xff800000b1b17808 */ /* 0x000fe20004800000 */
[----:B------:R-:W-:Y:S01]  /*7020*/  FMUL.FTZ R142, R142, c[0x0][0x2ec] ;  /* 0x0000bb008e8e7a20 */ /* 0x000fe20000410000 */
[----:B------:R-:W-:Y:S01]  /*7030*/  FSEL R180, R33, -INF , !P0 ;  /* 0xff80000021b47808 */ /* 0x000fe20004000000 */
[----:B------:R-:W-:Y:S01]  /*7040*/  MUFU.TANH R183, R16 ;  /* 0x0000001000b77308 */ /* 0x000fe20000002400 */
[C---:B------:R-:W-:Y:S01]  /*7050*/  ISETP.GE.AND P6, PT, R2.reuse, R233, PT ;  /* 0x000000e90200720c */ /* 0x040fe20003fc6270 */
[----:B------:R-:W-:Y:S01]  /*7060*/  FMUL.FTZ R141, R141, c[0x0][0x2ec] ;  /* 0x0000bb008d8d7a20 */ /* 0x000fe20000410000 */
[----:B------:R-:W-:Y:S01]  /*7070*/  ISETP.GE.AND P5, PT, R2, R232, PT ;  /* 0x000000e80200720c */ /* 0x000fe20003fa6270 */
[----:B------:R-:W-:Y:S01]  /*7080*/  FMUL.FTZ R143, R143, c[0x0][0x2ec] ;  /* 0x0000bb008f8f7a20 */ /* 0x000fe20000410000 */
[----:B------:R-:W-:-:S02]  /*7090*/  ISETP.GE.AND P4, PT, R3, R235, PT ;  /* 0x000000eb0300720c */ /* 0x000fc40003f86270 */
[C---:B------:R-:W-:Y:S01]  /*70a0*/  ISETP.GE.AND P1, PT, R3.reuse, R234, PT ;  /* 0x000000ea0300720c */ /* 0x040fe20003f26270 */
[----:B------:R-:W-:Y:S01]  /*70b0*/  MUFU.TANH R140, R140 ;  /* 0x0000008c008c7308 */ /* 0x000fe20000002400 */
[C---:B------:R-:W-:Y:S02]  /*70c0*/  ISETP.GE.AND P0, PT, R3.reuse, R233, PT ;  /* 0x000000e90300720c */ /* 0x040fe40003f06270 */
[C---:B------:R-:W-:Y:S02]  /*70d0*/  ISETP.LT.OR P6, PT, R2.reuse, R229, P6 ;  /* 0x000000e50200720c */ /* 0x040fe400037c1670 */
[----:B------:R-:W-:Y:S02]  /*70e0*/  ISETP.LT.OR P5, PT, R2, R228, P5 ;  /* 0x000000e40200720c */ /* 0x000fe40002fa1670 */
[C---:B------:R-:W-:Y:S01]  /*70f0*/  ISETP.LT.OR P4, PT, R3.reuse, R231, P4 ;  /* 0x000000e70300720c */ /* 0x040fe20002781670 */
[----:B------:R-:W3:Y:S01]  /*7100*/  MUFU.TANH R142, R142 ;  /* 0x0000008e008e7308 */ /* 0x000ee20000002400 */
[----:B------:R-:W-:-:S02]  /*7110*/  ISETP.LT.OR P1, PT, R3, R230, P1 ;  /* 0x000000e60300720c */ /* 0x000fc40000f21670 */
[----:B------:R-:W-:Y:S02]  /*7120*/  ISETP.LT.OR P0, PT, R3, R229, P0 ;  /* 0x000000e50300720c */ /* 0x000fe40000701670 */
[----:B------:R-:W-:Y:S02]  /*7130*/  IADD3 R2, R0, 0x18, RZ ;  /* 0x0000001800027810 */ /* 0x000fe40007ffe0ff */
[----:B--2---:R-:W-:Y:S01]  /*7140*/  FSEL R185, R6, -INF , !P5 ;  /* 0xff80000006b97808 */ /* 0x004fe20006800000 */
[----:B------:R-:W-:Y:S01]  /*7150*/  MUFU.TANH R141, R141 ;  /* 0x0000008d008d7308 */ /* 0x000fe20000002400 */
[----:B------:R-:W-:Y:S02]  /*7160*/  FSEL R176, R176, -INF , !P4 ;  /* 0xff800000b0b07808 */ /* 0x000fe40006000000 */
[----:B------:R-:W-:Y:S02]  /*7170*/  FSEL R179, R179, -INF , !P1 ;  /* 0xff800000b3b37808 */ /* 0x000fe40004800000 */
[----:B------:R-:W-:-:S02]  /*7180*/  FSEL R182, R5, -INF , !P0 ;  /* 0xff80000005b67808 */ /* 0x000fc40004000000 */
[C---:B------:R-:W-:Y:S01]  /*7190*/  ISETP.GE.AND P5, PT, R2.reuse, R235, PT ;  /* 0x000000eb0200720c */ /* 0x040fe20003fa6270 */
[----:B------:R-:W-:Y:S01]  /*71a0*/  MUFU.TANH R143, R143 ;  /* 0x0000008f008f7308 */ /* 0x000fe20000002400 */
[C---:B------:R-:W-:Y:S02]  /*71b0*/  ISETP.GE.AND P4, PT, R2.reuse, R234, PT ;  /* 0x000000ea0200720c */ /* 0x040fe40003f86270 */
[C---:B------:R-:W-:Y:S02]  /*71c0*/  ISETP.GE.AND P1, PT, R2.reuse, R233, PT ;  /* 0x000000e90200720c */ /* 0x040fe40003f26270 */
[C---:B------:R-:W-:Y:S02]  /*71d0*/  ISETP.GE.AND P0, PT, R2.reuse, R232, PT ;  /* 0x000000e80200720c */ /* 0x040fe40003f06270 */
[C---:B------:R-:W-:Y:S01]  /*71e0*/  ISETP.LT.OR P5, PT, R2.reuse, R231, P5 ;  /* 0x000000e70200720c */ /* 0x040fe20002fa1670 */
[----:B------:R2:W-:Y:S01]  /*71f0*/  MUFU.TANH R184, R17 ;  /* 0x0000001100b87308 */ /* 0x0005e20000002400 */
[----:B------:R-:W-:-:S02]  /*7200*/  ISETP.LT.OR P4, PT, R2, R230, P4 ;  /* 0x000000e60200720c */ /* 0x000fc40002781670 */
[C---:B------:R-:W-:Y:S02]  /*7210*/  ISETP.LT.OR P1, PT, R2.reuse, R229, P1 ;  /* 0x000000e50200720c */ /* 0x040fe40000f21670 */
[----:B------:R-:W-:Y:S01]  /*7220*/  ISETP.LT.OR P0, PT, R2, R228, P0 ;  /* 0x000000e40200720c */ /* 0x000fe20000701670 */
[----:B------:R-:W-:Y:S01]  /*7230*/  FMUL.FTZ R2, R18, c[0x0][0x2ec] ;  /* 0x0000bb0012027a20 */ /* 0x000fe20000410000 */
[----:B-1----:R-:W-:Y:S02]  /*7240*/  FSEL R181, R4, -INF , !P6 ;  /* 0xff80000004b57808 */ /* 0x002fe40007000000 */
[C---:B------:R-:W-:Y:S02]  /*7250*/  ISETP.GE.AND P6, PT, R3.reuse, R232, PT ;  /* 0x000000e80300720c */ /* 0x040fe40003fc6270 */
[----:B------:R-:W-:Y:S01]  /*7260*/  IADD3 R0, R0, 0x19, RZ ;  /* 0x0000001900007810 */ /* 0x000fe20007ffe0ff */
[----:B------:R-:W1:Y:S01]  /*7270*/  MUFU.TANH R2, R2 ;  /* 0x0000000200027308 */ /* 0x000e620000002400 */
[----:B------:R-:W-:Y:S01]  /*7280*/  ISETP.LT.OR P6, PT, R3, R228, P6 ;  /* 0x000000e40300720c */ /* 0x000fe200037c1670 */
[----:B------:R-:W-:Y:S01]  /*7290*/  FMUL.FTZ R3, R19, c[0x0][0x2ec] ;  /* 0x0000bb0013037a20 */ /* 0x000fe20000410000 */
[----:B---3--:R-:W-:-:S02]  /*72a0*/  FSEL R19, R142, -INF , !P4 ;  /* 0xff8000008e137808 */ /* 0x008fc40006000000 */
[----:B------:R-:W-:Y:S02]  /*72b0*/  FSEL R186, R7, -INF , !P6 ;  /* 0xff80000007ba7808 */ /* 0x000fe40007000000 */
[----:B--2---:R-:W-:Y:S01]  /*72c0*/  FSEL R17, R140, -INF , !P5 ;  /* 0xff8000008c117808 */ /* 0x004fe20006800000 */
[----:B------:R-:W2:Y:S01]  /*72d0*/  MUFU.TANH R3, R3 ;  /* 0x0000000300037308 */ /* 0x000ea20000002400 */
[----:B------:R-:W-:Y:S02]  /*72e0*/  FSEL R183, R183, -INF , !P1 ;  /* 0xff800000b7b77808 */ /* 0x000fe40004800000 */
[C---:B------:R-:W-:Y:S02]  /*72f0*/  ISETP.GE.AND P6, PT, R0.reuse, R235, PT ;  /* 0x000000eb0000720c */ /* 0x040fe40003fc6270 */
[C---:B------:R-:W-:Y:S02]  /*7300*/  ISETP.GE.AND P5, PT, R0.reuse, R234, PT ;  /* 0x000000ea0000720c */ /* 0x040fe40003fa6270 */
[----:B------:R-:W-:-:S02]  /*7310*/  ISETP.GE.AND P4, PT, R0, R233, PT ;  /* 0x000000e90000720c */ /* 0x000fc40003f86270 */
[----:B-1----:R-:W-:Y:S02]  /*7320*/  FSEL R188, R2, -INF , !P0 ;  /* 0xff80000002bc7808 */ /* 0x002fe40004000000 */
[----:B------:R-:W-:Y:S02]  /*7330*/  PLOP3.LUT P0, PT, PT, PT, UP0, 0x80, 0x0 ;  /* 0x000000000000781c */ /* 0x000fe40003f0f008 */
[C---:B------:R-:W-:Y:S02]  /*7340*/  ISETP.GE.AND P1, PT, R0.reuse, R232, PT ;  /* 0x000000e80000720c */ /* 0x040fe40003f26270 */
[C---:B------:R-:W-:Y:S02]  /*7350*/  ISETP.LT.OR P6, PT, R0.reuse, R231, P6 ;  /* 0x000000e70000720c */ /* 0x040fe400037c1670 */
[C---:B------:R-:W-:Y:S02]  /*7360*/  ISETP.LT.OR P5, PT, R0.reuse, R230, P5 ;  /* 0x000000e60000720c */ /* 0x040fe40002fa1670 */
[----:B------:R-:W-:-:S02]  /*7370*/  ISETP.LT.OR P4, PT, R0, R229, P4 ;  /* 0x000000e50000720c */ /* 0x000fc40002781670 */
[----:B------:R-:W-:Y:S02]  /*7380*/  ISETP.LT.OR P1, PT, R0, R228, P1 ;  /* 0x000000e40000720c */ /* 0x000fe40000f21670 */
[----:B------:R-:W-:Y:S02]  /*7390*/  FSEL R18, R141, -INF , !P6 ;  /* 0xff8000008d127808 */ /* 0x000fe40007000000 */
[----:B------:R-:W-:Y:S02]  /*73a0*/  FSEL R178, R143, -INF , !P5 ;  /* 0xff8000008fb27808 */ /* 0x000fe40006800000 */
[----:B------:R-:W-:Y:S02]  /*73b0*/  FSEL R184, R184, -INF , !P4 ;  /* 0xff800000b8b87808 */ /* 0x000fe40006000000 */
[----:B--2---:R-:W-:Y:S01]  /*73c0*/  FSEL R187, R3, -INF , !P1 ;  /* 0xff80000003bb7808 */ /* 0x004fe20004800000 */
        /* <DEDUP_REMOVED lines=47> */
.L_x_2148:
[----:B------:R-:W-:Y:S05]  /*76c0*/  BSYNC B0 ;  /* 0x0000000000007941 */ /* 0x000fea0003800000 */
.L_x_2147:
[----:B------:R-:W0:Y:S02]  /*76d0*/  LDGDEPBAR ;  /* 0x00000000000079af */ /* 0x000e240000000000 */
.L_x_2146:
[----:B------:R-:W-:Y:S01]  /*76e0*/  FMNMX.FTZ R0, R136, R22, !PT ;  /* 0x0000001688007209 */ /* 0x000fe20007810000 */
[----:B------:R-:W-:Y:S01]  /*76f0*/  LDSM.16.MT88.4 R140, [R215+0xa000] ;  /* 0x00a00000d78c783b */ /* 0x000fe20000004200 */
        /* <DEDUP_REMOVED lines=25> */
[----:B------:R-:W-:Y:S02]  /*7890*/  FMNMX.FTZ R3, R30, R3, !PT ;  /* 0x000000031e037209 */ /* 0x000fe40007810000 */
[----:B------:R-:W-:Y:S02]  /*78a0*/  MOV R34, R249 ;  /* 0x000000f900227202 */ /* 0x000fe40000000f00 */
[----:B------:R-:W-:Y:S02]  /*78b0*/  FMNMX.FTZ R3, R14, R3, !PT ;  /* 0x000000030e037209 */ /* 0x000fe40007810000 */
[----:B------:R-:W-:Y:S02]  /*78c0*/  MOV R26, R240 ;  /* 0x000000f0001a7202 */ /* 0x000fe40000000f00 */
[----:B------:R-:W-:Y:S02]  /*78d0*/  FMNMX.FTZ R3, R13, R3, !PT ;  /* 0x000000030d037209 */ /* 0x000fe40007810000 */
[----:B-1----:R-:W-:-:S02]  /*78e0*/  FMNMX.FTZ R0, R0, R5, !PT ;  /* 0x0000000500007209 */ /* 0x002fc40007810000 */
[----:B------:R-:W-:Y:S02]  /*78f0*/  FMNMX.FTZ R5, R183, R4, !PT ;  /* 0x00000004b7057209 */ /* 0x000fe40007810000 */
[----:B------:R-:W-:Y:S01]  /*7900*/  MOV R27, R251 ;  /* 0x000000fb001b7202 */ /* 0x000fe20000000f00 */
[----:B------:R-:W1:Y:S01]  /*7910*/  SHFL.BFLY PT, R7, R0, 0x1, 0x1f ;  /* 0x0c201f0000077f89 */ /* 0x000e6200000e0000 */
[----:B------:R-:W-:Y:S02]  /*7920*/  FMNMX.FTZ R5, R184, R5, !PT ;  /* 0x00000005b8057209 */ /* 0x000fe40007810000 */
[----:B--2---:R-:W-:Y:S02]  /*7930*/  FMNMX.FTZ R2, R2, R6, !PT ;  /* 0x0000000602027209 */ /* 0x004fe40007810000 */
[----:B------:R-:W-:Y:S01]  /*7940*/  MOV R189, R27 ;  /* 0x0000001b00bd7202 */ /* 0x000fe20000000f00 */
[----:B------:R-:W-:Y:S01]  /*7950*/  SHFL.BFLY PT, R9, R5, 0x2, 0x1f ;  /* 0x0c401f0005097f89 */ /* 0x000fe200000e0000 */
[----:B------:R-:W-:-:S03]  /*7960*/  MOV R190, R26 ;  /* 0x0000001a00be7202 */ /* 0x000fc60000000f00 */
        /* <DEDUP_REMOVED lines=17> */
[----:B------:R-:W-:Y:S02]  /*7a80*/  FFMA.FTZ R12, R12, c[0x0][0x23c], -R2 ;  /* 0x00008f000c0c7a23 */ /* 0x000fe40000010802 */
[--C-:B------:R-:W-:Y:S01]  /*7a90*/  FFMA.FTZ R23, R23, c[0x0][0x23c], -R3.reuse ;  /* 0x00008f0017177a23 */ /* 0x100fe20000010803 */
[----:B------:R-:W-:Y:S01]  /*7aa0*/  MUFU.EX2 R250, R22 ;  /* 0x0000001600fa7308 */ /* 0x000fe20000000800 */
[--C-:B------:R-:W-:Y:S02]  /*7ab0*/  FFMA.FTZ R20, R20, c[0x0][0x23c], -R3.reuse ;  /* 0x00008f0014147a23 */ /* 0x100fe40000010803 */
[----:B------:R-:W-:-:S02]  /*7ac0*/  FFMA.FTZ R11, R11, c[0x0][0x23c], -R3 ;  /* 0x00008f000b0b7a23 */ /* 0x000fc40000010803 */
[--C-:B------:R-:W-:Y:S02]  /*7ad0*/  FFMA.FTZ R29, R29, c[0x0][0x23c], -R2.reuse ;  /* 0x00008f001d1d7a23 */ /* 0x100fe40000010802 */
[--C-:B------:R-:W-:Y:S01]  /*7ae0*/  FFMA.FTZ R28, R28, c[0x0][0x23c], -R2.reuse ;  /* 0x00008f001c1c7a23 */ /* 0x100fe20000010802 */
[----:B------:R-:W-:Y:S01]  /*7af0*/  MUFU.EX2 R247, R12 ;  /* 0x0000000c00f77308 */ /* 0x000fe20000000800 */
[----:B------:R-:W-:Y:S01]  /*7b00*/  FFMA.FTZ R24, R24, c[0x0][0x23c], -R2 ;  /* 0x00008f0018187a23 */ /* 0x000fe20000010802 */
[----:B-1----:R-:W-:-:S06]  /*7b10*/  FMNMX.FTZ R4, R4, R6, !PT ;  /* 0x0000000604047209 */ /* 0x002fcc0007810000 */
[----:B------:R-:W1:Y:S01]  /*7b20*/  MUFU.EX2 R249, R23 ;  /* 0x0000001700f97308 */ /* 0x000e620000000800 */
[----:B--2---:R-:W-:Y:S01]  /*7b30*/  FMNMX.FTZ R237, R0, R7, !PT ;  /* 0x0000000700ed7209 */ /* 0x004fe20007810000 */
[----:B------:R-:W2:Y:S03]  /*7b40*/  SHFL.BFLY PT, R5, R4, 0x1, 0x1f ;  /* 0x0c201f0004057f89 */ /* 0x000ea600000e0000 */
[C---:B------:R-:W-:Y:S01]  /*7b50*/  FSETP.NEU.FTZ.AND P4, PT, R237.reuse, -INF , PT ;  /* 0xff800000ed00780b */ /* 0x040fe20003f9d000 */
[C---:B------:R-:W-:Y:S02]  /*7b60*/  FMUL.FTZ R0, R237.reuse, c[0x0][0x23c] ;  /* 0x00008f00ed007a20 */ /* 0x040fe40000410000 */
[----:B------:R-:W-:Y:S01]  /*7b70*/  MUFU.EX2 R248, R20 ;  /* 0x0000001400f87308 */ /* 0x000fe20000000800 */
[----:B------:R-:W-:Y:S02]  /*7b80*/  FSEL R6, R237, RZ, P4 ;  /* 0x000000ffed067208 */ /* 0x000fe40002000000 */
[----:B------:R-:W-:-:S05]  /*7b90*/  FSEL R0, R0, RZ, P4 ;  /* 0x000000ff00007208 */ /* 0x000fca0002000000 */
[--C-:B------:R-:W-:Y:S01]  /*7ba0*/  FFMA.FTZ R15, R15, c[0x0][0x23c], -R0.reuse ;  /* 0x00008f000f0f7a23 */ /* 0x100fe20000010800 */
[----:B------:R-:W3:Y:S01]  /*7bb0*/  MUFU.EX2 R251, R11 ;  /* 0x0000000b00fb7308 */ /* 0x000ee20000000800 */
[--C-:B------:R-:W-:Y:S01]  /*7bc0*/  FFMA.FTZ R32, R32, c[0x0][0x23c], -R0.reuse ;  /* 0x00008f0020207a23 */ /* 0x100fe20000010800 */
[----:B-1----:R-:W-:Y:S01]  /*7bd0*/  F2FP.PACK_AB R8, R249, R250 ;  /* 0x000000faf908723e */ /* 0x002fe200000000ff */
[--C-:B------:R-:W-:Y:S02]  /*7be0*/  FFMA.FTZ R31, R31, c[0x0][0x23c], -R0.reuse ;  /* 0x00008f001f1f7a23 */ /* 0x100fe40000010800 */
[----:B------:R-:W-:-:S03]  /*7bf0*/  FFMA.FTZ R25, R25, c[0x0][0x23c], -R0 ;  /* 0x00008f0019197a23 */ /* 0x000fc60000010800 */
[----:B------:R1:W-:Y:S01]  /*7c00*/  MUFU.EX2 R243, R15 ;  /* 0x0000000f00f37308 */ /* 0x0003e20000000800 */
[----:B--2---:R-:W-:Y:S02]  /*7c10*/  FMNMX.FTZ R236, R4, R5, !PT ;  /* 0x0000000504ec7209 */ /* 0x004fe40007810000 */
[----:B------:R-:W-:Y:S02]  /*7c20*/  FSEL R4, R239, RZ, P6 ;  /* 0x000000ffef047208 */ /* 0x000fe40003000000 */
[C---:B------:R-:W-:Y:S01]  /*7c30*/  FSETP.NEU.FTZ.AND P1, PT, R236.reuse, -INF , PT ;  /* 0xff800000ec00780b */ /* 0x040fe20003f3d000 */
[----:B------:R-:W-:Y:S02]  /*7c40*/  FMUL.FTZ R12, R236, c[0x0][0x23c] ;  /* 0x00008f00ec0c7a20 */ /* 0x000fe40000410000 */
[----:B------:R-:W-:Y:S01]  /*7c50*/  FADD.FTZ R5, R136, -R4 ;  /* 0x8000000488057221 */ /* 0x000fe20000010000 */
[----:B------:R-:W-:Y:S01]  /*7c60*/  FSEL R4, R238, RZ, P5 ;  /* 0x000000ffee047208 */ /* 0x000fe20002800000 */
[----:B------:R-:W-:Y:S01]  /*7c70*/  MUFU.EX2 R245, R29 ;  /* 0x0000001d00f57308 */ /* 0x000fe20000000800 */
[----:B------:R-:W-:Y:S01]  /*7c80*/  FSEL R12, R12, RZ, P1 ;  /* 0x000000ff0c0c7208 */ /* 0x000fe20000800000 */
[----:B------:R-:W-:Y:S01]  /*7c90*/  FMUL.FTZ R5, R5, c[0x0][0x23c] ;  /* 0x00008f0005057a20 */ /* 0x000fe20000410000 */
[----:B---3--:R-:W-:Y:S01]  /*7ca0*/  F2FP.PACK_AB R10, R251, R248 ;  /* 0x000000f8fb0a723e */ /* 0x008fe200000000ff */
[----:B------:R-:W-:-:S02]  /*7cb0*/  FADD.FTZ R4, R135, -R4 ;  /* 0x8000000487047221 */ /* 0x000fc40000010000 */
[--C-:B------:R-:W-:Y:S02]  /*7cc0*/  FFMA.FTZ R21, R21, c[0x0][0x23c], -R12.reuse ;  /* 0x00008f0015157a23 */ /* 0x100fe4000001080c */
[----:B-1----:R-:W-:Y:S01]  /*7cd0*/  FMUL.FTZ R15, R4, c[0x0][0x23c] ;  /* 0x00008f00040f7a20 */ /* 0x002fe20000410000 */
[----:B------:R-:W-:Y:S01]  /*7ce0*/  FSEL R4, R236, RZ, P1 ;  /* 0x000000ffec047208 */ /* 0x000fe20000800000 */
[----:B------:R1:W-:Y:S01]  /*7cf0*/  MUFU.EX2 R208, R21 ;  /* 0x0000001500d07308 */ /* 0x0003e20000000800 */
[--C-:B------:R-:W-:Y:S02]  /*7d00*/  FFMA.FTZ R14, R14, c[0x0][0x23c], -R12.reuse ;  /* 0x00008f000e0e7a23 */ /* 0x100fe4000001080c */
[----:B------:R-:W-:Y:S02]  /*7d10*/  FFMA.FTZ R13, R13, c[0x0][0x23c], -R12 ;  /* 0x00008f000d0d7a23 */ /* 0x000fe4000001080c */
[----:B------:R-:W-:Y:S02]  /*7d20*/  FADD.FTZ R4, R137, -R4 ;  /* 0x8000000489047221 */ /* 0x000fe40000010000 */
[----:B------:R-:W-:Y:S01]  /*7d30*/  LDSM.16.MT88.4 R136, [R218+0xa000] ;  /* 0x00a00000da88783b */ /* 0x000fe20000004200 */
[----:B------:R2:W3:Y:S01]  /*7d40*/  MUFU.EX2 R16, R5 ;  /* 0x0000000500107308 */ /* 0x0004e20000000800 */
[----:B------:R-:W-:-:S02]  /*7d50*/  FFMA.FTZ R30, R30, c[0x0][0x23c], -R12 ;  /* 0x00008f001e1e7a23 */ /* 0x000fc4000001080c */
[----:B------:R-:W-:Y:S01]  /*7d60*/  FMUL.FTZ R4, R4, c[0x0][0x23c] ;  /* 0x00008f0004047a20 */ /* 0x000fe20000410000 */
[----:B-1----:R-:W1:Y:S04]  /*7d70*/  LDSM.16.MT88.4 R20, [R213+0xa000] ;  /* 0x00a00000d514783b */ /* 0x002e680000004200 */
[----:B------:R-:W-:Y:S01]  /*7d80*/  MUFU.EX2 R211, R14 ;  /* 0x0000000e00d37308 */ /* 0x000fe20000000800 */
[----:B--2---:R-:W-:-:S07]  /*7d90*/  FADD.FTZ R5, R134, -R6 ;  /* 0x8000000686057221 */ /* 0x004fce0000010000 */
[----:B------:R-:W2:Y:S01]  /*7da0*/  MUFU.EX2 R210, R13 ;  /* 0x0000000d00d27308 */ /* 0x000ea20000000800 */
[-C--:B---3--:R-:W-:Y:S01]  /*7db0*/  FMUL.FTZ R144, R144, R16.reuse ;  /* 0x0000001090907220 */ /* 0x088fe20000410000 */
[----:B------:R-:W3:Y:S01]  /*7dc0*/  LDSM.16.MT88.4 R132, [R217+0xa000] ;  /* 0x00a00000d984783b */ /* 0x000ee20000004200 */
[----:B------:R-:W-:Y:S02]  /*7dd0*/  FMUL.FTZ R5, R5, c[0x0][0x23c] ;  /* 0x00008f0005057a20 */ /* 0x000fe40000410000 */
[-C--:B------:R-:W-:Y:S02]  /*7de0*/  FMUL.FTZ R145, R145, R16.reuse ;  /* 0x0000001091917220 */ /* 0x080fe40000410000 */
[-C--:B------:R-:W-:Y:S01]  /*7df0*/  FMUL.FTZ R116, R116, R16.reuse ;  /* 0x0000001074747220 */ /* 0x080fe20000410000 */
[----:B------:R-:W4:Y:S01]  /*7e00*/  MUFU.EX2 R244, R28 ;  /* 0x0000001c00f47308 */ /* 0x000f220000000800 */
[-C--:B------:R-:W-:Y:S02]  /*7e10*/  FMUL.FTZ R117, R117, R16.reuse ;  /* 0x0000001075757220 */ /* 0x080fe40000410000 */
[----:B------:R-:W-:-:S02]  /*7e20*/  FMUL.FTZ R128, R128, R16 ;  /* 0x0000001080807220 */ /* 0x000fc40000410000 */
[-C--:B------:R-:W-:Y:S02]  /*7e30*/  FMUL.FTZ R129, R129, R16.reuse ;  /* 0x0000001081817220 */ /* 0x080fe40000410000 */
[-C--:B------:R-:W-:Y:S01]  /*7e40*/  FMUL.FTZ R156, R156, R16.reuse ;  /* 0x000000109c9c7220 */ /* 0x080fe20000410000 */
[----:B------:R-:W5:Y:S01]  /*7e50*/  MUFU.EX2 R246, R24 ;  /* 0x0000001800f67308 */ /* 0x000f620000000800 */
[----:B--2---:R-:W-:Y:S01]  /*7e60*/  F2FP.PACK_AB R7, R210, R211 ;  /* 0x000000d3d207723e */ /* 0x004fe200000000ff */
[-C--:B------:R-:W-:Y:S02]  /*7e70*/  FMUL.FTZ R157, R157, R16.reuse ;  /* 0x000000109d9d7220 */ /* 0x080fe40000410000 */
[-C--:B------:R-:W-:Y:S02]  /*7e80*/  FMUL.FTZ R160, R160, R16.reuse ;  /* 0x00000010a0a07220 */ /* 0x080fe40000410000 */
[-C--:B------:R-:W-:Y:S02]  /*7e90*/  FMUL.FTZ R161, R161, R16.reuse ;  /* 0x00000010a1a17220 */ /* 0x080fe40000410000 */
[----:B------:R-:W-:Y:S01]  /*7ea0*/  MUFU.EX2 R241, R32 ;  /* 0x0000002000f17308 */ /* 0x000fe20000000800 */
[----:B----4-:R-:W-:Y:S01]  /*7eb0*/  F2FP.PACK_AB R9, R244, R245 ;  /* 0x000000f5f409723e */ /* 0x010fe200000000ff */
[----:B------:R-:W-:-:S02]  /*7ec0*/  FMUL.FTZ R36, R36, R16 ;  /* 0x0000001024247220 */ /* 0x000fc40000410000 */
[-C--:B------:R-:W-:Y:S02]  /*7ed0*/  FMUL.FTZ R37, R37, R16.reuse ;  /* 0x0000001025257220 */ /* 0x080fe40000410000 */
[----:B------:R-:W-:Y:S02]  /*7ee0*/  FMUL.FTZ R52, R52, R16 ;  /* 0x0000001034347220 */ /* 0x000fe40000410000 */
[----:B------:R-:W-:Y:S01]  /*7ef0*/  MUFU.EX2 R240, R31 ;  /* 0x0000001f00f07308 */ /* 0x000fe20000000800 */
[----:B-----5:R-:W-:Y:S01]  /*7f00*/  F2FP.PACK_AB R11, R247, R246 ;  /* 0x000000f6f70b723e */ /* 0x020fe200000000ff */
[-C--:B------:R-:W-:Y:S02]  /*7f10*/  FMUL.FTZ R53, R53, R16.reuse ;  /* 0x0000001035357220 */ /* 0x080fe40000410000 */
[-C--:B------:R-:W-:Y:S02]  /*7f20*/  FMUL.FTZ R68, R68, R16.reuse ;  /* 0x0000001044447220 */ /* 0x080fe40000410000 */
[----:B------:R-:W-:-:S02]  /*7f30*/  FMUL.FTZ R69, R69, R16 ;  /* 0x0000001045457220 */ /* 0x000fc40000410000 */
[----:B------:R-:W2:Y:S01]  /*7f40*/  MUFU.EX2 R242, R25 ;  /* 0x0000001900f27308 */ /* 0x000ea20000000800 */
[-C--:B------:R-:W-:Y:S02]  /*7f50*/  FMUL.FTZ R84, R84, R16.reuse ;  /* 0x0000001054547220 */ /* 0x080fe40000410000 */
[-C--:B------:R-:W-:Y:S02]  /*7f60*/  FMUL.FTZ R85, R85, R16.reuse ;  /* 0x0000001055557220 */ /* 0x080fe40000410000 */
[-C--:B------:R-:W-:Y:S02]  /*7f70*/  FMUL.FTZ R172, R172, R16.reuse ;  /* 0x00000010acac7220 */ /* 0x080fe40000410000 */
[-C--:B------:R-:W-:Y:S01]  /*7f80*/  FMUL.FTZ R173, R173, R16.reuse ;  /* 0x00000010adad7220 */ /* 0x080fe20000410000 */
[----:B------:R4:W-:Y:S01]  /*7f90*/  MUFU.EX2 R209, R30 ;  /* 0x0000001e00d17308 */ /* 0x0009e20000000800 */
[-C--:B------:R-:W-:Y:S02]  /*7fa0*/  FMUL.FTZ R48, R48, R16.reuse ;  /* 0x0000001030307220 */ /* 0x080fe40000410000 */
[----:B------:R-:W-:-:S02]  /*7fb0*/  FMUL.FTZ R49, R49, R16 ;  /* 0x0000001031317220 */ /* 0x000fc40000410000 */
[-C--:B------:R-:W-:Y:S02]  /*7fc0*/  FMUL.FTZ R64, R64, R16.reuse ;  /* 0x0000001040407220 */ /* 0x080fe40000410000 */
[----:B------:R-:W-:Y:S01]  /*7fd0*/  FMUL.FTZ R65, R65, R16 ;  /* 0x0000001041417220 */ /* 0x000fe20000410000 */
[----:B------:R-:W5:Y:S01]  /*7fe0*/  MUFU.EX2 R15, R15 ;  /* 0x0000000f000f7308 */ /* 0x000f620000000800 */
[----:B--2---:R-:W-:Y:S01]  /*7ff0*/  F2FP.PACK_AB R6, R243, R242 ;  /* 0x000000f2f306723e */ /* 0x004fe200000000ff */
[----:B------:R-:W2:Y:S01]  /*8000*/  LDSM.16.MT88.4 R24, [R217+0xb000] ;  /* 0x00b00000d918783b */ /* 0x000ea20000004200 */
[-C--:B------:R-:W-:Y:S02]  /*8010*/  FMUL.FTZ R80, R80, R16.reuse ;  /* 0x0000001050507220 */ /* 0x080fe40000410000 */
[-C--:B------:R-:W-:Y:S02]  /*8020*/  FMUL.FTZ R81, R81, R16.reuse ;  /* 0x0000001051517220 */ /* 0x080fe40000410000 */
[-C--:B------:R-:W-:Y:S01]  /*8030*/  FMUL.FTZ R96, R96, R16.reuse ;  /* 0x0000001060607220 */ /* 0x080fe20000410000 */
[----:B------:R1:W1:Y:S01]  /*8040*/  MUFU.EX2 R14, R5 ;  /* 0x00000005000e7308 */ /* 0x0002620000000800 */
[----:B----4-:R-:W4:Y:S01]  /*8050*/  LDSM.16.MT88.4 R28, [R213+0xb000] ;  /* 0x00b00000d51c783b */ /* 0x010f220000004200 */
[----:B------:R-:W-:-:S02]  /*8060*/  FMUL.FTZ R97, R97, R16 ;  /* 0x0000001061617220 */ /* 0x000fc40000410000 */
[-C--:B------:R-:W-:Y:S02]  /*8070*/  FMUL.FTZ R100, R100, R16.reuse ;  /* 0x0000001064647220 */ /* 0x080fe40000410000 */
[----:B------:R-:W-:Y:S02]  /*8080*/  FMUL.FTZ R101, R101, R16 ;  /* 0x0000001065657220 */ /* 0x000fe40000410000 */
[----:B------:R3:W3:Y:S01]  /*8090*/  MUFU.EX2 R13, R4 ;  /* 0x00000004000d7308 */ /* 0x0006e20000000800 */
        /* <DEDUP_REMOVED lines=11> */
[-C--:B------:R-:W-:Y:S02]  /*8150*/  FMUL.FTZ R150, R150, R13.reuse ;  /* 0x0000000d96967220 */ /* 0x080fe40000410000 */
[-C--:B------:R-:W-:Y:S02]  /*8160*/  FMUL.FTZ R151, R151, R13.reuse ;  /* 0x0000000d97977220 */ /* 0x080fe40000410000 */
[-C--:B------:R-:W-:Y:S02]  /*8170*/  FMUL.FTZ R42, R42, R13.reuse ;  /* 0x0000000d2a2a7220 */ /* 0x080fe40000410000 */
[----:B------:R-:W-:-:S02]  /*8180*/  FMUL.FTZ R43, R43, R13 ;  /* 0x0000000d2b2b7220 */ /* 0x000fc40000410000 */
[-C--:B------:R-:W-:Y:S01]  /*8190*/  FMUL.FTZ R152, R152, R14.reuse ;  /* 0x0000000e98987220 */ /* 0x080fe20000410000 */
[C---:B------:R-:W-:Y:S01]  /*81a0*/  HMMA.16816.F32 R148, R4.reuse, R20, R148 ;  /* 0x000000140494723c */ /* 0x040fe20000001894 */
[----:B------:R-:W-:Y:S02]  /*81b0*/  FMUL.FTZ R153, R153, R14 ;  /* 0x0000000e99997220 */ /* 0x000fe40000410000 */
[-C--:B------:R-:W-:Y:S02]  /*81c0*/  FMUL.FTZ R154, R154, R13.reuse ;  /* 0x0000000d9a9a7220 */ /* 0x080fe40000410000 */
[----:B------:R-:W-:Y:S02]  /*81d0*/  FMUL.FTZ R155, R155, R13 ;  /* 0x0000000d9b9b7220 */ /* 0x000fe40000410000 */
[----:B------:R-:W-:Y:S01]  /*81e0*/  MOV R21, R34 ;  /* 0x0000002200157202 */ /* 0x000fe20000000f00 */
[----:B------:R-:W-:Y:S01]  /*81f0*/  HMMA.16816.F32 R200, R4, R136, R40 ;  /* 0x0000008804c8723c */ /* 0x000fe20000001828 */
[----:B------:R-:W-:Y:S01]  /*8200*/  MOV R20, R33 ;  /* 0x0000002100147202 */ /* 0x000fe20000000f00 */
[----:B------:R-:W-:Y:S01]  /*8210*/  LDSM.16.MT88.4 R40, [R218+0xb000] ;  /* 0x00b00000da28783b */ /* 0x000fe20000004200 */
[----:B------:R-:W-:-:S02]  /*8220*/  FMUL.FTZ R164, R164, R14 ;  /* 0x0000000ea4a47220 */ /* 0x000fc40000410000 */
[-C--:B------:R-:W-:Y:S01]  /*8230*/  FMUL.FTZ R165, R165, R14.reuse ;  /* 0x0000000ea5a57220 */ /* 0x080fe20000410000 */
[----:B------:R-:W1:Y:S01]  /*8240*/  LDSM.16.MT88.4 R32, [R215+0xb000] ;  /* 0x00b00000d720783b */ /* 0x000e620000004200 */
        /* <DEDUP_REMOVED lines=36> */
[----:B----4-:R-:W-:Y:S01]  /*8490*/  HMMA.16816.F32 R72, R4, R28, R72 ;  /* 0x0000001c0448723c */ /* 0x010fe20000001848 */
        /* <DEDUP_REMOVED lines=9> */
[C---:B-1----:R-:W-:Y:S01]  /*8530*/  HMMA.16816.F32 R88, R4.reuse, R32, R88 ;  /* 0x000000200458723c */ /* 0x042fe20000001858 */
        /* <DEDUP_REMOVED lines=28> */
[----:B------:R-:W-:Y:S01]  /*8700*/  FFMA.FTZ R4, R177, c[0x0][0x23c], -R3 ;  /* 0x00008f00b1047a23 */ /* 0x000fe20000010803 */
[----:B------:R-:W-:Y:S01]  /*8710*/  MOV R126, R189 ;  /* 0x000000bd007e7202 */ /* 0x000fe20000000f00 */
[-C--:B------:R-:W-:Y:S01]  /*8720*/  FMUL.FTZ R70, R70, R15.reuse ;  /* 0x0000000f46467220 */ /* 0x080fe20000410000 */
[----:B------:R-:W-:Y:S01]  /*8730*/  MOV R127, R190 ;  /* 0x000000be007f7202 */ /* 0x000fe20000000f00 */
[----:B------:R1:W-:Y:S01]  /*8740*/  MUFU.EX2 R205, R4 ;  /* 0x0000000400cd7308 */ /* 0x0003e20000000800 */
[-C--:B------:R-:W-:Y:S01]  /*8750*/  FMUL.FTZ R71, R71, R15.reuse ;  /* 0x0000000f47477220 */ /* 0x080fe20000410000 */
[----:B------:R-:W-:Y:S01]  /*8760*/  HMMA.16816.F32 R24, R8, R26, R128 ;  /* 0x0000001a0818723c */ /* 0x000fe20000001880 */
[-C--:B------:R-:W-:Y:S02]  /*8770*/  FMUL.FTZ R86, R86, R15.reuse ;  /* 0x0000000f56567220 */ /* 0x080fe40000410000 */
[-C--:B------:R-:W-:Y:S02]  /*8780*/  FMUL.FTZ R87, R87, R15.reuse ;  /* 0x0000000f57577220 */ /* 0x080fe40000410000 */
[----:B------:R-:W-:-:S02]  /*8790*/  FMUL.FTZ R174, R174, R15 ;  /* 0x0000000faeae7220 */ /* 0x000fc40000410000 */
[-C--:B------:R-:W-:Y:S01]  /*87a0*/  FMUL.FTZ R175, R175, R15.reuse ;  /* 0x0000000fafaf7220 */ /* 0x080fe20000410000 */
[C---:B------:R-:W-:Y:S01]  /*87b0*/  HMMA.16816.F32 R192, R8.reuse, R22, R156 ;  /* 0x0000001608c0723c */ /* 0x040fe2000000189c */
[-C--:B------:R-:W-:Y:S01]  /*87c0*/  FMUL.FTZ R50, R50, R15.reuse ;  /* 0x0000000f32327220 */ /* 0x080fe20000410000 */
[----:B------:R-:W-:Y:S01]  /*87d0*/  LDSM.16.MT88.4 R156, [R213+0xa800] ;  /* 0x00a80000d59c783b */ /* 0x000fe20000004200 */
[-C--:B------:R-:W-:Y:S02]  /*87e0*/  FMUL.FTZ R51, R51, R15.reuse ;  /* 0x0000000f33337220 */ /* 0x080fe40000410000 */
[-C--:B------:R-:W-:Y:S02]  /*87f0*/  FMUL.FTZ R66, R66, R15.reuse ;  /* 0x0000000f42427220 */ /* 0x080fe40000410000 */
[----:B-1----:R-:W-:Y:S01]  /*8800*/  FFMA.FTZ R4, R176, c[0x0][0x23c], -R3 ;  /* 0x00008f00b0047a23 */ /* 0x002fe20000010803 */
[----:B------:R-:W-:Y:S01]  /*8810*/  HMMA.16816.F32 R160, R8, R140, R160 ;  /* 0x0000008c08a0723c */ /* 0x000fe200000018a0 */
[----:B------:R-:W-:-:S02]  /*8820*/  FMUL.FTZ R67, R67, R15 ;  /* 0x0000000f43437220 */ /* 0x000fc40000410000 */
[----:B------:R-:W1:Y:S01]  /*8830*/  MUFU.EX2 R206, R4 ;  /* 0x0000000400ce7308 */ /* 0x000e620000000800 */
        /* <DEDUP_REMOVED lines=10> */
[----:B-1----:R-:W-:Y:S01]  /*88e0*/  F2FP.PACK_AB R128, R206, R205 ;  /* 0x000000cdce80723e */ /* 0x002fe200000000ff */
[--C-:B------:R-:W-:Y:S02]  /*88f0*/  FFMA.FTZ R4, R17, c[0x0][0x23c], -R3.reuse ;  /* 0x00008f0011047a23 */ /* 0x100fe40000010803 */
[----:B------:R-:W-:Y:S02]  /*8900*/  FFMA.FTZ R3, R18, c[0x0][0x23c], -R3 ;  /* 0x00008f0012037a23 */ /* 0x000fe40000010803 */
[----:B------:R1:W-:Y:S01]  /*8910*/  MUFU.EX2 R207, R4 ;  /* 0x0000000400cf7308 */ /* 0x0003e20000000800 */
[-C--:B------:R-:W-:Y:S01]  /*8920*/  FMUL.FTZ R114, R114, R15.reuse ;  /* 0x0000000f72727220 */ /* 0x080fe20000410000 */
[----:B------:R-:W-:Y:S01]  /*8930*/  HMMA.16816.F32 R68, R8, R28, R68 ;  /* 0x0000001c0844723c */ /* 0x000fe20000001844 */
[----:B------:R-:W-:-:S05]  /*8940*/  FMUL.FTZ R115, R115, R15 ;  /* 0x0000000f73737220 */ /* 0x000fca0000410000 */
[----:B------:R2:W3:Y:S02]  /*8950*/  MUFU.EX2 R204, R3 ;  /* 0x0000000300cc7308 */ /* 0x0004e40000000800 */
[C---:B------:R-:W-:Y:S01]  /*8960*/  HMMA.16816.F32 R84, R8.reuse, R32, R84 ;  /* 0x000000200854723c */ /* 0x040fe20000001854 */
[----:B-1----:R-:W1:Y:S07]  /*8970*/  LDSM.16.MT88.4 R4, [R217+0xb800] ;  /* 0x00b80000d904783b */ /* 0x002e6e0000004200 */
[----:B------:R-:W-:Y:S01]  /*8980*/  HMMA.16816.F32 R140, R8, R142, R172 ;  /* 0x0000008e088c723c */ /* 0x000fe200000018ac */
[----:B------:R-:W4:Y:S01]  /*8990*/  LDSM.16.MT88.4 R172, [R215+0xa800] ;  /* 0x00a80000d7ac783b */ /* 0x000f220000004200 */
[----:B--2---:R-:W-:Y:S01]  /*89a0*/  FFMA.FTZ R3, R180, c[0x0][0x23c], -R2 ;  /* 0x00008f00b4037a23 */ /* 0x004fe20000010802 */
[----:B---3--:R-:W-:-:S05]  /*89b0*/  F2FP.PACK_AB R130, R204, R207 ;  /* 0x000000cfcc82723e */ /* 0x008fca00000000ff */
[C---:B------:R-:W-:Y:S01]  /*89c0*/  HMMA.16816.F32 R136, R8.reuse, R138, R48 ;  /* 0x0000008a0888723c */ /* 0x040fe20000001830 */
[----:B------:R-:W2:Y:S01]  /*89d0*/  LDSM.16.MT88.4 R48, [R218+0xa800] ;  /* 0x00a80000da30783b */ /* 0x000ea20000004200 */
[----:B------:R3:W-:Y:S06]  /*89e0*/  MUFU.EX2 R189, R3 ;  /* 0x0000000300bd7308 */ /* 0x0007ec0000000800 */
[C---:B------:R-:W-:Y:S01]  /*89f0*/  HMMA.16816.F32 R132, R8.reuse, R134, R64 ;  /* 0x000000860884723c */ /* 0x040fe20000001840 */
[----:B------:R-:W5:Y:S07]  /*8a00*/  LDSM.16.MT88.4 R64, [R217+0xa800] ;  /* 0x00a80000d940783b */ /* 0x000f6e0000004200 */
[----:B------:R-:W-:Y:S01]  /*8a10*/  HMMA.16816.F32 R28, R8, R30, R80 ;  /* 0x0000001e081c723c */ /* 0x000fe20000001850 */
[----:B------:R-:W1:Y:S01]  /*8a20*/  LDSM.16.MT88.4 R80, [R213+0xb800] ;  /* 0x00b80000d550783b */ /* 0x000e620000004200 */
[----:B---3--:R-:W-:-:S04]  /*8a30*/  FFMA.FTZ R3, R179, c[0x0][0x23c], -R2 ;  /* 0x00008f00b3037a23 */ /* 0x008fc80000010802 */
[----:B------:R3:W3:Y:S02]  /*8a40*/  MUFU.EX2 R190, R3 ;  /* 0x0000000300be7308 */ /* 0x0006e40000000800 */
[C---:B------:R-:W-:Y:S01]  /*8a50*/  HMMA.16816.F32 R32, R8.reuse, R34, R96 ;  /* 0x000000220820723c */ /* 0x040fe20000001860 */
[----:B------:R-:W1:Y:S07]  /*8a60*/  LDSM.16.MT88.4 R96, [R215+0xb800] ;  /* 0x00b80000d760783b */ /* 0x000e6e0000004200 */
[----:B------:R-:W-:Y:S01]  /*8a70*/  HMMA.16816.F32 R100, R8, R40, R100 ;  /* 0x000000280864723c */ /* 0x000fe20000001864 */
[--C-:B---3--:R-:W-:Y:S01]  /*8a80*/  FFMA.FTZ R3, R19, c[0x0][0x23c], -R2.reuse ;  /* 0x00008f0013037a23 */ /* 0x108fe20000010802 */
[----:B------:R-:W-:Y:S01]  /*8a90*/  F2FP.PACK_AB R129, R190, R189 ;  /* 0x000000bdbe81723e */ /* 0x000fe200000000ff */
[----:B------:R-:W-:-:S02]  /*8aa0*/  FFMA.FTZ R2, R178, c[0x0][0x23c], -R2 ;  /* 0x00008f00b2027a23 */ /* 0x000fc40000010802 */
[----:B------:R3:W-:Y:S08]  /*8ab0*/  MUFU.EX2 R191, R3 ;  /* 0x0000000300bf7308 */ /* 0x0007f00000000800 */
[----:B------:R1:W1:Y:S01]  /*8ac0*/  MUFU.EX2 R180, R2 ;  /* 0x0000000200b47308 */ /* 0x0002620000000800 */
[----:B---3--:R-:W-:-:S05]  /*8ad0*/  MOV R3, R20 ;  /* 0x0000001400037202 */ /* 0x008fca0000000f00 */
[----:B------:R-:W-:Y:S02]  /*8ae0*/  FFMA.FTZ R3, R3, R15, R245 ;  /* 0x0000000f03037223 */ /* 0x000fe400000100f5 */
[----:B-1----:R-:W-:Y:S01]  /*8af0*/  FFMA.FTZ R2, R181, c[0x0][0x23c], -R0 ;  /* 0x00008f00b5027a23 */ /* 0x002fe20000010800 */
[----:B------:R-:W-:Y:S01]  /*8b00*/  MOV R181, R126 ;  /* 0x0000007e00b57202 */ /* 0x000fe20000000f00 */
[----:B------:R-:W-:Y:S01]  /*8b10*/  FADD.FTZ R3, R244, R3 ;  /* 0x00000003f4037221 */ /* 0x000fe20000010000 */
[----:B------:R-:W-:Y:S01]  /*8b20*/  F2FP.PACK_AB R131, R180, R191 ;  /* 0x000000bfb483723e */ /* 0x000fe200000000ff */
[----:B------:R1:W-:Y:S02]  /*8b30*/  MUFU.EX2 R179, R2 ;  /* 0x0000000200b37308 */ /* 0x0003e40000000800 */
[----:B------:R-:W-:-:S04]  /*8b40*/  FADD.FTZ R3, R246, R3 ;  /* 0x00000003f6037221 */ /* 0x000fc80000010000 */
[----:B------:R-:W-:Y:S01]  /*8b50*/  HMMA.16816.F32 R116, R128, R4, R116 ;  /* 0x000000048074723c */ /* 0x000fe20000001874 */
[----:B------:R-:W-:-:S04]  /*8b60*/  FADD.FTZ R3, R247, R3 ;  /* 0x00000003f7037221 */ /* 0x000fc80000010000 */
[----:B------:R-:W-:-:S03]  /*8b70*/  FADD.FTZ R3, R189, R3 ;  /* 0x00000003bd037221 */ /* 0x000fc60000010000 */
[C---:B------:R-:W-:Y:S01]  /*8b80*/  HMMA.16816.F32 R144, R128.reuse, R156, R144 ;  /* 0x0000009c8090723c */ /* 0x040fe20000001890 */
[----:B------:R-:W-:Y:S02]  /*8b90*/  FADD.FTZ R3, R190, R3 ;  /* 0x00000003be037221 */ /* 0x000fe40000010000 */
[--C-:B-1----:R-:W-:Y:S01]  /*8ba0*/  FFMA.FTZ R2, R182, c[0x0][0x23c], -R0.reuse ;  /* 0x00008f00b6027a23 */ /* 0x102fe20000010800 */
[----:B------:R-:W-:Y:S01]  /*8bb0*/  MOV R182, R127 ;  /* 0x0000007f00b67202 */ /* 0x000fe20000000f00 */
[----:B------:R-:W-:Y:S02]  /*8bc0*/  FADD.FTZ R3, R191, R3 ;  /* 0x00000003bf037221 */ /* 0x000fe40000010000 */
[----:B------:R1:W3:Y:S01]  /*8bd0*/  MUFU.EX2 R178, R2 ;  /* 0x0000000200b27308 */ /* 0x0002e20000000800 */
[C---:B----4-:R-:W-:Y:S08]  /*8be0*/  HMMA.16816.F32 R160, R128.reuse, R172, R160 ;  /* 0x000000ac80a0723c */ /* 0x050ff000000018a0 */
[----:B--2---:R-:W-:Y:S01]  /*8bf0*/  HMMA.16816.F32 R36, R128, R48, R36 ;  /* 0x000000308024723c */ /* 0x004fe20000001824 */
[--C-:B-1----:R-:W-:Y:S01]  /*8c00*/  FFMA.FTZ R2, R183, c[0x0][0x23c], -R0.reuse ;  /* 0x00008f00b7027a23 */ /* 0x102fe20000010800 */
[----:B------:R-:W-:Y:S01]  /*8c10*/  MOV R183, R21 ;  /* 0x0000001500b77202 */ /* 0x000fe20000000f00 */
[----:B------:R-:W-:Y:S01]  /*8c20*/  FFMA.FTZ R0, R184, c[0x0][0x23c], -R0 ;  /* 0x00008f00b8007a23 */ /* 0x000fe20000010800 */
[----:B---3--:R-:W-:Y:S01]  /*8c30*/  F2FP.PACK_AB R124, R178, R179 ;  /* 0x000000b3b27c723e */ /* 0x008fe200000000ff */
[----:B------:R1:W-:Y:S03]  /*8c40*/  MUFU.EX2 R177, R2 ;  /* 0x0000000200b17308 */ /* 0x0003e60000000800 */
[----:B------:R-:W-:Y:S01]  /*8c50*/  HMMA.16816.F32 R20, R8, R42, R112 ;  /* 0x0000002a0814723c */ /* 0x000fe20000001870 */
[----:B------:R-:W2:Y:S04]  /*8c60*/  LDSM.16.MT88.4 R112, [R218+0xb800] ;  /* 0x00b80000da70783b */ /* 0x000ea80000004200 */
[----:B------:R3:W4:Y:S02]  /*8c70*/  MUFU.EX2 R176, R0 ;  /* 0x0000000000b07308 */ /* 0x0007240000000800 */
[----:B------:R-:W-:Y:S01]  /*8c80*/  FFMA.FTZ R8, R183, R16, R250 ;  /* 0x00000010b7087223 */ /* 0x000fe200000100fa */
[----:B-----5:R-:W-:Y:S01]  /*8c90*/  HMMA.16816.F32 R52, R128, R64, R52 ;  /* 0x000000408034723c */ /* 0x020fe20000001834 */
[----:B-1----:R-:W-:-:S07]  /*8ca0*/  FFMA.FTZ R2, R187, c[0x0][0x23c], -R12 ;  /* 0x00008f00bb027a23 */ /* 0x002fce000001080c */
[----:B------:R-:W-:Y:S01]  /*8cb0*/  HMMA.16816.F32 R68, R128, R80, R68 ;  /* 0x000000508044723c */ /* 0x000fe20000001844 */
[----:B---3--:R-:W-:Y:S01]  /*8cc0*/  FFMA.FTZ R0, R185, c[0x0][0x23c], -R12 ;  /* 0x00008f00b9007a23 */ /* 0x008fe2000001080c */
[----:B----4-:R-:W-:-:S06]  /*8cd0*/  F2FP.PACK_AB R126, R176, R177 ;  /* 0x000000b1b07e723e */ /* 0x010fcc00000000ff */
[C---:B------:R-:W-:Y:S01]  /*8ce0*/  HMMA.16816.F32 R84, R128.reuse, R96, R84 ;  /* 0x000000608054723c */ /* 0x040fe20000001854 */
[----:B------:R1:W-:Y:S07]  /*8cf0*/  MUFU.EX2 R19, R0 ;  /* 0x0000000000137308 */ /* 0x0003ee0000000800 */
[----:B--2---:R-:W-:Y:S01]  /*8d00*/  HMMA.16816.F32 R100, R128, R112, R100 ;  /* 0x000000708064723c */ /* 0x004fe20000001864 */
[----:B-1----:R-:W-:-:S04]  /*8d10*/  FFMA.FTZ R0, R186, c[0x0][0x23c], -R12 ;  /* 0x00008f00ba007a23 */ /* 0x002fc8000001080c */
[----:B------:R1:W2:Y:S02]  /*8d20*/  MUFU.EX2 R18, R0 ;  /* 0x0000000000127308 */ /* 0x0002a40000000800 */
[----:B-1----:R-:W-:Y:S01]  /*8d30*/  FFMA.FTZ R0, R188, c[0x0][0x23c], -R12 ;  /* 0x00008f00bc007a23 */ /* 0x002fe2000001080c */
[----:B--2---:R-:W-:-:S05]  /*8d40*/  F2FP.PACK_AB R125, R18, R19 ;  /* 0x00000013127d723e */ /* 0x004fca00000000ff */
[----:B------:R1:W-:Y:S08]  /*8d50*/  MUFU.EX2 R12, R2 ;  /* 0x00000002000c7308 */ /* 0x0003f00000000800 */
[----:B------:R-:W2:Y:S01]  /*8d60*/  MUFU.EX2 R17, R0 ;  /* 0x0000000000117308 */ /* 0x000ea20000000800 */
[----:B-1----:R-:W-:Y:S02]  /*8d70*/  FFMA.FTZ R2, R182, R14, R241 ;  /* 0x0000000eb6027223 */ /* 0x002fe400000100f1 */
[----:B------:R-:W-:-:S02]  /*8d80*/  FADD.FTZ R241, R180, R3 ;  /* 0x00000003b4f17221 */ /* 0x000fc40000010000 */
        /* <DEDUP_REMOVED lines=70> */
[----:B------:R-:W-:Y:S01]  /*91f0*/  MOV R3, UR5 ;  /* 0x0000000500037c02 */ /* 0x000fe20008000f00 */
        /* <DEDUP_REMOVED lines=41> */
[----:B------:R-:W-:Y:S04]  /*9490*/  LDSM.16.M88.4 R132, [R221+0x8800] ;  /* 0x00880000dd84783b */ /* 0x000fe80000000200 */
[----:B------:R-:W-:Y:S04]  /*94a0*/  LDSM.16.M88.4 R136, [R221+0x8000] ;  /* 0x00800000dd88783b */ /* 0x000fe80000000200 */
[----:B------:R-:W0:Y:S01]  /*94b0*/  LDGDEPBAR ;  /* 0x00000000000079af */ /* 0x000e220000000000 */
[----:B-1----:R-:W-:Y:S08]  /*94c0*/  HMMA.16816.F32 R192, R8, R24, RZ ;  /* 0x0000001808c0723c */ /* 0x002ff000000018ff */
[C---:B--2---:R-:W-:Y:S08]  /*94d0*/  HMMA.16816.F32 R176, R4.reuse, R20, RZ ;  /* 0x0000001404b0723c */ /* 0x044ff000000018ff */
[C---:B------:R-:W-:Y:S08]  /*94e0*/  HMMA.16816.F32 R188, R4.reuse, R24, RZ ;  /* 0x0000001804bc723c */ /* 0x040ff000000018ff */
[-C--:B------:R-:W-:Y:S08]  /*94f0*/  HMMA.16816.F32 R184, R4, R26.reuse, RZ ;  /* 0x0000001a04b8723c */ /* 0x080ff000000018ff */
[----:B------:R-:W-:Y:S08]  /*9500*/  HMMA.16816.F32 R180, R8, R26, RZ ;  /* 0x0000001a08b4723c */ /* 0x000ff000000018ff */
[----:B------:R-:W-:Y:S01]  /*9510*/  HMMA.16816.F32 R140, R4, R22, RZ ;  /* 0x00000016048c723c */ /* 0x000fe200000018ff */
[----:B------:R-:W1:Y:S07]  /*9520*/  LDSM.16.M88.4 R4, [R222+0x2000] ;  /* 0x00200000de04783b */ /* 0x000e6e0000000200 */
[C---:B------:R-:W-:Y:S08]  /*9530*/  HMMA.16816.F32 R24, R8.reuse, R20, RZ ;  /* 0x000000140818723c */ /* 0x040ff000000018ff */
[----:B------:R-:W-:Y:S01]  /*9540*/  HMMA.16816.F32 R20, R8, R22, RZ ;  /* 0x000000160814723c */ /* 0x000fe200000018ff */
[----:B------:R-:W2:Y:S07]  /*9550*/  LDSM.16.M88.4 R8, [R222] ;  /* 0x00000000de08783b */ /* 0x000eae0000000200 */
[C---:B------:R-:W-:Y:S08]  /*9560*/  HMMA.16816.F32 R196, R12.reuse, R32, R176 ;  /* 0x000000200cc4723c */ /* 0x040ff000000018b0 */
[C---:B------:R-:W-:Y:S08]  /*9570*/  HMMA.16816.F32 R208, R12.reuse, R28, R188 ;  /* 0x0000001c0cd0723c */ /* 0x040ff000000018bc */
[C---:B------:R-:W-:Y:S08]  /*9580*/  HMMA.16816.F32 R204, R12.reuse, R30, R184 ;  /* 0x0000001e0ccc723c */ /* 0x040ff000000018b8 */
[-C--:B------:R-:W-:Y:S01]  /*9590*/  HMMA.16816.F32 R188, R12, R34.reuse, R140 ;  /* 0x000000220cbc723c */ /* 0x080fe2000000188c */
[----:B------:R-:W-:Y:S07]  /*95a0*/  LDSM.16.M88.4 R12, [R220+0x2000] ;  /* 0x00200000dc0c783b */ /* 0x000fee0000000200 */
[C---:B---3--:R-:W-:Y:S01]  /*95b0*/  HMMA.16816.F32 R176, R16.reuse, R34, R20 ;  /* 0x0000002210b0723c */ /* 0x048fe20000001814 */
[----:B------:R-:W3:Y:S07]  /*95c0*/  LDSM.16.M88.4 R20, [R219+0x800] ;  /* 0x00080000db14783b */ /* 0x000eee0000000200 */
[C---:B------:R-:W-:Y:S08]  /*95d0*/  HMMA.16816.F32 R192, R16.reuse, R28, R192 ;  /* 0x0000001c10c0723c */ /* 0x040ff000000018c0 */
        /* <DEDUP_REMOVED lines=10> */
[C---:B------:R-:W-:Y:S08]  /*9680*/  HMMA.16816.F32 R184, R8.reuse, R138, R184 ;  /* 0x0000008a08b8723c */ /* 0x040ff000000018b8 */
[C---:B------:R-:W-:Y:S08]  /*9690*/  HMMA.16816.F32 R188, R8.reuse, R132, R200 ;  /* 0x0000008408bc723c */ /* 0x040ff000000018c8 */
[----:B------:R-:W-:Y:S01]  /*96a0*/  HMMA.16816.F32 R136, R8, R134, R176 ;  /* 0x000000860888723c */ /* 0x000fe200000018b0 */
[----:B------:R-:W-:Y:S04]  /*96b0*/  LDSM.16.M88.4 R132, [R212+0x9800] ;  /* 0x00980000d484783b */ /* 0x000fe80000000200 */
[----:B------:R-:W-:Y:S03]  /*96c0*/  LDSM.16.M88.4 R8, [R214+0x4000] ;  /* 0x00400000d608783b */ /* 0x000fe60000000200 */
[C---:B---3--:R-:W-:Y:S01]  /*96d0*/  HMMA.16816.F32 R196, R12.reuse, R20, R28 ;  /* 0x000000140cc4723c */ /* 0x048fe2000000181c */
[----:B------:R-:W1:Y:S07]  /*96e0*/  LDSM.16.M88.4 R28, [R212+0x9000] ;  /* 0x00900000d41c783b */ /* 0x000e6e0000000200 */
[C---:B----4-:R-:W-:Y:S08]  /*96f0*/  HMMA.16816.F32 R204, R12.reuse, R24, R140 ;  /* 0x000000180ccc723c */ /* 0x050ff0000000188c */
[C---:B------:R-:W-:Y:S08]  /*9700*/  HMMA.16816.F32 R200, R12.reuse, R26, R32 ;  /* 0x0000001a0cc8723c */ /* 0x040ff00000001820 */
[----:B------:R-:W-:Y:S08]  /*9710*/  HMMA.16816.F32 R140, R12, R22, R180 ;  /* 0x000000160c8c723c */ /* 0x000ff000000018b4 */
[C---:B-----5:R-:W-:Y:S08]  /*9720*/  HMMA.16816.F32 R176, R16.reuse, R26, R184 ;  /* 0x0000001a10b0723c */ /* 0x060ff000000018b8 */
[C---:B------:R-:W-:Y:S01]  /*9730*/  HMMA.16816.F32 R32, R16.reuse, R24, R192 ;  /* 0x000000181020723c */ /* 0x040fe200000018c0 */
[----:B------:R-:W-:Y:S07]  /*9740*/  LDSM.16.M88.4 R24, [R216+0x4000] ;  /* 0x00400000d818783b */ /* 0x000fee0000000200 */
[C---:B------:R-:W-:Y:S08]  /*9750*/  HMMA.16816.F32 R12, R16.reuse, R20, R188 ;  /* 0x00000014100c723c */ /* 0x040ff000000018bc */
[----:B------:R-:W-:Y:S01]  /*9760*/  HMMA.16816.F32 R184, R16, R22, R136 ;  /* 0x0000001610b8723c */ /* 0x000fe20000001888 */
[----:B------:R-:W-:Y:S04]  /*9770*/  LDSM.16.M88.4 R20, [R216+0x6000] ;  /* 0x00600000d814783b */ /* 0x000fe80000000200 */
[----:B------:R-:W2:Y:S03]  /*9780*/  LDSM.16.M88.4 R136, [R225] ;  /* 0x00000000e188783b */ /* 0x000ea60000000200 */
[C---:B-1----:R-:W-:Y:S01]  /*9790*/  HMMA.16816.F32 R180, R4.reuse, R28, R204 ;  /* 0x0000001c04b4723c */ /* 0x042fe200000018cc */
[----:B------:R-:W-:Y:S07]  /*97a0*/  LDSM.16.M88.4 R16, [R222+0x4000] ;  /* 0x00400000de10783b */ /* 0x000fee0000000200 */
[C---:B------:R-:W-:Y:S08]  /*97b0*/  HMMA.16816.F32 R192, R4.reuse, R132, R196 ;  /* 0x0000008404c0723c */ /* 0x040ff000000018c4 */
[C---:B------:R-:W-:Y:S08]  /*97c0*/  HMMA.16816.F32 R200, R4.reuse, R30, R200 ;  /* 0x0000001e04c8723c */ /* 0x040ff000000018c8 */
[----:B------:R-:W-:Y:S08]  /*97d0*/  HMMA.16816.F32 R196, R4, R134, R140 ;  /* 0x0000008604c4723c */ /* 0x000ff0000000188c */
[C---:B------:R-:W-:Y:S01]  /*97e0*/  HMMA.16816.F32 R4, R8.reuse, R28, R32 ;  /* 0x0000001c0804723c */ /* 0x040fe20000001820 */
[----:B------:R-:W-:Y:S07]  /*97f0*/  LDSM.16.M88.4 R32, [R221+0x9000] ;  /* 0x00900000dd20783b */ /* 0x000fee0000000200 */
[C---:B------:R-:W-:Y:S01]  /*9800*/  HMMA.16816.F32 R188, R8.reuse, R132, R12 ;  /* 0x0000008408bc723c */ /* 0x040fe2000000180c */
[----:B------:R-:W1:Y:S07]  /*9810*/  LDSM.16.M88.4 R12, [R222+0x6000] ;  /* 0x00600000de0c783b */ /* 0x000e6e0000000200 */
[----:B------:R-:W-:Y:S08]  /*9820*/  HMMA.16816.F32 R176, R8, R30, R176 ;  /* 0x0000001e08b0723c */ /* 0x000ff000000018b0 */
[-C--:B--2---:R-:W-:Y:S08]  /*9830*/  HMMA.16816.F32 R28, R20, R136.reuse, R180 ;  /* 0x00000088141c723c */ /* 0x084ff000000018b4 */
[----:B------:R-:W-:Y:S08]  /*9840*/  HMMA.16816.F32 R4, R24, R136, R4 ;  /* 0x000000881804723c */ /* 0x000ff00000001804 */
[----:B------:R-:W-:Y:S01]  /*9850*/  HMMA.16816.F32 R184, R8, R134, R184 ;  /* 0x0000008608b8723c */ /* 0x000fe200000018b8 */
[----:B------:R-:W-:Y:S04]  /*9860*/  LDSM.16.M88.4 R132, [R219+0x1000] ;  /* 0x00100000db84783b */ /* 0x000fe80000000200 */
[----:B------:R-:W2:Y:S03]  /*9870*/  LDSM.16.M88.4 R8, [R220+0x4000] ;  /* 0x00400000dc08783b */ /* 0x000ea60000000200 */
[----:B------:R-:W-:Y:S08]  /*9880*/  HMMA.16816.F32 R176, R24, R138, R176 ;  /* 0x0000008a18b0723c */ /* 0x000ff000000018b0 */
[-C--:B-1----:R-:W-:Y:S01]  /*9890*/  HMMA.16816.F32 R180, R12, R32.reuse, R28 ;  /* 0x000000200cb4723c */ /* 0x082fe2000000181c */
[----:B------:R-:W1:Y:S07]  /*98a0*/  LDSM.16.M88.4 R28, [R224] ;  /* 0x00000000e01c783b */ /* 0x000e6e0000000200 */
[----:B------:R-:W-:Y:S01]  /*98b0*/  HMMA.16816.F32 R140, R16, R32, R4 ;  /* 0x00000020108c723c */ /* 0x000fe20000001804 */
[----:B------:R-:W3:Y:S07]  /*98c0*/  LDSM.16.M88.4 R4, [R220+0x6000] ;  /* 0x00600000dc04783b */ /* 0x000eee0000000200 */
[----:B------:R-:W-:Y:S11]  /*98d0*/  HMMA.16816.F32 R136, R20, R138, R200 ;  /* 0x0000008a1488723c */ /* 0x000ff600000018c8 */
[----:B------:R-:W-:Y:S05]  /*98e0*/  @!UPT UIADD3 URZ, URZ, URZ, URZ ;  /* 0x0000003f3f3ff290 */ /* 0x000fea000fffe03f */
[----:B--2---:R-:W-:Y:S08]  /*98f0*/  HMMA.16816.F32 R140, R8, R132, R140 ;  /* 0x00000084088c723c */ /* 0x004ff0000000188c */
[C---:B-1----:R-:W-:Y:S08]  /*9900*/  HMMA.16816.F32 R192, R20.reuse, R28, R192 ;  /* 0x0000001c14c0723c */ /* 0x042ff000000018c0 */
[----:B------:R-:W-:Y:S08]  /*9910*/  HMMA.16816.F32 R196, R20, R30, R196 ;  /* 0x0000001e14c4723c */ /* 0x000ff000000018c4 */
[----:B------:R-:W-:Y:S01]  /*9920*/  FMUL.FTZ R140, R140, c[0x0][0x2ec] ;  /* 0x0000bb008c8c7a20 */ /* 0x000fe20000410000 */
[----:B------:R-:W-:Y:S01]  /*9930*/  HMMA.16816.F32 R188, R24, R28, R188 ;  /* 0x0000001c18bc723c */ /* 0x000fe200000018bc */
[----:B------:R-:W-:-:S02]  /*9940*/  FMUL.FTZ R141, R141, c[0x0][0x2ec] ;  /* 0x0000bb008d8d7a20 */ /* 0x000fc40000410000 */
[----:B------:R-:W-:Y:S02]  /*9950*/  FMUL.FTZ R142, R142, c[0x0][0x2ec] ;  /* 0x0000bb008e8e7a20 */ /* 0x000fe40000410000 */
[----:B------:R-:W-:-:S03]  /*9960*/  FMUL.FTZ R143, R143, c[0x0][0x2ec] ;  /* 0x0000bb008f8f7a20 */ /* 0x000fc60000410000 */
[----:B------:R-:W-:Y:S01]  /*9970*/  HMMA.16816.F32 R184, R24, R30, R184 ;  /* 0x0000001e18b8723c */ /* 0x000fe200000018b8 */
[----:B------:R-:W1:Y:S07]  /*9980*/  LDSM.16.M88.4 R24, [R221+0x9800] ;  /* 0x00980000dd18783b */ /* 0x000e6e0000000200 */
[----:B------:R-:W-:Y:S01]  /*9990*/  HMMA.16816.F32 R20, R16, R34, R176 ;  /* 0x000000221014723c */ /* 0x000fe200000018b0 */
[----:B------:R-:W2:Y:S07]  /*99a0*/  MUFU.TANH R178, R140 ;  /* 0x0000008c00b27308 */ /* 0x000eae0000002400 */
[----:B---3--:R-:W-:Y:S01]  /*99b0*/  HMMA.16816.F32 R28, R4, R132, R180 ;  /* 0x00000084041c723c */ /* 0x008fe200000018b4 */
[----:B------:R-:W3:Y:S07]  /*99c0*/  MUFU.TANH R177, R141 ;  /* 0x0000008d00b17308 */ /* 0x000eee0000002400 */
[----:B------:R-:W-:Y:S01]  /*99d0*/  HMMA.16816.F32 R32, R12, R34, R136 ;  /* 0x000000220c20723c */ /* 0x000fe20000001888 */
[----:B------:R-:W4:Y:S07]  /*99e0*/  MUFU.TANH R180, R142 ;  /* 0x0000008e00b47308 */ /* 0x000f2e0000002400 */
[----:B------:R-:W-:Y:S01]  /*99f0*/  HMMA.16816.F32 R136, R8, R134, R20 ;  /* 0x000000860888723c */ /* 0x000fe20000001814 */
[----:B------:R-:W5:Y:S01]  /*9a00*/  LDSM.16.M88.4 R20, [R219+0x1800] ;  /* 0x00180000db14783b */ /* 0x000f620000000200 */
[----:B------:R1:W1:Y:S01]  /*9a10*/  MUFU.TANH R179, R143 ;  /* 0x0000008f00b37308 */ /* 0x0002620000002400 */
[----:B------:R-:W-:-:S05]  /*9a20*/  DEPBAR.LE SB0, 0x0 ;  /* 0x000080000000791a */ /* 0x000fca0000000000 */
[----:B------:R-:W-:Y:S02]  /*9a30*/  FMUL.FTZ R28, R28, c[0x0][0x2ec] ;  /* 0x0000bb001c1c7a20 */ /* 0x000fe40000410000 */
[----:B------:R-:W-:Y:S02]  /*9a40*/  FMUL.FTZ R29, R29, c[0x0][0x2ec] ;  /* 0x0000bb001d1d7a20 */ /* 0x000fe40000410000 */
[----:B------:R-:W-:Y:S01]  /*9a50*/  FMUL.FTZ R30, R30, c[0x0][0x2ec] ;  /* 0x0000bb001e1e7a20 */ /* 0x000fe20000410000 */
[----:B------:R-:W2:Y:S01]  /*9a60*/  MUFU.TANH R200, R28 ;  /* 0x0000001c00c87308 */ /* 0x000ea20000002400 */
[----:B------:R-:W-:Y:S02]  /*9a70*/  FMUL.FTZ R31, R31, c[0x0][0x2ec] ;  /* 0x0000bb001f1f7a20 */ /* 0x000fe40000410000 */
[----:B------:R-:W-:Y:S05]  /*9a80*/  HMMA.16816.F32 R132, R4, R134, R32 ;  /* 0x000000860484723c */ /* 0x000fea0000001820 */
[----:B------:R-:W2:Y:S03]  /*9a90*/  MUFU.TANH R201, R29 ;  /* 0x0000001d00c97308 */ /* 0x000ea60000002400 */
[----:B-1----:R-:W-:Y:S01]  /*9aa0*/  HMMA.16816.F32 R140, R16, R24, R188 ;  /* 0x00000018108c723c */ /* 0x002fe200000018bc */
[----:B------:R-:W-:-:S02]  /*9ab0*/  FMUL.FTZ R136, R136, c[0x0][0x2ec] ;  /* 0x0000bb0088887a20 */ /* 0x000fc40000410000 */
[----:B------:R-:W-:Y:S02]  /*9ac0*/  FMUL.FTZ R137, R137, c[0x0][0x2ec] ;  /* 0x0000bb0089897a20 */ /* 0x000fe40000410000 */
[----:B------:R-:W1:Y:S01]  /*9ad0*/  MUFU.TANH R202, R30 ;  /* 0x0000001e00ca7308 */ /* 0x000e620000002400 */
[----:B------:R-:W-:Y:S02]  /*9ae0*/  FMUL.FTZ R139, R139, c[0x0][0x2ec] ;  /* 0x0000bb008b8b7a20 */ /* 0x000fe40000410000 */
[----:B------:R-:W-:Y:S01]  /*9af0*/  HMMA.16816.F32 R16, R16, R26, R184 ;  /* 0x0000001a1010723c */ /* 0x000fe200000018b8 */
[----:B------:R-:W-:-:S04]  /*9b00*/  FMUL.FTZ R138, R138, c[0x0][0x2ec] ;  /* 0x0000bb008a8a7a20 */ /* 0x000fc80000410000 */
[----:B------:R1:W1:Y:S03]  /*9b10*/  MUFU.TANH R190, R31 ;  /* 0x0000001f00be7308 */ /* 0x0002660000002400 */
[----:B------:R-:W-:Y:S02]  /*9b20*/  FMUL.FTZ R134, R134, c[0x0][0x2ec] ;  /* 0x0000bb0086867a20 */ /* 0x000fe40000410000 */
[----:B------:R-:W-:Y:S02]  /*9b30*/  FMUL.FTZ R132, R132, c[0x0][0x2ec] ;  /* 0x0000bb0084847a20 */ /* 0x000fe40000410000 */
[----:B------:R-:W-:Y:S01]  /*9b40*/  FMUL.FTZ R133, R133, c[0x0][0x2ec] ;  /* 0x0000bb0085857a20 */ /* 0x000fe20000410000 */
[----:B------:R-:W2:Y:S03]  /*9b50*/  MUFU.TANH R136, R136 ;  /* 0x0000008800887308 */ /* 0x000ea60000002400 */
[----:B-----5:R-:W-:Y:S05]  /*9b60*/  HMMA.16816.F32 R32, R8, R20, R140 ;  /* 0x000000140820723c */ /* 0x020fea000000188c */
[----:B------:R5:W2:Y:S03]  /*9b70*/  MUFU.TANH R142, R134 ;  /* 0x00000086008e7308 */ /* 0x000aa60000002400 */
[C---:B-1----:R-:W-:Y:S05]  /*9b80*/  HMMA.16816.F32 R28, R12.reuse, R24, R192 ;  /* 0x000000180c1c723c */ /* 0x042fea00000018c0 */
[----:B------:R-:W1:Y:S03]  /*9b90*/  MUFU.TANH R137, R137 ;  /* 0x0000008900897308 */ /* 0x000e660000002400 */
[----:B------:R-:W-:Y:S01]  /*9ba0*/  HMMA.16816.F32 R12, R12, R26, R196 ;  /* 0x0000001a0c0c723c */ /* 0x000fe200000018c4 */
[----:B-----5:R-:W-:-:S04]  /*9bb0*/  FMUL.FTZ R134, R135, c[0x0][0x2ec] ;  /* 0x0000bb0087867a20 */ /* 0x020fc80000410000 */
[----:B------:R1:W1:Y:S03]  /*9bc0*/  MUFU.TANH R176, R138 ;  /* 0x0000008a00b07308 */ /* 0x0002660000002400 */
[----:B------:R-:W-:Y:S01]  /*9bd0*/  HMMA.16816.F32 R8, R8, R22, R16 ;  /* 0x000000160808723c */ /* 0x000fe20000001810 */
[----:B------:R-:W-:-:S04]  /*9be0*/  FMUL.FTZ R25, R35, c[0x0][0x2ec] ;  /* 0x0000bb0023197a20 */ /* 0x000fc80000410000 */
[----:B------:R-:W1:Y:S03]  /*9bf0*/  MUFU.TANH R139, R139 ;  /* 0x0000008b008b7308 */ /* 0x000e660000002400 */
[C---:B------:R-:W-:Y:S05]  /*9c00*/  HMMA.16816.F32 R28, R4.reuse, R20, R28 ;  /* 0x00000014041c723c */ /* 0x040fea000000181c */
[----:B------:R1:W1:Y:S02]  /*9c10*/  MUFU.TANH R140, R132 ;  /* 0x00000084008c7308 */ /* 0x0002640000002400 */
[----:B------:R-:W-:Y:S01]  /*9c20*/  FMUL.FTZ R21, R32, c[0x0][0x2ec] ;  /* 0x0000bb0020157a20 */ /* 0x000fe20000410000 */
[----:B------:R-:W-:Y:S01]  /*9c30*/  HMMA.16816.F32 R4, R4, R22, R12 ;  /* 0x000000160404723c */ /* 0x000fe2000000180c */
[----:B------:R-:W-:-:S02]  /*9c40*/  FMUL.FTZ R20, R33, c[0x0][0x2ec] ;  /* 0x0000bb0021147a20 */ /* 0x000fc40000410000 */
[----:B------:R-:W-:Y:S02]  /*9c50*/  FMUL.FTZ R32, R34, c[0x0][0x2ec] ;  /* 0x0000bb0022207a20 */ /* 0x000fe40000410000 */
[----:B------:R1:W1:Y:S03]  /*9c60*/  MUFU.TANH R141, R133 ;  /* 0x00000085008d7308 */ /* 0x0002660000002400 */
        /* <DEDUP_REMOVED lines=77> */
.L_x_2151:
[----:B------:R-:W-:Y:S05]  /*a140*/  BSYNC B0 ;  /* 0x0000000000007941 */ /* 0x000fea0003800000 */
.L_x_2150:
[----:B------:R-:W0:Y:S02]  /*a150*/  LDGDEPBAR ;  /* 0x00000000000079af */ /* 0x000e240000000000 */
.L_x_2149:
[----:B--234-:R-:W2:Y:S01]  /*a160*/  S2R R2, SR_TID.X ;  /* 0x0000000000027919 */ /* 0x01cea20000002100 */
[----:B------:R-:W-:Y:S02]  /*a170*/  MOV R0, UR21 ;  /* 0x0000001500007c02 */ /* 0x000fe40008000f00 */
[----:B--2---:R-:W-:-:S04]  /*a180*/  SHF.L.U32 R2, R2, 0x1, RZ ;  /* 0x0000000102027819 */ /* 0x004fc800000006ff */
[----:B------:R-:W-:-:S04]  /*a190*/  LOP3.LUT R2, R2, 0x6, RZ, 0xc0, !PT ;  /* 0x0000000602027812 */ /* 0x000fc800078ec0ff */
[----:B------:R-:W-:-:S04]  /*a1a0*/  LEA R0, R0, R2, 0x5 ;  /* 0x0000000200007211 */ /* 0x000fc800078e28ff */
[CC--:B------:R-:W-:Y:S02]  /*a1b0*/  ISETP.GE.AND P4, PT, R0.reuse, R235.reuse, PT ;  /* 0x000000eb0000720c */ /* 0x0c0fe40003f86270 */
[C---:B-1----:R-:W-:Y:S02]  /*a1c0*/  IADD3 R7, R0.reuse, 0x1, RZ ;  /* 0x0000000100077810 */ /* 0x042fe40007ffe0ff */
[C---:B------:R-:W-:Y:S02]  /*a1d0*/  IADD3 R6, R0.reuse, 0x8, RZ ;  /* 0x0000000800067810 */ /* 0x040fe40007ffe0ff */
[----:B------:R-:W-:Y:S02]  /*a1e0*/  ISETP.GE.AND P1, PT, R7, R235, PT ;  /* 0x000000eb0700720c */ /* 0x000fe40003f26270 */
[C---:B------:R-:W-:Y:S02]  /*a1f0*/  ISETP.LT.OR P4, PT, R0.reuse, R231, P4 ;  /* 0x000000e70000720c */ /* 0x040fe40002781670 */
[----:B------:R-:W-:-:S02]  /*a200*/  IADD3 R5, R0, 0x9, RZ ;  /* 0x0000000900057810 */ /* 0x000fc40007ffe0ff */
[----:B------:R-:W-:Y:S02]  /*a210*/  ISETP.GE.AND P5, PT, R6, R235, PT ;  /* 0x000000eb0600720c */ /* 0x000fe40003fa6270 */
[----:B------:R-:W-:Y:S02]  /*a220*/  ISETP.LT.OR P1, PT, R7, R231, P1 ;  /* 0x000000e70700720c */ /* 0x000fe40000f21670 */
[----:B------:R-:W-:Y:S02]  /*a230*/  FSEL R10, R178, -INF , !P4 ;  /* 0xff800000b20a7808 */ /* 0x000fe40006000000 */
[----:B------:R-:W-:Y:S02]  /*a240*/  IADD3 R4, R0, 0x10, RZ ;  /* 0x0000001000047810 */ /* 0x000fe40007ffe0ff */
[----:B------:R-:W-:Y:S02]  /*a250*/  ISETP.GE.AND P4, PT, R5, R235, PT ;  /* 0x000000eb0500720c */ /* 0x000fe40003f86270 */
[----:B------:R-:W-:-:S02]  /*a260*/  ISETP.LT.OR P5, PT, R6, R231, P5 ;  /* 0x000000e70600720c */ /* 0x000fc40002fa1670 */
[----:B------:R-:W-:Y:S02]  /*a270*/  FSEL R14, R177, -INF , !P1 ;  /* 0xff800000b10e7808 */ /* 0x000fe40004800000 */
[----:B------:R-:W-:Y:S02]  /*a280*/  FMNMX.FTZ R9, R239, R10, !PT ;  /* 0x0000000aef097209 */ /* 0x000fe40007810000 */
[----:B------:R-:W-:Y:S02]  /*a290*/  IADD3 R3, R0, 0x11, RZ ;  /* 0x0000001100037810 */ /* 0x000fe40007ffe0ff */
[----:B------:R-:W-:Y:S02]  /*a2a0*/  ISETP.GE.AND P1, PT, R4, R235, PT ;  /* 0x000000eb0400720c */ /* 0x000fe40003f26270 */
[----:B------:R-:W-:Y:S02]  /*a2b0*/  ISETP.LT.OR P4, PT, R5, R231, P4 ;  /* 0x000000e70500720c */ /* 0x000fe40002781670 */
[----:B------:R-:W-:-:S02]  /*a2c0*/  FSEL R16, R136, -INF , !P5 ;  /* 0xff80000088107808 */ /* 0x000fc40006800000 */
[----:B------:R-:W-:Y:S02]  /*a2d0*/  FMNMX.FTZ R9, R14, R9, !PT ;  /* 0x000000090e097209 */ /* 0x000fe40007810000 */
[----:B------:R-:W-:Y:S02]  /*a2e0*/  IADD3 R2, R0, 0x18, RZ ;  /* 0x0000001800027810 */ /* 0x000fe40007ffe0ff */
[----:B------:R-:W-:Y:S02]  /*a2f0*/  ISETP.GE.AND P5, PT, R3, R235, PT ;  /* 0x000000eb0300720c */ /* 0x000fe40003fa6270 */
[----:B------:R-:W-:Y:S02]  /*a300*/  ISETP.LT.OR P1, PT, R4, R231, P1 ;  /* 0x000000e70400720c */ /* 0x000fe40000f21670 */
[----:B------:R-:W-:Y:S02]  /*a310*/  FSEL R15, R137, -INF , !P4 ;  /* 0xff800000890f7808 */ /* 0x000fe40006000000 */
[----:B------:R-:W-:-:S02]  /*a320*/  FMNMX.FTZ R9, R16, R9, !PT ;  /* 0x0000000910097209 */ /* 0x000fc40007810000 */
[----:B------:R-:W-:Y:S02]  /*a330*/  IADD3 R8, R0, 0x19, RZ ;  /* 0x0000001900087810 */ /* 0x000fe40007ffe0ff */
[----:B------:R-:W-:Y:S02]  /*a340*/  ISETP.GE.AND P4, PT, R2, R235, PT ;  /* 0x000000eb0200720c */ /* 0x000fe40003f86270 */
[----:B------:R-:W-:Y:S02]  /*a350*/  ISETP.LT.OR P5, PT, R3, R231, P5 ;  /* 0x000000e70300720c */ /* 0x000fe40002fa1670 */
[----:B------:R-:W-:Y:S02]  /*a360*/  FSEL R133, R21, -INF , !P1 ;  /* 0xff80000015857808 */ /* 0x000fe40004800000 */
[----:B------:R-:W-:Y:S02]  /*a370*/  FMNMX.FTZ R9, R15, R9, !PT ;  /* 0x000000090f097209 */ /* 0x000fe40007810000 */
[----:B------:R-:W-:-:S02]  /*a380*/  ISETP.GE.AND P1, PT, R8, R235, PT ;  /* 0x000000eb0800720c */ /* 0x000fc40003f26270 */
[----:B------:R-:W-:Y:S02]  /*a390*/  ISETP.LT.OR P4, PT, R2, R231, P4 ;  /* 0x000000e70200720c */ /* 0x000fe40002781670 */
[----:B------:R-:W-:Y:S02]  /*a3a0*/  FSEL R138, R20, -INF , !P5 ;  /* 0xff800000148a7808 */ /* 0x000fe40006800000 */
[----:B------:R-:W-:Y:S02]  /*a3b0*/  FMNMX.FTZ R9, R133, R9, !PT ;  /* 0x0000000985097209 */ /* 0x000fe40007810000 */
[----:B------:R-:W-:Y:S02]  /*a3c0*/  ISETP.LT.OR P1, PT, R8, R231, P1 ;  /* 0x000000e70800720c */ /* 0x000fe40000f21670 */
[----:B------:R-:W-:Y:S02]  /*a3d0*/  FSEL R132, R13, -INF , !P4 ;  /* 0xff8000000d847808 */ /* 0x000fe40006000000 */
[----:B------:R-:W-:-:S02]  /*a3e0*/  FMNMX.FTZ R9, R138, R9, !PT ;  /* 0x000000098a097209 */ /* 0x000fc40007810000 */
[----:B------:R-:W-:Y:S02]  /*a3f0*/  ISETP.GE.AND P6, PT, R0, R234, PT ;  /* 0x000000ea0000720c */ /* 0x000fe40003fc6270 */
[----:B------:R-:W-:Y:S02]  /*a400*/  FSEL R183, R12, -INF , !P1 ;  /* 0xff8000000cb77808 */ /* 0x000fe40004800000 */
[----:B------:R-:W-:Y:S02]  /*a410*/  FMNMX.FTZ R9, R132, R9, !PT ;  /* 0x0000000984097209 */ /* 0x000fe40007810000 */
[----:B------:R-:W-:Y:S02]  /*a420*/  ISETP.LT.OR P6, PT, R0, R230, P6 ;  /* 0x000000e60000720c */ /* 0x000fe400037c1670 */
[----:B------:R-:W-:Y:S02]  /*a430*/  FMNMX.FTZ R9, R183, R9, !PT ;  /* 0x00000009b7097209 */ /* 0x000fe40007810000 */
[----:B------:R-:W-:-:S02]  /*a440*/  FSEL R13, R180, -INF , !P6 ;  /* 0xff800000b40d7808 */ /* 0x000fc40007000000 */
[CC--:B------:R-:W-:Y:S01]  /*a450*/  ISETP.GE.AND P6, PT, R4.reuse, R234.reuse, PT ;  /* 0x000000ea0400720c */ /* 0x0c0fe20003fc6270 */
[----:B------:R-:W1:Y:S01]  /*a460*/  SHFL.BFLY PT, R11, R9, 0x2, 0x1f ;  /* 0x0c401f00090b7f89 */ /* 0x000e6200000e0000 */
[C---:B------:R-:W-:Y:S02]  /*a470*/  ISETP.GE.AND P4, PT, R7.reuse, R234, PT ;  /* 0x000000ea0700720c */ /* 0x040fe40003f86270 */
[-C--:B------:R-:W-:Y:S02]  /*a480*/  ISETP.LT.OR P6, PT, R4, R230.reuse, P6 ;  /* 0x000000e60400720c */ /* 0x080fe400037c1670 */
[----:B------:R-:W-:Y:S02]  /*a490*/  ISETP.LT.OR P4, PT, R7, R230, P4 ;  /* 0x000000e60700720c */ /* 0x000fe40002781670 */
[-C--:B------:R-:W-:Y:S02]  /*a4a0*/  ISETP.GE.AND P1, PT, R6, R234.reuse, PT ;  /* 0x000000ea0600720c */ /* 0x080fe40003f26270 */
[----:B------:R-:W-:-:S02]  /*a4b0*/  ISETP.GE.AND P5, PT, R5, R234, PT ;  /* 0x000000ea0500720c */ /* 0x000fc40003fa6270 */
[----:B------:R-:W-:Y:S02]  /*a4c0*/  FSEL R181, R32, -INF , !P6 ;  /* 0xff80000020b57808 */ /* 0x000fe40007000000 */
[----:B------:R-:W-:Y:S01]  /*a4d0*/  FSEL R20, R179, -INF , !P4 ;  /* 0xff800000b3147808 */ /* 0x000fe20006000000 */
[----:B------:R-:W-:Y:S01]  /*a4e0*/  LDSM.16.MT88.4 R32, [R215+0xb000] ;  /* 0x00b00000d720783b */ /* 0x000fe20000004200 */
[----:B------:R-:W-:Y:S02]  /*a4f0*/  ISETP.GE.AND P6, PT, R2, R234, PT ;  /* 0x000000ea0200720c */ /* 0x000fe40003fc6270 */
[----:B------:R-:W-:Y:S02]  /*a500*/  ISETP.LT.OR P1, PT, R6, R230, P1 ;  /* 0x000000e60600720c */ /* 0x000fe40000f21670 */
[----:B------:R-:W-:Y:S02]  /*a510*/  ISETP.GE.AND P4, PT, R3, R234, PT ;  /* 0x000000ea0300720c */ /* 0x000fe40003f86270 */
[----:B------:R-:W-:-:S02]  /*a520*/  ISETP.LT.OR P5, PT, R5, R230, P5 ;  /* 0x000000e60500720c */ /* 0x000fc40002fa1670 */
[-C--:B------:R-:W-:Y:S02]  /*a530*/  ISETP.LT.OR P6, PT, R2, R230.reuse, P6 ;  /* 0x000000e60200720c */ /* 0x080fe400037c1670 */
[----:B------:R-:W-:Y:S02]  /*a540*/  FSEL R19, R176, -INF , !P1 ;  /* 0xff800000b0137808 */ /* 0x000fe40004800000 */
[----:B------:R-:W-:Y:S01]  /*a550*/  ISETP.LT.OR P4, PT, R3, R230, P4 ;  /* 0x000000e60300720c */ /* 0x000fe20002781670 */
[----:B------:R-:W-:Y:S01]  /*a560*/  LDSM.16.MT88.4 R176, [R215+0xa000] ;  /* 0x00a00000d7b0783b */ /* 0x000fe20000004200 */
[----:B------:R-:W-:Y:S02]  /*a570*/  FSEL R22, R139, -INF , !P5 ;  /* 0xff8000008b167808 */ /* 0x000fe40006800000 */
[C---:B------:R-:W-:Y:S02]  /*a580*/  ISETP.GE.AND P1, PT, R0.reuse, R233, PT ;  /* 0x000000e90000720c */ /* 0x040fe40003f26270 */
[----:B------:R-:W-:-:S02]  /*a590*/  ISETP.GE.AND P5, PT, R0, R232, PT ;  /* 0x000000e80000720c */ /* 0x000fc40003fa6270 */
[----:B------:R-:W-:Y:S02]  /*a5a0*/  FSEL R180, R18, -INF , !P6 ;  /* 0xff80000012b47808 */ /* 0x000fe40007000000 */
[----:B------:R-:W-:Y:S02]  /*a5b0*/  FSEL R182, R25, -INF , !P4 ;  /* 0xff80000019b67808 */ /* 0x000fe40006000000 */
[----:B------:R-:W-:Y:S02]  /*a5c0*/  ISETP.GE.AND P6, PT, R7, R233, PT ;  /* 0x000000e90700720c */ /* 0x000fe40003fc6270 */
[----:B------:R-:W-:Y:S02]  /*a5d0*/  ISETP.GE.AND P4, PT, R8, R234, PT ;  /* 0x000000ea0800720c */ /* 0x000fe40003f86270 */
[C---:B------:R-:W-:Y:S02]  /*a5e0*/  ISETP.LT.OR P1, PT, R0.reuse, R229, P1 ;  /* 0x000000e50000720c */ /* 0x040fe40000f21670 */
[----:B------:R-:W-:-:S02]  /*a5f0*/  ISETP.LT.OR P5, PT, R0, R228, P5 ;  /* 0x000000e40000720c */ /* 0x000fc40002fa1670 */
[----:B------:R-:W-:Y:S02]  /*a600*/  FMNMX.FTZ R0, R238, R13, !PT ;  /* 0x0000000dee007209 */ /* 0x000fe40007810000 */
[----:B------:R-:W-:Y:S02]  /*a610*/  ISETP.LT.OR P6, PT, R7, R229, P6 ;  /* 0x000000e50700720c */ /* 0x000fe400037c1670 */
[----:B------:R-:W-:Y:S02]  /*a620*/  ISETP.LT.OR P4, PT, R8, R230, P4 ;  /* 0x000000e60800720c */ /* 0x000fe40002781670 */
[----:B------:R-:W-:Y:S02]  /*a630*/  FMNMX.FTZ R0, R20, R0, !PT ;  /* 0x0000000014007209 */ /* 0x000fe40007810000 */
[----:B------:R-:W-:Y:S02]  /*a640*/  FSEL R18, R201, -INF , !P6 ;  /* 0xff800000c9127808 */ /* 0x000fe40007000000 */
[----:B------:R-:W-:-:S02]  /*a650*/  FSEL R184, R17, -INF , !P4 ;  /* 0xff80000011b87808 */ /* 0x000fc40006000000 */
[----:B------:R-:W-:Y:S02]  /*a660*/  ISETP.GE.AND P6, PT, R4, R233, PT ;  /* 0x000000e90400720c */ /* 0x000fe40003fc6270 */
[----:B-1----:R-:W-:Y:S02]  /*a670*/  FMNMX.FTZ R9, R9, R11, !PT ;  /* 0x0000000b09097209 */ /* 0x002fe40007810000 */
[-C--:B------:R-:W-:Y:S02]  /*a680*/  ISETP.GE.AND P4, PT, R6, R233.reuse, PT ;  /* 0x000000e90600720c */ /* 0x080fe40003f86270 */
[----:B------:R-:W-:Y:S01]  /*a690*/  FMNMX.FTZ R0, R19, R0, !PT ;  /* 0x0000000013007209 */ /* 0x000fe20007810000 */
[----:B------:R-:W1:Y:S01]  /*a6a0*/  SHFL.BFLY PT, R136, R9, 0x1, 0x1f ;  /* 0x0c201f0009887f89 */ /* 0x000e6200000e0000 */
[----:B------:R-:W-:Y:S02]  /*a6b0*/  FSEL R11, R200, -INF , !P1 ;  /* 0xff800000c80b7808 */ /* 0x000fe40004800000 */
[----:B------:R-:W-:-:S02]  /*a6c0*/  ISETP.GE.AND P1, PT, R5, R233, PT ;  /* 0x000000e90500720c */ /* 0x000fc40003f26270 */
[-C--:B------:R-:W-:Y:S02]  /*a6d0*/  ISETP.LT.OR P6, PT, R4, R229.reuse, P6 ;  /* 0x000000e50400720c */ /* 0x080fe400037c1670 */
[-C--:B------:R-:W-:Y:S02]  /*a6e0*/  ISETP.LT.OR P4, PT, R6, R229.reuse, P4 ;  /* 0x000000e50600720c */ /* 0x080fe40002781670 */
[----:B------:R-:W-:Y:S02]  /*a6f0*/  FMNMX.FTZ R0, R22, R0, !PT ;  /* 0x0000000016007209 */ /* 0x000fe40007810000 */
[----:B------:R-:W-:Y:S02]  /*a700*/  ISETP.LT.OR P1, PT, R5, R229, P1 ;  /* 0x000000e50500720c */ /* 0x000fe40000f21670 */
[----:B------:R-:W-:Y:S02]  /*a710*/  FSEL R185, R27, -INF , !P6 ;  /* 0xff8000001bb97808 */ /* 0x000fe40007000000 */
[----:B------:R-:W-:-:S02]  /*a720*/  FSEL R17, R140, -INF , !P4 ;  /* 0xff8000008c117808 */ /* 0x000fc40006000000 */
[----:B------:R-:W-:Y:S02]  /*a730*/  FMNMX.FTZ R135, R181, R0, !PT ;  /* 0x00000000b5877209 */ /* 0x000fe40007810000 */
[-C--:B------:R-:W-:Y:S02]  /*a740*/  ISETP.GE.AND P6, PT, R8, R233.reuse, PT ;  /* 0x000000e90800720c */ /* 0x080fe40003fc6270 */
[----:B------:R-:W-:Y:S02]  /*a750*/  ISETP.GE.AND P4, PT, R3, R233, PT ;  /* 0x000000e90300720c */ /* 0x000fe40003f86270 */
[----:B------:R-:W-:Y:S02]  /*a760*/  FMNMX.FTZ R0, R237, R11, !PT ;  /* 0x0000000bed007209 */ /* 0x000fe40007810000 */
        /* <DEDUP_REMOVED lines=8> */
[----:B------:R-:W-:Y:S02]  /*a7f0*/  ISETP.GE.AND P6, PT, R5, R232, PT ;  /* 0x000000e80500720c */ /* 0x000fe40003fc6270 */
[----:B------:R-:W-:Y:S02]  /*a800*/  FMNMX.FTZ R0, R17, R0, !PT ;  /* 0x0000000011007209 */ /* 0x000fe40007810000 */
[-C--:B------:R-:W-:Y:S02]  /*a810*/  ISETP.GE.AND P4, PT, R7, R232.reuse, PT ;  /* 0x000000e80700720c */ /* 0x080fe40003f86270 */
[----:B------:R-:W-:Y:S02]  /*a820*/  FSEL R188, R23, -INF , !P1 ;  /* 0xff80000017bc7808 */ /* 0x000fe40004800000 */
[----:B------:R-:W-:Y:S02]  /*a830*/  ISETP.GE.AND P1, PT, R6, R232, PT ;  /* 0x000000e80600720c */ /* 0x000fe40003f26270 */
[----:B------:R-:W-:-:S02]  /*a840*/  ISETP.LT.OR P6, PT, R5, R228, P6 ;  /* 0x000000e40500720c */ /* 0x000fc400037c1670 */
[----:B------:R-:W-:Y:S02]  /*a850*/  FMNMX.FTZ R0, R21, R0, !PT ;  /* 0x0000000015007209 */ /* 0x000fe40007810000 */
[-C--:B------:R-:W-:Y:S02]  /*a860*/  ISETP.LT.OR P4, PT, R7, R228.reuse, P4 ;  /* 0x000000e40700720c */ /* 0x080fe40002781670 */
[----:B------:R-:W-:Y:S02]  /*a870*/  FSEL R5, R202, -INF , !P5 ;  /* 0xff800000ca057808 */ /* 0x000fe40006800000 */
[----:B------:R-:W-:Y:S02]  /*a880*/  ISETP.LT.OR P1, PT, R6, R228, P1 ;  /* 0x000000e40600720c */ /* 0x000fe40000f21670 */
[----:B------:R-:W-:Y:S02]  /*a890*/  ISETP.GE.AND P5, PT, R4, R232, PT ;  /* 0x000000e80400720c */ /* 0x000fe40003fa6270 */
[----:B------:R-:W-:-:S02]  /*a8a0*/  FMNMX.FTZ R6, R185, R0, !PT ;  /* 0x00000000b9067209 */ /* 0x000fc40007810000 */
[----:B------:R-:W-:Y:S02]  /*a8b0*/  FSEL R7, R190, -INF , !P4 ;  /* 0xff800000be077808 */ /* 0x000fe40006000000 */
[----:B------:R-:W-:Y:S02]  /*a8c0*/  FMNMX.FTZ R0, R236, R5, !PT ;  /* 0x00000005ec007209 */ /* 0x000fe40007810000 */
[----:B------:R-:W-:Y:S02]  /*a8d0*/  ISETP.GE.AND P4, PT, R3, R232, PT ;  /* 0x000000e80300720c */ /* 0x000fe40003f86270 */
[----:B------:R-:W-:Y:S02]  /*a8e0*/  ISETP.LT.OR P5, PT, R4, R228, P5 ;  /* 0x000000e40400720c */ /* 0x000fe40002fa1670 */
[----:B------:R-:W-:Y:S02]  /*a8f0*/  FMNMX.FTZ R4, R186, R6, !PT ;  /* 0x00000006ba047209 */ /* 0x000fe40007810000 */
[----:B------:R-:W-:-:S02]  /*a900*/  FSEL R6, R142, -INF , !P1 ;  /* 0xff8000008e067808 */ /* 0x000fc40004800000 */
[----:B------:R-:W-:Y:S01]  /*a910*/  FMNMX.FTZ R0, R7, R0, !PT ;  /* 0x0000000007007209 */ /* 0x000fe20007810000 */
[----:B------:R-:W-:Y:S01]  /*a920*/  LDSM.16.MT88.4 R140, [R217+0xa000] ;  /* 0x00a00000d98c783b */ /* 0x000fe20000004200 */
[----:B------:R-:W-:Y:S02]  /*a930*/  ISETP.LT.OR P4, PT, R3, R228, P4 ;  /* 0x000000e40300720c */ /* 0x000fe40002781670 */
[----:B------:R-:W-:Y:S02]  /*a940*/  FMNMX.FTZ R3, R188, R4, !PT ;  /* 0x00000004bc037209 */ /* 0x000fe40007810000 */
[----:B------:R-:W-:Y:S02]  /*a950*/  FSEL R4, R134, -INF , !P6 ;  /* 0xff80000086047808 */ /* 0x000fe40007000000 */
[----:B------:R-:W-:Y:S02]  /*a960*/  FMNMX.FTZ R0, R6, R0, !PT ;  /* 0x0000000006007209 */ /* 0x000fe40007810000 */
[----:B------:R-:W-:-:S02]  /*a970*/  ISETP.GE.AND P1, PT, R2, R232, PT ;  /* 0x000000e80200720c */ /* 0x000fc40003f26270 */
        /* <DEDUP_REMOVED lines=9> */
[----:B------:R-:W-:Y:S02]  /*aa10*/  FMNMX.FTZ R0, R190, R0, !PT ;  /* 0x00000000be007209 */ /* 0x000fe40007810000 */
[----:B------:R-:W-:Y:S02]  /*aa20*/  FMNMX.FTZ R135, R180, R135, !PT ;  /* 0x00000087b4877209 */ /* 0x000fe40007810000 */
[----:B------:R-:W-:-:S02]  /*aa30*/  FSEL R191, R29, -INF , !P4 ;  /* 0xff8000001dbf7808 */ /* 0x000fc40006000000 */
[----:B------:R-:W-:Y:S01]  /*aa40*/  FMNMX.FTZ R0, R192, R0, !PT ;  /* 0x00000000c0007209 */ /* 0x000fe20007810000 */
[----:B------:R-:W-:Y:S01]  /*aa50*/  LDSM.16.MT88.4 R28, [R213+0xb000] ;  /* 0x00b00000d51c783b */ /* 0x000fe20000004200 */
[----:B------:R-:W-:Y:S02]  /*aa60*/  FMNMX.FTZ R135, R184, R135, !PT ;  /* 0x00000087b8877209 */ /* 0x000fe40007810000 */
[----:B------:R-:W-:Y:S02]  /*aa70*/  FMNMX.FTZ R3, R189, R3, !PT ;  /* 0x00000003bd037209 */ /* 0x000fe40007810000 */
[----:B------:R-:W-:Y:S01]  /*aa80*/  FMNMX.FTZ R0, R191, R0, !PT ;  /* 0x00000000bf007209 */ /* 0x000fe20007810000 */
[----:B------:R-:W2:Y:S01]  /*aa90*/  SHFL.BFLY PT, R12, R135, 0x2, 0x1f ;  /* 0x0c401f00870c7f89 */ /* 0x000ea200000e0000 */
[----:B-1----:R-:W-:-:S03]  /*aaa0*/  FMNMX.FTZ R136, R9, R136, !PT ;  /* 0x0000008809887209 */ /* 0x002fc60007810000 */
[----:B------:R-:W1:Y:S01]  /*aab0*/  SHFL.BFLY PT, R134, R3, 0x2, 0x1f ;  /* 0x0c401f0003867f89 */ /* 0x000e6200000e0000 */
[----:B------:R-:W-:-:S03]  /*aac0*/  FSETP.NEU.FTZ.AND P6, PT, R136, -INF , PT ;  /* 0xff8000008800780b */ /* 0x000fc60003fdd000 */
[----:B------:R-:W3:Y:S01]  /*aad0*/  SHFL.BFLY PT, R2, R0, 0x2, 0x1f ;  /* 0x0c401f0000027f89 */ /* 0x000ee200000e0000 */
[----:B--2---:R-:W-:Y:S01]  /*aae0*/  FMNMX.FTZ R135, R135, R12, !PT ;  /* 0x0000000c87877209 */ /* 0x004fe20007810000 */
[----:B------:R-:W-:Y:S01]  /*aaf0*/  FMUL.FTZ R12, R136, c[0x0][0x23c] ;  /* 0x00008f00880c7a20 */ /* 0x000fe20000410000 */
[----:B-1----:R-:W-:-:S03]  /*ab00*/  FMNMX.FTZ R134, R134, R3, !PT ;  /* 0x0000000386867209 */ /* 0x002fc60007810000 */
[----:B------:R-:W1:Y:S01]  /*ab10*/  SHFL.BFLY PT, R9, R135, 0x1, 0x1f ;  /* 0x0c201f0087097f89 */ /* 0x000e6200000e0000 */
[----:B------:R-:W-:Y:S02]  /*ab20*/  FSEL R12, R12, RZ, P6 ;  /* 0x000000ff0c0c7208 */ /* 0x000fe40003000000 */
[----:B---3--:R-:W-:Y:S01]  /*ab30*/  FMNMX.FTZ R0, R2, R0, !PT ;  /* 0x0000000002007209 */ /* 0x008fe20007810000 */
[----:B------:R-:W2:Y:S02]  /*ab40*/  SHFL.BFLY PT, R8, R134, 0x1, 0x1f ;  /* 0x0c201f0086087f89 */ /* 0x000ea400000e0000 */
[--C-:B------:R-:W-:Y:S02]  /*ab50*/  FFMA.FTZ R15, R15, c[0x0][0x23c], -R12.reuse ;  /* 0x00008f000f0f7a23 */ /* 0x100fe4000001080c */
[----:B------:R-:W3:Y:S01]  /*ab60*/  SHFL.BFLY PT, R137, R0, 0x1, 0x1f ;  /* 0x0c201f0000897f89 */ /* 0x000ee200000e0000 */
[--C-:B------:R-:W-:Y:S01]  /*ab70*/  FFMA.FTZ R16, R16, c[0x0][0x23c], -R12.reuse ;  /* 0x00008f0010107a23 */ /* 0x100fe2000001080c */
[----:B------:R-:W-:Y:S01]  /*ab80*/  MUFU.EX2 R208, R15 ;  /* 0x0000000f00d07308 */ /* 0x000fe20000000800 */
[----:B------:R-:W-:-:S02]  /*ab90*/  FFMA.FTZ R10, R10, c[0x0][0x23c], -R12 ;  /* 0x00008f000a0a7a23 */ /* 0x000fc4000001080c */
[----:B------:R-:W-:-:S05]  /*aba0*/  FFMA.FTZ R14, R14, c[0x0][0x23c], -R12 ;  /* 0x00008f000e0e7a23 */ /* 0x000fca000001080c */
[----:B------:R-:W4:Y:S01]  /*abb0*/  MUFU.EX2 R205, R16 ;  /* 0x0000001000cd7308 */ /* 0x000f220000000800 */
[----:B-1----:R-:W-:-:S07]  /*abc0*/  FMNMX.FTZ R135, R135, R9, !PT ;  /* 0x0000000987877209 */ /* 0x002fce0007810000 */
[----:B------:R4:W-:Y:S01]  /*abd0*/  MUFU.EX2 R207, R10 ;  /* 0x0000000a00cf7308 */ /* 0x0009e20000000800 */
[----:B--2---:R-:W-:Y:S01]  /*abe0*/  FMNMX.FTZ R134, R134, R8, !PT ;  /* 0x0000000886867209 */ /* 0x004fe20007810000 */
[C---:B------:R-:W-:Y:S01]  /*abf0*/  FMUL.FTZ R3, R135.reuse, c[0x0][0x23c] ;  /* 0x00008f0087037a20 */ /* 0x040fe20000410000 */
[----:B------:R-:W-:Y:S02]  /*ac00*/  FSETP.NEU.FTZ.AND P5, PT, R135, -INF , PT ;  /* 0xff8000008700780b */ /* 0x000fe40003fbd000 */
[----:B---3--:R-:W-:Y:S01]  /*ac10*/  FMNMX.FTZ R137, R0, R137, !PT ;  /* 0x0000008900897209 */ /* 0x008fe20007810000 */
[C---:B------:R-:W-:Y:S01]  /*ac20*/  FMUL.FTZ R2, R134.reuse, c[0x0][0x23c] ;  /* 0x00008f0086027a20 */ /* 0x040fe20000410000 */
[----:B------:R-:W-:Y:S01]  /*ac30*/  FSETP.NEU.FTZ.AND P4, PT, R134, -INF , PT ;  /* 0xff8000008600780b */ /* 0x000fe20003f9d000 */
[----:B------:R-:W1:Y:S01]  /*ac40*/  MUFU.EX2 R206, R14 ;  /* 0x0000000e00ce7308 */ /* 0x000e620000000800 */
[C---:B------:R-:W-:Y:S01]  /*ac50*/  FSETP.NEU.FTZ.AND P1, PT, R137.reuse, -INF , PT ;  /* 0xff8000008900780b */ /* 0x040fe20003f3d000 */
[----:B------:R-:W-:Y:S01]  /*ac60*/  FMUL.FTZ R0, R137, c[0x0][0x23c] ;  /* 0x00008f0089007a20 */ /* 0x000fe20000410000 */
[----:B------:R-:W-:-:S02]  /*ac70*/  FSEL R3, R3, RZ, P5 ;  /* 0x000000ff03037208 */ /* 0x000fc40002800000 */
[----:B------:R-:W-:Y:S02]  /*ac80*/  FSEL R2, R2, RZ, P4 ;  /* 0x000000ff02027208 */ /* 0x000fe40002000000 */
[----:B------:R-:W-:Y:S01]  /*ac90*/  FSEL R0, R0, RZ, P1 ;  /* 0x000000ff00007208 */ /* 0x000fe20000800000 */
[--C-:B------:R-:W-:Y:S01]  /*aca0*/  FFMA.FTZ R20, R20, c[0x0][0x23c], -R3.reuse ;  /* 0x00008f0014147a23 */ /* 0x100fe20000010803 */
[----:B----4-:R-:W-:Y:S01]  /*acb0*/  F2FP.PACK_AB R10, R208, R205 ;  /* 0x000000cdd00a723e */ /* 0x010fe200000000ff */
[--C-:B------:R-:W-:Y:S02]  /*acc0*/  FFMA.FTZ R22, R22, c[0x0][0x23c], -R3.reuse ;  /* 0x00008f0016167a23 */ /* 0x100fe40000010803 */
[----:B------:R-:W-:Y:S01]  /*acd0*/  FFMA.FTZ R21, R21, c[0x0][0x23c], -R2 ;  /* 0x00008f0015157a23 */ /* 0x000fe20000010802 */
[----:B------:R-:W-:Y:S01]  /*ace0*/  MUFU.EX2 R201, R20 ;  /* 0x0000001400c97308 */ /* 0x000fe20000000800 */
[--C-:B------:R-:W-:Y:S02]  /*acf0*/  FFMA.FTZ R4, R4, c[0x0][0x23c], -R0.reuse ;  /* 0x00008f0004047a23 */ /* 0x100fe40000010800 */
[----:B------:R-:W-:Y:S01]  /*ad00*/  FFMA.FTZ R5, R5, c[0x0][0x23c], -R0 ;  /* 0x00008f0005057a23 */ /* 0x000fe20000010800 */
[----:B-1----:R-:W-:Y:S01]  /*ad10*/  F2FP.PACK_AB R8, R206, R207 ;  /* 0x000000cfce08723e */ /* 0x002fe200000000ff */
[----:B------:R-:W-:-:S02]  /*ad20*/  FFMA.FTZ R13, R13, c[0x0][0x23c], -R3 ;  /* 0x00008f000d0d7a23 */ /* 0x000fc40000010803 */
[----:B------:R-:W-:Y:S01]  /*ad30*/  FFMA.FTZ R19, R19, c[0x0][0x23c], -R3 ;  /* 0x00008f0013137a23 */ /* 0x000fe20000010803 */
[----:B------:R-:W-:Y:S01]  /*ad40*/  MUFU.EX2 R204, R22 ;  /* 0x0000001600cc7308 */ /* 0x000fe20000000800 */
[----:B------:R-:W-:Y:S02]  /*ad50*/  FFMA.FTZ R11, R11, c[0x0][0x23c], -R2 ;  /* 0x00008f000b0b7a23 */ /* 0x000fe40000010802 */
[----:B------:R-:W-:Y:S02]  /*ad60*/  FFMA.FTZ R6, R6, c[0x0][0x23c], -R0 ;  /* 0x00008f0006067a23 */ /* 0x000fe40000010800 */
[--C-:B------:R-:W-:Y:S02]  /*ad70*/  FFMA.FTZ R18, R18, c[0x0][0x23c], -R2.reuse ;  /* 0x00008f0012127a23 */ /* 0x100fe40000010802 */
[----:B------:R-:W-:Y:S01]  /*ad80*/  FFMA.FTZ R17, R17, c[0x0][0x23c], -R2 ;  /* 0x00008f0011117a23 */ /* 0x000fe20000010802 */
[----:B------:R1:W-:Y:S01]  /*ad90*/  MUFU.EX2 R200, R21 ;  /* 0x0000001500c87308 */ /* 0x0003e20000000800 */
[----:B------:R-:W-:-:S07]  /*ada0*/  FFMA.FTZ R7, R7, c[0x0][0x23c], -R0 ;  /* 0x00008f0007077a23 */ /* 0x000fce0000010800 */
[----:B------:R2:W-:Y:S01]  /*adb0*/  MUFU.EX2 R195, R4 ;  /* 0x0000000400c37308 */ /* 0x0005e20000000800 */
[----:B-1----:R-:W1:Y:S07]  /*adc0*/  LDSM.16.MT88.4 R20, [R213+0xa000] ;  /* 0x00a00000d514783b */ /* 0x002e6e0000004200 */
[----:B------:R3:W-:Y:S01]  /*add0*/  MUFU.EX2 R193, R5 ;  /* 0x0000000500c17308 */ /* 0x0007e20000000800 */
[----:B--2---:R-:W-:-:S07]  /*ade0*/  FSEL R4, R135, RZ, P5 ;  /* 0x000000ff87047208 */ /* 0x004fce0002800000 */
[----:B------:R-:W2:Y:S01]  /*adf0*/  MUFU.EX2 R202, R13 ;  /* 0x0000000d00ca7308 */ /* 0x000ea20000000800 */
[----:B------:R-:W-:Y:S01]  /*ae00*/  FADD.FTZ R4, R238, -R4 ;  /* 0x80000004ee047221 */ /* 0x000fe20000010000 */
[----:B---3--:R-:W-:-:S03]  /*ae10*/  FSEL R5, R136, RZ, P6 ;  /* 0x000000ff88057208 */ /* 0x008fc60003000000 */
[----:B------:R-:W-:-:S03]  /*ae20*/  FMUL.FTZ R15, R4, c[0x0][0x23c] ;  /* 0x00008f00040f7a20 */ /* 0x000fc60000410000 */
[----:B------:R-:W-:Y:S01]  /*ae30*/  MUFU.EX2 R203, R19 ;  /* 0x0000001300cb7308 */ /* 0x000fe20000000800 */
[----:B------:R-:W-:Y:S01]  /*ae40*/  FSEL R4, R137, RZ, P1 ;  /* 0x000000ff89047208 */ /* 0x000fe20000800000 */
[----:B------:R-:W-:Y:S01]  /*ae50*/  FADD.FTZ R5, R239, -R5 ;  /* 0x80000005ef057221 */ /* 0x000fe20000010000 */
[----:B--2---:R-:W-:-:S03]  /*ae60*/  F2FP.PACK_AB R9, R201, R202 ;  /* 0x000000cac909723e */ /* 0x004fc600000000ff */
[----:B------:R-:W-:Y:S02]  /*ae70*/  FMUL.FTZ R5, R5, c[0x0][0x23c] ;  /* 0x00008f0005057a20 */ /* 0x000fe40000410000 */
[----:B------:R-:W2:Y:S01]  /*ae80*/  MUFU.EX2 R15, R15 ;  /* 0x0000000f000f7308 */ /* 0x000ea20000000800 */
[----:B------:R-:W-:-:S04]  /*ae90*/  FADD.FTZ R4, R236, -R4 ;  /* 0x80000004ec047221 */ /* 0x000fc80000010000 */
[----:B------:R-:W-:-:S03]  /*aea0*/  FMUL.FTZ R4, R4, c[0x0][0x23c] ;  /* 0x00008f0004047a20 */ /* 0x000fc60000410000 */
[----:B------:R-:W3:Y:S08]  /*aeb0*/  MUFU.EX2 R16, R5 ;  /* 0x0000000500107308 */ /* 0x000ef00000000800 */
[----:B------:R4:W-:Y:S01]  /*aec0*/  MUFU.EX2 R198, R11 ;  /* 0x0000000b00c67308 */ /* 0x0009e20000000800 */
[-C--:B--2---:R-:W-:Y:S02]  /*aed0*/  FMUL.FTZ R146, R146, R15.reuse ;  /* 0x0000000f92927220 */ /* 0x084fe40000410000 */
[----:B------:R-:W-:-:S02]  /*aee0*/  FMUL.FTZ R147, R147, R15 ;  /* 0x0000000f93937220 */ /* 0x000fc40000410000 */
[-C--:B------:R-:W-:Y:S02]  /*aef0*/  FMUL.FTZ R162, R162, R15.reuse ;  /* 0x0000000fa2a27220 */ /* 0x080fe40000410000 */
[----:B------:R-:W-:Y:S01]  /*af00*/  FMUL.FTZ R163, R163, R15 ;  /* 0x0000000fa3a37220 */ /* 0x000fe20000410000 */
[----:B------:R2:W-:Y:S01]  /*af10*/  MUFU.EX2 R196, R6 ;  /* 0x0000000600c47308 */ /* 0x0005e20000000800 */
[-C--:B---3--:R-:W-:Y:S02]  /*af20*/  FMUL.FTZ R144, R144, R16.reuse ;  /* 0x0000001090907220 */ /* 0x088fe40000410000 */
[-C--:B------:R-:W-:Y:S02]  /*af30*/  FMUL.FTZ R145, R145, R16.reuse ;  /* 0x0000001091917220 */ /* 0x080fe40000410000 */
[-C--:B------:R-:W-:Y:S02]  /*af40*/  FMUL.FTZ R160, R160, R16.reuse ;  /* 0x00000010a0a07220 */ /* 0x080fe40000410000 */
[-C--:B------:R-:W-:Y:S01]  /*af50*/  FMUL.FTZ R161, R161, R16.reuse ;  /* 0x00000010a1a17220 */ /* 0x080fe20000410000 */
[----:B----4-:R-:W-:Y:S01]  /*af60*/  F2FP.PACK_AB R11, R204, R203 ;  /* 0x000000cbcc0b723e */ /* 0x010fe200000000ff */
[----:B------:R-:W-:Y:S01]  /*af70*/  MUFU.EX2 R197, R18 ;  /* 0x0000001200c57308 */ /* 0x000fe20000000800 */
[----:B------:R-:W-:-:S02]  /*af80*/  FMUL.FTZ R156, R156, R16 ;  /* 0x000000109c9c7220 */ /* 0x000fc40000410000 */
[-C--:B------:R-:W-:Y:S02]  /*af90*/  FMUL.FTZ R157, R157, R16.reuse ;  /* 0x000000109d9d7220 */ /* 0x080fe40000410000 */
[-C--:B------:R-:W-:Y:S01]  /*afa0*/  FMUL.FTZ R158, R158, R15.reuse ;  /* 0x0000000f9e9e7220 */ /* 0x080fe20000410000 */
[C---:B-1----:R-:W-:Y:S01]  /*afb0*/  HMMA.16816.F32 R248, R8.reuse, R20, R144 ;  /* 0x0000001408f8723c */ /* 0x042fe20000001890 */
[----:B------:R-:W1:Y:S01]  /*afc0*/  LDSM.16.MT88.4 R144, [R218+0xa000] ;  /* 0x00a00000da90783b */ /* 0x000e620000004200 */
[----:B--2---:R-:W-:Y:S01]  /*afd0*/  FSEL R6, R134, RZ, P4 ;  /* 0x000000ff86067208 */ /* 0x004fe20002000000 */
[----:B------:R-:W2:Y:S01]  /*afe0*/  MUFU.EX2 R199, R17 ;  /* 0x0000001100c77308 */ /* 0x000ea20000000800 */
[----:B------:R-:W-:Y:S02]  /*aff0*/  FMUL.FTZ R159, R159, R15 ;  /* 0x0000000f9f9f7220 */ /* 0x000fe40000410000 */
[-C--:B------:R-:W-:Y:S02]  /*b000*/  FMUL.FTZ R116, R116, R16.reuse ;  /* 0x0000001074747220 */ /* 0x080fe40000410000 */
[----:B------:R-:W-:Y:S01]  /*b010*/  FADD.FTZ R5, R237, -R6 ;  /* 0x80000006ed057221 */ /* 0x000fe20000010000 */
[----:B------:R-:W-:Y:S01]  /*b020*/  HMMA.16816.F32 R160, R8, R176, R160 ;  /* 0x000000b008a0723c */ /* 0x000fe200000018a0 */
[----:B------:R-:W-:Y:S01]  /*b030*/  FMUL.FTZ R117, R117, R16 ;  /* 0x0000001075757220 */ /* 0x000fe20000410000 */
[----:B------:R3:W4:Y:S01]  /*b040*/  MUFU.EX2 R194, R7 ;  /* 0x0000000700c27308 */ /* 0x0007220000000800 */
[----:B------:R-:W-:-:S02]  /*b050*/  FMUL.FTZ R5, R5, c[0x0][0x23c] ;  /* 0x00008f0005057a20 */ /* 0x000fc40000410000 */
[-C--:B------:R-:W-:Y:S02]  /*b060*/  FMUL.FTZ R118, R118, R15.reuse ;  /* 0x0000000f76767220 */ /* 0x080fe40000410000 */
[----:B------:R-:W-:Y:S02]  /*b070*/  FMUL.FTZ R119, R119, R15 ;  /* 0x0000000f77777220 */ /* 0x000fe40000410000 */
[-C--:B------:R-:W-:Y:S01]  /*b080*/  FMUL.FTZ R172, R172, R16.reuse ;  /* 0x00000010acac7220 */ /* 0x080fe20000410000 */
        /* <DEDUP_REMOVED lines=9> */
[-C--:B------:R-:W-:Y:S01]  /*b120*/  FMUL.FTZ R128, R128, R16.reuse ;  /* 0x0000001080807220 */ /* 0x080fe20000410000 */
        /* <DEDUP_REMOVED lines=15> */
[C---:B------:R-:W-:Y:S01]  /*b220*/  HMMA.16816.F32 R24, R4.reuse, R144, R40 ;  /* 0x000000900418723c */ /* 0x040fe20000001828 */
[----:B------:R-:W1:Y:S01]  /*b230*/  LDSM.16.MT88.4 R40, [R218+0xb000] ;  /* 0x00b00000da28783b */ /* 0x000e620000004200 */
[-C--:B------:R-:W-:Y:S02]  /*b240*/  FMUL.FTZ R153, R153, R14.reuse ;  /* 0x0000000e99997220 */ /* 0x080fe40000410000 */
[-C--:B------:R-:W-:Y:S02]  /*b250*/  FMUL.FTZ R154, R154, R13.reuse ;  /* 0x0000000d9a9a7220 */ /* 0x080fe40000410000 */
[----:B------:R-:W-:Y:S02]  /*b260*/  FMUL.FTZ R155, R155, R13 ;  /* 0x0000000d9b9b7220 */ /* 0x000fe40000410000 */
        /* <DEDUP_REMOVED lines=18> */
[----:B------:R-:W2:Y:S01]  /*b390*/  LDSM.16.MT88.4 R24, [R217+0xb000] ;  /* 0x00b00000d918783b */ /* 0x000ea20000004200 */
        /* <DEDUP_REMOVED lines=46> */
[----:B-1----:R-:W-:Y:S01]  /*b680*/  HMMA.16816.F32 R104, R4, R40, R104 ;  /* 0x000000280468723c */ /* 0x002fe20000001868 */
[----:B------:R-:W-:-:S02]  /*b690*/  FMUL.FTZ R123, R123, R13 ;  /* 0x0000000d7b7b7220 */ /* 0x000fc40000410000 */
[-C--:B------:R-:W-:Y:S02]  /*b6a0*/  FMUL.FTZ R126, R126, R13.reuse ;  /* 0x0000000d7e7e7220 */ /* 0x080fe40000410000 */
[----:B------:R-:W-:Y:S02]  /*b6b0*/  FMUL.FTZ R127, R127, R13 ;  /* 0x0000000d7f7f7220 */ /* 0x000fe40000410000 */
        /* <DEDUP_REMOVED lines=15> */
[--C-:B------:R-:W-:Y:S01]  /*b7b0*/  FFMA.FTZ R4, R133, c[0x0][0x23c], -R12.reuse ;  /* 0x00008f0085047a23 */ /* 0x100fe2000001080c */
        /* <DEDUP_REMOVED lines=19> */
[----:B-1----:R-:W-:Y:S01]  /*b8f0*/  FFMA.FTZ R4, R138, c[0x0][0x23c], -R12 ;  /* 0x00008f008a047a23 */ /* 0x002fe2000001080c */
[----:B------:R-:W-:Y:S01]  /*b900*/  MOV R209, R240 ;  /* 0x000000f000d17202 */ /* 0x000fe20000000f00 */
[----:B------:R-:W-:Y:S01]  /*b910*/  FMUL.FTZ R69, R69, R16 ;  /* 0x0000001045457220 */ /* 0x000fe20000410000 */
[----:B------:R-:W-:Y:S01]  /*b920*/  MOV R211, R241 ;  /* 0x000000f100d37202 */ /* 0x000fe20000000f00 */
[----:B------:R1:W2:Y:S01]  /*b930*/  MUFU.EX2 R139, R4 ;  /* 0x00000004008b7308 */ /* 0x0002a20000000800 */
[----:B------:R-:W-:Y:S01]  /*b940*/  HMMA.16816.F32 R240, R8, R178, R172 ;  /* 0x000000b208f0723c */ /* 0x000fe200000018ac */
[----:B------:R-:W-:Y:S01]  /*b950*/  FMUL.FTZ R70, R70, R15 ;  /* 0x0000000f46467220 */ /* 0x000fe20000410000 */
[----:B------:R-:W-:Y:S01]  /*b960*/  MOV R177, R127 ;  /* 0x0000007f00b17202 */ /* 0x000fe20000000f00 */
[----:B------:R-:W-:-:S02]  /*b970*/  FMUL.FTZ R71, R71, R15 ;  /* 0x0000000f47477220 */ /* 0x000fc40000410000 */
[-C--:B------:R-:W-:Y:S02]  /*b980*/  FMUL.FTZ R80, R80, R16.reuse ;  /* 0x0000001050507220 */ /* 0x080fe40000410000 */
[----:B------:R-:W-:Y:S01]  /*b990*/  FMUL.FTZ R81, R81, R16 ;  /* 0x0000001051517220 */ /* 0x000fe20000410000 */
[C---:B------:R-:W-:Y:S01]  /*b9a0*/  HMMA.16816.F32 R24, R8.reuse, R26, R128 ;  /* 0x0000001a0818723c */ /* 0x040fe20000001880 */
        /* <DEDUP_REMOVED lines=9> */
[----:B--2---:R-:W-:Y:S01]  /*ba40*/  F2FP.PACK_AB R128, R139, R133 ;  /* 0x000000858b80723e */ /* 0x004fe200000000ff */
        /* <DEDUP_REMOVED lines=11> */
[----:B-1----:R-:W-:Y:S01]  /*bb00*/  FFMA.FTZ R4, R183, c[0x0][0x23c], -R12 ;  /* 0x00008f00b7047a23 */ /* 0x002fe2000001080c */
[C---:B------:R-:W-:Y:S01]  /*bb10*/  HMMA.16816.F32 R236, R8.reuse, R146, R48 ;  /* 0x0000009208ec723c */ /* 0x040fe20000001830 */
[-C--:B------:R-:W-:Y:S01]  /*bb20*/  FMUL.FTZ R114, R114, R15.reuse ;  /* 0x0000000f72727220 */ /* 0x080fe20000410000 */
[----:B------:R-:W1:Y:S01]  /*bb30*/  LDSM.16.MT88.4 R48, [R218+0xa800] ;  /* 0x00a80000da30783b */ /* 0x000e620000004200 */
[----:B------:R2:W3:Y:S01]  /*bb40*/  MUFU.EX2 R138, R4 ;  /* 0x00000004008a7308 */ /* 0x0004e20000000800 */
[----:B------:R-:W-:Y:S02]  /*bb50*/  FMUL.FTZ R115, R115, R15 ;  /* 0x0000000f73737220 */ /* 0x000fe40000410000 */
[-C--:B------:R-:W-:Y:S02]  /*bb60*/  FMUL.FTZ R100, R100, R16.reuse ;  /* 0x0000001064647220 */ /* 0x080fe40000410000 */
[----:B------:R-:W-:Y:S01]  /*bb70*/  HMMA.16816.F32 R68, R8, R28, R68 ;  /* 0x0000001c0844723c */ /* 0x000fe20000001844 */
[----:B------:R-:W-:-:S02]  /*bb80*/  FMUL.FTZ R101, R101, R16 ;  /* 0x0000001065657220 */ /* 0x000fc40000410000 */
[-C--:B------:R-:W-:Y:S02]  /*bb90*/  FMUL.FTZ R102, R102, R15.reuse ;  /* 0x0000000f66667220 */ /* 0x080fe40000410000 */
[----:B------:R-:W-:-:S03]  /*bba0*/  FMUL.FTZ R103, R103, R15 ;  /* 0x0000000f67677220 */ /* 0x000fc60000410000 */
[----:B------:R-:W-:Y:S01]  /*bbb0*/  HMMA.16816.F32 R84, R8, R32, R84 ;  /* 0x000000200854723c */ /* 0x000fe20000001854 */
[----:B--2---:R-:W-:Y:S01]  /*bbc0*/  FFMA.FTZ R4, R181, c[0x0][0x23c], -R3 ;  /* 0x00008f00b5047a23 */ /* 0x004fe20000010803 */
[----:B---3--:R-:W-:-:S03]  /*bbd0*/  F2FP.PACK_AB R130, R138, R176 ;  /* 0x000000b08a82723e */ /* 0x008fc600000000ff */
[----:B------:R2:W-:Y:S03]  /*bbe0*/  MUFU.EX2 R21, R4 ;  /* 0x0000000400157308 */ /* 0x0005e60000000800 */
[C---:B------:R-:W-:Y:S01]  /*bbf0*/  HMMA.16816.F32 R32, R8.reuse, R34, R96 ;  /* 0x000000220820723c */ /* 0x040fe20000001860 */
[----:B------:R-:W-:Y:S07]  /*bc00*/  LDSM.16.MT88.4 R96, [R215+0xb800] ;  /* 0x00b80000d760783b */ /* 0x000fee0000004200 */
[----:B------:R-:W-:Y:S01]  /*bc10*/  HMMA.16816.F32 R100, R8, R40, R100 ;  /* 0x000000280864723c */ /* 0x000fe20000001864 */
[----:B--2---:R-:W-:-:S04]  /*bc20*/  FFMA.FTZ R4, R182, c[0x0][0x23c], -R3 ;  /* 0x00008f00b6047a23 */ /* 0x004fc80000010803 */
[----:B------:R2:W3:Y:S02]  /*bc30*/  MUFU.EX2 R23, R4 ;  /* 0x0000000400177308 */ /* 0x0004e40000000800 */
[--C-:B--2---:R-:W-:Y:S01]  /*bc40*/  FFMA.FTZ R4, R180, c[0x0][0x23c], -R3.reuse ;  /* 0x00008f00b4047a23 */ /* 0x104fe20000010803 */
[----:B---3--:R-:W-:Y:S01]  /*bc50*/  F2FP.PACK_AB R129, R23, R21 ;  /* 0x000000151781723e */ /* 0x008fe200000000ff */
[----:B------:R-:W-:Y:S01]  /*bc60*/  FFMA.FTZ R3, R184, c[0x0][0x23c], -R3 ;  /* 0x00008f00b8037a23 */ /* 0x000fe20000010803 */
[----:B------:R-:W-:-:S03]  /*bc70*/  MOV R184, R158 ;  /* 0x0000009e00b87202 */ /* 0x000fc60000000f00 */
[----:B------:R-:W-:Y:S01]  /*bc80*/  MUFU.EX2 R132, R4 ;  /* 0x0000000400847308 */ /* 0x000fe20000000800 */
[C---:B------:R-:W-:Y:S01]  /*bc90*/  HMMA.16816.F32 R180, R8.reuse, R142, R64 ;  /* 0x0000008e08b4723c */ /* 0x040fe20000001840 */
[----:B------:R-:W2:Y:S06]  /*bca0*/  LDSM.16.MT88.4 R64, [R217+0xa800] ;  /* 0x00a80000d940783b */ /* 0x000eac0000004200 */
[----:B------:R3:W4:Y:S01]  /*bcb0*/  MUFU.EX2 R22, R3 ;  /* 0x0000000300167308 */ /* 0x0007220000000800 */
[C---:B------:R-:W-:Y:S01]  /*bcc0*/  HMMA.16816.F32 R140, R8.reuse, R30, R80 ;  /* 0x0000001e088c723c */ /* 0x040fe20000001850 */
[----:B------:R-:W5:Y:S07]  /*bcd0*/  LDSM.16.MT88.4 R80, [R213+0xb800] ;  /* 0x00b80000d550783b */ /* 0x000f6e0000004200 */
[----:B------:R-:W-:Y:S01]  /*bce0*/  HMMA.16816.F32 R28, R8, R42, R112 ;  /* 0x0000002a081c723c */ /* 0x000fe20000001870 */
[----:B------:R-:W-:Y:S01]  /*bcf0*/  LDSM.16.MT88.4 R112, [R218+0xb800] ;  /* 0x00b80000da70783b */ /* 0x000fe20000004200 */
[----:B---3--:R-:W-:Y:S01]  /*bd00*/  FFMA.FTZ R3, R185, c[0x0][0x23c], -R2 ;  /* 0x00008f00b9037a23 */ /* 0x008fe20000010802 */
[----:B------:R-:W-:-:S04]  /*bd10*/  MOV R185, R159 ;  /* 0x0000009f00b97202 */ /* 0x000fc80000000f00 */
[----:B------:R-:W-:Y:S01]  /*bd20*/  FFMA.FTZ R11, R177, R16, R207 ;  /* 0x00000010b10b7223 */ /* 0x000fe200000100cf */
[----:B------:R-:W3:Y:S01]  /*bd30*/  LDSM.16.MT88.4 R156, [R213+0xa800] ;  /* 0x00a80000d59c783b */ /* 0x000ee20000004200 */
[----:B------:R2:W-:Y:S01]  /*bd40*/  MUFU.EX2 R20, R3 ;  /* 0x0000000300147308 */ /* 0x0005e20000000800 */
[----:B----4-:R-:W-:Y:S01]  /*bd50*/  F2FP.PACK_AB R131, R22, R132 ;  /* 0x000000841683723e */ /* 0x010fe200000000ff */
[----:B------:R-:W-:Y:S02]  /*bd60*/  FFMA.FTZ R8, R211, R15, R202 ;  /* 0x0000000fd3087223 */ /* 0x000fe400000100ca */
[----:B------:R-:W-:Y:S02]  /*bd70*/  FADD.FTZ R11, R206, R11 ;  /* 0x0000000bce0b7221 */ /* 0x000fe40000010000 */
[----:B------:R-:W-:Y:S02]  /*bd80*/  FADD.FTZ R10, R201, R8 ;  /* 0x00000008c90a7221 */ /* 0x000fe40000010000 */
[----:B-1----:R-:W-:Y:S01]  /*bd90*/  HMMA.16816.F32 R36, R128, R48, R36 ;  /* 0x000000308024723c */ /* 0x002fe20000001824 */
[----:B--2---:R-:W-:Y:S01]  /*bda0*/  FFMA.FTZ R3, R186, c[0x0][0x23c], -R2 ;  /* 0x00008f00ba037a23 */ /* 0x004fe20000010802 */
[----:B------:R-:W-:-:S06]  /*bdb0*/  MOV R186, R5 ;  /* 0x0000000500ba7202 */ /* 0x000fcc0000000f00 */
[C---:B------:R-:W-:Y:S01]  /*bdc0*/  HMMA.16816.F32 R52, R128.reuse, R64, R52 ;  /* 0x000000408034723c */ /* 0x040fe20000001834 */
[----:B------:R1:W2:Y:S07]  /*bdd0*/  MUFU.EX2 R19, R3 ;  /* 0x0000000300137308 */ /* 0x0002ae0000000800 */
[C---:B-----5:R-:W-:Y:S08]  /*bde0*/  HMMA.16816.F32 R68, R128.reuse, R80, R68 ;  /* 0x000000508044723c */ /* 0x060ff00000001844 */
[----:B------:R-:W-:Y:S01]  /*bdf0*/  HMMA.16816.F32 R84, R128, R96, R84 ;  /* 0x000000608054723c */ /* 0x000fe20000001854 */
[--C-:B-1----:R-:W-:Y:S01]  /*be00*/  FFMA.FTZ R3, R188, c[0x0][0x23c], -R2.reuse ;  /* 0x00008f00bc037a23 */ /* 0x102fe20000010802 */
[----:B--2---:R-:W-:Y:S01]  /*be10*/  F2FP.PACK_AB R124, R19, R20 ;  /* 0x00000014137c723e */ /* 0x004fe200000000ff */
[----:B------:R-:W-:-:S02]  /*be20*/  FFMA.FTZ R2, R189, c[0x0][0x23c], -R2 ;  /* 0x00008f00bd027a23 */ /* 0x000fc40000010802 */
[----:B------:R-:W-:Y:S03]  /*be30*/  MUFU.EX2 R18, R3 ;  /* 0x0000000300127308 */ /* 0x000fe60000000800 */
[C---:B---3--:R-:W-:Y:S01]  /*be40*/  HMMA.16816.F32 R144, R128.reuse, R156, R172 ;  /* 0x0000009c8090723c */ /* 0x048fe200000018ac */
[----:B------:R-:W1:Y:S04]  /*be50*/  LDSM.16.MT88.4 R172, [R215+0xa800] ;  /* 0x00a80000d7ac783b */ /* 0x000e680000004200 */
[----:B------:R2:W3:Y:S03]  /*be60*/  MUFU.EX2 R17, R2 ;  /* 0x0000000200117308 */ /* 0x0004e60000000800 */
[----:B------:R-:W-:Y:S01]  /*be70*/  HMMA.16816.F32 R100, R128, R112, R100 ;  /* 0x000000708064723c */ /* 0x000fe20000001864 */
[----:B--2---:R-:W-:Y:S01]  /*be80*/  FFMA.FTZ R2, R187, c[0x0][0x23c], -R0 ;  /* 0x00008f00bb027a23 */ /* 0x004fe20000010800 */
[----:B------:R-:W-:-:S02]  /*be90*/  MOV R187, R6 ;  /* 0x0000000600bb7202 */ /* 0x000fc40000000f00 */
[----:B------:R-:W2:Y:S01]  /*bea0*/  LDSM.16.MT88.4 R4, [R217+0xb800] ;  /* 0x00b80000d904783b */ /* 0x000ea20000004200 */
[----:B------:R4:W-:Y:S01]  /*beb0*/  MUFU.EX2 R12, R2 ;  /* 0x00000002000c7308 */ /* 0x0009e20000000800 */
[----:B---3--:R-:W-:Y:S02]  /*bec0*/  F2FP.PACK_AB R126, R17, R18 ;  /* 0x00000012117e723e */ /* 0x008fe400000000ff */
[----:B-1----:R-:W-:Y:S01]  /*bed0*/  HMMA.16816.F32 R160, R128, R172, R160 ;  /* 0x000000ac80a0723c */ /* 0x002fe200000018a0 */
[----:B----4-:R-:W-:-:S04]  /*bee0*/  FFMA.FTZ R2, R190, c[0x0][0x23c], -R0 ;  /* 0x00008f00be027a23 */ /* 0x010fc80000010800 */
        /* <DEDUP_REMOVED lines=121> */
[----:B------:R-:W-:Y:S04]  /*c680*/  LDSM.16.M88.4 R140, [R221+0x8800] ;  /* 0x00880000dd8c783b */ /* 0x000fe80000000200 */
[----:B------:R-:W-:Y:S04]  /*c690*/  LDSM.16.M88.4 R176, [R221+0x8000] ;  /* 0x00800000ddb0783b */ /* 0x000fe80000000200 */
[----:B------:R-:W0:Y:S01]  /*c6a0*/  LDGDEPBAR ;  /* 0x00000000000079af */ /* 0x000e220000000000 */
[----:B--2---:R-:W-:Y:S08]  /*c6b0*/  HMMA.16816.F32 R200, R8, R24, RZ ;  /* 0x0000001808c8723c */ /* 0x004ff000000018ff */
[C---:B---3--:R-:W-:Y:S08]  /*c6c0*/  HMMA.16816.F32 R184, R4.reuse, R20, RZ ;  /* 0x0000001404b8723c */ /* 0x048ff000000018ff */
[C---:B------:R-:W-:Y:S08]  /*c6d0*/  HMMA.16816.F32 R196, R4.reuse, R24, RZ ;  /* 0x0000001804c4723c */ /* 0x040ff000000018ff */
[-C--:B------:R-:W-:Y:S08]  /*c6e0*/  HMMA.16816.F32 R192, R4, R26.reuse, RZ ;  /* 0x0000001a04c0723c */ /* 0x080ff000000018ff */
[----:B------:R-:W-:Y:S08]  /*c6f0*/  HMMA.16816.F32 R188, R8, R26, RZ ;  /* 0x0000001a08bc723c */ /* 0x000ff000000018ff */
        /* <DEDUP_REMOVED lines=8> */
[-C--:B------:R-:W-:Y:S01]  /*c780*/  HMMA.16816.F32 R196, R12, R34.reuse, R180 ;  /* 0x000000220cc4723c */ /* 0x080fe200000018b4 */
[----:B------:R-:W-:Y:S07]  /*c790*/  LDSM.16.M88.4 R12, [R220+0x2000] ;  /* 0x00200000dc0c783b */ /* 0x000fee0000000200 */
[C---:B----4-:R-:W-:Y:S01]  /*c7a0*/  HMMA.16816.F32 R184, R16.reuse, R34, R20 ;  /* 0x0000002210b8723c */ /* 0x050fe20000001814 */
[----:B------:R-:W4:Y:S07]  /*c7b0*/  LDSM.16.M88.4 R20, [R219+0x800] ;  /* 0x00080000db14783b */ /* 0x000f2e0000000200 */
[C---:B------:R-:W-:Y:S08]  /*c7c0*/  HMMA.16816.F32 R200, R16.reuse, R28, R200 ;  /* 0x0000001c10c8723c */ /* 0x040ff000000018c8 */
        /* <DEDUP_REMOVED lines=13> */
[----:B------:R-:W-:Y:S04]  /*c8a0*/  LDSM.16.M88.4 R140, [R212+0x9800] ;  /* 0x00980000d48c783b */ /* 0x000fe80000000200 */
[----:B------:R-:W-:Y:S03]  /*c8b0*/  LDSM.16.M88.4 R8, [R214+0x4000] ;  /* 0x00400000d608783b */ /* 0x000fe60000000200 */
[C---:B----4-:R-:W-:Y:S01]  /*c8c0*/  HMMA.16816.F32 R204, R12.reuse, R20, R28 ;  /* 0x000000140ccc723c */ /* 0x050fe2000000181c */
[----:B------:R-:W2:Y:S07]  /*c8d0*/  LDSM.16.M88.4 R28, [R212+0x9000] ;  /* 0x00900000d41c783b */ /* 0x000eae0000000200 */
[C---:B-----5:R-:W-:Y:S08]  /*c8e0*/  HMMA.16816.F32 R236, R12.reuse, R24, R180 ;  /* 0x000000180cec723c */ /* 0x060ff000000018b4 */
[C---:B------:R-:W-:Y:S08]  /*c8f0*/  HMMA.16816.F32 R208, R12.reuse, R26, R32 ;  /* 0x0000001a0cd0723c */ /* 0x040ff00000001820 */
[----:B------:R-:W-:Y:S08]  /*c900*/  HMMA.16816.F32 R180, R12, R22, R188 ;  /* 0x000000160cb4723c */ /* 0x000ff000000018bc */
[C---:B-1----:R-:W-:Y:S08]  /*c910*/  HMMA.16816.F32 R184, R16.reuse, R26, R192 ;  /* 0x0000001a10b8723c */ /* 0x042ff000000018c0 */
[C---:B------:R-:W-:Y:S01]  /*c920*/  HMMA.16816.F32 R32, R16.reuse, R24, R200 ;  /* 0x000000181020723c */ /* 0x040fe200000018c8 */
[----:B------:R-:W-:Y:S07]  /*c930*/  LDSM.16.M88.4 R24, [R216+0x4000] ;  /* 0x00400000d818783b */ /* 0x000fee0000000200 */
[C---:B------:R-:W-:Y:S08]  /*c940*/  HMMA.16816.F32 R12, R16.reuse, R20, R196 ;  /* 0x00000014100c723c */ /* 0x040ff000000018c4 */
[----:B------:R-:W-:Y:S01]  /*c950*/  HMMA.16816.F32 R192, R16, R22, R176 ;  /* 0x0000001610c0723c */ /* 0x000fe200000018b0 */
[----:B------:R-:W-:Y:S04]  /*c960*/  LDSM.16.M88.4 R20, [R216+0x6000] ;  /* 0x00600000d814783b */ /* 0x000fe80000000200 */
[----:B------:R-:W1:Y:S03]  /*c970*/  LDSM.16.M88.4 R176, [R225] ;  /* 0x00000000e1b0783b */ /* 0x000e660000000200 */
[C---:B--2---:R-:W-:Y:S01]  /*c980*/  HMMA.16816.F32 R188, R4.reuse, R28, R236 ;  /* 0x0000001c04bc723c */ /* 0x044fe200000018ec */
[----:B------:R-:W-:Y:S07]  /*c990*/  LDSM.16.M88.4 R16, [R222+0x4000] ;  /* 0x00400000de10783b */ /* 0x000fee0000000200 */
[C---:B------:R-:W-:Y:S08]  /*c9a0*/  HMMA.16816.F32 R200, R4.reuse, R140, R204 ;  /* 0x0000008c04c8723c */ /* 0x040ff000000018cc */
[C---:B------:R-:W-:Y:S08]  /*c9b0*/  HMMA.16816.F32 R208, R4.reuse, R30, R208 ;  /* 0x0000001e04d0723c */ /* 0x040ff000000018d0 */
[----:B------:R-:W-:Y:S08]  /*c9c0*/  HMMA.16816.F32 R204, R4, R142, R180 ;  /* 0x0000008e04cc723c */ /* 0x000ff000000018b4 */
[C---:B------:R-:W-:Y:S01]  /*c9d0*/  HMMA.16816.F32 R4, R8.reuse, R28, R32 ;  /* 0x0000001c0804723c */ /* 0x040fe20000001820 */
[----:B------:R-:W-:Y:S07]  /*c9e0*/  LDSM.16.M88.4 R32, [R221+0x9000] ;  /* 0x00900000dd20783b */ /* 0x000fee0000000200 */
[C---:B------:R-:W-:Y:S01]  /*c9f0*/  HMMA.16816.F32 R196, R8.reuse, R140, R12 ;  /* 0x0000008c08c4723c */ /* 0x040fe2000000180c */
[----:B------:R-:W2:Y:S07]  /*ca00*/  LDSM.16.M88.4 R12, [R222+0x6000] ;  /* 0x00600000de0c783b */ /* 0x000eae0000000200 */
[----:B------:R-:W-:Y:S08]  /*ca10*/  HMMA.16816.F32 R184, R8, R30, R184 ;  /* 0x0000001e08b8723c */ /* 0x000ff000000018b8 */
[-C--:B-1----:R-:W-:Y:S08]  /*ca20*/  HMMA.16816.F32 R28, R20, R176.reuse, R188 ;  /* 0x000000b0141c723c */ /* 0x082ff000000018bc */
[----:B------:R-:W-:Y:S08]  /*ca30*/  HMMA.16816.F32 R4, R24, R176, R4 ;  /* 0x000000b01804723c */ /* 0x000ff00000001804 */
[----:B------:R-:W-:Y:S01]  /*ca40*/  HMMA.16816.F32 R192, R8, R142, R192 ;  /* 0x0000008e08c0723c */ /* 0x000fe200000018c0 */
[----:B------:R-:W-:Y:S04]  /*ca50*/  LDSM.16.M88.4 R140, [R219+0x1000] ;  /* 0x00100000db8c783b */ /* 0x000fe80000000200 */
[----:B------:R-:W1:Y:S03]  /*ca60*/  LDSM.16.M88.4 R8, [R220+0x4000] ;  /* 0x00400000dc08783b */ /* 0x000e660000000200 */
[----:B------:R-:W-:Y:S08]  /*ca70*/  HMMA.16816.F32 R184, R24, R178, R184 ;  /* 0x000000b218b8723c */ /* 0x000ff000000018b8 */
[-C--:B--2---:R-:W-:Y:S01]  /*ca80*/  HMMA.16816.F32 R188, R12, R32.reuse, R28 ;  /* 0x000000200cbc723c */ /* 0x084fe2000000181c */
[----:B------:R-:W2:Y:S07]  /*ca90*/  LDSM.16.M88.4 R28, [R224] ;  /* 0x00000000e01c783b */ /* 0x000eae0000000200 */
[----:B------:R-:W-:Y:S01]  /*caa0*/  HMMA.16816.F32 R180, R16, R32, R4 ;  /* 0x0000002010b4723c */ /* 0x000fe20000001804 */
[----:B------:R-:W3:Y:S07]  /*cab0*/  LDSM.16.M88.4 R4, [R220+0x6000] ;  /* 0x00600000dc04783b */ /* 0x000eee0000000200 */
[----:B------:R-:W-:Y:S11]  /*cac0*/  HMMA.16816.F32 R176, R20, R178, R208 ;  /* 0x000000b214b0723c */ /* 0x000ff600000018d0 */
[----:B------:R-:W-:Y:S05]  /*cad0*/  @!UPT UIADD3 URZ, URZ, URZ, URZ ;  /* 0x0000003f3f3ff290 */ /* 0x000fea000fffe03f */
[----:B-1----:R-:W-:Y:S08]  /*cae0*/  HMMA.16816.F32 R180, R8, R140, R180 ;  /* 0x0000008c08b4723c */ /* 0x002ff000000018b4 */
[C---:B--2---:R-:W-:Y:S08]  /*caf0*/  HMMA.16816.F32 R200, R20.reuse, R28, R200 ;  /* 0x0000001c14c8723c */ /* 0x044ff000000018c8 */
        /* <DEDUP_REMOVED lines=36> */
[----:B------:R-:W2:Y:S01]  /*cd40*/  MUFU.TANH R132, R132 ;  /* 0x0000008400847308 */ /* 0x000ea20000002400 */
[----:B------:R-:W-:Y:S02]  /*cd50*/  FMUL.FTZ R141, R143, c[0x0][0x2ec] ;  /* 0x0000bb008f8d7a20 */ /* 0x000fe40000410000 */
[----:B-----5:R-:W-:Y:S05]  /*cd60*/  HMMA.16816.F32 R32, R8, R20, R180 ;  /* 0x000000140820723c */ /* 0x020fea00000018b4 */
[----:B------:R-:W2:Y:S03]  /*cd70*/  MUFU.TANH R133, R133 ;  /* 0x0000008500857308 */ /* 0x000ea60000002400 */
[C---:B-1----:R-:W-:Y:S05]  /*cd80*/  HMMA.16816.F32 R28, R12.reuse, R24, R200 ;  /* 0x000000180c1c723c */ /* 0x042fea00000018c8 */
[----:B------:R1:W1:Y:S03]  /*cd90*/  MUFU.TANH R184, R178 ;  /* 0x000000b200b87308 */ /* 0x0002660000002400 */
[----:B------:R-:W-:Y:S05]  /*cda0*/  HMMA.16816.F32 R12, R12, R26, R204 ;  /* 0x0000001a0c0c723c */ /* 0x000fea00000018cc */
[----:B------:R-:W1:Y:S03]  /*cdb0*/  MUFU.TANH R138, R138 ;  /* 0x0000008a008a7308 */ /* 0x000e660000002400 */
[----:B------:R-:W-:Y:S01]  /*cdc0*/  HMMA.16816.F32 R8, R8, R22, R16 ;  /* 0x000000160808723c */ /* 0x000fe20000001810 */
[----:B------:R-:W-:-:S04]  /*cdd0*/  FMUL.FTZ R25, R35, c[0x0][0x2ec] ;  /* 0x0000bb0023197a20 */ /* 0x000fc80000410000 */
[----:B------:R-:W1:Y:S03]  /*cde0*/  MUFU.TANH R139, R139 ;  /* 0x0000008b008b7308 */ /* 0x000e660000002400 */
[C---:B------:R-:W-:Y:S05]  /*cdf0*/  HMMA.16816.F32 R28, R4.reuse, R20, R28 ;  /* 0x00000014041c723c */ /* 0x040fea000000181c */
[----:B------:R-:W1:Y:S02]  /*ce00*/  MUFU.TANH R140, R140 ;  /* 0x0000008c008c7308 */ /* 0x000e640000002400 */
[----:B------:R-:W-:Y:S01]  /*ce10*/  FMUL.FTZ R21, R32, c[0x0][0x2ec] ;  /* 0x0000bb0020157a20 */ /* 0x000fe20000410000 */
[----:B------:R-:W-:Y:S01]  /*ce20*/  HMMA.16816.F32 R4, R4, R22, R12 ;  /* 0x000000160404723c */ /* 0x000fe2000000180c */
[----:B------:R-:W-:-:S02]  /*ce30*/  FMUL.FTZ R20, R33, c[0x0][0x2ec] ;  /* 0x0000bb0021147a20 */ /* 0x000fc40000410000 */
[----:B------:R-:W-:Y:S02]  /*ce40*/  FMUL.FTZ R32, R34, c[0x0][0x2ec] ;  /* 0x0000bb0022207a20 */ /* 0x000fe40000410000 */
[----:B------:R-:W1:Y:S03]  /*ce50*/  MUFU.TANH R142, R142 ;  /* 0x0000008e008e7308 */ /* 0x000e660000002400 */
        /* <DEDUP_REMOVED lines=14> */
[----:B------:R-:W-:-:S07]  /*cf40*/  FMUL.FTZ R7, R7, c[0x0][0x2ec] ;  /* 0x0000bb0007077a20 */ /* 0x000fce0000410000 */
        /* <DEDUP_REMOVED lines=62> */
.L_x_2154:
[----:B------:R-:W-:Y:S05]  /*d330*/  BSYNC B0 ;  /* 0x0000000000007941 */ /* 0x000fea0003800000 */
.L_x_2153:
[----:B------:R-:W0:Y:S02]  /*d340*/  LDGDEPBAR ;  /* 0x00000000000079af */ /* 0x000e240000000000 */
.L_x_2152:
[----:B--234-:R-:W2:Y:S01]  /*d350*/  S2R R2, SR_TID.X ;  /* 0x0000000000027919 */ /* 0x01cea20000002100 */
[----:B------:R-:W-:Y:S02]  /*d360*/  MOV R0, UR21 ;  /* 0x0000001500007c02 */ /* 0x000fe40008000f00 */
[----:B--2---:R-:W-:-:S04]  /*d370*/  SHF.L.U32 R2, R2, 0x1, RZ ;  /* 0x0000000102027819 */ /* 0x004fc800000006ff */
[----:B------:R-:W-:-:S04]  /*d380*/  LOP3.LUT R2, R2, 0x6, RZ, 0xc0, !PT ;  /* 0x0000000602027812 */ /* 0x000fc800078ec0ff */
[----:B------:R-:W-:-:S04]  /*d390*/  LEA R0, R0, R2, 0x5 ;  /* 0x0000000200007211 */ /* 0x000fc800078e28ff */
[CC--:B------:R-:W-:Y:S02]  /*d3a0*/  ISETP.GE.AND P4, PT, R0.reuse, R235.reuse, PT ;  /* 0x000000eb0000720c */ /* 0x0c0fe40003f86270 */
[C---:B-1----:R-:W-:Y:S02]  /*d3b0*/  IADD3 R8, R0.reuse, 0x1, RZ ;  /* 0x0000000100087810 */ /* 0x042fe40007ffe0ff */
[----:B------:R-:W-:Y:S02]  /*d3c0*/  IADD3 R7, R0, 0x8, RZ ;  /* 0x0000000800077810 */ /* 0x000fe40007ffe0ff */
[----:B------:R-:W-:Y:S02]  /*d3d0*/  ISETP.GE.AND P1, PT, R8, R235, PT ;  /* 0x000000eb0800720c */ /* 0x000fe40003f26270 */
[C---:B------:R-:W-:Y:S02]  /*d3e0*/  ISETP.LT.OR P4, PT, R0.reuse, R231, P4 ;  /* 0x000000e70000720c */ /* 0x040fe40002781670 */
[----:B------:R-:W-:-:S02]  /*d3f0*/  IADD3 R6, R0, 0x9, RZ ;  /* 0x0000000900067810 */ /* 0x000fc40007ffe0ff */
[C---:B------:R-:W-:Y:S02]  /*d400*/  ISETP.GE.AND P5, PT, R7.reuse, R235, PT ;  /* 0x000000eb0700720c */ /* 0x040fe40003fa6270 */
        /* <DEDUP_REMOVED lines=34> */
[----:B------:R-:W-:-:S02]  /*d630*/  ISETP.GE.AND P4, PT, R8, R234, PT ;  /* 0x000000ea0800720c */ /* 0x000fc40003f86270 */
[----:B------:R-:W-:Y:S01]  /*d640*/  FSEL R12, R190, -INF , !P6 ;  /* 0xff800000be0c7808 */ /* 0x000fe20007000000 */
[----:B------:R-:W1:Y:S01]  /*d650*/  SHFL.BFLY PT, R11, R9, 0x2, 0x1f ;  /* 0x0c401f00090b7f89 */ /* 0x000e6200000e0000 */
[C---:B------:R-:W-:Y:S02]  /*d660*/  ISETP.GE.AND P6, PT, R5.reuse, R234, PT ;  /* 0x000000ea0500720c */ /* 0x040fe40003fc6270 */
[-C--:B------:R-:W-:Y:S02]  /*d670*/  ISETP.LT.OR P4, PT, R8, R230.reuse, P4 ;  /* 0x000000e60800720c */ /* 0x080fe40002781670 */
[----:B------:R-:W-:Y:S02]  /*d680*/  ISETP.LT.OR P6, PT, R5, R230, P6 ;  /* 0x000000e60500720c */ /* 0x000fe400037c1670 */
[----:B------:R-:W-:Y:S02]  /*d690*/  FSEL R21, R187, -INF , !P4 ;  /* 0xff800000bb157808 */ /* 0x000fe40006000000 */
[----:B------:R-:W-:-:S02]  /*d6a0*/  ISETP.GE.AND P4, PT, R4, R234, PT ;  /* 0x000000ea0400720c */ /* 0x000fc40003f86270 */
[----:B------:R-:W-:Y:S02]  /*d6b0*/  FSEL R180, R32, -INF , !P6 ;  /* 0xff80000020b47808 */ /* 0x000fe40007000000 */
[-C--:B------:R-:W-:Y:S01]  /*d6c0*/  ISETP.GE.AND P6, PT, R3, R234.reuse, PT ;  /* 0x000000ea0300720c */ /* 0x080fe20003fc6270 */
[----:B------:R-:W-:Y:S01]  /*d6d0*/  LDSM.16.MT88.4 R32, [R215+0xb000] ;  /* 0x00b00000d720783b */ /* 0x000fe20000004200 */
        /* <DEDUP_REMOVED lines=11> */
[----:B------:R-:W-:Y:S02]  /*d790*/  ISETP.GE.AND P5, PT, R6, R234, PT ;  /* 0x000000ea0600720c */ /* 0x000fe40003fa6270 */
[-C--:B------:R-:W-:Y:S02]  /*d7a0*/  ISETP.LT.OR P6, PT, R8, R229.reuse, P6 ;  /* 0x000000e50800720c */ /* 0x080fe400037c1670 */
[----:B------:R-:W-:Y:S02]  /*d7b0*/  ISETP.LT.OR P1, PT, R0, R229, P1 ;  /* 0x000000e50000720c */ /* 0x000fe40000f21670 */
[----:B------:R-:W-:Y:S02]  /*d7c0*/  FSEL R183, R17, -INF , !P4 ;  /* 0xff80000011b77808 */ /* 0x000fe40006000000 */
[----:B------:R-:W-:-:S02]  /*d7d0*/  ISETP.GE.AND P4, PT, R7, R233, PT ;  /* 0x000000e90700720c */ /* 0x000fc40003f86270 */
[----:B------:R-:W-:Y:S02]  /*d7e0*/  ISETP.LT.OR P5, PT, R6, R230, P5 ;  /* 0x000000e60600720c */ /* 0x000fe40002fa1670 */
[----:B-1----:R-:W-:Y:S02]  /*d7f0*/  FMNMX.FTZ R9, R9, R11, !PT ;  /* 0x0000000b09097209 */ /* 0x002fe40007810000 */
[----:B------:R-:W-:Y:S02]  /*d800*/  FSEL R18, R189, -INF , !P6 ;  /* 0xff800000bd127808 */ /* 0x000fe40007000000 */
[----:B------:R-:W-:Y:S02]  /*d810*/  FSEL R11, R188, -INF , !P1 ;  /* 0xff800000bc0b7808 */ /* 0x000fe40004800000 */
[-C--:B------:R-:W-:Y:S02]  /*d820*/  ISETP.GE.AND P6, PT, R5, R233.reuse, PT ;  /* 0x000000e90500720c */ /* 0x080fe40003fc6270 */
[----:B------:R-:W-:-:S02]  /*d830*/  ISETP.GE.AND P1, PT, R6, R233, PT ;  /* 0x000000e90600720c */ /* 0x000fc40003f26270 */
[-C--:B------:R-:W-:Y:S02]  /*d840*/  ISETP.LT.OR P4, PT, R7, R229.reuse, P4 ;  /* 0x000000e50700720c */ /* 0x080fe40002781670 */
[----:B------:R-:W-:Y:S02]  /*d850*/  FSEL R22, R138, -INF , !P5 ;  /* 0xff8000008a167808 */ /* 0x000fe40006800000 */
[----:B------:R-:W-:Y:S02]  /*d860*/  ISETP.GE.AND P5, PT, R0, R232, PT ;  /* 0x000000e80000720c */ /* 0x000fe40003fa6270 */
[-C--:B------:R-:W-:Y:S02]  /*d870*/  ISETP.LT.OR P6, PT, R5, R229.reuse, P6 ;  /* 0x000000e50500720c */ /* 0x080fe400037c1670 */
[----:B------:R-:W-:Y:S02]  /*d880*/  ISETP.LT.OR P1, PT, R6, R229, P1 ;  /* 0x000000e50600720c */ /* 0x000fe40000f21670 */
[----:B------:R-:W-:-:S02]  /*d890*/  FSEL R17, R139, -INF , !P4 ;  /* 0xff8000008b117808 */ /* 0x000fc40006000000 */
[-C--:B------:R-:W-:Y:S02]  /*d8a0*/  ISETP.GE.AND P4, PT, R4, R233.reuse, PT ;  /* 0x000000e90400720c */ /* 0x080fe40003f86270 */
[----:B------:R-:W-:Y:S02]  /*d8b0*/  ISETP.LT.OR P5, PT, R0, R228, P5 ;  /* 0x000000e40000720c */ /* 0x000fe40002fa1670 */
[----:B------:R-:W-:Y:S02]  /*d8c0*/  FSEL R184, R27, -INF , !P6 ;  /* 0xff8000001bb87808 */ /* 0x000fe40007000000 */
[----:B------:R-:W-:Y:S02]  /*d8d0*/  FMNMX.FTZ R0, R135, R12, !PT ;  /* 0x0000000c87007209 */ /* 0x000fe40007810000 */
[----:B------:R-:W-:Y:S02]  /*d8e0*/  FSEL R19, R140, -INF , !P1 ;  /* 0xff8000008c137808 */ /* 0x000fe40004800000 */
[----:B------:R-:W-:-:S02]  /*d8f0*/  ISETP.GE.AND P6, PT, R2, R233, PT ;  /* 0x000000e90200720c */ /* 0x000fc40003fc6270 */
[----:B------:R-:W-:Y:S02]  /*d900*/  ISETP.GE.AND P1, PT, R3, R233, PT ;  /* 0x000000e90300720c */ /* 0x000fe40003f26270 */
[----:B------:R-:W-:Y:S02]  /*d910*/  ISETP.LT.OR P4, PT, R4, R229, P4 ;  /* 0x000000e50400720c */ /* 0x000fe40002781670 */
[----:B------:R-:W-:Y:S02]  /*d920*/  FMNMX.FTZ R13, R134, R11, !PT ;  /* 0x0000000b860d7209 */ /* 0x000fe40007810000 */
[----:B------:R-:W-:Y:S02]  /*d930*/  FMNMX.FTZ R0, R21, R0, !PT ;  /* 0x0000000015007209 */ /* 0x000fe40007810000 */
[-C--:B------:R-:W-:Y:S02]  /*d940*/  ISETP.LT.OR P6, PT, R2, R229.reuse, P6 ;  /* 0x000000e50200720c */ /* 0x080fe400037c1670 */
[----:B------:R-:W-:-:S02]  /*d950*/  ISETP.LT.OR P1, PT, R3, R229, P1 ;  /* 0x000000e50300720c */ /* 0x000fc40000f21670 */
[----:B------:R-:W-:Y:S02]  /*d960*/  FSEL R185, R26, -INF , !P4 ;  /* 0xff8000001ab97808 */ /* 0x000fe40006000000 */
[----:B------:R-:W-:Y:S02]  /*d970*/  ISETP.GE.AND P4, PT, R8, R232, PT ;  /* 0x000000e80800720c */ /* 0x000fe40003f86270 */
[----:B------:R-:W-:Y:S02]  /*d980*/  FMNMX.FTZ R13, R18, R13, !PT ;  /* 0x0000000d120d7209 */ /* 0x000fe40007810000 */
[----:B------:R-:W-:Y:S02]  /*d990*/  FMNMX.FTZ R0, R20, R0, !PT ;  /* 0x0000000014007209 */ /* 0x000fe40007810000 */
[----:B------:R-:W-:Y:S02]  /*d9a0*/  FSEL R188, R24, -INF , !P6 ;  /* 0xff80000018bc7808 */ /* 0x000fe40007000000 */
[----:B------:R-:W-:Y:S01]  /*d9b0*/  FSEL R187, R23, -INF , !P1 ;  /* 0xff80000017bb7808 */ /* 0x000fe20004800000 */
[----:B------:R-:W1:Y:S01]  /*d9c0*/  SHFL.BFLY PT, R24, R9, 0x1, 0x1f ;  /* 0x0c201f0009187f89 */ /* 0x000e6200000e0000 */
        /* <DEDUP_REMOVED lines=8> */
[----:B------:R-:W-:Y:S02]  /*da50*/  FMNMX.FTZ R7, R19, R8, !PT ;  /* 0x0000000813077209 */ /* 0x000fe40007810000 */
[----:B------:R-:W-:Y:S02]  /*da60*/  ISETP.GE.AND P5, PT, R5, R232, PT ;  /* 0x000000e80500720c */ /* 0x000fe40003fa6270 */
[----:B------:R-:W-:Y:S02]  /*da70*/  FMNMX.FTZ R0, R180, R0, !PT ;  /* 0x00000000b4007209 */ /* 0x000fe40007810000 */
[----:B------:R-:W-:Y:S02]  /*da80*/  FSEL R13, R191, -INF , !P4 ;  /* 0xff800000bf0d7808 */ /* 0x000fe40006000000 */
[----:B------:R-:W-:-:S02]  /*da90*/  FMNMX.FTZ R7, R184, R7, !PT ;  /* 0x00000007b8077209 */ /* 0x000fc40007810000 */
[C---:B------:R-:W-:Y:S02]  /*daa0*/  ISETP.GE.AND P4, PT, R4.reuse, R232, PT ;  /* 0x000000e80400720c */ /* 0x040fe40003f86270 */
[----:B------:R-:W-:Y:S02]  /*dab0*/  ISETP.LT.OR P5, PT, R5, R228, P5 ;  /* 0x000000e40500720c */ /* 0x000fe40002fa1670 */
[----:B------:R-:W-:Y:S02]  /*dac0*/  FMNMX.FTZ R0, R181, R0, !PT ;  /* 0x00000000b5007209 */ /* 0x000fe40007810000 */
[----:B------:R-:W-:Y:S02]  /*dad0*/  FMNMX.FTZ R5, R137, R6, !PT ;  /* 0x0000000689057209 */ /* 0x000fe40007810000 */
[----:B------:R-:W-:Y:S02]  /*dae0*/  FMNMX.FTZ R7, R185, R7, !PT ;  /* 0x00000007b9077209 */ /* 0x000fe40007810000 */
[----:B------:R-:W-:-:S02]  /*daf0*/  ISETP.LT.OR P4, PT, R4, R228, P4 ;  /* 0x000000e40400720c */ /* 0x000fc40002781670 */
[----:B------:R-:W-:Y:S02]  /*db00*/  FMNMX.FTZ R0, R179, R0, !PT ;  /* 0x00000000b3007209 */ /* 0x000fe40007810000 */
[----:B------:R-:W-:Y:S02]  /*db10*/  FSEL R8, R142, -INF , !P1 ;  /* 0xff8000008e087808 */ /* 0x000fe40004800000 */
[----:B------:R-:W-:Y:S02]  /*db20*/  FMNMX.FTZ R4, R13, R5, !PT ;  /* 0x000000050d047209 */ /* 0x000fe40007810000 */
[----:B------:R-:W-:Y:S02]  /*db30*/  FMNMX.FTZ R5, R187, R7, !PT ;  /* 0x00000007bb057209 */ /* 0x000fe40007810000 */
[----:B------:R-:W-:Y:S02]  /*db40*/  ISETP.GE.AND P1, PT, R3, R232, PT ;  /* 0x000000e80300720c */ /* 0x000fe40003f26270 */
[----:B------:R-:W-:-:S02]  /*db50*/  FMNMX.FTZ R0, R183, R0, !PT ;  /* 0x00000000b7007209 */ /* 0x000fc40007810000 */
[----:B------:R-:W-:Y:S02]  /*db60*/  FSEL R7, R141, -INF , !P6 ;  /* 0xff8000008d077808 */ /* 0x000fe40007000000 */
[----:B------:R-:W-:Y:S01]  /*db70*/  FMNMX.FTZ R4, R8, R4, !PT ;  /* 0x0000000408047209 */ /* 0x000fe20007810000 */
[----:B------:R-:W2:Y:S01]  /*db80*/  SHFL.BFLY PT, R23, R0, 0x2, 0x1f ;  /* 0x0c401f0000177f89 */ /* 0x000ea200000e0000 */
[----:B------:R-:W-:Y:S02]  /*db90*/  ISETP.LT.OR P1, PT, R3, R228, P1 ;  /* 0x000000e40300720c */ /* 0x000fe40000f21670 */
[----:B------:R-:W-:Y:S01]  /*dba0*/  FSEL R186, R30, -INF , !P5 ;  /* 0xff8000001eba7808 */ /* 0x000fe20006800000 */
[----:B------:R-:W-:Y:S01]  /*dbb0*/  LDSM.16.MT88.4 R140, [R215+0xa000] ;  /* 0x00a00000d78c783b */ /* 0x000fe20000004200 */
[----:B------:R-:W-:Y:S02]  /*dbc0*/  FMNMX.FTZ R3, R7, R4, !PT ;  /* 0x0000000407037209 */ /* 0x000fe40007810000 */
[----:B------:R-:W-:-:S02]  /*dbd0*/  ISETP.GE.AND P5, PT, R2, R232, PT ;  /* 0x000000e80200720c */ /* 0x000fc40003fa6270 */
[----:B------:R-:W-:Y:S02]  /*dbe0*/  FSEL R189, R31, -INF , !P4 ;  /* 0xff8000001fbd7808 */ /* 0x000fe40006000000 */
[----:B------:R-:W-:Y:S02]  /*dbf0*/  FMNMX.FTZ R3, R186, R3, !PT ;  /* 0x00000003ba037209 */ /* 0x000fe40007810000 */
[----:B------:R-:W-:Y:S02]  /*dc00*/  ISETP.LT.OR P4, PT, R2, R228, P5 ;  /* 0x000000e40200720c */ /* 0x000fe40002f81670 */
[----:B------:R-:W-:Y:S02]  /*dc10*/  FSEL R191, R28, -INF , !P1 ;  /* 0xff8000001cbf7808 */ /* 0x000fe40004800000 */
[----:B------:R-:W-:Y:S02]  /*dc20*/  FMNMX.FTZ R2, R189, R3, !PT ;  /* 0x00000003bd027209 */ /* 0x000fe40007810000 */
[----:B------:R-:W-:-:S02]  /*dc30*/  FSEL R190, R29, -INF , !P4 ;  /* 0xff8000001dbe7808 */ /* 0x000fc40006000000 */
[----:B------:R-:W-:Y:S01]  /*dc40*/  FMNMX.FTZ R2, R191, R2, !PT ;  /* 0x00000002bf027209 */ /* 0x000fe20007810000 */
[----:B------:R-:W-:Y:S01]  /*dc50*/  LDSM.16.MT88.4 R28, [R213+0xb000] ;  /* 0x00b00000d51c783b */ /* 0x000fe20000004200 */
[----:B-1----:R-:W-:Y:S02]  /*dc60*/  FMNMX.FTZ R239, R9, R24, !PT ;  /* 0x0000001809ef7209 */ /* 0x002fe40007810000 */
[----:B------:R-:W-:Y:S02]  /*dc70*/  FMNMX.FTZ R4, R190, R2, !PT ;  /* 0x00000002be047209 */ /* 0x000fe40007810000 */
[----:B------:R-:W-:Y:S01]  /*dc80*/  FMNMX.FTZ R5, R188, R5, !PT ;  /* 0x00000005bc057209 */ /* 0x000fe20007810000 */
[C---:B------:R-:W-:Y:S01]  /*dc90*/  FMUL.FTZ R3, R239.reuse, c[0x0][0x23c] ;  /* 0x00008f00ef037a20 */ /* 0x040fe20000410000 */
[----:B--2---:R-:W-:Y:S01]  /*dca0*/  FMNMX.FTZ R0, R0, R23, !PT ;  /* 0x0000001700007209 */ /* 0x004fe20007810000 */
[----:B------:R-:W1:Y:S01]  /*dcb0*/  SHFL.BFLY PT, R9, R4, 0x2, 0x1f ;  /* 0x0c401f0004097f89 */ /* 0x000e6200000e0000 */
[----:B------:R-:W-:-:S03]  /*dcc0*/  FSETP.NEU.FTZ.AND P6, PT, R239, -INF , PT ;  /* 0xff800000ef00780b */ /* 0x000fc60003fdd000 */
[----:B------:R-:W2:Y:S01]  /*dcd0*/  SHFL.BFLY PT, R23, R5, 0x2, 0x1f ;  /* 0x0c401f0005177f89 */ /* 0x000ea200000e0000 */
[----:B------:R-:W-:-:S03]  /*dce0*/  FSEL R3, R3, RZ, P6 ;  /* 0x000000ff03037208 */ /* 0x000fc60003000000 */
[----:B------:R-:W3:Y:S02]  /*dcf0*/  SHFL.BFLY PT, R24, R0, 0x1, 0x1f ;  /* 0x0c201f0000187f89 */ /* 0x000ee400000e0000 */
[--C-:B------:R-:W-:Y:S02]  /*dd00*/  FFMA.FTZ R10, R10, c[0x0][0x23c], -R3.reuse ;  /* 0x00008f000a0a7a23 */ /* 0x100fe40000010803 */
[--C-:B------:R-:W-:Y:S02]  /*dd10*/  FFMA.FTZ R15, R15, c[0x0][0x23c], -R3.reuse ;  /* 0x00008f000f0f7a23 */ /* 0x100fe40000010803 */
[----:B------:R4:W-:Y:S01]  /*dd20*/  MUFU.EX2 R206, R10 ;  /* 0x0000000a00ce7308 */ /* 0x0009e20000000800 */
[--C-:B------:R-:W-:Y:S02]  /*dd30*/  FFMA.FTZ R16, R16, c[0x0][0x23c], -R3.reuse ;  /* 0x00008f0010107a23 */ /* 0x100fe40000010803 */
[----:B------:R-:W-:-:S05]  /*dd40*/  FFMA.FTZ R14, R14, c[0x0][0x23c], -R3 ;  /* 0x00008f000e0e7a23 */ /* 0x000fca0000010803 */
[----:B------:R-:W-:Y:S01]  /*dd50*/  MUFU.EX2 R204, R15 ;  /* 0x0000000f00cc7308 */ /* 0x000fe20000000800 */
[----:B-1----:R-:W-:Y:S02]  /*dd60*/  FMNMX.FTZ R4, R4, R9, !PT ;  /* 0x0000000904047209 */ /* 0x002fe40007810000 */
[----:B--2---:R-:W-:-:S03]  /*dd70*/  FMNMX.FTZ R5, R5, R23, !PT ;  /* 0x0000001705057209 */ /* 0x004fc60007810000 */
[----:B------:R-:W1:Y:S02]  /*dd80*/  SHFL.BFLY PT, R9, R4, 0x1, 0x1f ;  /* 0x0c201f0004097f89 */ /* 0x000e6400000e0000 */
[----:B------:R-:W-:Y:S01]  /*dd90*/  MUFU.EX2 R205, R16 ;  /* 0x0000001000cd7308 */ /* 0x000fe20000000800 */
[----:B---3--:R-:W-:Y:S01]  /*dda0*/  FMNMX.FTZ R238, R0, R24, !PT ;  /* 0x0000001800ee7209 */ /* 0x008fe20007810000 */
[----:B----4-:R-:W2:Y:S03]  /*ddb0*/  SHFL.BFLY PT, R10, R5, 0x1, 0x1f ;  /* 0x0c201f00050a7f89 */ /* 0x010ea600000e0000 */
[C---:B------:R-:W-:Y:S01]  /*ddc0*/  FSETP.NEU.FTZ.AND P5, PT, R238.reuse, -INF , PT ;  /* 0xff800000ee00780b */ /* 0x040fe20003fbd000 */
[----:B------:R-:W-:Y:S02]  /*ddd0*/  FMUL.FTZ R2, R238, c[0x0][0x23c] ;  /* 0x00008f00ee027a20 */ /* 0x000fe40000410000 */
[----:B------:R-:W3:Y:S01]  /*dde0*/  MUFU.EX2 R207, R14 ;  /* 0x0000000e00cf7308 */ /* 0x000ee20000000800 */
[----:B------:R-:W-:Y:S02]  /*ddf0*/  LDSM.16.MT88.4 R24, [R217+0xb000] ;  /* 0x00b00000d918783b */ /* 0x000fe40000004200 */
[----:B------:R-:W-:-:S05]  /*de00*/  FSEL R2, R2, RZ, P5 ;  /* 0x000000ff02027208 */ /* 0x000fca0002800000 */
[--C-:B------:R-:W-:Y:S02]  /*de10*/  FFMA.FTZ R12, R12, c[0x0][0x23c], -R2.reuse ;  /* 0x00008f000c0c7a23 */ /* 0x100fe40000010802 */
[--C-:B------:R-:W-:Y:S02]  /*de20*/  FFMA.FTZ R21, R21, c[0x0][0x23c], -R2.reuse ;  /* 0x00008f0015157a23 */ /* 0x100fe40000010802 */
[----:B------:R4:W-:Y:S01]  /*de30*/  MUFU.EX2 R201, R12 ;  /* 0x0000000c00c97308 */ /* 0x0009e20000000800 */
[--C-:B------:R-:W-:Y:S01]  /*de40*/  FFMA.FTZ R20, R20, c[0x0][0x23c], -R2.reuse ;  /* 0x00008f0014147a23 */ /* 0x100fe20000010802 */
[----:B-1----:R-:W-:Y:S01]  /*de50*/  FMNMX.FTZ R236, R4, R9, !PT ;  /* 0x0000000904ec7209 */ /* 0x002fe20007810000 */
[----:B------:R-:W-:Y:S01]  /*de60*/  FFMA.FTZ R22, R22, c[0x0][0x23c], -R2 ;  /* 0x00008f0016167a23 */ /* 0x000fe20000010802 */
[----:B------:R-:W-:Y:S02]  /*de70*/  FSEL R4, R239, RZ, P6 ;  /* 0x000000ffef047208 */ /* 0x000fe40003000000 */
[----:B--2---:R-:W-:-:S02]  /*de80*/  FMNMX.FTZ R237, R5, R10, !PT ;  /* 0x0000000a05ed7209 */ /* 0x004fc40007810000 */
[----:B------:R-:W-:Y:S01]  /*de90*/  FSETP.NEU.FTZ.AND P1, PT, R236, -INF , PT ;  /* 0xff800000ec00780b */ /* 0x000fe20003f3d000 */
[----:B------:R-:W-:Y:S01]  /*dea0*/  FADD.FTZ R5, R136, -R4 ;  /* 0x8000000488057221 */ /* 0x000fe20000010000 */
[----:B------:R-:W-:Y:S01]  /*deb0*/  FSEL R4, R238, RZ, P5 ;  /* 0x000000ffee047208 */ /* 0x000fe20002800000 */
[C---:B------:R-:W-:Y:S01]  /*dec0*/  FMUL.FTZ R0, R237.reuse, c[0x0][0x23c] ;  /* 0x00008f00ed007a20 */ /* 0x040fe20000410000 */
[----:B------:R-:W-:Y:S01]  /*ded0*/  FSETP.NEU.FTZ.AND P4, PT, R237, -INF , PT ;  /* 0xff800000ed00780b */ /* 0x000fe20003f9d000 */
[----:B------:R-:W-:Y:S01]  /*dee0*/  FMUL.FTZ R5, R5, c[0x0][0x23c] ;  /* 0x00008f0005057a20 */ /* 0x000fe20000410000 */
[----:B------:R-:W1:Y:S01]  /*def0*/  MUFU.EX2 R200, R21 ;  /* 0x0000001500c87308 */ /* 0x000e620000000800 */
[----:B------:R-:W-:Y:S01]  /*df00*/  FADD.FTZ R4, R135, -R4 ;  /* 0x8000000487047221 */ /* 0x000fe20000010000 */
[----:B------:R-:W-:Y:S01]  /*df10*/  FSEL R0, R0, RZ, P4 ;  /* 0x000000ff00007208 */ /* 0x000fe20002000000 */
[----:B----4-:R-:W-:Y:S01]  /*df20*/  FMUL.FTZ R12, R236, c[0x0][0x23c] ;  /* 0x00008f00ec0c7a20 */ /* 0x010fe20000410000 */
[----:B---3--:R-:W-:Y:S01]  /*df30*/  F2FP.PACK_AB R10, R207, R204 ;  /* 0x000000cccf0a723e */ /* 0x008fe200000000ff */
[----:B------:R-:W-:Y:S01]  /*df40*/  FMUL.FTZ R15, R4, c[0x0][0x23c] ;  /* 0x00008f00040f7a20 */ /* 0x000fe20000410000 */
[----:B------:R-:W-:Y:S01]  /*df50*/  FSEL R4, R236, RZ, P1 ;  /* 0x000000ffec047208 */ /* 0x000fe20000800000 */
[--C-:B------:R-:W-:Y:S01]  /*df60*/  FFMA.FTZ R11, R11, c[0x0][0x23c], -R0.reuse ;  /* 0x00008f000b0b7a23 */ /* 0x100fe20000010800 */
[----:B------:R-:W-:Y:S01]  /*df70*/  FSEL R12, R12, RZ, P1 ;  /* 0x000000ff0c0c7208 */ /* 0x000fe20000800000 */
[----:B------:R-:W2:Y:S01]  /*df80*/  MUFU.EX2 R16, R5 ;  /* 0x0000000500107308 */ /* 0x000ea20000000800 */
[----:B------:R-:W-:-:S02]  /*df90*/  FFMA.FTZ R18, R18, c[0x0][0x23c], -R0 ;  /* 0x00008f0012127a23 */ /* 0x000fc40000010800 */
[----:B------:R-:W-:Y:S02]  /*dfa0*/  FADD.FTZ R4, R137, -R4 ;  /* 0x8000000489047221 */ /* 0x000fe40000010000 */
[--C-:B------:R-:W-:Y:S01]  /*dfb0*/  FFMA.FTZ R6, R6, c[0x0][0x23c], -R12.reuse ;  /* 0x00008f0006067a23 */ /* 0x100fe2000001080c */
[----:B------:R-:W3:Y:S01]  /*dfc0*/  LDSM.16.MT88.4 R136, [R218+0xa000] ;  /* 0x00a00000da88783b */ /* 0x000ee20000004200 */
[----:B------:R-:W-:Y:S01]  /*dfd0*/  FFMA.FTZ R13, R13, c[0x0][0x23c], -R12 ;  /* 0x00008f000d0d7a23 */ /* 0x000fe2000001080c */
[----:B------:R-:W-:Y:S01]  /*dfe0*/  MUFU.EX2 R197, R11 ;  /* 0x0000000b00c57308 */ /* 0x000fe20000000800 */
[--C-:B------:R-:W-:Y:S01]  /*dff0*/  FFMA.FTZ R17, R17, c[0x0][0x23c], -R0.reuse ;  /* 0x00008f0011117a23 */ /* 0x100fe20000010800 */
[----:B-1----:R-:W-:Y:S01]  /*e000*/  F2FP.PACK_AB R9, R200, R201 ;  /* 0x000000c9c809723e */ /* 0x002fe200000000ff */
[----:B------:R-:W-:Y:S02]  /*e010*/  FFMA.FTZ R19, R19, c[0x0][0x23c], -R0 ;  /* 0x00008f0013137a23 */ /* 0x000fe40000010800 */
[----:B------:R-:W-:-:S02]  /*e020*/  FFMA.FTZ R8, R8, c[0x0][0x23c], -R12 ;  /* 0x00008f0008087a23 */ /* 0x000fc4000001080c */
[----:B------:R-:W-:Y:S01]  /*e030*/  FFMA.FTZ R7, R7, c[0x0][0x23c], -R12 ;  /* 0x00008f0007077a23 */ /* 0x000fe2000001080c */
[----:B------:R1:W-:Y:S01]  /*e040*/  MUFU.EX2 R192, R6 ;  /* 0x0000000600c07308 */ /* 0x0003e20000000800 */
[----:B------:R-:W-:Y:S02]  /*e050*/  FMUL.FTZ R4, R4, c[0x0][0x23c] ;  /* 0x00008f0004047a20 */ /* 0x000fe40000410000 */
[-C--:B--2---:R-:W-:Y:S02]  /*e060*/  FMUL.FTZ R36, R36, R16.reuse ;  /* 0x0000001024247220 */ /* 0x084fe40000410000 */
[-C--:B------:R-:W-:Y:S02]  /*e070*/  FMUL.FTZ R37, R37, R16.reuse ;  /* 0x0000001025257220 */ /* 0x080fe40000410000 */
[-C--:B------:R-:W-:Y:S01]  /*e080*/  FMUL.FTZ R48, R48, R16.reuse ;  /* 0x0000001030307220 */ /* 0x080fe20000410000 */
[----:B------:R-:W-:Y:S01]  /*e090*/  MUFU.EX2 R193, R13 ;  /* 0x0000000d00c17308 */ /* 0x000fe20000000800 */
[----:B------:R-:W-:-:S02]  /*e0a0*/  FMUL.FTZ R49, R49, R16 ;  /* 0x0000001031317220 */ /* 0x000fc40000410000 */
[-C--:B------:R-:W-:Y:S02]  /*e0b0*/  FMUL.FTZ R144, R144, R16.reuse ;  /* 0x0000001090907220 */ /* 0x080fe40000410000 */
[-C--:B------:R-:W-:Y:S02]  /*e0c0*/  FMUL.FTZ R145, R145, R16.reuse ;  /* 0x0000001091917220 */ /* 0x080fe40000410000 */
[-C--:B------:R-:W-:Y:S01]  /*e0d0*/  FMUL.FTZ R156, R156, R16.reuse ;  /* 0x000000109c9c7220 */ /* 0x080fe20000410000 */
[----:B-1----:R-:W-:Y:S01]  /*e0e0*/  FSEL R6, R237, RZ, P4 ;  /* 0x000000ffed067208 */ /* 0x002fe20002000000 */
[----:B------:R-:W-:Y:S01]  /*e0f0*/  MUFU.EX2 R196, R18 ;  /* 0x0000001200c47308 */ /* 0x000fe20000000800 */
[-C--:B------:R-:W-:Y:S02]  /*e100*/  FMUL.FTZ R157, R157, R16.reuse ;  /* 0x000000109d9d7220 */ /* 0x080fe40000410000 */
[----:B------:R-:W-:Y:S02]  /*e110*/  FMUL.FTZ R52, R52, R16 ;  /* 0x0000001034347220 */ /* 0x000fe40000410000 */
[----:B------:R-:W-:-:S02]  /*e120*/  FADD.FTZ R5, R134, -R6 ;  /* 0x8000000686057221 */ /* 0x000fc40000010000 */
[----:B------:R-:W1:Y:S01]  /*e130*/  LDSM.16.MT88.4 R132, [R217+0xa000] ;  /* 0x00a00000d984783b */ /* 0x000e620000004200 */
[----:B------:R-:W-:Y:S01]  /*e140*/  MUFU.EX2 R198, R17 ;  /* 0x0000001100c67308 */ /* 0x000fe20000000800 */
[----:B------:R-:W-:Y:S02]  /*e150*/  FMUL.FTZ R5, R5, c[0x0][0x23c] ;  /* 0x00008f0005057a20 */ /* 0x000fe40000410000 */
        /* <DEDUP_REMOVED lines=13> */
[----:B------:R-:W5:Y:S01]  /*e230*/  MUFU.EX2 R194, R7 ;  /* 0x0000000700c27308 */ /* 0x000f620000000800 */
[----:B--2---:R-:W-:Y:S01]  /*e240*/  F2FP.PACK_AB R6, R199, R198 ;  /* 0x000000c6c706723e */ /* 0x004fe200000000ff */
[-C--:B------:R-:W-:Y:S02]  /*e250*/  FMUL.FTZ R64, R64, R16.reuse ;  /* 0x0000001040407220 */ /* 0x080fe40000410000 */
[-C--:B------:R-:W-:Y:S02]  /*e260*/  FMUL.FTZ R65, R65, R16.reuse ;  /* 0x0000001041417220 */ /* 0x080fe40000410000 */
[----:B------:R-:W-:Y:S02]  /*e270*/  FMUL.FTZ R96, R96, R16 ;  /* 0x0000001060607220 */ /* 0x000fe40000410000 */
[----:B------:R2:W1:Y:S01]  /*e280*/  MUFU.EX2 R14, R5 ;  /* 0x00000005000e7308 */ /* 0x0004620000000800 */
[----:B----4-:R-:W-:Y:S01]  /*e290*/  F2FP.PACK_AB R8, R205, R206 ;  /* 0x000000cecd08723e */ /* 0x010fe200000000ff */
[----:B------:R-:W-:-:S02]  /*e2a0*/  FMUL.FTZ R97, R97, R16 ;  /* 0x0000001061617220 */ /* 0x000fc40000410000 */
[-C--:B------:R-:W-:Y:S02]  /*e2b0*/  FMUL.FTZ R112, R112, R16.reuse ;  /* 0x0000001070707220 */ /* 0x080fe40000410000 */
[-C--:B------:R-:W-:Y:S02]  /*e2c0*/  FMUL.FTZ R113, R113, R16.reuse ;  /* 0x0000001071717220 */ /* 0x080fe40000410000 */
[----:B------:R4:W3:Y:S01]  /*e2d0*/  MUFU.EX2 R13, R4 ;  /* 0x00000004000d7308 */ /* 0x0008e20000000800 */
[----:B-----5:R-:W-:Y:S01]  /*e2e0*/  F2FP.PACK_AB R7, R194, R195 ;  /* 0x000000c3c207723e */ /* 0x020fe200000000ff */
[-C--:B------:R-:W-:Y:S02]  /*e2f0*/  FMUL.FTZ R116, R116, R16.reuse ;  /* 0x0000001074747220 */ /* 0x080fe40000410000 */
[-C--:B------:R-:W-:Y:S02]  /*e300*/  FMUL.FTZ R117, R117, R16.reuse ;  /* 0x0000001075757220 */ /* 0x080fe40000410000 */
[----:B------:R-:W-:Y:S01]  /*e310*/  FMUL.FTZ R100, R100, R16 ;  /* 0x0000001064647220 */ /* 0x000fe20000410000 */
[----:B--2---:R-:W-:Y:S01]  /*e320*/  F2FP.PACK_AB R5, R193, R192 ;  /* 0x000000c0c105723e */ /* 0x004fe200000000ff */
[-C--:B-1----:R-:W-:Y:S01]  /*e330*/  FMUL.FTZ R40, R40, R14.reuse ;  /* 0x0000000e28287220 */ /* 0x082fe20000410000 */
[----:B------:R-:W-:Y:S01]  /*e340*/  MUFU.EX2 R202, R20 ;  /* 0x0000001400ca7308 */ /* 0x000fe20000000800 */
[----:B------:R-:W-:-:S02]  /*e350*/  FMUL.FTZ R41, R41, R14 ;  /* 0x0000000e29297220 */ /* 0x000fc40000410000 */
[-C--:B------:R-:W-:Y:S02]  /*e360*/  FMUL.FTZ R148, R148, R14.reuse ;  /* 0x0000000e94947220 */ /* 0x080fe40000410000 */
[----:B------:R-:W-:Y:S01]  /*e370*/  FMUL.FTZ R149, R149, R14 ;  /* 0x0000000e95957220 */ /* 0x000fe20000410000 */
[----:B----4-:R-:W-:Y:S01]  /*e380*/  F2FP.PACK_AB R4, R196, R197 ;  /* 0x000000c5c404723e */ /* 0x010fe200000000ff */
[-C--:B---3--:R-:W-:Y:S01]  /*e390*/  FMUL.FTZ R42, R42, R13.reuse ;  /* 0x0000000d2a2a7220 */ /* 0x088fe20000410000 */
[----:B------:R1:W2:Y:S01]  /*e3a0*/  MUFU.EX2 R203, R22 ;  /* 0x0000001600cb7308 */ /* 0x0002a20000000800 */
[-C--:B------:R-:W-:Y:S02]  /*e3b0*/  FMUL.FTZ R43, R43, R13.reuse ;  /* 0x0000000d2b2b7220 */ /* 0x080fe40000410000 */
[-C--:B------:R-:W-:Y:S02]  /*e3c0*/  FMUL.FTZ R150, R150, R13.reuse ;  /* 0x0000000d96967220 */ /* 0x080fe40000410000 */
[----:B------:R-:W-:-:S02]  /*e3d0*/  FMUL.FTZ R151, R151, R13 ;  /* 0x0000000d97977220 */ /* 0x000fc40000410000 */
[-C--:B------:R-:W-:Y:S01]  /*e3e0*/  FMUL.FTZ R152, R152, R14.reuse ;  /* 0x0000000e98987220 */ /* 0x080fe20000410000 */
[----:B------:R-:W-:Y:S01]  /*e3f0*/  HMMA.16816.F32 R240, R4, R136, R40 ;  /* 0x0000008804f0723c */ /* 0x000fe20000001828 */
[----:B------:R-:W-:Y:S01]  /*e400*/  LDSM.16.MT88.4 R40, [R218+0xb000] ;  /* 0x00b00000da28783b */ /* 0x000fe20000004200 */
[----:B------:R-:W3:Y:S01]  /*e410*/  MUFU.EX2 R15, R15 ;  /* 0x0000000f000f7308 */ /* 0x000ee20000000800 */
[-C--:B------:R-:W-:Y:S02]  /*e420*/  FMUL.FTZ R153, R153, R14.reuse ;  /* 0x0000000e99997220 */ /* 0x080fe40000410000 */
[-C--:B------:R-:W-:Y:S02]  /*e430*/  FMUL.FTZ R154, R154, R13.reuse ;  /* 0x0000000d9a9a7220 */ /* 0x080fe40000410000 */
[----:B------:R-:W-:Y:S01]  /*e440*/  FMUL.FTZ R155, R155, R13 ;  /* 0x0000000d9b9b7220 */ /* 0x000fe20000410000 */
[----:B-1----:R-:W1:Y:S01]  /*e450*/  LDSM.16.MT88.4 R20, [R213+0xa000] ;  /* 0x00a00000d514783b */ /* 0x002e620000004200 */
[----:B------:R-:W-:Y:S01]  /*e460*/  FMUL.FTZ R164, R164, R14 ;  /* 0x0000000ea4a47220 */ /* 0x000fe20000410000 */
[----:B--2---:R-:W-:Y:S01]  /*e470*/  F2FP.PACK_AB R11, R203, R202 ;  /* 0x000000cacb0b723e */ /* 0x004fe200000000ff */
[----:B------:R-:W-:-:S02]  /*e480*/  FMUL.FTZ R165, R165, R14 ;  /* 0x0000000ea5a57220 */ /* 0x000fc40000410000 */
[-C--:B------:R-:W-:Y:S02]  /*e490*/  FMUL.FTZ R166, R166, R13.reuse ;  /* 0x0000000da6a67220 */ /* 0x080fe40000410000 */
        /* <DEDUP_REMOVED lines=24> */
[----:B------:R-:W-:Y:S02]  /*e620*/  FMUL.FTZ R63, R63, R13 ;  /* 0x0000000d3f3f7220 */ /* 0x000fe40000410000 */
        /* <DEDUP_REMOVED lines=39> */
[-C--:B---3--:R-:W-:Y:S02]  /*e8a0*/  FMUL.FTZ R38, R38, R15.reuse ;  /* 0x0000000f26267220 */ /* 0x088fe40000410000 */
        /* <DEDUP_REMOVED lines=26> */
[-C--:B------:R-:W-:Y:S01]  /*ea50*/  FMUL.FTZ R83, R83, R15.reuse ;  /* 0x0000000f53537220 */ /* 0x080fe20000410000 */
[----:B------:R-:W-:Y:S01]  /*ea60*/  LDSM.16.MT88.4 R48, [R218+0xa800] ;  /* 0x00a80000da30783b */ /* 0x000fe20000004200 */
[----:B------:R-:W-:-:S02]  /*ea70*/  FMUL.FTZ R86, R86, R15 ;  /* 0x0000000f56567220 */ /* 0x000fc40000410000 */
[-C--:B------:R-:W-:Y:S02]  /*ea80*/  FMUL.FTZ R87, R87, R15.reuse ;  /* 0x0000000f57577220 */ /* 0x080fe40000410000 */
[-C--:B------:R-:W-:Y:S01]  /*ea90*/  FMUL.FTZ R66, R66, R15.reuse ;  /* 0x0000000f42427220 */ /* 0x080fe20000410000 */
[C---:B------:R-:W-:Y:S01]  /*eaa0*/  HMMA.16816.F32 R144, R8.reuse, R20, R144 ;  /* 0x000000140890723c */ /* 0x040fe20000001890 */
[-C--:B------:R-:W-:Y:S02]  /*eab0*/  FMUL.FTZ R67, R67, R15.reuse ;  /* 0x0000000f43437220 */ /* 0x080fe40000410000 */
[----:B-1----:R-:W-:Y:S02]  /*eac0*/  FFMA.FTZ R4, R177, c[0x0][0x23c], -R3 ;  /* 0x00008f00b1047a23 */ /* 0x002fe40000010803 */
[----:B------:R-:W-:Y:S02]  /*ead0*/  FMUL.FTZ R98, R98, R15 ;  /* 0x0000000f62627220 */ /* 0x000fe40000410000 */
[----:B------:R1:W2:Y:S01]  /*eae0*/  MUFU.EX2 R138, R4 ;  /* 0x00000004008a7308 */ /* 0x0002a20000000800 */
[----:B------:R-:W-:Y:S01]  /*eaf0*/  MOV R21, R247 ;  /* 0x000000f700157202 */ /* 0x000fe20000000f00 */
[----:B------:R-:W-:Y:S01]  /*eb00*/  HMMA.16816.F32 R52, R8, R132, R52 ;  /* 0x000000840834723c */ /* 0x000fe20000001834 */
[----:B------:R-:W-:Y:S01]  /*eb10*/  MOV R20, R241 ;  /* 0x000000f100147202 */ /* 0x000fe20000000f00 */
[----:B------:R-:W-:-:S02]  /*eb20*/  FMUL.FTZ R99, R99, R15 ;  /* 0x0000000f63637220 */ /* 0x000fc40000410000 */
[-C--:B------:R-:W-:Y:S02]  /*eb30*/  FMUL.FTZ R114, R114, R15.reuse ;  /* 0x0000000f72727220 */ /* 0x080fe40000410000 */
[-C--:B------:R-:W-:Y:S02]  /*eb40*/  FMUL.FTZ R115, R115, R15.reuse ;  /* 0x0000000f73737220 */ /* 0x080fe40000410000 */
[----:B------:R-:W-:Y:S01]  /*eb50*/  HMMA.16816.F32 R244, R8, R22, R156 ;  /* 0x0000001608f4723c */ /* 0x000fe2000000189c */
[----:B------:R-:W-:Y:S01]  /*eb60*/  LDSM.16.MT88.4 R156, [R213+0xa800] ;  /* 0x00a80000d59c783b */ /* 0x000fe20000004200 */
[-C--:B------:R-:W-:Y:S02]  /*eb70*/  FMUL.FTZ R118, R118, R15.reuse ;  /* 0x0000000f76767220 */ /* 0x080fe40000410000 */
[----:B------:R-:W-:Y:S02]  /*eb80*/  FMUL.FTZ R119, R119, R15 ;  /* 0x0000000f77777220 */ /* 0x000fe40000410000 */
[----:B-1----:R-:W-:-:S02]  /*eb90*/  FFMA.FTZ R4, R176, c[0x0][0x23c], -R3 ;  /* 0x00008f00b0047a23 */ /* 0x002fc40000010803 */
[----:B------:R-:W-:Y:S01]  /*eba0*/  FFMA.FTZ R3, R182, c[0x0][0x23c], -R3 ;  /* 0x00008f00b6037a23 */ /* 0x000fe20000010803 */
[----:B------:R-:W-:Y:S01]  /*ebb0*/  MOV R182, R125 ;  /* 0x0000007d00b67202 */ /* 0x000fe20000000f00 */
[----:B------:R1:W-:Y:S01]  /*ebc0*/  MUFU.EX2 R139, R4 ;  /* 0x00000004008b7308 */ /* 0x0003e20000000800 */
[----:B------:R-:W-:Y:S01]  /*ebd0*/  MOV R125, R18 ;  /* 0x00000012007d7202 */ /* 0x000fe20000000f00 */
[C---:B------:R-:W-:Y:S01]  /*ebe0*/  HMMA.16816.F32 R160, R8.reuse, R140, R160 ;  /* 0x0000008c08a0723c */ /* 0x040fe200000018a0 */
[-C--:B------:R-:W-:Y:S02]  /*ebf0*/  FMUL.FTZ R101, R101, R16.reuse ;  /* 0x0000001065657220 */ /* 0x080fe40000410000 */
[-C--:B------:R-:W-:Y:S02]  /*ec00*/  FMUL.FTZ R102, R102, R15.reuse ;  /* 0x0000000f66667220 */ /* 0x080fe40000410000 */
[----:B------:R-:W-:Y:S01]  /*ec10*/  FMUL.FTZ R103, R103, R15 ;  /* 0x0000000f67677220 */ /* 0x000fe20000410000 */
[----:B------:R3:W-:Y:S01]  /*ec20*/  MUFU.EX2 R137, R3 ;  /* 0x0000000300897308 */ /* 0x0007e20000000800 */
[-C--:B------:R-:W-:Y:S01]  /*ec30*/  FMUL.FTZ R128, R128, R16.reuse ;  /* 0x0000001080807220 */ /* 0x080fe20000410000 */
[----:B------:R-:W-:Y:S01]  /*ec40*/  HMMA.16816.F32 R240, R8, R142, R172 ;  /* 0x0000008e08f0723c */ /* 0x000fe200000018ac */
[----:B------:R-:W-:Y:S01]  /*ec50*/  LDSM.16.MT88.4 R172, [R215+0xa800] ;  /* 0x00a80000d7ac783b */ /* 0x000fe20000004200 */
[----:B------:R-:W-:-:S02]  /*ec60*/  FMUL.FTZ R129, R129, R16 ;  /* 0x0000001081817220 */ /* 0x000fc40000410000 */
[-C--:B------:R-:W-:Y:S01]  /*ec70*/  FMUL.FTZ R130, R130, R15.reuse ;  /* 0x0000000f82827220 */ /* 0x080fe20000410000 */
[----:B-1----:R-:W1:Y:S01]  /*ec80*/  LDSM.16.MT88.4 R4, [R217+0xb800] ;  /* 0x00b80000d904783b */ /* 0x002e620000004200 */
[----:B------:R-:W-:Y:S02]  /*ec90*/  FMUL.FTZ R131, R131, R15 ;  /* 0x0000000f83837220 */ /* 0x000fe40000410000 */
[----:B------:R-:W-:Y:S01]  /*eca0*/  HMMA.16816.F32 R68, R8, R28, R68 ;  /* 0x0000001c0844723c */ /* 0x000fe20000001844 */
[----:B---3--:R-:W-:Y:S01]  /*ecb0*/  FFMA.FTZ R3, R180, c[0x0][0x23c], -R2 ;  /* 0x00008f00b4037a23 */ /* 0x008fe20000010802 */
[----:B------:R-:W-:-:S06]  /*ecc0*/  MOV R180, R126 ;  /* 0x0000007e00b47202 */ /* 0x000fcc0000000f00 */
[C---:B------:R-:W-:Y:S01]  /*ecd0*/  HMMA.16816.F32 R140, R8.reuse, R30, R80 ;  /* 0x0000001e088c723c */ /* 0x040fe20000001850 */
[----:B------:R-:W-:Y:S01]  /*ece0*/  MOV R126, R20 ;  /* 0x00000014007e7202 */ /* 0x000fe20000000f00 */
[----:B------:R3:W-:Y:S01]  /*ecf0*/  MUFU.EX2 R22, R3 ;  /* 0x0000000300167308 */ /* 0x0007e20000000800 */
[----:B------:R-:W-:Y:S05]  /*ed00*/  LDSM.16.MT88.4 R80, [R213+0xb800] ;  /* 0x00b80000d550783b */ /* 0x000fea0000004200 */
[C---:B------:R-:W-:Y:S08]  /*ed10*/  HMMA.16816.F32 R84, R8.reuse, R32, R84 ;  /* 0x000000200854723c */ /* 0x040ff00000001854 */
[----:B------:R-:W-:Y:S01]  /*ed20*/  HMMA.16816.F32 R32, R8, R34, R96 ;  /* 0x000000220820723c */ /* 0x000fe20000001860 */
[----:B------:R-:W-:Y:S01]  /*ed30*/  LDSM.16.MT88.4 R96, [R215+0xb800] ;  /* 0x00b80000d760783b */ /* 0x000fe20000004200 */
[----:B---3--:R-:W-:Y:S01]  /*ed40*/  FFMA.FTZ R3, R181, c[0x0][0x23c], -R2 ;  /* 0x00008f00b5037a23 */ /* 0x008fe20000010802 */
[----:B------:R-:W-:-:S02]  /*ed50*/  MOV R181, R127 ;  /* 0x0000007f00b57202 */ /* 0x000fc40000000f00 */
[----:B------:R-:W-:Y:S01]  /*ed60*/  MOV R127, R19 ;  /* 0x00000013007f7202 */ /* 0x000fe20000000f00 */
[----:B------:R3:W4:Y:S02]  /*ed70*/  MUFU.EX2 R132, R3 ;  /* 0x0000000300847308 */ /* 0x0007240000000800 */
[C---:B------:R-:W-:Y:S01]  /*ed80*/  HMMA.16816.F32 R28, R8.reuse, R42, R112 ;  /* 0x0000002a081c723c */ /* 0x040fe20000001870 */
[----:B------:R-:W-:Y:S07]  /*ed90*/  LDSM.16.MT88.4 R112, [R218+0xb800] ;  /* 0x00b80000da70783b */ /* 0x000fee0000004200 */
[----:B------:R-:W-:Y:S01]  /*eda0*/  HMMA.16816.F32 R116, R8, R24, R116 ;  /* 0x000000180874723c */ /* 0x000fe20000001874 */
[----:B---3--:R-:W-:-:S02]  /*edb0*/  FFMA.FTZ R3, R179, c[0x0][0x23c], -R2 ;  /* 0x00008f00b3037a23 */ /* 0x008fc40000010802 */
[----:B------:R-:W-:Y:S01]  /*edc0*/  FFMA.FTZ R2, R183, c[0x0][0x23c], -R2 ;  /* 0x00008f00b7027a23 */ /* 0x000fe20000010802 */
[----:B------:R-:W-:-:S04]  /*edd0*/  MOV R183, R21 ;  /* 0x0000001500b77202 */ /* 0x000fc80000000f00 */
[C---:B------:R-:W-:Y:S01]  /*ede0*/  HMMA.16816.F32 R176, R8.reuse, R134, R64 ;  /* 0x0000008608b0723c */ /* 0x040fe20000001840 */
[----:B------:R-:W3:Y:S01]  /*edf0*/  LDSM.16.MT88.4 R64, [R217+0xa800] ;  /* 0x00a80000d940783b */ /* 0x000ee20000004200 */
[----:B------:R5:W-:Y:S05]  /*ee00*/  MUFU.EX2 R23, R2 ;  /* 0x0000000200177308 */ /* 0x000bea0000000800 */
[----:B------:R-:W-:Y:S01]  /*ee10*/  MOV R135, R238 ;  /* 0x000000ee00877202 */ /* 0x000fe20000000f00 */
[C---:B------:R-:W-:Y:S01]  /*ee20*/  HMMA.16816.F32 R100, R8.reuse, R40, R100 ;  /* 0x000000280864723c */ /* 0x040fe20000001864 */
[----:B------:R-:W-:Y:S01]  /*ee30*/  MOV R134, R237 ;  /* 0x000000ed00867202 */ /* 0x000fe20000000f00 */
[----:B------:R-:W1:Y:S06]  /*ee40*/  MUFU.EX2 R133, R3 ;  /* 0x0000000300857308 */ /* 0x000e6c0000000800 */
[----:B------:R-:W-:Y:S01]  /*ee50*/  HMMA.16816.F32 R24, R8, R26, R128 ;  /* 0x0000001a0818723c */ /* 0x000fe20000001880 */
[----:B-----5:R-:W-:Y:S01]  /*ee60*/  FFMA.FTZ R2, R184, c[0x0][0x23c], -R0 ;  /* 0x00008f00b8027a23 */ /* 0x020fe20000010800 */
[----:B------:R-:W-:-:S03]  /*ee70*/  MOV R184, R125 ;  /* 0x0000007d00b87202 */ /* 0x000fc60000000f00 */
[----:B------:R5:W-:Y:S02]  /*ee80*/  MUFU.EX2 R21, R2 ;  /* 0x0000000200157308 */ /* 0x000be40000000800 */
[----:B--2---:R-:W-:Y:S01]  /*ee90*/  F2FP.PACK_AB R128, R138, R136 ;  /* 0x000000888a80723e */ /* 0x004fe200000000ff */
[----:B------:R-:W-:Y:S01]  /*eea0*/  FFMA.FTZ R11, R183, R16, R206 ;  /* 0x00000010b70b7223 */ /* 0x000fe200000100ce */
[----:B----4-:R-:W-:Y:S01]  /*eeb0*/  F2FP.PACK_AB R129, R132, R22 ;  /* 0x000000168481723e */ /* 0x010fe200000000ff */
[----:B------:R-:W-:Y:S01]  /*eec0*/  FFMA.FTZ R8, R181, R15, R201 ;  /* 0x0000000fb5087223 */ /* 0x000fe200000100c9 */
[----:B------:R-:W-:Y:S01]  /*eed0*/  F2FP.PACK_AB R130, R137, R139 ;  /* 0x0000008b8982723e */ /* 0x000fe200000000ff */
[----:B------:R-:W-:Y:S01]  /*eee0*/  FADD.FTZ R11, R205, R11 ;  /* 0x0000000bcd0b7221 */ /* 0x000fe20000010000 */
[----:B-1----:R-:W-:Y:S01]  /*eef0*/  F2FP.PACK_AB R131, R23, R133 ;  /* 0x000000851783723e */ /* 0x002fe200000000ff */
[----:B------:R-:W-:-:S06]  /*ef00*/  FADD.FTZ R10, R200, R8 ;  /* 0x00000008c80a7221 */ /* 0x000fcc0000010000 */
[----:B------:R-:W-:Y:S01]  /*ef10*/  HMMA.16816.F32 R116, R128, R4, R116 ;  /* 0x000000048074723c */ /* 0x000fe20000001874 */
[----:B-----5:R-:W-:Y:S01]  /*ef20*/  FFMA.FTZ R2, R185, c[0x0][0x23c], -R0 ;  /* 0x00008f00b9027a23 */ /* 0x020fe20000010800 */
[----:B------:R-:W-:-:S03]  /*ef30*/  MOV R185, R126 ;  /* 0x0000007e00b97202 */ /* 0x000fc60000000f00 */
[----:B------:R1:W2:Y:S03]  /*ef40*/  MUFU.EX2 R20, R2 ;  /* 0x0000000200147308 */ /* 0x0002a60000000800 */
[C---:B------:R-:W-:Y:S08]  /*ef50*/  HMMA.16816.F32 R144, R128.reuse, R156, R144 ;  /* 0x0000009c8090723c */ /* 0x040ff00000001890 */
[C---:B------:R-:W-:Y:S01]  /*ef60*/  HMMA.16816.F32 R160, R128.reuse, R172, R160 ;  /* 0x000000ac80a0723c */ /* 0x040fe200000018a0 */
[--C-:B-1----:R-:W-:Y:S01]  /*ef70*/  FFMA.FTZ R2, R187, c[0x0][0x23c], -R0.reuse ;  /* 0x00008f00bb027a23 */ /* 0x102fe20000010800 */
[----:B------:R-:W-:Y:S01]  /*ef80*/  MOV R187, R17 ;  /* 0x0000001100bb7202 */ /* 0x000fe20000000f00 */
[----:B------:R-:W-:Y:S01]  /*ef90*/  FFMA.FTZ R0, R188, c[0x0][0x23c], -R0 ;  /* 0x00008f00bc007a23 */ /* 0x000fe20000010800 */
[----:B--2---:R-:W-:Y:S01]  /*efa0*/  F2FP.PACK_AB R124, R20, R21 ;  /* 0x00000015147c723e */ /* 0x004fe200000000ff */
[----:B------:R1:W-:Y:S03]  /*efb0*/  MUFU.EX2 R19, R2 ;  /* 0x0000000200137308 */ /* 0x0003e60000000800 */
[C---:B------:R-:W-:Y:S05]  /*efc0*/  HMMA.16816.F32 R36, R128.reuse, R48, R36 ;  /* 0x000000308024723c */ /* 0x040fea0000001824 */
[----:B------:R2:W4:Y:S03]  /*efd0*/  MUFU.EX2 R18, R0 ;  /* 0x0000000000127308 */ /* 0x0005260000000800 */
[----:B---3--:R-:W-:Y:S01]  /*efe0*/  HMMA.16816.F32 R52, R128, R64, R52 ;  /* 0x000000408034723c */ /* 0x008fe20000001834 */
[----:B-1----:R-:W-:-:S07]  /*eff0*/  FFMA.FTZ R2, R190, c[0x0][0x23c], -R12 ;  /* 0x00008f00be027a23 */ /* 0x002fce000001080c */
[----:B------:R-:W-:Y:S01]  /*f000*/  HMMA.16816.F32 R68, R128, R80, R68 ;  /* 0x000000508044723c */ /* 0x000fe20000001844 */
[----:B------:R-:W-:Y:S01]  /*f010*/  MUFU.EX2 R2, R2 ;  /* 0x0000000200027308 */ /* 0x000fe20000000800 */
[----:B--2---:R-:W-:Y:S01]  /*f020*/  FFMA.FTZ R0, R186, c[0x0][0x23c], -R12 ;  /* 0x00008f00ba007a23 */ /* 0x004fe2000001080c */
[----:B------:R-:W-:-:S05]  /*f030*/  MOV R186, R127 ;  /* 0x0000007f00ba7202 */ /* 0x000fca0000000f00 */
[C---:B------:R-:W-:Y:S01]  /*f040*/  HMMA.16816.F32 R84, R128.reuse, R96, R84 ;  /* 0x000000608054723c */ /* 0x040fe20000001854 */
[----:B----4-:R-:W-:Y:S01]  /*f050*/  F2FP.PACK_AB R126, R18, R19 ;  /* 0x00000013127e723e */ /* 0x010fe200000000ff */
[----:B------:R1:W-:Y:S06]  /*f060*/  MUFU.EX2 R17, R0 ;  /* 0x0000000000117308 */ /* 0x0003ec0000000800 */
[----:B------:R-:W-:Y:S01]  /*f070*/  HMMA.16816.F32 R100, R128, R112, R100 ;  /* 0x000000708064723c */ /* 0x000fe20000001864 */
[----:B-1----:R-:W-:-:S04]  /*f080*/  FFMA.FTZ R0, R189, c[0x0][0x23c], -R12 ;  /* 0x00008f00bd007a23 */ /* 0x002fc8000001080c */
        /* <DEDUP_REMOVED lines=197> */
[----:B------:R-:W-:Y:S01]  /*fce0*/  FMUL.FTZ R143, R143, c[0x0][0x2ec] ;  /* 0x0000bb008f8f7a20 */ /* 0x000fe20000410000 */
[----:B------:R-:W1:Y:S02]  /*fcf0*/  MUFU.TANH R201, R141 ;  /* 0x0000008d00c97308 */ /* 0x000e640000002400 */
[----:B------:R-:W-:Y:S01]  /*fd00*/  HMMA.16816.F32 R184, R24, R30, R184 ;  /* 0x0000001e18b8723c */ /* 0x000fe200000018b8 */
[----:B------:R-:W2:Y:S05]  /*fd10*/  LDSM.16.M88.4 R24, [R221+0x9800] ;  /* 0x00980000dd18783b */ /* 0x000eaa0000000200 */
[----:B------:R-:W4:Y:S02]  /*fd20*/  MUFU.TANH R200, R143 ;  /* 0x0000008f00c87308 */ /* 0x000f240000002400 */
[----:B------:R-:W-:Y:S08]  /*fd30*/  HMMA.16816.F32 R20, R16, R34, R176 ;  /* 0x000000221014723c */ /* 0x000ff000000018b0 */
[----:B---3--:R-:W-:Y:S01]  /*fd40*/  HMMA.16816.F32 R28, R4, R132, R180 ;  /* 0x00000084041c723c */ /* 0x008fe200000018b4 */
[----:B------:R-:W3:Y:S07]  /*fd50*/  MUFU.TANH R183, R140 ;  /* 0x0000008c00b77308 */ /* 0x000eee0000002400 */
[----:B------:R-:W-:Y:S01]  /*fd60*/  HMMA.16816.F32 R32, R12, R34, R136 ;  /* 0x000000220c20723c */ /* 0x000fe20000001888 */
[----:B------:R2:W1:Y:S07]  /*fd70*/  MUFU.TANH R182, R142 ;  /* 0x0000008e00b67308 */ /* 0x00046e0000002400 */
[----:B------:R-:W-:Y:S01]  /*fd80*/  HMMA.16816.F32 R136, R8, R134, R20 ;  /* 0x000000860888723c */ /* 0x000fe20000001814 */
[----:B------:R-:W5:Y:S01]  /*fd90*/  LDSM.16.M88.4 R20, [R219+0x1800] ;  /* 0x00180000db14783b */ /* 0x000f620000000200 */
[----:B------:R-:W-:-:S06]  /*fda0*/  DEPBAR.LE SB0, 0x0 ;  /* 0x000080000000791a */ /* 0x000fcc0000000000 */
[----:B------:R-:W-:Y:S01]  /*fdb0*/  FMUL.FTZ R28, R28, c[0x0][0x2ec] ;  /* 0x0000bb001c1c7a20 */ /* 0x000fe20000410000 */
[----:B--2---:R-:W-:Y:S01]  /*fdc0*/  HMMA.16816.F32 R140, R16, R24, R188 ;  /* 0x00000018108c723c */ /* 0x004fe200000018bc */
[----:B------:R-:W-:Y:S02]  /*fdd0*/  FMUL.FTZ R29, R29, c[0x0][0x2ec] ;  /* 0x0000bb001d1d7a20 */ /* 0x000fe40000410000 */
[----:B------:R-:W-:Y:S01]  /*fde0*/  FMUL.FTZ R30, R30, c[0x0][0x2ec] ;  /* 0x0000bb001e1e7a20 */ /* 0x000fe20000410000 */
[----:B------:R-:W2:Y:S01]  /*fdf0*/  MUFU.TANH R179, R28 ;  /* 0x0000001c00b37308 */ /* 0x000ea20000002400 */
[----:B------:R-:W-:-:S03]  /*fe00*/  FMUL.FTZ R31, R31, c[0x0][0x2ec] ;  /* 0x0000bb001f1f7a20 */ /* 0x000fc60000410000 */
[----:B------:R-:W-:Y:S04]  /*fe10*/  HMMA.16816.F32 R16, R16, R26, R184 ;  /* 0x0000001a1010723c */ /* 0x000fe800000018b8 */
[----:B------:R-:W1:Y:S03]  /*fe20*/  MUFU.TANH R181, R29 ;  /* 0x0000001d00b57308 */ /* 0x000e660000002400 */
[----:B------:R-:W-:Y:S01]  /*fe30*/  FMUL.FTZ R137, R137, c[0x0][0x2ec] ;  /* 0x0000bb0089897a20 */ /* 0x000fe20000410000 */
[----:B------:R-:W-:Y:S01]  /*fe40*/  HMMA.16816.F32 R132, R4, R134, R32 ;  /* 0x000000860484723c */ /* 0x000fe20000001820 */
[----:B------:R-:W-:Y:S02]  /*fe50*/  FMUL.FTZ R136, R136, c[0x0][0x2ec] ;  /* 0x0000bb0088887a20 */ /* 0x000fe40000410000 */
[----:B------:R-:W-:Y:S01]  /*fe60*/  FMUL.FTZ R139, R139, c[0x0][0x2ec] ;  /* 0x0000bb008b8b7a20 */ /* 0x000fe20000410000 */
[----:B------:R-:W1:Y:S08]  /*fe70*/  MUFU.TANH R178, R30 ;  /* 0x0000001e00b27308 */ /* 0x000e700000002400 */
[----:B------:R1:W1:Y:S01]  /*fe80*/  MUFU.TANH R180, R31 ;  /* 0x0000001f00b47308 */ /* 0x0002620000002400 */
[C---:B-----5:R-:W-:Y:S07]  /*fe90*/  HMMA.16816.F32 R32, R8.reuse, R20, R140 ;  /* 0x000000140820723c */ /* 0x060fee000000188c */
[----:B------:R-:W2:Y:S01]  /*fea0*/  MUFU.TANH R177, R137 ;  /* 0x0000008900b17308 */ /* 0x000ea20000002400 */
[----:B------:R-:W-:Y:S03]  /*feb0*/  HMMA.16816.F32 R8, R8, R22, R16 ;  /* 0x000000160808723c */ /* 0x000fe60000001810 */
[----:B------:R-:W-:-:S02]  /*fec0*/  FMUL.FTZ R132, R132, c[0x0][0x2ec] ;  /* 0x0000bb0084847a20 */ /* 0x000fc40000410000 */
[----:B------:R-:W-:Y:S02]  /*fed0*/  FMUL.FTZ R134, R134, c[0x0][0x2ec] ;  /* 0x0000bb0086867a20 */ /* 0x000fe40000410000 */
[----:B------:R5:W2:Y:S01]  /*fee0*/  MUFU.TANH R176, R136 ;  /* 0x0000008800b07308 */ /* 0x000aa20000002400 */
[----:B------:R-:W-:Y:S01]  /*fef0*/  FMUL.FTZ R133, R133, c[0x0][0x2ec] ;  /* 0x0000bb0085857a20 */ /* 0x000fe20000410000 */
[C---:B-1----:R-:W-:Y:S06]  /*ff00*/  HMMA.16816.F32 R28, R12.reuse, R24, R192 ;  /* 0x000000180c1c723c */ /* 0x042fec00000018c0 */
[----:B------:R-:W1:Y:S02]  /*ff10*/  MUFU.TANH R137, R132 ;  /* 0x0000008400897308 */ /* 0x000e640000002400 */
[----:B------:R-:W-:Y:S01]  /*ff20*/  HMMA.16816.F32 R12, R12, R26, R196 ;  /* 0x0000001a0c0c723c */ /* 0x000fe200000018c4 */
[----:B------:R-:W-:-:S02]  /*ff30*/  FMUL.FTZ R32, R32, c[0x0][0x2ec] ;  /* 0x0000bb0020207a20 */ /* 0x000fc40000410000 */
[----:B------:R-:W-:-:S03]  /*ff40*/  FMUL.FTZ R34, R34, c[0x0][0x2ec] ;  /* 0x0000bb0022227a20 */ /* 0x000fc60000410000 */
[----:B------:R1:W1:Y:S01]  /*ff50*/  MUFU.TANH R141, R134 ;  /* 0x00000086008d7308 */ /* 0x0002620000002400 */
[----:B-----5:R-:W-:Y:S02]  /*ff60*/  FMUL.FTZ R136, R138, c[0x0][0x2ec] ;  /* 0x0000bb008a887a20 */ /* 0x020fe40000410000 */
[----:B------:R-:W-:Y:S02]  /*ff70*/  FMUL.FTZ R8, R8, c[0x0][0x2ec] ;  /* 0x0000bb0008087a20 */ /* 0x000fe40000410000 */
[----:B------:R-:W-:-:S03]  /*ff80*/  FMUL.FTZ R9, R9, c[0x0][0x2ec] ;  /* 0x0000bb0009097a20 */ /* 0x000fc60000410000 */
[----:B------:R5:W2:Y:S01]  /*ff90*/  MUFU.TANH R132, R32 ;  /* 0x0000002000847308 */ /* 0x000aa20000002400 */
[----:B------:R-:W-:Y:S02]  /*ffa0*/  FMUL.FTZ R10, R10, c[0x0][0x2ec] ;  /* 0x0000bb000a0a7a20 */ /* 0x000fe40000410000 */
[----:B------:R-:W-:Y:S01]  /*ffb0*/  FMUL.FTZ R11, R11, c[0x0][0x2ec] ;  /* 0x0000bb000b0b7a20 */ /* 0x000fe20000410000 */
[----:B------:R-:W-:Y:S01]  /*ffc0*/  HMMA.16816.F32 R28, R4, R20, R28 ;  /* 0x00000014041c723c */ /* 0x000fe2000000181c */
[----:B-1----:R-:W-:-:S03]  /*ffd0*/  FMUL.FTZ R134, R135, c[0x0][0x2ec] ;  /* 0x0000bb0087867a20 */ /* 0x002fc60000410000 */
[----:B------:R-:W1:Y:S04]  /*ffe0*/  MUFU.TANH R136, R136 ;  /* 0x0000008800887308 */ /* 0x000e680000002400 */
[----:B------:R-:W-:Y:S01]  /*fff0*/  HMMA.16816.F32 R4, R4, R22, R12 ;  /* 0x000000160404723c */ /* 0x000fe2000000180c */
[----:B-----5:R-:W-:-:S03]  /*10000*/  FMUL.FTZ R32, R33, c[0x0][0x2ec] ;  /* 0x0000bb0021207a20 */ /* 0x020fc60000410000 */
[----:B------:R-:W1:Y:S01]  /*10010*/  MUFU.TANH R139, R139 ;  /* 0x0000008b008b7308 */ /* 0x000e620000002400 */
[----:B------:R-:W-:-:S07]  /*10020*/  FMUL.FTZ R33, R35, c[0x0][0x2ec] ;  /* 0x0000bb0023217a20 */ /* 0x000fce0000410000 */
[----:B------:R1:W1:Y:S04]  /*10030*/  MUFU.TANH R140, R133 ;  /* 0x00000085008c7308 */ /* 0x0002680000002400 */
        /* <DEDUP_REMOVED lines=72> */
.L_x_2157:
[----:B------:R-:W-:Y:S05]  /*104c0*/  BSYNC B0 ;  /* 0x0000000000007941 */ /* 0x000fea0003800000 */
.L_x_2156:
[----:B------:R-:W0:Y:S02]  /*104d0*/  LDGDEPBAR ;  /* 0x00000000000079af */ /* 0x000e240000000000 */
.L_x_2155:
[----:B--234-:R-:W2:Y:S01]  /*104e0*/  S2R R2, SR_TID.X ;  /* 0x0000000000027919 */ /* 0x01cea20000002100 */
[----:B------:R-:W-:Y:S02]  /*104f0*/  MOV R0, UR21 ;  /* 0x0000001500007c02 */ /* 0x000fe40008000f00 */
[----:B--2---:R-:W-:-:S04]  /*10500*/  SHF.L.U32 R2, R2, 0x1, RZ ;  /* 0x0000000102027819 */ /* 0x004fc800000006ff */
[----:B------:R-:W-:-:S04]  /*10510*/  LOP3.LUT R2, R2, 0x6, RZ, 0xc0, !PT ;  /* 0x0000000602027812 */ /* 0x000fc800078ec0ff */
[----:B------:R-:W-:-:S04]  /*10520*/  LEA R0, R0, R2, 0x5 ;  /* 0x0000000200007211 */ /* 0x000fc800078e28ff */
[C---:B------:R-:W-:Y:S02]  /*10530*/  IADD3 R2, R0.reuse, 0x1, RZ ;  /* 0x0000000100027810 */ /* 0x040fe40007ffe0ff */
        /* <DEDUP_REMOVED lines=14> */
[----:B-1----:R-:W-:Y:S02]  /*10620*/  FSEL R6, R183, -INF , !P1 ;  /* 0xff800000b7067808 */ /* 0x002fe40004800000 */
[----:B------:R-:W-:Y:S02]  /*10630*/  ISETP.LT.OR P5, PT, R0, R229, P5 ;  /* 0x000000e50000720c */ /* 0x000fe40002fa1670 */
[----:B------:R-:W-:-:S02]  /*10640*/  FSEL R9, R182, -INF , !P0 ;  /* 0xff800000b6097808 */ /* 0x000fc40004000000 */
[----:B------:R-:W-:Y:S02]  /*10650*/  ISETP.GE.AND P1, PT, R0, R232, PT ;  /* 0x000000e80000720c */ /* 0x000fe40003f26270 */
[----:B------:R-:W-:Y:S02]  /*10660*/  ISETP.GE.AND P0, PT, R2, R235, PT ;  /* 0x000000eb0200720c */ /* 0x000fe40003f06270 */
[C---:B------:R-:W-:Y:S02]  /*10670*/  IADD3 R5, R0.reuse, 0x9, RZ ;  /* 0x0000000900057810 */ /* 0x040fe40007ffe0ff */
[----:B------:R-:W-:Y:S02]  /*10680*/  FSEL R11, R179, -INF , !P5 ;  /* 0xff800000b30b7808 */ /* 0x000fe40006800000 */
        /* <DEDUP_REMOVED lines=9> */
[----:B------:R-:W-:Y:S02]  /*10720*/  ISETP.LT.OR P5, PT, R2, R230, P5 ;  /* 0x000000e60200720c */ /* 0x000fe40002fa1670 */
        /* <DEDUP_REMOVED lines=10> */
[----:B------:R-:W-:Y:S02]  /*107d0*/  ISETP.GE.AND P5, PT, R3, R235, PT ;  /* 0x000000eb0300720c */ /* 0x000fe40003fa6270 */
[-C--:B------:R-:W-:Y:S02]  /*107e0*/  ISETP.LT.OR P0, PT, R4, R231.reuse, P0 ;  /* 0x000000e70400720c */ /* 0x080fe40000701670 */
[----:B------:R-:W-:Y:S02]  /*107f0*/  IADD3 R2, R0, 0x18, RZ ;  /* 0x0000001800027810 */ /* 0x000fe40007ffe0ff */
[----:B------:R-:W-:Y:S02]  /*10800*/  FSEL R7, R177, -INF , !P2 ;  /* 0xff800000b1077808 */ /* 0x000fe40005000000 */
[----:B------:R-:W-:Y:S01]  /*10810*/  FMNMX.FTZ R12, R8, R12, !PT ;  /* 0x0000000c080c7209 */ /* 0x000fe20007810000 */
[----:B------:R-:W-:Y:S01]  /*10820*/  LDSM.16.MT88.4 R176, [R215+0xa000] ;  /* 0x00a00000d7b0783b */ /* 0x000fe20000004200 */
        /* <DEDUP_REMOVED lines=24> */
[----:B------:R-:W-:-:S02]  /*109b0*/  ISETP.GE.AND P0, PT, R4, R234, PT ;  /* 0x000000ea0400720c */ /* 0x000fc40003f06270 */
[----:B------:R-:W-:Y:S02]  /*109c0*/  FMNMX.FTZ R136, R185, R5, !PT ;  /* 0x00000005b9887209 */ /* 0x000fe40007810000 */
[----:B------:R-:W-:Y:S02]  /*109d0*/  FSEL R19, R137, -INF , !P1 ;  /* 0xff80000089137808 */ /* 0x000fe40004800000 */
[----:B------:R-:W-:Y:S02]  /*109e0*/  ISETP.GE.AND P1, PT, R3, R234, PT ;  /* 0x000000ea0300720c */ /* 0x000fe40003f26270 */
[----:B------:R-:W-:Y:S02]  /*109f0*/  ISETP.LT.OR P0, PT, R4, R230, P0 ;  /* 0x000000e60400720c */ /* 0x000fe40000701670 */
[----:B------:R-:W-:Y:S02]  /*10a00*/  FSEL R15, R139, -INF , !P4 ;  /* 0xff8000008b0f7808 */ /* 0x000fe40006000000 */
[----:B------:R-:W-:-:S02]  /*10a10*/  FMNMX.FTZ R5, R16, R12, !PT ;  /* 0x0000000c10057209 */ /* 0x000fc40007810000 */
[----:B------:R-:W1:Y:S01]  /*10a20*/  SHFL.BFLY PT, R12, R136, 0x2, 0x1f ;  /* 0x0c401f00880c7f89 */ /* 0x000e6200000e0000 */
[----:B------:R-:W-:Y:S02]  /*10a30*/  ISETP.GE.AND P4, PT, R2, R234, PT ;  /* 0x000000ea0200720c */ /* 0x000fe40003f86270 */
[----:B------:R-:W-:Y:S02]  /*10a40*/  ISETP.LT.OR P1, PT, R3, R230, P1 ;  /* 0x000000e60300720c */ /* 0x000fe40000f21670 */
[----:B------:R-:W-:Y:S02]  /*10a50*/  FSEL R182, R34, -INF , !P0 ;  /* 0xff80000022b67808 */ /* 0x000fe40004000000 */
[----:B------:R-:W-:Y:S02]  /*10a60*/  FMNMX.FTZ R5, R15, R5, !PT ;  /* 0x000000050f057209 */ /* 0x000fe40007810000 */
[----:B------:R-:W-:Y:S02]  /*10a70*/  ISETP.GE.AND P0, PT, R0, R234, PT ;  /* 0x000000ea0000720c */ /* 0x000fe40003f06270 */
[----:B------:R-:W-:-:S02]  /*10a80*/  ISETP.LT.OR P4, PT, R2, R230, P4 ;  /* 0x000000e60200720c */ /* 0x000fc40002781670 */
[----:B------:R-:W-:Y:S02]  /*10a90*/  FSEL R181, R33, -INF , !P1 ;  /* 0xff80000021b57808 */ /* 0x000fe40004800000 */
[----:B------:R-:W-:Y:S01]  /*10aa0*/  FMNMX.FTZ R5, R182, R5, !PT ;  /* 0x00000005b6057209 */ /* 0x000fe20007810000 */
[----:B------:R-:W-:Y:S01]  /*10ab0*/  LDSM.16.MT88.4 R32, [R215+0xb000] ;  /* 0x00b00000d720783b */ /* 0x000fe20000004200 */
[C---:B------:R-:W-:Y:S02]  /*10ac0*/  ISETP.GE.AND P5, PT, R4.reuse, R233, PT ;  /* 0x000000e90400720c */ /* 0x040fe40003fa6270 */
        /* <DEDUP_REMOVED lines=10> */
[----:B------:R-:W-:Y:S02]  /*10b70*/  FMNMX.FTZ R5, R237, R11, !PT ;  /* 0x0000000bed057209 */ /* 0x000fe40007810000 */
[C---:B------:R-:W-:Y:S02]  /*10b80*/  ISETP.LT.OR P4, PT, R3.reuse, R229, P4 ;  /* 0x000000e50300720c */ /* 0x040fe40002781670 */
[----:B------:R-:W-:Y:S02]  /*10b90*/  ISETP.LT.OR P0, PT, R3, R228, P0 ;  /* 0x000000e40300720c */ /* 0x000fe40000701670 */
[----:B------:R-:W-:Y:S02]  /*10ba0*/  FMNMX.FTZ R3, R20, R5, !PT ;  /* 0x0000000514037209 */ /* 0x000fe40007810000 */
[----:B------:R-:W-:-:S02]  /*10bb0*/  FMNMX.FTZ R5, R236, R18, !PT ;  /* 0x00000012ec057209 */ /* 0x000fc40007810000 */
[----:B-1----:R-:W-:Y:S02]  /*10bc0*/  FMNMX.FTZ R136, R136, R12, !PT ;  /* 0x0000000c88887209 */ /* 0x002fe40007810000 */
[----:B------:R-:W-:Y:S02]  /*10bd0*/  FSEL R13, R141, -INF , !P3 ;  /* 0xff8000008d0d7808 */ /* 0x000fe40005800000 */
[----:B------:R-:W-:Y:S01]  /*10be0*/  FMNMX.FTZ R12, R21, R5, !PT ;  /* 0x00000005150c7209 */ /* 0x000fe20007810000 */
[----:B------:R-:W1:Y:S01]  /*10bf0*/  SHFL.BFLY PT, R23, R136, 0x1, 0x1f ;  /* 0x0c201f0088177f89 */ /* 0x000e6200000e0000 */
[----:B------:R-:W-:Y:S02]  /*10c00*/  FSEL R14, R140, -INF , !P6 ;  /* 0xff8000008c0e7808 */ /* 0x000fe40007000000 */
[C---:B------:R-:W-:Y:S01]  /*10c10*/  ISETP.GE.AND P6, PT, R2.reuse, R233, PT ;  /* 0x000000e90200720c */ /* 0x040fe20003fc6270 */
[----:B------:R-:W-:Y:S01]  /*10c20*/  LDSM.16.MT88.4 R140, [R217+0xa000] ;  /* 0x00a00000d98c783b */ /* 0x000fe20000004200 */
[----:B------:R-:W-:-:S02]  /*10c30*/  ISETP.GE.AND P3, PT, R2, R232, PT ;  /* 0x000000e80200720c */ /* 0x000fc40003f66270 */
[----:B------:R-:W-:Y:S02]  /*10c40*/  FMNMX.FTZ R3, R19, R3, !PT ;  /* 0x0000000313037209 */ /* 0x000fe40007810000 */
        /* <DEDUP_REMOVED lines=8> */
[C---:B------:R-:W-:Y:S02]  /*10cd0*/  ISETP.GE.AND P5, PT, R0.reuse, R233, PT ;  /* 0x000000e90000720c */ /* 0x040fe40003fa6270 */
[----:B------:R-:W-:Y:S02]  /*10ce0*/  ISETP.GE.AND P1, PT, R0, R232, PT ;  /* 0x000000e80000720c */ /* 0x000fe40003f26270 */
[----:B------:R-:W-:-:S02]  /*10cf0*/  FSEL R186, R29, -INF , !P4 ;  /* 0xff8000001dba7808 */ /* 0x000fc40006000000 */
[----:B------:R-:W-:Y:S02]  /*10d00*/  FMNMX.FTZ R3, R183, R3, !PT ;  /* 0x00000003b7037209 */ /* 0x000fe40007810000 */
[----:B------:R-:W-:Y:S02]  /*10d10*/  FSEL R190, R31, -INF , !P0 ;  /* 0xff8000001fbe7808 */ /* 0x000fe40004000000 */
[----:B------:R-:W-:Y:S01]  /*10d20*/  FMNMX.FTZ R2, R189, R2, !PT ;  /* 0x00000002bd027209 */ /* 0x000fe20007810000 */
[----:B------:R-:W-:Y:S01]  /*10d30*/  LDSM.16.MT88.4 R28, [R213+0xb000] ;  /* 0x00b00000d51c783b */ /* 0x000fe20000004200 */
        /* <DEDUP_REMOVED lines=10> */
[----:B------:R-:W-:Y:S02]  /*10de0*/  FMNMX.FTZ R134, R188, R3, !PT ;  /* 0x00000003bc867209 */ /* 0x000fe40007810000 */
[----:B------:R-:W-:Y:S02]  /*10df0*/  FMNMX.FTZ R0, R191, R0, !PT ;  /* 0x00000000bf007209 */ /* 0x000fe40007810000 */
[----:B------:R-:W-:Y:S01]  /*10e00*/  FMNMX.FTZ R4, R184, R4, !PT ;  /* 0x00000004b8047209 */ /* 0x000fe20007810000 */
[----:B------:R-:W2:Y:S01]  /*10e10*/  SHFL.BFLY PT, R3, R134, 0x2, 0x1f ;  /* 0x0c401f0086037f89 */ /* 0x000ea200000e0000 */
[----:B-1----:R-:W-:-:S03]  /*10e20*/  FMNMX.FTZ R136, R136, R23, !PT ;  /* 0x0000001788887209 */ /* 0x002fc60007810000 */
[----:B------:R-:W1:Y:S01]  /*10e30*/  SHFL.BFLY PT, R2, R0, 0x2, 0x1f ;  /* 0x0c401f0000027f89 */ /* 0x000e6200000e0000 */
        /* <DEDUP_REMOVED lines=9> */
[----:B--2---:R-:W-:Y:S02]  /*10ed0*/  FMNMX.FTZ R134, R3, R134, !PT ;  /* 0x0000008603867209 */ /* 0x004fe40007810000 */
[----:B-1----:R-:W-:-:S02]  /*10ee0*/  FMNMX.FTZ R0, R2, R0, !PT ;  /* 0x0000000002007209 */ /* 0x002fc40007810000 */
[----:B------:R-:W1:Y:S01]  /*10ef0*/  MUFU.EX2 R210, R10 ;  /* 0x0000000a00d27308 */ /* 0x000e620000000800 */
[----:B---3--:R-:W-:Y:S02]  /*10f00*/  FMNMX.FTZ R4, R4, R22, !PT ;  /* 0x0000001604047209 */ /* 0x008fe40007810000 */
[----:B------:R-:W2:Y:S04]  /*10f10*/  SHFL.BFLY PT, R137, R0, 0x1, 0x1f ;  /* 0x0c201f0000897f89 */ /* 0x000ea800000e0000 */
[----:B----4-:R-:W3:Y:S01]  /*10f20*/  SHFL.BFLY PT, R6, R134, 0x1, 0x1f ;  /* 0x0c201f0086067f89 */ /* 0x010ee200000e0000 */
[----:B------:R1:W-:Y:S03]  /*10f30*/  MUFU.EX2 R209, R8 ;  /* 0x0000000800d17308 */ /* 0x0003e60000000800 */
[----:B------:R-:W4:Y:S05]  /*10f40*/  SHFL.BFLY PT, R135, R4, 0x1, 0x1f ;  /* 0x0c201f0004877f89 */ /* 0x000f2a00000e0000 */
[----:B------:R-:W5:Y:S01]  /*10f50*/  MUFU.EX2 R240, R7 ;  /* 0x0000000700f07308 */ /* 0x000f620000000800 */
[----:B-1----:R-:W-:-:S02]  /*10f60*/  F2FP.PACK_AB R8, R210, R211 ;  /* 0x000000d3d208723e */ /* 0x002fc400000000ff */
[----:B--2---:R-:W-:Y:S02]  /*10f70*/  FMNMX.FTZ R137, R0, R137, !PT ;  /* 0x0000008900897209 */ /* 0x004fe40007810000 */
[----:B---3--:R-:W-:-:S03]  /*10f80*/  FMNMX.FTZ R134, R134, R6, !PT ;  /* 0x0000000686867209 */ /* 0x008fc60007810000 */
[C---:B------:R-:W-:Y:S01]  /*10f90*/  FMUL.FTZ R0, R137.reuse, c[0x0][0x23c] ;  /* 0x00008f0089007a20 */ /* 0x040fe20000410000 */
[----:B------:R-:W-:Y:S02]  /*10fa0*/  FSETP.NEU.FTZ.AND P0, PT, R137, -INF , PT ;  /* 0xff8000008900780b */ /* 0x000fe40003f1d000 */
[C---:B------:R-:W-:Y:S01]  /*10fb0*/  FSETP.NEU.FTZ.AND P1, PT, R134.reuse, -INF , PT ;  /* 0xff8000008600780b */ /* 0x040fe20003f3d000 */
[----:B------:R-:W-:Y:S01]  /*10fc0*/  FMUL.FTZ R2, R134, c[0x0][0x23c] ;  /* 0x00008f0086027a20 */ /* 0x000fe20000410000 */
[----:B------:R-:W-:Y:S02]  /*10fd0*/  FSEL R0, R0, RZ, P0 ;  /* 0x000000ff00007208 */ /* 0x000fe40000000000 */
[----:B----4-:R-:W-:Y:S02]  /*10fe0*/  FMNMX.FTZ R135, R4, R135, !PT ;  /* 0x0000008704877209 */ /* 0x010fe40007810000 */
[----:B------:R-:W-:Y:S01]  /*10ff0*/  FSEL R2, R2, RZ, P1 ;  /* 0x000000ff02027208 */ /* 0x000fe20000800000 */
[----:B------:R-:W-:Y:S01]  /*11000*/  FFMA.FTZ R21, R21, c[0x0][0x23c], -R0 ;  /* 0x00008f0015157a23 */ /* 0x000fe20000010800 */
[----:B------:R-:W-:Y:S01]  /*11010*/  FSEL R4, R136, RZ, P3 ;  /* 0x000000ff88047208 */ /* 0x000fe20001800000 */
[C---:B------:R-:W-:Y:S01]  /*11020*/  FMUL.FTZ R3, R135.reuse, c[0x0][0x23c] ;  /* 0x00008f0087037a20 */ /* 0x040fe20000410000 */
[----:B------:R-:W-:Y:S01]  /*11030*/  FSETP.NEU.FTZ.AND P2, PT, R135, -INF , PT ;  /* 0xff8000008700780b */ /* 0x000fe20003f5d000 */
[----:B------:R-:W-:Y:S01]  /*11040*/  FFMA.FTZ R20, R20, c[0x0][0x23c], -R2 ;  /* 0x00008f0014147a23 */ /* 0x000fe20000010802 */
[----:B------:R-:W-:Y:S01]  /*11050*/  MUFU.EX2 R194, R21 ;  /* 0x0000001500c27308 */ /* 0x000fe20000000800 */
[----:B------:R-:W-:Y:S01]  /*11060*/  FADD.FTZ R6, R239, -R4 ;  /* 0x80000004ef067221 */ /* 0x000fe20000010000 */
[----:B------:R-:W-:Y:S01]  /*11070*/  FSEL R3, R3, RZ, P2 ;  /* 0x000000ff03037208 */ /* 0x000fe20001000000 */
[----:B------:R-:W-:Y:S01]  /*11080*/  FFMA.FTZ R11, R11, c[0x0][0x23c], -R2 ;  /* 0x00008f000b0b7a23 */ /* 0x000fe20000010802 */
[----:B------:R-:W-:Y:S01]  /*11090*/  FSEL R4, R135, RZ, P2 ;  /* 0x000000ff87047208 */ /* 0x000fe20001000000 */
[----:B------:R-:W-:Y:S01]  /*110a0*/  FMUL.FTZ R6, R6, c[0x0][0x23c] ;  /* 0x00008f0006067a20 */ /* 0x000fe20000410000 */
[----:B-----5:R-:W-:Y:S01]  /*110b0*/  F2FP.PACK_AB R10, R240, R209 ;  /* 0x000000d1f00a723e */ /* 0x020fe200000000ff */
[----:B------:R-:W-:Y:S01]  /*110c0*/  FFMA.FTZ R15, R15, c[0x0][0x23c], -R3 ;  /* 0x00008f000f0f7a23 */ /* 0x000fe20000010803 */
[----:B------:R1:W-:Y:S01]  /*110d0*/  MUFU.EX2 R197, R20 ;  /* 0x0000001400c57308 */ /* 0x0003e20000000800 */
[----:B------:R-:W-:-:S02]  /*110e0*/  FADD.FTZ R4, R238, -R4 ;  /* 0x80000004ee047221 */ /* 0x000fc40000010000 */
[--C-:B------:R-:W-:Y:S02]  /*110f0*/  FFMA.FTZ R16, R16, c[0x0][0x23c], -R3.reuse ;  /* 0x00008f0010107a23 */ /* 0x100fe40000010803 */
[--C-:B------:R-:W-:Y:S02]  /*11100*/  FFMA.FTZ R9, R9, c[0x0][0x23c], -R3.reuse ;  /* 0x00008f0009097a23 */ /* 0x100fe40000010803 */
[----:B------:R-:W-:Y:S01]  /*11110*/  FFMA.FTZ R17, R17, c[0x0][0x23c], -R3 ;  /* 0x00008f0011117a23 */ /* 0x000fe20000010803 */
[----:B------:R2:W-:Y:S01]  /*11120*/  MUFU.EX2 R208, R15 ;  /* 0x0000000f00d07308 */ /* 0x0005e20000000800 */
[----:B------:R-:W-:Y:S02]  /*11130*/  FFMA.FTZ R5, R5, c[0x0][0x23c], -R0 ;  /* 0x00008f0005057a23 */ /* 0x000fe40000010800 */
[----:B------:R-:W-:Y:S02]  /*11140*/  FFMA.FTZ R14, R14, c[0x0][0x23c], -R2 ;  /* 0x00008f000e0e7a23 */ /* 0x000fe40000010802 */
[----:B------:R-:W-:-:S02]  /*11150*/  FFMA.FTZ R13, R13, c[0x0][0x23c], -R0 ;  /* 0x00008f000d0d7a23 */ /* 0x000fc40000010800 */
[----:B------:R-:W-:Y:S01]  /*11160*/  FFMA.FTZ R19, R19, c[0x0][0x23c], -R2 ;  /* 0x00008f0013137a23 */ /* 0x000fe20000010802 */
[----:B-1----:R-:W1:Y:S01]  /*11170*/  LDSM.16.MT88.4 R20, [R213+0xa000] ;  /* 0x00a00000d514783b */ /* 0x002e620000004200 */
[----:B------:R-:W-:Y:S01]  /*11180*/  MUFU.EX2 R207, R16 ;  /* 0x0000001000cf7308 */ /* 0x000fe20000000800 */
[----:B------:R-:W-:Y:S02]  /*11190*/  FFMA.FTZ R18, R18, c[0x0][0x23c], -R0 ;  /* 0x00008f0012127a23 */ /* 0x000fe40000010800 */
[----:B--2---:R-:W-:-:S05]  /*111a0*/  FMUL.FTZ R15, R4, c[0x0][0x23c] ;  /* 0x00008f00040f7a20 */ /* 0x004fca0000410000 */
[----:B------:R-:W-:Y:S01]  /*111b0*/  MUFU.EX2 R206, R9 ;  /* 0x0000000900ce7308 */ /* 0x000fe20000000800 */
[----:B------:R-:W-:-:S05]  /*111c0*/  FSEL R4, R137, RZ, P0 ;  /* 0x000000ff89047208 */ /* 0x000fca0000000000 */
[----:B------:R-:W-:Y:S02]  /*111d0*/  FADD.FTZ R4, R236, -R4 ;  /* 0x80000004ec047221 */ /* 0x000fe40000010000 */
[----:B------:R-:W2:Y:S02]  /*111e0*/  MUFU.EX2 R205, R17 ;  /* 0x0000001100cd7308 */ /* 0x000ea40000000800 */
[----:B------:R-:W-:-:S06]  /*111f0*/  FMUL.FTZ R4, R4, c[0x0][0x23c] ;  /* 0x00008f0004047a20 */ /* 0x000fcc0000410000 */
        /* <DEDUP_REMOVED lines=39> */
[----:B------:R5:W2:Y:S01]  /*11470*/  MUFU.EX2 R14, R5 ;  /* 0x00000005000e7308 */ /* 0x000aa20000000800 */
[----:B---3--:R-:W-:Y:S01]  /*11480*/  F2FP.PACK_AB R6, R204, R199 ;  /* 0x000000c7cc06723e */ /* 0x008fe200000000ff */
[-C--:B------:R-:W-:Y:S01]  /*11490*/  FMUL.FTZ R128, R128, R16.reuse ;  /* 0x0000001080807220 */ /* 0x080fe20000410000 */
[----:B------:R-:W-:Y:S01]  /*114a0*/  MOV R17, R251 ;  /* 0x000000fb00117202 */ /* 0x000fe20000000f00 */
[----:B------:R-:W-:-:S02]  /*114b0*/  FMUL.FTZ R129, R129, R16 ;  /* 0x0000001081817220 */ /* 0x000fc40000410000 */
[-C--:B------:R-:W-:Y:S02]  /*114c0*/  FMUL.FTZ R130, R130, R15.reuse ;  /* 0x0000000f82827220 */ /* 0x080fe40000410000 */
[----:B------:R3:W1:Y:S01]  /*114d0*/  MUFU.EX2 R13, R4 ;  /* 0x00000004000d7308 */ /* 0x0006620000000800 */
[----:B----4-:R-:W-:Y:S01]  /*114e0*/  MOV R18, R250 ;  /* 0x000000fa00127202 */ /* 0x010fe20000000f00 */
[----:B------:R-:W-:Y:S02]  /*114f0*/  FMUL.FTZ R131, R131, R15 ;  /* 0x0000000f83837220 */ /* 0x000fe40000410000 */
[-C--:B------:R-:W-:Y:S02]  /*11500*/  FMUL.FTZ R52, R52, R16.reuse ;  /* 0x0000001034347220 */ /* 0x080fe40000410000 */
[----:B------:R-:W-:Y:S01]  /*11510*/  FMUL.FTZ R53, R53, R16 ;  /* 0x0000001035357220 */ /* 0x000fe20000410000 */
[----:B-----5:R-:W-:Y:S01]  /*11520*/  F2FP.PACK_AB R5, R194, R193 ;  /* 0x000000c1c205723e */ /* 0x020fe200000000ff */
[----:B--2---:R-:W-:-:S02]  /*11530*/  FMUL.FTZ R40, R40, R14 ;  /* 0x0000000e28287220 */ /* 0x004fc40000410000 */
[-C--:B------:R-:W-:Y:S02]  /*11540*/  FMUL.FTZ R41, R41, R14.reuse ;  /* 0x0000000e29297220 */ /* 0x080fe40000410000 */
[-C--:B------:R-:W-:Y:S02]  /*11550*/  FMUL.FTZ R124, R124, R14.reuse ;  /* 0x0000000e7c7c7220 */ /* 0x080fe40000410000 */
[----:B------:R-:W-:Y:S01]  /*11560*/  FMUL.FTZ R125, R125, R14 ;  /* 0x0000000e7d7d7220 */ /* 0x000fe20000410000 */
[----:B---3--:R-:W-:Y:S01]  /*11570*/  F2FP.PACK_AB R4, R197, R198 ;  /* 0x000000c6c504723e */ /* 0x008fe200000000ff */
        /* <DEDUP_REMOVED lines=85> */
[----:B------:R-:W-:Y:S01]  /*11ad0*/  IMAD.MOV.U32 R127, RZ, RZ, R244 ;  /* 0x000000ffff7f7224 */ /* 0x000fe200078e00f4 */
[----:B------:R-:W-:Y:S01]  /*11ae0*/  HMMA.16816.F32 R104, R4, R40, R104 ;  /* 0x000000280468723c */ /* 0x000fe20000001868 */
[-C--:B------:R-:W-:Y:S02]  /*11af0*/  FMUL.FTZ R54, R54, R15.reuse ;  /* 0x0000000f36367220 */ /* 0x080fe40000410000 */
[----:B------:R-:W-:Y:S01]  /*11b00*/  FMUL.FTZ R55, R55, R15 ;  /* 0x0000000f37377220 */ /* 0x000fe20000410000 */
[----:B------:R-:W-:Y:S01]  /*11b10*/  MOV R177, R127 ;  /* 0x0000007f00b17202 */ /* 0x000fe20000000f00 */
        /* <DEDUP_REMOVED lines=11> */
[----:B------:R-:W-:Y:S01]  /*11bd0*/  MOV R4, R248 ;  /* 0x000000f800047202 */ /* 0x000fe20000000f00 */
[----:B------:R-:W-:Y:S01]  /*11be0*/  HMMA.16816.F32 R116, R8, R24, R116 ;  /* 0x000000180874723c */ /* 0x000fe20000001874 */
[----:B------:R-:W-:Y:S01]  /*11bf0*/  MOV R5, R139 ;  /* 0x0000008b00057202 */ /* 0x000fe20000000f00 */
[----:B------:R-:W-:Y:S01]  /*11c00*/  FMUL.FTZ R49, R49, R16 ;  /* 0x0000001031317220 */ /* 0x000fe20000410000 */
[----:B------:R-:W-:Y:S01]  /*11c10*/  MOV R6, R202 ;  /* 0x000000ca00067202 */ /* 0x000fe20000000f00 */
[----:B------:R-:W-:Y:S01]  /*11c20*/  FMUL.FTZ R50, R50, R15 ;  /* 0x0000000f32327220 */ /* 0x000fe20000410000 */
[----:B------:R-:W-:Y:S01]  /*11c30*/  MOV R7, R201 ;  /* 0x000000c900077202 */ /* 0x000fe20000000f00 */
[----:B------:R-:W-:-:S02]  /*11c40*/  FMUL.FTZ R51, R51, R15 ;  /* 0x0000000f33337220 */ /* 0x000fc40000410000 */
[C---:B------:R-:W-:Y:S01]  /*11c50*/  HMMA.16816.F32 R248, R8.reuse, R22, R156 ;  /* 0x0000001608f8723c */ /* 0x040fe2000000189c */
[-C--:B------:R-:W-:Y:S02]  /*11c60*/  FMUL.FTZ R68, R68, R16.reuse ;  /* 0x0000001044447220 */ /* 0x080fe40000410000 */
[----:B------:R-:W-:Y:S02]  /*11c70*/  FMUL.FTZ R69, R69, R16 ;  /* 0x0000001045457220 */ /* 0x000fe40000410000 */
[----:B------:R-:W-:Y:S02]  /*11c80*/  FMUL.FTZ R70, R70, R15 ;  /* 0x0000000f46467220 */ /* 0x000fe40000410000 */
[----:B------:R-:W-:Y:S01]  /*11c90*/  MOV R158, R4 ;  /* 0x00000004009e7202 */ /* 0x000fe20000000f00 */
[----:B------:R-:W-:Y:S01]  /*11ca0*/  FFMA.FTZ R4, R133, c[0x0][0x23c], -R12 ;  /* 0x00008f0085047a23 */ /* 0x000fe2000001080c */
[----:B------:R-:W-:Y:S01]  /*11cb0*/  MOV R159, R21 ;  /* 0x00000015009f7202 */ /* 0x000fe20000000f00 */
[----:B------:R-:W-:Y:S01]  /*11cc0*/  HMMA.16816.F32 R244, R8, R178, R172 ;  /* 0x000000b208f4723c */ /* 0x000fe200000018ac */
[----:B------:R-:W-:Y:S01]  /*11cd0*/  FMUL.FTZ R71, R71, R15 ;  /* 0x0000000f47477220 */ /* 0x000fe20000410000 */
[----:B------:R1:W-:Y:S01]  /*11ce0*/  MUFU.EX2 R133, R4 ;  /* 0x0000000400857308 */ /* 0x0003e20000000800 */
[----:B------:R-:W-:-:S02]  /*11cf0*/  FMUL.FTZ R80, R80, R16 ;  /* 0x0000001050507220 */ /* 0x000fc40000410000 */
        /* <DEDUP_REMOVED lines=19> */
[----:B------:R-:W-:Y:S01]  /*11e30*/  FMUL.FTZ R99, R99, R15 ;  /* 0x0000000f63637220 */ /* 0x000fe20000410000 */
[----:B------:R-:W-:Y:S01]  /*11e40*/  LDSM.16.MT88.4 R64, [R217+0xa800] ;  /* 0x00a80000d940783b */ /* 0x000fe20000004200 */
[-C--:B------:R-:W-:Y:S02]  /*11e50*/  FMUL.FTZ R112, R112, R16.reuse ;  /* 0x0000001070707220 */ /* 0x080fe40000410000 */
[----:B------:R-:W-:-:S02]  /*11e60*/  FMUL.FTZ R113, R113, R16 ;  /* 0x0000001071717220 */ /* 0x000fc40000410000 */
[-C--:B------:R-:W-:Y:S01]  /*11e70*/  FMUL.FTZ R114, R114, R15.reuse ;  /* 0x0000000f72727220 */ /* 0x080fe20000410000 */
[C---:B------:R-:W-:Y:S01]  /*11e80*/  HMMA.16816.F32 R36, R8.reuse, R144, R36 ;  /* 0x000000900824723c */ /* 0x040fe20000001824 */
[----:B------:R-:W-:Y:S02]  /*11e90*/  FMUL.FTZ R115, R115, R15 ;  /* 0x0000000f73737220 */ /* 0x000fe40000410000 */
[-C--:B------:R-:W-:Y:S01]  /*11ea0*/  FMUL.FTZ R100, R100, R16.reuse ;  /* 0x0000001064647220 */ /* 0x080fe20000410000 */
[----:B-1----:R-:W-:Y:S01]  /*11eb0*/  F2FP.PACK_AB R128, R139, R133 ;  /* 0x000000858b80723e */ /* 0x002fe200000000ff */
[----:B------:R-:W-:Y:S02]  /*11ec0*/  FFMA.FTZ R4, R132, c[0x0][0x23c], -R12 ;  /* 0x00008f0084047a23 */ /* 0x000fe4000001080c */
[----:B------:R-:W-:Y:S01]  /*11ed0*/  FMUL.FTZ R101, R101, R16 ;  /* 0x0000001065657220 */ /* 0x000fe20000410000 */
[----:B------:R-:W-:Y:S01]  /*11ee0*/  HMMA.16816.F32 R236, R8, R146, R48 ;  /* 0x0000009208ec723c */ /* 0x000fe20000001830 */
[----:B------:R1:W-:Y:S01]  /*11ef0*/  MUFU.EX2 R176, R4 ;  /* 0x0000000400b07308 */ /* 0x0003e20000000800 */
[----:B------:R-:W2:Y:S01]  /*11f00*/  LDSM.16.MT88.4 R48, [R218+0xa800] ;  /* 0x00a80000da30783b */ /* 0x000ea20000004200 */
[----:B------:R-:W-:-:S02]  /*11f10*/  FMUL.FTZ R102, R102, R15 ;  /* 0x0000000f66667220 */ /* 0x000fc40000410000 */
[----:B------:R-:W-:-:S03]  /*11f20*/  FMUL.FTZ R103, R103, R15 ;  /* 0x0000000f67677220 */ /* 0x000fc60000410000 */
[C---:B------:R-:W-:Y:S08]  /*11f30*/  HMMA.16816.F32 R68, R8.reuse, R28, R68 ;  /* 0x0000001c0844723c */ /* 0x040ff00000001844 */
[C---:B------:R-:W-:Y:S01]  /*11f40*/  HMMA.16816.F32 R140, R8.reuse, R30, R80 ;  /* 0x0000001e088c723c */ /* 0x040fe20000001850 */
[----:B-1----:R-:W-:Y:S01]  /*11f50*/  FFMA.FTZ R4, R185, c[0x0][0x23c], -R12 ;  /* 0x00008f00b9047a23 */ /* 0x002fe2000001080c */
[----:B------:R-:W-:Y:S01]  /*11f60*/  MOV R185, R6 ;  /* 0x0000000600b97202 */ /* 0x000fe20000000f00 */
[----:B------:R-:W-:Y:S02]  /*11f70*/  LDSM.16.MT88.4 R80, [R213+0xb800] ;  /* 0x00b80000d550783b */ /* 0x000fe40000004200 */
[----:B------:R1:W3:Y:S03]  /*11f80*/  MUFU.EX2 R138, R4 ;  /* 0x00000004008a7308 */ /* 0x0002e60000000800 */
[C---:B------:R-:W-:Y:S08]  /*11f90*/  HMMA.16816.F32 R84, R8.reuse, R32, R84 ;  /* 0x000000200854723c */ /* 0x040ff00000001854 */
[----:B------:R-:W-:Y:S01]  /*11fa0*/  HMMA.16816.F32 R32, R8, R34, R96 ;  /* 0x000000220820723c */ /* 0x000fe20000001860 */
[----:B------:R-:W-:Y:S01]  /*11fb0*/  LDSM.16.MT88.4 R96, [R215+0xb800] ;  /* 0x00b80000d760783b */ /* 0x000fe20000004200 */
[----:B-1----:R-:W-:Y:S01]  /*11fc0*/  FFMA.FTZ R4, R182, c[0x0][0x23c], -R3 ;  /* 0x00008f00b6047a23 */ /* 0x002fe20000010803 */
[----:B------:R-:W-:-:S02]  /*11fd0*/  MOV R182, R20 ;  /* 0x0000001400b67202 */ /* 0x000fc40000000f00 */
[----:B---3--:R-:W-:Y:S01]  /*11fe0*/  F2FP.PACK_AB R130, R138, R176 ;  /* 0x000000b08a82723e */ /* 0x008fe200000000ff */
[----:B------:R1:W-:Y:S02]  /*11ff0*/  MUFU.EX2 R21, R4 ;  /* 0x0000000400157308 */ /* 0x0003e40000000800 */
[C---:B------:R-:W-:Y:S01]  /*12000*/  HMMA.16816.F32 R28, R8.reuse, R42, R112 ;  /* 0x0000002a081c723c */ /* 0x040fe20000001870 */
[----:B------:R-:W-:Y:S07]  /*12010*/  LDSM.16.MT88.4 R112, [R218+0xb800] ;  /* 0x00b80000da70783b */ /* 0x000fee0000004200 */
[----:B------:R-:W-:Y:S01]  /*12020*/  HMMA.16816.F32 R100, R8, R40, R100 ;  /* 0x000000280864723c */ /* 0x000fe20000001864 */
[----:B-1----:R-:W-:Y:S01]  /*12030*/  FFMA.FTZ R4, R181, c[0x0][0x23c], -R3 ;  /* 0x00008f00b5047a23 */ /* 0x002fe20000010803 */
[----:B------:R-:W-:-:S05]  /*12040*/  MOV R181, R159 ;  /* 0x0000009f00b57202 */ /* 0x000fca0000000f00 */
[----:B------:R-:W-:Y:S01]  /*12050*/  FFMA.FTZ R11, R177, R16, R211 ;  /* 0x00000010b10b7223 */ /* 0x000fe200000100d3 */
[----:B------:R1:W3:Y:S01]  /*12060*/  MUFU.EX2 R23, R4 ;  /* 0x0000000400177308 */ /* 0x0002e20000000800 */
[----:B------:R-:W-:Y:S02]  /*12070*/  FFMA.FTZ R8, R243, R15, R206 ;  /* 0x0000000ff3087223 */ /* 0x000fe400000100ce */
[----:B------:R-:W-:Y:S02]  /*12080*/  FADD.FTZ R11, R210, R11 ;  /* 0x0000000bd20b7221 */ /* 0x000fe40000010000 */
[----:B------:R-:W-:Y:S02]  /*12090*/  FADD.FTZ R10, R205, R8 ;  /* 0x00000008cd0a7221 */ /* 0x000fe40000010000 */
[--C-:B-1----:R-:W-:Y:S01]  /*120a0*/  FFMA.FTZ R4, R180, c[0x0][0x23c], -R3.reuse ;  /* 0x00008f00b4047a23 */ /* 0x102fe20000010803 */
[----:B------:R-:W-:Y:S01]  /*120b0*/  MOV R180, R158 ;  /* 0x0000009e00b47202 */ /* 0x000fe20000000f00 */
[----:B------:R-:W-:Y:S01]  /*120c0*/  FFMA.FTZ R3, R184, c[0x0][0x23c], -R3 ;  /* 0x00008f00b8037a23 */ /* 0x000fe20000010803 */
[----:B------:R-:W1:Y:S01]  /*120d0*/  LDSM.16.MT88.4 R156, [R213+0xa800] ;  /* 0x00a80000d59c783b */ /* 0x000e620000004200 */
[----:B------:R-:W-:Y:S01]  /*120e0*/  MUFU.EX2 R132, R4 ;  /* 0x0000000400847308 */ /* 0x000fe20000000800 */
[----:B---3--:R-:W-:-:S02]  /*120f0*/  F2FP.PACK_AB R129, R23, R21 ;  /* 0x000000151781723e */ /* 0x008fc400000000ff */
[----:B------:R-:W-:-:S05]  /*12100*/  MOV R184, R5 ;  /* 0x0000000500b87202 */ /* 0x000fca0000000f00 */
[----:B------:R3:W4:Y:S02]  /*12110*/  MUFU.EX2 R22, R3 ;  /* 0x0000000300167308 */ /* 0x0007240000000800 */
[----:B---3--:R-:W-:Y:S01]  /*12120*/  FFMA.FTZ R3, R183, c[0x0][0x23c], -R2 ;  /* 0x00008f00b7037a23 */ /* 0x008fe20000010802 */
[----:B----4-:R-:W-:Y:S01]  /*12130*/  F2FP.PACK_AB R131, R22, R132 ;  /* 0x000000841683723e */ /* 0x010fe200000000ff */
[----:B------:R-:W-:-:S04]  /*12140*/  IMAD.MOV.U32 R183, RZ, RZ, R19 ;  /* 0x000000ffffb77224 */ /* 0x000fc800078e0013 */
[----:B------:R3:W-:Y:S02]  /*12150*/  MUFU.EX2 R20, R3 ;  /* 0x0000000300147308 */ /* 0x0007e40000000800 */
[C---:B--2---:R-:W-:Y:S08]  /*12160*/  HMMA.16816.F32 R36, R128.reuse, R48, R36 ;  /* 0x000000308024723c */ /* 0x044ff00000001824 */
[----:B-1----:R-:W-:Y:S01]  /*12170*/  HMMA.16816.F32 R144, R128, R156, R172 ;  /* 0x0000009c8090723c */ /* 0x002fe200000018ac */
[----:B------:R-:W1:Y:S01]  /*12180*/  LDSM.16.MT88.4 R172, [R215+0xa800] ;  /* 0x00a80000d7ac783b */ /* 0x000e620000004200 */
[----:B---3--:R-:W-:Y:S01]  /*12190*/  FFMA.FTZ R3, R186, c[0x0][0x23c], -R2 ;  /* 0x00008f00ba037a23 */ /* 0x008fe20000010802 */
[----:B------:R-:W-:-:S02]  /*121a0*/  MOV R186, R7 ;  /* 0x0000000700ba7202 */ /* 0x000fc40000000f00 */
[----:B------:R-:W2:Y:S01]  /*121b0*/  LDSM.16.MT88.4 R4, [R217+0xb800] ;  /* 0x00b80000d904783b */ /* 0x000ea20000004200 */
[----:B------:R3:W4:Y:S02]  /*121c0*/  MUFU.EX2 R19, R3 ;  /* 0x0000000300137308 */ /* 0x0007240000000800 */
[C---:B------:R-:W-:Y:S08]  /*121d0*/  HMMA.16816.F32 R52, R128.reuse, R64, R52 ;  /* 0x000000408034723c */ /* 0x040ff00000001834 */
[C---:B------:R-:W-:Y:S01]  /*121e0*/  HMMA.16816.F32 R68, R128.reuse, R80, R68 ;  /* 0x000000508044723c */ /* 0x040fe20000001844 */
[--C-:B---3--:R-:W-:Y:S01]  /*121f0*/  FFMA.FTZ R3, R187, c[0x0][0x23c], -R2.reuse ;  /* 0x00008f00bb037a23 */ /* 0x108fe20000010802 */
[----:B------:R-:W-:Y:S01]  /*12200*/  MOV R187, R124 ;  /* 0x0000007c00bb7202 */ /* 0x000fe20000000f00 */
[----:B------:R-:W-:Y:S01]  /*12210*/  FFMA.FTZ R2, R188, c[0x0][0x23c], -R2 ;  /* 0x00008f00bc027a23 */ /* 0x000fe20000010802 */
[----:B----4-:R-:W-:Y:S01]  /*12220*/  F2FP.PACK_AB R124, R19, R20 ;  /* 0x00000014137c723e */ /* 0x010fe200000000ff */
[----:B------:R-:W-:Y:S03]  /*12230*/  MUFU.EX2 R18, R3 ;  /* 0x0000000300127308 */ /* 0x000fe60000000800 */
[C---:B------:R-:W-:Y:S05]  /*12240*/  HMMA.16816.F32 R84, R128.reuse, R96, R84 ;  /* 0x000000608054723c */ /* 0x040fea0000001854 */
[----:B------:R3:W4:Y:S03]  /*12250*/  MUFU.EX2 R17, R2 ;  /* 0x0000000200117308 */ /* 0x0007260000000800 */
[C---:B------:R-:W-:Y:S08]  /*12260*/  HMMA.16816.F32 R100, R128.reuse, R112, R100 ;  /* 0x000000708064723c */ /* 0x040ff00000001864 */
[----:B-1----:R-:W-:Y:S01]  /*12270*/  HMMA.16816.F32 R160, R128, R172, R160 ;  /* 0x000000ac80a0723c */ /* 0x002fe200000018a0 */
[----:B---3--:R-:W-:Y:S01]  /*12280*/  FFMA.FTZ R2, R189, c[0x0][0x23c], -R0 ;  /* 0x00008f00bd027a23 */ /* 0x008fe20000010800 */
[----:B----4-:R-:W-:-:S06]  /*12290*/  F2FP.PACK_AB R126, R17, R18 ;  /* 0x00000012117e723e */ /* 0x010fcc00000000ff */
[----:B--2---:R-:W-:Y:S01]  /*122a0*/  HMMA.16816.F32 R116, R128, R4, R116 ;  /* 0x000000048074723c */ /* 0x004fe20000001874 */
[----:B------:R1:W-:Y:S02]  /*122b0*/  MUFU.EX2 R12, R2 ;  /* 0x00000002000c7308 */ /* 0x0003e40000000800 */
[----:B-1----:R-:W-:-:S06]  /*122c0*/  FFMA.FTZ R2, R190, c[0x0][0x23c], -R0 ;  /* 0x00008f00be027a23 */ /* 0x002fcc0000010800 */
        /* <DEDUP_REMOVED lines=63> */
.L_x_2145:
        /* <DEDUP_REMOVED lines=15> */
.L_x_2161:
        /* <DEDUP_REMOVED lines=46> */
.L_x_2159:
        /* <DEDUP_REMOVED lines=26> */
[----:B------:R-:W-:Y:S02]  /*12c30*/  @!P4 LEA.HI.X R7, R0, c[0x0][0x174], R5, 0x1, P0 ;  /* 0x00005d000007ca11 */ /* 0x000fe400000f0c05 */
[----:B------:R-:W-:Y:S03]  /*12c40*/  PLOP3.LUT P0, PT, PT, PT, UP0, 0x80, 0x0 ;  /* 0x000000000000781c */ /* 0x000fe60003f0f008 */
        /* <DEDUP_REMOVED lines=15> */
[----:B------:R-:W3:Y:S08]  /*12d40*/  LDSM.16.M88.4 R16, [R212+0x8000] ;  /* 0x00800000d410783b */ /* 0x000ef00000000200 */
[----:B------:R-:W2:Y:S08]  /*12d50*/  LDSM.16.M88.4 R28, [R214+0x2000] ;  /* 0x00200000d61c783b */ /* 0x000eb00000000200 */
[----:B------:R-:W4:Y:S08]  /*12d60*/  LDSM.16.M88.4 R140, [R212+0x8800] ;  /* 0x00880000d48c783b */ /* 0x000f300000000200 */
[----:B------:R-:W0:Y:S08]  /*12d70*/  LDGDEPBAR ;  /* 0x00000000000079af */ /* 0x000e300000000000 */
[----:B------:R-:W-:Y:S01]  /*12d80*/  LDSM.16.M88.4 R176, [R216] ;  /* 0x00000000d8b0783b */ /* 0x000fe20000000200 */
[-C--:B---3--:R-:W-:Y:S07]  /*12d90*/  HMMA.16816.F32 R4, R32, R16.reuse, RZ ;  /* 0x000000102004723c */ /* 0x088fee00000018ff */
[----:B------:R-:W3:Y:S01]  /*12da0*/  LDSM.16.M88.4 R180, [R223] ;  /* 0x00000000dfb4783b */ /* 0x000ee20000000200 */
[C---:B--2---:R-:W-:Y:S07]  /*12db0*/  HMMA.16816.F32 R8, R28.reuse, R16, RZ ;  /* 0x000000101c08723c */ /* 0x044fee00000018ff */
[----:B------:R-:W2:Y:S01]  /*12dc0*/  LDSM.16.M88.4 R184, [R216+0x2000] ;  /* 0x00200000d8b8783b */ /* 0x000ea20000000200 */
[-C--:B-1----:R-:W-:Y:S07]  /*12dd0*/  HMMA.16816.F32 R12, R28, R18.reuse, RZ ;  /* 0x000000121c0c723c */ /* 0x082fee00000018ff */
[----:B------:R-:W1:Y:S01]  /*12de0*/  LDSM.16.M88.4 R188, [R226] ;  /* 0x00000000e2bc783b */ /* 0x000e620000000200 */
        /* <DEDUP_REMOVED lines=9> */
[----:B------:R-:W5:Y:S01]  /*12e80*/  LDSM.16.M88.4 R140, [R222+0x2000] ;  /* 0x00200000de8c783b */ /* 0x000f620000000200 */
[-C--:B---3--:R-:W-:Y:S07]  /*12e90*/  HMMA.16816.F32 R4, R176, R180.reuse, R4 ;  /* 0x000000b4b004723c */ /* 0x088fee0000001804 */
[----:B------:R-:W3:Y:S01]  /*12ea0*/  LDSM.16.M88.4 R208, [R219] ;  /* 0x00000000dbd0783b */ /* 0x000ee20000000200 */
[C---:B--2---:R-:W-:Y:S08]  /*12eb0*/  HMMA.16816.F32 R8, R184.reuse, R180, R8 ;  /* 0x000000b4b808723c */ /* 0x044ff00000001808 */
        /* <DEDUP_REMOVED lines=9> */
[-C--:B----4-:R-:W-:Y:S01]  /*12f50*/  HMMA.16816.F32 R4, R192, R196.reuse, R4 ;  /* 0x000000c4c004723c */ /* 0x090fe20000001804 */
[----:B------:R-:W2:Y:S07]  /*12f60*/  LDSM.16.M88.4 R188, [R212+0x9000] ;  /* 0x00900000d4bc783b */ /* 0x000eae0000000200 */
        /* <DEDUP_REMOVED lines=10> */
[-C--:B---3--:R-:W-:Y:S01]  /*13010*/  HMMA.16816.F32 R4, R204, R208.reuse, R4 ;  /* 0x000000d0cc04723c */ /* 0x088fe20000001804 */
[----:B------:R-:W3:Y:S07]  /*13020*/  LDSM.16.M88.4 R200, [R225] ;  /* 0x00000000e1c8783b */ /* 0x000eee0000000200 */
        /* <DEDUP_REMOVED lines=10> */
[-C--:B--2---:R-:W-:Y:S01]  /*130d0*/  HMMA.16816.F32 R4, R184, R188.reuse, R4 ;  /* 0x000000bcb804723c */ /* 0x084fe20000001804 */
[----:B------:R-:W2:Y:S07]  /*130e0*/  LDSM.16.M88.4 R204, [R222+0x4000] ;  /* 0x00400000decc783b */ /* 0x000eae0000000200 */
        /* <DEDUP_REMOVED lines=10> */
[-C--:B---3--:R-:W-:Y:S01]  /*13190*/  HMMA.16816.F32 R4, R196, R200.reuse, R4 ;  /* 0x000000c8c404723c */ /* 0x088fe20000001804 */
[----:B------:R-:W3:Y:S07]  /*131a0*/  LDSM.16.M88.4 R192, [R219+0x1000] ;  /* 0x00100000dbc0783b */ /* 0x000eee0000000200 */
        /* <DEDUP_REMOVED lines=8> */
[-C--:B--2---:R-:W-:Y:S08]  /*13230*/  HMMA.16816.F32 R4, R204, R208.reuse, R4 ;  /* 0x000000d0cc04723c */ /* 0x084ff00000001804 */
[C---:B----4-:R-:W-:Y:S08]  /*13240*/  HMMA.16816.F32 R8, R140.reuse, R208, R8 ;  /* 0x000000d08c08723c */ /* 0x050ff00000001808 */
[-C--:B------:R-:W-:Y:S08]  /*13250*/  HMMA.16816.F32 R12, R140, R210.reuse, R12 ;  /* 0x000000d28c0c723c */ /* 0x080ff0000000180c */
[C---:B------:R-:W-:Y:S08]  /*13260*/  HMMA.16816.F32 R16, R204.reuse, R210, R16 ;  /* 0x000000d2cc10723c */ /* 0x040ff00000001810 */
[-C--:B-----5:R-:W-:Y:S08]  /*13270*/  HMMA.16816.F32 R20, R204, R184.reuse, R20 ;  /* 0x000000b8cc14723c */ /* 0x0a0ff00000001814 */
[C---:B------:R-:W-:Y:S08]  /*13280*/  HMMA.16816.F32 R24, R140.reuse, R184, R24 ;  /* 0x000000b88c18723c */ /* 0x040ff00000001818 */
[-C--:B------:R-:W-:Y:S08]  /*13290*/  HMMA.16816.F32 R28, R140, R186.reuse, R28 ;  /* 0x000000ba8c1c723c */ /* 0x080ff0000000181c */
[----:B------:R-:W-:Y:S08]  /*132a0*/  HMMA.16816.F32 R32, R204, R186, R32 ;  /* 0x000000bacc20723c */ /* 0x000ff00000001820 */
[-C--:B---3--:R-:W-:Y:S08]  /*132b0*/  HMMA.16816.F32 R4, R188, R192.reuse, R4 ;  /* 0x000000c0bc04723c */ /* 0x088ff00000001804 */
        /* <DEDUP_REMOVED lines=21> */
[----:B------:R4:W1:Y:S10]  /*13410*/  MUFU.TANH R180, R7 ;  /* 0x0000000700b47308 */ /* 0x0008740000002400 */
[----:B------:R-:W1:Y:S10]  /*13420*/  MUFU.TANH R187, R14 ;  /* 0x0000000e00bb7308 */ /* 0x000e740000002400 */
[----:B------:R-:W1:Y:S01]  /*13430*/  MUFU.TANH R186, R15 ;  /* 0x0000000f00ba7308 */ /* 0x000e620000002400 */
[----:B----4-:R-:W4:Y:S01]  /*13440*/  LDSM.16.M88.4 R4, [R219+0x1800] ;  /* 0x00180000db04783b */ /* 0x010f220000000200 */
[----:B------:R-:W-:Y:S08]  /*13450*/  DEPBAR.LE SB0, 0x0 ;  /* 0x000080000000791a */ /* 0x000ff00000000000 */
[----:B------:R5:W1:Y:S01]  /*13460*/  MUFU.TANH R133, R16 ;  /* 0x0000001000857308 */ /* 0x000a620000002400 */
[----:B------:R-:W-:Y:S09]  /*13470*/  BAR.SYNC.DEFER_BLOCKING 0x0 ;  /* 0x0000000000007b1d */ /* 0x000ff20000010000 */
[----:B------:R1:W1:Y:S10]  /*13480*/  MUFU.TANH R135, R18 ;  /* 0x0000001200877308 */ /* 0x0002740000002400 */
[----:B------:R1:W1:Y:S01]  /*13490*/  MUFU.TANH R136, R19 ;  /* 0x0000001300887308 */ /* 0x0002620000002400 */
[----:B-----5:R-:W-:Y:S09]  /*134a0*/  FMUL.FTZ R16, R17, c[0x0][0x2ec] ;  /* 0x0000bb0011107a20 */ /* 0x020ff20000410000 */
        /* <DEDUP_REMOVED lines=12> */
[----:B------:R5:W2:Y:S01]  /*13570*/  MUFU.TANH R134, R22 ;  /* 0x0000001600867308 */ /* 0x000aa20000002400 */
[----:B------:R-:W-:Y:S02]  /*13580*/  FMUL.FTZ R25, R25, c[0x0][0x2ec] ;  /* 0x0000bb0019197a20 */ /* 0x000fe40000410000 */
[----:B------:R-:W-:Y:S02]  /*13590*/  FMUL.FTZ R26, R26, c[0x0][0x2ec] ;  /* 0x0000bb001a1a7a20 */ /* 0x000fe40000410000 */
[----:B------:R-:W-:Y:S02]  /*135a0*/  FMUL.FTZ R27, R27, c[0x0][0x2ec] ;  /* 0x0000bb001b1b7a20 */ /* 0x000fe40000410000 */
[----:B------:R-:W-:Y:S03]  /*135b0*/  FMUL.FTZ R23, R23, c[0x0][0x2ec] ;  /* 0x0000bb0017177a20 */ /* 0x000fe60000410000 */
[----:B------:R2:W2:Y:S03]  /*135c0*/  MUFU.TANH R140, R24 ;  /* 0x00000018008c7308 */ /* 0x0004a60000002400 */
[----:B------:R-:W-:Y:S02]  /*135d0*/  FMUL.FTZ R14, R32, c[0x0][0x2ec] ;  /* 0x0000bb00200e7a20 */ /* 0x000fe40000410000 */
[----:B-1----:R-:W-:Y:S02]  /*135e0*/  FMUL.FTZ R18, R33, c[0x0][0x2ec] ;  /* 0x0000bb0021127a20 */ /* 0x002fe40000410000 */
[----:B------:R-:W-:Y:S03]  /*135f0*/  FMUL.FTZ R19, R35, c[0x0][0x2ec] ;  /* 0x0000bb0023137a20 */ /* 0x000fe60000410000 */
[----:B------:R1:W1:Y:S01]  /*13600*/  MUFU.TANH R137, R25 ;  /* 0x0000001900897308 */ /* 0x0002620000002400 */
[----:B-----5:R-:W-:Y:S09]  /*13610*/  FMUL.FTZ R22, R34, c[0x0][0x2ec] ;  /* 0x0000bb0022167a20 */ /* 0x020ff20000410000 */
[----:B------:R5:W3:Y:S01]  /*13620*/  MUFU.TANH R176, R26 ;  /* 0x0000001a00b07308 */ /* 0x000ae20000002400 */
[----:B--2---:R-:W-:Y:S09]  /*13630*/  FMUL.FTZ R24, R29, c[0x0][0x2ec] ;  /* 0x0000bb001d187a20 */ /* 0x004ff20000410000 */
[----:B------:R2:W2:Y:S01]  /*13640*/  MUFU.TANH R177, R27 ;  /* 0x0000001b00b17308 */ /* 0x0004a20000002400 */
[----:B-1----:R-:W-:Y:S09]  /*13650*/  FMUL.FTZ R25, R28, c[0x0][0x2ec] ;  /* 0x0000bb001c197a20 */ /* 0x002ff20000410000 */
[----:B------:R1:W1:Y:S01]  /*13660*/  MUFU.TANH R183, R12 ;  /* 0x0000000c00b77308 */ /* 0x0002620000002400 */
[----:B-----5:R-:W-:Y:S09]  /*13670*/  FMUL.FTZ R26, R31, c[0x0][0x2ec] ;  /* 0x0000bb001f1a7a20 */ /* 0x020ff20000410000 */
[----:B------:R1:W1:Y:S01]  /*13680*/  MUFU.TANH R181, R13 ;  /* 0x0000000d00b57308 */ /* 0x0002620000002400 */
[----:B--2---:R-:W-:Y:S09]  /*13690*/  FMUL.FTZ R27, R30, c[0x0][0x2ec] ;  /* 0x0000bb001e1b7a20 */ /* 0x004ff20000410000 */
[----:B------:R-:W2:Y:S10]  /*136a0*/  MUFU.TANH R16, R16 ;  /* 0x0000001000107308 */ /* 0x000eb40000002400 */
        /* <DEDUP_REMOVED lines=12> */
.L_x_2160:
[----:B------:R-:W2:Y:S01]  /*13770*/  S2R R2, SR_TID.X ;  /* 0x0000000000027919 */ /* 0x000ea20000002100 */
[----:B------:R-:W-:Y:S01]  /*13780*/  MOV R0, UR7 ;  /* 0x0000000700007c02 */ /* 0x000fe20008000f00 */
[----:B------:R-:W-:Y:S02]  /*13790*/  UISETP.GT.AND UP0, UPT, UR7, UR8, UPT ;  /* 0x000000080700728c */ /* 0x000fe4000bf04270 */
[----:B------:R-:W-:Y:S01]  /*137a0*/  UMOV UR21, UR7 ;  /* 0x0000000700157c82 */ /* 0x000fe20008000000 */
[----:B--2---:R-:W-:Y:S04]  /*137b0*/  SHF.L.U32 R2, R2, 0x1, RZ ;  /* 0x0000000102027819 */ /* 0x004fe800000006ff */
[----:B------:R-:W-:Y:S04]  /*137c0*/  LOP3.LUT R2, R2, 0x6, RZ, 0xc0, !PT ;  /* 0x0000000602027812 */ /* 0x000fe800078ec0ff */
[----:B------:R-:W-:Y:S04]  /*137d0*/  LEA R0, R0, R2, 0x5 ;  /* 0x0000000200007211 */ /* 0x000fe800078e28ff */
[C---:B------:R-:W-:Y:S02]  /*137e0*/  ISETP.GE.AND P6, PT, R0.reuse, R231, PT ;  /* 0x000000e70000720c */ /* 0x040fe40003fc6270 */
[C---:B-1----:R-:W-:Y:S02]  /*137f0*/  IADD3 R7, R0.reuse, 0x1, RZ ;  /* 0x0000000100077810 */ /* 0x042fe40007ffe0ff */
[C---:B------:R-:W-:Y:S02]  /*13800*/  ISETP.GE.AND P2, PT, R0.reuse, R230, PT ;  /* 0x000000e60000720c */ /* 0x040fe40003f46270 */
[C---:B------:R-:W-:Y:S02]  /*13810*/  IADD3 R6, R0.reuse, 0x8, RZ ;  /* 0x0000000800067810 */ /* 0x040fe40007ffe0ff */
[C---:B------:R-:W-:Y:S02]  /*13820*/  ISETP.GE.OR P6, PT, R0.reuse, R235, !P6 ;  /* 0x000000eb0000720c */ /* 0x040fe400077c6670 */
[C---:B------:R-:W-:Y:S02]  /*13830*/  ISETP.GE.AND P1, PT, R7.reuse, R231, PT ;  /* 0x000000e70700720c */ /* 0x040fe40003f26270 */
[C---:B------:R-:W-:Y:S02]  /*13840*/  IADD3 R5, R0.reuse, 0x9, RZ ;  /* 0x0000000900057810 */ /* 0x040fe40007ffe0ff */
[C---:B------:R-:W-:Y:S02]  /*13850*/  IADD3 R4, R0.reuse, 0x10, RZ ;  /* 0x0000001000047810 */ /* 0x040fe40007ffe0ff */
[----:B------:R-:W-:Y:S02]  /*13860*/  ISETP.GE.OR P2, PT, R0, R234, !P2 ;  /* 0x000000ea0000720c */ /* 0x000fe40005746670 */
[----:B------:R-:W-:Y:S02]  /*13870*/  FSEL R10, R142, -INF , !P6 ;  /* 0xff8000008e0a7808 */ /* 0x000fe40007000000 */
[----:B------:R-:W-:Y:S02]  /*13880*/  ISETP.GE.OR P1, PT, R7, R235, !P1 ;  /* 0x000000eb0700720c */ /* 0x000fe40004f26670 */
[-C--:B------:R-:W-:Y:S02]  /*13890*/  ISETP.GE.AND P6, PT, R6, R231.reuse, PT ;  /* 0x000000e70600720c */ /* 0x080fe40003fc6270 */
[----:B------:R-:W-:Y:S02]  /*138a0*/  FSEL R12, R141, -INF , !P2 ;  /* 0xff8000008d0c7808 */ /* 0x000fe40005000000 */
[-C--:B------:R-:W-:Y:S02]  /*138b0*/  ISETP.GE.AND P2, PT, R5, R231.reuse, PT ;  /* 0x000000e70500720c */ /* 0x080fe40003f46270 */
[----:B------:R-:W-:Y:S02]  /*138c0*/  FSEL R11, R143, -INF , !P1 ;  /* 0xff8000008f0b7808 */ /* 0x000fe40004800000 */
[----:B------:R-:W-:Y:S02]  /*138d0*/  ISETP.GE.AND P1, PT, R4, R231, PT ;  /* 0x000000e70400720c */ /* 0x000fe40003f26270 */
[----:B------:R-:W-:Y:S02]  /*138e0*/  FMNMX.FTZ R13, R10, R3, !PT ;  /* 0x000000030a0d7209 */ /* 0x000fe40007810000 */
[-C--:B------:R-:W-:Y:S02]  /*138f0*/  ISETP.GE.OR P6, PT, R6, R235.reuse, !P6 ;  /* 0x000000eb0600720c */ /* 0x080fe400077c6670 */
[C---:B------:R-:W-:Y:S02]  /*13900*/  IADD3 R2, R0.reuse, 0x11, RZ ;  /* 0x0000001100027810 */ /* 0x040fe40007ffe0ff */
[----:B------:R-:W-:Y:S02]  /*13910*/  IADD3 R9, R0, 0x18, RZ ;  /* 0x0000001800097810 */ /* 0x000fe40007ffe0ff */
[-C--:B------:R-:W-:Y:S02]  /*13920*/  ISETP.GE.OR P2, PT, R5, R235.reuse, !P2 ;  /* 0x000000eb0500720c */ /* 0x080fe40005746670 */
[----:B------:R-:W-:Y:S02]  /*13930*/  ISETP.GE.OR P1, PT, R4, R235, !P1 ;  /* 0x000000eb0400720c */ /* 0x000fe40004f26670 */
[----:B------:R-:W-:Y:S02]  /*13940*/  FSEL R17, R133, -INF , !P6 ;  /* 0xff80000085117808 */ /* 0x000fe40007000000 */
[----:B------:R-:W-:Y:S02]  /*13950*/  FMNMX.FTZ R13, R11, R13, !PT ;  /* 0x0000000d0b0d7209 */ /* 0x000fe40007810000 */
[-C--:B------:R-:W-:Y:S02]  /*13960*/  ISETP.GE.AND P6, PT, R2, R231.reuse, PT ;  /* 0x000000e70200720c */ /* 0x080fe40003fc6270 */
[----:B------:R-:W-:Y:S02]  /*13970*/  FSEL R189, R20, -INF , !P1 ;  /* 0xff80000014bd7808 */ /* 0x000fe40004800000 */
[----:B------:R-:W-:Y:S02]  /*13980*/  ISETP.GE.AND P1, PT, R9, R231, PT ;  /* 0x000000e70900720c */ /* 0x000fe40003f26270 */
[----:B------:R-:W-:Y:S02]  /*13990*/  FSEL R16, R16, -INF , !P2 ;  /* 0xff80000010107808 */ /* 0x000fe40005000000 */
[----:B------:R-:W-:Y:S02]  /*139a0*/  ISETP.GE.AND P2, PT, R7, R230, PT ;  /* 0x000000e60700720c */ /* 0x000fe40003f46270 */
[----:B------:R-:W-:Y:S02]  /*139b0*/  FMNMX.FTZ R13, R17, R13, !PT ;  /* 0x0000000d110d7209 */ /* 0x000fe40007810000 */
[-C--:B------:R-:W-:Y:S02]  /*139c0*/  ISETP.GE.OR P6, PT, R2, R235.reuse, !P6 ;  /* 0x000000eb0200720c */ /* 0x080fe400077c6670 */
[----:B------:R-:W-:Y:S02]  /*139d0*/  IADD3 R8, R0, 0x19, RZ ;  /* 0x0000001900087810 */ /* 0x000fe40007ffe0ff */
[----:B------:R-:W-:Y:S02]  /*139e0*/  ISETP.GE.OR P1, PT, R9, R235, !P1 ;  /* 0x000000eb0900720c */ /* 0x000fe40004f26670 */
[----:B------:R-:W-:Y:S02]  /*139f0*/  FMNMX.FTZ R13, R16, R13, !PT ;  /* 0x0000000d100d7209 */ /* 0x000fe40007810000 */
[----:B------:R-:W-:Y:S02]  /*13a00*/  ISETP.GE.OR P2, PT, R7, R234, !P2 ;  /* 0x000000ea0700720c */ /* 0x000fe40005746670 */
[----:B------:R-:W-:Y:S02]  /*13a10*/  FSEL R190, R15, -INF , !P6 ;  /* 0xff8000000fbe7808 */ /* 0x000fe40007000000 */
[-C--:B------:R-:W-:Y:S02]  /*13a20*/  ISETP.GE.AND P6, PT, R6, R230.reuse, PT ;  /* 0x000000e60600720c */ /* 0x080fe40003fc6270 */
[----:B------:R-:W-:Y:S02]  /*13a30*/  FSEL R195, R14, -INF , !P1 ;  /* 0xff8000000ec37808 */ /* 0x000fe40004800000 */
[----:B------:R-:W-:Y:S02]  /*13a40*/  FMNMX.FTZ R14, R189, R13, !PT ;  /* 0x0000000dbd0e7209 */ /* 0x000fe40007810000 */
[----:B------:R-:W-:Y:S02]  /*13a50*/  FSEL R15, R180, -INF , !P2 ;  /* 0xff800000b40f7808 */ /* 0x000fe40005000000 */
[----:B------:R-:W-:Y:S02]  /*13a60*/  ISETP.GE.AND P2, PT, R8, R231, PT ;  /* 0x000000e70800720c */ /* 0x000fe40003f46270 */
[----:B------:R-:W-:Y:S02]  /*13a70*/  ISETP.GE.AND P1, PT, R5, R230, PT ;  /* 0x000000e60500720c */ /* 0x000fe40003f26270 */
[----:B------:R-:W-:Y:S02]  /*13a80*/  ISETP.GE.OR P6, PT, R6, R234, !P6 ;  /* 0x000000ea0600720c */ /* 0x000fe400077c6670 */
[----:B------:R-:W-:Y:S02]  /*13a90*/  FMNMX.FTZ R13, R12, R132, !PT ;  /* 0x000000840c0d7209 */ /* 0x000fe40007810000 */
        /* <DEDUP_REMOVED lines=11> */
[----:B------:R-:W-:Y:S02]  /*13b50*/  ISETP.GE.AND P2, PT, R2, R230, PT ;  /* 0x000000e60200720c */ /* 0x000fe40003f46270 */
[----:B------:R-:W-:Y:S02]  /*13b60*/  FMNMX.FTZ R136, R194, R14, !PT ;  /* 0x0000000ec2887209 */ /* 0x000fe40007810000 */
[----:B------:R-:W-:Y:S02]  /*13b70*/  FSEL R191, R134, -INF , !P6 ;  /* 0xff80000086bf7808 */ /* 0x000fe40007000000 */
[----:B------:R-:W-:Y:S01]  /*13b80*/  ISETP.GE.AND P1, PT, R9, R230, PT ;  /* 0x000000e60900720c */ /* 0x000fe20003f26270 */
[----:B------:R-:W1:Y:S01]  /*13b90*/  SHFL.BFLY PT, R14, R136, 0x2, 0x1f ;  /* 0x0c401f00880e7f89 */ /* 0x000e6200000e0000 */
[----:B------:R-:W-:Y:S02]  /*13ba0*/  ISETP.GE.OR P2, PT, R2, R234, !P2 ;  /* 0x000000ea0200720c */ /* 0x000fe40005746670 */
[----:B------:R-:W-:Y:S02]  /*13bb0*/  FMNMX.FTZ R13, R21, R13, !PT ;  /* 0x0000000d150d7209 */ /* 0x000fe40007810000 */
[----:B------:R-:W-:Y:S02]  /*13bc0*/  FSEL R192, R23, -INF , !P2 ;  /* 0xff80000017c07808 */ /* 0x000fe40005000000 */
[----:B------:R-:W-:Y:S02]  /*13bd0*/  FMNMX.FTZ R13, R191, R13, !PT ;  /* 0x0000000dbf0d7209 */ /* 0x000fe40007810000 */
[C---:B------:R-:W-:Y:S02]  /*13be0*/  ISETP.GE.AND P3, PT, R0.reuse, R229, PT ;  /* 0x000000e50000720c */ /* 0x040fe40003f66270 */
[----:B------:R-:W-:Y:S02]  /*13bf0*/  ISETP.GE.AND P0, PT, R0, R228, PT ;  /* 0x000000e40000720c */ /* 0x000fe40003f06270 */
[----:B------:R-:W-:Y:S02]  /*13c00*/  ISETP.GE.OR P1, PT, R9, R234, !P1 ;  /* 0x000000ea0900720c */ /* 0x000fe40004f26670 */
[----:B------:R-:W-:Y:S02]  /*13c10*/  ISETP.GE.AND P6, PT, R8, R230, PT ;  /* 0x000000e60800720c */ /* 0x000fe40003fc6270 */
[C---:B------:R-:W-:Y:S02]  /*13c20*/  ISETP.GE.OR P3, PT, R0.reuse, R233, !P3 ;  /* 0x000000e90000720c */ /* 0x040fe40005f66670 */
[----:B------:R-:W-:Y:S02]  /*13c30*/  ISETP.GE.OR P0, PT, R0, R232, !P0 ;  /* 0x000000e80000720c */ /* 0x000fe40004706670 */
[----:B------:R-:W-:Y:S02]  /*13c40*/  FMNMX.FTZ R0, R192, R13, !PT ;  /* 0x0000000dc0007209 */ /* 0x000fe40007810000 */
[----:B------:R-:W-:Y:S02]  /*13c50*/  FSEL R197, R22, -INF , !P1 ;  /* 0xff80000016c57808 */ /* 0x000fe40004800000 */
[----:B------:R-:W-:Y:S02]  /*13c60*/  ISETP.GE.OR P6, PT, R8, R234, !P6 ;  /* 0x000000ea0800720c */ /* 0x000fe400077c6670 */
[----:B------:R-:W-:Y:S02]  /*13c70*/  FMNMX.FTZ R0, R197, R0, !PT ;  /* 0x00000000c5007209 */ /* 0x000fe40007810000 */
[----:B------:R-:W-:Y:S02]  /*13c80*/  FSEL R196, R19, -INF , !P6 ;  /* 0xff80000013c47808 */ /* 0x000fe40007000000 */
[----:B------:R-:W-:Y:S02]  /*13c90*/  FSEL R13, R185, -INF , !P3 ;  /* 0xff800000b90d7808 */ /* 0x000fe40005800000 */
[C---:B------:R-:W-:Y:S02]  /*13ca0*/  ISETP.GE.AND P3, PT, R6.reuse, R228, PT ;  /* 0x000000e40600720c */ /* 0x040fe40003f66270 */
[-C--:B------:R-:W-:Y:S02]  /*13cb0*/  ISETP.GE.AND P6, PT, R6, R229.reuse, PT ;  /* 0x000000e50600720c */ /* 0x080fe40003fc6270 */
[----:B------:R-:W-:Y:S02]  /*13cc0*/  FMNMX.FTZ R135, R196, R0, !PT ;  /* 0x00000000c4877209 */ /* 0x000fe40007810000 */
[C---:B------:R-:W-:Y:S02]  /*13cd0*/  ISETP.GE.AND P1, PT, R7.reuse, R229, PT ;  /* 0x000000e50700720c */ /* 0x040fe40003f26270 */
[C---:B------:R-:W-:Y:S02]  /*13ce0*/  ISETP.GE.OR P3, PT, R6.reuse, R232, !P3 ;  /* 0x000000e80600720c */ /* 0x040fe40005f66670 */
[-C--:B------:R-:W-:Y:S02]  /*13cf0*/  ISETP.GE.OR P6, PT, R6, R233.reuse, !P6 ;  /* 0x000000e90600720c */ /* 0x080fe400077c6670 */
[----:B------:R-:W2:Y:S01]  /*13d00*/  SHFL.BFLY PT, R6, R135, 0x2, 0x1f ;  /* 0x0c401f0087067f89 */ /* 0x000ea200000e0000 */
[C---:B------:R-:W-:Y:S02]  /*13d10*/  ISETP.GE.OR P1, PT, R7.reuse, R233, !P1 ;  /* 0x000000e90700720c */ /* 0x040fe40004f26670 */
[C---:B------:R-:W-:Y:S02]  /*13d20*/  ISETP.GE.AND P2, PT, R7.reuse, R228, PT ;  /* 0x000000e40700720c */ /* 0x040fe40003f46270 */
[----:B-1----:R-:W-:Y:S02]  /*13d30*/  FMNMX.FTZ R136, R136, R14, !PT ;  /* 0x0000000e88887209 */ /* 0x002fe40007810000 */
[----:B------:R-:W-:Y:S02]  /*13d40*/  FSEL R14, R184, -INF , !P1 ;  /* 0xff800000b80e7808 */ /* 0x000fe40004800000 */
[-C--:B------:R-:W-:Y:S01]  /*13d50*/  ISETP.GE.AND P1, PT, R4, R229.reuse, PT ;  /* 0x000000e50400720c */ /* 0x080fe20003f26270 */
[----:B------:R-:W-:Y:S01]  /*13d60*/  SHFL.BFLY PT, R22, R136, 0x1, 0x1f ;  /* 0x0c201f0088167f89 */ /* 0x000fe200000e0000 */
[----:B------:R-:W-:Y:S02]  /*13d70*/  ISETP.GE.OR P2, PT, R7, R232, !P2 ;  /* 0x000000e80700720c */ /* 0x000fe40005746670 */
[----:B------:R-:W-:Y:S02]  /*13d80*/  FSEL R7, R182, -INF , !P0 ;  /* 0xff800000b6077808 */ /* 0x000fe40004000000 */
[----:B------:R-:W-:Y:S02]  /*13d90*/  ISETP.GE.AND P0, PT, R5, R229, PT ;  /* 0x000000e50500720c */ /* 0x000fe40003f06270 */
[----:B------:R-:W-:Y:S02]  /*13da0*/  FMNMX.FTZ R0, R13, R138, !PT ;  /* 0x0000008a0d007209 */ /* 0x000fe40007810000 */
[-C--:B------:R-:W-:Y:S02]  /*13db0*/  ISETP.GE.OR P0, PT, R5, R233.reuse, !P0 ;  /* 0x000000e90500720c */ /* 0x080fe40004706670 */
[----:B------:R-:W-:Y:S02]  /*13dc0*/  FSEL R19, R183, -INF , !P6 ;  /* 0xff800000b7137808 */ /* 0x000fe40007000000 */
[----:B------:R-:W-:Y:S02]  /*13dd0*/  ISETP.GE.OR P1, PT, R4, R233, !P1 ;  /* 0x000000e90400720c */ /* 0x000fe40004f26670 */
[----:B------:R-:W-:Y:S02]  /*13de0*/  FMNMX.FTZ R0, R14, R0, !PT ;  /* 0x000000000e007209 */ /* 0x000fe40007810000 */
[----:B------:R-:W-:Y:S02]  /*13df0*/  FSEL R18, R181, -INF , !P0 ;  /* 0xff800000b5127808 */ /* 0x000fe40004000000 */
[----:B------:R-:W-:Y:S02]  /*13e00*/  FSEL R198, R140, -INF , !P1 ;  /* 0xff8000008cc67808 */ /* 0x000fe40004800000 */
[-C--:B------:R-:W-:Y:S02]  /*13e10*/  ISETP.GE.AND P1, PT, R9, R229.reuse, PT ;  /* 0x000000e50900720c */ /* 0x080fe40003f26270 */
[----:B------:R-:W-:Y:S02]  /*13e20*/  FMNMX.FTZ R0, R19, R0, !PT ;  /* 0x0000000013007209 */ /* 0x000fe40007810000 */
[C---:B------:R-:W-:Y:S02]  /*13e30*/  ISETP.GE.AND P6, PT, R2.reuse, R229, PT ;  /* 0x000000e50200720c */ /* 0x040fe40003fc6270 */
[-C--:B------:R-:W-:Y:S02]  /*13e40*/  ISETP.GE.OR P1, PT, R9, R233.reuse, !P1 ;  /* 0x000000e90900720c */ /* 0x080fe40004f26670 */
[----:B------:R-:W-:Y:S02]  /*13e50*/  ISETP.GE.OR P6, PT, R2, R233, !P6 ;  /* 0x000000e90200720c */ /* 0x000fe400077c6670 */
[----:B------:R-:W-:Y:S02]  /*13e60*/  FMNMX.FTZ R0, R18, R0, !PT ;  /* 0x0000000012007209 */ /* 0x000fe40007810000 */
[----:B------:R-:W-:Y:S02]  /*13e70*/  FSEL R210, R25, -INF , !P1 ;  /* 0xff80000019d27808 */ /* 0x000fe40004800000 */
[----:B------:R-:W-:Y:S02]  /*13e80*/  FSEL R199, R137, -INF , !P6 ;  /* 0xff80000089c77808 */ /* 0x000fe40007000000 */
[----:B------:R-:W-:Y:S02]  /*13e90*/  ISETP.GE.AND P1, PT, R8, R229, PT ;  /* 0x000000e50800720c */ /* 0x000fe40003f26270 */
[----:B------:R-:W-:Y:S02]  /*13ea0*/  FMNMX.FTZ R0, R198, R0, !PT ;  /* 0x00000000c6007209 */ /* 0x000fe40007810000 */
[----:B--2---:R-:W-:Y:S02]  /*13eb0*/  FMNMX.FTZ R135, R135, R6, !PT ;  /* 0x0000000687877209 */ /* 0x004fe40007810000 */
[----:B------:R-:W-:Y:S02]  /*13ec0*/  FSEL R6, R193, -INF , !P2 ;  /* 0xff800000c1067808 */ /* 0x000fe40005000000 */
[----:B------:R-:W-:Y:S01]  /*13ed0*/  ISETP.GE.AND P2, PT, R2, R228, PT ;  /* 0x000000e40200720c */ /* 0x000fe20003f46270 */
[----:B------:R-:W-:Y:S01]  /*13ee0*/  SHFL.BFLY PT, R23, R135, 0x1, 0x1f ;  /* 0x0c201f0087177f89 */ /* 0x000fe200000e0000 */
        /* <DEDUP_REMOVED lines=12> */
[----:B------:R-:W-:Y:S02]  /*13fb0*/  ISETP.GE.OR P0, PT, R5, R232, !P0 ;  /* 0x000000e80500720c */ /* 0x000fe40004706670 */
[----:B------:R-:W-:Y:S02]  /*13fc0*/  FMNMX.FTZ R0, R4, R2, !PT ;  /* 0x0000000204007209 */ /* 0x000fe40007810000 */
[----:B------:R-:W1:Y:S01]  /*13fd0*/  SHFL.BFLY PT, R2, R134, 0x2, 0x1f ;  /* 0x0c401f0086027f89 */ /* 0x000e6200000e0000 */
[----:B------:R-:W-:Y:S02]  /*13fe0*/  FSEL R5, R186, -INF , !P0 ;  /* 0xff800000ba057808 */ /* 0x000fe40004000000 */
[----:B------:R-:W-:Y:S02]  /*13ff0*/  FSEL R211, R176, -INF , !P6 ;  /* 0xff800000b0d37808 */ /* 0x000fe40007000000 */
[----:B------:R-:W-:Y:S02]  /*14000*/  ISETP.GE.AND P1, PT, R9, R228, PT ;  /* 0x000000e40900720c */ /* 0x000fe40003f26270 */
[----:B------:R-:W-:Y:S01]  /*14010*/  FMNMX.FTZ R0, R5, R0, !PT ;  /* 0x0000000005007209 */ /* 0x000fe20007810000 */
[----:B------:R-:W-:Y:S01]  /*14020*/  LDSM.16.MT88.4 R184, [R215+0xa000] ;  /* 0x00a00000d7b8783b */ /* 0x000fe20000004200 */
[----:B------:R-:W-:Y:S02]  /*14030*/  FSEL R236, R177, -INF , !P2 ;  /* 0xff800000b1ec7808 */ /* 0x000fe40005000000 */
[----:B------:R-:W-:Y:S02]  /*14040*/  FMNMX.FTZ R0, R211, R0, !PT ;  /* 0x00000000d3007209 */ /* 0x000fe40007810000 */
[----:B------:R-:W-:Y:S02]  /*14050*/  ISETP.GE.OR P1, PT, R9, R232, !P1 ;  /* 0x000000e80900720c */ /* 0x000fe40004f26670 */
[----:B------:R-:W-:Y:S02]  /*14060*/  ISETP.GE.AND P0, PT, R8, R228, PT ;  /* 0x000000e40800720c */ /* 0x000fe40003f06270 */
[----:B------:R-:W-:Y:S02]  /*14070*/  FSEL R237, R27, -INF , !P1 ;  /* 0xff8000001bed7808 */ /* 0x000fe40004800000 */
[----:B------:R-:W-:Y:S02]  /*14080*/  FMNMX.FTZ R0, R236, R0, !PT ;  /* 0x00000000ec007209 */ /* 0x000fe40007810000 */
[----:B------:R-:W-:Y:S02]  /*14090*/  ISETP.GE.OR P0, PT, R8, R232, !P0 ;  /* 0x000000e80800720c */ /* 0x000fe40004706670 */
[----:B------:R-:W-:Y:S02]  /*140a0*/  FMNMX.FTZ R0, R237, R0, !PT ;  /* 0x00000000ed007209 */ /* 0x000fe40007810000 */
[----:B------:R-:W-:Y:S02]  /*140b0*/  FSEL R140, R26, -INF , !P0 ;  /* 0xff8000001a8c7808 */ /* 0x000fe40004000000 */
[----:B-1----:R-:W-:Y:S02]  /*140c0*/  FMNMX.FTZ R134, R134, R2, !PT ;  /* 0x0000000286867209 */ /* 0x002fe40007810000 */
[----:B------:R-:W-:Y:S02]  /*140d0*/  FMNMX.FTZ R0, R140, R0, !PT ;  /* 0x000000008c007209 */ /* 0x000fe40007810000 */
[----:B------:R-:W-:Y:S01]  /*140e0*/  FMNMX.FTZ R136, R136, R22, !PT ;  /* 0x0000001688887209 */ /* 0x000fe20007810000 */
[----:B------:R-:W1:Y:S01]  /*140f0*/  SHFL.BFLY PT, R8, R134, 0x1, 0x1f ;  /* 0x0c201f0086087f89 */ /* 0x000e6200000e0000 */
[----:B------:R-:W-:Y:S02]  /*14100*/  FMNMX.FTZ R135, R135, R23, !PT ;  /* 0x0000001787877209 */ /* 0x000fe40007810000 */
[C---:B------:R-:W-:Y:S01]  /*14110*/  FSETP.NEU.FTZ.AND P3, PT, R136.reuse, -INF , PT ;  /* 0xff8000008800780b */ /* 0x040fe20003f7d000 */
[----:B------:R-:W-:Y:S01]  /*14120*/  FMUL.FTZ R141, R136, c[0x0][0x23c] ;  /* 0x00008f00888d7a20 */ /* 0x000fe20000410000 */
[C---:B------:R-:W-:Y:S01]  /*14130*/  FSETP.NEU.FTZ.AND P2, PT, R135.reuse, -INF , PT ;  /* 0xff8000008700780b */ /* 0x040fe20003f5d000 */
[----:B------:R-:W-:Y:S02]  /*14140*/  FMUL.FTZ R142, R135, c[0x0][0x23c] ;  /* 0x00008f00878e7a20 */ /* 0x000fe40000410000 */
[----:B------:R-:W2:Y:S01]  /*14150*/  SHFL.BFLY PT, R2, R0, 0x2, 0x1f ;  /* 0x0c401f0000027f89 */ /* 0x000ea200000e0000 */
[----:B------:R-:W-:Y:S02]  /*14160*/  FSEL R141, R141, RZ, P3 ;  /* 0x000000ff8d8d7208 */ /* 0x000fe40001800000 */
[----:B------:R-:W-:Y:S03]  /*14170*/  FSEL R142, R142, RZ, P2 ;  /* 0x000000ff8e8e7208 */ /* 0x000fe60001000000 */
[--C-:B------:R-:W-:Y:S02]  /*14180*/  FFMA.FTZ R10, R10, c[0x0][0x23c], -R141.reuse ;  /* 0x00008f000a0a7a23 */ /* 0x100fe4000001088d */
[--C-:B------:R-:W-:Y:S02]  /*14190*/  FFMA.FTZ R20, R20, c[0x0][0x23c], -R142.reuse ;  /* 0x00008f0014147a23 */ /* 0x100fe4000001088e */
[--C-:B------:R-:W-:Y:S01]  /*141a0*/  FFMA.FTZ R21, R21, c[0x0][0x23c], -R142.reuse ;  /* 0x00008f0015157a23 */ /* 0x100fe2000001088e */
[----:B------:R-:W-:Y:S01]  /*141b0*/  MUFU.EX2 R28, R10 ;  /* 0x0000000a001c7308 */ /* 0x000fe20000000800 */
[--C-:B------:R-:W-:Y:S02]  /*141c0*/  FFMA.FTZ R11, R11, c[0x0][0x23c], -R141.reuse ;  /* 0x00008f000b0b7a23 */ /* 0x100fe4000001088d */
[--C-:B------:R-:W-:Y:S01]  /*141d0*/  FFMA.FTZ R17, R17, c[0x0][0x23c], -R141.reuse ;  /* 0x00008f0011117a23 */ /* 0x100fe2000001088d */
[----:B-1----:R-:W-:Y:S01]  /*141e0*/  FMNMX.FTZ R134, R134, R8, !PT ;  /* 0x0000000886867209 */ /* 0x002fe20007810000 */
[----:B------:R-:W-:Y:S02]  /*141f0*/  FFMA.FTZ R16, R16, c[0x0][0x23c], -R141 ;  /* 0x00008f0010107a23 */ /* 0x000fe4000001088d */
[--C-:B------:R-:W-:Y:S01]  /*14200*/  FFMA.FTZ R12, R12, c[0x0][0x23c], -R142.reuse ;  /* 0x00008f000c0c7a23 */ /* 0x100fe2000001088e */
[C---:B------:R-:W-:Y:S02]  /*14210*/  FSETP.NEU.FTZ.AND P1, PT, R134.reuse, -INF , PT ;  /* 0xff8000008600780b */ /* 0x040fe40003f3d000 */
[----:B------:R-:W-:Y:S01]  /*14220*/  MUFU.EX2 R246, R20 ;  /* 0x0000001400f67308 */ /* 0x000fe20000000800 */
[----:B------:R-:W-:Y:S01]  /*14230*/  FMUL.FTZ R143, R134, c[0x0][0x23c] ;  /* 0x00008f00868f7a20 */ /* 0x000fe20000410000 */
[----:B--2---:R-:W-:Y:S01]  /*14240*/  FMNMX.FTZ R0, R0, R2, !PT ;  /* 0x0000000200007209 */ /* 0x004fe20007810000 */
[----:B------:R-:W-:Y:S03]  /*14250*/  FFMA.FTZ R15, R15, c[0x0][0x23c], -R142 ;  /* 0x00008f000f0f7a23 */ /* 0x000fe6000001088e */
[----:B------:R-:W-:Y:S01]  /*14260*/  FSEL R143, R143, RZ, P1 ;  /* 0x000000ff8f8f7208 */ /* 0x000fe20000800000 */
[----:B------:R-:W1:Y:S03]  /*14270*/  SHFL.BFLY PT, R2, R0, 0x1, 0x1f ;  /* 0x0c201f0000027f89 */ /* 0x000e6600000e0000 */
[----:B------:R2:W3:Y:S01]  /*14280*/  MUFU.EX2 R247, R21 ;  /* 0x0000001500f77308 */ /* 0x0004e20000000800 */
[--C-:B------:R-:W-:Y:S02]  /*14290*/  FFMA.FTZ R13, R13, c[0x0][0x23c], -R143.reuse ;  /* 0x00008f000d0d7a23 */ /* 0x100fe4000001088f */
[--C-:B------:R-:W-:Y:S02]  /*142a0*/  FFMA.FTZ R14, R14, c[0x0][0x23c], -R143.reuse ;  /* 0x00008f000e0e7a23 */ /* 0x100fe4000001088f */
[--C-:B------:R-:W-:Y:S02]  /*142b0*/  FFMA.FTZ R19, R19, c[0x0][0x23c], -R143.reuse ;  /* 0x00008f0013137a23 */ /* 0x100fe4000001088f */
[----:B------:R-:W-:Y:S03]  /*142c0*/  FFMA.FTZ R18, R18, c[0x0][0x23c], -R143 ;  /* 0x00008f0012127a23 */ /* 0x000fe6000001088f */
[----:B------:R-:W-:Y:S10]  /*142d0*/  MUFU.EX2 R252, R11 ;  /* 0x0000000b00fc7308 */ /* 0x000ff40000000800 */
[----:B------:R-:W-:Y:S01]  /*142e0*/  MUFU.EX2 R250, R17 ;  /* 0x0000001100fa7308 */ /* 0x000fe20000000800 */
[----:B-1----:R-:W-:Y:S02]  /*142f0*/  FMNMX.FTZ R137, R0, R2, !PT ;  /* 0x0000000200897209 */ /* 0x002fe40007810000 */
[----:B------:R-:W-:Y:S01]  /*14300*/  FSEL R0, R136, RZ, P3 ;  /* 0x000000ff88007208 */ /* 0x000fe20001800000 */
[----:B--2---:R-:W1:Y:S01]  /*14310*/  LDSM.16.MT88.4 R20, [R213+0xa000] ;  /* 0x00a00000d514783b */ /* 0x004e620000004200 */
[----:B------:R-:W-:Y:S01]  /*14320*/  FSEL R2, R135, RZ, P2 ;  /* 0x000000ff87027208 */ /* 0x000fe20001000000 */
[C---:B------:R-:W-:Y:S01]  /*14330*/  FMUL.FTZ R188, R137.reuse, c[0x0][0x23c] ;  /* 0x00008f0089bc7a20 */ /* 0x040fe20000410000 */
[----:B------:R-:W-:Y:S01]  /*14340*/  FSETP.NEU.FTZ.AND P0, PT, R137, -INF , PT ;  /* 0xff8000008900780b */ /* 0x000fe20003f1d000 */
[----:B------:R-:W-:Y:S02]  /*14350*/  FADD.FTZ R0, -R0, R3 ;  /* 0x0000000300007221 */ /* 0x000fe40000010100 */
[----:B------:R-:W2:Y:S01]  /*14360*/  MUFU.EX2 R251, R16 ;  /* 0x0000001000fb7308 */ /* 0x000ea20000000800 */
[----:B---3--:R-:W-:Y:S01]  /*14370*/  F2FP.PACK_AB R179, R247, R246 ;  /* 0x000000f6f7b3723e */ /* 0x008fe200000000ff */
[----:B------:R-:W-:Y:S01]  /*14380*/  FMUL.FTZ R0, R0, c[0x0][0x23c] ;  /* 0x00008f0000007a20 */ /* 0x000fe20000410000 */
[----:B------:R-:W-:Y:S05]  /*14390*/  FSEL R188, R188, RZ, P0 ;  /* 0x000000ffbcbc7208 */ /* 0x000fea0000000000 */
[--C-:B------:R-:W-:Y:S02]  /*143a0*/  FFMA.FTZ R7, R7, c[0x0][0x23c], -R188.reuse ;  /* 0x00008f0007077a23 */ /* 0x100fe400000108bc */
[----:B------:R3:W4:Y:S01]  /*143b0*/  MUFU.EX2 R133, R0 ;  /* 0x0000000000857308 */ /* 0x0007220000000800 */
[--C-:B------:R-:W-:Y:S02]  /*143c0*/  FFMA.FTZ R6, R6, c[0x0][0x23c], -R188.reuse ;  /* 0x00008f0006067a23 */ /* 0x100fe400000108bc */
[--C-:B------:R-:W-:Y:S02]  /*143d0*/  FFMA.FTZ R4, R4, c[0x0][0x23c], -R188.reuse ;  /* 0x00008f0004047a23 */ /* 0x100fe400000108bc */
[----:B------:R-:W-:Y:S05]  /*143e0*/  FFMA.FTZ R5, R5, c[0x0][0x23c], -R188 ;  /* 0x00008f0005057a23 */ /* 0x000fea00000108bc */
[----:B------:R-:W-:Y:S01]  /*143f0*/  MUFU.EX2 R238, R7 ;  /* 0x0000000700ee7308 */ /* 0x000fe20000000800 */
[----:B--2---:R-:W-:Y:S09]  /*14400*/  F2FP.PACK_AB R178, R251, R250 ;  /* 0x000000fafbb2723e */ /* 0x004ff200000000ff */
[----:B------:R-:W2:Y:S01]  /*14410*/  MUFU.EX2 R239, R6 ;  /* 0x0000000600ef7308 */ /* 0x000ea20000000800 */
[----:B---3--:R-:W-:Y:S01]  /*14420*/  FADD.FTZ R0, -R2, R132 ;  /* 0x0000008402007221 */ /* 0x008fe20000010100 */
[----:B------:R-:W-:Y:S01]  /*14430*/  FSEL R2, R134, RZ, P1 ;  /* 0x000000ff86027208 */ /* 0x000fe20000800000 */
[C---:B----4-:R-:W-:Y:S02]  /*14440*/  FMUL.FTZ R16, R133.reuse, R156 ;  /* 0x0000009c85107220 */ /* 0x050fe40000410000 */
[----:B------:R-:W-:Y:S05]  /*14450*/  FMUL.FTZ R0, R0, c[0x0][0x23c] ;  /* 0x00008f0000007a20 */ /* 0x000fea0000410000 */
[----:B------:R3:W-:Y:S01]  /*14460*/  MUFU.EX2 R240, R4 ;  /* 0x0000000400f07308 */ /* 0x0007e20000000800 */
[C---:B------:R-:W-:Y:S02]  /*14470*/  FMUL.FTZ R17, R133.reuse, R157 ;  /* 0x0000009d85117220 */ /* 0x040fe40000410000 */
[C---:B------:R-:W-:Y:S02]  /*14480*/  FMUL.FTZ R32, R133.reuse, R172 ;  /* 0x000000ac85207220 */ /* 0x040fe40000410000 */
[C---:B------:R-:W-:Y:S02]  /*14490*/  FMUL.FTZ R33, R133.reuse, R173 ;  /* 0x000000ad85217220 */ /* 0x040fe40000410000 */
[C---:B------:R-:W-:Y:S02]  /*144a0*/  FMUL.FTZ R36, R133.reuse, R36 ;  /* 0x0000002485247220 */ /* 0x040fe40000410000 */
[C---:B------:R-:W-:Y:S01]  /*144b0*/  FMUL.FTZ R37, R133.reuse, R37 ;  /* 0x0000002585257220 */ /* 0x040fe20000410000 */
[----:B------:R4:W5:Y:S01]  /*144c0*/  MUFU.EX2 R132, R0 ;  /* 0x0000000000847308 */ /* 0x0009620000000800 */
[C---:B------:R-:W-:Y:S02]  /*144d0*/  FMUL.FTZ R48, R133.reuse, R48 ;  /* 0x0000003085307220 */ /* 0x040fe40000410000 */
[----:B------:R-:W-:Y:S01]  /*144e0*/  FMUL.FTZ R49, R133, R49 ;  /* 0x0000003185317220 */ /* 0x000fe20000410000 */
[----:B--2---:R-:W-:Y:S01]  /*144f0*/  F2FP.PACK_AB R181, R239, R238 ;  /* 0x000000eeefb5723e */ /* 0x004fe200000000ff */
[C---:B------:R-:W-:Y:S02]  /*14500*/  FMUL.FTZ R52, R133.reuse, R52 ;  /* 0x0000003485347220 */ /* 0x040fe40000410000 */
        /* <DEDUP_REMOVED lines=8> */
[----:B------:R-:W-:Y:S01]  /*14590*/  MUFU.EX2 R248, R12 ;  /* 0x0000000c00f87308 */ /* 0x000fe20000000800 */
[C---:B------:R-:W-:Y:S02]  /*145a0*/  FMUL.FTZ R81, R133.reuse, R81 ;  /* 0x0000005185517220 */ /* 0x040fe40000410000 */
[----:B------:R-:W-:Y:S02]  /*145b0*/  FMUL.FTZ R84, R133, R84 ;  /* 0x0000005485547220 */ /* 0x000fe40000410000 */
[----:B----4-:R-:W-:Y:S01]  /*145c0*/  FADD.FTZ R0, -R2, R138 ;  /* 0x0000008a02007221 */ /* 0x010fe20000010100 */
[----:B------:R-:W-:Y:S01]  /*145d0*/  FSEL R2, R137, RZ, P0 ;  /* 0x000000ff89027208 */ /* 0x000fe20000000000 */
[----:B-----5:R-:W-:Y:S01]  /*145e0*/  FMUL.FTZ R6, R132, R146 ;  /* 0x0000009284067220 */ /* 0x020fe20000410000 */
[----:B------:R-:W-:Y:S01]  /*145f0*/  MOV R138, R28 ;  /* 0x0000001c008a7202 */ /* 0x000fe20000000f00 */
[----:B------:R-:W-:Y:S01]  /*14600*/  FMUL.FTZ R0, R0, c[0x0][0x23c] ;  /* 0x00008f0000007a20 */ /* 0x000fe20000410000 */
[----:B------:R-:W3:Y:S01]  /*14610*/  MUFU.EX2 R249, R15 ;  /* 0x0000000f00f97308 */ /* 0x000ee20000000800 */
[----:B------:R-:W-:Y:S01]  /*14620*/  FMUL.FTZ R7, R132, R147 ;  /* 0x0000009384077220 */ /* 0x000fe20000410000 */
[----:B------:R-:W-:Y:S01]  /*14630*/  F2FP.PACK_AB R176, R252, R138 ;  /* 0x0000008afcb0723e */ /* 0x000fe200000000ff */
[C---:B------:R-:W-:Y:S01]  /*14640*/  FMUL.FTZ R34, R132.reuse, R174 ;  /* 0x000000ae84227220 */ /* 0x040fe20000410000 */
[----:B--2---:R-:W-:Y:S01]  /*14650*/  F2FP.PACK_AB R183, R241, R240 ;  /* 0x000000f0f1b7723e */ /* 0x004fe200000000ff */
[----:B------:R-:W-:Y:S01]  /*14660*/  FMUL.FTZ R5, R133, R145 ;  /* 0x0000009185057220 */ /* 0x000fe20000410000 */
[----:B------:R-:W-:Y:S01]  /*14670*/  PLOP3.LUT P0, PT, PT, PT, UP0, 0x80, 0x0 ;  /* 0x000000000000781c */ /* 0x000fe20003f0f008 */
[----:B------:R-:W2:Y:S01]  /*14680*/  LDSM.16.MT88.4 R144, [R218+0xa000] ;  /* 0x00a00000da90783b */ /* 0x000ea20000004200 */
[C---:B------:R-:W-:Y:S02]  /*14690*/  FMUL.FTZ R35, R132.reuse, R175 ;  /* 0x000000af84237220 */ /* 0x040fe40000410000 */
[----:B------:R4:W5:Y:S01]  /*146a0*/  MUFU.EX2 R3, R0 ;  /* 0x0000000000037308 */ /* 0x0009620000000800 */
[C---:B------:R-:W-:Y:S02]  /*146b0*/  FMUL.FTZ R38, R132.reuse, R38 ;  /* 0x0000002684267220 */ /* 0x040fe40000410000 */
[C---:B------:R-:W-:Y:S02]  /*146c0*/  FMUL.FTZ R39, R132.reuse, R39 ;  /* 0x0000002784277220 */ /* 0x040fe40000410000 */
[----:B------:R-:W-:Y:S01]  /*146d0*/  LDSM.16.MT88.4 R172, [R215+0xa800] ;  /* 0x00a80000d7ac783b */ /* 0x000fe20000004200 */
[C---:B------:R-:W-:Y:S02]  /*146e0*/  FMUL.FTZ R50, R132.reuse, R50 ;  /* 0x0000003284327220 */ /* 0x040fe40000410000 */
[C---:B------:R-:W-:Y:S02]  /*146f0*/  FMUL.FTZ R51, R132.reuse, R51 ;  /* 0x0000003384337220 */ /* 0x040fe40000410000 */
[----:B------:R2:W-:Y:S01]  /*14700*/  MUFU.EX2 R242, R13 ;  /* 0x0000000d00f27308 */ /* 0x0005e20000000800 */
[C---:B------:R-:W-:Y:S02]  /*14710*/  FMUL.FTZ R54, R132.reuse, R54 ;  /* 0x0000003684367220 */ /* 0x040fe40000410000 */
[C---:B------:R-:W-:Y:S01]  /*14720*/  FMUL.FTZ R55, R132.reuse, R55 ;  /* 0x0000003784377220 */ /* 0x040fe20000410000 */
[----:B---3--:R-:W-:Y:S01]  /*14730*/  F2FP.PACK_AB R177, R249, R248 ;  /* 0x000000f8f9b1723e */ /* 0x008fe200000000ff */
[C---:B------:R-:W-:Y:S02]  /*14740*/  FMUL.FTZ R66, R132.reuse, R66 ;  /* 0x0000004284427220 */ /* 0x040fe40000410000 */
[C---:B------:R-:W-:Y:S02]  /*14750*/  FMUL.FTZ R67, R132.reuse, R67 ;  /* 0x0000004384437220 */ /* 0x040fe40000410000 */
[C---:B------:R-:W-:Y:S01]  /*14760*/  FMUL.FTZ R70, R132.reuse, R70 ;  /* 0x0000004684467220 */ /* 0x040fe20000410000 */
[----:B------:R-:W3:Y:S01]  /*14770*/  MUFU.EX2 R244, R14 ;  /* 0x0000000e00f47308 */ /* 0x000ee20000000800 */
[-C--:B-1----:R-:W-:Y:S01]  /*14780*/  HMMA.16816.F32 R4, R176, R20.reuse, R4 ;  /* 0x00000014b004723c */ /* 0x082fe20000001804 */
[----:B------:R-:W-:Y:S02]  /*14790*/  FMUL.FTZ R71, R132, R71 ;  /* 0x0000004784477220 */ /* 0x000fe40000410000 */
[----:B----4-:R-:W-:Y:S02]  /*147a0*/  FADD.FTZ R0, -R2, R139 ;  /* 0x0000008b02007221 */ /* 0x010fe40000010100 */
[--C-:B------:R-:W-:Y:S02]  /*147b0*/  FFMA.FTZ R2, R189, c[0x0][0x23c], -R141.reuse ;  /* 0x00008f00bd027a23 */ /* 0x100fe4000001088d */
[----:B------:R-:W-:Y:S02]  /*147c0*/  FMUL.FTZ R0, R0, c[0x0][0x23c] ;  /* 0x00008f0000007a20 */ /* 0x000fe40000410000 */
[----:B------:R1:W-:Y:S03]  /*147d0*/  MUFU.EX2 R209, R2 ;  /* 0x0000000200d17308 */ /* 0x0003e60000000800 */
[C---:B-----5:R-:W-:Y:S02]  /*147e0*/  FMUL.FTZ R8, R3.reuse, R148 ;  /* 0x0000009403087220 */ /* 0x060fe40000410000 */
[C---:B------:R-:W-:Y:S02]  /*147f0*/  FMUL.FTZ R9, R3.reuse, R149 ;  /* 0x0000009503097220 */ /* 0x040fe40000410000 */
[C---:B------:R-:W-:Y:S02]  /*14800*/  FMUL.FTZ R12, R3.reuse, R152 ;  /* 0x00000098030c7220 */ /* 0x040fe40000410000 */
[C---:B--2---:R-:W-:Y:S01]  /*14810*/  FMUL.FTZ R13, R3.reuse, R153 ;  /* 0x00000099030d7220 */ /* 0x044fe20000410000 */
        /* <DEDUP_REMOVED lines=8> */
[C---:B------:R-:W-:Y:S02]  /*148a0*/  FMUL.FTZ R41, R3.reuse, R41 ;  /* 0x0000002903297220 */ /* 0x040fe40000410000 */
[C---:B------:R-:W-:Y:S02]  /*148b0*/  FMUL.FTZ R44, R3.reuse, R44 ;  /* 0x0000002c032c7220 */ /* 0x040fe40000410000 */
[--C-:B-1----:R-:W-:Y:S02]  /*148c0*/  FFMA.FTZ R2, R190, c[0x0][0x23c], -R141.reuse ;  /* 0x00008f00be027a23 */ /* 0x102fe4000001088d */
[C---:B------:R-:W-:Y:S02]  /*148d0*/  FMUL.FTZ R45, R3.reuse, R45 ;  /* 0x0000002d032d7220 */ /* 0x040fe40000410000 */
[C---:B------:R-:W-:Y:S01]  /*148e0*/  FMUL.FTZ R56, R3.reuse, R56 ;  /* 0x0000003803387220 */ /* 0x040fe20000410000 */
[----:B------:R1:W-:Y:S01]  /*148f0*/  MUFU.EX2 R208, R2 ;  /* 0x0000000200d07308 */ /* 0x0003e20000000800 */
[C---:B------:R-:W-:Y:S02]  /*14900*/  FMUL.FTZ R57, R3.reuse, R57 ;  /* 0x0000003903397220 */ /* 0x040fe40000410000 */
[C---:B------:R-:W-:Y:S02]  /*14910*/  FMUL.FTZ R60, R3.reuse, R60 ;  /* 0x0000003c033c7220 */ /* 0x040fe40000410000 */
[C---:B--2---:R-:W-:Y:S02]  /*14920*/  FMUL.FTZ R19, R132.reuse, R159 ;  /* 0x0000009f84137220 */ /* 0x044fe40000410000 */
[C---:B------:R-:W-:Y:S02]  /*14930*/  FMUL.FTZ R61, R3.reuse, R61 ;  /* 0x0000003d033d7220 */ /* 0x040fe40000410000 */
[C---:B------:R-:W-:Y:S01]  /*14940*/  FMUL.FTZ R72, R3.reuse, R72 ;  /* 0x0000004803487220 */ /* 0x040fe20000410000 */
[----:B------:R-:W2:Y:S01]  /*14950*/  MUFU.EX2 R0, R0 ;  /* 0x0000000000007308 */ /* 0x000ea20000000800 */
[C---:B------:R-:W-:Y:S02]  /*14960*/  FMUL.FTZ R73, R3.reuse, R73 ;  /* 0x0000004903497220 */ /* 0x040fe40000410000 */
[----:B------:R-:W-:Y:S01]  /*14970*/  FMUL.FTZ R76, R3, R76 ;  /* 0x0000004c034c7220 */ /* 0x000fe20000410000 */
[----:B---3--:R-:W-:Y:S01]  /*14980*/  F2FP.PACK_AB R182, R245, R243 ;  /* 0x000000f3f5b6723e */ /* 0x008fe200000000ff */
[C---:B------:R-:W-:Y:S02]  /*14990*/  FMUL.FTZ R18, R132.reuse, R158 ;  /* 0x0000009e84127220 */ /* 0x040fe40000410000 */
[----:B------:R-:W-:Y:S01]  /*149a0*/  LDSM.16.MT88.4 R156, [R213+0xa800] ;  /* 0x00a80000d59c783b */ /* 0x000fe20000004200 */
[----:B------:R-:W-:Y:S02]  /*149b0*/  FMUL.FTZ R77, R3, R77 ;  /* 0x0000004d034d7220 */ /* 0x000fe40000410000 */
[C---:B------:R-:W-:Y:S02]  /*149c0*/  FMUL.FTZ R82, R132.reuse, R82 ;  /* 0x0000005284527220 */ /* 0x040fe40000410000 */
[C---:B------:R-:W-:Y:S02]  /*149d0*/  FMUL.FTZ R83, R132.reuse, R83 ;  /* 0x0000005384537220 */ /* 0x040fe40000410000 */
[--C-:B-1----:R-:W-:Y:S02]  /*149e0*/  FFMA.FTZ R2, R191, c[0x0][0x23c], -R142.reuse ;  /* 0x00008f00bf027a23 */ /* 0x102fe4000001088e */
[----:B------:R-:W-:Y:S02]  /*149f0*/  FMUL.FTZ R85, R133, R85 ;  /* 0x0000005585557220 */ /* 0x000fe40000410000 */
[----:B------:R1:W-:Y:S01]  /*14a00*/  MUFU.EX2 R207, R2 ;  /* 0x0000000200cf7308 */ /* 0x0003e20000000800 */
[C---:B------:R-:W-:Y:S02]  /*14a10*/  FMUL.FTZ R86, R132.reuse, R86 ;  /* 0x0000005684567220 */ /* 0x040fe40000410000 */
[----:B------:R-:W-:Y:S02]  /*14a20*/  FMUL.FTZ R87, R132, R87 ;  /* 0x0000005784577220 */ /* 0x000fe40000410000 */
        /* <DEDUP_REMOVED lines=12> */
[--C-:B-1----:R-:W-:Y:S03]  /*14af0*/  FFMA.FTZ R2, R192, c[0x0][0x23c], -R142.reuse ;  /* 0x00008f00c0027a23 */ /* 0x102fe6000001088e */
[----:B------:R-:W-:Y:S01]  /*14b00*/  FMUL.FTZ R21, R133, R161 ;  /* 0x000000a185157220 */ /* 0x000fe20000410000 */
[----:B------:R1:W3:Y:S01]  /*14b10*/  MUFU.EX2 R206, R2 ;  /* 0x0000000200ce7308 */ /* 0x0002e20000000800 */
        /* <DEDUP_REMOVED lines=12> */
[--C-:B-1----:R-:W-:Y:S02]  /*14be0*/  FFMA.FTZ R2, R195, c[0x0][0x23c], -R141.reuse ;  /* 0x00008f00c3027a23 */ /* 0x102fe4000001088d */
[----:B------:R-:W-:Y:S02]  /*14bf0*/  FFMA.FTZ R141, R194, c[0x0][0x23c], -R141 ;  /* 0x00008f00c28d7a23 */ /* 0x000fe4000001088d */
[----:B------:R1:W-:Y:S01]  /*14c00*/  MUFU.EX2 R205, R2 ;  /* 0x0000000200cd7308 */ /* 0x0003e20000000800 */
[C---:B------:R-:W-:Y:S01]  /*14c10*/  HMMA.16816.F32 R24, R180.reuse, R184, R24 ;  /* 0x000000b8b418723c */ /* 0x040fe20000001818 */
[C---:B------:R-:W-:Y:S03]  /*14c20*/  FMUL.FTZ R63, R0.reuse, R63 ;  /* 0x0000003f003f7220 */ /* 0x040fe60000410000 */
[C---:B------:R-:W-:Y:S02]  /*14c30*/  FMUL.FTZ R74, R0.reuse, R74 ;  /* 0x0000004a004a7220 */ /* 0x040fe40000410000 */
[C---:B------:R-:W-:Y:S02]  /*14c40*/  FMUL.FTZ R75, R0.reuse, R75 ;  /* 0x0000004b004b7220 */ /* 0x040fe40000410000 */
[-C--:B------:R-:W-:Y:S01]  /*14c50*/  HMMA.16816.F32 R28, R180, R186.reuse, R28 ;  /* 0x000000bab41c723c */ /* 0x080fe2000000181c */
[C---:B------:R-:W-:Y:S01]  /*14c60*/  FMUL.FTZ R78, R0.reuse, R78 ;  /* 0x0000004e004e7220 */ /* 0x040fe20000410000 */
[----:B------:R3:W4:Y:S02]  /*14c70*/  MUFU.EX2 R204, R141 ;  /* 0x0000008d00cc7308 */ /* 0x0007240000000800 */
[C---:B------:R-:W-:Y:S02]  /*14c80*/  FMUL.FTZ R79, R0.reuse, R79 ;  /* 0x0000004f004f7220 */ /* 0x040fe40000410000 */
[----:B------:R-:W-:Y:S02]  /*14c90*/  FMUL.FTZ R89, R3, R89 ;  /* 0x0000005903597220 */ /* 0x000fe40000410000 */
[C---:B------:R-:W-:Y:S01]  /*14ca0*/  HMMA.16816.F32 R32, R176.reuse, R186, R32 ;  /* 0x000000bab020723c */ /* 0x040fe20000001820 */
[----:B------:R-:W-:Y:S03]  /*14cb0*/  LDSM.16.MT88.4 R184, [R217+0xa800] ;  /* 0x00a80000d9b8783b */ /* 0x000fe60000004200 */
[C---:B------:R-:W-:Y:S02]  /*14cc0*/  FMUL.FTZ R90, R0.reuse, R90 ;  /* 0x0000005a005a7220 */ /* 0x040fe40000410000 */
[C---:B------:R-:W-:Y:S02]  /*14cd0*/  FMUL.FTZ R91, R0.reuse, R91 ;  /* 0x0000005b005b7220 */ /* 0x040fe40000410000 */
[-C--:B------:R-:W-:Y:S01]  /*14ce0*/  HMMA.16816.F32 R36, R176, R144.reuse, R36 ;  /* 0x00000090b024723c */ /* 0x080fe20000001824 */
[--C-:B-1----:R-:W-:Y:S03]  /*14cf0*/  FFMA.FTZ R2, R197, c[0x0][0x23c], -R142.reuse ;  /* 0x00008f00c5027a23 */ /* 0x102fe6000001088e */
[C---:B------:R-:W-:Y:S01]  /*14d00*/  FMUL.FTZ R92, R3.reuse, R92 ;  /* 0x0000005c035c7220 */ /* 0x040fe20000410000 */
[----:B------:R1:W-:Y:S01]  /*14d10*/  MUFU.EX2 R203, R2 ;  /* 0x0000000200cb7308 */ /* 0x0003e20000000800 */
[----:B------:R-:W-:Y:S02]  /*14d20*/  FMUL.FTZ R93, R3, R93 ;  /* 0x0000005d035d7220 */ /* 0x000fe40000410000 */
[C---:B------:R-:W-:Y:S01]  /*14d30*/  HMMA.16816.F32 R40, R180.reuse, R144, R40 ;  /* 0x00000090b428723c */ /* 0x040fe20000001828 */
[C---:B------:R-:W-:Y:S03]  /*14d40*/  FMUL.FTZ R94, R0.reuse, R94 ;  /* 0x0000005e005e7220 */ /* 0x040fe60000410000 */
[----:B------:R-:W-:Y:S01]  /*14d50*/  FMUL.FTZ R95, R0, R95 ;  /* 0x0000005f005f7220 */ /* 0x000fe20000410000 */
[----:B---3--:R-:W-:Y:S01]  /*14d60*/  F2FP.PACK_AB R141, R206, R207 ;  /* 0x000000cfce8d723e */ /* 0x008fe200000000ff */
[C---:B------:R-:W-:Y:S02]  /*14d70*/  FMUL.FTZ R96, R133.reuse, R96 ;  /* 0x0000006085607220 */ /* 0x040fe40000410000 */
[-C--:B------:R-:W-:Y:S01]  /*14d80*/  HMMA.16816.F32 R44, R180, R146.reuse, R44 ;  /* 0x00000092b42c723c */ /* 0x080fe2000000182c */
[----:B------:R-:W-:Y:S03]  /*14d90*/  FMUL.FTZ R97, R133, R97 ;  /* 0x0000006185617220 */ /* 0x000fe60000410000 */
[C---:B------:R-:W-:Y:S02]  /*14da0*/  FMUL.FTZ R98, R132.reuse, R98 ;  /* 0x0000006284627220 */ /* 0x040fe40000410000 */
[----:B------:R-:W-:Y:S02]  /*14db0*/  FMUL.FTZ R99, R132, R99 ;  /* 0x0000006384637220 */ /* 0x000fe40000410000 */
[C---:B------:R-:W-:Y:S01]  /*14dc0*/  HMMA.16816.F32 R48, R176.reuse, R146, R48 ;  /* 0x00000092b030723c */ /* 0x040fe20000001830 */
[----:B------:R-:W3:Y:S03]  /*14dd0*/  LDSM.16.MT88.4 R144, [R213+0xb000] ;  /* 0x00b00000d590783b */ /* 0x000ee60000004200 */
[C---:B------:R-:W-:Y:S02]  /*14de0*/  FMUL.FTZ R104, R3.reuse, R104 ;  /* 0x0000006803687220 */ /* 0x040fe40000410000 */
[--C-:B-1----:R-:W-:Y:S02]  /*14df0*/  FFMA.FTZ R2, R198, c[0x0][0x23c], -R143.reuse ;  /* 0x00008f00c6027a23 */ /* 0x102fe4000001088f */
[-C--:B--2---:R-:W-:Y:S01]  /*14e00*/  HMMA.16816.F32 R52, R176, R148.reuse, R52 ;  /* 0x00000094b034723c */ /* 0x084fe20000001834 */
[C---:B------:R-:W-:Y:S01]  /*14e10*/  FMUL.FTZ R105, R3.reuse, R105 ;  /* 0x0000006903697220 */ /* 0x040fe20000410000 */
[----:B------:R1:W-:Y:S02]  /*14e20*/  MUFU.EX2 R201, R2 ;  /* 0x0000000200c97308 */ /* 0x0003e40000000800 */
        /* <DEDUP_REMOVED lines=11> */
[----:B------:R-:W2:Y:S03]  /*14ee0*/  LDSM.16.MT88.4 R148, [R215+0xb000] ;  /* 0x00b00000d794783b */ /* 0x000ea60000004200 */
[--C-:B-1----:R-:W-:Y:S02]  /*14ef0*/  FFMA.FTZ R2, R199, c[0x0][0x23c], -R143.reuse ;  /* 0x00008f00c7027a23 */ /* 0x102fe4000001088f */
[C---:B------:R-:W-:Y:S02]  /*14f00*/  FMUL.FTZ R122, R0.reuse, R122 ;  /* 0x0000007a007a7220 */ /* 0x040fe40000410000 */
[----:B------:R1:W-:Y:S01]  /*14f10*/  MUFU.EX2 R200, R2 ;  /* 0x0000000200c87308 */ /* 0x0003e20000000800 */
[-C--:B---3--:R-:W-:Y:S03]  /*14f20*/  HMMA.16816.F32 R68, R176, R144.reuse, R68 ;  /* 0x00000090b044723c */ /* 0x088fe60000001844 */
[C---:B------:R-:W-:Y:S02]  /*14f30*/  FMUL.FTZ R123, R0.reuse, R123 ;  /* 0x0000007b007b7220 */ /* 0x040fe40000410000 */
[C---:B------:R-:W-:Y:S02]  /*14f40*/  FMUL.FTZ R124, R3.reuse, R124 ;  /* 0x0000007c037c7220 */ /* 0x040fe40000410000 */
[----:B------:R-:W-:Y:S01]  /*14f50*/  FMUL.FTZ R125, R3, R125 ;  /* 0x0000007d037d7220 */ /* 0x000fe20000410000 */
[C---:B------:R-:W-:Y:S01]  /*14f60*/  HMMA.16816.F32 R72, R180.reuse, R144, R72 ;  /* 0x00000090b448723c */ /* 0x040fe20000001848 */
[C---:B------:R-:W-:Y:S03]  /*14f70*/  FMUL.FTZ R126, R0.reuse, R126 ;  /* 0x0000007e007e7220 */ /* 0x040fe60000410000 */
[----:B------:R-:W-:Y:S02]  /*14f80*/  FMUL.FTZ R127, R0, R127 ;  /* 0x0000007f007f7220 */ /* 0x000fe40000410000 */
[----:B------:R-:W-:Y:S02]  /*14f90*/  FFMA.FTZ R142, R196, c[0x0][0x23c], -R142 ;  /* 0x00008f00c48e7a23 */ /* 0x000fe4000001088e */
[-C--:B------:R-:W-:Y:S01]  /*14fa0*/  HMMA.16816.F32 R76, R180, R146.reuse, R76 ;  /* 0x00000092b44c723c */ /* 0x080fe2000000184c */
[C---:B------:R-:W-:Y:S01]  /*14fb0*/  FMUL.FTZ R100, R133.reuse, R100 ;  /* 0x0000006485647220 */ /* 0x040fe20000410000 */
[----:B------:R4:W3:Y:S02]  /*14fc0*/  MUFU.EX2 R202, R142 ;  /* 0x0000008e00ca7308 */ /* 0x0008e40000000800 */
[----:B------:R-:W-:Y:S02]  /*14fd0*/  FMUL.FTZ R101, R133, R101 ;  /* 0x0000006585657220 */ /* 0x000fe40000410000 */
[----:B------:R-:W-:Y:S02]  /*14fe0*/  FMUL.FTZ R102, R132, R102 ;  /* 0x0000006684667220 */ /* 0x000fe40000410000 */
[C---:B------:R-:W-:Y:S01]  /*14ff0*/  HMMA.16816.F32 R80, R176.reuse, R146, R80 ;  /* 0x00000092b050723c */ /* 0x040fe20000001850 */
[--C-:B-1----:R-:W-:Y:S01]  /*15000*/  FFMA.FTZ R2, R210, c[0x0][0x23c], -R143.reuse ;  /* 0x00008f00d2027a23 */ /* 0x102fe2000001088f */
[----:B------:R-:W1:Y:S02]  /*15010*/  LDSM.16.MT88.4 R144, [R218+0xb000] ;  /* 0x00b00000da90783b */ /* 0x000e640000004200 */
[----:B------:R-:W-:Y:S01]  /*15020*/  FFMA.FTZ R143, R193, c[0x0][0x23c], -R143 ;  /* 0x00008f00c18f7a23 */ /* 0x000fe2000001088f */
[----:B------:R5:W-:Y:S01]  /*15030*/  MUFU.EX2 R199, R2 ;  /* 0x0000000200c77308 */ /* 0x000be20000000800 */
[C---:B------:R-:W-:Y:S02]  /*15040*/  FMUL.FTZ R103, R132.reuse, R103 ;  /* 0x0000006784677220 */ /* 0x040fe40000410000 */
[-C--:B--2---:R-:W-:Y:S01]  /*15050*/  HMMA.16816.F32 R84, R176, R148.reuse, R84 ;  /* 0x00000094b054723c */ /* 0x084fe20000001854 */
[C---:B------:R-:W-:Y:S01]  /*15060*/  FMUL.FTZ R112, R133.reuse, R112 ;  /* 0x0000007085707220 */ /* 0x040fe20000410000 */
[----:B------:R-:W2:Y:S02]  /*15070*/  LDL.LU R210, [R1] ;  /* 0x0000000001d27983 */ /* 0x000ea40000300800 */
[C---:B------:R-:W-:Y:S02]  /*15080*/  FMUL.FTZ R113, R133.reuse, R113 ;  /* 0x0000007185717220 */ /* 0x040fe40000410000 */
[----:B------:R-:W-:Y:S01]  /*15090*/  LDSM.16.MT88.4 R192, [R215+0xb800] ;  /* 0x00b80000d7c0783b */ /* 0x000fe20000004200 */
[----:B------:R3:W1:Y:S01]  /*150a0*/  MUFU.EX2 R198, R143 ;  /* 0x0000008f00c67308 */ /* 0x0006620000000800 */
[C---:B------:R-:W-:Y:S01]  /*150b0*/  HMMA.16816.F32 R88, R180.reuse, R148, R88 ;  /* 0x00000094b458723c */ /* 0x040fe20000001858 */
[----:B------:R-:W-:Y:S03]  /*150c0*/  FMUL.FTZ R114, R132, R114 ;  /* 0x0000007284727220 */ /* 0x000fe60000410000 */
[----:B----4-:R-:W-:Y:S01]  /*150d0*/  F2FP.PACK_AB R142, R204, R205 ;  /* 0x000000cdcc8e723e */ /* 0x010fe200000000ff */
[C---:B------:R-:W-:Y:S02]  /*150e0*/  FMUL.FTZ R115, R132.reuse, R115 ;  /* 0x0000007384737220 */ /* 0x040fe40000410000 */
[C---:B------:R-:W-:Y:S01]  /*150f0*/  FMUL.FTZ R116, R133.reuse, R116 ;  /* 0x0000007485747220 */ /* 0x040fe20000410000 */
[-C--:B------:R-:W-:Y:S01]  /*15100*/  HMMA.16816.F32 R92, R180, R150.reuse, R92 ;  /* 0x00000096b45c723c */ /* 0x080fe2000000185c */
[----:B------:R-:W-:Y:S03]  /*15110*/  FMUL.FTZ R117, R133, R117 ;  /* 0x0000007585757220 */ /* 0x000fe60000410000 */
[C---:B------:R-:W-:Y:S02]  /*15120*/  FMUL.FTZ R118, R132.reuse, R118 ;  /* 0x0000007684767220 */ /* 0x040fe40000410000 */
[--C-:B-----5:R-:W-:Y:S02]  /*15130*/  FFMA.FTZ R2, R211, c[0x0][0x23c], -R188.reuse ;  /* 0x00008f00d3027a23 */ /* 0x120fe400000108bc */
[C---:B------:R-:W-:Y:S01]  /*15140*/  HMMA.16816.F32 R96, R176.reuse, R150, R96 ;  /* 0x00000096b060723c */ /* 0x040fe20000001860 */
[----:B------:R-:W4:Y:S01]  /*15150*/  LDL.LU R211, [R1+0x4] ;  /* 0x0000040001d37983 */ /* 0x000f220000300800 */
[----:B------:R5:W-:Y:S02]  /*15160*/  MUFU.EX2 R197, R2 ;  /* 0x0000000200c57308 */ /* 0x000be40000000800 */
[----:B------:R-:W-:Y:S01]  /*15170*/  FMUL.FTZ R119, R132, R119 ;  /* 0x0000007784777220 */ /* 0x000fe20000410000 */
[----:B------:R-:W5:Y:S01]  /*15180*/  LDSM.16.MT88.4 R148, [R217+0xb000] ;  /* 0x00b00000d994783b */ /* 0x000f620000004200 */
[C---:B------:R-:W-:Y:S01]  /*15190*/  FMUL.FTZ R128, R133.reuse, R128 ;  /* 0x0000008085807220 */ /* 0x040fe20000410000 */
[----:B---3--:R-:W-:Y:S01]  /*151a0*/  F2FP.PACK_AB R143, R202, R203 ;  /* 0x000000cbca8f723e */ /* 0x008fe200000000ff */
[----:B------:R-:W-:Y:S01]  /*151b0*/  FMUL.FTZ R129, R133, R129 ;  /* 0x0000008185817220 */ /* 0x000fe20000410000 */
[-C--:B-1----:R-:W-:Y:S03]  /*151c0*/  HMMA.16816.F32 R100, R176, R144.reuse, R100 ;  /* 0x00000090b064723c */ /* 0x082fe60000001864 */
[C---:B------:R-:W-:Y:S02]  /*151d0*/  FMUL.FTZ R130, R132.reuse, R130 ;  /* 0x0000008284827220 */ /* 0x040fe40000410000 */
[----:B------:R-:W-:Y:S03]  /*151e0*/  FMUL.FTZ R131, R132, R131 ;  /* 0x0000008384837220 */ /* 0x000fe60000410000 */
[C---:B------:R-:W-:Y:S08]  /*151f0*/  HMMA.16816.F32 R104, R180.reuse, R144, R104 ;  /* 0x00000090b468723c */ /* 0x040ff00000001868 */
[-C--:B------:R-:W-:Y:S01]  /*15200*/  HMMA.16816.F32 R108, R180, R146.reuse, R108 ;  /* 0x00000092b46c723c */ /* 0x080fe2000000186c */
[--C-:B-----5:R-:W-:Y:S02]  /*15210*/  FFMA.FTZ R2, R236, c[0x0][0x23c], -R188.reuse ;  /* 0x00008f00ec027a23 */ /* 0x120fe400000108bc */
[----:B------:R-:W3:Y:S02]  /*15220*/  LDL.LU R236, [R1+0x8] ;  /* 0x0000080001ec7983 */ /* 0x000ee40000300800 */
[----:B------:R1:W5:Y:S03]  /*15230*/  MUFU.EX2 R196, R2 ;  /* 0x0000000200c47308 */ /* 0x0003660000000800 */
[C---:B------:R-:W-:Y:S08]  /*15240*/  HMMA.16816.F32 R112, R176.reuse, R146, R112 ;  /* 0x00000092b070723c */ /* 0x040ff00000001870 */
[-C--:B------:R-:W-:Y:S08]  /*15250*/  HMMA.16816.F32 R116, R176, R148.reuse, R116 ;  /* 0x00000094b074723c */ /* 0x080ff00000001874 */
[C---:B------:R-:W-:Y:S01]  /*15260*/  HMMA.16816.F32 R120, R180.reuse, R148, R120 ;  /* 0x00000094b478723c */ /* 0x040fe20000001878 */
[--C-:B-1----:R-:W-:Y:S02]  /*15270*/  FFMA.FTZ R2, R237, c[0x0][0x23c], -R188.reuse ;  /* 0x00008f00ed027a23 */ /* 0x102fe400000108bc */
[----:B------:R-:W3:Y:S01]  /*15280*/  LDL.LU R237, [R1+0xc] ;  /* 0x00000c0001ed7983 */ /* 0x000ee20000300800 */
[----:B------:R-:W-:Y:S04]  /*15290*/  FFMA.FTZ R188, R140, c[0x0][0x23c], -R188 ;  /* 0x00008f008cbc7a23 */ /* 0x000fe800000108bc */
[-C--:B------:R-:W-:Y:S01]  /*152a0*/  HMMA.16816.F32 R124, R180, R150.reuse, R124 ;  /* 0x00000096b47c723c */ /* 0x080fe2000000187c */
[----:B------:R1:W-:Y:S01]  /*152b0*/  MUFU.EX2 R139, R2 ;  /* 0x00000002008b7308 */ /* 0x0003e20000000800 */
[----:B------:R-:W1:Y:S02]  /*152c0*/  LDSM.16.MT88.4 R180, [R218+0xa800] ;  /* 0x00a80000dab4783b */ /* 0x000e640000004200 */
[----:B------:R-:W-:Y:S04]  /*152d0*/  F2FP.PACK_AB R140, R208, R209 ;  /* 0x000000d1d08c723e */ /* 0x000fe800000000ff */
[----:B------:R-:W-:Y:S07]  /*152e0*/  HMMA.16816.F32 R128, R176, R150, R128 ;  /* 0x00000096b080723c */ /* 0x000fee0000001880 */
[----:B------:R-:W-:Y:S01]  /*152f0*/  F2FP.PACK_AB R176, R200, R201 ;  /* 0x000000c9c8b0723e */ /* 0x000fe200000000ff */
[-C--:B------:R-:W-:Y:S01]  /*15300*/  HMMA.16816.F32 R144, R140, R156.reuse, R4 ;  /* 0x0000009c8c90723c */ /* 0x080fe20000001804 */
[----:B------:R-:W-:Y:S01]  /*15310*/  F2FP.PACK_AB R178, R198, R199 ;  /* 0x000000c7c6b2723e */ /* 0x000fe200000000ff */
[----:B------:R-:W-:Y:S02]  /*15320*/  LDSM.16.MT88.4 R4, [R218+0xb800] ;  /* 0x00b80000da04783b */ /* 0x000fe40000004200 */
[----:B-----5:R-:W-:Y:S02]  /*15330*/  F2FP.PACK_AB R177, R196, R197 ;  /* 0x000000c5c4b1723e */ /* 0x020fe400000000ff */
[----:B-1----:R-:W-:Y:S02]  /*15340*/  MOV R2, R138 ;  /* 0x0000008a00027202 */ /* 0x002fe40000000f00 */
[----:B------:R-:W1:Y:S04]  /*15350*/  MUFU.EX2 R138, R188 ;  /* 0x000000bc008a7308 */ /* 0x000e680000000800 */
[----:B-1----:R-:W-:Y:S01]  /*15360*/  F2FP.PACK_AB R179, R138, R139 ;  /* 0x0000008b8ab3723e */ /* 0x002fe200000000ff */
[----:B------:R-:W1:Y:S06]  /*15370*/  LDSM.16.MT88.4 R188, [R213+0xb800] ;  /* 0x00b80000d5bc783b */ /* 0x000e6c0000004200 */
[C---:B------:R-:W-:Y:S02]  /*15380*/  HMMA.16816.F32 R148, R176.reuse, R156, R8 ;  /* 0x0000009cb094723c */ /* 0x040fe40000001808 */
[----:B------:R-:W5:Y:S06]  /*15390*/  LDSM.16.MT88.4 R8, [R217+0xb800] ;  /* 0x00b80000d908783b */ /* 0x000f6c0000004200 */
        /* <DEDUP_REMOVED lines=19> */
[----:B--2---:R-:W-:Y:S07]  /*154d0*/  FFMA.FTZ R0, R0, R210, R238 ;  /* 0x000000d200007223 */ /* 0x004fee00000100ee */
[C---:B------:R-:W-:Y:S08]  /*154e0*/  HMMA.16816.F32 R88, R176.reuse, R192, R88 ;  /* 0x000000c0b058723c */ /* 0x040ff00000001858 */
[-C--:B------:R-:W-:Y:S08]  /*154f0*/  HMMA.16816.F32 R92, R176, R194.reuse, R92 ;  /* 0x000000c2b05c723c */ /* 0x080ff0000000185c */
        /* <DEDUP_REMOVED lines=11> */
[----:B---3--:R-:W-:Y:S02]  /*155b0*/  FFMA.FTZ R132, R132, R236, R248 ;  /* 0x000000ec84847223 */ /* 0x008fe400000100f8 */
[----:B------:R-:W-:Y:S02]  /*155c0*/  FADD.FTZ R0, R241, R4 ;  /* 0x00000004f1007221 */ /* 0x000fe40000010000 */
        /* <DEDUP_REMOVED lines=36> */
.L_x_2158:
        /* <DEDUP_REMOVED lines=437> */
.L_x_2163:
[----:B---34-:R-:W-:Y:S05]  /*17360*/  BSYNC B0 ;  /* 0x0000000000007941 */ /* 0x018fea0003800000 */
.L_x_2162:
        /* <DEDUP_REMOVED lines=31> */
.L_x_2165:
[----:B---3--:R-:W-:Y:S05]  /*17560*/  BSYNC B0 ;  /* 0x0000000000007941 */ /* 0x008fea0003800000 */
.L_x_2164:
        /* <DEDUP_REMOVED lines=18> */
.L_x_2167:
[----:B------:R-:W-:Y:S05]  /*17690*/  BSYNC B0 ;  /* 0x0000000000007941 */ /* 0x000fea0003800000 */
.L_x_2166:
        /* <DEDUP_REMOVED lines=18> */
.L_x_2169:
[----:B------:R-:W-:Y:S05]  /*177c0*/  BSYNC B0 ;  /* 0x0000000000007941 */ /* 0x000fea0003800000 */
.L_x_2168:
        /* <DEDUP_REMOVED lines=18> */
.L_x_2171:
[----:B------:R-:W-:Y:S05]  /*178f0*/  BSYNC B0 ;  /* 0x0000000000007941 */ /* 0x000fea0003800000 */
.L_x_2170:
        /* <DEDUP_REMOVED lines=18> */
.L_x_2173:
[----:B------:R-:W-:Y:S05]  /*17a20*/  BSYNC B0 ;  /* 0x0000000000007941 */ /* 0x000fea0003800000 */
.L_x_2172:
        /* <DEDUP_REMOVED lines=18> */
.L_x_2175:
[----:B------:R-:W-:Y:S05]  /*17b50*/  BSYNC B0 ;  /* 0x0000000000007941 */ /* 0x000fea0003800000 */
.L_x_2174:
        /* <DEDUP_REMOVED lines=18> */
.L_x_2177:
[----:B------:R-:W-:Y:S05]  /*17c80*/  BSYNC B0 ;  /* 0x0000000000007941 */ /* 0x000fea0003800000 */
.L_x_2176:
        /* <DEDUP_REMOVED lines=19> */
.L_x_2178:
        /* <DEDUP_REMOVED lines=12> */
.L_x_2408:


//--------------------- .text._ZN5flash16flash_fwd_kernelI23Flash_fwd_kernel_traitsILi128ELi128ELi32ELi4ELb0ELb0EN7cutlass6half_tE19Flash_kernel_traitsILi128ELi128ELi32ELi4ES3_EELb1ELb0ELb1ELb1ELb0ELb0ELb0ELb1EEEvNS_16Flash_fwd_paramsE --------------------------
	.section	.text._ZN5flash16flash_fwd_kernelI23Flash_fwd_kernel_traitsILi128ELi128ELi32ELi4ELb0ELb0EN7cutlass6half_tE19Flash_kernel_traitsILi128ELi128ELi32ELi4ES3_EELb1ELb0ELb1ELb1ELb0ELb0ELb0ELb1EEEvNS_16Flash_fwd_paramsE,"ax",@progbits
	.sectioninfo	@"SHI_REGISTERS=255"
	.align	128
        .global         _ZN5flash16flash_fwd_kernelI23Flash_fwd_kernel_traitsILi128ELi128ELi32ELi4ELb0ELb0EN7cutlass6half_tE19Flash_kernel_traitsILi128ELi128ELi32ELi4ES3_EELb1ELb0ELb1ELb1ELb0ELb0ELb0ELb1EEEvNS_16Flash_fwd_paramsE
        .type           _ZN5flash16flash_fwd_kernelI23Flash_fwd_kernel_traitsILi128ELi128ELi32ELi4ELb0ELb0EN7cutlass6half_tE19Flash_kernel_traitsILi128ELi128ELi32ELi4ES3_EELb1ELb0ELb1ELb1ELb0ELb0ELb0ELb1EEEvNS_16Flash_fwd_paramsE,@function
        .size           _ZN5flash16flash_fwd_kernelI23Flash_fwd_kernel_traitsILi128ELi128ELi32ELi4ELb0ELb0EN7cutlass6half_tE19Flash_kernel_traitsILi128ELi128ELi32ELi4ES3_EELb1ELb0ELb1ELb1ELb0ELb0ELb0ELb1EEEvNS_16Flash_fwd_paramsE,(.L_x_2371 - _ZN5flash16flash_fwd_kernelI23Flash_fwd_kernel_traitsILi128ELi128ELi32ELi4ELb0ELb0EN7cutlass6half_tE19Flash_kernel_traitsILi128ELi128ELi32ELi4ES3_EELb1ELb0ELb1ELb1ELb0ELb0ELb0ELb1EEEvNS_16Flash_fwd_paramsE)
        .other          _ZN5flash16flash_fwd_kernelI23Flash_fwd_kernel_traitsILi128ELi128ELi32ELi4ELb0ELb0EN7cutlass6half_tE19Flash_kernel_traitsILi128ELi128ELi32ELi4ES3_EELb1ELb0ELb1ELb1ELb0ELb0ELb0ELb1EEEvNS_16Flash_fwd_paramsE,@"STO_CUDA_ENTRY STV_DEFAULT"
_ZN5flash16flash_fwd_kernelI23Flash_fwd_kernel_traitsILi128ELi128ELi32ELi4ELb0ELb0EN7cutlass6half_tE19Flash_kernel_traitsILi128ELi128ELi32ELi4ES3_EELb1ELb0ELb1ELb1ELb0ELb0ELb0ELb1EEEvNS_16Flash_fwd_paramsE:
.text._ZN5flash16flash_fwd_kernelI23Flash_fwd_kernel_traitsILi128ELi128ELi32ELi4ELb0ELb0EN7cutlass6half_tE19Flash_kernel_traitsILi128ELi128ELi32ELi4ES3_EELb1ELb0ELb1ELb1ELb0ELb0ELb0ELb1EEEvNS_16Flash_fwd_paramsE:
[----:B------:R-:W-:Y:S02]  /*0000*/  MOV R1, c[0x0][0x28] ;  /* 0x00000a0000017a02 */ /* 0x000fe40000000f00 */
[----:B------:R-:W-:Y:S01]  /*0010*/  ULDC.64 UR4, c[0x0][0x40] ;  /* 0x0000100000047ab9 */ /* 0x000fe20000000a00 */
[----:B------:R-:W-:Y:S01]  /*0020*/  BSSY B2, `(.L_x_2179) ;  /* 0x0000005000027945 */ /* 0x000fe20003800000 */
[----:B------:R-:W-:Y:S01]  /*0030*/  UIADD3 UR6, UP0, UR4, 0x160, URZ ;  /* 0x0000016004067890 */ /* 0x000fe2000ff1e03f */
[----:B------:R-:W-:-:S03]  /*0040*/  IADD3 R1, R1, -0x1c0, RZ ;  /* 0xfffffe4001017810 */ /* 0x000fc60007ffe0ff */
[----:B------:R-:W-:-:S07]  /*0050*/  UIADD3.X UR7, URZ, UR5, URZ, UP0, !UPT ;  /* 0x000000053f077290 */ /* 0x000fce00087fe43f */
[----:B------:R-:W-:Y:S05]  /*0060*/  CALL.REL.NOINC `($_ZN5flash16flash_fwd_kernelI23Flash_fwd_kernel_traitsILi128ELi128ELi32ELi4ELb0ELb0EN7cutlass6half_tE19Flash_kernel_traitsILi128ELi128ELi32ELi4ES3_EELb1ELb0ELb1ELb1ELb0ELb0ELb0ELb1EEEvNS_16Flash_fwd_paramsE$_ZN5flash22compute_attn_1rowblockI23Flash_fwd_kernel_traitsILi128ELi128ELi32ELi4ELb0ELb0EN7cutlass6half_tE19Flash_kernel_traitsILi128ELi128ELi32ELi4ES3_EELb1ELb0ELb1ELb1ELb0ELb0ELb0ELb1ENS_16Flash_fwd_paramsEEEvRKT8_iii) ;  /* 0x0000002000007944 */ /* 0x000fea0003c00000 */
[----:B------:R-:W-:Y:S05]  /*0070*/  BSYNC B2 ;  /* 0x0000000000027941 */ /* 0x000fea0003800000 */
.L_x_2179:
[----:B------:R-:W-:Y:S05]  /*0080*/  EXIT ;  /* 0x000000000000794d */ /* 0x000fea0003800000 */
        .type           $_ZN5flash16flash_fwd_kernelI23Flash_fwd_kernel_traitsILi128ELi128ELi32ELi4ELb0ELb0EN7cutlass6half_tE19Flash_kernel_traitsILi128ELi128ELi32ELi4ES3_EELb1ELb0ELb1ELb1ELb0ELb0ELb0ELb1EEEvNS_16Flash_fwd_paramsE$_ZN5flash22compute_attn_1rowblockI23Flash_fwd_kernel_traitsILi128ELi128ELi32ELi4ELb0ELb0EN7cutlass6half_tE19Flash_kernel_traitsILi128ELi128ELi32ELi4ES3_EELb1ELb0ELb1ELb1ELb0ELb0ELb0ELb1ENS_16Flash_fwd_paramsEEEvRKT8_iii,@function
        .size           $_ZN5flash16flash_fwd_kernelI23Flash_fwd_kernel_traitsILi128ELi128ELi32ELi4ELb0ELb0EN7cutlass6half_tE19Flash_kernel_traitsILi128ELi128ELi32ELi4ES3_EELb1ELb0ELb1ELb1ELb0ELb0ELb0ELb1EEEvNS_16Flash_fwd_paramsE$_ZN5flash22compute_attn_1rowblockI23Flash_fwd_kernel_traitsILi128ELi128ELi32ELi4ELb0ELb0EN7cutlass6half_tE19Flash_kernel_traitsILi128ELi128ELi32ELi4ES3_EELb1ELb0ELb1ELb1ELb0ELb0ELb0ELb1ENS_16Flash_fwd_paramsEEEvRKT8_iii,($__internal_0_$__cuda_sm70_shflsync_bfly_p - $_ZN5flash16flash_fwd_kernelI23Flash_fwd_kernel_traitsILi128ELi128ELi32ELi4ELb0ELb0EN7cutlass6half_tE19Flash_kernel_traitsILi128ELi128ELi32ELi4ES3_EELb1ELb0ELb1ELb1ELb0ELb0ELb0ELb1EEEvNS_16Flash_fwd_paramsE$_ZN5flash22compute_attn_1rowblockI23Flash_fwd_kernel_traitsILi128ELi128ELi32ELi4ELb0ELb0EN7cutlass6half_tE19Flash_kernel_traitsILi128ELi128ELi32ELi4ES3_EELb1ELb0ELb1ELb1ELb0ELb0ELb0ELb1ENS_16Flash_fwd_paramsEEEvRKT8_iii)
$_ZN5flash16flash_fwd_kernelI23Flash_fwd_kernel_traitsILi128ELi128ELi32ELi4ELb0ELb0EN7cutlass6half_tE19Flash_kernel_traitsILi128ELi128ELi32ELi4ES3_EELb1ELb0ELb1ELb1ELb0ELb0ELb0ELb1EEEvNS_16Flash_fwd_paramsE$_ZN5flash22compute_attn_1rowblockI23Flash_fwd_kernel_traitsILi128ELi128ELi32ELi4ELb0ELb0EN7cutlass6half_tE19Flash_kernel_traitsILi128ELi128ELi32ELi4ES3_EELb1ELb0ELb1ELb1ELb0ELb0ELb0ELb1ENS_16Flash_fwd_paramsEEEvRKT8_iii:
[----:B------:R-:W-:Y:S01]  /*0090*/  IMAD.U32 R2, RZ, RZ, UR6 ;  /* 0x00000006ff027e24 */ /* 0x000fe2000f8e00ff */
[----:B------:R-:W-:Y:S01]  /*00a0*/  ULDC.64 UR4, c[0x0][0x118] ;  /* 0x0000460000047ab9 */ /* 0x000fe20000000a00 */
[----:B------:R-:W-:-:S05]  /*00b0*/  IMAD.U32 R3, RZ, RZ, UR7 ;  /* 0x00000007ff037e24 */ /* 0x000fca000f8e00ff */
[----:B------:R1:W2:Y:S04]  /*00c0*/  LD.E.U8 R0, [R2.64+0x1a4] ;  /* 0x0001a40402007980 */ /* 0x0002a8000c101100 */
[----:B------:R1:W3:Y:S01]  /*00d0*/  LD.E.64 R116, [R2.64+0x190] ;  /* 0x0001900402747980 */ /* 0x0002e2000c101b00 */
[----:B------:R-:W4:Y:S03]  /*00e0*/  S2UR UR10, SR_CTAID.Y ;  /* 0x00000000000a79c3 */ /* 0x000f260000002600 */
[----:B------:R-:W4:Y:S05]  /*00f0*/  S2R R41, SR_TID.X ;  /* 0x0000000000297919 */ /* 0x000f2a0000002100 */
[----:B------:R-:W4:Y:S08]  /*0100*/  S2UR UR9, SR_CTAID.X ;  /* 0x00000000000979c3 */ /* 0x000f300000002500 */
[----:B------:R-:W4:Y:S01]  /*0110*/  S2UR UR8, SR_CTAID.Z ;  /* 0x00000000000879c3 */ /* 0x000f220000002700 */
[----:B-1----:R-:W3:Y:S01]  /*0120*/  LD.E.64 R2, [R2.64+0x198] ;  /* 0x0001980402027980 */ /* 0x002ee2000c101b00 */
[----:B------:R-:W-:Y:S01]  /*0130*/  IMAD.U32 R4, RZ, RZ, UR6 ;  /* 0x00000006ff047e24 */ /* 0x000fe2000f8e00ff */
[----:B------:R-:W-:Y:S01]  /*0140*/  MOV R5, UR7 ;  /* 0x0000000700057c02 */ /* 0x000fe20008000f00 */
[----:B----4-:R-:W-:-:S06]  /*0150*/  ULOP3.LUT UR8, UR8, UR9, UR10, 0xfe, !UPT ;  /* 0x0000000908087292 */ /* 0x010fcc000f8efe0a */
[----:B------:R-:W-:-:S13]  /*0160*/  LOP3.LUT P2, RZ, R41, UR8, RZ, 0xfc, !PT ;  /* 0x0000000829ff7c12 */ /* 0x000fda000f84fcff */
[----:B------:R1:W4:Y:S01]  /*0170*/  @!P2 LD.E.64 R12, [R4.64+0x1a8] ;  /* 0x0001a804040ca980 */ /* 0x000322000c101b00 */
[----:B--2---:R-:W-:-:S13]  /*0180*/  ISETP.NE.AND P1, PT, R0, RZ, PT ;  /* 0x000000ff0000720c */ /* 0x004fda0003f25270 */
[----:B---3--:R-:W4:Y:S04]  /*0190*/  @P1 LD.E.64 R116, [R116.64] ;  /* 0x0000000474741980 */ /* 0x008f28000c101b00 */
[----:B------:R1:W2:Y:S01]  /*01a0*/  @P1 LD.E R0, [R4.64+0x1a0] ;  /* 0x0001a00404001980 */ /* 0x0002a2000c101900 */
[----:B------:R-:W-:Y:S01]  /*01b0*/  IMAD.U32 R10, RZ, RZ, UR6 ;  /* 0x00000006ff0a7e24 */ /* 0x000fe2000f8e00ff */
[----:B------:R-:W-:Y:S01]  /*01c0*/  MOV R11, UR7 ;  /* 0x00000007000b7c02 */ /* 0x000fe20008000f00 */
[----:B------:R-:W-:Y:S02]  /*01d0*/  IMAD.U32 R6, RZ, RZ, UR6 ;  /* 0x00000006ff067e24 */ /* 0x000fe4000f8e00ff */
[----:B------:R-:W-:Y:S02]  /*01e0*/  IMAD.U32 R7, RZ, RZ, UR7 ;  /* 0x00000007ff077e24 */ /* 0x000fe4000f8e00ff */
[----:B------:R-:W-:Y:S01]  /*01f0*/  IMAD.U32 R8, RZ, RZ, UR6 ;  /* 0x00000006ff087e24 */ /* 0x000fe2000f8e00ff */
[----:B------:R-:W3:Y:S01]  /*0200*/  LD.E R10, [R10.64+0x60] ;  /* 0x000060040a0a7980 */ /* 0x000ee2000c101900 */
[----:B------:R-:W-:-:S03]  /*0210*/  IMAD.U32 R9, RZ, RZ, UR7 ;  /* 0x00000007ff097e24 */ /* 0x000fc6000f8e00ff */
[----:B------:R2:W5:Y:S04]  /*0220*/  LD.E.U8 R217, [R6.64+0x178] ;  /* 0x0001780406d97980 */ /* 0x000568000c101100 */
[----:B-1----:R-:W2:Y:S04]  /*0230*/  @P1 LD.E.64 R4, [R2.64] ;  /* 0x0000000402041980 */ /* 0x002ea8000c101b00 */
[----:B----4-:R-:W-:Y:S04]  /*0240*/  @!P2 ST.E.64 [R12.64], R116 ;  /* 0x000000740c00a985 */ /* 0x010fe8000c101b04 */
[----:B------:R-:W4:Y:S01]  /*0250*/  @!P2 LD.E.64 R8, [R8.64+0x1a8] ;  /* 0x0001a8040808a980 */ /* 0x000f22000c101b00 */
[----:B--2---:R-:W-:-:S05]  /*0260*/  @P1 IADD3 R0, P0, R0, R4, RZ ;  /* 0x0000000400001210 */ /* 0x004fca0007f1e0ff */
[----:B------:R-:W-:Y:S01]  /*0270*/  @P1 IMAD.X R4, RZ, RZ, R5, P0 ;  /* 0x000000ffff041224 */ /* 0x000fe200000e0605 */
[----:B------:R-:W-:-:S03]  /*0280*/  @P1 MOV R2, R0 ;  /* 0x0000000000021202 */ /* 0x000fc60000000f00 */
[----:B------:R-:W-:-:S05]  /*0290*/  @P1 IMAD.MOV.U32 R3, RZ, RZ, R4 ;  /* 0x000000ffff031224 */ /* 0x000fca00078e0004 */
[----:B----4-:R1:W-:Y:S04]  /*02a0*/  @!P2 ST.E.64 [R8.64+0x8], R2 ;  /* 0x000008020800a985 */ /* 0x0103e8000c101b04 */
[----:B------:R-:W2:Y:S04]  /*02b0*/  LD.E.64 R6, [R6.64+0xe0] ;  /* 0x0000e00406067980 */ /* 0x000ea8000c101b00 */
[----:B------:R-:W1:Y:S01]  /*02c0*/  S2R R119, SR_CTAID.Y ;  /* 0x0000000000777919 */ /* 0x000e620000002600 */
[----:B------:R-:W-:Y:S01]  /*02d0*/  IMAD.MOV.U32 R14, RZ, RZ, -0x1 ;  /* 0xffffffffff0e7424 */ /* 0x000fe200078e00ff */
[----:B------:R-:W-:Y:S01]  /*02e0*/  MOV R5, UR7 ;  /* 0x0000000700057c02 */ /* 0x000fe20008000f00 */
[----:B------:R-:W-:-:S06]  /*02f0*/  IMAD.U32 R4, RZ, RZ, UR6 ;  /* 0x00000006ff047e24 */ /* 0x000fcc000f8e00ff */
[----:B------:R-:W4:Y:S04]  /*0300*/  LD.E.64 R4, [R4.64+0xe8] ;  /* 0x0000e80404047980 */ /* 0x000f28000c101b00 */
[----:B------:R-:W3:Y:S01]  /*0310*/  S2R R120, SR_CTAID.Z ;  /* 0x0000000000787919 */ /* 0x000ee20000002700 */
[----:B--2---:R-:W-:-:S04]  /*0320*/  ISETP.NE.U32.AND P3, PT, R6, RZ, PT ;  /* 0x000000ff0600720c */ /* 0x004fc80003f65070 */
[----:B------:R-:W-:Y:S01]  /*0330*/  ISETP.NE.AND.EX P3, PT, R7, RZ, PT, P3 ;  /* 0x000000ff0700720c */ /* 0x000fe20003f65330 */
[----:B-1----:R-:W-:-:S12]  /*0340*/  IMAD.WIDE R8, R119, 0x4, R6 ;  /* 0x0000000477087825 */ /* 0x002fd800078e0206 */
[----:B------:R-:W2:Y:S01]  /*0350*/  @P3 LD.E R14, [R8.64] ;  /* 0x00000004080e3980 */ /* 0x000ea2000c101900 */
[----:B------:R-:W-:-:S04]  /*0360*/  SHF.R.S32.HI R37, RZ, 0x1f, R41 ;  /* 0x0000001fff257819 */ /* 0x000fc80000011429 */
[----:B------:R-:W-:Y:S01]  /*0370*/  LEA.HI R40, R37, R41, RZ, 0x5 ;  /* 0x0000002925287211 */ /* 0x000fe200078f28ff */
[----:B---3--:R-:W-:-:S03]  /*0380*/  IMAD R6, R119, R10, R120 ;  /* 0x0000000a77067224 */ /* 0x008fc600078e0278 */
[----:B------:R-:W-:Y:S02]  /*0390*/  LOP3.LUT R0, R40, 0xffffffe0, RZ, 0xc0, !PT ;  /* 0xffffffe028007812 */ /* 0x000fe400078ec0ff */
[----:B------:R-:W-:-:S03]  /*03a0*/  SHF.L.U32 R6, R6, 0x5, RZ ;  /* 0x0000000506067819 */ /* 0x000fc600000006ff */
[----:B------:R-:W-:Y:S01]  /*03b0*/  IMAD.IADD R97, R41, 0x1, -R0 ;  /* 0x0000000129617824 */ /* 0x000fe200078e0a00 */
[----:B------:R1:W-:Y:S04]  /*03c0*/  STL.64 [R1+0xe0], R116 ;  /* 0x0000e07401007387 */ /* 0x0003e80000100a00 */
[----:B------:R-:W-:Y:S02]  /*03d0*/  IADD3 R121, P2, P1, R6, R2, R97 ;  /* 0x0000000206797210 */ /* 0x000fe4000795e061 */
[----:B----4-:R-:W-:-:S03]  /*03e0*/  ISETP.NE.U32.AND P0, PT, R4, RZ, PT ;  /* 0x000000ff0400720c */ /* 0x010fc60003f05070 */
[----:B------:R1:W-:Y:S01]  /*03f0*/  STL [R1+0x120], R121 ;  /* 0x0001207901007387 */ /* 0x0003e20000100800 */
[----:B------:R-:W-:Y:S02]  /*0400*/  ISETP.NE.AND.EX P0, PT, R5, RZ, PT, P0 ;  /* 0x000000ff0500720c */ /* 0x000fe40003f05300 */
[----:B------:R-:W-:Y:S02]  /*0410*/  SHF.R.S32.HI R0, RZ, 0x1f, R97 ;  /* 0x0000001fff007819 */ /* 0x000fe40000011461 */
[----:B------:R-:W-:Y:S01]  /*0420*/  SHF.R.S32.HI R7, RZ, 0x1f, R6 ;  /* 0x0000001fff077819 */ /* 0x000fe20000011406 */
[----:B------:R-:W-:Y:S01]  /*0430*/  BSSY B0, `(.L_x_2180) ;  /* 0x000000c000007945 */ /* 0x000fe20003800000 */
[----:B------:R-:W-:Y:S02]  /*0440*/  IMAD.MOV.U32 R17, RZ, RZ, -0x1 ;  /* 0xffffffffff117424 */ /* 0x000fe400078e00ff */
[----:B------:R-:W-:Y:S01]  /*0450*/  IADD3.X R113, R7, R3, R0, P2, P1 ;  /* 0x0000000307717210 */ /* 0x000fe200017e2400 */
[----:B------:R-:W-:Y:S01]  /*0460*/  IMAD.WIDE R6, R119, 0x4, R4 ;  /* 0x0000000477067825 */ /* 0x000fe200078e0204 */
[----:B--2---:R1:W-:Y:S03]  /*0470*/  STL [R1+0x10c], R14 ;  /* 0x00010c0e01007387 */ /* 0x0043e60000100800 */
[----:B------:R-:W-:Y:S05]  /*0480*/  @!P0 BRA `(.L_x_2181) ;  /* 0x0000006000008947 */ /* 0x000fea0003800000 */
[----:B------:R-:W-:Y:S01]  /*0490*/  IMAD.U32 R2, RZ, RZ, UR6 ;  /* 0x00000006ff027e24 */ /* 0x000fe2000f8e00ff */
[----:B------:R-:W-:-:S05]  /*04a0*/  MOV R3, UR7 ;  /* 0x0000000700037c02 */ /* 0x000fca0008000f00 */
[----:B------:R-:W2:Y:S02]  /*04b0*/  LD.E.U8 R2, [R2.64+0x1b2] ;  /* 0x0001b20402027980 */ /* 0x000ea4000c101100 */
[----:B--2---:R-:W-:-:S13]  /*04c0*/  ISETP.NE.AND P1, PT, R2, RZ, PT ;  /* 0x000000ff0200720c */ /* 0x004fda0003f25270 */
[----:B------:R-:W-:Y:S05]  /*04d0*/  @!P1 BRA `(.L_x_2181) ;  /* 0x0000001000009947 */ /* 0x000fea0003800000 */
[----:B------:R2:W5:Y:S02]  /*04e0*/  LD.E R17, [R6.64] ;  /* 0x0000000406117980 */ /* 0x000564000c101900 */
.L_x_2181:
[----:B------:R-:W-:Y:S05]  /*04f0*/  BSYNC B0 ;  /* 0x0000000000007941 */ /* 0x000fea0003800000 */
.L_x_2180:
[----:B------:R-:W3:Y:S01]  /*0500*/  @P3 LD.E R8, [R8.64+0x4] ;  /* 0x0000040408083980 */ /* 0x000ee2000c101900 */
[----:B------:R-:W-:Y:S01]  /*0510*/  MOV R2, UR6 ;  /* 0x0000000600027c02 */ /* 0x000fe20008000f00 */
[----:B------:R-:W-:Y:S02]  /*0520*/  IMAD.U32 R3, RZ, RZ, UR7 ;  /* 0x00000007ff037e24 */ /* 0x000fe4000f8e00ff */
[----:B------:R-:W-:-:S04]  /*0530*/  IMAD.MOV.U32 R46, RZ, RZ, R14 ;  /* 0x000000ffff2e7224 */ /* 0x000fc800078e000e */
[----:B------:R-:W4:Y:S01]  /*0540*/  LD.E.64 R2, [R2.64+0xf0] ;  /* 0x0000f00402027980 */ /* 0x000f22000c101b00 */
[----:B------:R-:W-:Y:S01]  /*0550*/  IMAD.U32 R4, RZ, RZ, UR6 ;  /* 0x00000006ff047e24 */ /* 0x000fe2000f8e00ff */
[----:B------:R-:W-:Y:S02]  /*0560*/  MOV R5, UR7 ;  /* 0x0000000700057c02 */ /* 0x000fe40008000f00 */
[----:B------:R-:W-:Y:S01]  /*0570*/  MOV R12, RZ ;  /* 0x000000ff000c7202 */ /* 0x000fe20000000f00 */
[----:B---3--:R-:W-:-:S06]  /*0580*/  @P3 IMAD.IADD R129, R8, 0x1, -R46 ;  /* 0x0000000108813824 */ /* 0x008fcc00078e0a2e */
[----:B------:R-:W3:Y:S01]  /*0590*/  @!P3 LD.E R129, [R4.64+0xb4] ;  /* 0x0000b4040481b980 */ /* 0x000ee2000c101900 */
[----:B----4-:R-:W-:-:S04]  /*05a0*/  ISETP.NE.U32.AND P1, PT, R2, RZ, PT ;  /* 0x000000ff0200720c */ /* 0x010fc80003f25070 */
[----:B------:R-:W-:-:S13]  /*05b0*/  ISETP.NE.AND.EX P1, PT, R3, RZ, PT, P1 ;  /* 0x000000ff0300720c */ /* 0x000fda0003f25310 */
[----:B------:R-:W-:-:S05]  /*05c0*/  @P1 IMAD.WIDE R2, R119, 0x4, R2 ;  /* 0x0000000477021825 */ /* 0x000fca00078e0202 */
[----:B------:R4:W5:Y:S01]  /*05d0*/  @P1 LD.E R12, [R2.64] ;  /* 0x00000004020c1980 */ /* 0x000962000c101900 */
[----:B------:R-:W-:Y:S03]  /*05e0*/  BSSY B0, `(.L_x_2182) ;  /* 0x000000e000007945 */ /* 0x000fe60003800000 */
[----:B---3--:R4:W-:Y:S01]  /*05f0*/  STL [R1+0x138], R129 ;  /* 0x0001388101007387 */ /* 0x0089e20000100800 */
[----:B------:R-:W-:Y:S05]  /*0600*/  @!P0 BRA `(.L_x_2183) ;  /* 0x0000008000008947 */ /* 0x000fea0003800000 */
[----:B----4-:R-:W-:Y:S01]  /*0610*/  IMAD.U32 R2, RZ, RZ, UR6 ;  /* 0x00000006ff027e24 */ /* 0x010fe2000f8e00ff */
[----:B------:R-:W-:-:S05]  /*0620*/  MOV R3, UR7 ;  /* 0x0000000700037c02 */ /* 0x000fca0008000f00 */
[----:B------:R-:W3:Y:S02]  /*0630*/  LD.E.U8 R2, [R2.64+0x1b2] ;  /* 0x0001b20402027980 */ /* 0x000ee4000c101100 */
[----:B---3--:R-:W-:-:S13]  /*0640*/  ISETP.NE.AND P0, PT, R2, RZ, PT ;  /* 0x000000ff0200720c */ /* 0x008fda0003f05270 */
[----:B------:R-:W3:Y:S02]  /*0650*/  @P0 LD.E R0, [R6.64+0x4] ;  /* 0x0000040406000980 */ /* 0x000ee4000c101900 */
[----:B---3-5:R-:W-:-:S06]  /*0660*/  @P0 IMAD.IADD R4, R0, 0x1, -R17 ;  /* 0x0000000100040824 */ /* 0x028fcc00078e0a11 */
[----:B------:R3:W5:Y:S01]  /*0670*/  @!P0 LD.E R4, [R6.64] ;  /* 0x0000000406048980 */ /* 0x000762000c101900 */
[----:B------:R-:W-:Y:S05]  /*0680*/  BRA `(.L_x_2184) ;  /* 0x0000003000007947 */ /* 0x000fea0003800000 */
.L_x_2183:
[----:B----4-:R-:W-:Y:S02]  /*0690*/  MOV R2, UR6 ;  /* 0x0000000600027c02 */ /* 0x010fe40008000f00 */
[----:B------:R-:W-:-:S05]  /*06a0*/  MOV R3, UR7 ;  /* 0x0000000700037c02 */ /* 0x000fca0008000f00 */
[----:B------:R3:W5:Y:S02]  /*06b0*/  LD.E R4, [R2.64+0xb8] ;  /* 0x0000b80402047980 */ /* 0x000764000c101900 */
.L_x_2184:
[----:B------:R-:W-:Y:S05]  /*06c0*/  BSYNC B0 ;  /* 0x0000000000007941 */ /* 0x000fea0003800000 */
.L_x_2182:
[----:B---3--:R-:W-:Y:S02]  /*06d0*/  IMAD.U32 R2, RZ, RZ, UR6 ;  /* 0x00000006ff027e24 */ /* 0x008fe4000f8e00ff */
[----:B------:R-:W-:-:S06]  /*06e0*/  IMAD.U32 R3, RZ, RZ, UR7 ;  /* 0x00000007ff037e24 */ /* 0x000fcc000f8e00ff */
[----:B------:R-:W3:Y:S01]  /*06f0*/  LD.E.64 R2, [R2.64+0xf8] ;  /* 0x0000f80402027980 */ /* 0x000ee2000c101b00 */
[----:B------:R-:W-:Y:S01]  /*0700*/  BSSY B1, `(.L_x_2185) ;  /* 0x0000015000017945 */ /* 0x000fe20003800000 */
[----:B---3--:R-:W-:-:S04]  /*0710*/  ISETP.NE.U32.AND P0, PT, R2, RZ, PT ;  /* 0x000000ff0200720c */ /* 0x008fc80003f05070 */
[----:B------:R-:W-:-:S13]  /*0720*/  ISETP.NE.AND.EX P0, PT, R3, RZ, PT, P0 ;  /* 0x000000ff0300720c */ /* 0x000fda0003f05300 */
[----:B------:R-:W-:Y:S05]  /*0730*/  @!P0 BRA `(.L_x_2186) ;  /* 0x0000004000008947 */ /* 0x000fea0003800000 */
[----:B------:R-:W-:-:S05]  /*0740*/  IMAD.WIDE R2, R119, 0x4, R2 ;  /* 0x0000000477027825 */ /* 0x000fca00078e0202 */
[----:B------:R-:W3:Y:S02]  /*0750*/  LD.E R0, [R2.64] ;  /* 0x0000000402007980 */ /* 0x000ee4000c101900 */
[----:B---3-5:R-:W-:Y:S01]  /*0760*/  IADD3 R65, R0, -R12, RZ ;  /* 0x8000000c00417210 */ /* 0x028fe20007ffe0ff */
[----:B------:R-:W-:Y:S05]  /*0770*/  BRA `(.L_x_2187) ;  /* 0x000000d000007947 */ /* 0x000fea0003800000 */
.L_x_2186:
[----:B------:R-:W-:Y:S01]  /*0780*/  IMAD.U32 R2, RZ, RZ, UR6 ;  /* 0x00000006ff027e24 */ /* 0x000fe2000f8e00ff */
[----:B------:R-:W-:-:S06]  /*0790*/  MOV R3, UR7 ;  /* 0x0000000700037c02 */ /* 0x000fcc0008000f00 */
[----:B------:R-:W3:Y:S01]  /*07a0*/  LD.E.64 R2, [R2.64+0x108] ;  /* 0x0001080402027980 */ /* 0x000ee2000c101b00 */
[----:B------:R-:W-:Y:S01]  /*07b0*/  BSSY B0, `(.L_x_2188) ;  /* 0x0000008000007945 */ /* 0x000fe20003800000 */
[----:B------:R-:W-:Y:S01]  /*07c0*/  IMAD.MOV.U32 R0, RZ, RZ, RZ ;  /* 0x000000ffff007224 */ /* 0x000fe200078e00ff */
[----:B---3--:R-:W-:-:S04]  /*07d0*/  ISETP.NE.U32.AND P0, PT, R2, RZ, PT ;  /* 0x000000ff0200720c */ /* 0x008fc80003f05070 */
[----:B------:R-:W-:-:S13]  /*07e0*/  ISETP.NE.AND.EX P0, PT, R3, RZ, PT, P0 ;  /* 0x000000ff0300720c */ /* 0x000fda0003f05300 */
[----:B------:R-:W-:Y:S05]  /*07f0*/  @!P0 BRA `(.L_x_2189) ;  /* 0x0000003000008947 */ /* 0x000fea0003800000 */
[----:B------:R-:W-:Y:S02]  /*0800*/  MOV R2, UR6 ;  /* 0x0000000600027c02 */ /* 0x000fe40008000f00 */
[----:B------:R-:W-:-:S05]  /*0810*/  MOV R3, UR7 ;  /* 0x0000000700037c02 */ /* 0x000fca0008000f00 */
[----:B------:R3:W5:Y:S02]  /*0820*/  LD.E R0, [R2.64+0xbc] ;  /* 0x0000bc0402007980 */ /* 0x000764000c101900 */
.L_x_2189:
[----:B------:R-:W-:Y:S05]  /*0830*/  BSYNC B0 ;  /* 0x0000000000007941 */ /* 0x000fea0003800000 */
.L_x_2188:
[----:B-----5:R-:W-:Y:S02]  /*0840*/  IADD3 R65, R0, R4, -R12 ;  /* 0x0000000400417210 */ /* 0x020fe40007ffe80c */
.L_x_2187:
[----:B------:R-:W-:Y:S05]  /*0850*/  BSYNC B1 ;  /* 0x0000000000017941 */ /* 0x000fea0003800000 */
.L_x_2185:
[----:B------:R-:W4:Y:S01]  /*0860*/  S2R R45, SR_CTAID.X ;  /* 0x00000000002d7919 */ /* 0x000f220000002500 */
[----:B------:R-:W-:Y:S01]  /*0870*/  MOV R34, 0x70 ;  /* 0x0000007000227802 */ /* 0x000fe20000000f00 */
[----:B---3--:R-:W-:-:S03]  /*0880*/  IMAD.MOV.U32 R3, RZ, RZ, 0x0 ;  /* 0x00000000ff037424 */ /* 0x008fc600078e00ff */
[----:B------:R-:W-:Y:S01]  /*0890*/  MOV R2, R34 ;  /* 0x0000002200027202 */ /* 0x000fe20000000f00 */
[----:B----4-:R-:W-:-:S05]  /*08a0*/  IMAD.SHL.U32 R114, R45, 0x80, RZ ;  /* 0x000000802d727824 */ /* 0x010fca00078e00ff */
[----:B------:R-:W-:-:S13]  /*08b0*/  ISETP.GT.AND P0, PT, R129, R114, PT ;  /* 0x000000728100720c */ /* 0x000fda0003f04270 */
[----:B------:R-:W-:Y:S05]  /*08c0*/  @!P0 RET.REL.NODEC R2 `(_ZN5flash16flash_fwd_kernelI23Flash_fwd_kernel_traitsILi128ELi128ELi32ELi4ELb0ELb0EN7cutlass6half_tE19Flash_kernel_traitsILi128ELi128ELi32ELi4ES3_EELb1ELb0ELb1ELb1ELb0ELb0ELb0ELb1EEEvNS_16Flash_fwd_paramsE) ;  /* 0xfffff73002008950 */ /* 0x000fea0003c3ffff */
[----:B------:R-:W-:Y:S02]  /*08d0*/  IMAD.U32 R2, RZ, RZ, UR6 ;  /* 0x00000006ff027e24 */ /* 0x000fe4000f8e00ff */
[----:B------:R-:W-:Y:S02]  /*08e0*/  IMAD.U32 R3, RZ, RZ, UR7 ;  /* 0x00000007ff037e24 */ /* 0x000fe4000f8e00ff */
[----:B------:R-:W-:Y:S02]  /*08f0*/  IMAD.U32 R4, RZ, RZ, UR6 ;  /* 0x00000006ff047e24 */ /* 0x000fe4000f8e00ff */
[----:B------:R-:W-:Y:S01]  /*0900*/  IMAD.U32 R5, RZ, RZ, UR7 ;  /* 0x00000007ff057e24 */ /* 0x000fe2000f8e00ff */
[----:B--2---:R2:W3:Y:S04]  /*0910*/  LD.E R6, [R2.64+0x188] ;  /* 0x0001880402067980 */ /* 0x0044e8000c101900 */
[----:B--2---:R2:W4:Y:S01]  /*0920*/  LD.E R3, [R4.64+0x184] ;  /* 0x0001840404037980 */ /* 0x004522000c101900 */
[----:B------:R-:W-:-:S02]  /*0930*/  IADD3 R0, -R129, 0x9f, R114 ;  /* 0x0000009f81007810 */ /* 0x000fc40007ffe172 */
[C---:B------:R-:W-:Y:S02]  /*0940*/  IADD3 R2, R65.reuse, 0x1f, RZ ;  /* 0x0000001f41027810 */ /* 0x040fe40007ffe0ff */
[----:B--2---:R-:W-:Y:S02]  /*0950*/  IADD3 R4, R65, R114, -R129 ;  /* 0x0000007241047210 */ /* 0x004fe40007ffe881 */
[----:B------:R-:W-:-:S04]  /*0960*/  SHF.R.S32.HI R5, RZ, 0x1f, R2 ;  /* 0x0000001fff057819 */ /* 0x000fc80000011402 */
[----:B------:R-:W-:Y:S02]  /*0970*/  LEA.HI R5, R5, R2, RZ, 0x5 ;  /* 0x0000000205057211 */ /* 0x000fe400078f28ff */
[----:B---3--:R-:W-:Y:S01]  /*0980*/  IADD3 R0, R6, R0, R65 ;  /* 0x0000000006007210 */ /* 0x008fe20007ffe041 */
[----:B----4-:R-:W-:-:S03]  /*0990*/  IMAD.IADD R3, R4, 0x1, -R3 ;  /* 0x0000000104037824 */ /* 0x010fc600078e0a03 */
[----:B------:R-:W-:Y:S02]  /*09a0*/  SHF.R.S32.HI R4, RZ, 0x1f, R0 ;  /* 0x0000001fff047819 */ /* 0x000fe40000011400 */
[----:B------:R-:W-:Y:S02]  /*09b0*/  SHF.R.S32.HI R6, RZ, 0x1f, R3 ;  /* 0x0000001fff067819 */ /* 0x000fe40000011403 */
[----:B------:R-:W-:Y:S02]  /*09c0*/  LEA.HI R0, R4, R0, RZ, 0x5 ;  /* 0x0000000004007211 */ /* 0x000fe400078f28ff */
[----:B------:R-:W-:Y:S02]  /*09d0*/  LEA.HI R2, R6, R3, RZ, 0x5 ;  /* 0x0000000306027211 */ /* 0x000fe400078f28ff */
[----:B------:R-:W-:Y:S02]  /*09e0*/  SHF.R.S32.HI R3, RZ, 0x5, R5 ;  /* 0x00000005ff037819 */ /* 0x000fe40000011405 */
[----:B------:R-:W-:-:S02]  /*09f0*/  SHF.R.S32.HI R2, RZ, 0x5, R2 ;  /* 0x00000005ff027819 */ /* 0x000fc40000011402 */
[----:B------:R-:W-:Y:S02]  /*0a00*/  SHF.R.S32.HI R0, RZ, 0x5, R0 ;  /* 0x00000005ff007819 */ /* 0x000fe40000011400 */
[----:B------:R-:W-:Y:S02]  /*0a10*/  IMNMX R240, RZ, R2, !PT ;  /* 0x00000002fff07217 */ /* 0x000fe40007800200 */
[----:B------:R-:W-:-:S03]  /*0a20*/  IMNMX R250, R3, R0, PT ;  /* 0x0000000003fa7217 */ /* 0x000fc60003800200 */
[----:B------:R2:W-:Y:S01]  /*0a30*/  STL [R1+0xd8], R240 ;  /* 0x0000d8f001007387 */ /* 0x0005e20000100800 */
[----:B------:R-:W-:-:S03]  /*0a40*/  ISETP.GT.AND P0, PT, R250, R240, PT ;  /* 0x000000f0fa00720c */ /* 0x000fc60003f04270 */
[----:B------:R2:W-:Y:S10]  /*0a50*/  STL [R1+0x44], R250 ;  /* 0x000044fa01007387 */ /* 0x0005f40000100800 */
[----:B------:R-:W-:Y:S05]  /*0a60*/  @P0 BRA `(.L_x_2190) ;  /* 0x0000135000000947 */ /* 0x000fea0003800000 */
[----:B------:R-:W-:Y:S01]  /*0a70*/  MOV R6, UR6 ;  /* 0x0000000600067c02 */ /* 0x000fe20008000f00 */
[----:B------:R-:W-:Y:S01]  /*0a80*/  IMAD.U32 R7, RZ, RZ, UR7 ;  /* 0x00000007ff077e24 */ /* 0x000fe2000f8e00ff */
[----:B------:R-:W-:Y:S01]  /*0a90*/  ISETP.NE.AND P1, PT, R46, -0x1, PT ;  /* 0xffffffff2e00780c */ /* 0x000fe20003f25270 */
[----:B------:R-:W-:Y:S01]  /*0aa0*/  IMAD.U32 R2, RZ, RZ, UR6 ;  /* 0x00000006ff027e24 */ /* 0x000fe2000f8e00ff */
[----:B------:R-:W-:Y:S01]  /*0ab0*/  MOV R4, UR6 ;  /* 0x0000000600047c02 */ /* 0x000fe20008000f00 */
[----:B------:R-:W-:Y:S01]  /*0ac0*/  IMAD.U32 R3, RZ, RZ, UR7 ;  /* 0x00000007ff037e24 */ /* 0x000fe2000f8e00ff */
[----:B------:R3:W4:Y:S01]  /*0ad0*/  LD.E.U16 R0, [R6.64+0x1c8] ;  /* 0x0001c80406007980 */ /* 0x000722000c101500 */
[----:B------:R-:W-:-:S05]  /*0ae0*/  IMAD.U32 R5, RZ, RZ, UR7 ;  /* 0x00000007ff057e24 */ /* 0x000fca000f8e00ff */
[----:B------:R1:W5:Y:S04]  /*0af0*/  LD.E.64 R16, [R4.64+0x90] ;  /* 0x0000900404107980 */ /* 0x000368000c101b00 */
[----:B------:R2:W4:Y:S04]  /*0b00*/  @!P1 LD.E.64 R8, [R2.64+0x80] ;  /* 0x0000800402089980 */ /* 0x000528000c101b00 */
[----:B---3--:R-:W5:Y:S04]  /*0b10*/  LD.E.64 R6, [R6.64+0x70] ;  /* 0x0000700406067980 */ /* 0x008f68000c101b00 */
[----:B--2---:R-:W2:Y:S01]  /*0b20*/  LD.E.64 R2, [R4.64+0x88] ;  /* 0x0000880404027980 */ /* 0x004ea2000c101b00 */
[----:B------:R-:W-:Y:S01]  /*0b30*/  @!P1 SHF.R.S32.HI R11, RZ, 0x1f, R119 ;  /* 0x0000001fff0b9819 */ /* 0x000fe20000011477 */
[----:B------:R-:W-:Y:S01]  /*0b40*/  BSSY B1, `(.L_x_2191) ;  /* 0x000001e000017945 */ /* 0x000fe20003800000 */
[----:B------:R-:W-:-:S02]  /*0b50*/  PLOP3.LUT P2, PT, PT, PT, PT, 0x8, 0x0 ;  /* 0x000000000000781c */ /* 0x000fc40003f4e170 */
[C---:B----4-:R-:W-:Y:S02]  /*0b60*/  PRMT R12, R0.reuse, 0x7770, RZ ;  /* 0x00007770000c7816 */ /* 0x050fe400000000ff */
[----:B------:R-:W-:Y:S02]  /*0b70*/  PRMT R0, R0, 0x7771, RZ ;  /* 0x0000777100007816 */ /* 0x000fe400000000ff */
[----:B------:R-:W-:-:S04]  /*0b80*/  ISETP.NE.AND P0, PT, R12, RZ, PT ;  /* 0x000000ff0c00720c */ /* 0x000fc80003f05270 */
[----:B------:R-:W-:Y:S01]  /*0b90*/  ISETP.NE.OR P3, PT, R0, RZ, !P0 ;  /* 0x000000ff0000720c */ /* 0x000fe20004765670 */
[----:B------:R-:W-:-:S04]  /*0ba0*/  @!P1 IMAD R10, R9, R119, RZ ;  /* 0x00000077090a9224 */ /* 0x000fc800078e02ff */
[----:B------:R-:W-:Y:S02]  /*0bb0*/  @!P1 IMAD R10, R8, R11, R10 ;  /* 0x0000000b080a9224 */ /* 0x000fe400078e020a */
[-C--:B--2---:R-:W-:Y:S02]  /*0bc0*/  @P1 IMAD R9, R3, R46.reuse, RZ ;  /* 0x0000002e03091224 */ /* 0x084fe400078e02ff */
[----:B-1----:R-:W-:-:S05]  /*0bd0*/  @P1 IMAD.WIDE.U32 R4, R2, R46, RZ ;  /* 0x0000002e02041225 */ /* 0x002fca00078e00ff */
[----:B------:R-:W-:Y:S01]  /*0be0*/  @P1 IADD3 R15, R5, R9, RZ ;  /* 0x00000009050f1210 */ /* 0x000fe20007ffe0ff */
[----:B------:R-:W-:-:S04]  /*0bf0*/  @!P1 IMAD.WIDE.U32 R8, R8, R119, RZ ;  /* 0x0000007708089225 */ /* 0x000fc800078e00ff */
[----:B------:R-:W-:Y:S01]  /*0c00*/  @P1 IMAD.MOV.U32 R13, RZ, RZ, R4 ;  /* 0x000000ffff0d1224 */ /* 0x000fe200078e0004 */
[----:B------:R-:W-:Y:S01]  /*0c10*/  @!P1 IADD3 R15, R9, R10, RZ ;  /* 0x0000000a090f9210 */ /* 0x000fe20007ffe0ff */
[----:B------:R-:W-:Y:S01]  /*0c20*/  @!P1 IMAD.MOV.U32 R13, RZ, RZ, R8 ;  /* 0x000000ffff0d9224 */ /* 0x000fe200078e0008 */
[----:B------:R-:W-:Y:S01]  /*0c30*/  CS2R R4, SRZ ;  /* 0x0000000000047805 */ /* 0x000fe2000001ff00 */
[----:B------:R-:W-:Y:S05]  /*0c40*/  @P3 BRA `(.L_x_2192) ;  /* 0x000000d000003947 */ /* 0x000fea0003800000 */
[----:B------:R-:W-:Y:S01]  /*0c50*/  ISETP.NE.AND P1, PT, R46, -0x1, PT ;  /* 0xffffffff2e00780c */ /* 0x000fe20003f25270 */
[----:B------:R-:W-:-:S12]  /*0c60*/  BSSY B0, `(.L_x_2193) ;  /* 0x0000007000007945 */ /* 0x000fd80003800000 */
[----:B------:R-:W-:Y:S05]  /*0c70*/  @P1 BRA `(.L_x_2194) ;  /* 0x0000005000001947 */ /* 0x000fea0003800000 */
[----:B------:R-:W-:Y:S02]  /*0c80*/  MOV R4, UR6 ;  /* 0x0000000600047c02 */ /* 0x000fe40008000f00 */
[----:B------:R-:W-:-:S05]  /*0c90*/  MOV R5, UR7 ;  /* 0x0000000700057c02 */ /* 0x000fca0008000f00 */
[----:B------:R-:W2:Y:S02]  /*0ca0*/  LD.E R4, [R4.64+0xb4] ;  /* 0x0000b40404047980 */ /* 0x000ea4000c101900 */
[----:B--2---:R-:W-:-:S05]  /*0cb0*/  IMAD R46, R119, R4, RZ ;  /* 0x00000004772e7224 */ /* 0x004fca00078e02ff */
[----:B------:R1:W-:Y:S02]  /*0cc0*/  STL [R1+0x10c], R46 ;  /* 0x00010c2e01007387 */ /* 0x0003e40000100800 */
.L_x_2194:
[----:B------:R-:W-:Y:S05]  /*0cd0*/  BSYNC B0 ;  /* 0x0000000000007941 */ /* 0x000fea0003800000 */
.L_x_2193:
[----:B------:R-:W-:Y:S01]  /*0ce0*/  PLOP3.LUT P2, PT, PT, PT, PT, 0x80, 0x0 ;  /* 0x000000000000781c */ /* 0x000fe20003f4f070 */
[--C-:B------:R-:W-:Y:S01]  /*0cf0*/  IMAD.MOV.U32 R4, RZ, RZ, R46.reuse ;  /* 0x000000ffff047224 */ /* 0x100fe200078e002e */
[----:B------:R-:W-:Y:S02]  /*0d00*/  SHF.R.S32.HI R5, RZ, 0x1f, R46 ;  /* 0x0000001fff057819 */ /* 0x000fe4000001142e */
[----:B------:R-:W-:-:S04]  /*0d10*/  PRMT R0, RZ, 0x7610, R0 ;  /* 0x00007610ff007816 */ /* 0x000fc80000000000 */
.L_x_2192:
[----:B------:R-:W-:Y:S05]  /*0d20*/  BSYNC B1 ;  /* 0x0000000000017941 */ /* 0x000fea0003800000 */
.L_x_2191:
[----:B------:R-:W-:Y:S02]  /*0d30*/  LOP3.LUT P1, RZ, R0, 0xff, RZ, 0xc0, !PT ;  /* 0x000000ff00ff7812 */ /* 0x000fe4000782c0ff */
[----:B------:R-:W-:Y:S02]  /*0d40*/  MOV R8, UR6 ;  /* 0x0000000600087c02 */ /* 0x000fe40008000f00 */
[----:B------:R-:W-:Y:S01]  /*0d50*/  MOV R9, UR7 ;  /* 0x0000000700097c02 */ /* 0x000fe20008000f00 */
[----:B------:R-:W-:Y:S04]  /*0d60*/  BSSY B0, `(.L_x_2195) ;  /* 0x000000f000007945 */ /* 0x000fe80003800000 */
[----:B------:R2:W5:Y:S04]  /*0d70*/  LD.E.64 R18, [R8.64+0xa0] ;  /* 0x0000a00408127980 */ /* 0x000568000c101b00 */
[----:B------:R2:W3:Y:S02]  /*0d80*/  @P1 LD.E.64 R22, [R8.64+0xb0] ;  /* 0x0000b00408161980 */ /* 0x0004e4000c101b00 */
[----:B--2---:R-:W-:Y:S01]  /*0d90*/  @P1 MOV R8, 0x1 ;  /* 0x0000000100081802 */ /* 0x004fe20000000f00 */
[----:B---3--:R-:W-:Y:S01]  /*0da0*/  @P1 IMAD R0, R23, R22, RZ ;  /* 0x0000001617001224 */ /* 0x008fe200078e02ff */
[----:B------:R-:W-:Y:S05]  /*0db0*/  @P1 BRA `(.L_x_2196) ;  /* 0x0000009000001947 */ /* 0x000fea0003800000 */
[----:B------:R-:W-:Y:S02]  /*0dc0*/  MOV R8, UR6 ;  /* 0x0000000600087c02 */ /* 0x000fe40008000f00 */
[----:B------:R-:W-:-:S05]  /*0dd0*/  MOV R9, UR7 ;  /* 0x0000000700097c02 */ /* 0x000fca0008000f00 */
[----:B------:R-:W2:Y:S01]  /*0de0*/  @P0 LD.E R0, [R8.64+0xd4] ;  /* 0x0000d40408000980 */ /* 0x000ea2000c101900 */
[----:B------:R-:W-:Y:S01]  /*0df0*/  IMAD.U32 R10, RZ, RZ, UR6 ;  /* 0x00000006ff0a7e24 */ /* 0x000fe2000f8e00ff */
[----:B------:R-:W-:-:S05]  /*0e00*/  MOV R11, UR7 ;  /* 0x00000007000b7c02 */ /* 0x000fca0008000f00 */
[----:B------:R-:W2:Y:S04]  /*0e10*/  LD.E R10, [R10.64+0x60] ;  /* 0x000060040a0a7980 */ /* 0x000ea8000c101900 */
[----:B------:R-:W2:Y:S01]  /*0e20*/  @!P0 LD.E R0, [R8.64+0xb4] ;  /* 0x0000b40408008980 */ /* 0x000ea2000c101900 */
[----:B------:R-:W-:Y:S02]  /*0e30*/  IMAD.MOV.U32 R22, RZ, RZ, 0x1 ;  /* 0x00000001ff167424 */ /* 0x000fe400078e00ff */
[----:B--2---:R-:W-:Y:S02]  /*0e40*/  IMAD R8, R0, R10, RZ ;  /* 0x0000000a00087224 */ /* 0x004fe400078e02ff */
.L_x_2196:
[----:B------:R-:W-:Y:S05]  /*0e50*/  BSYNC B0 ;  /* 0x0000000000007941 */ /* 0x000fea0003800000 */
.L_x_2195:
[----:B------:R-:W-:Y:S01]  /*0e60*/  LEA.HI R11, R37, R41, RZ, 0x3 ;  /* 0x00000029250b7211 */ /* 0x000fe200078f18ff */
[----:B------:R-:W-:Y:S02]  /*0e70*/  IMAD R8, R119, R8, RZ ;  /* 0x0000000877087224 */ /* 0x000fe400078e02ff */
[----:B------:R-:W-:Y:S01]  /*0e80*/  IMAD.U32 R20, RZ, RZ, UR6 ;  /* 0x00000006ff147e24 */ /* 0x000fe2000f8e00ff */
[----:B------:R-:W-:Y:S01]  /*0e90*/  LOP3.LUT R9, R11, 0xfffffff8, RZ, 0xc0, !PT ;  /* 0xfffffff80b097812 */ /* 0x000fe200078ec0ff */
[----:B------:R-:W-:Y:S01]  /*0ea0*/  IMAD.U32 R21, RZ, RZ, UR7 ;  /* 0x00000007ff157e24 */ /* 0x000fe2000f8e00ff */
[----:B------:R-:W-:-:S03]  /*0eb0*/  SEL R8, R8, RZ, !P2 ;  /* 0x000000ff08087207 */ /* 0x000fc60005000000 */
[----:B------:R-:W-:Y:S01]  /*0ec0*/  IMAD.IADD R23, R41, 0x1, -R9 ;  /* 0x0000000129177824 */ /* 0x000fe200078e0a09 */
[----:B------:R2:W5:Y:S01]  /*0ed0*/  LD.E R20, [R20.64+0xc0] ;  /* 0x0000c00414147980 */ /* 0x000562000c101900 */
[----:B------:R-:W-:Y:S01]  /*0ee0*/  IMAD R0, R120, R0, R8 ;  /* 0x0000000078007224 */ /* 0x000fe200078e0208 */
[----:B------:R-:W-:Y:S01]  /*0ef0*/  SHF.R.S32.HI R8, RZ, 0x3, R11 ;  /* 0x00000003ff087819 */ /* 0x000fe2000001140b */
[----:B------:R-:W-:Y:S01]  /*0f00*/  IMAD.SHL.U32 R25, R23, 0x8, RZ ;  /* 0x0000000817197824 */ /* 0x000fe200078e00ff */
[----:B------:R-:W-:Y:S01]  /*0f10*/  SHF.R.S32.HI R14, RZ, 0x1f, R120 ;  /* 0x0000001fff0e7819 */ /* 0x000fe20000011478 */
[----:B------:R-:W-:Y:S01]  /*0f20*/  IMAD R12, R114, R22, RZ ;  /* 0x00000016720c7224 */ /* 0x000fe200078e02ff */
[----:B------:R-:W-:Y:S01]  /*0f30*/  BSSY B0, `(.L_x_2197) ;  /* 0x000001c000007945 */ /* 0x000fe20003800000 */
[----:B-----5:R-:W-:Y:S01]  /*0f40*/  IMAD R9, R17, R120, RZ ;  /* 0x0000007811097224 */ /* 0x020fe200078e02ff */
[C---:B------:R-:W-:Y:S02]  /*0f50*/  IADD3 R10, P0, R25.reuse, R13, RZ ;  /* 0x0000000d190a7210 */ /* 0x040fe40007f1e0ff */
[----:B------:R-:W-:Y:S01]  /*0f60*/  SHF.R.S32.HI R13, RZ, 0x1f, R12 ;  /* 0x0000001fff0d7819 */ /* 0x000fe2000001140c */
[----:B------:R-:W-:Y:S01]  /*0f70*/  IMAD R14, R16, R14, R9 ;  /* 0x0000000e100e7224 */ /* 0x000fe200078e0209 */
[----:B------:R-:W-:-:S02]  /*0f80*/  LEA.HI.X.SX32 R11, R25, R15, 0x1, P0 ;  /* 0x0000000f190b7211 */ /* 0x000fc400000f0eff */
[----:B------:R-:W-:Y:S02]  /*0f90*/  IADD3 R26, P1, P0, R12, R4, R0 ;  /* 0x000000040c1a7210 */ /* 0x000fe4000783e000 */
[----:B------:R-:W-:Y:S01]  /*0fa0*/  SHF.R.S32.HI R9, RZ, 0x1f, R8 ;  /* 0x0000001fff097819 */ /* 0x000fe20000011408 */
[----:B------:R-:W-:Y:S01]  /*0fb0*/  IMAD.WIDE.U32 R16, R120, R16, R10 ;  /* 0x0000001078107225 */ /* 0x000fe200078e000a */
[----:B------:R-:W-:Y:S02]  /*0fc0*/  SHF.R.S32.HI R0, RZ, 0x1f, R0 ;  /* 0x0000001fff007819 */ /* 0x000fe40000011400 */
[----:B------:R-:W-:Y:S01]  /*0fd0*/  IADD3 R33, R25, 0x40, RZ ;  /* 0x0000004019217810 */ /* 0x000fe20007ffe0ff */
[----:B------:R-:W-:Y:S01]  /*0fe0*/  IMAD.IADD R11, R17, 0x1, R14 ;  /* 0x00000001110b7824 */ /* 0x000fe200078e020e */
[----:B------:R-:W-:Y:S01]  /*0ff0*/  IADD3.X R24, R13, R5, R0, P1, P0 ;  /* 0x000000050d187210 */ /* 0x000fe20000fe0400 */
[----:B------:R-:W-:-:S04]  /*1000*/  IMAD.WIDE R4, R45, 0x80, R8 ;  /* 0x000000802d047825 */ /* 0x000fc800078e0208 */
[----:B--2---:R-:W-:-:S05]  /*1010*/  IMAD.IADD R21, R129, 0x1, -R114 ;  /* 0x0000000181157824 */ /* 0x004fca00078e0a72 */
[----:B------:R-:W-:-:S13]  /*1020*/  ISETP.GE.AND P2, PT, R8, R21, PT ;  /* 0x000000150800720c */ /* 0x000fda0003f46270 */
[----:B------:R-:W-:Y:S05]  /*1030*/  @P2 BRA `(.L_x_2198) ;  /* 0x000000b000002947 */ /* 0x000fea0003800000 */
[----:B------:R-:W-:Y:S01]  /*1040*/  IMAD R0, R5, R2, RZ ;  /* 0x0000000205007224 */ /* 0x000fe200078e02ff */
[-C--:B------:R-:W-:Y:S01]  /*1050*/  ISETP.GE.AND P2, PT, R25, R20.reuse, PT ;  /* 0x000000141900720c */ /* 0x080fe20003f46270 */
[----:B------:R-:W-:Y:S01]  /*1060*/  IMAD.MOV.U32 R10, RZ, RZ, R16 ;  /* 0x000000ffff0a7224 */ /* 0x000fe200078e0010 */
[----:B------:R-:W-:Y:S01]  /*1070*/  ISETP.GE.AND P1, PT, R33, R20, PT ;  /* 0x000000142100720c */ /* 0x000fe20003f26270 */
[C---:B------:R-:W-:Y:S02]  /*1080*/  IMAD R0, R4.reuse, R3, R0 ;  /* 0x0000000304007224 */ /* 0x040fe400078e0200 */
[----:B------:R-:W-:-:S05]  /*1090*/  IMAD.WIDE.U32 R14, R4, R2, R10 ;  /* 0x00000002040e7225 */ /* 0x000fca00078e000a */
[----:B------:R-:W-:Y:S02]  /*10a0*/  IADD3 R0, R15, R0, RZ ;  /* 0x000000000f007210 */ /* 0x000fe40007ffe0ff */
[----:B------:R-:W-:-:S04]  /*10b0*/  LEA R12, P0, R14, R6, 0x1 ;  /* 0x000000060e0c7211 */ /* 0x000fc800078008ff */
[----:B------:R-:W-:-:S05]  /*10c0*/  LEA.HI.X R13, R14, R7, R0, 0x1, P0 ;  /* 0x000000070e0d7211 */ /* 0x000fca00000f0c00 */
[----:B------:R2:W-:Y:S04]  /*10d0*/  @!P2 ST.E.128 [R12.64], RZ ;  /* 0x000000ff0c00a985 */ /* 0x0005e8000c101d04 */
[----:B------:R2:W-:Y:S02]  /*10e0*/  @!P1 ST.E.128 [R12.64+0x80], RZ ;  /* 0x000080ff0c009985 */ /* 0x0005e4000c101d04 */
.L_x_2198:
[----:B------:R-:W-:Y:S05]  /*10f0*/  BSYNC B0 ;  /* 0x0000000000007941 */ /* 0x000fea0003800000 */
.L_x_2197:
[----:B------:R-:W-:Y:S01]  /*1100*/  IADD3 R32, R8, 0x10, RZ ;  /* 0x0000001008207810 */ /* 0x000fe20007ffe0ff */
[----:B------:R-:W-:Y:S03]  /*1110*/  BSSY B0, `(.L_x_2199) ;  /* 0x0000011000007945 */ /* 0x000fe60003800000 */
[----:B------:R-:W-:-:S13]  /*1120*/  ISETP.GE.AND P0, PT, R32, R21, PT ;  /* 0x000000152000720c */ /* 0x000fda0003f06270 */
[----:B------:R-:W-:Y:S05]  /*1130*/  @P0 BRA `(.L_x_2200) ;  /* 0x000000e000000947 */ /* 0x000fea0003800000 */
[----:B------:R-:W-:Y:S01]  /*1140*/  IADD3 R0, P0, R4, 0x10, RZ ;  /* 0x0000001004007810 */ /* 0x000fe20007f1e0ff */
[----:B------:R-:W-:Y:S01]  /*1150*/  IMAD.MOV.U32 R14, RZ, RZ, R16 ;  /* 0x000000ffff0e7224 */ /* 0x000fe200078e0010 */
[----:B------:R-:W-:Y:S02]  /*1160*/  MOV R15, R11 ;  /* 0x0000000b000f7202 */ /* 0x000fe40000000f00 */
[-C--:B------:R-:W-:Y:S01]  /*1170*/  ISETP.GE.AND P1, PT, R25, R20.reuse, PT ;  /* 0x000000141900720c */ /* 0x080fe20003f26270 */
[----:B--2---:R-:W-:Y:S01]  /*1180*/  IMAD.X R12, RZ, RZ, R5, P0 ;  /* 0x000000ffff0c7224 */ /* 0x004fe200000e0605 */
[----:B------:R-:W-:Y:S01]  /*1190*/  ISETP.GE.AND P0, PT, R33, R20, PT ;  /* 0x000000142100720c */ /* 0x000fe20003f06270 */
[----:B------:R-:W-:-:S04]  /*11a0*/  IMAD.WIDE.U32 R14, R2, R0, R14 ;  /* 0x00000000020e7225 */ /* 0x000fc800078e000e */
[----:B------:R-:W-:-:S04]  /*11b0*/  IMAD R12, R12, R2, RZ ;  /* 0x000000020c0c7224 */ /* 0x000fc800078e02ff */
[----:B------:R-:W-:Y:S01]  /*11c0*/  IMAD R0, R3, R0, R12 ;  /* 0x0000000003007224 */ /* 0x000fe200078e020c */
[----:B------:R-:W-:-:S03]  /*11d0*/  LEA R12, P2, R14, R6, 0x1 ;  /* 0x000000060e0c7211 */ /* 0x000fc600078408ff */
[----:B------:R-:W-:-:S05]  /*11e0*/  IMAD.IADD R0, R15, 0x1, R0 ;  /* 0x000000010f007824 */ /* 0x000fca00078e0200 */
[----:B------:R-:W-:-:S05]  /*11f0*/  LEA.HI.X R13, R14, R7, R0, 0x1, P2 ;  /* 0x000000070e0d7211 */ /* 0x000fca00010f0c00 */
[----:B------:R2:W-:Y:S04]  /*1200*/  @!P1 ST.E.128 [R12.64], RZ ;  /* 0x000000ff0c009985 */ /* 0x0005e8000c101d04 */
[----:B------:R2:W-:Y:S02]  /*1210*/  @!P0 ST.E.128 [R12.64+0x80], RZ ;  /* 0x000080ff0c008985 */ /* 0x0005e4000c101d04 */
.L_x_2200:
[----:B------:R-:W-:Y:S05]  /*1220*/  BSYNC B0 ;  /* 0x0000000000007941 */ /* 0x000fea0003800000 */
.L_x_2199:
        /* <DEDUP_REMOVED lines=18> */
.L_x_2202:
[----:B------:R-:W-:Y:S05]  /*1350*/  BSYNC B0 ;  /* 0x0000000000007941 */ /* 0x000fea0003800000 */
.L_x_2201:
        /* <DEDUP_REMOVED lines=18> */
.L_x_2204:
[----:B------:R-:W-:Y:S05]  /*1480*/  BSYNC B0 ;  /* 0x0000000000007941 */ /* 0x000fea0003800000 */
.L_x_2203:
        /* <DEDUP_REMOVED lines=18> */
.L_x_2206:
[----:B------:R-:W-:Y:S05]  /*15b0*/  BSYNC B0 ;  /* 0x0000000000007941 */ /* 0x000fea0003800000 */
.L_x_2205:
        /* <DEDUP_REMOVED lines=18> */
.L_x_2208:
[----:B------:R-:W-:Y:S05]  /*16e0*/  BSYNC B0 ;  /* 0x0000000000007941 */ /* 0x000fea0003800000 */
.L_x_2207:
        /* <DEDUP_REMOVED lines=18> */
.L_x_2210:
[----:B------:R-:W-:Y:S05]  /*1810*/  BSYNC B0 ;  /* 0x0000000000007941 */ /* 0x000fea0003800000 */
.L_x_2209:
[----:B--2---:R-:W-:Y:S01]  /*1820*/  IADD3 R13, R8, 0x70, RZ ;  /* 0x00000070080d7810 */ /* 0x004fe20007ffe0ff */
[----:B------:R-:W-:Y:S03]  /*1830*/  BSSY B0, `(.L_x_2211) ;  /* 0x0000011000007945 */ /* 0x000fe60003800000 */
[----:B------:R-:W-:-:S13]  /*1840*/  ISETP.GE.AND P0, PT, R13, R21, PT ;  /* 0x000000150d00720c */ /* 0x000fda0003f06270 */
[----:B------:R-:W-:Y:S05]  /*1850*/  @P0 BRA `(.L_x_2212) ;  /* 0x000000e000000947 */ /* 0x000fea0003800000 */
[----:B------:R-:W-:Y:S02]  /*1860*/  IADD3 R0, P0, R4, 0x70, RZ ;  /* 0x0000007004007810 */ /* 0x000fe40007f1e0ff */
[----:B------:R-:W-:-:S03]  /*1870*/  ISETP.GE.AND P1, PT, R25, R20, PT ;  /* 0x000000141900720c */ /* 0x000fc60003f26270 */
[----:B------:R-:W-:Y:S01]  /*1880*/  IMAD.X R4, RZ, RZ, R5, P0 ;  /* 0x000000ffff047224 */ /* 0x000fe200000e0605 */
[----:B------:R-:W-:Y:S02]  /*1890*/  MOV R5, R11 ;  /* 0x0000000b00057202 */ /* 0x000fe40000000f00 */
[----:B------:R-:W-:Y:S01]  /*18a0*/  ISETP.GE.AND P0, PT, R33, R20, PT ;  /* 0x000000142100720c */ /* 0x000fe20003f06270 */
[----:B------:R-:W-:Y:S02]  /*18b0*/  IMAD R10, R4, R2, RZ ;  /* 0x00000002040a7224 */ /* 0x000fe400078e02ff */
[----:B------:R-:W-:Y:S02]  /*18c0*/  IMAD.MOV.U32 R4, RZ, RZ, R16 ;  /* 0x000000ffff047224 */ /* 0x000fe400078e0010 */
[-C--:B------:R-:W-:Y:S02]  /*18d0*/  IMAD R3, R3, R0.reuse, R10 ;  /* 0x0000000003037224 */ /* 0x080fe400078e020a */
[----:B------:R-:W-:-:S04]  /*18e0*/  IMAD.WIDE.U32 R4, R2, R0, R4 ;  /* 0x0000000002047225 */ /* 0x000fc800078e0004 */
[----:B------:R-:W-:Y:S01]  /*18f0*/  IMAD.IADD R3, R5, 0x1, R3 ;  /* 0x0000000105037824 */ /* 0x000fe200078e0203 */
[----:B------:R-:W-:-:S04]  /*1900*/  LEA R2, P2, R4, R6, 0x1 ;  /* 0x0000000604027211 */ /* 0x000fc800078408ff */
[----:B------:R-:W-:-:S05]  /*1910*/  LEA.HI.X R3, R4, R7, R3, 0x1, P2 ;  /* 0x0000000704037211 */ /* 0x000fca00010f0c03 */
[----:B------:R2:W-:Y:S04]  /*1920*/  @!P1 ST.E.128 [R2.64], RZ ;  /* 0x000000ff02009985 */ /* 0x0005e8000c101d04 */
[----:B------:R2:W-:Y:S02]  /*1930*/  @!P0 ST.E.128 [R2.64+0x80], RZ ;  /* 0x000080ff02008985 */ /* 0x0005e4000c101d04 */
.L_x_2212:
[----:B------:R-:W-:Y:S05]  /*1940*/  BSYNC B0 ;  /* 0x0000000000007941 */ /* 0x000fea0003800000 */
.L_x_2211:
[----:B------:R-:W-:-:S04]  /*1950*/  ISETP.NE.AND P6, PT, R23, RZ, PT ;  /* 0x000000ff1700720c */ /* 0x000fc80003fc5270 */
[-C--:B------:R-:W-:Y:S02]  /*1960*/  ISETP.GE.OR P2, PT, R8, R21.reuse, P6 ;  /* 0x000000150800720c */ /* 0x080fe40003746670 */
[-C--:B------:R-:W-:Y:S02]  /*1970*/  ISETP.GE.OR P1, PT, R32, R21.reuse, P6 ;  /* 0x000000152000720c */ /* 0x080fe40003726670 */
[-C--:B------:R-:W-:Y:S02]  /*1980*/  ISETP.GE.OR P5, PT, R31, R21.reuse, P6 ;  /* 0x000000151f00720c */ /* 0x080fe400037a6670 */
[-C--:B------:R-:W-:Y:S02]  /*1990*/  ISETP.GE.OR P4, PT, R30, R21.reuse, P6 ;  /* 0x000000151e00720c */ /* 0x080fe40003786670 */
[----:B------:R-:W-:-:S05]  /*19a0*/  ISETP.GE.OR P3, PT, R29, R21, P6 ;  /* 0x000000151d00720c */ /* 0x000fca0003766670 */
[-C--:B------:R-:W-:Y:S02]  /*19b0*/  @!P2 IMAD R8, R8, R22.reuse, RZ ;  /* 0x000000160808a224 */ /* 0x080fe400078e02ff */
[----:B------:R-:W-:Y:S02]  /*19c0*/  @!P1 IMAD R0, R32, R22, RZ ;  /* 0x0000001620009224 */ /* 0x000fe400078e02ff */
[----:B------:R-:W-:Y:S01]  /*19d0*/  @!P2 IMAD.MOV.U32 R5, RZ, RZ, 0x7f800000 ;  /* 0x7f800000ff05a424 */ /* 0x000fe200078e00ff */
[C---:B--2---:R-:W-:Y:S01]  /*19e0*/  @!P2 IADD3 R3, P0, R8.reuse, R26, RZ ;  /* 0x0000001a0803a210 */ /* 0x044fe20007f1e0ff */
[----:B------:R-:W-:Y:S02]  /*19f0*/  @!P5 IMAD R6, R31, R22, RZ ;  /* 0x000000161f06d224 */ /* 0x000fe400078e02ff */
[----:B------:R-:W-:Y:S01]  /*1a00*/  @!P5 IMAD.MOV.U32 R12, RZ, RZ, 0x7f800000 ;  /* 0x7f800000ff0cd424 */ /* 0x000fe200078e00ff */
[----:B------:R-:W-:Y:S02]  /*1a10*/  @!P2 LEA.HI.X.SX32 R8, R8, R24, 0x1, P0 ;  /* 0x000000180808a211 */ /* 0x000fe400000f0eff */
[----:B------:R-:W-:-:S04]  /*1a20*/  @!P2 LEA R2, P0, R3, R18, 0x2 ;  /* 0x000000120302a211 */ /* 0x000fc800078010ff */
[----:B------:R-:W-:Y:S02]  /*1a30*/  @!P2 LEA.HI.X R3, R3, R19, R8, 0x2, P0 ;  /* 0x000000130303a211 */ /* 0x000fe400000f1408 */
[----:B------:R-:W-:-:S03]  /*1a40*/  @!P1 IADD3 R4, P0, R0, R26, RZ ;  /* 0x0000001a00049210 */ /* 0x000fc60007f1e0ff */
[----:B------:R2:W-:Y:S02]  /*1a50*/  @!P2 ST.E [R2.64], R5 ;  /* 0x000000050200a985 */ /* 0x0005e4000c101904 */
[----:B--2---:R-:W-:Y:S01]  /*1a60*/  @!P1 LEA.HI.X.SX32 R3, R0, R24, 0x1, P0 ;  /* 0x0000001800039211 */ /* 0x004fe200000f0eff */
[----:B------:R-:W-:Y:S01]  /*1a70*/  @!P4 IMAD R5, R30, R22, RZ ;  /* 0x000000161e05c224 */ /* 0x000fe200078e02ff */
[----:B------:R-:W-:Y:S02]  /*1a80*/  @!P1 LEA R2, P2, R4, R18, 0x2 ;  /* 0x0000001204029211 */ /* 0x000fe400078410ff */
[----:B------:R-:W-:Y:S02]  /*1a90*/  @!P5 IADD3 R0, P0, R6, R26, RZ ;  /* 0x0000001a0600d210 */ /* 0x000fe40007f1e0ff */
[----:B------:R-:W-:Y:S02]  /*1aa0*/  @!P1 LEA.HI.X R3, R4, R19, R3, 0x2, P2 ;  /* 0x0000001304039211 */ /* 0x000fe400010f1403 */
[----:B------:R-:W-:-:S02]  /*1ab0*/  @!P5 LEA.HI.X.SX32 R6, R6, R24, 0x1, P0 ;  /* 0x000000180606d211 */ /* 0x000fc400000f0eff */
[C---:B------:R-:W-:Y:S02]  /*1ac0*/  @!P5 LEA R10, P2, R0.reuse, R18, 0x2 ;  /* 0x00000012000ad211 */ /* 0x040fe400078410ff */
[C---:B------:R-:W-:Y:S02]  /*1ad0*/  @!P4 IADD3 R4, P0, R5.reuse, R26, RZ ;  /* 0x0000001a0504c210 */ /* 0x040fe40007f1e0ff */
[----:B------:R-:W-:Y:S01]  /*1ae0*/  @!P5 LEA.HI.X R11, R0, R19, R6, 0x2, P2 ;  /* 0x00000013000bd211 */ /* 0x000fe200010f1406 */
[----:B------:R-:W-:Y:S01]  /*1af0*/  @!P1 IMAD.MOV.U32 R6, RZ, RZ, 0x7f800000 ;  /* 0x7f800000ff069424 */ /* 0x000fe200078e00ff */
[-C--:B------:R-:W-:Y:S02]  /*1b00*/  ISETP.GE.OR P2, PT, R28, R21.reuse, P6 ;  /* 0x000000151c00720c */ /* 0x080fe40003746670 */
[----:B------:R-:W-:Y:S01]  /*1b10*/  @!P4 LEA.HI.X.SX32 R0, R5, R24, 0x1, P0 ;  /* 0x000000180500c211 */ /* 0x000fe200000f0eff */
[----:B------:R-:W-:Y:S01]  /*1b20*/  @!P3 IMAD R5, R29, R22, RZ ;  /* 0x000000161d05b224 */ /* 0x000fe200078e02ff */
[----:B------:R-:W-:Y:S01]  /*1b30*/  @!P4 LEA R8, P0, R4, R18, 0x2 ;  /* 0x000000120408c211 */ /* 0x000fe200078010ff */
[----:B------:R2:W-:Y:S01]  /*1b40*/  @!P1 ST.E [R2.64], R6 ;  /* 0x0000000602009985 */ /* 0x0005e2000c101904 */
[----:B------:R-:W-:-:S02]  /*1b50*/  ISETP.GE.OR P1, PT, R27, R21, P6 ;  /* 0x000000151b00720c */ /* 0x000fc40003726670 */
[----:B------:R-:W-:Y:S01]  /*1b60*/  @!P4 LEA.HI.X R9, R4, R19, R0, 0x2, P0 ;  /* 0x000000130409c211 */ /* 0x000fe200000f1400 */
[----:B------:R3:W-:Y:S01]  /*1b70*/  @!P5 ST.E [R10.64], R12 ;  /* 0x0000000c0a00d985 */ /* 0x0007e2000c101904 */
[----:B------:R-:W-:Y:S02]  /*1b80*/  @!P3 IADD3 R0, P0, R5, R26, RZ ;  /* 0x0000001a0500b210 */ /* 0x000fe40007f1e0ff */
[----:B------:R-:W-:Y:S02]  /*1b90*/  ISETP.GE.OR P6, PT, R13, R21, P6 ;  /* 0x000000150d00720c */ /* 0x000fe400037c6670 */
[----:B------:R-:W-:Y:S01]  /*1ba0*/  @!P3 LEA.HI.X.SX32 R5, R5, R24, 0x1, P0 ;  /* 0x000000180505b211 */ /* 0x000fe200000f0eff */
[----:B--2---:R-:W-:Y:S01]  /*1bb0*/  @!P2 IMAD R2, R28, R22, RZ ;  /* 0x000000161c02a224 */ /* 0x004fe200078e02ff */
[----:B------:R-:W-:-:S03]  /*1bc0*/  @!P3 LEA R6, P0, R0, R18, 0x2 ;  /* 0x000000120006b211 */ /* 0x000fc600078010ff */
[----:B------:R-:W-:Y:S02]  /*1bd0*/  @!P1 IMAD R3, R27, R22, RZ ;  /* 0x000000161b039224 */ /* 0x000fe400078e02ff */
[----:B---3--:R-:W-:Y:S01]  /*1be0*/  @!P3 IMAD.MOV.U32 R10, RZ, RZ, 0x7f800000 ;  /* 0x7f800000ff0ab424 */ /* 0x008fe200078e00ff */
[----:B------:R-:W-:Y:S02]  /*1bf0*/  @!P3 LEA.HI.X R7, R0, R19, R5, 0x2, P0 ;  /* 0x000000130007b211 */ /* 0x000fe400000f1405 */
[----:B------:R-:W-:-:S04]  /*1c00*/  @!P2 IADD3 R0, P0, R2, R26, RZ ;  /* 0x0000001a0200a210 */ /* 0x000fc80007f1e0ff */
[----:B------:R-:W-:Y:S02]  /*1c10*/  @!P2 LEA.HI.X.SX32 R2, R2, R24, 0x1, P0 ;  /* 0x000000180202a211 */ /* 0x000fe400000f0eff */
[----:B------:R-:W-:-:S04]  /*1c20*/  @!P2 LEA R4, P0, R0, R18, 0x2 ;  /* 0x000000120004a211 */ /* 0x000fc800078010ff */
[----:B------:R-:W-:Y:S02]  /*1c30*/  @!P2 LEA.HI.X R5, R0, R19, R2, 0x2, P0 ;  /* 0x000000130005a211 */ /* 0x000fe400000f1402 */
[----:B------:R-:W-:-:S04]  /*1c40*/  @!P1 IADD3 R0, P0, R3, R26, RZ ;  /* 0x0000001a03009210 */ /* 0x000fc80007f1e0ff */
[----:B------:R-:W-:Y:S02]  /*1c50*/  @!P1 LEA.HI.X.SX32 R3, R3, R24, 0x1, P0 ;  /* 0x0000001803039211 */ /* 0x000fe400000f0eff */
[----:B------:R-:W-:-:S04]  /*1c60*/  @!P1 LEA R2, P0, R0, R18, 0x2 ;  /* 0x0000001200029211 */ /* 0x000fc800078010ff */
[----:B------:R-:W-:Y:S01]  /*1c70*/  @!P1 LEA.HI.X R3, R0, R19, R3, 0x2, P0 ;  /* 0x0000001300039211 */ /* 0x000fe200000f1403 */
[----:B------:R-:W-:-:S05]  /*1c80*/  @!P4 IMAD.MOV.U32 R0, RZ, RZ, 0x7f800000 ;  /* 0x7f800000ff00c424 */ /* 0x000fca00078e00ff */
[----:B------:R2:W-:Y:S04]  /*1c90*/  @!P4 ST.E [R8.64], R0 ;  /* 0x000000000800c985 */ /* 0x0005e8000c101904 */
[----:B------:R-:W-:Y:S01]  /*1ca0*/  @!P3 ST.E [R6.64], R10 ;  /* 0x0000000a0600b985 */ /* 0x000fe2000c101904 */
[----:B--2---:R-:W-:Y:S02]  /*1cb0*/  @!P2 IMAD.MOV.U32 R8, RZ, RZ, 0x7f800000 ;  /* 0x7f800000ff08a424 */ /* 0x004fe400078e00ff */
[----:B------:R-:W-:-:S03]  /*1cc0*/  @!P1 IMAD.MOV.U32 R0, RZ, RZ, 0x7f800000 ;  /* 0x7f800000ff009424 */ /* 0x000fc600078e00ff */
[----:B------:R-:W-:Y:S04]  /*1cd0*/  @!P2 ST.E [R4.64], R8 ;  /* 0x000000080400a985 */ /* 0x000fe8000c101904 */
[----:B------:R2:W-:Y:S02]  /*1ce0*/  @!P1 ST.E [R2.64], R0 ;  /* 0x0000000002009985 */ /* 0x0005e4000c101904 */
[----:B--2---:R-:W-:Y:S02]  /*1cf0*/  IMAD.MOV.U32 R2, RZ, RZ, R34 ;  /* 0x000000ffff027224 */ /* 0x004fe400078e0022 */
[----:B------:R-:W-:-:S04]  /*1d00*/  IMAD.MOV.U32 R3, RZ, RZ, 0x0 ;  /* 0x00000000ff037424 */ /* 0x000fc800078e00ff */
[----:B------:R-:W-:Y:S05]  /*1d10*/  @P6 RET.REL.NODEC R2 `(_ZN5flash16flash_fwd_kernelI23Flash_fwd_kernel_traitsILi128ELi128ELi32ELi4ELb0ELb0EN7cutlass6half_tE19Flash_kernel_traitsILi128ELi128ELi32ELi4ES3_EELb1ELb0ELb1ELb1ELb0ELb0ELb0ELb1EEEvNS_16Flash_fwd_paramsE) ;  /* 0xffffe2e002006950 */ /* 0x000fea0003c3ffff */
[----:B------:R-:W-:-:S05]  /*1d20*/  IMAD R0, R13, R22, RZ ;  /* 0x000000160d007224 */ /* 0x000fca00078e02ff */
[----:B------:R-:W-:-:S04]  /*1d30*/  IADD3 R3, P0, R0, R26, RZ ;  /* 0x0000001a00037210 */ /* 0x000fc80007f1e0ff */
[----:B------:R-:W-:Y:S02]  /*1d40*/  LEA.HI.X.SX32 R0, R0, R24, 0x1, P0 ;  /* 0x0000001800007211 */ /* 0x000fe400000f0eff */
[----:B------:R-:W-:-:S04]  /*1d50*/  LEA R2, P0, R3, R18, 0x2 ;  /* 0x0000001203027211 */ /* 0x000fc800078010ff */
[----:B------:R-:W-:Y:S01]  /*1d60*/  LEA.HI.X R3, R3, R19, R0, 0x2, P0 ;  /* 0x0000001303037211 */ /* 0x000fe200000f1400 */
[----:B------:R-:W-:-:S05]  /*1d70*/  IMAD.MOV.U32 R0, RZ, RZ, 0x7f800000 ;  /* 0x7f800000ff007424 */ /* 0x000fca00078e00ff */
[----:B------:R2:W-:Y:S02]  /*1d80*/  ST.E [R2.64], R0 ;  /* 0x0000000002007985 */ /* 0x0005e4000c101904 */
[----:B--2---:R-:W-:Y:S02]  /*1d90*/  IMAD.MOV.U32 R2, RZ, RZ, R34 ;  /* 0x000000ffff027224 */ /* 0x004fe400078e0022 */
[----:B------:R-:W-:-:S04]  /*1da0*/  IMAD.MOV.U32 R3, RZ, RZ, 0x0 ;  /* 0x00000000ff037424 */ /* 0x000fc800078e00ff */
[----:B------:R-:W-:Y:S05]  /*1db0*/  RET.REL.NODEC R2 `(_ZN5flash16flash_fwd_kernelI23Flash_fwd_kernel_traitsILi128ELi128ELi32ELi4ELb0ELb0EN7cutlass6half_tE19Flash_kernel_traitsILi128ELi128ELi32ELi4ES3_EELb1ELb0ELb1ELb1ELb0ELb0ELb0ELb1EEEvNS_16Flash_fwd_paramsE) ;  /* 0xffffe24002007950 */ /* 0x000fea0003c3ffff */
.L_x_2190:
[----:B------:R-:W-:Y:S02]  /*1dc0*/  IMAD.U32 R2, RZ, RZ, UR6 ;  /* 0x00000006ff027e24 */ /* 0x000fe4000f8e00ff */
[----:B------:R-:W-:Y:S01]  /*1dd0*/  IMAD.U32 R3, RZ, RZ, UR7 ;  /* 0x00000007ff037e24 */ /* 0x000fe2000f8e00ff */
[----:B------:R-:W-:Y:S01]  /*1de0*/  MOV R10, UR6 ;  /* 0x00000006000a7c02 */ /* 0x000fe20008000f00 */
[----:B------:R-:W-:-:S03]  /*1df0*/  IMAD.U32 R11, RZ, RZ, UR7 ;  /* 0x00000007ff0b7e24 */ /* 0x000fc6000f8e00ff */
[----:B------:R-:W3:Y:S04]  /*1e00*/  LD.E R25, [R2.64+0x68] ;  /* 0x0000680402197980 */ /* 0x000ee8000c101900 */
[----:B--2---:R4:W2:Y:S04]  /*1e10*/  LD.E.64 R34, [R10.64+0xc0] ;  /* 0x0000c0040a227980 */ /* 0x0048a8000c101b00 */
[----:B------:R1:W2:Y:S04]  /*1e20*/  LD.E.64 R20, [R2.64+0x38] ;  /* 0x0000380402147980 */ /* 0x0002a8000c101b00 */
[----:B------:R1:W2:Y:S01]  /*1e30*/  LD.E.64 R42, [R2.64+0x40] ;  /* 0x00004004022a7980 */ /* 0x0002a2000c101b00 */
[----:B------:R-:W-:-:S02]  /*1e40*/  ISETP.NE.AND P1, PT, R17, -0x1, PT ;  /* 0xffffffff1100780c */ /* 0x000fc40003f25270 */
[----:B------:R-:W-:Y:S01]  /*1e50*/  ISETP.NE.AND P0, PT, R46, -0x1, PT ;  /* 0xffffffff2e00780c */ /* 0x000fe20003f05270 */
[----:B------:R1:W2:Y:S01]  /*1e60*/  LD.E.64 R18, [R2.64+0x30] ;  /* 0x0000300402127980 */ /* 0x0002a2000c101b00 */
[----:B------:R-:W-:Y:S01]  /*1e70*/  MOV R4, UR6 ;  /* 0x0000000600047c02 */ /* 0x000fe20008000f00 */
[----:B------:R-:W-:Y:S02]  /*1e80*/  IMAD.U32 R5, RZ, RZ, UR7 ;  /* 0x00000007ff057e24 */ /* 0x000fe4000f8e00ff */
[----:B------:R1:W2:Y:S04]  /*1e90*/  LD.E.64 R30, [R2.64+0x58] ;  /* 0x00005804021e7980 */ /* 0x0002a8000c101b00 */
[----:B------:R1:W2:Y:S04]  /*1ea0*/  LD.E.64 R28, [R4.64+0x50] ;  /* 0x00005004041c7980 */ /* 0x0002a8000c101b00 */
[----:B-1----:R1:W2:Y:S04]  /*1eb0*/  @!P1 LD.E.64 R14, [R2.64+0x20] ;  /* 0x00002004020e9980 */ /* 0x0022a8000c101b00 */
[----:B------:R1:W2:Y:S04]  /*1ec0*/  @!P1 LD.E.64 R22, [R2.64+0x28] ;  /* 0x0000280402169980 */ /* 0x0002a8000c101b00 */
[----:B------:R1:W2:Y:S04]  /*1ed0*/  @!P0 LD.E.64 R26, [R2.64+0x18] ;  /* 0x00001804021a8980 */ /* 0x0002a8000c101b00 */
[----:B------:R1:W2:Y:S04]  /*1ee0*/  LD.E R147, [R2.64+0xc8] ;  /* 0x0000c80402937980 */ /* 0x0002a8000c101900 */
[----:B------:R1:W2:Y:S01]  /*1ef0*/  LD.E.64 R32, [R2.64+0x48] ;  /* 0x0000480402207980 */ /* 0x0002a2000c101b00 */
[----:B------:R-:W-:Y:S01]  /*1f00*/  IMAD.U32 R6, RZ, RZ, UR6 ;  /* 0x00000006ff067e24 */ /* 0x000fe2000f8e00ff */
[----:B------:R-:W-:-:S02]  /*1f10*/  MOV R7, UR7 ;  /* 0x0000000700077c02 */ /* 0x000fc40008000f00 */
[----:B------:R1:W5:Y:S04]  /*1f20*/  LD.E.64 R110, [R2.64+0x98] ;  /* 0x00009804026e7980 */ /* 0x000368000c101b00 */
[----:B------:R-:W5:Y:S01]  /*1f30*/  LD.E.64 R6, [R6.64] ;  /* 0x0000000406067980 */ /* 0x000f62000c101b00 */
[----:B------:R-:W-:Y:S02]  /*1f40*/  IMAD.U32 R8, RZ, RZ, UR6 ;  /* 0x00000006ff087e24 */ /* 0x000fe4000f8e00ff */
[----:B------:R-:W-:Y:S01]  /*1f50*/  IMAD.U32 R9, RZ, RZ, UR7 ;  /* 0x00000007ff097e24 */ /* 0x000fe2000f8e00ff */
[----:B------:R1:W5:Y:S04]  /*1f60*/  LD.E R112, [R4.64+0x60] ;  /* 0x0000600404707980 */ /* 0x000368000c101900 */
[----:B------:R1:W5:Y:S01]  /*1f70*/  LD.E.64 R236, [R8.64+0x8] ;  /* 0x0000080408ec7980 */ /* 0x000362000c101b00 */
[----:B----4-:R-:W-:-:S03]  /*1f80*/  LEA.HI R11, R37, R41, RZ, 0x6 ;  /* 0x00000029250b7211 */ /* 0x010fc600078f30ff */
[----:B------:R4:W5:Y:S02]  /*1f90*/  LD.E.64 R238, [R4.64+0x10] ;  /* 0x0000100404ee7980 */ /* 0x000964000c101b00 */
[----:B------:R-:W-:Y:S02]  /*1fa0*/  IMAD.SHL.U32 R11, R11, 0x8, RZ ;  /* 0x000000080b0b7824 */ /* 0x000fe400078e00ff */
[----:B-1----:R-:W-:Y:S01]  /*1fb0*/  @P1 IMAD.IADD R8, R12, 0x1, R17 ;  /* 0x000000010c081824 */ /* 0x002fe200078e0211 */
[----:B------:R-:W-:Y:S01]  /*1fc0*/  IABS R36, R120 ;  /* 0x0000007800247213 */ /* 0x000fe20000000000 */
[----:B------:R-:W-:Y:S01]  /*1fd0*/  BSSY B0, `(.L_x_2213) ;  /* 0x00000b0000007945 */ /* 0x000fe20003800000 */
[----:B---3--:R-:W-:Y:S01]  /*1fe0*/  IABS R0, R25 ;  /* 0x0000001900007213 */ /* 0x008fe20000000000 */
[----:B--2---:R1:W-:Y:S03]  /*1ff0*/  STL.64 [R1+0x78], R34 ;  /* 0x0000782201007387 */ /* 0x0043e60000100a00 */
[----:B-1----:R-:W-:-:S04]  /*2000*/  MOV R35, R0 ;  /* 0x0000000000237202 */ /* 0x002fc80000000f00 */
[----:B------:R-:W1:Y:S08]  /*2010*/  I2F.RP R0, R35 ;  /* 0x0000002300007306 */ /* 0x000e700000209400 */
[----:B-1----:R1:W2:Y:S01]  /*2020*/  MUFU.RCP R3, R0 ;  /* 0x0000000000037308 */ /* 0x0022a20000001000 */
[----:B------:R-:W-:Y:S01]  /*2030*/  IMAD.MOV.U32 R44, RZ, RZ, R34 ;  /* 0x000000ffff2c7224 */ /* 0x000fe200078e0022 */
[----:B-1----:R-:W-:-:S04]  /*2040*/  LEA.HI R0, R37, R41, RZ, 0x3 ;  /* 0x0000002925007211 */ /* 0x002fc800078f18ff */
[----:B------:R-:W-:Y:S02]  /*2050*/  SHF.R.S32.HI R16, RZ, 0x3, R0 ;  /* 0x00000003ff107819 */ /* 0x000fe40000011400 */
[----:B------:R-:W-:Y:S02]  /*2060*/  LOP3.LUT R0, R0, 0xfffffff8, RZ, 0xc0, !PT ;  /* 0xfffffff800007812 */ /* 0x000fe400078ec0ff */
[----:B--2---:R-:W-:Y:S01]  /*2070*/  IADD3 R3, R3, 0xffffffe, RZ ;  /* 0x0ffffffe03037810 */ /* 0x004fe20007ffe0ff */
[----:B------:R-:W-:Y:S02]  /*2080*/  IMAD.SHL.U32 R2, R16, 0x40, RZ ;  /* 0x0000004010027824 */ /* 0x000fe400078e00ff */
[----:B------:R-:W-:-:S03]  /*2090*/  IMAD.IADD R34, R41, 0x1, -R0 ;  /* 0x0000000129227824 */ /* 0x000fc600078e0a00 */
[----:B------:R-:W1:Y:S01]  /*20a0*/  F2I.FTZ.U32.TRUNC.NTZ R3, R3 ;  /* 0x0000000300037305 */ /* 0x000e62000021f000 */
[----:B------:R-:W-:Y:S02]  /*20b0*/  LOP3.LUT R2, R2, 0x1c0, RZ, 0xc0, !PT ;  /* 0x000001c002027812 */ /* 0x000fe400078ec0ff */
[----:B------:R-:W-:Y:S02]  /*20c0*/  SHF.L.U32 R249, R34, 0x3, RZ ;  /* 0x0000000322f97819 */ /* 0x000fe400000006ff */
[----:B------:R-:W-:Y:S02]  /*20d0*/  SHF.R.U32.HI R10, RZ, 0x3, R2 ;  /* 0x00000003ff0a7819 */ /* 0x000fe40000011602 */
[----:B------:R-:W-:Y:S02]  /*20e0*/  LOP3.LUT R0, R2, 0x38, R249, 0xf8, !PT ;  /* 0x0000003802007812 */ /* 0x000fe400078ef8f9 */
[----:B------:R-:W-:Y:S02]  /*20f0*/  @!P1 SHF.R.S32.HI R2, RZ, 0x1f, R12 ;  /* 0x0000001fff029819 */ /* 0x000fe4000001140c */
[----:B------:R-:W-:Y:S01]  /*2100*/  LOP3.LUT R10, R0, R10, RZ, 0x3c, !PT ;  /* 0x0000000a000a7212 */ /* 0x000fe200078e3cff */
[----:B------:R-:W-:-:S02]  /*2110*/  @!P1 IMAD R0, R21, R12, RZ ;  /* 0x0000000c15009224 */ /* 0x000fc400078e02ff */
[----:B----4-:R-:W-:-:S04]  /*2120*/  @!P1 IMAD.WIDE.U32 R4, R20, R12, RZ ;  /* 0x0000000c14049225 */ /* 0x010fc800078e00ff */
[C---:B------:R-:W-:Y:S01]  /*2130*/  @!P1 IMAD R0, R20.reuse, R2, R0 ;  /* 0x0000000214009224 */ /* 0x040fe200078e0200 */
[----:B-1----:R-:W-:Y:S01]  /*2140*/  IADD3 R2, RZ, -R3, RZ ;  /* 0x80000003ff027210 */ /* 0x002fe20007ffe0ff */
[-C--:B------:R-:W-:Y:S02]  /*2150*/  @P1 IMAD R13, R21, R8.reuse, RZ ;  /* 0x00000008150d1224 */ /* 0x080fe400078e02ff */
[----:B------:R-:W-:Y:S01]  /*2160*/  @P1 IMAD.WIDE.U32 R8, R20, R8, RZ ;  /* 0x0000000814081225 */ /* 0x000fe200078e00ff */
[----:B------:R-:W-:-:S03]  /*2170*/  @!P1 IADD3 R5, R5, R0, RZ ;  /* 0x0000000005059210 */ /* 0x000fc60007ffe0ff */
[----:B------:R-:W-:Y:S01]  /*2180*/  IMAD.MOV.U32 R0, RZ, RZ, R2 ;  /* 0x000000ffff007224 */ /* 0x000fe200078e0002 */
[----:B------:R-:W-:Y:S01]  /*2190*/  @!P1 SHF.R.S32.HI R2, RZ, 0x1f, R12 ;  /* 0x0000001fff029819 */ /* 0x000fe2000001140c */
[----:B------:R-:W-:Y:S02]  /*21a0*/  @P1 IMAD.IADD R24, R9, 0x1, R13 ;  /* 0x0000000109181824 */ /* 0x000fe400078e020d */
[----:B------:R-:W-:Y:S01]  /*21b0*/  @!P1 IMAD R9, R43, R12, RZ ;  /* 0x0000000c2b099224 */ /* 0x000fe200078e02ff */
[----:B------:R-:W-:Y:S02]  /*21c0*/  LEA.HI R37, R37, R41, RZ, 0x4 ;  /* 0x0000002925257211 */ /* 0x000fe400078f20ff */
[----:B------:R-:W-:Y:S01]  /*21d0*/  LOP3.LUT R220, R10, 0xfffffe00, R11, 0xf8, !PT ;  /* 0xfffffe000adc7812 */ /* 0x000fe200078ef80b */
[----:B------:R-:W-:Y:S02]  /*21e0*/  @!P1 IMAD R11, R42, R2, R9 ;  /* 0x000000022a0b9224 */ /* 0x000fe400078e0209 */
[----:B------:R-:W-:Y:S01]  /*21f0*/  @P1 IMAD.MOV.U32 R13, RZ, RZ, R8 ;  /* 0x000000ffff0d1224 */ /* 0x000fe200078e0008 */
[----:B------:R-:W-:Y:S01]  /*2200*/  LOP3.LUT R8, R37, 0xfffffff0, RZ, 0xc0, !PT ;  /* 0xfffffff025087812 */ /* 0x000fe200078ec0ff */
[----:B------:R-:W-:-:S02]  /*2210*/  IMAD R0, R0, R35, RZ ;  /* 0x0000002300007224 */ /* 0x000fc400078e02ff */
[----:B------:R-:W-:-:S04]  /*2220*/  IMAD.MOV.U32 R2, RZ, RZ, RZ ;  /* 0x000000ffff027224 */ /* 0x000fc800078e00ff */
[----:B------:R-:W-:Y:S01]  /*2230*/  IMAD.HI.U32 R10, R3, R0, R2 ;  /* 0x00000000030a7227 */ /* 0x000fe200078e0002 */
[----:B------:R-:W-:Y:S02]  /*2240*/  IADD3 R0, -R8, R41, RZ ;  /* 0x0000002908007210 */ /* 0x000fe40007ffe1ff */
[----:B------:R-:W-:Y:S02]  /*2250*/  IABS R2, R25 ;  /* 0x0000001900027213 */ /* 0x000fe40000000000 */
[----:B------:R-:W-:-:S03]  /*2260*/  SHF.R.S32.HI R3, RZ, 0x1f, R0 ;  /* 0x0000001fff037819 */ /* 0x000fc60000011400 */
[----:B------:R-:W-:Y:S01]  /*2270*/  IMAD.MOV R9, RZ, RZ, -R2 ;  /* 0x000000ffff097224 */ /* 0x000fe200078e0a02 */
[----:B------:R-:W-:Y:S01]  /*2280*/  LEA.HI R39, R3, R0, RZ, 0x3 ;  /* 0x0000000003277211 */ /* 0x000fe200078f18ff */
[----:B------:R-:W-:Y:S02]  /*2290*/  @P1 IMAD.IADD R8, R12, 0x1, R17 ;  /* 0x000000010c081824 */ /* 0x000fe400078e0211 */
[----:B------:R-:W-:Y:S01]  /*22a0*/  @!P1 IMAD.WIDE.U32 R2, R42, R12, RZ ;  /* 0x0000000c2a029225 */ /* 0x000fe200078e00ff */
[----:B------:R-:W-:Y:S02]  /*22b0*/  MOV R12, R9 ;  /* 0x00000009000c7202 */ /* 0x000fe40000000f00 */
[----:B------:R-:W-:Y:S01]  /*22c0*/  @!P1 SHF.R.S32.HI R17, RZ, 0x1f, R119 ;  /* 0x0000001fff119819 */ /* 0x000fe20000011477 */
[----:B------:R-:W-:-:S04]  /*22d0*/  IMAD.HI.U32 R10, R10, R36, RZ ;  /* 0x000000240a0a7227 */ /* 0x000fc800078e00ff */
[----:B------:R-:W-:Y:S02]  /*22e0*/  @!P1 IMAD R15, R15, R119, RZ ;  /* 0x000000770f0f9224 */ /* 0x000fe400078e02ff */
[----:B------:R-:W-:-:S04]  /*22f0*/  @!P1 IMAD.WIDE.U32 R4, R119, R14, R4 ;  /* 0x0000000e77049225 */ /* 0x000fc800078e0004 */
[----:B------:R-:W-:Y:S02]  /*2300*/  @!P1 IMAD.IADD R3, R3, 0x1, R11 ;  /* 0x0000000103039824 */ /* 0x000fe400078e020b */
[----:B------:R-:W-:Y:S02]  /*2310*/  IMAD R11, R10, R12, R36 ;  /* 0x0000000c0a0b7224 */ /* 0x000fe400078e0224 */
[----:B------:R-:W-:Y:S02]  /*2320*/  @!P1 IMAD R14, R14, R17, R15 ;  /* 0x000000110e0e9224 */ /* 0x000fe400078e020f */
[----:B------:R-:W-:Y:S01]  /*2330*/  @!P1 IMAD.MOV.U32 R13, RZ, RZ, R4 ;  /* 0x000000ffff0d9224 */ /* 0x000fe200078e0004 */
[----:B------:R-:W-:Y:S02]  /*2340*/  ISETP.GT.U32.AND P3, PT, R35, R11, PT ;  /* 0x0000000b2300720c */ /* 0x000fe40003f64070 */
[----:B------:R-:W-:Y:S02]  /*2350*/  LOP3.LUT R9, R39, 0xfffffff8, RZ, 0xc0, !PT ;  /* 0xfffffff827097812 */ /* 0x000fe400078ec0ff */
[----:B------:R-:W-:-:S02]  /*2360*/  @!P1 IADD3 R24, R5, R14, RZ ;  /* 0x0000000e05189210 */ /* 0x000fc40007ffe0ff */
[----:B------:R-:W-:Y:S02]  /*2370*/  SHF.R.S32.HI R36, RZ, 0x1f, R249 ;  /* 0x0000001fff247819 */ /* 0x000fe400000114f9 */
[----:B------:R-:W-:Y:S02]  /*2380*/  IADD3 R4, P2, R249, R13, RZ ;  /* 0x0000000df9047210 */ /* 0x000fe40007f5e0ff */
[----:B------:R-:W-:Y:S01]  /*2390*/  IADD3 R38, R0, -R9, RZ ;  /* 0x8000000900267210 */ /* 0x000fe20007ffe0ff */
[----:B------:R-:W-:Y:S01]  /*23a0*/  IMAD R0, R21, R16, RZ ;  /* 0x0000001015007224 */ /* 0x000fe200078e02ff */
[----:B------:R-:W-:Y:S01]  /*23b0*/  SHF.R.S32.HI R17, RZ, 0x1f, R16 ;  /* 0x0000001fff117819 */ /* 0x000fe20000011410 */
[----:B------:R-:W-:Y:S02]  /*23c0*/  IMAD.X R5, R36, 0x1, R24, P2 ;  /* 0x0000000124057824 */ /* 0x000fe400010e0618 */
[-C--:B------:R-:W-:Y:S02]  /*23d0*/  @P1 IMAD R12, R43, R8.reuse, RZ ;  /* 0x000000082b0c1224 */ /* 0x080fe400078e02ff */
[----:B------:R-:W-:Y:S01]  /*23e0*/  @P1 IMAD.WIDE.U32 R8, R42, R8, RZ ;  /* 0x000000082a081225 */ /* 0x000fe200078e00ff */
[----:B------:R-:W-:-:S03]  /*23f0*/  @!P1 SHF.R.S32.HI R15, RZ, 0x1f, R119 ;  /* 0x0000001fff0f9819 */ /* 0x000fc60000011477 */
[C---:B------:R-:W-:Y:S02]  /*2400*/  IMAD R13, R20.reuse, R17, R0 ;  /* 0x00000011140d7224 */ /* 0x040fe400078e0200 */
[----:B------:R-:W-:Y:S01]  /*2410*/  IMAD.WIDE.U32 R4, R20, R16, R4 ;  /* 0x0000001014047225 */ /* 0x000fe200078e0004 */
[----:B------:R-:W-:-:S03]  /*2420*/  @P1 IADD3 R12, R9, R12, RZ ;  /* 0x0000000c090c1210 */ /* 0x000fc60007ffe0ff */
[----:B------:R-:W-:Y:S02]  /*2430*/  @!P1 IMAD R14, R23, R119, RZ ;  /* 0x00000077170e9224 */ /* 0x000fe400078e02ff */
[----:B------:R-:W-:Y:S01]  /*2440*/  @!P1 IMAD.WIDE.U32 R2, R119, R22, R2 ;  /* 0x0000001677029225 */ /* 0x000fe200078e0002 */
[----:B------:R-:W-:-:S03]  /*2450*/  @P1 MOV R0, R8 ;  /* 0x0000000800001202 */ /* 0x000fc60000000f00 */
[----:B------:R-:W-:Y:S02]  /*2460*/  @!P3 IMAD.IADD R11, R11, 0x1, -R35 ;  /* 0x000000010b0bb824 */ /* 0x000fe400078e0a23 */
[----:B------:R-:W-:Y:S02]  /*2470*/  IMAD.IADD R9, R5, 0x1, R13 ;  /* 0x0000000105097824 */ /* 0x000fe400078e020d */
[----:B------:R-:W-:Y:S01]  /*2480*/  @!P1 IMAD R5, R22, R15, R14 ;  /* 0x0000000f16059224 */ /* 0x000fe200078e020e */
[----:B------:R-:W-:Y:S02]  /*2490*/  @!P1 MOV R0, R2 ;  /* 0x0000000200009202 */ /* 0x000fe40000000f00 */
[----:B------:R-:W-:Y:S02]  /*24a0*/  ISETP.GE.U32.AND P4, PT, R11, R35, PT ;  /* 0x000000230b00720c */ /* 0x000fe40003f86070 */
[----:B------:R-:W-:Y:S02]  /*24b0*/  @!P1 IADD3 R12, R3, R5, RZ ;  /* 0x00000005030c9210 */ /* 0x000fe40007ffe0ff */
[----:B------:R-:W-:-:S02]  /*24c0*/  IADD3 R2, P1, R249, R0, RZ ;  /* 0x00000000f9027210 */ /* 0x000fc40007f3e0ff */
[----:B------:R-:W-:Y:S02]  /*24d0*/  LOP3.LUT R11, R120, R25, RZ, 0x3c, !PT ;  /* 0x00000019780b7212 */ /* 0x000fe400078e3cff */
[----:B------:R-:W-:Y:S01]  /*24e0*/  @!P3 IADD3 R10, R10, 0x1, RZ ;  /* 0x000000010a0ab810 */ /* 0x000fe20007ffe0ff */
[----:B------:R-:W-:Y:S01]  /*24f0*/  IMAD.X R3, R36, 0x1, R12, P1 ;  /* 0x0000000124037824 */ /* 0x000fe200008e060c */
[----:B------:R-:W-:Y:S02]  /*2500*/  ISETP.GE.AND P2, PT, R11, RZ, PT ;  /* 0x000000ff0b00720c */ /* 0x000fe40003f46270 */
[----:B------:R-:W-:Y:S01]  /*2510*/  ISETP.NE.AND P1, PT, R25, RZ, PT ;  /* 0x000000ff1900720c */ /* 0x000fe20003f25270 */
[----:B------:R-:W-:Y:S01]  /*2520*/  IMAD R0, R43, R16, RZ ;  /* 0x000000102b007224 */ /* 0x000fe200078e02ff */
[----:B------:R-:W-:Y:S01]  /*2530*/  @P4 IADD3 R10, R10, 0x1, RZ ;  /* 0x000000010a0a4810 */ /* 0x000fe20007ffe0ff */
[----:B------:R-:W-:Y:S01]  /*2540*/  IMAD.MOV.U32 R8, RZ, RZ, R4 ;  /* 0x000000ffff087224 */ /* 0x000fe200078e0004 */
[----:B------:R-:W-:Y:S01]  /*2550*/  @!P0 SHF.R.S32.HI R4, RZ, 0x1f, R119 ;  /* 0x0000001fff048819 */ /* 0x000fe20000011477 */
[----:B------:R-:W-:-:S02]  /*2560*/  @!P0 IMAD R14, R27, R119, RZ ;  /* 0x000000771b0e8224 */ /* 0x000fc400078e02ff */
[C---:B------:R-:W-:Y:S01]  /*2570*/  IMAD R11, R42.reuse, R17, R0 ;  /* 0x000000112a0b7224 */ /* 0x040fe200078e0200 */
[----:B------:R-:W-:Y:S01]  /*2580*/  MOV R0, R10 ;  /* 0x0000000a00007202 */ /* 0x000fe20000000f00 */
[----:B------:R-:W-:-:S03]  /*2590*/  IMAD.WIDE.U32 R2, R42, R16, R2 ;  /* 0x000000102a027225 */ /* 0x000fc600078e0002 */
[----:B------:R-:W-:Y:S01]  /*25a0*/  @!P2 IADD3 R0, -R0, RZ, RZ ;  /* 0x000000ff0000a210 */ /* 0x000fe20007ffe1ff */
[----:B------:R-:W-:Y:S01]  /*25b0*/  @!P0 IMAD R14, R26, R4, R14 ;  /* 0x000000041a0e8224 */ /* 0x000fe200078e020e */
[----:B------:R-:W-:Y:S01]  /*25c0*/  @!P1 LOP3.LUT R0, RZ, R25, RZ, 0x33, !PT ;  /* 0x00000019ff009212 */ /* 0x000fe200078e33ff */
[----:B------:R-:W-:-:S04]  /*25d0*/  @P0 IMAD.WIDE.U32 R4, R18, R46, RZ ;  /* 0x0000002e12040225 */ /* 0x000fc800078e00ff */
[----:B------:R-:W-:Y:S02]  /*25e0*/  IMAD.IADD R3, R3, 0x1, R11 ;  /* 0x0000000103037824 */ /* 0x000fe400078e020b */
[----:B------:R-:W-:Y:S02]  /*25f0*/  @P0 IMAD R13, R19, R46, RZ ;  /* 0x0000002e130d0224 */ /* 0x000fe400078e02ff */
[----:B------:R-:W-:-:S04]  /*2600*/  @!P0 IMAD.WIDE.U32 R10, R26, R119, RZ ;  /* 0x000000771a0a8225 */ /* 0x000fc800078e00ff */
[----:B------:R-:W-:Y:S01]  /*2610*/  @P0 IMAD.MOV.U32 R12, RZ, RZ, R4 ;  /* 0x000000ffff0c0224 */ /* 0x000fe200078e0004 */
[----:B------:R-:W-:Y:S01]  /*2620*/  SHF.R.S32.HI R4, RZ, 0x1f, R0 ;  /* 0x0000001fff047819 */ /* 0x000fe20000011400 */
[----:B------:R-:W-:Y:S01]  /*2630*/  @!P0 IMAD.MOV.U32 R12, RZ, RZ, R10 ;  /* 0x000000ffff0c8224 */ /* 0x000fe200078e000a */
[----:B------:R-:W-:Y:S01]  /*2640*/  @P0 IADD3 R5, R5, R13, RZ ;  /* 0x0000000d05050210 */ /* 0x000fe20007ffe0ff */
[----:B------:R-:W-:Y:S01]  /*2650*/  IMAD R10, R31, R0, RZ ;  /* 0x000000001f0a7224 */ /* 0x000fe200078e02ff */
[----:B------:R-:W-:Y:S01]  /*2660*/  @!P0 IADD3 R5, R11, R14, RZ ;  /* 0x0000000e0b058210 */ /* 0x000fe20007ffe0ff */
[----:B------:R-:W-:Y:S02]  /*2670*/  IMAD R11, R29, R0, RZ ;  /* 0x000000001d0b7224 */ /* 0x000fe400078e02ff */
[----:B------:R-:W-:Y:S01]  /*2680*/  IMAD.WIDE.U32 R46, R0, R30, R2 ;  /* 0x0000001e002e7225 */ /* 0x000fe200078e0002 */
[----:B------:R1:W-:Y:S03]  /*2690*/  STL.64 [R1+0x60], R42 ;  /* 0x0000602a01007387 */ /* 0x0003e60000100a00 */
[----:B------:R-:W-:Y:S01]  /*26a0*/  IMAD.WIDE.U32 R50, R28, R0, R8 ;  /* 0x000000001c327225 */ /* 0x000fe200078e0008 */
[----:B------:R1:W-:Y:S03]  /*26b0*/  STL [R1+0xd0], R249 ;  /* 0x0000d0f901007387 */ /* 0x0003e60000100800 */
[----:B------:R-:W-:-:S02]  /*26c0*/  IMAD R2, R30, R4, R10 ;  /* 0x000000041e027224 */ /* 0x000fc400078e020a */
[----:B------:R-:W-:Y:S02]  /*26d0*/  IMAD R14, R28, R4, R11 ;  /* 0x000000041c0e7224 */ /* 0x000fe400078e020b */
[----:B------:R-:W-:Y:S01]  /*26e0*/  IMAD.IADD R35, R129, 0x1, -R114 ;  /* 0x0000000181237824 */ /* 0x000fe200078e0a72 */
[----:B------:R1:W-:Y:S01]  /*26f0*/  STL [R1+0x130], R147 ;  /* 0x0001309301007387 */ /* 0x0003e20000100800 */
[----:B------:R-:W-:Y:S01]  /*2700*/  IMAD.WIDE R54, R45, 0x80, R16 ;  /* 0x000000802d367825 */ /* 0x000fe200078e0210 */
[----:B------:R-:W-:Y:S02]  /*2710*/  IADD3 R241, R249, 0x40, RZ ;  /* 0x00000040f9f17810 */ /* 0x000fe40007ffe0ff */
[----:B------:R1:W-:Y:S01]  /*2720*/  STL.64 [R1+0x118], R50 ;  /* 0x0001183201007387 */ /* 0x0003e20000100a00 */
[----:B------:R-:W-:Y:S01]  /*2730*/  IADD3 R49, R47, R2, RZ ;  /* 0x000000022f317210 */ /* 0x000fe20007ffe0ff */
[----:B------:R-:W-:Y:S02]  /*2740*/  IMAD.IADD R53, R51, 0x1, R14 ;  /* 0x0000000133357824 */ /* 0x000fe400078e020e */
[----:B------:R1:W-:Y:S04]  /*2750*/  STL.64 [R1+0x110], R46 ;  /* 0x0001102e01007387 */ /* 0x0003e80000100a00 */
[----:B------:R1:W-:Y:S04]  /*2760*/  STL [R1+0x134], R35 ;  /* 0x0001342301007387 */ /* 0x0003e80000100800 */
[----:B------:R1:W-:Y:S04]  /*2770*/  STL.64 [R1+0xe8], R54 ;  /* 0x0000e83601007387 */ /* 0x0003e80000100a00 */
[----:B------:R1:W-:Y:S01]  /*2780*/  STL [R1+0x13c], R241 ;  /* 0x00013cf101007387 */ /* 0x0003e20000100800 */
[----:B------:R-:W-:-:S03]  /*2790*/  SHF.R.S32.HI R25, RZ, 0x5, R40 ;  /* 0x00000005ff197819 */ /* 0x000fc60000011428 */
[----:B------:R1:W-:Y:S01]  /*27a0*/  STL [R1+0xfc], R49 ;  /* 0x0000fc3101007387 */ /* 0x0003e20000100800 */
[----:B------:R-:W-:-:S03]  /*27b0*/  SHF.R.S32.HI R0, RZ, 0x1f, R40 ;  /* 0x0000001fff007819 */ /* 0x000fc60000011428 */
[----:B------:R1:W-:Y:S01]  /*27c0*/  STL [R1+0xf4], R53 ;  /* 0x0000f43501007387 */ /* 0x0003e20000100800 */
[-C--:B------:R-:W-:Y:S01]  /*27d0*/  @P0 MOV R8, R18.reuse ;  /* 0x0000001200080202 */ /* 0x080fe20000000f00 */
[--C-:B------:R-:W-:Y:S01]  /*27e0*/  @P0 IMAD.MOV.U32 R9, RZ, RZ, R19.reuse ;  /* 0x000000ffff090224 */ /* 0x100fe200078e0013 */
[----:B------:R-:W-:Y:S01]  /*27f0*/  @!P0 MOV R8, R18 ;  /* 0x0000001200088202 */ /* 0x000fe20000000f00 */
[----:B------:R-:W-:Y:S01]  /*2800*/  @!P0 IMAD.MOV.U32 R9, RZ, RZ, R19 ;  /* 0x000000ffff098224 */ /* 0x000fe200078e0013 */
[----:B------:R-:W-:Y:S02]  /*2810*/  ISETP.GE.AND P0, PT, R16, R35, PT ;  /* 0x000000231000720c */ /* 0x000fe40003f06270 */
[----:B------:R-:W-:Y:S02]  /*2820*/  IADD3 R12, P1, R249, R12, RZ ;  /* 0x0000000cf90c7210 */ /* 0x000fe40007f3e0ff */
[----:B------:R-:W-:Y:S02]  /*2830*/  LEA.HI R0, R0, R25, RZ, 0x2 ;  /* 0x0000001900007211 */ /* 0x000fe400078f10ff */
[----:B------:R-:W-:Y:S01]  /*2840*/  SHF.R.S32.HI R3, RZ, 0x1f, R97 ;  /* 0x0000001fff037819 */ /* 0x000fe20000011461 */
[----:B------:R-:W-:Y:S01]  /*2850*/  IMAD.X R13, R36, 0x1, R5, P1 ;  /* 0x00000001240d7824 */ /* 0x000fe200008e0605 */
[----:B------:R-:W-:Y:S01]  /*2860*/  SHF.R.S32.HI R23, RZ, 0x1f, R120 ;  /* 0x0000001fff177819 */ /* 0x000fe20000011478 */
[----:B------:R-:W-:Y:S01]  /*2870*/  IMAD R10, R33, R120, RZ ;  /* 0x00000078210a7224 */ /* 0x000fe200078e02ff */
[----:B------:R-:W-:-:S02]  /*2880*/  LOP3.LUT R0, R0, 0xffffffc, RZ, 0xc0, !PT ;  /* 0x0ffffffc00007812 */ /* 0x000fc400078ec0ff */
[----:B------:R-:W-:Y:S01]  /*2890*/  LEA.HI R108, R3, R97, RZ, 0x2 ;  /* 0x00000061036c7211 */ /* 0x000fe200078f10ff */
[----:B------:R-:W-:Y:S01]  /*28a0*/  IMAD R10, R32, R23, R10 ;  /* 0x00000017200a7224 */ /* 0x000fe200078e020a */
[----:B------:R-:W-:Y:S01]  /*28b0*/  R2P PR, R38, 0x6 ;  /* 0x0000000626007804 */ /* 0x000fe20000000000 */
[----:B------:R-:W-:Y:S01]  /*28c0*/  IMAD.WIDE.U32 R12, R120, R32, R12 ;  /* 0x00000020780c7225 */ /* 0x000fe200078e000c */
[----:B------:R-:W-:Y:S02]  /*28d0*/  MOV R4, 0x10 ;  /* 0x0000001000047802 */ /* 0x000fe40000000f00 */
[----:B------:R-:W-:Y:S01]  /*28e0*/  MOV R3, 0x20 ;  /* 0x0000002000037802 */ /* 0x000fe20000000f00 */
[----:B------:R-:W-:Y:S01]  /*28f0*/  IMAD.IADD R0, R25, 0x1, -R0 ;  /* 0x0000000119007824 */ /* 0x000fe200078e0a00 */
[----:B------:R-:W-:Y:S01]  /*2900*/  SHF.R.S32.HI R26, RZ, 0x2, R108 ;  /* 0x00000002ff1a7819 */ /* 0x000fe2000001146c */
[----:B------:R-:W-:Y:S01]  /*2910*/  IMAD.SHL.U32 R220, R220, 0x2, RZ ;  /* 0x00000002dcdc7824 */ /* 0x000fe200078e00ff */
[----:B------:R-:W-:-:S02]  /*2920*/  SEL R4, R4, 0xfffffff0, !P1 ;  /* 0xfffffff004047807 */ /* 0x000fc40004800000 */
[----:B------:R-:W-:Y:S02]  /*2930*/  LEA R109, R0, R26, 0x4 ;  /* 0x0000001a006d7211 */ /* 0x000fe400078e20ff */
[----:B------:R-:W-:Y:S02]  /*2940*/  SEL R3, R3, 0xffffffe0, !P2 ;  /* 0xffffffe003037807 */ /* 0x000fe40005000000 */
[----:B------:R-:W-:Y:S01]  /*2950*/  IADD3 R11, R13, R10, RZ ;  /* 0x0000000a0d0b7210 */ /* 0x000fe20007ffe0ff */
[----:B------:R-:W-:Y:S05]  /*2960*/  @P0 BRA `(.L_x_2214) ;  /* 0x0000016000000947 */ /* 0x000fea0003800000 */
[----:B-1----:R-:W-:Y:S01]  /*2970*/  ISETP.GE.AND P2, PT, R249, R44, PT ;  /* 0x0000002cf900720c */ /* 0x002fe20003f46270 */
[----:B------:R-:W-:Y:S01]  /*2980*/  IMAD R0, R55, R8, RZ ;  /* 0x0000000837007224 */ /* 0x000fe200078e02ff */
[----:B------:R-:W-:Y:S01]  /*2990*/  ISETP.GE.AND P1, PT, R241, R44, PT ;  /* 0x0000002cf100720c */ /* 0x000fe20003f26270 */
[----:B------:R-:W-:Y:S02]  /*29a0*/  IMAD.MOV.U32 R10, RZ, RZ, R12 ;  /* 0x000000ffff0a7224 */ /* 0x000fe400078e000c */
[----:B------:R-:W-:-:S02]  /*29b0*/  IMAD R0, R54, R9, R0 ;  /* 0x0000000936007224 */ /* 0x000fc400078e0200 */
[----:B------:R-:W-:-:S05]  /*29c0*/  IMAD.WIDE.U32 R14, R54, R8, R10 ;  /* 0x00000008360e7225 */ /* 0x000fca00078e000a */
[----:B------:R-:W-:Y:S01]  /*29d0*/  IADD3 R0, R15, R0, RZ ;  /* 0x000000000f007210 */ /* 0x000fe20007ffe0ff */
[----:B------:R1:W-:Y:S01]  /*29e0*/  @P2 STS.128 [R220], RZ ;  /* 0x000000ffdc002388 */ /* 0x0003e20000000c00 */
[----:B-----5:R-:W-:-:S04]  /*29f0*/  @!P2 LEA R18, P0, R14, R6, 0x1 ;  /* 0x000000060e12a211 */ /* 0x020fc800078008ff */
[----:B------:R-:W-:-:S05]  /*2a00*/  @!P2 LEA.HI.X R19, R14, R7, R0, 0x1, P0 ;  /* 0x000000070e13a211 */ /* 0x000fca00000f0c00 */
[----:B------:R-:W-:Y:S01]  /*2a10*/  @!PT LDS RZ, [RZ] ;  /* 0x00000000fffff984 */ /* 0x000fe20000000800 */
[----:B------:R-:W-:Y:S01]  /*2a20*/  @!PT LDS RZ, [RZ] ;  /* 0x00000000fffff984 */ /* 0x000fe20000000800 */
[----:B------:R-:W-:Y:S01]  /*2a30*/  @!PT LDS RZ, [RZ] ;  /* 0x00000000fffff984 */ /* 0x000fe20000000800 */
[----:B------:R1:W-:Y:S04]  /*2a40*/  @!P2 LDGSTS.E.BYPASS.LTC128B.128 [R220], [R18.64] ;  /* 0x0000000012dcafae */ /* 0x0003e8000b901d44 */
[----:B------:R1:W-:Y:S01]  /*2a50*/  @P1 STS.128 [R220+0x4000], RZ ;  /* 0x004000ffdc001388 */ /* 0x0003e20000000c00 */
[----:B------:R-:W-:Y:S05]  /*2a60*/  @P1 BRA `(.L_x_2214) ;  /* 0x0000006000001947 */ /* 0x000fea0003800000 */
[----:B-1----:R-:W-:-:S04]  /*2a70*/  LEA R18, P0, R14, R6, 0x1 ;  /* 0x000000060e127211 */ /* 0x002fc800078008ff */
[----:B------:R-:W-:-:S05]  /*2a80*/  LEA.HI.X R19, R14, R7, R0, 0x1, P0 ;  /* 0x000000070e137211 */ /* 0x000fca00000f0c00 */
[----:B------:R-:W-:Y:S01]  /*2a90*/  @!PT LDS RZ, [RZ] ;  /* 0x00000000fffff984 */ /* 0x000fe20000000800 */
[----:B------:R-:W-:Y:S01]  /*2aa0*/  @!PT LDS RZ, [RZ] ;  /* 0x00000000fffff984 */ /* 0x000fe20000000800 */
[----:B------:R-:W-:Y:S01]  /*2ab0*/  @!PT LDS RZ, [RZ] ;  /* 0x00000000fffff984 */ /* 0x000fe20000000800 */
[----:B------:R1:W-:Y:S04]  /*2ac0*/  LDGSTS.E.BYPASS.LTC128B.128 [R220+0x4000], [R18.64+0x80] ;  /* 0x0400008012dc7fae */ /* 0x0003e8000b901d44 */
.L_x_2214:
[----:B-1----:R-:W-:Y:S05]  /*2ad0*/  BSYNC B0 ;  /* 0x0000000000007941 */ /* 0x002fea0003800000 */
.L_x_2213:
[----:B------:R-:W-:Y:S01]  /*2ae0*/  IADD3 R24, R16, 0x10, RZ ;  /* 0x0000001010187810 */ /* 0x000fe20007ffe0ff */
[----:B------:R-:W-:Y:S03]  /*2af0*/  BSSY B0, `(.L_x_2215) ;  /* 0x000001c000007945 */ /* 0x000fe60003800000 */
[----:B------:R-:W-:-:S13]  /*2b00*/  ISETP.GE.AND P0, PT, R24, R35, PT ;  /* 0x000000231800720c */ /* 0x000fda0003f06270 */
[----:B------:R-:W-:Y:S05]  /*2b10*/  @P0 BRA `(.L_x_2216) ;  /* 0x0000019000000947 */ /* 0x000fea0003800000 */
[----:B------:R-:W-:Y:S01]  /*2b20*/  IADD3 R0, P0, R54, 0x10, RZ ;  /* 0x0000001036007810 */ /* 0x000fe20007f1e0ff */
[----:B------:R-:W-:Y:S01]  /*2b30*/  IMAD.MOV.U32 R14, RZ, RZ, R12 ;  /* 0x000000ffff0e7224 */ /* 0x000fe200078e000c */
[-C--:B------:R-:W-:Y:S02]  /*2b40*/  ISETP.GE.AND P1, PT, R249, R44.reuse, PT ;  /* 0x0000002cf900720c */ /* 0x080fe40003f26270 */
[----:B------:R-:W-:Y:S01]  /*2b50*/  MOV R15, R11 ;  /* 0x0000000b000f7202 */ /* 0x000fe20000000f00 */
[----:B------:R-:W-:Y:S01]  /*2b60*/  IMAD.X R2, RZ, RZ, R55, P0 ;  /* 0x000000ffff027224 */ /* 0x000fe200000e0637 */
[----:B------:R-:W-:-:S03]  /*2b70*/  ISETP.GE.AND P0, PT, R241, R44, PT ;  /* 0x0000002cf100720c */ /* 0x000fc60003f06270 */
[----:B------:R-:W-:Y:S02]  /*2b80*/  IMAD R2, R2, R8, RZ ;  /* 0x0000000802027224 */ /* 0x000fe400078e02ff */
[----:B------:R-:W-:-:S04]  /*2b90*/  IMAD.WIDE.U32 R14, R8, R0, R14 ;  /* 0x00000000080e7225 */ /* 0x000fc800078e000e */
[----:B------:R-:W-:Y:S01]  /*2ba0*/  IMAD R0, R9, R0, R2 ;  /* 0x0000000009007224 */ /* 0x000fe200078e0202 */
[----:B-----5:R-:W-:Y:S01]  /*2bb0*/  @!P1 LEA R18, P2, R14, R6, 0x1 ;  /* 0x000000060e129211 */ /* 0x020fe200078408ff */
[----:B------:R1:W-:Y:S02]  /*2bc0*/  @P1 STS.128 [R220+0x800], RZ ;  /* 0x000800ffdc001388 */ /* 0x0003e40000000c00 */
[----:B------:R-:W-:-:S05]  /*2bd0*/  IMAD.IADD R0, R15, 0x1, R0 ;  /* 0x000000010f007824 */ /* 0x000fca00078e0200 */
[----:B------:R-:W-:-:S05]  /*2be0*/  @!P1 LEA.HI.X R19, R14, R7, R0, 0x1, P2 ;  /* 0x000000070e139211 */ /* 0x000fca00010f0c00 */
[----:B------:R-:W-:Y:S01]  /*2bf0*/  @!PT LDS RZ, [RZ] ;  /* 0x00000000fffff984 */ /* 0x000fe20000000800 */
[----:B------:R-:W-:Y:S01]  /*2c00*/  @!PT LDS RZ, [RZ] ;  /* 0x00000000fffff984 */ /* 0x000fe20000000800 */
[----:B------:R-:W-:Y:S01]  /*2c10*/  @!PT LDS RZ, [RZ] ;  /* 0x00000000fffff984 */ /* 0x000fe20000000800 */
[----:B------:R1:W-:Y:S04]  /*2c20*/  @!P1 LDGSTS.E.BYPASS.LTC128B.128 [R220+0x800], [R18.64] ;  /* 0x0080000012dc9fae */ /* 0x0003e8000b901d44 */
        /* <DEDUP_REMOVED lines=8> */
.L_x_2216:
[----:B------:R-:W-:Y:S05]  /*2cb0*/  BSYNC B0 ;  /* 0x0000000000007941 */ /* 0x000fea0003800000 */
.L_x_2215:
        /* <DEDUP_REMOVED lines=13> */
[----:B-1---5:R-:W-:Y:S01]  /*2d90*/  @!P1 LEA R18, P2, R14, R6, 0x1 ;  /* 0x000000060e129211 */ /* 0x022fe200078408ff */
        /* <DEDUP_REMOVED lines=15> */
.L_x_2218:
[----:B------:R-:W-:Y:S05]  /*2e90*/  BSYNC B0 ;  /* 0x0000000000007941 */ /* 0x000fea0003800000 */
.L_x_2217:
        /* <DEDUP_REMOVED lines=29> */
.L_x_2220:
[----:B------:R-:W-:Y:S05]  /*3070*/  BSYNC B0 ;  /* 0x0000000000007941 */ /* 0x000fea0003800000 */
.L_x_2219:
        /* <DEDUP_REMOVED lines=29> */
.L_x_2222:
[----:B------:R-:W-:Y:S05]  /*3250*/  BSYNC B0 ;  /* 0x0000000000007941 */ /* 0x000fea0003800000 */
.L_x_2221:
        /* <DEDUP_REMOVED lines=29> */
.L_x_2224:
[----:B------:R-:W-:Y:S05]  /*3430*/  BSYNC B0 ;  /* 0x0000000000007941 */ /* 0x000fea0003800000 */
.L_x_2223:
        /* <DEDUP_REMOVED lines=29> */
.L_x_2226:
[----:B------:R-:W-:Y:S05]  /*3610*/  BSYNC B0 ;  /* 0x0000000000007941 */ /* 0x000fea0003800000 */
.L_x_2225:
[C---:B------:R-:W-:Y:S01]  /*3620*/  IMAD.SHL.U32 R123, R20.reuse, 0x20, RZ ;  /* 0x00000020147b7824 */ /* 0x040fe200078e00ff */
[----:B------:R-:W-:Y:S01]  /*3630*/  SHF.L.U64.HI R125, R20, 0x5, R21 ;  /* 0x00000005147d7819 */ /* 0x000fe20000010215 */
[----:B------:R-:W-:Y:S01]  /*3640*/  BSSY B0, `(.L_x_2227) ;  /* 0x000001e000007945 */ /* 0x000fe20003800000 */
[----:B------:R-:W-:Y:S02]  /*3650*/  IADD3 R0, R16, 0x70, RZ ;  /* 0x0000007010007810 */ /* 0x000fe40007ffe0ff */
[----:B------:R2:W-:Y:S02]  /*3660*/  STL [R1+0xcc], R123 ;  /* 0x0000cc7b01007387 */ /* 0x0005e40000100800 */
[----:B------:R-:W-:Y:S02]  /*3670*/  ISETP.GE.AND P0, PT, R0, R35, PT ;  /* 0x000000230000720c */ /* 0x000fe40003f06270 */
[----:B------:R2:W-:Y:S11]  /*3680*/  STL [R1+0x100], R125 ;  /* 0x0001007d01007387 */ /* 0x0005f60000100800 */
[----:B------:R-:W-:Y:S05]  /*3690*/  @P0 BRA `(.L_x_2228) ;  /* 0x0000018000000947 */ /* 0x000fea0003800000 */
[----:B------:R-:W-:Y:S02]  /*36a0*/  IADD3 R0, P0, R54, 0x70, RZ ;  /* 0x0000007036007810 */ /* 0x000fe40007f1e0ff */
[----:B------:R-:W-:-:S02]  /*36b0*/  ISETP.GE.AND P1, PT, R249, R44, PT ;  /* 0x0000002cf900720c */ /* 0x000fc40003f26270 */
        /* <DEDUP_REMOVED lines=16> */
[----:B------:R-:W-:-:S04]  /*37c0*/  LEA R6, P0, R10, R6, 0x1 ;  /* 0x000000060a067211 */ /* 0x000fc800078008ff */
[----:B------:R-:W-:-:S05]  /*37d0*/  LEA.HI.X R7, R10, R7, R0, 0x1, P0 ;  /* 0x000000070a077211 */ /* 0x000fca00000f0c00 */
[----:B------:R-:W-:Y:S01]  /*37e0*/  @!PT LDS RZ, [RZ] ;  /* 0x00000000fffff984 */ /* 0x000fe20000000800 */
[----:B------:R-:W-:Y:S01]  /*37f0*/  @!PT LDS RZ, [RZ] ;  /* 0x00000000fffff984 */ /* 0x000fe20000000800 */
[----:B------:R-:W-:Y:S01]  /*3800*/  @!PT LDS RZ, [RZ] ;  /* 0x00000000fffff984 */ /* 0x000fe20000000800 */
[----:B------:R4:W-:Y:S04]  /*3810*/  LDGSTS.E.BYPASS.LTC128B.128 [R220+0x7800], [R6.64+0x80] ;  /* 0x0780008006dc7fae */ /* 0x0009e8000b901d44 */
.L_x_2228:
[----:B------:R-:W-:Y:S05]  /*3820*/  BSYNC B0 ;  /* 0x0000000000007941 */ /* 0x000fea0003800000 */
.L_x_2227:
[----:B------:R-:W-:Y:S01]  /*3830*/  MOV R126, R52 ;  /* 0x00000034007e7202 */ /* 0x000fe20000000f00 */
[----:B------:R-:W-:Y:S01]  /*3840*/  IMAD.MOV.U32 R126, RZ, RZ, R50 ;  /* 0x000000ffff7e7224 */ /* 0x000fe200078e0032 */
[----:B------:R-:W-:Y:S01]  /*3850*/  MOV R127, R53 ;  /* 0x00000035007f7202 */ /* 0x000fe20000000f00 */
[----:B------:R-:W-:Y:S01]  /*3860*/  BSSY B0, `(.L_x_2229) ;  /* 0x000001d000007945 */ /* 0x000fe20003800000 */
[----:B------:R-:W-:-:S03]  /*3870*/  IADD3 R64, R250, -0x1, RZ ;  /* 0xfffffffffa407810 */ /* 0x000fc60007ffe0ff */
[----:B------:R1:W-:Y:S01]  /*3880*/  STL.64 [R1+0xf0], R126 ;  /* 0x0000f07e01007387 */ /* 0x0003e20000100a00 */
[----:B------:R-:W-:Y:S01]  /*3890*/  SHF.R.S32.HI R13, RZ, 0x1f, R64 ;  /* 0x0000001fff0d7819 */ /* 0x000fe20000011440 */
[C---:B------:R-:W-:Y:S01]  /*38a0*/  IMAD R5, R64.reuse, -0x20, R65 ;  /* 0xffffffe040057824 */ /* 0x040fe200078e0241 */
[-C--:B------:R-:W-:Y:S01]  /*38b0*/  MOV R180, R64.reuse ;  /* 0x0000004000b47202 */ /* 0x080fe20000000f00 */
[----:B------:R-:W-:Y:S02]  /*38c0*/  IMAD R0, R125, R64, RZ ;  /* 0x000000407d007224 */ /* 0x000fe400078e02ff */
[----:B----45:R-:W-:Y:S01]  /*38d0*/  IMAD.WIDE.U32 R6, R64, R123, R126 ;  /* 0x0000007b40067225 */ /* 0x030fe200078e007e */
[----:B------:R-:W-:-:S03]  /*38e0*/  ISETP.GE.AND P0, PT, R16, R5, PT ;  /* 0x000000051000720c */ /* 0x000fc60003f06270 */
[----:B------:R-:W-:-:S04]  /*38f0*/  IMAD R0, R13, R123, R0 ;  /* 0x0000007b0d007224 */ /* 0x000fc800078e0200 */
[----:B------:R-:W-:-:S06]  /*3900*/  IMAD.IADD R0, R7, 0x1, R0 ;  /* 0x0000000107007824 */ /* 0x000fcc00078e0200 */
[----:B------:R-:W-:Y:S05]  /*3910*/  @P0 BRA `(.L_x_2230) ;  /* 0x0000011000000947 */ /* 0x000fea0003800000 */
[-C--:B------:R-:W-:Y:S02]  /*3920*/  ISETP.GE.AND P1, PT, R249, R44.reuse, PT ;  /* 0x0000002cf900720c */ /* 0x080fe40003f26270 */
[----:B------:R-:W-:-:S11]  /*3930*/  ISETP.GE.AND P0, PT, R241, R44, PT ;  /* 0x0000002cf100720c */ /* 0x000fd60003f06270 */
[C---:B---3--:R-:W-:Y:S01]  /*3940*/  @!P1 LEA R8, P2, R6.reuse, R236, 0x1 ;  /* 0x000000ec06089211 */ /* 0x048fe200078408ff */
[----:B------:R3:W-:Y:S03]  /*3950*/  @P1 STS.128 [R220+0x8000], RZ ;  /* 0x008000ffdc001388 */ /* 0x0007e60000000c00 */
[----:B------:R-:W-:-:S05]  /*3960*/  @!P1 LEA.HI.X R9, R6, R237, R0, 0x1, P2 ;  /* 0x000000ed06099211 */ /* 0x000fca00010f0c00 */
[----:B------:R-:W-:Y:S01]  /*3970*/  @!PT LDS RZ, [RZ] ;  /* 0x00000000fffff984 */ /* 0x000fe20000000800 */
[----:B------:R-:W-:Y:S01]  /*3980*/  @!PT LDS RZ, [RZ] ;  /* 0x00000000fffff984 */ /* 0x000fe20000000800 */
[----:B------:R-:W-:Y:S01]  /*3990*/  @!PT LDS RZ, [RZ] ;  /* 0x00000000fffff984 */ /* 0x000fe20000000800 */
[----:B------:R3:W-:Y:S04]  /*39a0*/  @!P1 LDGSTS.E.BYPASS.LTC128B.128 [R220+0x8000], [R8.64] ;  /* 0x0800000008dc9fae */ /* 0x0007e8000b901d44 */
[----:B------:R3:W-:Y:S01]  /*39b0*/  @P0 STS.128 [R220+0x9000], RZ ;  /* 0x009000ffdc000388 */ /* 0x0007e20000000c00 */
[----:B------:R-:W-:Y:S05]  /*39c0*/  @P0 BRA `(.L_x_2230) ;  /* 0x0000006000000947 */ /* 0x000fea0003800000 */
[----:B---3--:R-:W-:-:S04]  /*39d0*/  LEA R8, P0, R6, R236, 0x1 ;  /* 0x000000ec06087211 */ /* 0x008fc800078008ff */
[----:B------:R-:W-:-:S05]  /*39e0*/  LEA.HI.X R9, R6, R237, R0, 0x1, P0 ;  /* 0x000000ed06097211 */ /* 0x000fca00000f0c00 */
[----:B------:R-:W-:Y:S01]  /*39f0*/  @!PT LDS RZ, [RZ] ;  /* 0x00000000fffff984 */ /* 0x000fe20000000800 */
[----:B------:R-:W-:Y:S01]  /*3a00*/  @!PT LDS RZ, [RZ] ;  /* 0x00000000fffff984 */ /* 0x000fe20000000800 */
[----:B------:R-:W-:Y:S01]  /*3a10*/  @!PT LDS RZ, [RZ] ;  /* 0x00000000fffff984 */ /* 0x000fe20000000800 */
[----:B------:R3:W-:Y:S04]  /*3a20*/  LDGSTS.E.BYPASS.LTC128B.128 [R220+0x9000], [R8.64+0x80] ;  /* 0x0900008008dc7fae */ /* 0x0007e8000b901d44 */
.L_x_2230:
[----:B------:R-:W-:Y:S05]  /*3a30*/  BSYNC B0 ;  /* 0x0000000000007941 */ /* 0x000fea0003800000 */
.L_x_2229:
[C---:B------:R-:W-:Y:S01]  /*3a40*/  SHF.L.U64.HI R115, R20.reuse, 0x4, R21 ;  /* 0x0000000414737819 */ /* 0x040fe20000010215 */
[----:B------:R-:W-:Y:S01]  /*3a50*/  IMAD.SHL.U32 R122, R20, 0x10, RZ ;  /* 0x00000010147a7824 */ /* 0x000fe200078e00ff */
[----:B------:R-:W-:Y:S01]  /*3a60*/  ISETP.GE.AND P0, PT, R24, R5, PT ;  /* 0x000000051800720c */ /* 0x000fe20003f06270 */
[----:B------:R-:W-:Y:S02]  /*3a70*/  BSSY B0, `(.L_x_2231) ;  /* 0x0000016000007945 */ /* 0x000fe40003800000 */
[----:B------:R4:W-:Y:S04]  /*3a80*/  STL [R1+0x108], R115 ;  /* 0x0001087301007387 */ /* 0x0009e80000100800 */
[----:B------:R4:W-:Y:S06]  /*3a90*/  STL [R1+0x104], R122 ;  /* 0x0001047a01007387 */ /* 0x0009ec0000100800 */
[----:B------:R-:W-:Y:S05]  /*3aa0*/  @P0 BRA `(.L_x_2232) ;  /* 0x0000012000000947 */ /* 0x000fea0003800000 */
[-C--:B------:R-:W-:Y:S02]  /*3ab0*/  ISETP.GE.AND P2, PT, R249, R44.reuse, PT ;  /* 0x0000002cf900720c */ /* 0x080fe40003f46270 */
[----:B------:R-:W-:-:S02]  /*3ac0*/  ISETP.GE.AND P1, PT, R241, R44, PT ;  /* 0x0000002cf100720c */ /* 0x000fc40003f26270 */
[----:B------:R-:W-:-:S05]  /*3ad0*/  IADD3 R6, P0, R122, R6, RZ ;  /* 0x000000067a067210 */ /* 0x000fca0007f1e0ff */
[----:B------:R-:W-:-:S04]  /*3ae0*/  IMAD.X R0, R115, 0x1, R0, P0 ;  /* 0x0000000173007824 */ /* 0x000fc800000e0600 */
[CC--:B------:R-:W-:Y:S01]  /*3af0*/  @!P2 LEA R10, P3, R6.reuse, R236.reuse, 0x1 ;  /* 0x000000ec060aa211 */ /* 0x0c0fe200078608ff */
[----:B------:R1:W-:Y:S01]  /*3b00*/  @P2 STS.128 [R220+0x8800], RZ ;  /* 0x008800ffdc002388 */ /* 0x0003e20000000c00 */
[C---:B---3--:R-:W-:Y:S02]  /*3b10*/  @!P1 LEA R8, P0, R6.reuse, R236, 0x1 ;  /* 0x000000ec06089211 */ /* 0x048fe400078008ff */
[CCC-:B------:R-:W-:Y:S02]  /*3b20*/  @!P2 LEA.HI.X R11, R6.reuse, R237.reuse, R0.reuse, 0x1, P3 ;  /* 0x000000ed060ba211 */ /* 0x1c0fe400018f0c00 */
[----:B------:R-:W-:-:S03]  /*3b30*/  @!P1 LEA.HI.X R9, R6, R237, R0, 0x1, P0 ;  /* 0x000000ed06099211 */ /* 0x000fc600000f0c00 */
        /* <DEDUP_REMOVED lines=8> */
[----:B------:R1:W-:Y:S02]  /*3bc0*/  @!P1 LDGSTS.E.BYPASS.LTC128B.128 [R220+0x9800], [R8.64+0x80] ;  /* 0x0980008008dc9fae */ /* 0x0003e4000b901d44 */
.L_x_2232:
[----:B------:R-:W-:Y:S05]  /*3bd0*/  BSYNC B0 ;  /* 0x0000000000007941 */ /* 0x000fea0003800000 */
.L_x_2231:
[----:B------:R-:W-:Y:S01]  /*3be0*/  MOV R6, UR6 ;  /* 0x0000000600067c02 */ /* 0x000fe20008000f00 */
[----:B------:R-:W-:Y:S01]  /*3bf0*/  IMAD.U32 R7, RZ, RZ, UR7 ;  /* 0x00000007ff077e24 */ /* 0x000fe2000f8e00ff */
[----:B-1-3--:R-:W-:Y:S01]  /*3c00*/  MOV R8, UR6 ;  /* 0x0000000600087c02 */ /* 0x00afe20008000f00 */
[----:B------:R-:W-:Y:S01]  /*3c10*/  IMAD.U32 R9, RZ, RZ, UR7 ;  /* 0x00000007ff097e24 */ /* 0x000fe2000f8e00ff */
[----:B------:R-:W-:Y:S01]  /*3c20*/  MOV R10, UR6 ;  /* 0x00000006000a7c02 */ /* 0x000fe20008000f00 */
[----:B------:R-:W-:Y:S01]  /*3c30*/  IMAD.U32 R11, RZ, RZ, UR7 ;  /* 0x00000007ff0b7e24 */ /* 0x000fe2000f8e00ff */
[----:B------:R-:W0:Y:S01]  /*3c40*/  LDGDEPBAR ;  /* 0x00000000000079af */ /* 0x000e220000000000 */
[----:B------:R-:W-:-:S02]  /*3c50*/  IMAD.MOV.U32 R242, RZ, RZ, R48 ;  /* 0x000000fffff27224 */ /* 0x000fc400078e0030 */
[----:B------:R-:W-:Y:S01]  /*3c60*/  IMAD.MOV.U32 R243, RZ, RZ, R49 ;  /* 0x000000fffff37224 */ /* 0x000fe200078e0031 */
[----:B------:R-:W3:Y:S02]  /*3c70*/  LD.E.64 R6, [R6.64+0x1b8] ;  /* 0x0001b80406067980 */ /* 0x000ee4000c101b00 */
[----:B---3--:R-:W-:-:S04]  /*3c80*/  ISETP.NE.U32.AND P1, PT, R6, RZ, PT ;  /* 0x000000ff0600720c */ /* 0x008fc80003f25070 */
[----:B------:R-:W-:-:S13]  /*3c90*/  ISETP.NE.AND.EX P1, PT, R7, RZ, PT, P1 ;  /* 0x000000ff0700720c */ /* 0x000fda0003f25310 */
[----:B------:R-:W3:Y:S01]  /*3ca0*/  @P1 LD.E.64 R8, [R8.64+0x1c0] ;  /* 0x0001c00408081980 */ /* 0x000ee2000c101b00 */
[----:B------:R-:W-:Y:S02]  /*3cb0*/  @P1 MOV R22, R120 ;  /* 0x0000007800161202 */ /* 0x000fe40000000f00 */
[----:B------:R-:W-:Y:S01]  /*3cc0*/  @P1 SHF.R.S32.HI R2, RZ, 0x1f, R119 ;  /* 0x0000001fff021819 */ /* 0x000fe20000011477 */
[----:B--2---:R1:W2:Y:S01]  /*3cd0*/  @P1 LD.E R12, [R10.64+0xd8] ;  /* 0x0000d8040a0c1980 */ /* 0x0042a2000c101900 */
[----:B------:R-:W-:Y:S01]  /*3ce0*/  IMAD.MOV.U32 R242, RZ, RZ, R46 ;  /* 0x000000fffff27224 */ /* 0x000fe200078e002e */
[----:B------:R-:W-:Y:S01]  /*3cf0*/  LEA R118, R45, R25, 0x3 ;  /* 0x000000192d767211 */ /* 0x000fe200078e18ff */
[----:B---3--:R-:W-:Y:S02]  /*3d00*/  @P1 IMAD R0, R9, R119, RZ ;  /* 0x0000007709001224 */ /* 0x008fe400078e02ff */
[----:B-1----:R-:W-:-:S04]  /*3d10*/  @P1 IMAD.WIDE.U32 R10, R119, R8, R22 ;  /* 0x00000008770a1225 */ /* 0x002fc800078e0016 */
[----:B------:R-:W-:Y:S01]  /*3d20*/  @P1 IMAD R8, R8, R2, R0 ;  /* 0x0000000208081224 */ /* 0x000fe200078e0200 */
[----:B------:R-:W-:-:S03]  /*3d30*/  @P1 LEA R6, P0, R10, R6, 0x2 ;  /* 0x000000060a061211 */ /* 0x000fc600078010ff */
[----:B------:R-:W-:-:S05]  /*3d40*/  @P1 IMAD.IADD R8, R11, 0x1, R8 ;  /* 0x000000010b081824 */ /* 0x000fca00078e0208 */
[----:B------:R-:W-:-:S05]  /*3d50*/  @P1 LEA.HI.X R7, R10, R7, R8, 0x2, P0 ;  /* 0x000000070a071211 */ /* 0x000fca00000f1408 */
[----:B------:R1:W3:Y:S01]  /*3d60*/  @P1 LD.E R2, [R6.64] ;  /* 0x0000000406021980 */ /* 0x0002e2000c101900 */
[----:B------:R-:W-:Y:S01]  /*3d70*/  MOV R8, UR6 ;  /* 0x0000000600087c02 */ /* 0x000fe20008000f00 */
[----:B------:R-:W-:-:S05]  /*3d80*/  IMAD.U32 R9, RZ, RZ, UR7 ;  /* 0x00000007ff097e24 */ /* 0x000fca000f8e00ff */
[----:B------:R2:W5:Y:S01]  /*3d90*/  LD.E R96, [R8.64+0x184] ;  /* 0x0001840408607980 */ /* 0x000562000c101900 */
[----:B-1----:R-:W-:Y:S01]  /*3da0*/  MOV R6, UR6 ;  /* 0x0000000600067c02 */ /* 0x002fe20008000f00 */
[----:B------:R-:W-:-:S05]  /*3db0*/  IMAD.U32 R7, RZ, RZ, UR7 ;  /* 0x00000007ff077e24 */ /* 0x000fca000f8e00ff */
[----:B------:R1:W5:Y:S01]  /*3dc0*/  LD.E R10, [R6.64+0x188] ;  /* 0x00018804060a7980 */ /* 0x000362000c101900 */
[----:B------:R-:W-:-:S04]  /*3dd0*/  DEPBAR.LE SB0, 0x0 ;  /* 0x000080000000791a */ /* 0x000fc80000000000 */
[----:B------:R-:W-:Y:S01]  /*3de0*/  WARPSYNC 0xffffffff ;  /* 0xffffffff00007948 */ /* 0x000fe20003800000 */
[----:B------:R-:W-:Y:S01]  /*3df0*/  ISETP.GE.AND P0, PT, R16, R5, PT ;  /* 0x000000051000720c */ /* 0x000fe20003f06270 */
[----:B------:R-:W-:Y:S01]  /*3e00*/  BAR.SYNC.DEFER_BLOCKING 0x0 ;  /* 0x0000000000007b1d */ /* 0x000fe20000010000 */
[----:B------:R-:W-:-:S05]  /*3e10*/  IADD3 R128, R116, -0x4ab325aa, RZ ;  /* 0xb54cda5674807810 */ /* 0x000fca0007ffe0ff */
[----:B------:R4:W-:Y:S04]  /*3e20*/  STL.64 [R1+0xf8], R242 ;  /* 0x0000f8f201007387 */ /* 0x0009e80000100a00 */
[----:B------:R4:W-:Y:S04]  /*3e30*/  STL [R1+0xdc], R118 ;  /* 0x0000dc7601007387 */ /* 0x0009e80000100800 */
[----:B------:R4:W-:Y:S01]  /*3e40*/  STL [R1+0x6c], R128 ;  /* 0x00006c8001007387 */ /* 0x0009e20000100800 */
[----:B--2---:R-:W3:Y:S01]  /*3e50*/  @P1 MUFU.RCP R8, R12 ;  /* 0x0000000c00081308 */ /* 0x004ee20000001000 */
[----:B------:R-:W-:-:S02]  /*3e60*/  SHF.L.U64.HI R199, R42, 0x5, R43 ;  /* 0x000000052ac77819 */ /* 0x000fc4000001022b */
[----:B------:R4:W-:Y:S04]  /*3e70*/  @P0 STS.128 [R220+0xa000], RZ ;  /* 0x00a000ffdc000388 */ /* 0x0009e80000000c00 */
[----:B------:R4:W-:Y:S01]  /*3e80*/  @P0 STS.128 [R220+0xb000], RZ ;  /* 0x00b000ffdc000388 */ /* 0x0009e20000000c00 */
[----:B------:R-:W-:Y:S01]  /*3e90*/  SHF.L.U32 R198, R42, 0x5, RZ ;  /* 0x000000052ac67819 */ /* 0x000fe200000006ff */
[----:B------:R-:W-:Y:S01]  /*3ea0*/  IMAD R0, R199, R64, RZ ;  /* 0x00000040c7007224 */ /* 0x000fe200078e02ff */
[----:B------:R-:W-:Y:S01]  /*3eb0*/  SHF.L.U32 R41, R41, 0x1, RZ ;  /* 0x0000000129297819 */ /* 0x000fe200000006ff */
[----:B------:R-:W-:Y:S02]  /*3ec0*/  BSSY B0, `(.L_x_2233) ;  /* 0x0000019000007945 */ /* 0x000fe40003800000 */
[----:B------:R-:W-:-:S02]  /*3ed0*/  IMAD R0, R13, R198, R0 ;  /* 0x000000c60d007224 */ /* 0x000fc400078e0200 */
[----:B-1----:R-:W-:Y:S01]  /*3ee0*/  IMAD.WIDE.U32 R6, R64, R198, R242 ;  /* 0x000000c640067225 */ /* 0x002fe200078e00f2 */
[----:B------:R-:W-:-:S03]  /*3ef0*/  LOP3.LUT R124, R41, 0x6, RZ, 0xc0, !PT ;  /* 0x00000006297c7812 */ /* 0x000fc600078ec0ff */
[----:B------:R-:W-:Y:S02]  /*3f00*/  IMAD.MOV.U32 R216, RZ, RZ, RZ ;  /* 0x000000ffffd87224 */ /* 0x000fe400078e00ff */
[----:B------:R-:W-:Y:S02]  /*3f10*/  IMAD.IADD R0, R7, 0x1, R0 ;  /* 0x0000000107007824 */ /* 0x000fe400078e0200 */
[----:B---3--:R-:W-:Y:S01]  /*3f20*/  @P1 FMUL.FTZ R216, R2, R8 ;  /* 0x0000000802d81220 */ /* 0x008fe20000410000 */
[----:B------:R-:W-:Y:S05]  /*3f30*/  @P0 BRA `(.L_x_2234) ;  /* 0x0000011000000947 */ /* 0x000fea0003800000 */
[-C--:B----4-:R-:W-:Y:S02]  /*3f40*/  ISETP.GE.AND P1, PT, R249, R44.reuse, PT ;  /* 0x0000002cf900720c */ /* 0x090fe40003f26270 */
[----:B------:R-:W-:-:S11]  /*3f50*/  ISETP.GE.AND P0, PT, R241, R44, PT ;  /* 0x0000002cf100720c */ /* 0x000fd60003f06270 */
[C---:B------:R-:W-:Y:S01]  /*3f60*/  @!P1 LEA R8, P2, R6.reuse, R238, 0x1 ;  /* 0x000000ee06089211 */ /* 0x040fe200078408ff */
        /* <DEDUP_REMOVED lines=14> */
.L_x_2234:
[----:B----4-:R-:W-:Y:S05]  /*4050*/  BSYNC B0 ;  /* 0x0000000000007941 */ /* 0x010fea0003800000 */
.L_x_2233:
[----:B------:R-:W-:Y:S01]  /*4060*/  ISETP.GE.AND P0, PT, R24, R5, PT ;  /* 0x000000051800720c */ /* 0x000fe20003f06270 */
[----:B------:R-:W-:Y:S01]  /*4070*/  IMAD R5, R25, 0x10, R26 ;  /* 0x0000001019057824 */ /* 0x000fe200078e021a */
[----:B------:R-:W-:Y:S01]  /*4080*/  IADD3 R2, R65, 0x1, -R129 ;  /* 0x0000000141027810 */ /* 0x000fe20007ffe881 */
[----:B------:R-:W-:Y:S01]  /*4090*/  BSSY B0, `(.L_x_2235) ;  /* 0x000001c000007945 */ /* 0x000fe20003800000 */
[----:B------:R-:W-:Y:S01]  /*40a0*/  SHF.L.U64.HI R222, R42, 0x4, R43 ;  /* 0x000000042ade7819 */ /* 0x000fe2000001022b */
[----:B------:R-:W-:Y:S01]  /*40b0*/  IMAD.IADD R66, R114, 0x1, R5 ;  /* 0x0000000172427824 */ /* 0x000fe200078e0205 */
[----:B------:R-:W-:Y:S01]  /*40c0*/  SHF.L.U32 R211, R42, 0x4, RZ ;  /* 0x000000042ad37819 */ /* 0x000fe200000006ff */
[----:B-----5:R-:W-:-:S06]  /*40d0*/  IMAD.IADD R67, R10, 0x1, R2 ;  /* 0x000000010a437824 */ /* 0x020fcc00078e0202 */
[----:B------:R2:W-:Y:S04]  /*40e0*/  @P0 STS.128 [R220+0xa800], RZ ;  /* 0x00a800ffdc000388 */ /* 0x0005e80000000c00 */
[----:B------:R2:W-:Y:S01]  /*40f0*/  @P0 STS.128 [R220+0xb800], RZ ;  /* 0x00b800ffdc000388 */ /* 0x0005e20000000c00 */
[----:B------:R-:W-:Y:S05]  /*4100*/  @P0 BRA `(.L_x_2236) ;  /* 0x0000014000000947 */ /* 0x000fea0003800000 */
[----:B-1----:R-:W3:Y:S01]  /*4110*/  LDL R8, [R1+0x78] ;  /* 0x0000780001087983 */ /* 0x002ee20000100800 */
[----:B------:R-:W-:-:S05]  /*4120*/  IADD3 R6, P2, R211, R6, RZ ;  /* 0x00000006d3067210 */ /* 0x000fca0007f5e0ff */
[----:B------:R-:W-:Y:S01]  /*4130*/  IMAD.X R0, R222, 0x1, R0, P2 ;  /* 0x00000001de007824 */ /* 0x000fe200010e0600 */
[-C--:B---3--:R-:W-:Y:S02]  /*4140*/  ISETP.GE.AND P1, PT, R249, R8.reuse, PT ;  /* 0x00000008f900720c */ /* 0x088fe40003f26270 */
        /* <DEDUP_REMOVED lines=16> */
.L_x_2236:
[----:B------:R-:W-:Y:S05]  /*4250*/  BSYNC B0 ;  /* 0x0000000000007941 */ /* 0x000fea0003800000 */
.L_x_2235:
[----:B------:R-:W-:Y:S01]  /*4260*/  SHF.R.S32.HI R7, RZ, 0x4, R37 ;  /* 0x00000004ff077819 */ /* 0x000fe20000011425 */
        /* <DEDUP_REMOVED lines=8> */
[----:B------:R-:W-:Y:S01]  /*42f0*/  BSSY B1, `(.L_x_2237) ;  /* 0x00000c6000017945 */ /* 0x000fe20003800000 */
[----:B------:R-:W-:-:S02]  /*4300*/  LOP3.LUT R2, R2, 0x1c0, RZ, 0xc0, !PT ;  /* 0x000001c002027812 */ /* 0x000fc400078ec0ff */
[----:B------:R-:W-:Y:S01]  /*4310*/  LOP3.LUT R99, R6, 0xfffffe00, RZ, 0xc0, !PT ;  /* 0xfffffe0006637812 */ /* 0x000fe200078ec0ff */
[----:B------:R-:W-:Y:S01]  /*4320*/  IMAD.IADD R7, R7, 0x1, -R0 ;  /* 0x0000000107077824 */ /* 0x000fe200078e0a00 */
[----:B------:R-:W-:Y:S02]  /*4330*/  LOP3.LUT R0, R5, 0x1c0, RZ, 0xc0, !PT ;  /* 0x000001c005007812 */ /* 0x000fe400078ec0ff */
[----:B------:R-:W-:Y:S01]  /*4340*/  ISETP.GT.AND P3, PT, R180, R240, PT ;  /* 0x000000f0b400720c */ /* 0x000fe20003f64270 */
        /* <DEDUP_REMOVED lines=10> */
[----:B------:R-:W-:Y:S01]  /*43f0*/  IADD3 R6, R66, 0x8, RZ ;  /* 0x0000000842067810 */ /* 0x000fe20007ffe0ff */
[----:B------:R-:W-:Y:S02]  /*4400*/  IMAD.IADD R2, R98, 0x1, R2 ;  /* 0x0000000162027824 */ /* 0x000fe400078e0202 */
[----:B------:R-:W-:-:S02]  /*4410*/  IMAD.SHL.U32 R200, R0, 0x2, RZ ;  /* 0x0000000200c87824 */ /* 0x000fc400078e00ff */
[----:B------:R-:W-:Y:S01]  /*4420*/  IMAD.SHL.U32 R202, R2, 0x2, RZ ;  /* 0x0000000202ca7824 */ /* 0x000fe200078e00ff */
[C---:B------:R-:W-:Y:S01]  /*4430*/  IADD3 R2, R66.reuse, 0x48, RZ ;  /* 0x0000004842027810 */ /* 0x040fe20007ffe0ff */
[----:B------:R-:W-:Y:S01]  /*4440*/  IMAD.IADD R7, R66, 0x1, R67 ;  /* 0x0000000142077824 */ /* 0x000fe200078e0243 */
[----:B------:R-:W-:Y:S01]  /*4450*/  LDSM.16.M88.4 R20, [R200+0x8000] ;  /* 0x00800000c814783b */ /* 0x000fe20000000200 */
[----:B------:R-:W-:Y:S01]  /*4460*/  IADD3 R0, R200, 0x8000, RZ ;  /* 0x00008000c8007810 */ /* 0x000fe20007ffe0ff */
[--C-:B------:R-:W-:Y:S01]  /*4470*/  IMAD R204, R4, 0x2, R202.reuse ;  /* 0x0000000204cc7824 */ /* 0x100fe200078e02ca */
[----:B------:R-:W-:Y:S01]  /*4480*/  IADD3 R212, R200, 0x8020, RZ ;  /* 0x00008020c8d47810 */ /* 0x000fe20007ffe0ff */
[----:B-1----:R-:W1:Y:S01]  /*4490*/  LDSM.16.M88.4 R8, [R202+0x2000] ;  /* 0x00200000ca08783b */ /* 0x002e620000000200 */
[----:B------:R-:W-:Y:S01]  /*44a0*/  @P1 IADD3 R212, R0, -0x20, RZ ;  /* 0xffffffe000d41810 */ /* 0x000fe20007ffe0ff */
[----:B------:R-:W-:Y:S01]  /*44b0*/  IMAD.MOV.U32 R0, RZ, RZ, 0x40 ;  /* 0x00000040ff007424 */ /* 0x000fe200078e00ff */
[----:B------:R-:W-:Y:S01]  /*44c0*/  IMNMX R234, R7, R65, PT ;  /* 0x0000004107ea7217 */ /* 0x000fe20003800200 */
[----:B------:R-:W3:Y:S01]  /*44d0*/  LDSM.16.M88.4 R28, [R200+0x8800] ;  /* 0x00880000c81c783b */ /* 0x000ee20000000200 */
[C---:B------:R-:W-:Y:S01]  /*44e0*/  IMAD R210, R3.reuse, 0x2, R202 ;  /* 0x0000000203d27824 */ /* 0x040fe200078e02ca */
[----:B------:R-:W-:Y:S01]  /*44f0*/  IADD3 R215, R212, 0x800, RZ ;  /* 0x00000800d4d77810 */ /* 0x000fe20007ffe0ff */
[----:B------:R-:W-:Y:S01]  /*4500*/  IMAD R208, R3, 0x2, R204 ;  /* 0x0000000203d07824 */ /* 0x000fe200078e02cc */
[----:B------:R-:W4:Y:S01]  /*4510*/  LDSM.16.M88.4 R16, [R202] ;  /* 0x00000000ca10783b */ /* 0x000f220000000200 */
[----:B------:R-:W-:-:S02]  /*4520*/  SEL R0, R0, 0xffffffc0, !P2 ;  /* 0xffffffc000007807 */ /* 0x000fc40005000000 */
[C---:B------:R-:W-:Y:S01]  /*4530*/  IADD3 R214, R212.reuse, 0x1000, RZ ;  /* 0x00001000d4d67810 */ /* 0x040fe20007ffe0ff */
[----:B------:R-:W-:Y:S01]  /*4540*/  LDSM.16.M88.4 R32, [R212] ;  /* 0x00000000d420783b */ /* 0x000fe20000000200 */
[----:B------:R-:W-:Y:S01]  /*4550*/  IADD3 R213, R212, 0x1800, RZ ;  /* 0x00001800d4d57810 */ /* 0x000fe20007ffe0ff */
[----:B------:R-:W-:Y:S02]  /*4560*/  IMAD.IADD R209, R200, 0x1, R0 ;  /* 0x00000001c8d17824 */ /* 0x000fe400078e0200 */
[----:B------:R-:W5:Y:S01]  /*4570*/  LDSM.16.M88.4 R12, [R204+0x2000] ;  /* 0x00200000cc0c783b */ /* 0x000f620000000200 */
[----:B------:R-:W-:Y:S02]  /*4580*/  IMAD.IADD R207, R0, 0x1, R212 ;  /* 0x0000000100cf7824 */ /* 0x000fe400078e02d4 */
[----:B------:R-:W-:Y:S01]  /*4590*/  IMAD.IADD R0, R65, 0x1, -R129 ;  /* 0x0000000141007824 */ /* 0x000fe200078e0a81 */
[----:B------:R-:W2:Y:S03]  /*45a0*/  LDSM.16.M88.4 R44, [R212+0x800] ;  /* 0x00080000d42c783b */ /* 0x000ea60000000200 */
[C---:B------:R-:W-:Y:S01]  /*45b0*/  IMAD.IADD R224, R0.reuse, 0x1, R5 ;  /* 0x0000000100e07824 */ /* 0x040fe200078e0205 */
[----:B------:R-:W2:Y:S01]  /*45c0*/  LDSM.16.M88.4 R24, [R204] ;  /* 0x00000000cc18783b */ /* 0x000ea20000000200 */
[----:B------:R-:W-:-:S02]  /*45d0*/  IMAD.IADD R229, R0, 0x1, R2 ;  /* 0x0000000100e57824 */ /* 0x000fc400078e0202 */
[C---:B------:R-:W-:Y:S01]  /*45e0*/  IMAD.IADD R5, R67.reuse, 0x1, R5 ;  /* 0x0000000143057824 */ /* 0x040fe200078e0205 */
[----:B------:R-:W-:Y:S01]  /*45f0*/  LDSM.16.M88.4 R40, [R209+0x8000] ;  /* 0x00800000d128783b */ /* 0x000fe20000000200 */
[----:B------:R-:W-:Y:S02]  /*4600*/  IMAD.IADD R2, R67, 0x1, R2 ;  /* 0x0000000143027824 */ /* 0x000fe400078e0202 */
[----:B------:R-:W-:Y:S01]  /*4610*/  IMAD.IADD R230, R0, 0x1, R6 ;  /* 0x0000000100e67824 */ /* 0x000fe200078e0206 */
[----:B------:R-:W-:Y:S01]  /*4620*/  LDSM.16.M88.4 R60, [R209+0x8800] ;  /* 0x00880000d13c783b */ /* 0x000fe20000000200 */
[----:B------:R-:W-:Y:S01]  /*4630*/  IMAD.IADD R223, R66, 0x1, R0 ;  /* 0x0000000142df7824 */ /* 0x000fe200078e0200 */
[-C--:B------:R-:W-:Y:S01]  /*4640*/  IMNMX R232, R5, R65.reuse, PT ;  /* 0x0000004105e87217 */ /* 0x080fe20003800200 */
[--C-:B------:R-:W-:Y:S01]  /*4650*/  IMAD.IADD R5, R224, 0x1, -R96.reuse ;  /* 0x00000001e0057824 */ /* 0x100fe200078e0a60 */
[----:B------:R-:W-:Y:S01]  /*4660*/  IMNMX R231, R2, R65, PT ;  /* 0x0000004102e77217 */ /* 0x000fe20003800200 */
[----:B------:R-:W-:-:S02]  /*4670*/  IMAD.IADD R0, R223, 0x1, -R96 ;  /* 0x00000001df007824 */ /* 0x000fc400078e0a60 */
[----:B------:R-:W-:Y:S01]  /*4680*/  IMAD.IADD R2, R230, 0x1, -R96 ;  /* 0x00000001e6027824 */ /* 0x000fe200078e0a60 */
[----:B-1----:R-:W-:Y:S01]  /*4690*/  HMMA.16816.F32 R52, R8, R20, RZ ;  /* 0x000000140834723c */ /* 0x002fe200000018ff */
[----:B------:R-:W-:Y:S02]  /*46a0*/  IMNMX R226, RZ, R5, !PT ;  /* 0x00000005ffe27217 */ /* 0x000fe40007800200 */
[----:B------:R-:W-:Y:S02]  /*46b0*/  IMNMX R228, RZ, R0, !PT ;  /* 0x00000000ffe47217 */ /* 0x000fe40007800200 */
[----:B------:R-:W-:-:S03]  /*46c0*/  IMNMX R227, RZ, R2, !PT ;  /* 0x00000002ffe37217 */ /* 0x000fc60007800200 */
[C---:B------:R-:W-:Y:S08]  /*46d0*/  HMMA.16816.F32 R48, R8.reuse, R22, RZ ;  /* 0x000000160830723c */ /* 0x040ff000000018ff */
[C---:B---3--:R-:W-:Y:S08]  /*46e0*/  HMMA.16816.F32 R36, R8.reuse, R28, RZ ;  /* 0x0000001c0824723c */ /* 0x048ff000000018ff */
[----:B------:R-:W-:Y:S08]  /*46f0*/  HMMA.16816.F32 R8, R8, R30, RZ ;  /* 0x0000001e0808723c */ /* 0x000ff000000018ff */
[C---:B----4-:R-:W-:Y:S08]  /*4700*/  HMMA.16816.F32 R72, R16.reuse, R20, RZ ;  /* 0x000000141048723c */ /* 0x050ff000000018ff */
[C---:B------:R-:W-:Y:S01]  /*4710*/  HMMA.16816.F32 R68, R16.reuse, R22, RZ ;  /* 0x000000161044723c */ /* 0x040fe200000018ff */
[----:B------:R-:W1:Y:S07]  /*4720*/  LDSM.16.M88.4 R20, [R210+0x2000] ;  /* 0x00200000d214783b */ /* 0x000e6e0000000200 */
[C---:B------:R-:W-:Y:S08]  /*4730*/  HMMA.16816.F32 R56, R16.reuse, R28, RZ ;  /* 0x0000001c1038723c */ /* 0x040ff000000018ff */
[----:B------:R-:W-:Y:S01]  /*4740*/  HMMA.16816.F32 R80, R16, R30, RZ ;  /* 0x0000001e1050723c */ /* 0x000fe200000018ff */
[----:B------:R-:W3:Y:S07]  /*4750*/  LDSM.16.M88.4 R16, [R210] ;  /* 0x00000000d210783b */ /* 0x000eee0000000200 */
[C---:B-----5:R-:W-:Y:S08]  /*4760*/  HMMA.16816.F32 R76, R12.reuse, R34, R48 ;  /* 0x000000220c4c723c */ /* 0x060ff00000001830 */
[C---:B------:R-:W-:Y:S01]  /*4770*/  HMMA.16816.F32 R88, R12.reuse, R32, R52 ;  /* 0x000000200c58723c */ /* 0x040fe20000001834 */
[----:B------:R-:W-:Y:S07]  /*4780*/  LDSM.16.M88.4 R52, [R207+0x800] ;  /* 0x00080000cf34783b */ /* 0x000fee0000000200 */
[C---:B--2---:R-:W-:Y:S01]  /*4790*/  HMMA.16816.F32 R84, R12.reuse, R44, R36 ;  /* 0x0000002c0c54723c */ /* 0x044fe20000001824 */
[----:B------:R-:W-:Y:S07]  /*47a0*/  LDSM.16.M88.4 R36, [R207] ;  /* 0x00000000cf24783b */ /* 0x000fee0000000200 */
[----:B------:R-:W-:Y:S01]  /*47b0*/  HMMA.16816.F32 R48, R12, R46, R8 ;  /* 0x0000002e0c30723c */ /* 0x000fe20000001808 */
[----:B------:R-:W2:Y:S07]  /*47c0*/  LDSM.16.M88.4 R8, [R208+0x2000] ;  /* 0x00200000d008783b */ /* 0x000eae0000000200 */
[C---:B------:R-:W-:Y:S08]  /*47d0*/  HMMA.16816.F32 R28, R24.reuse, R32, R72 ;  /* 0x00000020181c723c */ /* 0x040ff00000001848 */
[C---:B------:R-:W-:Y:S01]  /*47e0*/  HMMA.16816.F32 R12, R24.reuse, R34, R68 ;  /* 0x00000022180c723c */ /* 0x040fe20000001844 */
[----:B------:R-:W4:Y:S07]  /*47f0*/  LDSM.16.M88.4 R32, [R208] ;  /* 0x00000000d020783b */ /* 0x000f2e0000000200 */
[C---:B------:R-:W-:Y:S08]  /*4800*/  HMMA.16816.F32 R56, R24.reuse, R44, R56 ;  /* 0x0000002c1838723c */ /* 0x040ff00000001838 */
[----:B------:R-:W-:Y:S08]  /*4810*/  HMMA.16816.F32 R80, R24, R46, R80 ;  /* 0x0000002e1850723c */ /* 0x000ff00000001850 */
[C---:B-1----:R-:W-:Y:S08]  /*4820*/  HMMA.16816.F32 R88, R20.reuse, R40, R88 ;  /* 0x000000281458723c */ /* 0x042ff00000001858 */
[C---:B------:R-:W-:Y:S08]  /*4830*/  HMMA.16816.F32 R84, R20.reuse, R60, R84 ;  /* 0x0000003c1454723c */ /* 0x040ff00000001854 */
[C---:B------:R-:W-:Y:S08]  /*4840*/  HMMA.16816.F32 R72, R20.reuse, R42, R76 ;  /* 0x0000002a1448723c */ /* 0x040ff0000000184c */
[----:B------:R-:W-:Y:S01]  /*4850*/  HMMA.16816.F32 R68, R20, R62, R48 ;  /* 0x0000003e1444723c */ /* 0x000fe20000001830 */
[----:B------:R-:W-:Y:S04]  /*4860*/  LDSM.16.M88.4 R20, [R200+0x9000] ;  /* 0x00900000c814783b */ /* 0x000fe80000000200 */
[----:B------:R-:W-:Y:S03]  /*4870*/  LDSM.16.M88.4 R48, [R200+0x9800] ;  /* 0x00980000c830783b */ /* 0x000fe60000000200 */
[C---:B---3--:R-:W-:Y:S01]  /*4880*/  HMMA.16816.F32 R44, R16.reuse, R40, R28 ;  /* 0x00000028102c723c */ /* 0x048fe2000000181c */
[----:B------:R-:W-:Y:S07]  /*4890*/  LDSM.16.M88.4 R28, [R202+0x4000] ;  /* 0x00400000ca1c783b */ /* 0x000fee0000000200 */
[C---:B------:R-:W-:Y:S01]  /*48a0*/  HMMA.16816.F32 R40, R16.reuse, R42, R12 ;  /* 0x0000002a1028723c */ /* 0x040fe2000000180c */
[----:B------:R-:W1:Y:S07]  /*48b0*/  LDSM.16.M88.4 R12, [R202+0x6000] ;  /* 0x00600000ca0c783b */ /* 0x000e6e0000000200 */
[C---:B------:R-:W-:Y:S01]  /*48c0*/  HMMA.16816.F32 R24, R16.reuse, R60, R56 ;  /* 0x0000003c1018723c */ /* 0x040fe20000001838 */
[----:B------:R-:W-:Y:S07]  /*48d0*/  LDSM.16.M88.4 R56, [R212+0x1800] ;  /* 0x00180000d438783b */ /* 0x000fee0000000200 */
[----:B------:R-:W-:Y:S08]  /*48e0*/  HMMA.16816.F32 R76, R16, R62, R80 ;  /* 0x0000003e104c723c */ /* 0x000ff00000001850 */
[C---:B--2---:R-:W-:Y:S08]  /*48f0*/  HMMA.16816.F32 R88, R8.reuse, R36, R88 ;  /* 0x000000240858723c */ /* 0x044ff00000001858 */
[C---:B------:R-:W-:Y:S08]  /*4900*/  HMMA.16816.F32 R72, R8.reuse, R38, R72 ;  /* 0x000000260848723c */ /* 0x040ff00000001848 */
[C---:B------:R-:W-:Y:S08]  /*4910*/  HMMA.16816.F32 R92, R8.reuse, R52, R84 ;  /* 0x00000034085c723c */ /* 0x040ff00000001854 */
[----:B------:R-:W-:Y:S01]  /*4920*/  HMMA.16816.F32 R60, R8, R54, R68 ;  /* 0x00000036083c723c */ /* 0x000fe20000001844 */
[----:B------:R-:W-:Y:S07]  /*4930*/  LDSM.16.M88.4 R8, [R204+0x6000] ;  /* 0x00600000cc08783b */ /* 0x000fee0000000200 */
[C---:B----4-:R-:W-:Y:S08]  /*4940*/  HMMA.16816.F32 R44, R32.reuse, R36, R44 ;  /* 0x00000024202c723c */ /* 0x050ff0000000182c */
        /* <DEDUP_REMOVED lines=8> */
[----:B------:R-:W-:Y:S08]  /*49d0*/  HMMA.16816.F32 R60, R12, R50, R60 ;  /* 0x000000320c3c723c */ /* 0x000ff0000000183c */
[C---:B------:R-:W-:Y:S01]  /*49e0*/  HMMA.16816.F32 R52, R28.reuse, R20, R44 ;  /* 0x000000141c34723c */ /* 0x040fe2000000182c */
[----:B------:R-:W-:Y:S07]  /*49f0*/  LDSM.16.M88.4 R44, [R209+0x9000] ;  /* 0x00900000d12c783b */ /* 0x000fee0000000200 */
[C---:B------:R-:W-:Y:S01]  /*4a00*/  HMMA.16816.F32 R32, R28.reuse, R22, R40 ;  /* 0x000000161c20723c */ /* 0x040fe20000001828 */
[----:B------:R-:W-:Y:S04]  /*4a10*/  LDSM.16.M88.4 R40, [R209+0x9800] ;  /* 0x00980000d128783b */ /* 0x000fe80000000200 */
[----:B------:R-:W-:Y:S03]  /*4a20*/  LDSM.16.M88.4 R20, [R210+0x4000] ;  /* 0x00400000d214783b */ /* 0x000fe60000000200 */
[C---:B------:R-:W-:Y:S01]  /*4a30*/  HMMA.16816.F32 R12, R28.reuse, R48, R16 ;  /* 0x000000301c0c723c */ /* 0x040fe20000001810 */
[----:B------:R-:W1:Y:S07]  /*4a40*/  LDSM.16.M88.4 R16, [R210+0x6000] ;  /* 0x00600000d210783b */ /* 0x000e6e0000000200 */
[----:B------:R-:W-:Y:S01]  /*4a50*/  HMMA.16816.F32 R48, R28, R50, R68 ;  /* 0x000000321c30723c */ /* 0x000fe20000001844 */
[----:B------:R-:W-:Y:S07]  /*4a60*/  LDSM.16.M88.4 R28, [R207+0x1800] ;  /* 0x00180000cf1c783b */ /* 0x000fee0000000200 */
        /* <DEDUP_REMOVED lines=8> */
[----:B------:R-:W-:Y:S01]  /*4af0*/  HMMA.16816.F32 R68, R24, R56, R12 ;  /* 0x000000381844723c */ /* 0x000fe2000000180c */
[----:B------:R-:W3:Y:S01]  /*4b00*/  LDSM.16.M88.4 R12, [R208+0x4000] ;  /* 0x00400000d00c783b */ /* 0x000ee20000000200 */
[----:B------:R-:W-:-:S06]  /*4b10*/  DEPBAR.LE SB0, 0x0 ;  /* 0x000080000000791a */ /* 0x000fcc0000000000 */
        /* <DEDUP_REMOVED lines=8> */
[----:B------:R-:W-:Y:S08]  /*4ba0*/  HMMA.16816.F32 R20, R20, R42, R56 ;  /* 0x0000002a1414723c */ /* 0x000ff00000001838 */
[C---:B--2---:R-:W-:Y:S08]  /*4bb0*/  HMMA.16816.F32 R60, R8.reuse, R32, R60 ;  /* 0x00000020083c723c */ /* 0x044ff0000000183c */
[C---:B------:R-:W-:Y:S08]  /*4bc0*/  HMMA.16816.F32 R52, R8.reuse, R34, R52 ;  /* 0x000000220834723c */ /* 0x040ff00000001834 */
[C---:B------:R-:W-:Y:S08]  /*4bd0*/  HMMA.16816.F32 R48, R8.reuse, R28, R48 ;  /* 0x0000001c0830723c */ /* 0x040ff00000001830 */
[----:B------:R-:W-:Y:S07]  /*4be0*/  HMMA.16816.F32 R36, R8, R30, R36 ;  /* 0x0000001e0824723c */ /* 0x000fee0000001824 */
[----:B------:R-:W-:Y:S01]  /*4bf0*/  IMAD.IADD R8, R67, 0x1, R6 ;  /* 0x0000000143087824 */ /* 0x000fe200078e0206 */
[----:B---3--:R-:W-:Y:S01]  /*4c00*/  HMMA.16816.F32 R56, R12, R32, R24 ;  /* 0x000000200c38723c */ /* 0x008fe20000001818 */
[----:B------:R-:W-:-:S03]  /*4c10*/  IMAD.IADD R6, R229, 0x1, -R96 ;  /* 0x00000001e5067824 */ /* 0x000fc600078e0a60 */
[----:B------:R-:W-:Y:S02]  /*4c20*/  IMNMX R233, R8, R65, PT ;  /* 0x0000004108e97217 */ /* 0x000fe40003800200 */
[----:B------:R-:W-:Y:S02]  /*4c30*/  IMNMX R225, RZ, R6, !PT ;  /* 0x00000006ffe17217 */ /* 0x000fe40007800200 */
[C---:B------:R-:W-:Y:S08]  /*4c40*/  HMMA.16816.F32 R92, R12.reuse, R34, R44 ;  /* 0x000000220c5c723c */ /* 0x040ff0000000182c */
[C---:B------:R-:W-:Y:S08]  /*4c50*/  HMMA.16816.F32 R100, R12.reuse, R28, R16 ;  /* 0x0000001c0c64723c */ /* 0x040ff00000001810 */
[----:B------:R-:W-:Y:S01]  /*4c60*/  HMMA.16816.F32 R104, R12, R30, R20 ;  /* 0x0000001e0c68723c */ /* 0x000fe20000001814 */
[----:B------:R-:W-:Y:S06]  /*4c70*/  BAR.SYNC.DEFER_BLOCKING 0x0 ;  /* 0x0000000000007b1d */ /* 0x000fec0000010000 */
[----:B------:R-:W-:Y:S01]  /*4c80*/  @!UPT UIADD3 URZ, URZ, URZ, URZ ;  /* 0x0000003f3f3ff290 */ /* 0x000fe2000fffe03f */
[----:B------:R-:W-:Y:S11]  /*4c90*/  @!P3 BRA `(.L_x_2238) ;  /* 0x000002b00000b947 */ /* 0x000ff60003800000 */
[----:B------:R-:W2:Y:S01]  /*4ca0*/  LDL R129, [R1+0x78] ;  /* 0x0000780001817983 */ /* 0x000ea20000100800 */
[----:B------:R-:W-:Y:S01]  /*4cb0*/  IADD3 R0, R250, -0x2, RZ ;  /* 0xfffffffefa007810 */ /* 0x000fe20007ffe0ff */
[----:B------:R-:W-:Y:S03]  /*4cc0*/  BSSY B0, `(.L_x_2239) ;  /* 0x0000027000007945 */ /* 0x000fe60003800000 */
[----:B------:R-:W-:Y:S01]  /*4cd0*/  SHF.R.S32.HI R5, RZ, 0x1f, R0 ;  /* 0x0000001fff057819 */ /* 0x000fe20000011400 */
[----:B------:R-:W-:-:S02]  /*4ce0*/  IMAD R2, R125, R0, RZ ;  /* 0x000000007d027224 */ /* 0x000fc400078e02ff */
[----:B------:R-:W-:-:S04]  /*4cf0*/  IMAD.WIDE.U32 R6, R0, R123, R126 ;  /* 0x0000007b00067225 */ /* 0x000fc800078e007e */
[----:B------:R-:W-:Y:S01]  /*4d00*/  IMAD R2, R5, R123, R2 ;  /* 0x0000007b05027224 */ /* 0x000fe200078e0202 */
[----:B------:R-:W-:-:S03]  /*4d10*/  IADD3 R0, P5, R122, R6, RZ ;  /* 0x000000067a007210 */ /* 0x000fc60007fbe0ff */
[----:B------:R-:W-:-:S04]  /*4d20*/  IMAD.IADD R2, R7, 0x1, R2 ;  /* 0x0000000107027824 */ /* 0x000fc800078e0202 */
[----:B------:R-:W-:Y:S01]  /*4d30*/  IMAD.X R5, R115, 0x1, R2, P5 ;  /* 0x0000000173057824 */ /* 0x000fe200028e0602 */
[-C--:B--2---:R-:W-:Y:S02]  /*4d40*/  ISETP.GE.AND P2, PT, R249, R129.reuse, PT ;  /* 0x00000081f900720c */ /* 0x084fe40003f46270 */
[----:B------:R-:W-:-:S11]  /*4d50*/  ISETP.GE.AND P1, PT, R241, R129, PT ;  /* 0x00000081f100720c */ /* 0x000fd60003f26270 */
[CC--:B------:R-:W-:Y:S01]  /*4d60*/  @!P2 LEA R12, P6, R6.reuse, R236.reuse, 0x1 ;  /* 0x000000ec060ca211 */ /* 0x0c0fe200078c08ff */
[----:B------:R1:W-:Y:S01]  /*4d70*/  @P2 STS.128 [R220+0x8000], RZ ;  /* 0x008000ffdc002388 */ /* 0x0003e20000000c00 */
[-C--:B------:R-:W-:Y:S02]  /*4d80*/  @!P1 LEA R8, P0, R6, R236.reuse, 0x1 ;  /* 0x000000ec06089211 */ /* 0x080fe400078008ff */
[----:B------:R-:W-:Y:S02]  /*4d90*/  @!P2 LEA R10, P4, R0, R236, 0x1 ;  /* 0x000000ec000aa211 */ /* 0x000fe400078808ff */
[CCC-:B------:R-:W-:Y:S02]  /*4da0*/  @!P2 LEA.HI.X R13, R6.reuse, R237.reuse, R2.reuse, 0x1, P6 ;  /* 0x000000ed060da211 */ /* 0x1c0fe400030f0c02 */
[-C--:B------:R-:W-:Y:S02]  /*4db0*/  @!P1 LEA.HI.X R9, R6, R237.reuse, R2, 0x1, P0 ;  /* 0x000000ed06099211 */ /* 0x080fe400000f0c02 */
[----:B------:R-:W-:Y:S01]  /*4dc0*/  @!P2 LEA.HI.X R11, R0, R237, R5, 0x1, P4 ;  /* 0x000000ed000ba211 */ /* 0x000fe200020f0c05 */
        /* <DEDUP_REMOVED lines=22> */
.L_x_2240:
[----:B------:R-:W-:Y:S05]  /*4f30*/  BSYNC B0 ;  /* 0x0000000000007941 */ /* 0x000fea0003800000 */
.L_x_2239:
[----:B------:R-:W0:Y:S02]  /*4f40*/  LDGDEPBAR ;  /* 0x00000000000079af */ /* 0x000e240000000000 */
.L_x_2238:
[----:B------:R-:W-:Y:S05]  /*4f50*/  BSYNC B1 ;  /* 0x0000000000017941 */ /* 0x000fea0003800000 */
.L_x_2237:
[----:B------:R-:W3:Y:S01]  /*4f60*/  LDL.LU R0, [R1+0x7c] ;  /* 0x00007c0001007983 */ /* 0x000ee20000300800 */
[----:B--2---:R-:W-:Y:S02]  /*4f70*/  IMAD.U32 R6, RZ, RZ, UR6 ;  /* 0x00000006ff067e24 */ /* 0x004fe4000f8e00ff */
[----:B------:R-:W-:-:S05]  /*4f80*/  IMAD.U32 R7, RZ, RZ, UR7 ;  /* 0x00000007ff077e24 */ /* 0x000fca000f8e00ff */
[----:B------:R2:W4:Y:S01]  /*4f90*/  LD.E R2, [R6.64+0xdc] ;  /* 0x0000dc0406027980 */ /* 0x000522000c101900 */
[----:B------:R-:W-:Y:S01]  /*4fa0*/  IMAD.WIDE.U32 R70, R121, -0x2daee0ad, RZ ;  /* 0xd2511f5379467825 */ /* 0x000fe200078e00ff */
[----:B------:R-:W-:Y:S02]  /*4fb0*/  IADD3 R74, R116, -0x61c88647, RZ ;  /* 0x9e3779b9744a7810 */ /* 0x000fe40007ffe0ff */
[C---:B------:R-:W-:Y:S01]  /*4fc0*/  IADD3 R47, R117.reuse, 0x76cf5d0a, RZ ;  /* 0x76cf5d0a752f7810 */ /* 0x040fe20007ffe0ff */
[----:B------:R-:W-:Y:S01]  /*4fd0*/  IMAD.WIDE.U32 R78, R118, -0x326172a9, RZ ;  /* 0xcd9e8d57764e7825 */ /* 0x000fe200078e00ff */
[----:B------:R-:W-:Y:S01]  /*4fe0*/  IADD3 R46, R117, 0x32370b8f, RZ ;  /* 0x32370b8f752e7810 */ /* 0x000fe20007ffe0ff */
[----:B------:R-:W-:Y:S01]  /*4ff0*/  STL.64 [R1+0x38], R70 ;  /* 0x0000384601007387 */ /* 0x000fe20000100a00 */
[C---:B------:R-:W-:Y:S02]  /*5000*/  IADD3 R44, R116.reuse, -0x255992d5, RZ ;  /* 0xdaa66d2b742c7810 */ /* 0x040fe40007ffe0ff */
[----:B------:R-:W-:-:S02]  /*5010*/  IADD3 R245, R116, 0x78dde6e4, RZ ;  /* 0x78dde6e474f57810 */ /* 0x000fc40007ffe0ff */
[C---:B------:R-:W-:Y:S02]  /*5020*/  IADD3 R235, R117.reuse, -0x126145ec, RZ ;  /* 0xed9eba1475eb7810 */ /* 0x040fe40007ffe0ff */
[C---:B------:R-:W-:Y:S02]  /*5030*/  IADD3 R43, R117.reuse, -0x56f99767, RZ ;  /* 0xa9066899752b7810 */ /* 0x040fe40007ffe0ff */
[----:B------:R-:W-:Y:S02]  /*5040*/  IADD3 R252, R116, 0x1715609d, RZ ;  /* 0x1715609d74fc7810 */ /* 0x000fe40007ffe0ff */
[----:B------:R-:W-:Y:S02]  /*5050*/  IADD3 R244, R117, 0x646e171e, RZ ;  /* 0x646e171e75f47810 */ /* 0x000fe40007ffe0ff */
[----:B------:R-:W-:Y:S01]  /*5060*/  PRMT R221, R217, 0x7054, R217 ;  /* 0x00007054d9dd7816 */ /* 0x000fe200000000d9 */
[----:B--2---:R-:W-:Y:S01]  /*5070*/  IMAD R6, R64, 0x20, R124 ;  /* 0x0000002040067824 */ /* 0x004fe200078e027c */
[----:B------:R-:W-:-:S04]  /*5080*/  IADD3 R64, R116, 0x3c6ef372, RZ ;  /* 0x3c6ef37274407810 */ /* 0x000fc80007ffe0ff */
[C---:B------:R-:W-:Y:S02]  /*5090*/  IADD3 R19, R6.reuse, 0x1, RZ ;  /* 0x0000000106137810 */ /* 0x040fe40007ffe0ff */
[C---:B------:R-:W-:Y:S02]  /*50a0*/  IADD3 R21, R6.reuse, 0x8, RZ ;  /* 0x0000000806157810 */ /* 0x040fe40007ffe0ff */
[----:B------:R-:W-:Y:S01]  /*50b0*/  IADD3 R27, R6, 0x9, RZ ;  /* 0x00000009061b7810 */ /* 0x000fe20007ffe0ff */
[----:B------:R-:W-:Y:S01]  /*50c0*/  IMAD.IADD R7, R224, 0x1, -R19 ;  /* 0x00000001e0077824 */ /* 0x000fe200078e0a13 */
[C---:B------:R-:W-:Y:S02]  /*50d0*/  IADD3 R25, R6.reuse, 0x10, RZ ;  /* 0x0000001006197810 */ /* 0x040fe40007ffe0ff */
[C---:B------:R-:W-:Y:S02]  /*50e0*/  IADD3 R29, R6.reuse, 0x11, RZ ;  /* 0x00000011061d7810 */ /* 0x040fe40007ffe0ff */
[----:B------:R-:W-:-:S02]  /*50f0*/  IADD3 R28, R6, 0x18, RZ ;  /* 0x00000018061c7810 */ /* 0x000fc40007ffe0ff */
[C---:B------:R-:W-:Y:S02]  /*5100*/  IADD3 R30, R6.reuse, 0x19, RZ ;  /* 0x00000019061e7810 */ /* 0x040fe40007ffe0ff */
[CC--:B------:R-:W-:Y:S02]  /*5110*/  ISETP.GE.AND P1, PT, R6.reuse, R226.reuse, PT ;  /* 0x000000e20600720c */ /* 0x0c0fe40003f26270 */
[----:B------:R-:W-:Y:S02]  /*5120*/  ISETP.GE.AND P0, PT, R19, R226, PT ;  /* 0x000000e21300720c */ /* 0x000fe40003f06270 */
[----:B------:R-:W-:Y:S02]  /*5130*/  ISETP.GE.OR P1, PT, R6, R232, !P1 ;  /* 0x000000e80600720c */ /* 0x000fe40004f26670 */
[----:B------:R-:W-:Y:S02]  /*5140*/  ISETP.GE.AND P6, PT, R21, R226, PT ;  /* 0x000000e21500720c */ /* 0x000fe40003fc6270 */
[----:B------:R-:W-:-:S02]  /*5150*/  ISETP.GE.OR P0, PT, R19, R232, !P0 ;  /* 0x000000e81300720c */ /* 0x000fc40004706670 */
[----:B------:R-:W-:Y:S02]  /*5160*/  ISETP.GE.OR P6, PT, R21, R232, !P6 ;  /* 0x000000e81500720c */ /* 0x000fe400077c6670 */
[-C--:B------:R-:W-:Y:S02]  /*5170*/  ISETP.GE.AND P5, PT, R27, R226.reuse, PT ;  /* 0x000000e21b00720c */ /* 0x080fe40003fa6270 */
[----:B------:R-:W-:Y:S02]  /*5180*/  ISETP.GE.AND P4, PT, R25, R226, PT ;  /* 0x000000e21900720c */ /* 0x000fe40003f86270 */
[----:B------:R-:W-:Y:S02]  /*5190*/  ISETP.GE.OR P5, PT, R27, R232, !P5 ;  /* 0x000000e81b00720c */ /* 0x000fe40006fa6670 */
[----:B------:R-:W-:Y:S02]  /*51a0*/  ISETP.GE.AND P2, PT, R29, R226, PT ;  /* 0x000000e21d00720c */ /* 0x000fe40003f46270 */
[----:B------:R-:W-:-:S02]  /*51b0*/  ISETP.GE.OR P4, PT, R25, R232, !P4 ;  /* 0x000000e81900720c */ /* 0x000fc40006786670 */
[----:B------:R-:W-:Y:S01]  /*51c0*/  ISETP.GE.OR P2, PT, R29, R232, !P2 ;  /* 0x000000e81d00720c */ /* 0x000fe20005746670 */
[----:B---3--:R-:W-:Y:S02]  /*51d0*/  IMAD.MOV.U32 R24, RZ, RZ, R0 ;  /* 0x000000ffff187224 */ /* 0x008fe400078e0000 */
[----:B------:R-:W-:Y:S02]  /*51e0*/  IMAD.IADD R0, R224, 0x1, -R6 ;  /* 0x00000001e0007824 */ /* 0x000fe400078e0a06 */
[----:B------:R-:W-:-:S03]  /*51f0*/  IMAD.MOV.U32 R65, RZ, RZ, R24 ;  /* 0x000000ffff417224 */ /* 0x000fc600078e0018 */
[----:B------:R-:W-:-:S05]  /*5200*/  IABS R0, R0 ;  /* 0x0000000000007213 */ /* 0x000fca0000000000 */
[----:B------:R-:W-:Y:S01]  /*5210*/  IMAD.MOV.U32 R5, RZ, RZ, R0 ;  /* 0x000000ffff057224 */ /* 0x000fe200078e0000 */
[----:B------:R-:W-:Y:S01]  /*5220*/  IABS R0, R7 ;  /* 0x0000000700007213 */ /* 0x000fe20000000000 */
[C---:B------:R-:W-:Y:S02]  /*5230*/  IMAD.IADD R7, R224.reuse, 0x1, -R21 ;  /* 0x00000001e0077824 */ /* 0x040fe400078e0a15 */
[----:B-1----:R1:W2:Y:S02]  /*5240*/  I2F R9, R5 ;  /* 0x0000000500097306 */ /* 0x0022a40000201400 */
[----:B-1----:R-:W-:Y:S01]  /*5250*/  IMAD.MOV.U32 R5, RZ, RZ, R0 ;  /* 0x000000ffff057224 */ /* 0x002fe200078e0000 */
[----:B------:R-:W-:Y:S01]  /*5260*/  IABS R0, R7 ;  /* 0x0000000700007213 */ /* 0x000fe20000000000 */
[----:B------:R-:W-:-:S04]  /*5270*/  IMAD.IADD R7, R224, 0x1, -R27 ;  /* 0x00000001e0077824 */ /* 0x000fc800078e0a1b */
[----:B------:R1:W3:Y:S01]  /*5280*/  I2F R10, R5 ;  /* 0x00000005000a7306 */ /* 0x0002e20000201400 */
[----:B--2---:R-:W-:Y:S01]  /*5290*/  FFMA.FTZ R9, R9, -R216, R60 ;  /* 0x800000d809097223 */ /* 0x004fe2000001003c */
[----:B------:R-:W-:-:S04]  /*52a0*/  IADD3 R60, R118, 0x4, RZ ;  /* 0x00000004763c7810 */ /* 0x000fc80007ffe0ff */
[----:B------:R-:W-:Y:S01]  /*52b0*/  FSEL R31, R9, -INF , !P1 ;  /* 0xff800000091f7808 */ /* 0x000fe20004800000 */
[----:B------:R-:W-:Y:S01]  /*52c0*/  IMAD.IADD R9, R229, 0x1, -R29 ;  /* 0x00000001e5097824 */ /* 0x000fe200078e0a1d */
[----:B------:R-:W-:Y:S01]  /*52d0*/  ISETP.GE.AND P1, PT, R28, R226, PT ;  /* 0x000000e21c00720c */ /* 0x000fe20003f26270 */
[----:B------:R-:W-:Y:S01]  /*52e0*/  STL [R1+0x124], R60 ;  /* 0x0001243c01007387 */ /* 0x000fe20000100800 */
[----:B------:R-:W-:Y:S02]  /*52f0*/  IMAD.WIDE.U32 R72, R60, -0x326172a9, RZ ;  /* 0xcd9e8d573c487825 */ /* 0x000fe400078e00ff */
[----:B------:R-:W-:Y:S02]  /*5300*/  ISETP.GE.OR P1, PT, R28, R232, !P1 ;  /* 0x000000e81c00720c */ /* 0x000fe40004f26670 */
[----:B-1----:R-:W-:Y:S01]  /*5310*/  IMAD.MOV.U32 R5, RZ, RZ, R0 ;  /* 0x000000ffff057224 */ /* 0x002fe200078e0000 */
[----:B------:R-:W-:Y:S01]  /*5320*/  IABS R0, R7 ;  /* 0x0000000700007213 */ /* 0x000fe20000000000 */
[----:B------:R-:W-:-:S02]  /*5330*/  IMAD.IADD R7, R224, 0x1, -R25 ;  /* 0x00000001e0077824 */ /* 0x000fc400078e0a19 */
[----:B------:R1:W2:Y:S01]  /*5340*/  I2F R13, R5 ;  /* 0x00000005000d7306 */ /* 0x0002a20000201400 */
[----:B---3--:R-:W-:Y:S01]  /*5350*/  FFMA.FTZ R10, R10, -R216, R61 ;  /* 0x800000d80a0a7223 */ /* 0x008fe2000001003d */
[----:B------:R-:W-:-:S04]  /*5360*/  LOP3.LUT R61, R116, R113, RZ, 0x3c, !PT ;  /* 0x00000071743d7212 */ /* 0x000fc800078e3cff */
[----:B------:R-:W-:Y:S01]  /*5370*/  FSEL R33, R10, -INF , !P0 ;  /* 0xff8000000a217808 */ /* 0x000fe20004000000 */
[----:B------:R-:W-:Y:S01]  /*5380*/  IMAD.IADD R10, R229, 0x1, -R28 ;  /* 0x00000001e50a7824 */ /* 0x000fe200078e0a1c */
[C---:B------:R-:W-:Y:S01]  /*5390*/  ISETP.GE.AND P0, PT, R30.reuse, R226, PT ;  /* 0x000000e21e00720c */ /* 0x040fe20003f06270 */
[----:B------:R-:W-:Y:S03]  /*53a0*/  STL [R1+0xd4], R61 ;  /* 0x0000d43d01007387 */ /* 0x000fe60000100800 */
[----:B------:R-:W-:Y:S01]  /*53b0*/  ISETP.GE.OR P0, PT, R30, R232, !P0 ;  /* 0x000000e81e00720c */ /* 0x000fe20004706670 */
[----:B------:R-:W-:Y:S01]  /*53c0*/  STL [R1+0xc4], R74 ;  /* 0x0000c44a01007387 */ /* 0x000fe20000100800 */
[----:B-1----:R-:W-:Y:S01]  /*53d0*/  IMAD.MOV.U32 R5, RZ, RZ, R0 ;  /* 0x000000ffff057224 */ /* 0x002fe200078e0000 */
[----:B------:R-:W-:Y:S01]  /*53e0*/  IABS R0, R7 ;  /* 0x0000000700007213 */ /* 0x000fe20000000000 */
[----:B------:R-:W-:-:S02]  /*53f0*/  IMAD.IADD R7, R224, 0x1, -R29 ;  /* 0x00000001e0077824 */ /* 0x000fc400078e0a1d */
[----:B------:R1:W3:Y:S01]  /*5400*/  I2F R12, R5 ;  /* 0x00000005000c7306 */ /* 0x0002e20000201400 */
[----:B--2---:R-:W-:-:S05]  /*5410*/  FFMA.FTZ R13, R13, -R216, R52 ;  /* 0x800000d80d0d7223 */ /* 0x004fca0000010034 */
[----:B------:R-:W-:Y:S02]  /*5420*/  FSEL R45, R13, -INF , !P6 ;  /* 0xff8000000d2d7808 */ /* 0x000fe40007000000 */
[----:B------:R-:W-:-:S04]  /*5430*/  ISETP.GE.AND P6, PT, R21, R225, PT ;  /* 0x000000e11500720c */ /* 0x000fc80003fc6270 */
[----:B------:R-:W-:Y:S01]  /*5440*/  ISETP.GE.OR P6, PT, R21, R231, !P6 ;  /* 0x000000e71500720c */ /* 0x000fe200077c6670 */
[----:B-1----:R-:W-:Y:S01]  /*5450*/  IMAD.MOV.U32 R5, RZ, RZ, R0 ;  /* 0x000000ffff057224 */ /* 0x002fe200078e0000 */
[----:B------:R-:W-:Y:S01]  /*5460*/  IABS R0, R7 ;  /* 0x0000000700007213 */ /* 0x000fe20000000000 */
[----:B------:R-:W-:Y:S02]  /*5470*/  IMAD.IADD R7, R224, 0x1, -R28 ;  /* 0x00000001e0077824 */ /* 0x000fe400078e0a1c */
[----:B------:R1:W2:Y:S01]  /*5480*/  I2F R11, R5 ;  /* 0x00000005000b7306 */ /* 0x0002a20000201400 */
[----:B---3--:R-:W-:Y:S01]  /*5490*/  FFMA.FTZ R12, R12, -R216, R53 ;  /* 0x800000d80c0c7223 */ /* 0x008fe20000010035 */
[----:B------:R-:W-:-:S04]  /*54a0*/  IADD3 R53, R117, -0x4498517b, RZ ;  /* 0xbb67ae8575357810 */ /* 0x000fc80007ffe0ff */
[----:B------:R-:W-:Y:S01]  /*54b0*/  FSEL R80, R12, -INF , !P5 ;  /* 0xff8000000c507808 */ /* 0x000fe20006800000 */
[----:B------:R-:W-:Y:S01]  /*54c0*/  STL [R1+0xc8], R53 ;  /* 0x0000c83501007387 */ /* 0x000fe20000100800 */
[----:B------:R-:W-:-:S03]  /*54d0*/  ISETP.GE.AND P5, PT, R27, R225, PT ;  /* 0x000000e11b00720c */ /* 0x000fc60003fa6270 */
[----:B------:R-:W-:Y:S01]  /*54e0*/  STL [R1+0xb4], R64 ;  /* 0x0000b44001007387 */ /* 0x000fe20000100800 */
[----:B------:R-:W-:-:S03]  /*54f0*/  ISETP.GE.OR P5, PT, R27, R231, !P5 ;  /* 0x000000e71b00720c */ /* 0x000fc60006fa6670 */
[----:B------:R-:W-:Y:S01]  /*5500*/  STL [R1+0xb8], R47 ;  /* 0x0000b82f01007387 */ /* 0x000fe20000100800 */
[----:B-1----:R-:W-:Y:S01]  /*5510*/  IMAD.MOV.U32 R5, RZ, RZ, R0 ;  /* 0x000000ffff057224 */ /* 0x002fe200078e0000 */
[----:B------:R-:W-:Y:S01]  /*5520*/  IABS R0, R7 ;  /* 0x0000000700007213 */ /* 0x000fe20000000000 */
[----:B------:R-:W-:Y:S01]  /*5530*/  IMAD.IADD R7, R224, 0x1, -R30 ;  /* 0x00000001e0077824 */ /* 0x000fe200078e0a1e */
[----:B------:R-:W-:Y:S01]  /*5540*/  STL [R1+0xbc], R46 ;  /* 0x0000bc2e01007387 */ /* 0x000fe20000100800 */
[----:B------:R1:W3:Y:S01]  /*5550*/  I2F R8, R5 ;  /* 0x0000000500087306 */ /* 0x0002e20000201400 */
[----:B--2---:R-:W-:Y:S02]  /*5560*/  FFMA.FTZ R11, R11, -R216, R48 ;  /* 0x800000d80b0b7223 */ /* 0x004fe40000010030 */
[----:B------:R-:W-:Y:S03]  /*5570*/  STL [R1+0xa8], R44 ;  /* 0x0000a82c01007387 */ /* 0x000fe60000100800 */
        /* <DEDUP_REMOVED lines=8> */
[----:B---3--:R-:W-:Y:S01]  /*5600*/  FFMA.FTZ R14, R8, -R216, R49 ;  /* 0x800000d8080e7223 */ /* 0x008fe20000010031 */
[----:B------:R-:W-:Y:S01]  /*5610*/  STL.64 [R1+0x148], R78 ;  /* 0x0001484e01007387 */ /* 0x000fe20000100a00 */
[----:B------:R-:W1:Y:S01]  /*5620*/  I2F R7, R5 ;  /* 0x0000000500077306 */ /* 0x000e620000201400 */
[----:B------:R-:W-:Y:S02]  /*5630*/  IMAD.IADD R8, R229, 0x1, -R25 ;  /* 0x00000001e5087824 */ /* 0x000fe400078e0a19 */
[----:B------:R-:W-:Y:S01]  /*5640*/  FSEL R85, R14, -INF , !P2 ;  /* 0xff8000000e557808 */ /* 0x000fe20005000000 */
[----:B------:R-:W-:Y:S01]  /*5650*/  STL.64 [R1+0x28], R72 ;  /* 0x0000284801007387 */ /* 0x000fe20000100a00 */
[----:B------:R-:W-:-:S02]  /*5660*/  ISETP.GE.AND P2, PT, R29, R225, PT ;  /* 0x000000e11d00720c */ /* 0x000fc40003f46270 */
[----:B------:R-:W-:Y:S01]  /*5670*/  IABS R8, R8 ;  /* 0x0000000800087213 */ /* 0x000fe20000000000 */
[----:B------:R2:W3:Y:S01]  /*5680*/  I2F R5, R0 ;  /* 0x0000000000057306 */ /* 0x0004e20000201400 */
[----:B------:R-:W-:Y:S01]  /*5690*/  ISETP.GE.OR P2, PT, R29, R231, !P2 ;  /* 0x000000e71d00720c */ /* 0x000fe20005746670 */
[----:B-1----:R-:W-:Y:S02]  /*56a0*/  FFMA.FTZ R15, R7, -R216, R36 ;  /* 0x800000d8070f7223 */ /* 0x002fe40000010024 */
[----:B------:R-:W-:-:S03]  /*56b0*/  IMAD.IADD R7, R229, 0x1, -R19 ;  /* 0x00000001e5077824 */ /* 0x000fc600078e0a13 */
[----:B------:R-:W-:Y:S02]  /*56c0*/  FSEL R83, R15, -INF , !P1 ;  /* 0xff8000000f537808 */ /* 0x000fe40004800000 */
[C---:B------:R-:W-:Y:S01]  /*56d0*/  ISETP.GE.AND P1, PT, R6.reuse, R225, PT ;  /* 0x000000e10600720c */ /* 0x040fe20003f26270 */
[----:B--2---:R-:W-:Y:S02]  /*56e0*/  IMAD.IADD R0, R229, 0x1, -R6 ;  /* 0x00000001e5007824 */ /* 0x004fe400078e0a06 */
[----:B---3--:R-:W-:Y:S01]  /*56f0*/  FFMA.FTZ R18, R5, -R216, R37 ;  /* 0x800000d805127223 */ /* 0x008fe20000010025 */
[----:B------:R-:W-:Y:S02]  /*5700*/  ISETP.GE.OR P1, PT, R6, R231, !P1 ;  /* 0x000000e70600720c */ /* 0x000fe40004f26670 */
[----:B------:R-:W-:Y:S02]  /*5710*/  IABS R0, R0 ;  /* 0x0000000000007213 */ /* 0x000fe40000000000 */
[----:B------:R-:W-:-:S02]  /*5720*/  FSEL R84, R18, -INF , !P0 ;  /* 0xff80000012547808 */ /* 0x000fc40004000000 */
[----:B------:R-:W-:Y:S01]  /*5730*/  ISETP.GE.AND P0, PT, R19, R225, PT ;  /* 0x000000e11300720c */ /* 0x000fe20003f06270 */
[----:B------:R-:W-:Y:S01]  /*5740*/  IMAD.MOV.U32 R5, RZ, RZ, R0 ;  /* 0x000000ffff057224 */ /* 0x000fe200078e0000 */
[----:B------:R-:W-:Y:S01]  /*5750*/  IABS R0, R7 ;  /* 0x0000000700007213 */ /* 0x000fe20000000000 */
[----:B------:R-:W-:Y:S01]  /*5760*/  IMAD.IADD R7, R229, 0x1, -R21 ;  /* 0x00000001e5077824 */ /* 0x000fe200078e0a15 */
[----:B------:R-:W-:Y:S01]  /*5770*/  ISETP.GE.OR P0, PT, R19, R231, !P0 ;  /* 0x000000e71300720c */ /* 0x000fe20004706670 */
[----:B------:R1:W2:Y:S02]  /*5780*/  I2F R23, R5 ;  /* 0x0000000500177306 */ /* 0x0002a40000201400 */
[----:B-1----:R-:W-:Y:S01]  /*5790*/  IMAD.MOV.U32 R5, RZ, RZ, R0 ;  /* 0x000000ffff057224 */ /* 0x002fe200078e0000 */
[----:B------:R-:W-:Y:S01]  /*57a0*/  IABS R0, R7 ;  /* 0x0000000700007213 */ /* 0x000fe20000000000 */
[----:B------:R-:W-:-:S04]  /*57b0*/  IMAD.IADD R7, R229, 0x1, -R27 ;  /* 0x00000001e5077824 */ /* 0x000fc800078e0a1b */
[----:B------:R1:W-:Y:S01]  /*57c0*/  I2F R22, R5 ;  /* 0x0000000500167306 */ /* 0x0003e20000201400 */
[----:B--2---:R-:W-:-:S05]  /*57d0*/  FFMA.FTZ R12, R23, -R216, R62 ;  /* 0x800000d8170c7223 */ /* 0x004fca000001003e */
[----:B------:R-:W-:Y:S02]  /*57e0*/  FSEL R24, R12, -INF , !P1 ;  /* 0xff8000000c187808 */ /* 0x000fe40004800000 */
[----:B------:R-:W-:-:S04]  /*57f0*/  ISETP.GE.AND P1, PT, R28, R225, PT ;  /* 0x000000e11c00720c */ /* 0x000fc80003f26270 */
[----:B------:R-:W-:Y:S01]  /*5800*/  ISETP.GE.OR P1, PT, R28, R231, !P1 ;  /* 0x000000e71c00720c */ /* 0x000fe20004f26670 */
[----:B-1----:R-:W-:Y:S01]  /*5810*/  IMAD.MOV.U32 R5, RZ, RZ, R0 ;  /* 0x000000ffff057224 */ /* 0x002fe200078e0000 */
[----:B------:R-:W-:Y:S02]  /*5820*/  IABS R0, R7 ;  /* 0x0000000700007213 */ /* 0x000fe40000000000 */
[----:B------:R-:W-:Y:S01]  /*5830*/  IABS R7, R9 ;  /* 0x0000000900077213 */ /* 0x000fe20000000000 */
[----:B------:R1:W-:Y:S08]  /*5840*/  I2F R20, R5 ;  /* 0x0000000500147306 */ /* 0x0003f00000201400 */
[----:B------:R2:W3:Y:S01]  /*5850*/  I2F R13, R0 ;  /* 0x00000000000d7306 */ /* 0x0004e20000201400 */
[----:B-1----:R-:W-:-:S07]  /*5860*/  FMNMX.FTZ R5, R31, R33, !PT ;  /* 0x000000211f057209 */ /* 0x002fce0007810000 */
[----:B------:R-:W1:Y:S01]  /*5870*/  I2F R17, R7 ;  /* 0x0000000700117306 */ /* 0x000e620000201400 */
[----:B--2---:R-:W-:Y:S01]  /*5880*/  FMNMX.FTZ R0, R45, R5, !PT ;  /* 0x000000052d007209 */ /* 0x004fe20007810000 */
[----:B------:R-:W-:Y:S02]  /*5890*/  IMAD.MOV.U32 R5, RZ, RZ, R8 ;  /* 0x000000ffff057224 */ /* 0x000fe400078e0008 */
[----:B------:R-:W-:Y:S01]  /*58a0*/  IMAD.IADD R8, R229, 0x1, -R30 ;  /* 0x00000001e5087824 */ /* 0x000fe200078e0a1e */
[----:B------:R-:W-:-:S03]  /*58b0*/  FMNMX.FTZ R0, R80, R0, !PT ;  /* 0x0000000050007209 */ /* 0x000fc60007810000 */
[----:B------:R2:W5:Y:S01]  /*58c0*/  I2F R16, R5 ;  /* 0x0000000500107306 */ /* 0x0005620000201400 */
[----:B---3--:R-:W-:Y:S01]  /*58d0*/  FFMA.FTZ R13, R13, -R216, R55 ;  /* 0x800000d80d0d7223 */ /* 0x008fe20000010037 */
[----:B------:R-:W-:Y:S01]  /*58e0*/  FMNMX.FTZ R0, R82, R0, !PT ;  /* 0x0000000052007209 */ /* 0x000fe20007810000 */
[----:B-1----:R-:W-:-:S03]  /*58f0*/  FFMA.FTZ R17, R17, -R216, R51 ;  /* 0x800000d811117223 */ /* 0x002fc60000010033 */
[----:B------:R-:W-:Y:S02]  /*5900*/  FSEL R69, R13, -INF , !P5 ;  /* 0xff8000000d457808 */ /* 0x000fe40006800000 */
[----:B------:R-:W-:Y:S02]  /*5910*/  FMNMX.FTZ R0, R85, R0, !PT ;  /* 0x0000000055007209 */ /* 0x000fe40007810000 */
[----:B------:R-:W-:Y:S02]  /*5920*/  FSEL R88, R17, -INF , !P2 ;  /* 0xff80000011587808 */ /* 0x000fe40005000000 */
[----:B------:R-:W-:Y:S02]  /*5930*/  FMNMX.FTZ R0, R83, R0, !PT ;  /* 0x0000000053007209 */ /* 0x000fe40007810000 */
[----:B------:R-:W-:Y:S02]  /*5940*/  ISETP.GE.AND P5, PT, R6, R228, PT ;  /* 0x000000e40600720c */ /* 0x000fe40003fa6270 */
[----:B--2---:R-:W-:Y:S01]  /*5950*/  IABS R5, R10 ;  /* 0x0000000a00057213 */ /* 0x004fe20000000000 */
[----:B------:R-:W-:Y:S01]  /*5960*/  IMAD.WIDE.U32 R10, R60, -0x326172a9, RZ ;  /* 0xcd9e8d573c0a7825 */ /* 0x000fe200078e00ff */
[----:B------:R-:W-:-:S02]  /*5970*/  FMNMX.FTZ R0, R84, R0, !PT ;  /* 0x0000000054007209 */ /* 0x000fc40007810000 */
[----:B------:R-:W-:Y:S01]  /*5980*/  ISETP.GE.OR P5, PT, R6, R234, !P5 ;  /* 0x000000ea0600720c */ /* 0x000fe20006fa6670 */
[----:B------:R-:W-:Y:S01]  /*5990*/  IMAD.MOV.U32 R7, RZ, RZ, R5 ;  /* 0x000000ffff077224 */ /* 0x000fe200078e0005 */
[----:B------:R-:W-:Y:S01]  /*59a0*/  IABS R5, R8 ;  /* 0x0000000800057213 */ /* 0x000fe20000000000 */
[----:B------:R-:W1:Y:S01]  /*59b0*/  SHFL.BFLY PT, R14, R0, 0x2, 0x1f ;  /* 0x0c401f00000e7f89 */ /* 0x000e6200000e0000 */
[----:B-----5:R-:W-:Y:S01]  /*59c0*/  FFMA.FTZ R16, R16, -R216, R50 ;  /* 0x800000d810107223 */ /* 0x020fe20000010032 */
[----:B------:R2:W3:Y:S02]  /*59d0*/  I2F R15, R7 ;  /* 0x00000007000f7306 */ /* 0x0004e40000201400 */
[----:B------:R-:W-:Y:S02]  /*59e0*/  IMAD.MOV.U32 R8, RZ, RZ, R5 ;  /* 0x000000ffff087224 */ /* 0x000fe400078e0005 */
[----:B------:R-:W-:Y:S02]  /*59f0*/  FSEL R87, R16, -INF , !P4 ;  /* 0xff80000010577808 */ /* 0x000fe40006000000 */
[----:B--2---:R-:W-:Y:S01]  /*5a00*/  LOP3.LUT R7, R117, R180, RZ, 0x3c, !PT ;  /* 0x000000b475077212 */ /* 0x004fe200078e3cff */
[----:B---3--:R-:W-:-:S03]  /*5a10*/  FFMA.FTZ R15, R15, -R216, R38 ;  /* 0x800000d80f0f7223 */ /* 0x008fc60000010026 */
[----:B------:R-:W-:Y:S02]  /*5a20*/  LOP3.LUT R5, R7, R71, RZ, 0x3c, !PT ;  /* 0x0000004707057212 */ /* 0x000fe400078e3cff */
[----:B------:R2:W3:Y:S01]  /*5a30*/  I2F R7, R8 ;  /* 0x0000000800077306 */ /* 0x0004e20000201400 */
[----:B------:R-:W-:Y:S02]  /*5a40*/  FSEL R75, R15, -INF , !P1 ;  /* 0xff8000000f4b7808 */ /* 0x000fe40004800000 */
[----:B-1----:R-:W-:-:S05]  /*5a50*/  FMNMX.FTZ R0, R14, R0, !PT ;  /* 0x000000000e007209 */ /* 0x002fca0007810000 */
[----:B------:R-:W1:Y:S01]  /*5a60*/  SHFL.BFLY PT, R14, R0, 0x1, 0x1f ;  /* 0x0c201f00000e7f89 */ /* 0x000e6200000e0000 */
[----:B--2---:R-:W-:Y:S01]  /*5a70*/  IMAD.WIDE.U32 R8, R5, -0x326172a9, RZ ;  /* 0xcd9e8d5705087825 */ /* 0x004fe200078e00ff */
[----:B------:R-:W-:-:S03]  /*5a80*/  LOP3.LUT R5, R61, R11, RZ, 0x3c, !PT ;  /* 0x0000000b3d057212 */ /* 0x000fc600078e3cff */
[----:B------:R-:W-:Y:S01]  /*5a90*/  FFMA.FTZ R11, R22, -R216, R63 ;  /* 0x800000d8160b7223 */ /* 0x000fe2000001003f */
[----:B------:R-:W-:Y:S01]  /*5aa0*/  LOP3.LUT R18, R9, R74, R10, 0x96, !PT ;  /* 0x0000004a09127212 */ /* 0x000fe200078e960a */
[-C--:B------:R-:W-:Y:S02]  /*5ab0*/  FFMA.FTZ R10, R20, -R216.reuse, R54 ;  /* 0x800000d8140a7223 */ /* 0x080fe40000010036 */
[----:B------:R-:W-:Y:S01]  /*5ac0*/  IMAD.WIDE.U32 R22, R5, -0x2daee0ad, RZ ;  /* 0xd2511f5305167825 */ /* 0x000fe200078e00ff */
[----:B------:R-:W-:Y:S02]  /*5ad0*/  FSEL R26, R11, -INF , !P0 ;  /* 0xff8000000b1a7808 */ /* 0x000fe40004000000 */
[----:B------:R-:W-:Y:S01]  /*5ae0*/  FSEL R68, R10, -INF , !P6 ;  /* 0xff8000000a447808 */ /* 0x000fe20007000000 */
[----:B---3--:R-:W-:Y:S01]  /*5af0*/  FFMA.FTZ R20, R7, -R216, R39 ;  /* 0x800000d807147223 */ /* 0x008fe20000010027 */
[----:B------:R-:W-:Y:S01]  /*5b00*/  FMNMX.FTZ R5, R24, R26, !PT ;  /* 0x0000001a18057209 */ /* 0x000fe20007810000 */
[----:B------:R-:W-:Y:S01]  /*5b10*/  IMAD.WIDE.U32 R10, R18, -0x2daee0ad, RZ ;  /* 0xd2511f53120a7825 */ /* 0x000fe200078e00ff */
[----:B------:R-:W-:-:S02]  /*5b20*/  LOP3.LUT R7, R23, R53, R70, 0x96, !PT ;  /* 0x0000003517077212 */ /* 0x000fc400078e9646 */
[----:B------:R-:W-:Y:S02]  /*5b30*/  FMNMX.FTZ R5, R68, R5, !PT ;  /* 0x0000000544057209 */ /* 0x000fe40007810000 */
[C---:B------:R-:W-:Y:S01]  /*5b40*/  ISETP.GE.AND P0, PT, R30.reuse, R225, PT ;  /* 0x000000e11e00720c */ /* 0x040fe20003f06270 */
[----:B------:R-:W-:Y:S01]  /*5b50*/  IMAD.WIDE.U32 R12, R7, -0x326172a9, RZ ;  /* 0xcd9e8d57070c7825 */ /* 0x000fe200078e00ff */
[----:B------:R-:W-:Y:S02]  /*5b60*/  FMNMX.FTZ R5, R69, R5, !PT ;  /* 0x0000000545057209 */ /* 0x000fe40007810000 */
[----:B------:R-:W-:Y:S02]  /*5b70*/  ISETP.GE.OR P0, PT, R30, R231, !P0 ;  /* 0x000000e71e00720c */ /* 0x000fe40004706670 */
[----:B------:R-:W-:Y:S02]  /*5b80*/  FMNMX.FTZ R5, R87, R5, !PT ;  /* 0x0000000557057209 */ /* 0x000fe40007810000 */
[----:B------:R-:W-:-:S02]  /*5b90*/  FSEL R76, R20, -INF , !P0 ;  /* 0xff800000144c7808 */ /* 0x000fc40004000000 */
[----:B------:R-:W-:Y:S02]  /*5ba0*/  FMNMX.FTZ R7, R88, R5, !PT ;  /* 0x0000000558077209 */ /* 0x000fe40007810000 */
[----:B------:R-:W-:Y:S02]  /*5bb0*/  LOP3.LUT R5, R13, R64, R8, 0x96, !PT ;  /* 0x000000400d057212 */ /* 0x000fe400078e9608 */
[----:B------:R-:W-:Y:S02]  /*5bc0*/  FMNMX.FTZ R7, R75, R7, !PT ;  /* 0x000000074b077209 */ /* 0x000fe40007810000 */
[----:B------:R-:W-:Y:S01]  /*5bd0*/  LOP3.LUT R11, R11, R47, R22, 0x96, !PT ;  /* 0x0000002f0b0b7212 */ /* 0x000fe200078e9616 */
[----:B------:R-:W-:Y:S01]  /*5be0*/  IMAD.WIDE.U32 R22, R5, -0x2daee0ad, RZ ;  /* 0xd2511f5305167825 */ /* 0x000fe200078e00ff */
[----:B------:R-:W-:Y:S02]  /*5bf0*/  FMNMX.FTZ R7, R76, R7, !PT ;  /* 0x000000074c077209 */ /* 0x000fe40007810000 */
[----:B-1----:R-:W-:-:S02]  /*5c00*/  FMNMX.FTZ R134, R0, R14, !PT ;  /* 0x0000000e00867209 */ /* 0x002fc40007810000 */
[----:B------:R-:W-:Y:S01]  /*5c10*/  LOP3.LUT R5, R23, R46, R10, 0x96, !PT ;  /* 0x0000002e17057212 */ /* 0x000fe200078e960a */
[----:B------:R-:W1:Y:S01]  /*5c20*/  SHFL.BFLY PT, R13, R7, 0x2, 0x1f ;  /* 0x0c401f00070d7f89 */ /* 0x000e6200000e0000 */
[----:B------:R-:W-:Y:S01]  /*5c30*/  IMAD.WIDE.U32 R10, R11, -0x326172a9, RZ ;  /* 0xcd9e8d570b0a7825 */ /* 0x000fe200078e00ff */
[----:B------:R-:W-:Y:S02]  /*5c40*/  FSETP.NEU.FTZ.AND P0, PT, R134, -INF , PT ;  /* 0xff8000008600780b */ /* 0x000fe40003f1d000 */
[C---:B------:R-:W-:Y:S01]  /*5c50*/  ISETP.GE.AND P6, PT, R6.reuse, R227, PT ;  /* 0x000000e30600720c */ /* 0x040fe20003fc6270 */
[----:B------:R-:W-:Y:S01]  /*5c60*/  IMAD.WIDE.U32 R36, R5, -0x326172a9, RZ ;  /* 0xcd9e8d5705247825 */ /* 0x000fe200078e00ff */
[----:B------:R-:W-:Y:S02]  /*5c70*/  LOP3.LUT R5, R11, R44, R12, 0x96, !PT ;  /* 0x0000002c0b057212 */ /* 0x000fe400078e960c */
[----:B------:R-:W-:Y:S02]  /*5c80*/  ISETP.GE.OR P6, PT, R6, R233, !P6 ;  /* 0x000000e90600720c */ /* 0x000fe400077c6670 */
[----:B------:R-:W-:Y:S01]  /*5c90*/  LOP3.LUT R0, R37, R245, R10, 0x96, !PT ;  /* 0x000000f525007212 */ /* 0x000fe200078e960a */
[----:B------:R-:W-:-:S04]  /*5ca0*/  IMAD.WIDE.U32 R10, R5, -0x2daee0ad, RZ ;  /* 0xd2511f53050a7825 */ /* 0x000fc800078e00ff */
[----:B----4-:R-:W-:Y:S01]  /*5cb0*/  FMUL.FTZ R5, R2, R134 ;  /* 0x0000008602057220 */ /* 0x010fe20000410000 */
[----:B------:R-:W-:Y:S01]  /*5cc0*/  LOP3.LUT R11, R11, R235, R22, 0x96, !PT ;  /* 0x000000eb0b0b7212 */ /* 0x000fe200078e9616 */
[----:B------:R-:W-:-:S03]  /*5cd0*/  IMAD.WIDE.U32 R38, R0, -0x2daee0ad, RZ ;  /* 0xd2511f5300267825 */ /* 0x000fc600078e00ff */
[----:B------:R-:W-:Y:S01]  /*5ce0*/  FSEL R5, R5, RZ, P0 ;  /* 0x000000ff05057208 */ /* 0x000fe20000000000 */
[----:B------:R-:W-:Y:S01]  /*5cf0*/  IMAD.WIDE.U32 R34, R11, -0x326172a9, RZ ;  /* 0xcd9e8d570b227825 */ /* 0x000fe200078e00ff */
[----:B------:R-:W-:Y:S02]  /*5d00*/  LOP3.LUT R10, R39, R43, R10, 0x96, !PT ;  /* 0x0000002b270a7212 */ /* 0x000fe400078e960a */
[----:B-1----:R-:W-:Y:S01]  /*5d10*/  FMNMX.FTZ R7, R13, R7, !PT ;  /* 0x000000070d077209 */ /* 0x002fe20007810000 */
[----:B------:R-:W-:Y:S01]  /*5d20*/  FFMA.FTZ R12, R31, R2, -R5 ;  /* 0x000000021f0c7223 */ /* 0x000fe20000010805 */
[----:B------:R-:W-:Y:S01]  /*5d30*/  LOP3.LUT R11, R108, 0x7ffffffc, RZ, 0xc0, !PT ;  /* 0x7ffffffc6c0b7812 */ /* 0x000fe200078ec0ff */
[----:B------:R-:W-:Y:S01]  /*5d40*/  IMAD.WIDE.U32 R14, R10, -0x326172a9, RZ ;  /* 0xcd9e8d570a0e7825 */ /* 0x000fe200078e00ff */
[----:B------:R-:W-:Y:S01]  /*5d50*/  ISETP.GE.AND P0, PT, R19, R228, PT ;  /* 0x000000e41300720c */ /* 0x000fe20003f06270 */
[----:B------:R-:W1:Y:S01]  /*5d60*/  SHFL.BFLY PT, R18, R7, 0x1, 0x1f ;  /* 0x0c201f0007127f89 */ /* 0x000e6200000e0000 */
[----:B------:R2:W-:Y:S01]  /*5d70*/  MUFU.EX2 R197, R12 ;  /* 0x0000000c00c57308 */ /* 0x0005e20000000800 */
[----:B------:R-:W-:Y:S01]  /*5d80*/  IMAD R10, R119, R112, R120 ;  /* 0x00000070770a7224 */ /* 0x000fe200078e0278 */
[----:B------:R-:W-:Y:S01]  /*5d90*/  LOP3.LUT R32, R15, R128, R34, 0x96, !PT ;  /* 0x000000800f207212 */ /* 0x000fe200078e9622 */
[----:B------:R-:W-:Y:S01]  /*5da0*/  IMAD.IADD R13, R223, 0x1, -R6 ;  /* 0x00000001df0d7824 */ /* 0x000fe200078e0a06 */
[----:B------:R-:W-:Y:S01]  /*5db0*/  ISETP.GE.OR P0, PT, R19, R234, !P0 ;  /* 0x000000ea1300720c */ /* 0x000fe20004706670 */
[----:B------:R-:W-:Y:S01]  /*5dc0*/  IMAD R17, R65, R10, R114 ;  /* 0x0000000a41117224 */ /* 0x000fe200078e0272 */
[----:B------:R-:W-:Y:S01]  /*5dd0*/  LOP3.LUT R16, R32, 0xff, RZ, 0xc0, !PT ;  /* 0x000000ff20107812 */ /* 0x000fe200078ec0ff */
[----:B------:R-:W-:Y:S01]  /*5de0*/  IMAD.IADD R0, R99, 0x1, R98 ;  /* 0x0000000163007824 */ /* 0x000fe200078e0262 */
[----:B------:R-:W-:-:S02]  /*5df0*/  IABS R10, R13 ;  /* 0x0000000d000a7213 */ /* 0x000fc40000000000 */
[----:B------:R-:W-:Y:S01]  /*5e00*/  ISETP.GE.U32.AND P1, PT, R217, R16, PT ;  /* 0x00000010d900720c */ /* 0x000fe20003f26070 */
[----:B------:R-:W-:Y:S01]  /*5e10*/  IMAD.SHL.U32 R201, R0, 0x2, RZ ;  /* 0x0000000200c97824 */ /* 0x000fe200078e00ff */
[----:B------:R3:W-:Y:S03]  /*5e20*/  I2F R13, R10 ;  /* 0x0000000a000d7306 */ /* 0x0007e60000201400 */
[----:B------:R-:W-:Y:S02]  /*5e30*/  IMAD R203, R4, 0x2, R201 ;  /* 0x0000000204cb7824 */ /* 0x000fe400078e02c9 */
[----:B--2---:R-:W-:Y:S02]  /*5e40*/  FFMA.FTZ R12, R33, R2, -R5 ;  /* 0x00000002210c7223 */ /* 0x004fe40000010805 */
[----:B------:R-:W-:Y:S02]  /*5e50*/  IMAD.IADD R33, R97, 0x1, -R11 ;  /* 0x0000000161217824 */ /* 0x000fe400078e0a0b */
[----:B------:R-:W-:Y:S01]  /*5e60*/  IMAD.IADD R11, R230, 0x1, -R6 ;  /* 0x00000001e60b7824 */ /* 0x000fe200078e0a06 */
[----:B------:R-:W2:Y:S01]  /*5e70*/  MUFU.EX2 R196, R12 ;  /* 0x0000000c00c47308 */ /* 0x000ea20000000800 */
[----:B-1----:R-:W-:Y:S01]  /*5e80*/  FMNMX.FTZ R133, R7, R18, !PT ;  /* 0x0000001207857209 */ /* 0x002fe20007810000 */
[----:B------:R-:W-:-:S02]  /*5e90*/  IMAD R206, R3, 0x2, R201 ;  /* 0x0000000203ce7824 */ /* 0x000fc400078e02c9 */
[----:B------:R-:W-:Y:S01]  /*5ea0*/  IABS R11, R11 ;  /* 0x0000000b000b7213 */ /* 0x000fe20000000000 */
[----:B------:R-:W-:Y:S01]  /*5eb0*/  IMAD R205, R3, 0x2, R203 ;  /* 0x0000000203cd7824 */ /* 0x000fe200078e02cb */
[----:B------:R-:W-:Y:S01]  /*5ec0*/  FSETP.NEU.FTZ.AND P2, PT, R133, -INF , PT ;  /* 0xff8000008500780b */ /* 0x000fe20003f5d000 */
[----:B---3--:R-:W-:Y:S02]  /*5ed0*/  IMAD.IADD R10, R223, 0x1, -R19 ;  /* 0x00000001df0a7824 */ /* 0x008fe400078e0a13 */
[----:B------:R-:W-:-:S03]  /*5ee0*/  IMAD.MOV.U32 R6, RZ, RZ, R11 ;  /* 0x000000ffff067224 */ /* 0x000fc600078e000b */
[----:B------:R-:W-:Y:S01]  /*5ef0*/  IABS R10, R10 ;  /* 0x0000000a000a7213 */ /* 0x000fe20000000000 */
[----:B------:R1:W3:Y:S01]  /*5f00*/  I2F R20, R6 ;  /* 0x0000000600147306 */ /* 0x0002e20000201400 */
[----:B--2---:R-:W-:-:S03]  /*5f10*/  F2FP.PACK_AB R11, R196, R197 ;  /* 0x000000c5c40b723e */ /* 0x004fc600000000ff */
[----:B------:R-:W-:Y:S02]  /*5f20*/  IMAD.MOV.U32 R7, RZ, RZ, R10 ;  /* 0x000000ffff077224 */ /* 0x000fe400078e000a */
[----:B------:R-:W-:Y:S01]  /*5f30*/  FMUL.FTZ R10, R2, R133 ;  /* 0x00000085020a7220 */ /* 0x000fe20000410000 */
[C---:B------:R-:W-:Y:S01]  /*5f40*/  PRMT R51, R11.reuse, 0x7610, R51 ;  /* 0x000076100b337816 */ /* 0x040fe20000000033 */
[----:B------:R-:W2:Y:S01]  /*5f50*/  I2F R16, R7 ;  /* 0x0000000700107306 */ /* 0x000ea20000201400 */
[----:B------:R-:W-:Y:S01]  /*5f60*/  PRMT R50, R11, 0x7632, R50 ;  /* 0x000076320b327816 */ /* 0x000fe20000000032 */
[----:B------:R-:W-:Y:S01]  /*5f70*/  IMAD.SHL.U32 R12, R250, 0x20, RZ ;  /* 0x00000020fa0c7824 */ /* 0x000fe200078e00ff */
[----:B------:R-:W-:Y:S01]  /*5f80*/  FSEL R10, R10, RZ, P2 ;  /* 0x000000ff0a0a7208 */ /* 0x000fe20001000000 */
[----:B------:R-:W-:Y:S01]  /*5f90*/  @!P1 HADD2 R40, -R51.H0_H0, -RZ.H0_H0 ;  /* 0xa00000ff33289230 */ /* 0x000fe20000000900 */
[----:B------:R-:W-:Y:S01]  /*5fa0*/  PRMT R146, R51, 0x5410, R50 ;  /* 0x0000541033927816 */ /* 0x000fe20000000032 */
[----:B------:R-:W-:Y:S01]  /*5fb0*/  IMAD R34, R147, R17, R12 ;  /* 0x0000001193227224 */ /* 0x000fe200078e020c */
[----:B------:R-:W-:Y:S01]  /*5fc0*/  ISETP.GE.AND P2, PT, R19, R227, PT ;  /* 0x000000e31300720c */ /* 0x000fe20003f46270 */
[----:B-1----:R-:W-:Y:S01]  /*5fd0*/  IMAD.IADD R6, R230, 0x1, -R19 ;  /* 0x00000001e6067824 */ /* 0x002fe200078e0a13 */
[----:B------:R-:W-:Y:S01]  /*5fe0*/  @!P1 PRMT R51, R40, 0x5410, RZ ;  /* 0x0000541028339816 */ /* 0x000fe200000000ff */
[----:B---3--:R-:W-:Y:S01]  /*5ff0*/  FFMA.FTZ R18, R20, -R216, R58 ;  /* 0x800000d814127223 */ /* 0x008fe2000001003a */
[----:B------:R-:W-:-:S02]  /*6000*/  ISETP.GE.AND P1, PT, R21, R228, PT ;  /* 0x000000e41500720c */ /* 0x000fc40003f26270 */
[----:B------:R-:W-:Y:S02]  /*6010*/  IABS R6, R6 ;  /* 0x0000000600067213 */ /* 0x000fe40000000000 */
[----:B------:R-:W-:Y:S01]  /*6020*/  ISETP.GE.OR P1, PT, R21, R234, !P1 ;  /* 0x000000ea1500720c */ /* 0x000fe20004f26670 */
[----:B--2---:R-:W-:Y:S01]  /*6030*/  FFMA.FTZ R16, R16, -R216, R57 ;  /* 0x800000d810107223 */ /* 0x004fe20000010039 */
[----:B------:R-:W-:Y:S01]  /*6040*/  LOP3.LUT R7, R32, 0xffff, RZ, 0xc0, !PT ;  /* 0x0000ffff20077812 */ /* 0x000fe200078ec0ff */
[----:B------:R-:W-:Y:S01]  /*6050*/  IMAD.MOV.U32 R11, RZ, RZ, R6 ;  /* 0x000000ffff0b7224 */ /* 0x000fe200078e0006 */
[----:B------:R-:W-:Y:S02]  /*6060*/  ISETP.GE.OR P2, PT, R19, R233, !P2 ;  /* 0x000000e91300720c */ /* 0x000fe40005746670 */
[----:B------:R-:W-:Y:S01]  /*6070*/  SHF.R.U32.HI R6, RZ, 0x8, R7 ;  /* 0x00000008ff067819 */ /* 0x000fe20000011607 */
[----:B------:R-:W-:Y:S01]  /*6080*/  FFMA.FTZ R7, R24, R2, -R10 ;  /* 0x0000000218077223 */ /* 0x000fe2000001080a */
[----:B------:R1:W-:Y:S01]  /*6090*/  I2F R31, R11 ;  /* 0x0000000b001f7306 */ /* 0x0003e20000201400 */
[----:B------:R-:W-:-:S02]  /*60a0*/  FSEL R52, R16, -INF , !P0 ;  /* 0xff80000010347808 */ /* 0x000fc40004000000 */
[----:B------:R-:W-:Y:S02]  /*60b0*/  LOP3.LUT R6, R6, 0xffff, RZ, 0xc0, !PT ;  /* 0x0000ffff06067812 */ /* 0x000fe400078ec0ff */
[----:B------:R-:W-:Y:S02]  /*60c0*/  FSEL R57, R18, -INF , !P6 ;  /* 0xff80000012397808 */ /* 0x000fe40007000000 */
[----:B------:R-:W-:Y:S01]  /*60d0*/  ISETP.GE.U32.AND P4, PT, R217, R6, PT ;  /* 0x00000006d900720c */ /* 0x000fe20003f86070 */
[----:B------:R2:W-:Y:S01]  /*60e0*/  MUFU.EX2 R121, R7 ;  /* 0x0000000700797308 */ /* 0x0005e20000000800 */
[----:B------:R-:W-:Y:S01]  /*60f0*/  IMAD.IADD R6, R223, 0x1, -R21 ;  /* 0x00000001df067824 */ /* 0x000fe200078e0a15 */
[C---:B------:R-:W-:Y:S02]  /*6100*/  ISETP.GE.AND P6, PT, R27.reuse, R228, PT ;  /* 0x000000e41b00720c */ /* 0x040fe40003fc6270 */
[----:B------:R-:W-:Y:S02]  /*6110*/  ISETP.GE.AND P0, PT, R27, R227, PT ;  /* 0x000000e31b00720c */ /* 0x000fe40003f06270 */
[----:B------:R-:W-:Y:S01]  /*6120*/  IABS R6, R6 ;  /* 0x0000000600067213 */ /* 0x000fe20000000000 */
[----:B-1----:R-:W-:Y:S01]  /*6130*/  FFMA.FTZ R11, R13, -R216, R56 ;  /* 0x800000d80d0b7223 */ /* 0x002fe20000010038 */
[----:B------:R-:W-:-:S02]  /*6140*/  ISETP.GE.OR P6, PT, R27, R234, !P6 ;  /* 0x000000ea1b00720c */ /* 0x000fc400077c6670 */
[----:B------:R1:W3:Y:S01]  /*6150*/  I2F R17, R6 ;  /* 0x0000000600117306 */ /* 0x0002e20000201400 */
[----:B------:R-:W-:Y:S01]  /*6160*/  ISETP.GE.OR P0, PT, R27, R233, !P0 ;  /* 0x000000e91b00720c */ /* 0x000fe20004706670 */
[----:B------:R-:W-:Y:S01]  /*6170*/  @!P4 HADD2 R41, -R50.H0_H0, -RZ.H0_H0 ;  /* 0xa00000ff3229c230 */ /* 0x000fe20000000900 */
[----:B------:R-:W-:Y:S01]  /*6180*/  FSEL R63, R11, -INF , !P5 ;  /* 0xff8000000b3f7808 */ /* 0x000fe20006800000 */
[----:B------:R-:W-:Y:S01]  /*6190*/  IMAD.SHL.U32 R11, R33, 0x2, RZ ;  /* 0x00000002210b7824 */ /* 0x000fe200078e00ff */
[----:B------:R-:W-:Y:S01]  /*61a0*/  ISETP.GE.AND P5, PT, R21, R227, PT ;  /* 0x000000e31500720c */ /* 0x000fe20003fa6270 */
[----:B--2---:R-:W-:Y:S01]  /*61b0*/  FFMA.FTZ R7, R26, R2, -R10 ;  /* 0x000000021a077223 */ /* 0x004fe2000001080a */
[----:B------:R-:W-:Y:S02]  /*61c0*/  @!P4 PRMT R50, R41, 0x5410, RZ ;  /* 0x000054102932c816 */ /* 0x000fe400000000ff */
[----:B------:R-:W-:Y:S01]  /*61d0*/  ISETP.GE.OR P5, PT, R21, R233, !P5 ;  /* 0x000000e91500720c */ /* 0x000fe20006fa6670 */
[----:B------:R-:W2:Y:S01]  /*61e0*/  MUFU.EX2 R120, R7 ;  /* 0x0000000700787308 */ /* 0x000ea20000000800 */
[----:B-1----:R-:W-:Y:S01]  /*61f0*/  SHF.R.U32.HI R6, RZ, 0x10, R32 ;  /* 0x00000010ff067819 */ /* 0x002fe20000011620 */
[----:B---3--:R-:W-:-:S03]  /*6200*/  FFMA.FTZ R17, R17, -R216, R92 ;  /* 0x800000d811117223 */ /* 0x008fc6000001005c */
[----:B------:R-:W-:-:S04]  /*6210*/  LOP3.LUT R6, R6, 0xff, RZ, 0xc0, !PT ;  /* 0x000000ff06067812 */ /* 0x000fc800078ec0ff */
[----:B------:R-:W-:Y:S01]  /*6220*/  ISETP.GE.U32.AND P4, PT, R217, R6, PT ;  /* 0x00000006d900720c */ /* 0x000fe20003f86070 */
[----:B------:R-:W-:Y:S01]  /*6230*/  IMAD R6, R147, R109, R11 ;  /* 0x0000006d93067224 */ /* 0x000fe200078e020b */
[----:B--2---:R-:W-:Y:S01]  /*6240*/  F2FP.PACK_AB R13, R120, R121 ;  /* 0x00000079780d723e */ /* 0x004fe200000000ff */
[----:B------:R-:W-:-:S03]  /*6250*/  IMAD.IADD R7, R230, 0x1, -R21 ;  /* 0x00000001e6077824 */ /* 0x000fc600078e0a15 */
[----:B------:R-:W-:Y:S02]  /*6260*/  PRMT R49, R13, 0x7610, R49 ;  /* 0x000076100d317816 */ /* 0x000fe40000000031 */
[----:B------:R-:W-:Y:S01]  /*6270*/  IABS R12, R7 ;  /* 0x00000007000c7213 */ /* 0x000fe20000000000 */
[----:B------:R-:W-:Y:S01]  /*6280*/  IMAD.IADD R7, R223, 0x1, -R27 ;  /* 0x00000001df077824 */ /* 0x000fe200078e0a1b */
[----:B------:R-:W-:Y:S01]  /*6290*/  PRMT R48, R13, 0x7632, R48 ;  /* 0x000076320d307816 */ /* 0x000fe20000000030 */
[----:B------:R-:W-:Y:S01]  /*62a0*/  FFMA.FTZ R13, R31, -R216, R59 ;  /* 0x800000d81f0d7223 */ /* 0x000fe2000001003b */
[----:B------:R1:W-:Y:S01]  /*62b0*/  I2F R26, R12 ;  /* 0x0000000c001a7306 */ /* 0x0003e20000201400 */
[----:B------:R-:W-:Y:S01]  /*62c0*/  FSEL R59, R17, -INF , !P1 ;  /* 0xff800000113b7808 */ /* 0x000fe20004800000 */
[----:B------:R-:W-:Y:S01]  /*62d0*/  @!P4 HADD2 R42, -R49.H0_H0, -RZ.H0_H0 ;  /* 0xa00000ff312ac230 */ /* 0x000fe20000000900 */
[----:B------:R-:W-:Y:S02]  /*62e0*/  IABS R7, R7 ;  /* 0x0000000700077213 */ /* 0x000fe40000000000 */
[----:B------:R-:W-:-:S02]  /*62f0*/  FSEL R56, R13, -INF , !P2 ;  /* 0xff8000000d387808 */ /* 0x000fc40005000000 */
[----:B------:R-:W-:Y:S01]  /*6300*/  PRMT R145, R49, 0x5410, R48 ;  /* 0x0000541031917816 */ /* 0x000fe20000000030 */
[----:B------:R-:W-:Y:S01]  /*6310*/  IMAD.MOV.U32 R11, RZ, RZ, R7 ;  /* 0x000000ffff0b7224 */ /* 0x000fe200078e0007 */
[----:B------:R-:W-:Y:S02]  /*6320*/  @!P4 PRMT R49, R42, 0x5410, RZ ;  /* 0x000054102a31c816 */ /* 0x000fe400000000ff */
[C---:B------:R-:W-:Y:S01]  /*6330*/  ISETP.GE.AND P1, PT, R25.reuse, R227, PT ;  /* 0x000000e31900720c */ /* 0x040fe20003f26270 */
[----:B------:R2:W-:Y:S01]  /*6340*/  I2F R21, R11 ;  /* 0x0000000b00157306 */ /* 0x0005e20000201400 */
[C---:B------:R-:W-:Y:S02]  /*6350*/  ISETP.GE.AND P4, PT, R25.reuse, R228, PT ;  /* 0x000000e41900720c */ /* 0x040fe40003f86270 */
[C---:B------:R-:W-:Y:S01]  /*6360*/  ISETP.GE.OR P1, PT, R25.reuse, R233, !P1 ;  /* 0x000000e91900720c */ /* 0x040fe20004f26670 */
[----:B-1----:R-:W-:Y:S01]  /*6370*/  IMAD.IADD R12, R230, 0x1, -R27 ;  /* 0x00000001e60c7824 */ /* 0x002fe200078e0a1b */
[----:B------:R-:W-:-:S04]  /*6380*/  ISETP.GE.OR P4, PT, R25, R234, !P4 ;  /* 0x000000ea1900720c */ /* 0x000fc80006786670 */
[----:B------:R-:W-:Y:S01]  /*6390*/  IABS R7, R12 ;  /* 0x0000000c00077213 */ /* 0x000fe20000000000 */
[----:B------:R-:W-:-:S04]  /*63a0*/  IMAD.IADD R12, R223, 0x1, -R25 ;  /* 0x00000001df0c7824 */ /* 0x000fc800078e0a19 */
[----:B--2---:R-:W-:Y:S01]  /*63b0*/  IMAD.MOV.U32 R11, RZ, RZ, R7 ;  /* 0x000000ffff0b7224 */ /* 0x004fe200078e0007 */
[----:B------:R-:W-:Y:S01]  /*63c0*/  IABS R7, R12 ;  /* 0x0000000c00077213 */ /* 0x000fe20000000000 */
[----:B------:R-:W-:Y:S02]  /*63d0*/  IMAD.IADD R12, R230, 0x1, -R25 ;  /* 0x00000001e60c7824 */ /* 0x000fe400078e0a19 */
[----:B------:R1:W-:Y:S02]  /*63e0*/  I2F R20, R11 ;  /* 0x0000000b00147306 */ /* 0x0003e40000201400 */
[----:B-1----:R-:W-:Y:S01]  /*63f0*/  IMAD.MOV.U32 R11, RZ, RZ, R7 ;  /* 0x000000ffff0b7224 */ /* 0x002fe200078e0007 */
[----:B------:R-:W-:Y:S01]  /*6400*/  IABS R7, R12 ;  /* 0x0000000c00077213 */ /* 0x000fe20000000000 */
[----:B------:R-:W-:-:S04]  /*6410*/  IMAD.IADD R12, R223, 0x1, -R29 ;  /* 0x00000001df0c7824 */ /* 0x000fc800078e0a1d */
[----:B------:R1:W2:Y:S02]  /*6420*/  I2F R19, R11 ;  /* 0x0000000b00137306 */ /* 0x0002a40000201400 */
[----:B-1----:R-:W-:Y:S01]  /*6430*/  IMAD.MOV.U32 R11, RZ, RZ, R7 ;  /* 0x000000ffff0b7224 */ /* 0x002fe200078e0007 */
[----:B------:R-:W-:Y:S01]  /*6440*/  IABS R7, R12 ;  /* 0x0000000c00077213 */ /* 0x000fe20000000000 */
[----:B--2---:R-:W-:-:S04]  /*6450*/  FFMA.FTZ R17, R19, -R216, R100 ;  /* 0x800000d813117223 */ /* 0x004fc80000010064 */
[----:B------:R1:W2:Y:S01]  /*6460*/  I2F R16, R11 ;  /* 0x0000000b00107306 */ /* 0x0002a20000201400 */
[----:B------:R-:W-:-:S07]  /*6470*/  FSEL R60, R17, -INF , !P4 ;  /* 0xff800000113c7808 */ /* 0x000fce0006000000 */
[----:B------:R3:W4:Y:S01]  /*6480*/  I2F R13, R7 ;  /* 0x00000007000d7306 */ /* 0x0007220000201400 */
[----:B-1----:R-:W-:Y:S01]  /*6490*/  IADD3 R11, R34, -0x20, RZ ;  /* 0xffffffe0220b7810 */ /* 0x002fe20007ffe0ff */
[----:B--2---:R-:W-:-:S03]  /*64a0*/  FFMA.FTZ R18, R16, -R216, R102 ;  /* 0x800000d810127223 */ /* 0x004fc60000010066 */
[----:B------:R-:W-:Y:S02]  /*64b0*/  SHF.R.S32.HI R12, RZ, 0x1f, R11 ;  /* 0x0000001fff0c7819 */ /* 0x000fe4000001140b */
[----:B------:R-:W-:Y:S02]  /*64c0*/  FSEL R62, R18, -INF , !P1 ;  /* 0xff800000123e7808 */ /* 0x000fe40004800000 */
[C---:B---3--:R-:W-:Y:S01]  /*64d0*/  IADD3 R7, P2, R6.reuse, R11, RZ ;  /* 0x0000000b06077210 */ /* 0x048fe20007f5e0ff */
[----:B------:R-:W-:Y:S01]  /*64e0*/  FFMA.FTZ R11, R21, -R216, R93 ;  /* 0x800000d8150b7223 */ /* 0x000fe2000001005d */
[----:B------:R-:W-:Y:S01]  /*64f0*/  LOP3.LUT R18, R9, R74, R72, 0x96, !PT ;  /* 0x0000004a09127212 */ /* 0x000fe200078e9648 */
[----:B----4-:R-:W-:Y:S01]  /*6500*/  FFMA.FTZ R16, R13, -R216, R101 ;  /* 0x800000d80d107223 */ /* 0x010fe20000010065 */
[----:B------:R-:W-:Y:S01]  /*6510*/  LEA.HI.X.SX32 R24, R6, R12, 0x1, P2 ;  /* 0x0000000c06187211 */ /* 0x000fe200010f0eff */
[-C--:B------:R-:W-:Y:S01]  /*6520*/  FFMA.FTZ R6, R26, -R216.reuse, R94 ;  /* 0x800000d81a067223 */ /* 0x080fe2000001005e */
[----:B------:R-:W-:Y:S01]  /*6530*/  FSEL R54, R11, -INF , !P6 ;  /* 0xff8000000b367808 */ /* 0x000fe20007000000 */
[----:B------:R-:W-:Y:S01]  /*6540*/  FFMA.FTZ R12, R20, -R216, R95 ;  /* 0x800000d8140c7223 */ /* 0x000fe2000001005f */
[----:B------:R-:W-:-:S02]  /*6550*/  LOP3.LUT R13, R61, R79, RZ, 0x3c, !PT ;  /* 0x0000004f3d0d7212 */ /* 0x000fc400078e3cff */
[----:B------:R-:W-:Y:S01]  /*6560*/  FSEL R65, R6, -INF , !P5 ;  /* 0xff80000006417808 */ /* 0x000fe20006800000 */
[----:B------:R-:W-:Y:S01]  /*6570*/  IMAD.IADD R6, R230, 0x1, -R29 ;  /* 0x00000001e6067824 */ /* 0x000fe200078e0a1d */
[----:B------:R-:W-:Y:S01]  /*6580*/  ISETP.GE.AND P2, PT, R29, R228, PT ;  /* 0x000000e41d00720c */ /* 0x000fe20003f46270 */
[----:B------:R-:W-:Y:S01]  /*6590*/  IMAD.WIDE.U32 R66, R13, -0x2daee0ad, RZ ;  /* 0xd2511f530d427825 */ /* 0x000fe200078e00ff */
[----:B------:R-:W-:Y:S02]  /*65a0*/  FSEL R58, R12, -INF , !P0 ;  /* 0xff8000000c3a7808 */ /* 0x000fe40004000000 */
[----:B------:R-:W-:Y:S01]  /*65b0*/  IABS R11, R6 ;  /* 0x00000006000b7213 */ /* 0x000fe20000000000 */
[----:B------:R-:W-:Y:S01]  /*65c0*/  IMAD.IADD R6, R223, 0x1, -R28 ;  /* 0x00000001df067824 */ /* 0x000fe200078e0a1c */
[----:B------:R-:W-:Y:S01]  /*65d0*/  ISETP.GE.OR P2, PT, R29, R234, !P2 ;  /* 0x000000ea1d00720c */ /* 0x000fe20005746670 */
[----:B------:R-:W-:Y:S01]  /*65e0*/  IMAD.IADD R12, R223, 0x1, -R30 ;  /* 0x00000001df0c7824 */ /* 0x000fe200078e0a1e */
[----:B------:R1:W2:Y:S01]  /*65f0*/  I2F R19, R11 ;  /* 0x0000000b00137306 */ /* 0x0002a20000201400 */
[----:B------:R3:W-:Y:S01]  /*6600*/  STL.64 [R1+0x48], R66 ;  /* 0x0000484201007387 */ /* 0x0007e20000100a00 */
[----:B------:R-:W-:-:S02]  /*6610*/  IABS R6, R6 ;  /* 0x0000000600067213 */ /* 0x000fc40000000000 */
[----:B------:R-:W-:Y:S02]  /*6620*/  FSEL R55, R16, -INF , !P2 ;  /* 0xff80000010377808 */ /* 0x000fe40005000000 */
[CC--:B------:R-:W-:Y:S02]  /*6630*/  ISETP.GE.AND P5, PT, R29.reuse, R227.reuse, PT ;  /* 0x000000e31d00720c */ /* 0x0c0fe40003fa6270 */
[----:B------:R-:W4:Y:S01]  /*6640*/  I2F R20, R6 ;  /* 0x0000000600147306 */ /* 0x000f220000201400 */
[CC--:B------:R-:W-:Y:S02]  /*6650*/  ISETP.GE.AND P6, PT, R28.reuse, R228.reuse, PT ;  /* 0x000000e41c00720c */ /* 0x0c0fe40003fc6270 */
[----:B------:R-:W-:Y:S02]  /*6660*/  ISETP.GE.AND P0, PT, R28, R227, PT ;  /* 0x000000e31c00720c */ /* 0x000fe40003f06270 */
[----:B------:R-:W-:Y:S02]  /*6670*/  ISETP.GE.OR P5, PT, R29, R233, !P5 ;  /* 0x000000e91d00720c */ /* 0x000fe40006fa6670 */
[----:B------:R-:W-:Y:S01]  /*6680*/  ISETP.GE.AND P1, PT, R30, R228, PT ;  /* 0x000000e41e00720c */ /* 0x000fe20003f26270 */
[----:B-1----:R-:W-:Y:S01]  /*6690*/  IMAD.IADD R11, R230, 0x1, -R28 ;  /* 0x00000001e60b7824 */ /* 0x002fe200078e0a1c */
[----:B------:R-:W-:Y:S01]  /*66a0*/  ISETP.GE.AND P2, PT, R30, R227, PT ;  /* 0x000000e31e00720c */ /* 0x000fe20003f46270 */
[----:B--2---:R-:W-:Y:S01]  /*66b0*/  FFMA.FTZ R31, R19, -R216, R103 ;  /* 0x800000d8131f7223 */ /* 0x004fe20000010067 */
[----:B------:R-:W-:Y:S01]  /*66c0*/  ISETP.GE.OR P6, PT, R28, R234, !P6 ;  /* 0x000000ea1c00720c */ /* 0x000fe200077c6670 */
[----:B------:R-:W-:Y:S01]  /*66d0*/  IMAD.WIDE.U32 R18, R18, -0x2daee0ad, RZ ;  /* 0xd2511f5312127825 */ /* 0x000fe200078e00ff */
[----:B------:R-:W-:-:S02]  /*66e0*/  IABS R13, R11 ;  /* 0x0000000b000d7213 */ /* 0x000fc40000000000 */
[----:B------:R-:W-:Y:S01]  /*66f0*/  LOP3.LUT R11, R67, R53, R70, 0x96, !PT ;  /* 0x00000035430b7212 */ /* 0x000fe200078e9646 */
[----:B----4-:R-:W-:Y:S01]  /*6700*/  FFMA.FTZ R29, R20, -R216, R104 ;  /* 0x800000d8141d7223 */ /* 0x010fe20000010068 */
[----:B------:R1:W2:Y:S01]  /*6710*/  I2F R26, R13 ;  /* 0x0000000d001a7306 */ /* 0x0002a20000201400 */
[----:B------:R-:W-:Y:S02]  /*6720*/  IABS R6, R12 ;  /* 0x0000000c00067213 */ /* 0x000fe40000000000 */
[----:B------:R-:W-:Y:S01]  /*6730*/  IMAD.WIDE.U32 R194, R11, -0x326172a9, RZ ;  /* 0xcd9e8d570bc27825 */ /* 0x000fe200078e00ff */
[----:B------:R-:W-:Y:S02]  /*6740*/  LEA R12, P4, R7, R110, 0x1 ;  /* 0x0000006e070c7211 */ /* 0x000fe400078808ff */
[----:B------:R-:W-:Y:S01]  /*6750*/  ISETP.GE.OR P0, PT, R28, R233, !P0 ;  /* 0x000000e91c00720c */ /* 0x000fe20004706670 */
[----:B------:R-:W-:Y:S01]  /*6760*/  IMAD.IADD R11, R230, 0x1, -R30 ;  /* 0x00000001e60b7824 */ /* 0x000fe200078e0a1e */
[----:B------:R-:W-:Y:S01]  /*6770*/  LOP3.LUT R16, R195, R64, R8, 0x96, !PT ;  /* 0x00000040c3107212 */ /* 0x000fe200078e9608 */
[----:B------:R4:W5:Y:S01]  /*6780*/  I2F R17, R6 ;  /* 0x0000000600117306 */ /* 0x0009620000201400 */
[----:B------:R-:W-:-:S02]  /*6790*/  LOP3.LUT R18, R23, R46, R18, 0x96, !PT ;  /* 0x0000002e17127212 */ /* 0x000fc400078e9612 */
[----:B------:R-:W-:Y:S02]  /*67a0*/  IABS R11, R11 ;  /* 0x0000000b000b7213 */ /* 0x000fe40000000000 */
[----:B------:R-:W-:Y:S02]  /*67b0*/  ISETP.GE.OR P1, PT, R30, R234, !P1 ;  /* 0x000000ea1e00720c */ /* 0x000fe40004f26670 */
[----:B-1----:R-:W-:Y:S01]  /*67c0*/  LOP3.LUT R13, R9, R74, R78, 0x96, !PT ;  /* 0x0000004a090d7212 */ /* 0x002fe200078e964e */
[----:B------:R1:W1:Y:S01]  /*67d0*/  I2F R21, R11 ;  /* 0x0000000b00157306 */ /* 0x0002620000201400 */
[----:B--2---:R-:W-:Y:S01]  /*67e0*/  FFMA.FTZ R33, R26, -R216, R106 ;  /* 0x800000d81a217223 */ /* 0x004fe2000001006a */
[----:B------:R-:W-:Y:S02]  /*67f0*/  ISETP.GE.OR P2, PT, R30, R233, !P2 ;  /* 0x000000e91e00720c */ /* 0x000fe40005746670 */
[----:B------:R-:W-:Y:S01]  /*6800*/  IMAD.WIDE.U32 R8, R13, -0x2daee0ad, RZ ;  /* 0xd2511f530d087825 */ /* 0x000fe200078e00ff */
[----:B------:R-:W-:-:S02]  /*6810*/  LEA.HI.X R13, R7, R111, R24, 0x1, P4 ;  /* 0x0000006f070d7211 */ /* 0x000fc400020f0c18 */
[----:B----4-:R-:W-:Y:S01]  /*6820*/  LOP3.LUT R6, R61, R73, RZ, 0x3c, !PT ;  /* 0x000000493d067212 */ /* 0x010fe200078e3cff */
[----:B------:R-:W-:Y:S01]  /*6830*/  IMAD.WIDE.U32 R24, R16, -0x2daee0ad, RZ ;  /* 0xd2511f5310187825 */ /* 0x000fe200078e00ff */
[----:B------:R-:W-:-:S03]  /*6840*/  LOP3.LUT R7, R9, R47, R66, 0x96, !PT ;  /* 0x0000002f09077212 */ /* 0x000fc600078e9642 */
[----:B---3--:R-:W-:Y:S01]  /*6850*/  IMAD.WIDE.U32 R66, R6, -0x2daee0ad, RZ ;  /* 0xd2511f5306427825 */ /* 0x008fe200078e00ff */
[----:B------:R-:W-:-:S03]  /*6860*/  LOP3.LUT R26, R25, R46, R8, 0x96, !PT ;  /* 0x0000002e191a7212 */ /* 0x000fc600078e9608 */
[----:B------:R-:W-:Y:S01]  /*6870*/  IMAD.WIDE.U32 R6, R7, -0x326172a9, RZ ;  /* 0xcd9e8d5707067825 */ /* 0x000fe200078e00ff */
[----:B-1----:R-:W-:Y:S01]  /*6880*/  LOP3.LUT R11, R67, R53, R70, 0x96, !PT ;  /* 0x00000035430b7212 */ /* 0x002fe200078e9646 */
[----:B------:R1:W-:Y:S01]  /*6890*/  STL.64 [R1+0x20], R66 ;  /* 0x0000204201007387 */ /* 0x0003e20000100a00 */
[----:B------:R-:W-:Y:S01]  /*68a0*/  LOP3.LUT R9, R19, R47, R66, 0x96, !PT ;  /* 0x0000002f13097212 */ /* 0x000fe200078e9642 */
[----:B-----5:R-:W-:Y:S01]  /*68b0*/  FFMA.FTZ R28, R17, -R216, R105 ;  /* 0x800000d8111c7223 */ /* 0x020fe20000010069 */
[-CC-:B------:R-:W-:Y:S01]  /*68c0*/  LOP3.LUT R16, R7, R44.reuse, R194.reuse, 0x96, !PT ;  /* 0x0000002c07107212 */ /* 0x180fe200078e96c2 */
[----:B------:R-:W-:Y:S01]  /*68d0*/  IMAD.WIDE.U32 R246, R11, -0x326172a9, RZ ;  /* 0xcd9e8d570bf67825 */ /* 0x000fe200078e00ff */
[----:B------:R-:W-:Y:S01]  /*68e0*/  LOP3.LUT R11, R7, R44, R194, 0x96, !PT ;  /* 0x0000002c070b7212 */ /* 0x000fe200078e96c2 */
[----:B------:R-:W-:Y:S01]  /*68f0*/  STL [R1+0xa4], R252 ;  /* 0x0000a4fc01007387 */ /* 0x000fe20000100800 */
[----:B------:R-:W-:Y:S01]  /*6900*/  LOP3.LUT R7, R35, R252, R36, 0x96, !PT ;  /* 0x000000fc23077212 */ /* 0x000fe200078e9624 */
[----:B------:R-:W-:-:S04]  /*6910*/  IMAD.WIDE.U32 R8, R9, -0x326172a9, RZ ;  /* 0xcd9e8d5709087825 */ /* 0x000fc800078e00ff */
[----:B------:R-:W-:Y:S01]  /*6920*/  IMAD.WIDE.U32 R16, R16, -0x2daee0ad, RZ ;  /* 0xd2511f5310107825 */ /* 0x000fe200078e00ff */
[----:B------:R-:W-:-:S03]  /*6930*/  LOP3.LUT R20, R9, R44, R246, 0x96, !PT ;  /* 0x0000002c09147212 */ /* 0x000fc600078e96f6 */
[----:B------:R-:W-:Y:S01]  /*6940*/  IMAD.WIDE.U32 R26, R26, -0x326172a9, RZ ;  /* 0xcd9e8d571a1a7825 */ /* 0x000fe200078e00ff */
[----:B------:R-:W-:-:S03]  /*6950*/  LOP3.LUT R17, R17, R235, R24, 0x96, !PT ;  /* 0x000000eb11117212 */ /* 0x000fc600078e9618 */
[----:B------:R-:W-:Y:S01]  /*6960*/  FFMA.FTZ R30, R21, -R216, R107 ;  /* 0x800000d8151e7223 */ /* 0x000fe2000001006b */
[CCC-:B------:R-:W-:Y:S01]  /*6970*/  LOP3.LUT R24, R27.reuse, R245.reuse, R6.reuse, 0x96, !PT ;  /* 0x000000f51b187212 */ /* 0x1c0fe200078e9606 */
[----:B------:R-:W-:Y:S01]  /*6980*/  IMAD.WIDE.U32 R20, R20, -0x2daee0ad, RZ ;  /* 0xd2511f5314147825 */ /* 0x000fe200078e00ff */
[----:B------:R-:W-:-:S03]  /*6990*/  LOP3.LUT R9, R27, R245, R6, 0x96, !PT ;  /* 0x000000f51b097212 */ /* 0x000fc600078e9606 */
[----:B------:R-:W-:Y:S01]  /*69a0*/  IMAD.WIDE.U32 R18, R18, -0x326172a9, RZ ;  /* 0xcd9e8d5712127825 */ /* 0x000fe200078e00ff */
[----:B------:R-:W-:-:S03]  /*69b0*/  LOP3.LUT R6, R21, R235, R22, 0x96, !PT ;  /* 0x000000eb15067212 */ /* 0x000fc600078e9616 */
[----:B------:R-:W-:Y:S01]  /*69c0*/  IMAD.WIDE.U32 R24, R24, -0x2daee0ad, RZ ;  /* 0xd2511f5318187825 */ /* 0x000fe200078e00ff */
[----:B------:R-:W-:-:S03]  /*69d0*/  LOP3.LUT R22, R19, R245, R8, 0x96, !PT ;  /* 0x000000f513167212 */ /* 0x000fc600078e9608 */
[----:B------:R-:W-:Y:S01]  /*69e0*/  IMAD.WIDE.U32 R46, R6, -0x326172a9, RZ ;  /* 0xcd9e8d57062e7825 */ /* 0x000fe200078e00ff */
[----:B------:R-:W-:-:S03]  /*69f0*/  LOP3.LUT R8, R25, R43, R16, 0x96, !PT ;  /* 0x0000002b19087212 */ /* 0x000fc600078e9610 */
[----:B------:R-:W-:-:S04]  /*6a00*/  IMAD.WIDE.U32 R22, R22, -0x2daee0ad, RZ ;  /* 0xd2511f5316167825 */ /* 0x000fc800078e00ff */
[----:B------:R-:W-:Y:S01]  /*6a10*/  IMAD.WIDE.U32 R16, R17, -0x326172a9, RZ ;  /* 0xcd9e8d5711107825 */ /* 0x000fe200078e00ff */
[----:B-1----:R-:W-:-:S03]  /*6a20*/  LOP3.LUT R66, R23, R43, R20, 0x96, !PT ;  /* 0x0000002b17427212 */ /* 0x002fc600078e9614 */
[----:B------:R-:W-:Y:S01]  /*6a30*/  IMAD R11, R11, -0x2daee0ad, RZ ;  /* 0xd2511f530b0b7824 */ /* 0x000fe200078e02ff */
[-CC-:B------:R-:W-:Y:S01]  /*6a40*/  LOP3.LUT R19, R17, R252.reuse, R26.reuse, 0x96, !PT ;  /* 0x000000fc11137212 */ /* 0x180fe200078e961a */
[----:B------:R-:W-:Y:S01]  /*6a50*/  IMAD.WIDE.U32 R20, R9, -0x2daee0ad, RZ ;  /* 0xd2511f5309147825 */ /* 0x000fe200078e00ff */
[-C--:B------:R-:W-:Y:S02]  /*6a60*/  LOP3.LUT R26, R17, R252.reuse, R26, 0x96, !PT ;  /* 0x000000fc111a7212 */ /* 0x080fe400078e961a */
[----:B------:R-:W-:Y:S01]  /*6a70*/  LOP3.LUT R17, R47, R252, R18, 0x96, !PT ;  /* 0x000000fc2f117212 */ /* 0x000fe200078e9612 */
[----:B------:R-:W-:Y:S01]  /*6a80*/  IMAD.WIDE.U32 R6, R7, -0x2daee0ad, RZ ;  /* 0xd2511f5307067825 */ /* 0x000fe200078e00ff */
[----:B------:R-:W-:-:S03]  /*6a90*/  LOP3.LUT R18, R21, R43, R11, 0x96, !PT ;  /* 0x0000002b15127212 */ /* 0x000fc600078e960b */
[----:B------:R-:W-:Y:S01]  /*6aa0*/  IMAD.WIDE.U32 R8, R8, -0x326172a9, RZ ;  /* 0xcd9e8d5708087825 */ /* 0x000fe200078e00ff */
[----:B------:R-:W-:Y:S02]  /*6ab0*/  LOP3.LUT R41, R7, R244, R38, 0x96, !PT ;  /* 0x000000f407297212 */ /* 0x000fe400078e9626 */
[C---:B------:R-:W-:Y:S02]  /*6ac0*/  LOP3.LUT R25, R6.reuse, 0xff, RZ, 0xc0, !PT ;  /* 0x000000ff06197812 */ /* 0x040fe400078ec0ff */
[----:B------:R-:W-:Y:S02]  /*6ad0*/  LOP3.LUT R27, R6, 0xffff, RZ, 0xc0, !PT ;  /* 0x0000ffff061b7812 */ /* 0x000fe400078ec0ff */
[--C-:B------:R-:W-:Y:S02]  /*6ae0*/  SHF.R.U32.HI R47, RZ, 0x10, R6.reuse ;  /* 0x00000010ff2f7819 */ /* 0x100fe40000011606 */
[----:B------:R-:W-:Y:S01]  /*6af0*/  SHF.R.U32.HI R23, RZ, 0x18, R6 ;  /* 0x00000018ff177819 */ /* 0x000fe20000011606 */
[----:B------:R-:W-:Y:S01]  /*6b00*/  IMAD.WIDE.U32 R6, R19, -0x2daee0ad, RZ ;  /* 0xd2511f5313067825 */ /* 0x000fe200078e00ff */
[----:B------:R-:W-:-:S02]  /*6b10*/  LOP3.LUT R11, R9, R128, R16, 0x96, !PT ;  /* 0x00000080090b7212 */ /* 0x000fc400078e9610 */
[----:B------:R-:W-:Y:S01]  /*6b20*/  LOP3.LUT R21, R8, 0xff, RZ, 0xc0, !PT ;  /* 0x000000ff08157812 */ /* 0x000fe200078ec0ff */
[----:B------:R-:W-:Y:S01]  /*6b30*/  IMAD.WIDE.U32 R18, R18, -0x326172a9, RZ ;  /* 0xcd9e8d5712127825 */ /* 0x000fe200078e00ff */
[----:B------:R-:W-:Y:S02]  /*6b40*/  LOP3.LUT R64, R8, 0xffff, RZ, 0xc0, !PT ;  /* 0x0000ffff08407812 */ /* 0x000fe400078ec0ff */
[--C-:B------:R-:W-:Y:S02]  /*6b50*/  SHF.R.U32.HI R67, RZ, 0x10, R8.reuse ;  /* 0x00000010ff437819 */ /* 0x100fe40000011608 */
[----:B------:R-:W-:Y:S01]  /*6b60*/  SHF.R.U32.HI R53, RZ, 0x18, R8 ;  /* 0x00000018ff357819 */ /* 0x000fe20000011608 */
[----:B------:R-:W-:Y:S01]  /*6b70*/  IMAD.WIDE.U32 R8, R26, -0x2daee0ad, RZ ;  /* 0xd2511f531a087825 */ /* 0x000fe200078e00ff */
[----:B------:R-:W-:Y:S02]  /*6b80*/  LOP3.LUT R43, R19, R128, R16, 0x96, !PT ;  /* 0x00000080132b7212 */ /* 0x000fe400078e9610 */
[----:B------:R-:W-:-:S02]  /*6b90*/  LOP3.LUT R39, R7, R244, R24, 0x96, !PT ;  /* 0x000000f407277212 */ /* 0x000fc400078e9618 */
[----:B------:R-:W-:Y:S02]  /*6ba0*/  FMNMX.FTZ R16, R63, R52, !PT ;  /* 0x000000343f107209 */ /* 0x000fe40007810000 */
[C---:B------:R-:W-:Y:S02]  /*6bb0*/  LOP3.LUT R24, R6.reuse, 0xff, RZ, 0xc0, !PT ;  /* 0x000000ff06187812 */ /* 0x040fe400078ec0ff */
[----:B------:R-:W-:Y:S02]  /*6bc0*/  LOP3.LUT R86, R6, 0xffff, RZ, 0xc0, !PT ;  /* 0x0000ffff06567812 */ /* 0x000fe400078ec0ff */
[--C-:B------:R-:W-:Y:S02]  /*6bd0*/  SHF.R.U32.HI R71, RZ, 0x10, R6.reuse ;  /* 0x00000010ff477819 */ /* 0x100fe40000011606 */
[----:B------:R-:W-:Y:S01]  /*6be0*/  SHF.R.U32.HI R61, RZ, 0x18, R6 ;  /* 0x00000018ff3d7819 */ /* 0x000fe20000011606 */
[----:B------:R-:W-:Y:S01]  /*6bf0*/  IMAD.WIDE.U32 R6, R17, -0x2daee0ad, RZ ;  /* 0xd2511f5311067825 */ /* 0x000fe200078e00ff */
[----:B------:R-:W-:-:S02]  /*6c00*/  LOP3.LUT R72, R8, 0xffff, RZ, 0xc0, !PT ;  /* 0x0000ffff08487812 */ /* 0x000fc400078ec0ff */
[----:B------:R-:W-:Y:S02]  /*6c10*/  LOP3.LUT R77, R8, 0xff, RZ, 0xc0, !PT ;  /* 0x000000ff084d7812 */ /* 0x000fe400078ec0ff */
[--C-:B------:R-:W-:Y:S02]  /*6c20*/  SHF.R.U32.HI R73, RZ, 0x10, R8.reuse ;  /* 0x00000010ff497819 */ /* 0x100fe40000011608 */
[----:B------:R-:W-:Y:S02]  /*6c30*/  SHF.R.U32.HI R79, RZ, 0x18, R8 ;  /* 0x00000018ff4f7819 */ /* 0x000fe40000011608 */
[----:B------:R-:W-:Y:S02]  /*6c40*/  FMNMX.FTZ R8, R59, R16, !PT ;  /* 0x000000103b087209 */ /* 0x000fe40007810000 */
[----:B------:R-:W-:Y:S02]  /*6c50*/  LOP3.LUT R44, R7, R244, R22, 0x96, !PT ;  /* 0x000000f4072c7212 */ /* 0x000fe400078e9616 */
[----:B------:R-:W-:-:S02]  /*6c60*/  LOP3.LUT R70, R6, 0xffff, RZ, 0xc0, !PT ;  /* 0x0000ffff06467812 */ /* 0x000fc400078ec0ff */
[----:B------:R-:W-:Y:S02]  /*6c70*/  FMNMX.FTZ R7, R54, R8, !PT ;  /* 0x0000000836077209 */ /* 0x000fe40007810000 */
[----:B------:R-:W-:Y:S02]  /*6c80*/  LOP3.LUT R74, R6, 0xff, RZ, 0xc0, !PT ;  /* 0x000000ff064a7812 */ /* 0x000fe400078ec0ff */
[--C-:B------:R-:W-:Y:S02]  /*6c90*/  SHF.R.U32.HI R78, RZ, 0x10, R6.reuse ;  /* 0x00000010ff4e7819 */ /* 0x100fe40000011606 */
[----:B------:R-:W-:Y:S01]  /*6ca0*/  SHF.R.U32.HI R81, RZ, 0x18, R6 ;  /* 0x00000018ff517819 */ /* 0x000fe20000011606 */
[----:B------:R-:W-:Y:S01]  /*6cb0*/  FFMA.FTZ R6, R45, R2, -R5 ;  /* 0x000000022d067223 */ /* 0x000fe20000010805 */
[----:B------:R-:W-:Y:S02]  /*6cc0*/  FMNMX.FTZ R7, R60, R7, !PT ;  /* 0x000000073c077209 */ /* 0x000fe40007810000 */
[----:B------:R-:W-:Y:S01]  /*6cd0*/  FSEL R17, R29, -INF , !P6 ;  /* 0xff8000001d117808 */ /* 0x000fe20007000000 */
[----:B------:R1:W-:Y:S01]  /*6ce0*/  MUFU.EX2 R193, R6 ;  /* 0x0000000600c17308 */ /* 0x0003e20000000800 */
[----:B------:R-:W-:-:S02]  /*6cf0*/  FMNMX.FTZ R7, R55, R7, !PT ;  /* 0x0000000737077209 */ /* 0x000fc40007810000 */
[C---:B------:R-:W-:Y:S02]  /*6d00*/  LOP3.LUT R89, R18.reuse, 0xffff, RZ, 0xc0, !PT ;  /* 0x0000ffff12597812 */ /* 0x040fe400078ec0ff */
[----:B------:R-:W-:Y:S02]  /*6d10*/  LOP3.LUT R92, R18, 0xff, RZ, 0xc0, !PT ;  /* 0x000000ff125c7812 */ /* 0x000fe400078ec0ff */
[--C-:B------:R-:W-:Y:S02]  /*6d20*/  SHF.R.U32.HI R90, RZ, 0x10, R18.reuse ;  /* 0x00000010ff5a7819 */ /* 0x100fe40000011612 */
[----:B------:R-:W-:Y:S02]  /*6d30*/  SHF.R.U32.HI R91, RZ, 0x18, R18 ;  /* 0x00000018ff5b7819 */ /* 0x000fe40000011612 */
[----:B------:R-:W-:Y:S02]  /*6d40*/  FSEL R18, R28, -INF , !P1 ;  /* 0xff8000001c127808 */ /* 0x000fe40004800000 */
[----:B------:R-:W-:Y:S01]  /*6d50*/  FMNMX.FTZ R132, R17, R7, !PT ;  /* 0x0000000711847209 */ /* 0x000fe20007810000 */
[----:B------:R-:W-:Y:S01]  /*6d60*/  FFMA.FTZ R7, R80, R2, -R5 ;  /* 0x0000000250077223 */ /* 0x000fe20000010805 */
[----:B------:R-:W-:-:S02]  /*6d70*/  LOP3.LUT R42, R9, R244, R20, 0x96, !PT ;  /* 0x000000f4092a7212 */ /* 0x000fc400078e9614 */
[----:B-1----:R-:W-:Y:S01]  /*6d80*/  FMNMX.FTZ R6, R57, R56, !PT ;  /* 0x0000003839067209 */ /* 0x002fe20007810000 */
[----:B------:R1:W2:Y:S01]  /*6d90*/  MUFU.EX2 R192, R7 ;  /* 0x0000000700c07308 */ /* 0x0002a20000000800 */
[----:B------:R-:W-:Y:S02]  /*6da0*/  FMNMX.FTZ R132, R18, R132, !PT ;  /* 0x0000008412847209 */ /* 0x000fe40007810000 */
[----:B------:R-:W-:Y:S02]  /*6db0*/  FMNMX.FTZ R6, R65, R6, !PT ;  /* 0x0000000641067209 */ /* 0x000fe40007810000 */
[----:B------:R-:W-:Y:S02]  /*6dc0*/  LOP3.LUT R9, R14, 0xffff, RZ, 0xc0, !PT ;  /* 0x0000ffff0e097812 */ /* 0x000fe400078ec0ff */
[----:B------:R-:W-:Y:S02]  /*6dd0*/  FMNMX.FTZ R6, R58, R6, !PT ;  /* 0x000000063a067209 */ /* 0x000fe40007810000 */
[----:B------:R-:W-:-:S02]  /*6de0*/  FSEL R45, R31, -INF , !P5 ;  /* 0xff8000001f2d7808 */ /* 0x000fc40006800000 */
[----:B------:R-:W-:Y:S02]  /*6df0*/  FMNMX.FTZ R6, R62, R6, !PT ;  /* 0x000000063e067209 */ /* 0x000fe40007810000 */
[----:B------:R-:W-:Y:S02]  /*6e00*/  LOP3.LUT R8, R14, 0xff, RZ, 0xc0, !PT ;  /* 0x000000ff0e087812 */ /* 0x000fe400078ec0ff */
[--C-:B------:R-:W-:Y:S02]  /*6e10*/  SHF.R.U32.HI R15, RZ, 0x10, R14.reuse ;  /* 0x00000010ff0f7819 */ /* 0x100fe4000001160e */
[----:B------:R-:W-:Y:S02]  /*6e20*/  SHF.R.U32.HI R16, RZ, 0x18, R14 ;  /* 0x00000018ff107819 */ /* 0x000fe4000001160e */
[----:B------:R-:W3:Y:S01]  /*6e30*/  SHFL.BFLY PT, R14, R132, 0x2, 0x1f ;  /* 0x0c401f00840e7f89 */ /* 0x000ee200000e0000 */
[----:B------:R-:W-:Y:S02]  /*6e40*/  FSEL R20, R33, -INF , !P0 ;  /* 0xff80000021147808 */ /* 0x000fe40004000000 */
[----:B------:R-:W-:-:S02]  /*6e50*/  FMNMX.FTZ R6, R45, R6, !PT ;  /* 0x000000062d067209 */ /* 0x000fc40007810000 */
[----:B-1----:R-:W-:Y:S02]  /*6e60*/  SHF.R.U32.HI R7, RZ, 0x18, R32 ;  /* 0x00000018ff077819 */ /* 0x002fe40000011620 */
[----:B------:R-:W-:Y:S02]  /*6e70*/  FSEL R19, R30, -INF , !P2 ;  /* 0xff8000001e137808 */ /* 0x000fe40005000000 */
[----:B------:R-:W-:Y:S02]  /*6e80*/  FMNMX.FTZ R6, R20, R6, !PT ;  /* 0x0000000614067209 */ /* 0x000fe40007810000 */
[C---:B------:R-:W-:Y:S01]  /*6e90*/  ISETP.GE.U32.AND P5, PT, R217.reuse, R8, PT ;  /* 0x00000008d900720c */ /* 0x040fe20003fa6070 */
[----:B------:R-:W-:Y:S01]  /*6ea0*/  FFMA.FTZ R8, R68, R2, -R10 ;  /* 0x0000000244087223 */ /* 0x000fe2000001080a */
[----:B------:R-:W-:Y:S02]  /*6eb0*/  ISETP.GE.U32.AND P0, PT, R217, R7, PT ;  /* 0x00000007d900720c */ /* 0x000fe40003f06070 */
[----:B------:R-:W-:Y:S01]  /*6ec0*/  FMNMX.FTZ R6, R19, R6, !PT ;  /* 0x0000000613067209 */ /* 0x000fe20007810000 */
[----:B------:R1:W-:Y:S01]  /*6ed0*/  MUFU.EX2 R183, R8 ;  /* 0x0000000800b77308 */ /* 0x0003e20000000800 */
[----:B------:R-:W-:-:S02]  /*6ee0*/  SHF.R.U32.HI R7, RZ, 0x8, R9 ;  /* 0x00000008ff077819 */ /* 0x000fc40000011609 */
[----:B------:R-:W-:Y:S01]  /*6ef0*/  ISETP.GE.U32.AND P4, PT, R217, R25, PT ;  /* 0x00000019d900720c */ /* 0x000fe20003f86070 */
[----:B------:R-:W4:Y:S01]  /*6f00*/  SHFL.BFLY PT, R135, R6, 0x2, 0x1f ;  /* 0x0c401f0006877f89 */ /* 0x000f2200000e0000 */
[----:B------:R-:W-:Y:S02]  /*6f10*/  LOP3.LUT R9, R7, 0xffff, RZ, 0xc0, !PT ;  /* 0x0000ffff07097812 */ /* 0x000fe400078ec0ff */
[----:B--2---:R-:W-:Y:S02]  /*6f20*/  F2FP.PACK_AB R7, R192, R193 ;  /* 0x000000c1c007723e */ /* 0x004fe400000000ff */
[----:B------:R-:W-:Y:S01]  /*6f30*/  ISETP.GE.U32.AND P2, PT, R217, R9, PT ;  /* 0x00000009d900720c */ /* 0x000fe20003f46070 */
[----:B------:R-:W-:Y:S01]  /*6f40*/  @!P0 HADD2 R93, -R48.H0_H0, -RZ.H0_H0 ;  /* 0xa00000ff305d8230 */ /* 0x000fe20000000900 */
[C---:B------:R-:W-:Y:S02]  /*6f50*/  PRMT R40, R7.reuse, 0x7610, R40 ;  /* 0x0000761007287816 */ /* 0x040fe40000000028 */
[----:B------:R-:W-:-:S02]  /*6f60*/  PRMT R38, R7, 0x7632, R38 ;  /* 0x0000763207267816 */ /* 0x000fc40000000026 */
[----:B---3--:R-:W-:Y:S01]  /*6f70*/  FMNMX.FTZ R132, R132, R14, !PT ;  /* 0x0000000e84847209 */ /* 0x008fe20007810000 */
[-C--:B-1----:R-:W-:Y:S01]  /*6f80*/  FFMA.FTZ R8, R69, R2.reuse, -R10 ;  /* 0x0000000245087223 */ /* 0x082fe2000001080a */
[----:B------:R-:W-:Y:S01]  /*6f90*/  LOP3.LUT R7, R15, 0xff, RZ, 0xc0, !PT ;  /* 0x000000ff0f077812 */ /* 0x000fe200078ec0ff */
[----:B------:R-:W-:Y:S01]  /*6fa0*/  @!P5 HADD2 R94, -R40.H0_H0, -RZ.H0_H0 ;  /* 0xa00000ff285ed230 */ /* 0x000fe20000000900 */
[----:B------:R-:W-:Y:S01]  /*6fb0*/  @!P0 PRMT R48, R93, 0x5410, RZ ;  /* 0x000054105d308816 */ /* 0x000fe200000000ff */
[----:B------:R1:W2:Y:S01]  /*6fc0*/  MUFU.EX2 R151, R8 ;  /* 0x0000000800977308 */ /* 0x0002a20000000800 */
[----:B------:R-:W-:Y:S01]  /*6fd0*/  ISETP.GE.U32.AND P0, PT, R217, R7, PT ;  /* 0x00000007d900720c */ /* 0x000fe20003f06070 */
[----:B------:R-:W-:Y:S01]  /*6fe0*/  FFMA.FTZ R7, R83, R2, -R5 ;  /* 0x0000000253077223 */ /* 0x000fe20000010805 */
[----:B------:R-:W-:Y:S01]  /*6ff0*/  PRMT R69, R40, 0x5410, R38 ;  /* 0x0000541028457816 */ /* 0x000fe20000000026 */
[----:B------:R-:W-:Y:S01]  /*7000*/  @!P2 HADD2 R95, -R38.H0_H0, -RZ.H0_H0 ;  /* 0xa00000ff265fa230 */ /* 0x000fe20000000900 */
[----:B------:R-:W-:-:S02]  /*7010*/  @!P5 PRMT R40, R94, 0x5410, RZ ;  /* 0x000054105e28d816 */ /* 0x000fc400000000ff */
[----:B------:R-:W-:Y:S01]  /*7020*/  ISETP.GE.U32.AND P5, PT, R217, R16, PT ;  /* 0x00000010d900720c */ /* 0x000fe20003fa6070 */
[----:B------:R3:W-:Y:S01]  /*7030*/  MUFU.EX2 R149, R7 ;  /* 0x0000000700957308 */ /* 0x0007e20000000800 */
[----:B------:R-:W-:Y:S01]  /*7040*/  @!P2 PRMT R38, R95, 0x5410, RZ ;  /* 0x000054105f26a816 */ /* 0x000fe200000000ff */
[----:B------:R-:W-:Y:S01]  /*7050*/  IMAD.SHL.U32 R16, R147, 0x40, RZ ;  /* 0x0000004093107824 */ /* 0x000fe200078e00ff */
[----:B----4-:R-:W-:Y:S02]  /*7060*/  FMNMX.FTZ R135, R135, R6, !PT ;  /* 0x0000000687877209 */ /* 0x010fe40007810000 */
[C---:B------:R-:W-:Y:S02]  /*7070*/  ISETP.GE.U32.AND P1, PT, R217.reuse, R23, PT ;  /* 0x00000017d900720c */ /* 0x040fe40003f26070 */
[----:B------:R-:W-:Y:S01]  /*7080*/  ISETP.GE.U32.AND P6, PT, R217, R24, PT ;  /* 0x00000018d900720c */ /* 0x000fe20003fc6070 */
[-CC-:B-1----:R-:W-:Y:S01]  /*7090*/  FFMA.FTZ R8, R82, R2.reuse, -R5.reuse ;  /* 0x0000000252087223 */ /* 0x182fe20000010805 */
[----:B--2---:R-:W-:Y:S01]  /*70a0*/  F2FP.PACK_AB R37, R151, R183 ;  /* 0x000000b79725723e */ /* 0x004fe200000000ff */
[----:B------:R-:W1:Y:S01]  /*70b0*/  SHFL.BFLY PT, R9, R135, 0x1, 0x1f ;  /* 0x0c201f0087097f89 */ /* 0x000e6200000e0000 */
[----:B------:R-:W-:Y:S01]  /*70c0*/  LOP3.LUT R0, R42, 0xffff, RZ, 0xc0, !PT ;  /* 0x0000ffff2a007812 */ /* 0x000fe200078ec0ff */
[----:B------:R2:W-:Y:S01]  /*70d0*/  MUFU.EX2 R150, R8 ;  /* 0x0000000800967308 */ /* 0x0005e20000000800 */
[----:B------:R-:W-:Y:S01]  /*70e0*/  PRMT R36, R37, 0x7632, R36 ;  /* 0x0000763225247816 */ /* 0x000fe20000000024 */
[----:B------:R-:W-:Y:S01]  /*70f0*/  @!P0 HADD2 R96, -R37.H0_H0, -RZ.H0_H0 ;  /* 0xa00000ff25608230 */ /* 0x000fe20000000900 */
[----:B---3--:R-:W-:-:S02]  /*7100*/  FFMA.FTZ R7, R84, R2, -R5 ;  /* 0x0000000254077223 */ /* 0x008fc40000010805 */
[----:B------:R-:W-:Y:S01]  /*7110*/  PRMT R68, R37, 0x5410, R36 ;  /* 0x0000541025447816 */ /* 0x000fe20000000024 */
[----:B------:R-:W-:Y:S01]  /*7120*/  @!P5 HADD2 R97, -R36.H0_H0, -RZ.H0_H0 ;  /* 0xa00000ff2461d230 */ /* 0x000fe20000000900 */
[----:B------:R-:W-:Y:S01]  /*7130*/  @!P0 PRMT R37, R96, 0x5410, RZ ;  /* 0x0000541060258816 */ /* 0x000fe200000000ff */
[----:B------:R3:W4:Y:S01]  /*7140*/  MUFU.EX2 R182, R7 ;  /* 0x0000000700b67308 */ /* 0x0007220000000800 */
[----:B------:R-:W-:Y:S02]  /*7150*/  ISETP.GE.U32.AND P0, PT, R217, R21, PT ;  /* 0x00000015d900720c */ /* 0x000fe40003f06070 */
[----:B------:R-:W-:Y:S01]  /*7160*/  @!P5 PRMT R36, R97, 0x5410, RZ ;  /* 0x000054106124d816 */ /* 0x000fe200000000ff */
[----:B--2---:R-:W-:Y:S01]  /*7170*/  FFMA.FTZ R8, R85, R2, -R5 ;  /* 0x0000000255087223 */ /* 0x004fe20000010805 */
[----:B------:R-:W-:-:S03]  /*7180*/  LOP3.LUT R5, R41, 0xff, RZ, 0xc0, !PT ;  /* 0x000000ff29057812 */ /* 0x000fc600078ec0ff */
[----:B------:R2:W5:Y:S01]  /*7190*/  MUFU.EX2 R148, R8 ;  /* 0x0000000800947308 */ /* 0x0005620000000800 */
[----:B------:R-:W-:Y:S02]  /*71a0*/  ISETP.GE.U32.AND P2, PT, R217, R5, PT ;  /* 0x00000005d900720c */ /* 0x000fe40003f46070 */
[----:B------:R-:W-:Y:S01]  /*71b0*/  LOP3.LUT R5, R41, 0xffff, RZ, 0xc0, !PT ;  /* 0x0000ffff29057812 */ /* 0x000fe200078ec0ff */
[----:B---3--:R-:W-:Y:S01]  /*71c0*/  FFMA.FTZ R7, R76, R2, -R10 ;  /* 0x000000024c077223 */ /* 0x008fe2000001080a */
[----:B----4-:R-:W-:Y:S02]  /*71d0*/  F2FP.PACK_AB R30, R182, R149 ;  /* 0x00000095b61e723e */ /* 0x010fe400000000ff */
[----:B------:R-:W-:Y:S01]  /*71e0*/  SHF.R.U32.HI R5, RZ, 0x8, R5 ;  /* 0x00000008ff057819 */ /* 0x000fe20000011605 */
[----:B------:R3:W-:Y:S01]  /*71f0*/  MUFU.EX2 R181, R7 ;  /* 0x0000000700b57308 */ /* 0x0007e20000000800 */
[----:B-1----:R-:W-:Y:S01]  /*7200*/  FMNMX.FTZ R135, R135, R9, !PT ;  /* 0x0000000987877209 */ /* 0x002fe20007810000 */
[----:B------:R-:W-:Y:S01]  /*7210*/  @!P4 HADD2 R100, -R30.H0_H0, -RZ.H0_H0 ;  /* 0xa00000ff1e64c230 */ /* 0x000fe20000000900 */
[----:B------:R-:W-:-:S02]  /*7220*/  LOP3.LUT R5, R5, 0xffff, RZ, 0xc0, !PT ;  /* 0x0000ffff05057812 */ /* 0x000fc400078ec0ff */
[----:B------:R-:W-:Y:S02]  /*7230*/  PRMT R29, R30, 0x7632, R29 ;  /* 0x000076321e1d7816 */ /* 0x000fe4000000001d */
[----:B------:R-:W-:Y:S01]  /*7240*/  ISETP.GE.U32.AND P5, PT, R217, R5, PT ;  /* 0x00000005d900720c */ /* 0x000fe20003fa6070 */
[----:B--2---:R-:W1:Y:S01]  /*7250*/  SHFL.BFLY PT, R8, R132, 0x1, 0x1f ;  /* 0x0c201f0084087f89 */ /* 0x004e6200000e0000 */
[----:B-----5:R-:W-:Y:S01]  /*7260*/  F2FP.PACK_AB R35, R148, R150 ;  /* 0x000000969423723e */ /* 0x020fe200000000ff */
[----:B------:R-:W-:Y:S01]  /*7270*/  FFMA.FTZ R5, R75, R2, -R10 ;  /* 0x000000024b057223 */ /* 0x000fe2000001080a */
[----:B------:R-:W-:Y:S02]  /*7280*/  PRMT R126, R30, 0x5410, R29 ;  /* 0x000054101e7e7816 */ /* 0x000fe4000000001d */
[C---:B------:R-:W-:Y:S01]  /*7290*/  PRMT R34, R35.reuse, 0x7632, R34 ;  /* 0x0000763223227816 */ /* 0x040fe20000000022 */
[----:B------:R-:W-:Y:S01]  /*72a0*/  @!P2 HADD2 R98, -R35.H0_H0, -RZ.H0_H0 ;  /* 0xa00000ff2362a230 */ /* 0x000fe20000000900 */
[----:B------:R2:W4:Y:S01]  /*72b0*/  MUFU.EX2 R143, R5 ;  /* 0x00000005008f7308 */ /* 0x0005220000000800 */
[----:B---3--:R-:W-:Y:S01]  /*72c0*/  FMUL.FTZ R7, R2, R135 ;  /* 0x0000008702077220 */ /* 0x008fe20000410000 */
[----:B------:R-:W-:-:S02]  /*72d0*/  PRMT R124, R35, 0x5410, R34 ;  /* 0x00005410237c7816 */ /* 0x000fc40000000022 */
[----:B------:R-:W-:Y:S01]  /*72e0*/  @!P2 PRMT R35, R98, 0x5410, RZ ;  /* 0x000054106223a816 */ /* 0x000fe200000000ff */
[----:B------:R-:W-:Y:S01]  /*72f0*/  @!P5 HADD2 R99, -R34.H0_H0, -RZ.H0_H0 ;  /* 0xa00000ff2263d230 */ /* 0x000fe20000000900 */
[----:B------:R-:W-:-:S04]  /*7300*/  @!P4 PRMT R30, R100, 0x5410, RZ ;  /* 0x00005410641ec816 */ /* 0x000fc800000000ff */
[----:B------:R-:W-:Y:S02]  /*7310*/  @!P5 PRMT R34, R99, 0x5410, RZ ;  /* 0x000054106322d816 */ /* 0x000fe400000000ff */
[----:B------:R-:W-:Y:S02]  /*7320*/  FSETP.NEU.FTZ.AND P5, PT, R135, -INF , PT ;  /* 0xff8000008700780b */ /* 0x000fe40003fbd000 */
[----:B--2---:R-:W-:Y:S02]  /*7330*/  SHF.R.U32.HI R5, RZ, 0x8, R27 ;  /* 0x00000008ff057819 */ /* 0x004fe4000001161b */
[----:B-1----:R-:W-:Y:S02]  /*7340*/  FMNMX.FTZ R132, R132, R8, !PT ;  /* 0x0000000884847209 */ /* 0x002fe40007810000 */
[----:B------:R-:W-:Y:S02]  /*7350*/  LOP3.LUT R5, R5, 0xffff, RZ, 0xc0, !PT ;  /* 0x0000ffff05057812 */ /* 0x000fe400078ec0ff */
[----:B------:R-:W-:Y:S01]  /*7360*/  FSETP.NEU.FTZ.AND P2, PT, R132, -INF , PT ;  /* 0xff8000008400780b */ /* 0x000fe20003f5d000 */
[----:B------:R-:W-:Y:S01]  /*7370*/  FMUL.FTZ R6, R2, R132 ;  /* 0x0000008402067220 */ /* 0x000fe20000410000 */
[----:B------:R-:W-:-:S02]  /*7380*/  LOP3.LUT R8, R11, 0xff, RZ, 0xc0, !PT ;  /* 0x000000ff0b087812 */ /* 0x000fc400078ec0ff */
[----:B----4-:R-:W-:Y:S02]  /*7390*/  F2FP.PACK_AB R32, R181, R143 ;  /* 0x0000008fb520723e */ /* 0x010fe400000000ff */
[----:B------:R-:W-:Y:S02]  /*73a0*/  FSEL R6, R6, RZ, P2 ;  /* 0x000000ff06067208 */ /* 0x000fe40001000000 */
[----:B------:R-:W-:Y:S02]  /*73b0*/  ISETP.GE.U32.AND P2, PT, R217, R5, PT ;  /* 0x00000005d900720c */ /* 0x000fe40003f46070 */
[----:B------:R-:W-:Y:S01]  /*73c0*/  PRMT R31, R32, 0x7632, R31 ;  /* 0x00007632201f7816 */ /* 0x000fe2000000001f */
[-CC-:B------:R-:W-:Y:S02]  /*73d0*/  FFMA.FTZ R5, R63, R2.reuse, -R6.reuse ;  /* 0x000000023f057223 */ /* 0x180fe40000010806 */
[----:B------:R-:W-:Y:S01]  /*73e0*/  FFMA.FTZ R9, R52, R2, -R6 ;  /* 0x0000000234097223 */ /* 0x000fe20000010806 */
[----:B------:R-:W-:Y:S01]  /*73f0*/  PRMT R127, R32, 0x5410, R31 ;  /* 0x00005410207f7816 */ /* 0x000fe2000000001f */
[----:B------:R1:W-:Y:S01]  /*7400*/  MUFU.EX2 R119, R5 ;  /* 0x0000000500777308 */ /* 0x0003e20000000800 */
[----:B------:R-:W-:-:S05]  /*7410*/  @!P1 HADD2 R103, -R31.H0_H0, -RZ.H0_H0 ;  /* 0xa00000ff1f679230 */ /* 0x000fca0000000900 */
[----:B------:R-:W-:Y:S01]  /*7420*/  @!P2 HADD2 R101, -R29.H0_H0, -RZ.H0_H0 ;  /* 0xa00000ff1d65a230 */ /* 0x000fe20000000900 */
[----:B------:R-:W-:Y:S01]  /*7430*/  @!P1 PRMT R31, R103, 0x5410, RZ ;  /* 0x00005410671f9816 */ /* 0x000fe200000000ff */
[----:B------:R-:W2:Y:S03]  /*7440*/  MUFU.EX2 R118, R9 ;  /* 0x0000000900767308 */ /* 0x000ea60000000800 */
[----:B------:R-:W-:Y:S02]  /*7450*/  @!P2 PRMT R29, R101, 0x5410, RZ ;  /* 0x00005410651da816 */ /* 0x000fe400000000ff */
[----:B-1----:R-:W-:-:S04]  /*7460*/  LOP3.LUT R5, R47, 0xff, RZ, 0xc0, !PT ;  /* 0x000000ff2f057812 */ /* 0x002fc800078ec0ff */
[----:B------:R-:W-:Y:S02]  /*7470*/  ISETP.GE.U32.AND P4, PT, R217, R5, PT ;  /* 0x00000005d900720c */ /* 0x000fe40003f86070 */
[----:B------:R-:W-:Y:S02]  /*7480*/  FSEL R5, R7, RZ, P5 ;  /* 0x000000ff07057208 */ /* 0x000fe40002800000 */
[----:B------:R-:W-:Y:S02]  /*7490*/  LOP3.LUT R7, R11, 0xffff, RZ, 0xc0, !PT ;  /* 0x0000ffff0b077812 */ /* 0x000fe400078ec0ff */
[----:B------:R-:W-:Y:S01]  /*74a0*/  ISETP.GE.U32.AND P5, PT, R217, R8, PT ;  /* 0x00000008d900720c */ /* 0x000fe20003fa6070 */
[----:B------:R-:W-:Y:S01]  /*74b0*/  FFMA.FTZ R8, R57, R2, -R5 ;  /* 0x0000000239087223 */ /* 0x000fe20000010805 */
[----:B------:R-:W-:Y:S02]  /*74c0*/  SHF.R.U32.HI R7, RZ, 0x8, R7 ;  /* 0x00000008ff077819 */ /* 0x000fe40000011607 */
[----:B--2---:R-:W-:Y:S01]  /*74d0*/  F2FP.PACK_AB R14, R118, R119 ;  /* 0x00000077760e723e */ /* 0x004fe200000000ff */
[----:B------:R1:W-:Y:S01]  /*74e0*/  MUFU.EX2 R117, R8 ;  /* 0x0000000800757308 */ /* 0x0003e20000000800 */
[----:B------:R-:W-:Y:S01]  /*74f0*/  LOP3.LUT R7, R7, 0xffff, RZ, 0xc0, !PT ;  /* 0x0000ffff07077812 */ /* 0x000fe200078ec0ff */
[----:B------:R-:W-:Y:S01]  /*7500*/  @!P4 HADD2 R102, -R32.H0_H0, -RZ.H0_H0 ;  /* 0xa00000ff2066c230 */ /* 0x000fe20000000900 */
[----:B------:R-:W-:-:S02]  /*7510*/  PRMT R15, R14, 0x7632, R15 ;  /* 0x000076320e0f7816 */ /* 0x000fc4000000000f */
[----:B------:R-:W-:Y:S02]  /*7520*/  ISETP.GE.U32.AND P2, PT, R217, R7, PT ;  /* 0x00000007d900720c */ /* 0x000fe40003f46070 */
[--C-:B------:R-:W-:Y:S01]  /*7530*/  SHF.R.U32.HI R7, RZ, 0x10, R11.reuse ;  /* 0x00000010ff077819 */ /* 0x100fe2000001160b */
[----:B------:R-:W-:Y:S01]  /*7540*/  @!P5 HADD2 R104, -R14.H0_H0, -RZ.H0_H0 ;  /* 0xa00000ff0e68d230 */ /* 0x000fe20000000900 */
[----:B------:R-:W-:Y:S02]  /*7550*/  SHF.R.U32.HI R11, RZ, 0x18, R11 ;  /* 0x00000018ff0b7819 */ /* 0x000fe4000001160b */
[----:B------:R-:W-:Y:S02]  /*7560*/  LOP3.LUT R7, R7, 0xff, RZ, 0xc0, !PT ;  /* 0x000000ff07077812 */ /* 0x000fe400078ec0ff */
[----:B------:R-:W-:Y:S02]  /*7570*/  PRMT R63, R14, 0x5410, R15 ;  /* 0x000054100e3f7816 */ /* 0x000fe4000000000f */
[----:B------:R-:W-:Y:S01]  /*7580*/  ISETP.GE.U32.AND P1, PT, R217, R7, PT ;  /* 0x00000007d900720c */ /* 0x000fe20003f26070 */
[-CC-:B-1----:R-:W-:Y:S01]  /*7590*/  FFMA.FTZ R8, R56, R2.reuse, -R5.reuse ;  /* 0x0000000238087223 */ /* 0x182fe20000010805 */
[----:B------:R-:W-:Y:S01]  /*75a0*/  @!P5 PRMT R14, R104, 0x5410, RZ ;  /* 0x00005410680ed816 */ /* 0x000fe200000000ff */
[-C--:B------:R-:W-:Y:S01]  /*75b0*/  FFMA.FTZ R7, R59, R2.reuse, -R6 ;  /* 0x000000023b077223 */ /* 0x080fe20000010806 */
[----:B------:R-:W-:Y:S01]  /*75c0*/  @!P2 HADD2 R105, -R15.H0_H0, -RZ.H0_H0 ;  /* 0xa00000ff0f69a230 */ /* 0x000fe20000000900 */
[----:B------:R-:W1:Y:S01]  /*75d0*/  MUFU.EX2 R116, R8 ;  /* 0x0000000800747308 */ /* 0x000e620000000800 */
[----:B------:R-:W-:Y:S01]  /*75e0*/  ISETP.GE.U32.AND P5, PT, R217, R11, PT ;  /* 0x0000000bd900720c */ /* 0x000fe20003fa6070 */
[----:B------:R-:W-:Y:S01]  /*75f0*/  FFMA.FTZ R11, R65, R2, -R5 ;  /* 0x00000002410b7223 */ /* 0x000fe20000010805 */
[----:B------:R-:W-:Y:S01]  /*7600*/  @!P4 PRMT R32, R102, 0x5410, RZ ;  /* 0x000054106620c816 */ /* 0x000fe200000000ff */
[----:B------:R-:W-:Y:S01]  /*7610*/  ST.E.U16 [R12.64], R14 ;  /* 0x0000000e0c007985 */ /* 0x000fe2000c101504 */
[----:B------:R-:W-:-:S02]  /*7620*/  @!P2 PRMT R15, R105, 0x5410, RZ ;  /* 0x00005410690fa816 */ /* 0x000fc400000000ff */
[C---:B------:R-:W-:Y:S01]  /*7630*/  ISETP.GE.U32.AND P2, PT, R217.reuse, R61, PT ;  /* 0x0000003dd900720c */ /* 0x040fe20003f46070 */
[----:B------:R2:W-:Y:S01]  /*7640*/  MUFU.EX2 R109, R7 ;  /* 0x00000007006d7308 */ /* 0x0005e20000000800 */
[----:B------:R-:W-:Y:S01]  /*7650*/  ISETP.GE.U32.AND P4, PT, R217, R53, PT ;  /* 0x00000035d900720c */ /* 0x000fe20003f86070 */
[----:B------:R3:W-:Y:S01]  /*7660*/  ST.E.U16 [R12.64+0x2], R15 ;  /* 0x0000020f0c007985 */ /* 0x0007e2000c101504 */
[----:B-1----:R-:W-:-:S05]  /*7670*/  F2FP.PACK_AB R28, R116, R117 ;  /* 0x00000075741c723e */ /* 0x002fca00000000ff */
[----:B------:R1:W-:Y:S01]  /*7680*/  MUFU.EX2 R141, R11 ;  /* 0x0000000b008d7308 */ /* 0x0003e20000000800 */
[----:B------:R-:W-:Y:S01]  /*7690*/  IMAD.WIDE.U32 R8, R66, -0x326172a9, RZ ;  /* 0xcd9e8d5742087825 */ /* 0x000fe200078e00ff */
[----:B------:R-:W-:Y:S01]  /*76a0*/  PRMT R27, R28, 0x7632, R27 ;  /* 0x000076321c1b7816 */ /* 0x000fe2000000001b */
[----:B------:R-:W-:-:S03]  /*76b0*/  @!P1 HADD2 R106, -R28.H0_H0, -RZ.H0_H0 ;  /* 0xa00000ff1c6a9230 */ /* 0x000fc60000000900 */
[----:B------:R-:W-:Y:S01]  /*76c0*/  LOP3.LUT R33, R9, R128, R46, 0x96, !PT ;  /* 0x0000008009217212 */ /* 0x000fe200078e962e */
[-CC-:B--2---:R-:W-:Y:S01]  /*76d0*/  FFMA.FTZ R7, R54, R2.reuse, -R6.reuse ;  /* 0x0000000236077223 */ /* 0x184fe20000010806 */
[----:B------:R-:W-:Y:S01]  /*76e0*/  PRMT R61, R28, 0x5410, R27 ;  /* 0x000054101c3d7816 */ /* 0x000fe2000000001b */
[----:B------:R-:W-:Y:S01]  /*76f0*/  @!P5 HADD2 R107, -R27.H0_H0, -RZ.H0_H0 ;  /* 0xa00000ff1b6bd230 */ /* 0x000fe20000000900 */
[----:B------:R-:W-:Y:S01]  /*7700*/  @!P1 PRMT R28, R106, 0x5410, RZ ;  /* 0x000054106a1c9816 */ /* 0x000fe200000000ff */
[----:B------:R2:W4:Y:S01]  /*7710*/  MUFU.EX2 R142, R7 ;  /* 0x00000007008e7308 */ /* 0x0005220000000800 */
[C---:B------:R-:W-:Y:S01]  /*7720*/  LOP3.LUT R46, R8.reuse, 0xffff, RZ, 0xc0, !PT ;  /* 0x0000ffff082e7812 */ /* 0x040fe200078ec0ff */
[----:B------:R-:W-:Y:S01]  /*7730*/  FFMA.FTZ R9, R17, R2, -R6 ;  /* 0x0000000211097223 */ /* 0x000fe20000010806 */
[----:B------:R-:W-:Y:S01]  /*7740*/  LOP3.LUT R52, R8, 0xff, RZ, 0xc0, !PT ;  /* 0x000000ff08347812 */ /* 0x000fe200078ec0ff */
[----:B------:R-:W-:Y:S01]  /*7750*/  IMAD.WIDE R16, R16, 0x2, R12 ;  /* 0x0000000210107825 */ /* 0x000fe200078e020c */
[----:B------:R-:W-:-:S02]  /*7760*/  SHF.R.U32.HI R53, RZ, 0x10, R8 ;  /* 0x00000010ff357819 */ /* 0x000fc40000011608 */
[----:B------:R-:W-:Y:S01]  /*7770*/  SHF.R.U32.HI R54, RZ, 0x18, R8 ;  /* 0x00000018ff367819 */ /* 0x000fe20000011608 */
[-C--:B-1----:R-:W-:Y:S01]  /*7780*/  FFMA.FTZ R11, R58, R2.reuse, -R5 ;  /* 0x000000023a0b7223 */ /* 0x082fe20000010805 */
[----:B------:R-:W-:Y:S01]  /*7790*/  @!P5 PRMT R27, R107, 0x5410, RZ ;  /* 0x000054106b1bd816 */ /* 0x000fe200000000ff */
[----:B------:R-:W-:Y:S02]  /*77a0*/  FFMA.FTZ R8, R55, R2, -R6 ;  /* 0x0000000237087223 */ /* 0x000fe40000010806 */
[----:B------:R-:W1:Y:S01]  /*77b0*/  MUFU.EX2 R140, R11 ;  /* 0x0000000b008c7308 */ /* 0x000e620000000800 */
[----:B--2---:R-:W-:Y:S02]  /*77c0*/  SHF.R.U32.HI R7, RZ, 0x8, R64 ;  /* 0x00000008ff077819 */ /* 0x004fe40000011640 */
[----:B----4-:R-:W-:Y:S02]  /*77d0*/  F2FP.PACK_AB R24, R142, R109 ;  /* 0x0000006d8e18723e */ /* 0x010fe400000000ff */
[----:B------:R-:W-:-:S03]  /*77e0*/  LOP3.LUT R7, R7, 0xffff, RZ, 0xc0, !PT ;  /* 0x0000ffff07077812 */ /* 0x000fc600078ec0ff */
[----:B------:R2:W-:Y:S01]  /*77f0*/  MUFU.EX2 R110, R8 ;  /* 0x00000008006e7308 */ /* 0x0005e20000000800 */
[----:B------:R-:W-:Y:S01]  /*7800*/  PRMT R23, R24, 0x7632, R23 ;  /* 0x0000763218177816 */ /* 0x000fe20000000017 */
[----:B------:R-:W-:Y:S01]  /*7810*/  @!P0 HADD2 R108, -R24.H0_H0, -RZ.H0_H0 ;  /* 0xa00000ff186c8230 */ /* 0x000fe20000000900 */
[----:B------:R-:W-:Y:S01]  /*7820*/  ISETP.GE.U32.AND P1, PT, R217, R7, PT ;  /* 0x00000007d900720c */ /* 0x000fe20003f26070 */
[-CC-:B------:R-:W-:Y:S01]  /*7830*/  FFMA.FTZ R7, R60, R2.reuse, -R6.reuse ;  /* 0x000000023c077223 */ /* 0x180fe20000010806 */
[----:B------:R-:W-:Y:S01]  /*7840*/  PRMT R57, R24, 0x5410, R23 ;  /* 0x0000541018397816 */ /* 0x000fe20000000017 */
[----:B------:R-:W-:Y:S01]  /*7850*/  FFMA.FTZ R6, R18, R2, -R6 ;  /* 0x0000000212067223 */ /* 0x000fe20000010806 */
[----:B------:R-:W-:Y:S01]  /*7860*/  @!P0 PRMT R24, R108, 0x5410, RZ ;  /* 0x000054106c188816 */ /* 0x000fe200000000ff */
[----:B------:R4:W5:Y:S01]  /*7870*/  MUFU.EX2 R111, R7 ;  /* 0x00000007006f7308 */ /* 0x0009620000000800 */
[----:B-1----:R-:W-:Y:S01]  /*7880*/  F2FP.PACK_AB R26, R140, R141 ;  /* 0x0000008d8c1a723e */ /* 0x002fe200000000ff */
[----:B------:R-:W-:-:S03]  /*7890*/  IMAD.SHL.U32 R18, R147, 0x8, RZ ;  /* 0x0000000893127824 */ /* 0x000fc600078e00ff */
[C---:B------:R-:W-:Y:S02]  /*78a0*/  PRMT R25, R26.reuse, 0x7632, R25 ;  /* 0x000076321a197816 */ /* 0x040fe40000000019 */
[----:B--2---:R-:W-:Y:S01]  /*78b0*/  LOP3.LUT R8, R39, 0xffff, RZ, 0xc0, !PT ;  /* 0x0000ffff27087812 */ /* 0x004fe200078ec0ff */
[----:B------:R-:W-:Y:S01]  /*78c0*/  @!P1 HADD2 R112, -R23.H0_H0, -RZ.H0_H0 ;  /* 0xa00000ff17709230 */ /* 0x000fe20000000900 */
[----:B------:R-:W-:Y:S01]  /*78d0*/  PRMT R56, R26, 0x5410, R25 ;  /* 0x000054101a387816 */ /* 0x000fe20000000019 */
[----:B------:R-:W-:Y:S01]  /*78e0*/  @!P4 HADD2 R114, -R25.H0_H0, -RZ.H0_H0 ;  /* 0xa00000ff1972c230 */ /* 0x000fe20000000900 */
[----:B------:R-:W-:Y:S01]  /*78f0*/  SHF.R.U32.HI R8, RZ, 0x8, R8 ;  /* 0x00000008ff087819 */ /* 0x000fe20000011608 */
[----:B------:R1:W-:Y:S01]  /*7900*/  MUFU.EX2 R95, R6 ;  /* 0x00000006005f7308 */ /* 0x0003e20000000800 */
[----:B------:R-:W-:Y:S02]  /*7910*/  @!P1 PRMT R23, R112, 0x5410, RZ ;  /* 0x0000541070179816 */ /* 0x000fe400000000ff */
[----:B----4-:R-:W-:-:S02]  /*7920*/  LOP3.LUT R7, R67, 0xff, RZ, 0xc0, !PT ;  /* 0x000000ff43077812 */ /* 0x010fc400078ec0ff */
[----:B-----5:R-:W-:Y:S02]  /*7930*/  F2FP.PACK_AB R22, R110, R111 ;  /* 0x0000006f6e16723e */ /* 0x020fe400000000ff */
[----:B------:R-:W-:Y:S01]  /*7940*/  ISETP.GE.U32.AND P5, PT, R217, R7, PT ;  /* 0x00000007d900720c */ /* 0x000fe20003fa6070 */
[----:B------:R-:W-:Y:S01]  /*7950*/  MUFU.EX2 R108, R9 ;  /* 0x00000009006c7308 */ /* 0x000fe20000000800 */
[----:B------:R-:W-:Y:S02]  /*7960*/  LOP3.LUT R7, R39, 0xff, RZ, 0xc0, !PT ;  /* 0x000000ff27077812 */ /* 0x000fe400078ec0ff */
[----:B------:R-:W-:Y:S02]  /*7970*/  PRMT R21, R22, 0x7632, R21 ;  /* 0x0000763216157816 */ /* 0x000fe40000000015 */
[----:B------:R-:W-:Y:S02]  /*7980*/  ISETP.GE.U32.AND P0, PT, R217, R7, PT ;  /* 0x00000007d900720c */ /* 0x000fe40003f06070 */
[----:B------:R-:W-:-:S02]  /*7990*/  SHF.R.U32.HI R7, RZ, 0x18, R39 ;  /* 0x00000018ff077819 */ /* 0x000fc40000011627 */
[----:B------:R-:W-:Y:S02]  /*79a0*/  @!P4 PRMT R25, R114, 0x5410, RZ ;  /* 0x000054107219c816 */ /* 0x000fe400000000ff */
[----:B------:R-:W-:Y:S01]  /*79b0*/  ISETP.GE.U32.AND P1, PT, R217, R7, PT ;  /* 0x00000007d900720c */ /* 0x000fe20003f26070 */
[----:B------:R-:W-:Y:S01]  /*79c0*/  @!P5 HADD2 R113, -R26.H0_H0, -RZ.H0_H0 ;  /* 0xa00000ff1a71d230 */ /* 0x000fe20000000900 */
[----:B------:R-:W-:Y:S01]  /*79d0*/  LOP3.LUT R7, R8, 0xffff, RZ, 0xc0, !PT ;  /* 0x0000ffff08077812 */ /* 0x000fe200078ec0ff */
[----:B------:R-:W-:Y:S01]  /*79e0*/  FFMA.FTZ R8, R62, R2, -R5 ;  /* 0x000000023e087223 */ /* 0x000fe20000010805 */
[----:B------:R-:W-:Y:S02]  /*79f0*/  PRMT R128, R22, 0x5410, R21 ;  /* 0x0000541016807816 */ /* 0x000fe40000000015 */
[----:B------:R-:W-:Y:S01]  /*7a00*/  @!P5 PRMT R26, R113, 0x5410, RZ ;  /* 0x00005410711ad816 */ /* 0x000fe200000000ff */
[----:B------:R-:W-:Y:S01]  /*7a10*/  @!P0 HADD2 R115, -R22.H0_H0, -RZ.H0_H0 ;  /* 0xa00000ff16738230 */ /* 0x000fe20000000900 */
[----:B------:R-:W-:Y:S01]  /*7a20*/  ISETP.GE.U32.AND P5, PT, R217, R7, PT ;  /* 0x00000007d900720c */ /* 0x000fe20003fa6070 */
[----:B------:R2:W-:Y:S01]  /*7a30*/  MUFU.EX2 R94, R8 ;  /* 0x00000008005e7308 */ /* 0x0005e20000000800 */
[----:B------:R-:W-:-:S02]  /*7a40*/  LOP3.LUT R7, R71, 0xff, RZ, 0xc0, !PT ;  /* 0x000000ff47077812 */ /* 0x000fc400078ec0ff */
[----:B------:R-:W-:Y:S02]  /*7a50*/  @!P0 PRMT R22, R115, 0x5410, RZ ;  /* 0x0000541073168816 */ /* 0x000fe400000000ff */
[C---:B------:R-:W-:Y:S02]  /*7a60*/  ISETP.GE.U32.AND P4, PT, R217.reuse, R7, PT ;  /* 0x00000007d900720c */ /* 0x040fe40003f86070 */
[----:B------:R-:W-:Y:S02]  /*7a70*/  SHF.R.U32.HI R7, RZ, 0x18, R41 ;  /* 0x00000018ff077819 */ /* 0x000fe40000011629 */
[----:B-1----:R-:W-:Y:S02]  /*7a80*/  SHF.R.U32.HI R6, RZ, 0x10, R39 ;  /* 0x00000010ff067819 */ /* 0x002fe40000011627 */
[----:B------:R-:W-:Y:S01]  /*7a90*/  ISETP.GE.U32.AND P0, PT, R217, R7, PT ;  /* 0x00000007d900720c */ /* 0x000fe20003f06070 */
[----:B------:R-:W-:Y:S01]  /*7aa0*/  @!P5 HADD2 R122, -R21.H0_H0, -RZ.H0_H0 ;  /* 0xa00000ff157ad230 */ /* 0x000fe20000000900 */
[----:B------:R-:W-:-:S02]  /*7ab0*/  LOP3.LUT R7, R90, 0xff, RZ, 0xc0, !PT ;  /* 0x000000ff5a077812 */ /* 0x000fc400078ec0ff */
[----:B------:R-:W-:Y:S01]  /*7ac0*/  LOP3.LUT R6, R6, 0xff, RZ, 0xc0, !PT ;  /* 0x000000ff06067812 */ /* 0x000fe200078ec0ff */
[-C--:B--2---:R-:W-:Y:S01]  /*7ad0*/  FFMA.FTZ R8, R45, R2.reuse, -R5 ;  /* 0x000000022d087223 */ /* 0x084fe20000010805 */
[----:B------:R-:W-:Y:S01]  /*7ae0*/  PRMT R47, R7, 0x5410, R91 ;  /* 0x00005410072f7816 */ /* 0x000fe2000000005b */
[--C-:B------:R-:W-:Y:S01]  /*7af0*/  FFMA.FTZ R7, R20, R2, -R5.reuse ;  /* 0x0000000214077223 */ /* 0x100fe20000010805 */
[----:B------:R-:W-:Y:S01]  /*7b00*/  @!P5 PRMT R21, R122, 0x5410, RZ ;  /* 0x000054107a15d816 */ /* 0x000fe200000000ff */
[----:B------:R1:W2:Y:S01]  /*7b10*/  MUFU.EX2 R93, R8 ;  /* 0x00000008005d7308 */ /* 0x0002a20000000800 */
[----:B------:R-:W-:Y:S01]  /*7b20*/  ISETP.GE.U32.AND P5, PT, R217, R6, PT ;  /* 0x00000006d900720c */ /* 0x000fe20003fa6070 */
[----:B------:R-:W-:Y:S01]  /*7b30*/  FFMA.FTZ R6, R19, R2, -R5 ;  /* 0x0000000213067223 */ /* 0x000fe20000010805 */
[----:B------:R-:W-:Y:S01]  /*7b40*/  SHF.R.U32.HI R5, RZ, 0x8, R70 ;  /* 0x00000008ff057819 */ /* 0x000fe20000011646 */
[----:B------:R-:W-:-:S03]  /*7b50*/  IMAD.WIDE R18, R18, 0x2, R12 ;  /* 0x0000000212127825 */ /* 0x000fc600078e020c */
[----:B------:R-:W-:Y:S02]  /*7b60*/  PRMT R60, R74, 0x5410, R5 ;  /* 0x000054104a3c7816 */ /* 0x000fe40000000005 */
[----:B------:R-:W-:Y:S01]  /*7b70*/  LOP3.LUT R5, R78, 0xff, RZ, 0xc0, !PT ;  /* 0x000000ff4e057812 */ /* 0x000fe200078ec0ff */
[----:B------:R-:W-:Y:S03]  /*7b80*/  ST.E.U16 [R18.64], R28 ;  /* 0x0000001c12007985 */ /* 0x000fe6000c101504 */
[----:B------:R-:W-:Y:S01]  /*7b90*/  PRMT R59, R5, 0x5410, R81 ;  /* 0x00005410053b7816 */ /* 0x000fe20000000051 */
[----:B------:R-:W-:Y:S01]  /*7ba0*/  ST.E.U16 [R18.64+0x2], R27 ;  /* 0x0000021b12007985 */ /* 0x000fe2000c101504 */
[----:B-1----:R-:W-:Y:S02]  /*7bb0*/  SHF.R.U32.HI R8, RZ, 0x8, R89 ;  /* 0x00000008ff087819 */ /* 0x002fe40000011659 */
[----:B--2---:R-:W-:Y:S01]  /*7bc0*/  F2FP.PACK_AB R20, R93, R94 ;  /* 0x0000005e5d14723e */ /* 0x004fe200000000ff */
[----:B------:R-:W-:Y:S01]  /*7bd0*/  ST.E.U16 [R16.64], R51 ;  /* 0x0000003310007985 */ /* 0x000fe2000c101504 */
[----:B------:R-:W-:-:S02]  /*7be0*/  PRMT R45, R92, 0x5410, R8 ;  /* 0x000054105c2d7816 */ /* 0x000fc40000000008 */
[----:B------:R1:W-:Y:S01]  /*7bf0*/  MUFU.EX2 R92, R7 ;  /* 0x00000007005c7308 */ /* 0x0003e20000000800 */
[----:B------:R-:W-:Y:S01]  /*7c00*/  SHF.R.U32.HI R8, RZ, 0x8, R72 ;  /* 0x00000008ff087819 */ /* 0x000fe20000011648 */
[----:B------:R-:W-:Y:S01]  /*7c10*/  @!P5 HADD2 R123, -R20.H0_H0, -RZ.H0_H0 ;  /* 0xa00000ff147bd230 */ /* 0x000fe20000000900 */
[C---:B------:R-:W-:Y:S01]  /*7c20*/  PRMT R11, R20.reuse, 0x7632, R11 ;  /* 0x00007632140b7816 */ /* 0x040fe2000000000b */
[----:B------:R-:W-:Y:S01]  /*7c30*/  ST.E.U16 [R16.64+0x2], R50 ;  /* 0x0000023210007985 */ /* 0x000fe2000c101504 */
[----:B------:R-:W-:Y:S02]  /*7c40*/  PRMT R55, R77, 0x5410, R8 ;  /* 0x000054104d377816 */ /* 0x000fe40000000008 */
[----:B------:R-:W-:Y:S01]  /*7c50*/  PRMT R129, R20, 0x5410, R11 ;  /* 0x0000541014817816 */ /* 0x000fe2000000000b */
[----:B------:R2:W4:Y:S01]  /*7c60*/  MUFU.EX2 R77, R6 ;  /* 0x00000006004d7308 */ /* 0x0005220000000800 */
[----:B------:R-:W-:Y:S01]  /*7c70*/  @!P5 PRMT R20, R123, 0x5410, RZ ;  /* 0x000054107b14d816 */ /* 0x000fe200000000ff */
[----:B------:R-:W-:-:S05]  /*7c80*/  @!P1 HADD2 R125, -R11.H0_H0, -RZ.H0_H0 ;  /* 0xa00000ff0b7d9230 */ /* 0x000fca0000000900 */
[----:B------:R-:W-:Y:S02]  /*7c90*/  @!P1 PRMT R11, R125, 0x5410, RZ ;  /* 0x000054107d0b9816 */ /* 0x000fe400000000ff */
[----:B-1----:R-:W-:-:S04]  /*7ca0*/  LOP3.LUT R7, R73, 0xff, RZ, 0xc0, !PT ;  /* 0x000000ff49077812 */ /* 0x002fc800078ec0ff */
[----:B------:R-:W-:Y:S01]  /*7cb0*/  PRMT R58, R7, 0x5410, R79 ;  /* 0x00005410073a7816 */ /* 0x000fe2000000004f */
[-CC-:B------:R-:W-:Y:S02]  /*7cc0*/  FFMA.FTZ R7, R87, R2.reuse, -R10.reuse ;  /* 0x0000000257077223 */ /* 0x180fe4000001080a */
[----:B------:R-:W-:Y:S01]  /*7cd0*/  FFMA.FTZ R2, R88, R2, -R10 ;  /* 0x0000000258027223 */ /* 0x000fe2000001080a */
[----:B--2---:R-:W-:Y:S01]  /*7ce0*/  SHF.R.U32.HI R6, RZ, 0x8, R86 ;  /* 0x00000008ff067819 */ /* 0x004fe20000011656 */
[----:B------:R1:W-:Y:S01]  /*7cf0*/  MUFU.EX2 R76, R7 ;  /* 0x00000007004c7308 */ /* 0x0003e20000000800 */
[----:B------:R-:W-:Y:S01]  /*7d00*/  IMAD R10, R147, 0x48, RZ ;  /* 0x00000048930a7824 */ /* 0x000fe200078e02ff */
[----:B----4-:R-:W-:Y:S02]  /*7d10*/  F2FP.PACK_AB R9, R77, R92 ;  /* 0x0000005c4d09723e */ /* 0x010fe400000000ff */
[----:B------:R-:W-:Y:S01]  /*7d20*/  LOP3.LUT R5, R6, 0xffff, RZ, 0xc0, !PT ;  /* 0x0000ffff06057812 */ /* 0x000fe200078ec0ff */
[----:B---3--:R-:W-:Y:S01]  /*7d30*/  IMAD.WIDE R14, R10, 0x2, R12 ;  /* 0x000000020a0e7825 */ /* 0x008fe200078e020c */
[----:B------:R-:W-:Y:S01]  /*7d40*/  LOP3.LUT R6, R43, 0xff, RZ, 0xc0, !PT ;  /* 0x000000ff2b067812 */ /* 0x000fe200078ec0ff */
[----:B------:R-:W-:Y:S01]  /*7d50*/  @!P4 HADD2 R139, -R9.H0_H0, -RZ.H0_H0 ;  /* 0xa00000ff098bc230 */ /* 0x000fe20000000900 */
[----:B------:R2:W3:Y:S01]  /*7d60*/  MUFU.EX2 R62, R2 ;  /* 0x00000002003e7308 */ /* 0x0004e20000000800 */
[----:B------:R-:W-:Y:S01]  /*7d70*/  ISETP.GE.U32.AND P5, PT, R217, R5, PT ;  /* 0x00000005d900720c */ /* 0x000fe20003fa6070 */
[----:B------:R-:W-:Y:S01]  /*7d80*/  ST.E.U16 [R14.64], R49 ;  /* 0x000000310e007985 */ /* 0x000fe2000c101504 */
[----:B------:R-:W-:-:S02]  /*7d90*/  SHF.R.U32.HI R5, RZ, 0x10, R41 ;  /* 0x00000010ff057819 */ /* 0x000fc40000011629 */
[----:B------:R-:W-:Y:S01]  /*7da0*/  PRMT R8, R9, 0x7632, R8 ;  /* 0x0000763209087816 */ /* 0x000fe20000000008 */
[----:B------:R-:W-:Y:S01]  /*7db0*/  ST.E.U16 [R14.64+0x2], R48 ;  /* 0x000002300e007985 */ /* 0x000fe2000c101504 */
[----:B------:R-:W-:Y:S02]  /*7dc0*/  LOP3.LUT R5, R5, 0xff, RZ, 0xc0, !PT ;  /* 0x000000ff05057812 */ /* 0x000fe400078ec0ff */
[----:B-1----:R-:W-:Y:S01]  /*7dd0*/  F2FP.PACK_AB R7, R95, R108 ;  /* 0x0000006c5f07723e */ /* 0x002fe200000000ff */
[----:B------:R-:W-:Y:S01]  /*7de0*/  ST.E.U16 [R12.64+0x10], R24 ;  /* 0x000010180c007985 */ /* 0x000fe2000c101504 */
[----:B------:R-:W-:Y:S01]  /*7df0*/  ISETP.GE.U32.AND P1, PT, R217, R5, PT ;  /* 0x00000005d900720c */ /* 0x000fe20003f26070 */
[----:B------:R-:W-:Y:S01]  /*7e00*/  @!P2 HADD2 R138, -R8.H0_H0, -RZ.H0_H0 ;  /* 0xa00000ff088aa230 */ /* 0x000fe20000000900 */
[----:B------:R-:W-:Y:S01]  /*7e10*/  LOP3.LUT R10, R33, 0xff, RZ, 0xc0, !PT ;  /* 0x000000ff210a7812 */ /* 0x000fe200078ec0ff */
[----:B------:R-:W-:Y:S01]  /*7e20*/  ST.E.U16 [R12.64+0x12], R23 ;  /* 0x000012170c007985 */ /* 0x000fe2000c101504 */
[----:B------:R-:W-:Y:S01]  /*7e30*/  @!P6 HADD2 R131, -R7.H0_H0, -RZ.H0_H0 ;  /* 0xa00000ff0783e230 */ /* 0x000fe20000000900 */
[----:B--2---:R-:W-:-:S02]  /*7e40*/  LOP3.LUT R2, R43, 0xffff, RZ, 0xc0, !PT ;  /* 0x0000ffff2b027812 */ /* 0x004fc400078ec0ff */
[----:B---3--:R-:W-:Y:S01]  /*7e50*/  F2FP.PACK_AB R5, R62, R76 ;  /* 0x0000004c3e05723e */ /* 0x008fe200000000ff */
[----:B------:R-:W-:Y:S01]  /*7e60*/  ST.E.U16 [R18.64+0x10], R26 ;  /* 0x0000101a12007985 */ /* 0x000fe2000c101504 */
[----:B------:R-:W-:-:S03]  /*7e70*/  SHF.R.U32.HI R2, RZ, 0x8, R2 ;  /* 0x00000008ff027819 */ /* 0x000fc60000011602 */
[----:B------:R-:W-:Y:S01]  /*7e80*/  ST.E.U16 [R18.64+0x12], R25 ;  /* 0x0000121912007985 */ /* 0x000fe2000c101504 */
[--C-:B------:R-:W-:Y:S01]  /*7e90*/  PRMT R39, R6, 0x5410, R2.reuse ;  /* 0x0000541006277816 */ /* 0x100fe20000000002 */
[----:B------:R-:W-:Y:S01]  /*7ea0*/  @!P1 HADD2 R137, -R5.H0_H0, -RZ.H0_H0 ;  /* 0xa00000ff05899230 */ /* 0x000fe20000000900 */
[----:B------:R-:W-:Y:S01]  /*7eb0*/  PRMT R2, R5, 0x7632, R2 ;  /* 0x0000763205027816 */ /* 0x000fe20000000002 */
[----:B------:R-:W-:Y:S01]  /*7ec0*/  ST.E.U16 [R16.64+0x10], R40 ;  /* 0x0000102810007985 */ /* 0x000fe2000c101504 */
[----:B------:R-:W-:Y:S02]  /*7ed0*/  PRMT R6, R7, 0x7632, R6 ;  /* 0x0000763207067816 */ /* 0x000fe40000000006 */
[----:B------:R-:W-:Y:S01]  /*7ee0*/  PRMT R125, R5, 0x5410, R2 ;  /* 0x00005410057d7816 */ /* 0x000fe20000000002 */
[----:B------:R-:W-:Y:S01]  /*7ef0*/  @!P0 HADD2 R144, -R2.H0_H0, -RZ.H0_H0 ;  /* 0xa00000ff02908230 */ /* 0x000fe20000000900 */
[----:B------:R-:W-:Y:S01]  /*7f00*/  ST.E.U16 [R16.64+0x12], R38 ;  /* 0x0000122610007985 */ /* 0x000fe2000c101504 */
[----:B------:R-:W-:Y:S01]  /*7f10*/  @!P5 HADD2 R136, -R6.H0_H0, -RZ.H0_H0 ;  /* 0xa00000ff0688d230 */ /* 0x000fe20000000900 */
[----:B------:R-:W-:-:S02]  /*7f20*/  PRMT R130, R7, 0x5410, R6 ;  /* 0x0000541007827816 */ /* 0x000fc40000000006 */
[----:B------:R-:W-:Y:S01]  /*7f30*/  @!P0 PRMT R2, R144, 0x5410, RZ ;  /* 0x0000541090028816 */ /* 0x000fe200000000ff */
[----:B------:R-:W-:Y:S01]  /*7f40*/  ST.E.U16 [R14.64+0x10], R37 ;  /* 0x000010250e007985 */ /* 0x000fe2000c101504 */
[----:B------:R-:W-:Y:S02]  /*7f50*/  @!P1 PRMT R5, R137, 0x5410, RZ ;  /* 0x0000541089059816 */ /* 0x000fe400000000ff */
[----:B------:R-:W-:Y:S01]  /*7f60*/  @!P6 PRMT R7, R131, 0x5410, RZ ;  /* 0x000054108307e816 */ /* 0x000fe200000000ff */
[----:B------:R-:W-:Y:S01]  /*7f70*/  ST.E.U16 [R14.64+0x12], R36 ;  /* 0x000012240e007985 */ /* 0x000fe2000c101504 */
[----:B------:R-:W-:Y:S02]  /*7f80*/  @!P5 PRMT R6, R136, 0x5410, RZ ;  /* 0x000054108806d816 */ /* 0x000fe400000000ff */
[----:B------:R-:W-:Y:S01]  /*7f90*/  PRMT R131, R9, 0x5410, R8 ;  /* 0x0000541009837816 */ /* 0x000fe20000000008 */
[----:B------:R-:W-:Y:S01]  /*7fa0*/  ST.E.U16 [R12.64+0x20], R22 ;  /* 0x000020160c007985 */ /* 0x000fe2000c101504 */
[----:B------:R-:W-:-:S02]  /*7fb0*/  @!P4 PRMT R9, R139, 0x5410, RZ ;  /* 0x000054108b09c816 */ /* 0x000fc400000000ff */
[----:B------:R-:W-:Y:S01]  /*7fc0*/  @!P2 PRMT R8, R138, 0x5410, RZ ;  /* 0x000054108a08a816 */ /* 0x000fe200000000ff */
[----:B------:R-:W-:Y:S01]  /*7fd0*/  ST.E.U16 [R12.64+0x22], R21 ;  /* 0x000022150c007985 */ /* 0x000fe2000c101504 */
[----:B------:R-:W-:-:S03]  /*7fe0*/  IADD3 R218, P0, R12, -0x40, RZ ;  /* 0xffffffc00cda7810 */ /* 0x000fc60007f1e0ff */
[----:B------:R-:W-:Y:S01]  /*7ff0*/  ST.E.U16 [R18.64+0x20], R20 ;  /* 0x0000201412007985 */ /* 0x000fe2000c101504 */
[----:B------:R-:W-:-:S03]  /*8000*/  IADD3.X R219, R13, -0x1, RZ, P0, !PT ;  /* 0xffffffff0ddb7810 */ /* 0x000fc600007fe4ff */
[----:B------:R-:W-:Y:S04]  /*8010*/  ST.E.U16 [R18.64+0x22], R11 ;  /* 0x0000220b12007985 */ /* 0x000fe8000c101504 */
[----:B------:R-:W-:Y:S04]  /*8020*/  ST.E.U16 [R16.64+0x20], R35 ;  /* 0x0000202310007985 */ /* 0x000fe8000c101504 */
[----:B------:R-:W-:Y:S04]  /*8030*/  ST.E.U16 [R16.64+0x22], R34 ;  /* 0x0000222210007985 */ /* 0x000fe8000c101504 */
[----:B------:R1:W-:Y:S04]  /*8040*/  ST.E.U16 [R14.64+0x22], R2 ;  /* 0x000022020e007985 */ /* 0x0003e8000c101504 */
[----:B------:R2:W-:Y:S04]  /*8050*/  ST.E.U16 [R14.64+0x20], R5 ;  /* 0x000020050e007985 */ /* 0x0005e8000c101504 */
[----:B------:R3:W-:Y:S04]  /*8060*/  ST.E.U16 [R12.64+0x30], R7 ;  /* 0x000030070c007985 */ /* 0x0007e8000c101504 */
[----:B------:R4:W-:Y:S04]  /*8070*/  ST.E.U16 [R12.64+0x32], R6 ;  /* 0x000032060c007985 */ /* 0x0009e8000c101504 */
[----:B------:R5:W-:Y:S04]  /*8080*/  ST.E.U16 [R18.64+0x30], R9 ;  /* 0x0000300912007985 */ /* 0x000be8000c101504 */
[----:B------:R5:W-:Y:S04]  /*8090*/  ST.E.U16 [R18.64+0x32], R8 ;  /* 0x0000320812007985 */ /* 0x000be8000c101504 */
[----:B------:R-:W-:Y:S01]  /*80a0*/  ST.E.U16 [R16.64+0x30], R30 ;  /* 0x0000301e10007985 */ /* 0x000fe2000c101504 */
[----:B-1----:R-:W-:-:S03]  /*80b0*/  SHF.R.U32.HI R2, RZ, 0x10, R42 ;  /* 0x00000010ff027819 */ /* 0x002fc6000001162a */
[----:B------:R-:W-:Y:S01]  /*80c0*/  ST.E.U16 [R16.64+0x32], R29 ;  /* 0x0000321d10007985 */ /* 0x000fe2000c101504 */
[----:B------:R-:W-:-:S03]  /*80d0*/  LOP3.LUT R2, R2, 0xff, RZ, 0xc0, !PT ;  /* 0x000000ff02027812 */ /* 0x000fc600078ec0ff */
[----:B------:R-:W-:Y:S01]  /*80e0*/  ST.E.U16 [R14.64+0x30], R32 ;  /* 0x000030200e007985 */ /* 0x000fe2000c101504 */
[----:B--2---:R-:W-:Y:S02]  /*80f0*/  SHF.R.U32.HI R5, RZ, 0x10, R43 ;  /* 0x00000010ff057819 */ /* 0x004fe4000001162b */
[----:B---3--:R-:W-:Y:S01]  /*8100*/  SHF.R.U32.HI R7, RZ, 0x18, R42 ;  /* 0x00000018ff077819 */ /* 0x008fe2000001162a */
[----:B------:R-:W-:Y:S03]  /*8110*/  ST.E.U16 [R14.64+0x32], R31 ;  /* 0x0000321f0e007985 */ /* 0x000fe6000c101504 */
[----:B------:R-:W-:Y:S01]  /*8120*/  PRMT R24, R2, 0x5410, R7 ;  /* 0x0000541002187816 */ /* 0x000fe20000000007 */
[----:B------:R-:W1:Y:S01]  /*8130*/  LDSM.16.MT88.4 R80, [R203+0xa000] ;  /* 0x00a00000cb50783b */ /* 0x000e620000004200 */
[----:B----4-:R-:W-:Y:S02]  /*8140*/  LOP3.LUT R6, R5, 0xff, RZ, 0xc0, !PT ;  /* 0x000000ff05067812 */ /* 0x010fe400078ec0ff */
[----:B-----5:R-:W-:Y:S01]  /*8150*/  SHF.R.U32.HI R9, RZ, 0x18, R43 ;  /* 0x00000018ff097819 */ /* 0x020fe2000001162b */
[----:B------:R-:W-:Y:S01]  /*8160*/  LDSM.16.MT88.4 R156, [R203+0xa800] ;  /* 0x00a80000cb9c783b */ /* 0x000fe20000004200 */
[----:B------:R-:W-:-:S02]  /*8170*/  SHF.R.U32.HI R2, RZ, 0x10, R33 ;  /* 0x00000010ff027819 */ /* 0x000fc40000011621 */
[----:B------:R-:W-:Y:S01]  /*8180*/  SHF.R.U32.HI R5, RZ, 0x8, R0 ;  /* 0x00000008ff057819 */ /* 0x000fe20000011600 */
[----:B------:R-:W2:Y:S01]  /*8190*/  LDSM.16.MT88.4 R176, [R201+0xa000] ;  /* 0x00a00000c9b0783b */ /* 0x000ea20000004200 */
[----:B------:R-:W-:Y:S02]  /*81a0*/  SHF.R.U32.HI R0, RZ, 0x8, R46 ;  /* 0x00000008ff007819 */ /* 0x000fe4000001162e */
[----:B------:R-:W-:Y:S01]  /*81b0*/  PRMT R22, R6, 0x5410, R9 ;  /* 0x0000541006167816 */ /* 0x000fe20000000009 */
[----:B------:R-:W-:Y:S01]  /*81c0*/  LDSM.16.MT88.4 R172, [R206+0xa000] ;  /* 0x00a00000ceac783b */ /* 0x000fe20000004200 */
[----:B------:R-:W-:Y:S02]  /*81d0*/  SHF.R.U32.HI R7, RZ, 0x18, R33 ;  /* 0x00000018ff077819 */ /* 0x000fe40000011621 */
[----:B------:R-:W-:Y:S01]  /*81e0*/  LOP3.LUT R2, R2, 0xff, RZ, 0xc0, !PT ;  /* 0x000000ff02027812 */ /* 0x000fe200078ec0ff */
[----:B------:R-:W-:Y:S01]  /*81f0*/  LDSM.16.MT88.4 R184, [R203+0xb000] ;  /* 0x00b00000cbb8783b */ /* 0x000fe20000004200 */
[----:B------:R-:W-:-:S02]  /*8200*/  LOP3.LUT R9, R53, 0xff, RZ, 0xc0, !PT ;  /* 0x000000ff35097812 */ /* 0x000fc400078ec0ff */
[----:B------:R-:W-:Y:S01]  /*8210*/  PRMT R23, R52, 0x5410, R0 ;  /* 0x0000541034177816 */ /* 0x000fe20000000000 */
[----:B------:R-:W-:Y:S01]  /*8220*/  LDSM.16.MT88.4 R188, [R206+0xb000] ;  /* 0x00b00000cebc783b */ /* 0x000fe20000004200 */
[----:B------:R-:W-:Y:S02]  /*8230*/  LOP3.LUT R0, R44, 0xffff, RZ, 0xc0, !PT ;  /* 0x0000ffff2c007812 */ /* 0x000fe400078ec0ff */
[----:B------:R-:W-:Y:S01]  /*8240*/  PRMT R21, R2, 0x5410, R7 ;  /* 0x0000541002157816 */ /* 0x000fe20000000007 */
[----:B------:R-:W-:Y:S01]  /*8250*/  HSET2.LE.AND R2, R22, R221, PT ;  /* 0x000000dd16027233 */ /* 0x000fe20003803000 */
[----:B------:R-:W-:Y:S01]  /*8260*/  PRMT R11, R9, 0x5410, R54 ;  /* 0x00005410090b7816 */ /* 0x000fe20000000036 */
[----:B------:R-:W-:Y:S01]  /*8270*/  LDSM.16.MT88.4 R164, [R201+0xa800] ;  /* 0x00a80000c9a4783b */ /* 0x000fe20000004200 */
[----:B------:R-:W-:Y:S02]  /*8280*/  LOP3.LUT R8, R42, 0xff, RZ, 0xc0, !PT ;  /* 0x000000ff2a087812 */ /* 0x000fe400078ec0ff */
[----:B------:R-:W-:Y:S01]  /*8290*/  SHF.R.U32.HI R6, RZ, 0x8, R0 ;  /* 0x00000008ff067819 */ /* 0x000fe20000011600 */
[----:B------:R-:W-:Y:S01]  /*82a0*/  LDSM.16.MT88.4 R48, [R206+0xa800] ;  /* 0x00a80000ce30783b */ /* 0x000fe20000004200 */
[----:B------:R-:W-:-:S02]  /*82b0*/  LOP3.LUT R0, R33, 0xffff, RZ, 0xc0, !PT ;  /* 0x0000ffff21007812 */ /* 0x000fc400078ec0ff */
[----:B------:R-:W-:Y:S01]  /*82c0*/  LOP3.LUT R9, R61, R2, RZ, 0xc0, !PT ;  /* 0x000000023d097212 */ /* 0x000fe200078ec0ff */
[--C-:B------:R-:W-:Y:S01]  /*82d0*/  HSET2.LE.AND R2, R11, R221.reuse, PT ;  /* 0x000000dd0b027233 */ /* 0x100fe20003803000 */
[----:B------:R-:W-:Y:S01]  /*82e0*/  PRMT R25, R8, 0x5410, R5 ;  /* 0x0000541008197816 */ /* 0x000fe20000000005 */
[----:B------:R-:W-:Y:S01]  /*82f0*/  LDSM.16.MT88.4 R32, [R205+0xb000] ;  /* 0x00b00000cd20783b */ /* 0x000fe20000004200 */
[----:B------:R-:W-:Y:S01]  /*8300*/  SHF.R.U32.HI R5, RZ, 0x8, R0 ;  /* 0x00000008ff057819 */ /* 0x000fe20000011600 */
[--C-:B------:R-:W-:Y:S01]  /*8310*/  HSET2.LE.AND R0, R39, R221.reuse, PT ;  /* 0x000000dd27007233 */ /* 0x100fe20003803000 */
[----:B------:R-:W-:Y:S01]  /*8320*/  LOP3.LUT R8, R44, 0xff, RZ, 0xc0, !PT ;  /* 0x000000ff2c087812 */ /* 0x000fe200078ec0ff */
[----:B------:R-:W-:Y:S01]  /*8330*/  LDSM.16.MT88.4 R64, [R205+0xa800] ;  /* 0x00a80000cd40783b */ /* 0x000fe20000004200 */
[----:B------:R-:W-:Y:S02]  /*8340*/  LOP3.LUT R7, R68, R2, RZ, 0xc0, !PT ;  /* 0x0000000244077212 */ /* 0x000fe400078ec0ff */
[----:B------:R-:W-:Y:S01]  /*8350*/  SHF.R.U32.HI R2, RZ, 0x10, R44 ;  /* 0x00000010ff027819 */ /* 0x000fe2000001162c */
[----:B------:R-:W-:Y:S01]  /*8360*/  LDSM.16.MT88.4 R96, [R203+0xb800] ;  /* 0x00b80000cb60783b */ /* 0x000fe20000004200 */
[----:B------:R-:W-:Y:S01]  /*8370*/  PRMT R26, R8, 0x5410, R6 ;  /* 0x00005410081a7816 */ /* 0x000fe20000000006 */
[--C-:B------:R-:W-:Y:S01]  /*8380*/  HSET2.LE.AND R6, R47, R221.reuse, PT ;  /* 0x000000dd2f067233 */ /* 0x100fe20003803000 */
[----:B------:R-:W-:Y:S01]  /*8390*/  PRMT R20, R10, 0x5410, R5 ;  /* 0x000054100a147816 */ /* 0x000fe20000000005 */
[--C-:B------:R-:W-:Y:S01]  /*83a0*/  HSET2.LE.AND R5, R45, R221.reuse, PT ;  /* 0x000000dd2d057233 */ /* 0x100fe20003803000 */
[----:B------:R-:W-:Y:S01]  /*83b0*/  LOP3.LUT R8, R63, R0, RZ, 0xc0, !PT ;  /* 0x000000003f087212 */ /* 0x000fe200078ec0ff */
[--C-:B------:R-:W-:Y:S01]  /*83c0*/  HSET2.LE.AND R0, R23, R221.reuse, PT ;  /* 0x000000dd17007233 */ /* 0x100fe20003803000 */
[----:B------:R-:W-:Y:S01]  /*83d0*/  SHF.R.U32.HI R23, RZ, 0x18, R44 ;  /* 0x00000018ff177819 */ /* 0x000fe2000001162c */
[--C-:B------:R-:W-:Y:S01]  /*83e0*/  HSET2.LE.AND R4, R20, R221.reuse, PT ;  /* 0x000000dd14047233 */ /* 0x100fe20003803000 */
[----:B------:R-:W-:Y:S01]  /*83f0*/  LOP3.LUT R22, R2, 0xff, RZ, 0xc0, !PT ;  /* 0x000000ff02167812 */ /* 0x000fe200078ec0ff */
[--C-:B------:R-:W-:Y:S01]  /*8400*/  HSET2.LE.AND R20, R55, R221.reuse, PT ;  /* 0x000000dd37147233 */ /* 0x100fe20003803000 */
[----:B------:R-:W-:Y:S01]  /*8410*/  LOP3.LUT R11, R56, R6, RZ, 0xc0, !PT ;  /* 0x00000006380b7212 */ /* 0x000fe200078ec0ff */
[--C-:B------:R-:W-:Y:S01]  /*8420*/  HSET2.LE.AND R2, R24, R221.reuse, PT ;  /* 0x000000dd18027233 */ /* 0x100fe20003803000 */
[----:B------:R-:W-:Y:S01]  /*8430*/  PRMT R22, R22, 0x5410, R23 ;  /* 0x0000541016167816 */ /* 0x000fe20000000017 */
[--C-:B------:R-:W-:Y:S01]  /*8440*/  HSET2.LE.AND R3, R26, R221.reuse, PT ;  /* 0x000000dd1a037233 */ /* 0x100fe20003803000 */
[----:B------:R-:W-:Y:S01]  /*8450*/  LOP3.LUT R6, R69, R0, RZ, 0xc0, !PT ;  /* 0x0000000045067212 */ /* 0x000fe200078ec0ff */
        /* <DEDUP_REMOVED lines=8> */
[----:B------:R-:W-:Y:S01]  /*84e0*/  LDSM.16.MT88.4 R24, [R205+0xa000] ;  /* 0x00a00000cd18783b */ /* 0x000fe20000004200 */
[----:B------:R-:W-:Y:S01]  /*84f0*/  LOP3.LUT R125, R125, R20, RZ, 0xc0, !PT ;  /* 0x000000147d7d7212 */ /* 0x000fe200078ec0ff */
[-C--:B-1----:R-:W-:Y:S01]  /*8500*/  HMMA.16816.F32 R160, R8, R80.reuse, RZ ;  /* 0x0000005008a0723c */ /* 0x082fe200000018ff */
[----:B------:R-:W-:Y:S01]  /*8510*/  LOP3.LUT R4, R146, R4, RZ, 0xc0, !PT ;  /* 0x0000000492047212 */ /* 0x000fe200078ec0ff */
[----:B------:R-:W1:Y:S01]  /*8520*/  LDSM.16.MT88.4 R20, [R201+0xb000] ;  /* 0x00b00000c914783b */ /* 0x000e620000004200 */
[----:B------:R-:W-:Y:S01]  /*8530*/  LOP3.LUT R128, R128, R0, RZ, 0xc0, !PT ;  /* 0x0000000080807212 */ /* 0x000fe200078ec0ff */
[--C-:B------:R-:W-:Y:S01]  /*8540*/  HSET2.LE.AND R0, R60, R221.reuse, PT ;  /* 0x000000dd3c007233 */ /* 0x100fe20003803000 */
[----:B------:R-:W-:Y:S01]  /*8550*/  LOP3.LUT R124, R124, R3, RZ, 0xc0, !PT ;  /* 0x000000037c7c7212 */ /* 0x000fe200078ec0ff */
[----:B------:R-:W-:Y:S01]  /*8560*/  FADD.FTZ R3, R117, R116 ;  /* 0x0000007475037221 */ /* 0x000fe20000010000 */
[----:B------:R-:W-:Y:S01]  /*8570*/  LOP3.LUT R129, R129, R2, RZ, 0xc0, !PT ;  /* 0x0000000281817212 */ /* 0x000fe200078ec0ff */
[----:B------:R-:W-:Y:S01]  /*8580*/  HSET2.LE.AND R2, R59, R221, PT ;  /* 0x000000dd3b027233 */ /* 0x000fe20003803000 */
[----:B------:R-:W-:Y:S01]  /*8590*/  LOP3.LUT R126, R126, R0, RZ, 0xc0, !PT ;  /* 0x000000007e7e7212 */ /* 0x000fe200078ec0ff */
[----:B------:R-:W-:Y:S01]  /*85a0*/  FADD.FTZ R0, R119, R118 ;  /* 0x0000007677007221 */ /* 0x000fe20000010000 */
[----:B------:R-:W-:Y:S01]  /*85b0*/  HMMA.16816.F32 R144, R4, R80, RZ ;  /* 0x000000500490723c */ /* 0x000fe200000018ff */
[----:B------:R-:W-:Y:S01]  /*85c0*/  FADD.FTZ R3, R141, R3 ;  /* 0x000000038d037221 */ /* 0x000fe20000010000 */
[----:B------:R-:W-:Y:S01]  /*85d0*/  LOP3.LUT R127, R127, R2, RZ, 0xc0, !PT ;  /* 0x000000027f7f7212 */ /* 0x000fe200078ec0ff */
[----:B------:R-:W-:Y:S01]  /*85e0*/  FADD.FTZ R2, R197, R196 ;  /* 0x000000c4c5027221 */ /* 0x000fe20000010000 */
[----:B------:R-:W3:Y:S01]  /*85f0*/  LDSM.16.MT88.4 R112, [R206+0xb800] ;  /* 0x00b80000ce70783b */ /* 0x000ee20000004200 */
[----:B------:R-:W-:-:S02]  /*8600*/  FADD.FTZ R3, R140, R3 ;  /* 0x000000038c037221 */ /* 0x000fc40000010000 */
[----:B------:R-:W-:Y:S01]  /*8610*/  FADD.FTZ R2, R193, R2 ;  /* 0x00000002c1027221 */ /* 0x000fe20000010000 */
[----:B------:R-:W4:Y:S01]  /*8620*/  LDSM.16.MT88.4 R136, [R201+0xb800] ;  /* 0x00b80000c988783b */ /* 0x000f220000004200 */
[----:B------:R-:W-:Y:S01]  /*8630*/  FADD.FTZ R3, R94, R3 ;  /* 0x000000035e037221 */ /* 0x000fe20000010000 */
[----:B--2---:R-:W-:Y:S01]  /*8640*/  HMMA.16816.F32 R168, R8, R176, RZ ;  /* 0x000000b008a8723c */ /* 0x004fe200000018ff */
[----:B------:R-:W-:Y:S01]  /*8650*/  FADD.FTZ R2, R192, R2 ;  /* 0x00000002c0027221 */ /* 0x000fe20000010000 */
[----:B------:R-:W2:Y:S01]  /*8660*/  LDSM.16.MT88.4 R28, [R205+0xb800] ;  /* 0x00b80000cd1c783b */ /* 0x000ea20000004200 */
[----:B------:R-:W-:Y:S02]  /*8670*/  FADD.FTZ R3, R93, R3 ;  /* 0x000000035d037221 */ /* 0x000fe40000010000 */
[----:B------:R-:W-:Y:S02]  /*8680*/  FADD.FTZ R2, R150, R2 ;  /* 0x0000000296027221 */ /* 0x000fe40000010000 */
[----:B------:R-:W-:Y:S01]  /*8690*/  FADD.FTZ R3, R92, R3 ;  /* 0x000000035c037221 */ /* 0x000fe20000010000 */
[----:B------:R-:W-:Y:S01]  /*86a0*/  HMMA.16816.F32 R160, R128, R156, R160 ;  /* 0x0000009c80a0723c */ /* 0x000fe200000018a0 */
[----:B------:R-:W-:-:S04]  /*86b0*/  FADD.FTZ R2, R148, R2 ;  /* 0x0000000294027221 */ /* 0x000fc80000010000 */
[----:B------:R-:W-:-:S03]  /*86c0*/  FADD.FTZ R2, R149, R2 ;  /* 0x0000000295027221 */ /* 0x000fc60000010000 */
[----:B------:R-:W-:Y:S08]  /*86d0*/  HMMA.16816.F32 R144, R124, R156, R144 ;  /* 0x0000009c7c90723c */ /* 0x000ff00000001890 */
[-C--:B-1----:R-:W-:Y:S08]  /*86e0*/  HMMA.16816.F32 R68, R8, R20.reuse, RZ ;  /* 0x000000140844723c */ /* 0x082ff000000018ff */
[C---:B------:R-:W-:Y:S07]  /*86f0*/  HMMA.16816.F32 R72, R4.reuse, R20, RZ ;  /* 0x000000140448723c */ /* 0x040fee00000018ff */
        /* <DEDUP_REMOVED lines=17> */
[----:B------:R-:W-:Y:S01]  /*8810*/  FADD.FTZ R2, R77, R3 ;  /* 0x000000034d027221 */ /* 0x000fe20000010000 */
[----:B------:R1:W-:Y:S01]  /*8820*/  STL [R1+0xa0], R21 ;  /* 0x0000a01501007387 */ /* 0x0003e20000100800 */
[----:B------:R-:W-:-:S03]  /*8830*/  FADD.FTZ R0, R181, R0 ;  /* 0x00000000b5007221 */ /* 0x000fc60000010000 */
[----:B------:R1:W-:Y:S02]  /*8840*/  STL [R1+0x70], R20 ;  /* 0x0000701401007387 */ /* 0x0003e40000100800 */
[C---:B------:R-:W-:Y:S02]  /*8850*/  HMMA.16816.F32 R80, R8.reuse, R82, RZ ;  /* 0x000000520850723c */ /* 0x040fe400000018ff */
[----:B------:R1:W-:Y:S04]  /*8860*/  STL [R1+0x74], R2 ;  /* 0x0000740201007387 */ /* 0x0003e80000100800 */
[----:B------:R1:W-:Y:S02]  /*8870*/  STL [R1+0x68], R0 ;  /* 0x0000680001007387 */ /* 0x0003e40000100800 */
[----:B------:R-:W-:Y:S08]  /*8880*/  HMMA.16816.F32 R52, R8, R24, RZ ;  /* 0x000000180834723c */ /* 0x000ff000000018ff */
[----:B------:R-:W-:Y:S08]  /*8890*/  HMMA.16816.F32 R140, R124, R158, R140 ;  /* 0x0000009e7c8c723c */ /* 0x000ff0000000188c */
[----:B------:R-:W-:Y:S08]  /*88a0*/  HMMA.16816.F32 R56, R4, R24, RZ ;  /* 0x000000180438723c */ /* 0x000ff000000018ff */
[-C--:B------:R-:W-:Y:S08]  /*88b0*/  HMMA.16816.F32 R84, R8, R184.reuse, RZ ;  /* 0x000000b80854723c */ /* 0x080ff000000018ff */
[----:B------:R-:W-:Y:S08]  /*88c0*/  HMMA.16816.F32 R88, R4, R184, RZ ;  /* 0x000000b80458723c */ /* 0x000ff000000018ff */
[-C--:B------:R-:W-:Y:S08]  /*88d0*/  HMMA.16816.F32 R100, R8, R188.reuse, RZ ;  /* 0x000000bc0864723c */ /* 0x080ff000000018ff */
[C---:B------:R-:W-:Y:S08]  /*88e0*/  HMMA.16816.F32 R104, R4.reuse, R188, RZ ;  /* 0x000000bc0468723c */ /* 0x040ff000000018ff */
[C---:B------:R-:W-:Y:S08]  /*88f0*/  HMMA.16816.F32 R148, R4.reuse, R178, RZ ;  /* 0x000000b20494723c */ /* 0x040ff000000018ff */
[C---:B------:R-:W-:Y:S08]  /*8900*/  HMMA.16816.F32 R44, R4.reuse, R174, RZ ;  /* 0x000000ae042c723c */ /* 0x040ff000000018ff */
[C---:B------:R-:W-:Y:S08]  /*8910*/  HMMA.16816.F32 R60, R4.reuse, R26, RZ ;  /* 0x0000001a043c723c */ /* 0x040ff000000018ff */
[C---:B------:R-:W-:Y:S08]  /*8920*/  HMMA.16816.F32 R92, R4.reuse, R186, RZ ;  /* 0x000000ba045c723c */ /* 0x040ff000000018ff */
[----:B------:R-:W-:Y:S08]  /*8930*/  HMMA.16816.F32 R108, R4, R190, RZ ;  /* 0x000000be046c723c */ /* 0x000ff000000018ff */
[----:B------:R-:W-:Y:S08]  /*8940*/  HMMA.16816.F32 R156, R128, R158, R80 ;  /* 0x0000009e809c723c */ /* 0x000ff00000001850 */
[-C--:B------:R-:W-:Y:S08]  /*8950*/  HMMA.16816.F32 R116, R8, R32.reuse, RZ ;  /* 0x000000200874723c */ /* 0x080ff000000018ff */
[C---:B------:R-:W-:Y:S08]  /*8960*/  HMMA.16816.F32 R120, R4.reuse, R32, RZ ;  /* 0x000000200478723c */ /* 0x040ff000000018ff */
[----:B------:R-:W-:Y:S08]  /*8970*/  HMMA.16816.F32 R76, R4, R22, RZ ;  /* 0x00000016044c723c */ /* 0x000ff000000018ff */
[C---:B------:R-:W-:Y:S08]  /*8980*/  HMMA.16816.F32 R176, R8.reuse, R178, RZ ;  /* 0x000000b208b0723c */ /* 0x040ff000000018ff */
[C---:B------:R-:W-:Y:S08]  /*8990*/  HMMA.16816.F32 R172, R8.reuse, R174, RZ ;  /* 0x000000ae08ac723c */ /* 0x040ff000000018ff */
[C---:B------:R-:W-:Y:S08]  /*89a0*/  HMMA.16816.F32 R24, R8.reuse, R26, RZ ;  /* 0x0000001a0818723c */ /* 0x040ff000000018ff */
[C---:B------:R-:W-:Y:S08]  /*89b0*/  HMMA.16816.F32 R80, R8.reuse, R22, RZ ;  /* 0x000000160850723c */ /* 0x040ff000000018ff */
[C---:B------:R-:W-:Y:S08]  /*89c0*/  HMMA.16816.F32 R184, R8.reuse, R186, RZ ;  /* 0x000000ba08b8723c */ /* 0x040ff000000018ff */
[----:B------:R-:W-:Y:S08]  /*89d0*/  HMMA.16816.F32 R188, R8, R190, RZ ;  /* 0x000000be08bc723c */ /* 0x000ff000000018ff */
[-C--:B------:R-:W-:Y:S08]  /*89e0*/  HMMA.16816.F32 R4, R4, R34.reuse, RZ ;  /* 0x000000220404723c */ /* 0x080ff000000018ff */
[----:B------:R-:W-:Y:S08]  /*89f0*/  HMMA.16816.F32 R8, R8, R34, RZ ;  /* 0x000000220808723c */ /* 0x000ff000000018ff */
[-C--:B------:R-:W-:Y:S08]  /*8a00*/  HMMA.16816.F32 R168, R128, R164.reuse, R168 ;  /* 0x000000a480a8723c */ /* 0x080ff000000018a8 */
[----:B------:R-:W-:Y:S08]  /*8a10*/  HMMA.16816.F32 R152, R124, R164, R152 ;  /* 0x000000a47c98723c */ /* 0x000ff00000001898 */
[-C--:B------:R-:W-:Y:S08]  /*8a20*/  HMMA.16816.F32 R36, R128, R48.reuse, R36 ;  /* 0x000000308024723c */ /* 0x080ff00000001824 */
[----:B------:R-:W-:Y:S08]  /*8a30*/  HMMA.16816.F32 R40, R124, R48, R40 ;  /* 0x000000307c28723c */ /* 0x000ff00000001828 */
[-C--:B------:R-:W-:Y:S08]  /*8a40*/  HMMA.16816.F32 R52, R128, R64.reuse, R52 ;  /* 0x000000408034723c */ /* 0x080ff00000001834 */
[----:B------:R-:W-:Y:S08]  /*8a50*/  HMMA.16816.F32 R56, R124, R64, R56 ;  /* 0x000000407c38723c */ /* 0x000ff00000001838 */
[-C--:B------:R-:W-:Y:S08]  /*8a60*/  HMMA.16816.F32 R84, R128, R96.reuse, R84 ;  /* 0x000000608054723c */ /* 0x080ff00000001854 */
[----:B------:R-:W-:Y:S08]  /*8a70*/  HMMA.16816.F32 R88, R124, R96, R88 ;  /* 0x000000607c58723c */ /* 0x000ff00000001858 */
[-C--:B---3--:R-:W-:Y:S08]  /*8a80*/  HMMA.16816.F32 R100, R128, R112.reuse, R100 ;  /* 0x000000708064723c */ /* 0x088ff00000001864 */
[C---:B------:R-:W-:Y:S08]  /*8a90*/  HMMA.16816.F32 R104, R124.reuse, R112, R104 ;  /* 0x000000707c68723c */ /* 0x040ff00000001868 */
[C---:B------:R-:W-:Y:S08]  /*8aa0*/  HMMA.16816.F32 R148, R124.reuse, R166, R148 ;  /* 0x000000a67c94723c */ /* 0x040ff00000001894 */
[C---:B------:R-:W-:Y:S08]  /*8ab0*/  HMMA.16816.F32 R44, R124.reuse, R50, R44 ;  /* 0x000000327c2c723c */ /* 0x040ff0000000182c */
[C---:B------:R-:W-:Y:S08]  /*8ac0*/  HMMA.16816.F32 R60, R124.reuse, R66, R60 ;  /* 0x000000427c3c723c */ /* 0x040ff0000000183c */
[C---:B------:R-:W-:Y:S08]  /*8ad0*/  HMMA.16816.F32 R92, R124.reuse, R98, R92 ;  /* 0x000000627c5c723c */ /* 0x040ff0000000185c */
[----:B------:R-:W-:Y:S08]  /*8ae0*/  HMMA.16816.F32 R108, R124, R114, R108 ;  /* 0x000000727c6c723c */ /* 0x000ff0000000186c */
[-C--:B----4-:R-:W-:Y:S08]  /*8af0*/  HMMA.16816.F32 R68, R128, R136.reuse, R68 ;  /* 0x000000888044723c */ /* 0x090ff00000001844 */
[----:B------:R-:W-:Y:S08]  /*8b00*/  HMMA.16816.F32 R72, R124, R136, R72 ;  /* 0x000000887c48723c */ /* 0x000ff00000001848 */
[-C--:B--2---:R-:W-:Y:S08]  /*8b10*/  HMMA.16816.F32 R116, R128, R28.reuse, R116 ;  /* 0x0000001c8074723c */ /* 0x084ff00000001874 */
[C---:B------:R-:W-:Y:S08]  /*8b20*/  HMMA.16816.F32 R120, R124.reuse, R28, R120 ;  /* 0x0000001c7c78723c */ /* 0x040ff00000001878 */
[----:B------:R-:W-:Y:S08]  /*8b30*/  HMMA.16816.F32 R76, R124, R138, R76 ;  /* 0x0000008a7c4c723c */ /* 0x000ff0000000184c */
        /* <DEDUP_REMOVED lines=9> */
[----:B-1----:R-:W2:Y:S01]  /*8bd0*/  LDL R248, [R1+0x78] ;  /* 0x0000780001f87983 */ /* 0x002ea20000100800 */
[----:B------:R-:W-:-:S04]  /*8be0*/  DEPBAR.LE SB0, 0x0 ;  /* 0x000080000000791a */ /* 0x000fc80000000000 */
[----:B------:R-:W-:Y:S01]  /*8bf0*/  WARPSYNC 0xffffffff ;  /* 0xffffffff00007948 */ /* 0x000fe20003800000 */
[----:B------:R-:W-:Y:S01]  /*8c00*/  IADD3 R192, R250, -0x2, RZ ;  /* 0xfffffffefac07810 */ /* 0x000fe20007ffe0ff */
[----:B------:R-:W-:Y:S01]  /*8c10*/  IMAD.MOV.U32 R193, RZ, RZ, R240 ;  /* 0x000000ffffc17224 */ /* 0x000fe200078e00f0 */
[----:B------:R-:W1:Y:S01]  /*8c20*/  S2R R219, SR_TID.X ;  /* 0x0000000000db7919 */ /* 0x000e620000002100 */
[----:B------:R-:W-:Y:S01]  /*8c30*/  BSSY B1, `(.L_x_2242) ;  /* 0x00001c1000017945 */ /* 0x000fe20003800000 */
[----:B------:R-:W-:Y:S01]  /*8c40*/  SHF.R.S32.HI R4, RZ, 0x1f, R192 ;  /* 0x0000001fff047819 */ /* 0x000fe200000114c0 */
[----:B------:R-:W-:Y:S02]  /*8c50*/  IMAD R0, R199, R192, RZ ;  /* 0x000000c0c7007224 */ /* 0x000fe400078e02ff */
[----:B------:R-:W-:-:S04]  /*8c60*/  IMAD.WIDE.U32 R2, R192, R198, R242 ;  /* 0x000000c6c0027225 */ /* 0x000fc800078e00f2 */
[----:B------:R-:W-:Y:S01]  /*8c70*/  IMAD R4, R4, R198, R0 ;  /* 0x000000c604047224 */ /* 0x000fe200078e0200 */
[----:B------:R-:W-:Y:S01]  /*8c80*/  BAR.SYNC.DEFER_BLOCKING 0x0 ;  /* 0x0000000000007b1d */ /* 0x000fe20000010000 */
[----:B------:R-:W-:Y:S02]  /*8c90*/  IADD3 R0, P2, R211, R2, RZ ;  /* 0x00000002d3007210 */ /* 0x000fe40007f5e0ff */
[----:B------:R-:W-:-:S04]  /*8ca0*/  IMAD.IADD R3, R3, 0x1, R4 ;  /* 0x0000000103037824 */ /* 0x000fc800078e0204 */
[----:B------:R-:W-:Y:S02]  /*8cb0*/  IMAD.X R5, R222, 0x1, R3, P2 ;  /* 0x00000001de057824 */ /* 0x000fe400010e0603 */
[----:B-1----:R-:W-:-:S05]  /*8cc0*/  IMAD.SHL.U32 R219, R219, 0x2, RZ ;  /* 0x00000002dbdb7824 */ /* 0x002fca00078e00ff */
[----:B------:R-:W-:Y:S02]  /*8cd0*/  LOP3.LUT R219, R219, 0x6, RZ, 0xc0, !PT ;  /* 0x00000006dbdb7812 */ /* 0x000fe400078ec0ff */
[-C--:B--2---:R-:W-:Y:S02]  /*8ce0*/  ISETP.GE.AND P1, PT, R249, R248.reuse, PT ;  /* 0x000000f8f900720c */ /* 0x084fe40003f26270 */
[----:B------:R-:W-:-:S11]  /*8cf0*/  ISETP.GE.AND P0, PT, R241, R248, PT ;  /* 0x000000f8f100720c */ /* 0x000fd60003f06270 */
[CC--:B------:R-:W-:Y:S01]  /*8d00*/  @!P1 LEA R10, P5, R2.reuse, R238.reuse, 0x1 ;  /* 0x000000ee020a9211 */ /* 0x0c0fe200078a08ff */
[----:B------:R-:W-:Y:S01]  /*8d10*/  @P1 STS.128 [R220+0xa000], RZ ;  /* 0x00a000ffdc001388 */ /* 0x000fe20000000c00 */
[-C--:B------:R-:W-:Y:S02]  /*8d20*/  @!P0 LEA R6, P3, R2, R238.reuse, 0x1 ;  /* 0x000000ee02068211 */ /* 0x080fe400078608ff */
[-C--:B------:R-:W-:Y:S02]  /*8d30*/  @!P1 LEA R8, P4, R0, R238.reuse, 0x1 ;  /* 0x000000ee00089211 */ /* 0x080fe400078808ff */
[-CC-:B------:R-:W-:Y:S02]  /*8d40*/  @!P1 LEA.HI.X R11, R2, R239.reuse, R3.reuse, 0x1, P5 ;  /* 0x000000ef020b9211 */ /* 0x180fe400028f0c03 */
[----:B------:R-:W-:Y:S02]  /*8d50*/  @!P0 LEA R4, P2, R0, R238, 0x1 ;  /* 0x000000ee00048211 */ /* 0x000fe400078408ff */
[-C--:B------:R-:W-:Y:S01]  /*8d60*/  @!P0 LEA.HI.X R7, R2, R239.reuse, R3, 0x1, P3 ;  /* 0x000000ef02078211 */ /* 0x080fe200018f0c03 */
[----:B------:R-:W-:Y:S01]  /*8d70*/  @!PT LDS RZ, [RZ] ;  /* 0x00000000fffff984 */ /* 0x000fe20000000800 */
[----:B------:R-:W-:Y:S01]  /*8d80*/  @!PT LDS RZ, [RZ] ;  /* 0x00000000fffff984 */ /* 0x000fe20000000800 */
[----:B------:R-:W-:Y:S01]  /*8d90*/  @!PT LDS RZ, [RZ] ;  /* 0x00000000fffff984 */ /* 0x000fe20000000800 */
[----:B------:R1:W-:Y:S01]  /*8da0*/  @!P1 LDGSTS.E.BYPASS.LTC128B.128 [R220+0xa000], [R10.64] ;  /* 0x0a0000000adc9fae */ /* 0x0003e2000b901d44 */
[----:B------:R-:W-:-:S02]  /*8db0*/  @!P1 LEA.HI.X R9, R0, R239, R5, 0x1, P4 ;  /* 0x000000ef00099211 */ /* 0x000fc400020f0c05 */
[----:B------:R-:W-:Y:S01]  /*8dc0*/  @!P0 LEA.HI.X R5, R0, R239, R5, 0x1, P2 ;  /* 0x000000ef00058211 */ /* 0x000fe200010f0c05 */
[----:B------:R-:W-:Y:S01]  /*8dd0*/  @P0 STS.128 [R220+0xb000], RZ ;  /* 0x00b000ffdc000388 */ /* 0x000fe20000000c00 */
[----:B------:R-:W-:-:S03]  /*8de0*/  IMAD R0, R192, 0x20, R219 ;  /* 0x00000020c0007824 */ /* 0x000fc600078e02db */
[----:B------:R-:W-:Y:S01]  /*8df0*/  @!PT LDS RZ, [RZ] ;  /* 0x00000000fffff984 */ /* 0x000fe20000000800 */
[----:B------:R-:W-:Y:S01]  /*8e00*/  @!PT LDS RZ, [RZ] ;  /* 0x00000000fffff984 */ /* 0x000fe20000000800 */
[----:B------:R-:W-:Y:S01]  /*8e10*/  @!PT LDS RZ, [RZ] ;  /* 0x00000000fffff984 */ /* 0x000fe20000000800 */
[----:B------:R2:W-:Y:S01]  /*8e20*/  @!P0 LDGSTS.E.BYPASS.LTC128B.128 [R220+0xb000], [R6.64+0x80] ;  /* 0x0b00008006dc8fae */ /* 0x0005e2000b901d44 */
[----:B------:R-:W-:Y:S01]  /*8e30*/  IMAD.IADD R2, R223, 0x1, -R0 ;  /* 0x00000001df027824 */ /* 0x000fe200078e0a00 */
[C---:B------:R-:W-:Y:S02]  /*8e40*/  ISETP.GE.AND P6, PT, R0.reuse, R228, PT ;  /* 0x000000e40000720c */ /* 0x040fe40003fc6270 */
[----:B------:R-:W-:Y:S02]  /*8e50*/  @P1 STS.128 [R220+0xa800], RZ ;  /* 0x00a800ffdc001388 */ /* 0x000fe40000000c00 */
[----:B------:R-:W-:Y:S02]  /*8e60*/  IABS R2, R2 ;  /* 0x0000000200027213 */ /* 0x000fe40000000000 */
[----:B------:R-:W-:Y:S01]  /*8e70*/  @!PT LDS RZ, [RZ] ;  /* 0x00000000fffff984 */ /* 0x000fe20000000800 */
[----:B------:R-:W-:Y:S01]  /*8e80*/  @!PT LDS RZ, [RZ] ;  /* 0x00000000fffff984 */ /* 0x000fe20000000800 */
[----:B------:R-:W-:Y:S01]  /*8e90*/  @!PT LDS RZ, [RZ] ;  /* 0x00000000fffff984 */ /* 0x000fe20000000800 */
[----:B------:R1:W-:Y:S01]  /*8ea0*/  @!P1 LDGSTS.E.BYPASS.LTC128B.128 [R220+0xa800], [R8.64] ;  /* 0x0a80000008dc9fae */ /* 0x0003e2000b901d44 */
[----:B------:R-:W-:Y:S02]  /*8eb0*/  ISETP.GE.OR P6, PT, R0, R234, !P6 ;  /* 0x000000ea0000720c */ /* 0x000fe400077c6670 */
[----:B------:R-:W-:Y:S01]  /*8ec0*/  IMAD.MOV.U32 R3, RZ, RZ, R2 ;  /* 0x000000ffff037224 */ /* 0x000fe200078e0002 */
[----:B------:R-:W-:Y:S01]  /*8ed0*/  @P0 STS.128 [R220+0xb800], RZ ;  /* 0x00b800ffdc000388 */ /* 0x000fe20000000c00 */
[----:B------:R-:W-:-:S03]  /*8ee0*/  IMAD.IADD R2, R230, 0x1, -R0 ;  /* 0x00000001e6027824 */ /* 0x000fc600078e0a00 */
[----:B------:R-:W-:Y:S01]  /*8ef0*/  @!PT LDS RZ, [RZ] ;  /* 0x00000000fffff984 */ /* 0x000fe20000000800 */
[----:B------:R-:W-:Y:S01]  /*8f00*/  @!PT LDS RZ, [RZ] ;  /* 0x00000000fffff984 */ /* 0x000fe20000000800 */
[----:B------:R-:W-:Y:S01]  /*8f10*/  @!PT LDS RZ, [RZ] ;  /* 0x00000000fffff984 */ /* 0x000fe20000000800 */
[----:B------:R2:W-:Y:S02]  /*8f20*/  @!P0 LDGSTS.E.BYPASS.LTC128B.128 [R220+0xb800], [R4.64+0x80] ;  /* 0x0b80008004dc8fae */ /* 0x0005e4000b901d44 */
[----:B------:R-:W-:Y:S02]  /*8f30*/  IABS R2, R2 ;  /* 0x0000000200027213 */ /* 0x000fe40000000000 */
[----:B------:R-:W-:Y:S04]  /*8f40*/  LDSM.16.M88.4 R136, [R200+0x8000] ;  /* 0x00800000c888783b */ /* 0x000fe80000000200 */
[----:B------:R-:W3:Y:S04]  /*8f50*/  LDSM.16.M88.4 R20, [R202+0x2000] ;  /* 0x00200000ca14783b */ /* 0x000ee80000000200 */
[----:B------:R-:W4:Y:S04]  /*8f60*/  LDSM.16.M88.4 R24, [R202] ;  /* 0x00000000ca18783b */ /* 0x000f280000000200 */
[----:B------:R-:W-:Y:S04]  /*8f70*/  LDSM.16.M88.4 R32, [R212] ;  /* 0x00000000d420783b */ /* 0x000fe80000000200 */
[----:B-1----:R-:W-:Y:S04]  /*8f80*/  LDSM.16.M88.4 R8, [R204] ;  /* 0x00000000cc08783b */ /* 0x002fe80000000200 */
[----:B------:R-:W1:Y:S04]  /*8f90*/  LDSM.16.M88.4 R172, [R200+0x8800] ;  /* 0x00880000c8ac783b */ /* 0x000e680000000200 */
[----:B--2---:R-:W2:Y:S04]  /*8fa0*/  LDSM.16.M88.4 R4, [R204+0x2000] ;  /* 0x00200000cc04783b */ /* 0x004ea80000000200 */
[----:B------:R-:W0:Y:S01]  /*8fb0*/  LDGDEPBAR ;  /* 0x00000000000079af */ /* 0x000e220000000000 */
[-C--:B---3--:R-:W-:Y:S08]  /*8fc0*/  HMMA.16816.F32 R28, R20, R136.reuse, RZ ;  /* 0x00000088141c723c */ /* 0x088ff000000018ff */
[C---:B----4-:R-:W-:Y:S08]  /*8fd0*/  HMMA.16816.F32 R176, R24.reuse, R136, RZ ;  /* 0x0000008818b0723c */ /* 0x050ff000000018ff */
[----:B-1----:R-:W-:Y:S08]  /*8fe0*/  HMMA.16816.F32 R180, R24, R172, RZ ;  /* 0x000000ac18b4723c */ /* 0x002ff000000018ff */
[-C--:B--2---:R-:W-:Y:S01]  /*8ff0*/  HMMA.16816.F32 R188, R4, R32.reuse, R28 ;  /* 0x0000002004bc723c */ /* 0x084fe2000000181c */
[----:B------:R-:W1:Y:S07]  /*9000*/  LDSM.16.M88.4 R28, [R215] ;  /* 0x00000000d71c783b */ /* 0x000e6e0000000200 */
[----:B------:R-:W-:Y:S08]  /*9010*/  HMMA.16816.F32 R196, R8, R32, R176 ;  /* 0x0000002008c4723c */ /* 0x000ff000000018b0 */
[----:B------:R-:W-:Y:S11]  /*9020*/  HMMA.16816.F32 R176, R20, R172, RZ ;  /* 0x000000ac14b0723c */ /* 0x000ff600000018ff */
[----:B------:R-:W-:Y:S11]  /*9030*/  @!UPT UIADD3 URZ, URZ, URZ, URZ ;  /* 0x0000003f3f3ff290 */ /* 0x000ff6000fffe03f */
[----:B------:R-:W-:Y:S02]  /*9040*/  @!UPT UIADD3 URZ, URZ, URZ, URZ ;  /* 0x0000003f3f3ff290 */ /* 0x000fe4000fffe03f */
[----:B-1----:R-:W-:Y:S08]  /*9050*/  HMMA.16816.F32 R240, R4, R28, R176 ;  /* 0x0000001c04f0723c */ /* 0x002ff000000018b0 */
[-C--:B------:R-:W-:Y:S08]  /*9060*/  HMMA.16816.F32 R176, R20, R138.reuse, RZ ;  /* 0x0000008a14b0723c */ /* 0x080ff000000018ff */
[----:B------:R-:W-:Y:S08]  /*9070*/  HMMA.16816.F32 R136, R24, R138, RZ ;  /* 0x0000008a1888723c */ /* 0x000ff000000018ff */
[-C--:B------:R-:W-:Y:S08]  /*9080*/  HMMA.16816.F32 R20, R20, R174.reuse, RZ ;  /* 0x000000ae1414723c */ /* 0x080ff000000018ff */
[----:B------:R-:W-:Y:S08]  /*9090*/  HMMA.16816.F32 R24, R24, R174, RZ ;  /* 0x000000ae1818723c */ /* 0x000ff000000018ff */
[----:B------:R-:W-:Y:S08]  /*90a0*/  HMMA.16816.F32 R180, R8, R28, R180 ;  /* 0x0000001c08b4723c */ /* 0x000ff000000018b4 */
[C---:B------:R-:W-:Y:S08]  /*90b0*/  HMMA.16816.F32 R176, R4.reuse, R34, R176 ;  /* 0x0000002204b0723c */ /* 0x040ff000000018b0 */
[----:B------:R-:W-:Y:S01]  /*90c0*/  HMMA.16816.F32 R184, R4, R30, R20 ;  /* 0x0000001e04b8723c */ /* 0x000fe20000001814 */
[----:B------:R-:W-:Y:S04]  /*90d0*/  LDSM.16.M88.4 R4, [R210+0x2000] ;  /* 0x00200000d204783b */ /* 0x000fe80000000200 */
[----:B------:R-:W1:Y:S03]  /*90e0*/  LDSM.16.M88.4 R20, [R209+0x8000] ;  /* 0x00800000d114783b */ /* 0x000e660000000200 */
[C---:B------:R-:W-:Y:S08]  /*90f0*/  HMMA.16816.F32 R136, R8.reuse, R34, R136 ;  /* 0x000000220888723c */ /* 0x040ff00000001888 */
[----:B------:R-:W-:Y:S01]  /*9100*/  HMMA.16816.F32 R24, R8, R30, R24 ;  /* 0x0000001e0818723c */ /* 0x000fe20000001818 */
[----:B------:R-:W2:Y:S07]  /*9110*/  LDSM.16.M88.4 R8, [R210] ;  /* 0x00000000d208783b */ /* 0x000eae0000000200 */
[C---:B-1----:R-:W-:Y:S08]  /*9120*/  HMMA.16816.F32 R172, R4.reuse, R20, R188 ;  /* 0x0000001404ac723c */ /* 0x042ff000000018bc */
[----:B------:R-:W-:Y:S08]  /*9130*/  HMMA.16816.F32 R176, R4, R22, R176 ;  /* 0x0000001604b0723c */ /* 0x000ff000000018b0 */
[C---:B--2---:R-:W-:Y:S08]  /*9140*/  HMMA.16816.F32 R32, R8.reuse, R20, R196 ;  /* 0x000000140820723c */ /* 0x044ff000000018c4 */
        /* <DEDUP_REMOVED lines=62> */
[----:B------:R-:W-:-:S06]  /*9530*/  DEPBAR.LE SB0, 0x0 ;  /* 0x000080000000791a */ /* 0x000fcc0000000000 */
[C---:B-1----:R-:W-:Y:S08]  /*9540*/  HMMA.16816.F32 R240, R4.reuse, R20, R136 ;  /* 0x0000001404f0723c */ /* 0x042ff00000001888 */
[-C--:B------:R-:W-:Y:S08]  /*9550*/  HMMA.16816.F32 R176, R4, R22.reuse, R28 ;  /* 0x0000001604b0723c */ /* 0x080ff0000000181c */
[C---:B------:R-:W-:Y:S08]  /*9560*/  HMMA.16816.F32 R4, R8.reuse, R22, R24 ;  /* 0x000000160804723c */ /* 0x040ff00000001818 */
[----:B------:R-:W-:Y:S01]  /*9570*/  HMMA.16816.F32 R248, R8, R20, R172 ;  /* 0x0000001408f8723c */ /* 0x000fe200000018ac */
[----:B------:R1:W-:Y:S07]  /*9580*/  I2F R9, R3 ;  /* 0x0000000300097306 */ /* 0x0003ee0000201400 */
[----:B------:R-:W-:-:S02]  /*9590*/  IMAD.MOV.U32 R28, RZ, RZ, R179 ;  /* 0x000000ffff1c7224 */ /* 0x000fc400078e00b3 */
[----:B------:R-:W-:Y:S02]  /*95a0*/  IMAD.MOV.U32 R211, RZ, RZ, R178 ;  /* 0x000000ffffd37224 */ /* 0x000fe400078e00b2 */
[----:B------:R-:W-:Y:S02]  /*95b0*/  IMAD.MOV.U32 R31, RZ, RZ, R177 ;  /* 0x000000ffff1f7224 */ /* 0x000fe400078e00b1 */
[----:B------:R-:W-:Y:S02]  /*95c0*/  IMAD.MOV.U32 R32, RZ, RZ, R176 ;  /* 0x000000ffff207224 */ /* 0x000fe400078e00b0 */
[----:B------:R-:W-:Y:S02]  /*95d0*/  IMAD.MOV.U32 R33, RZ, RZ, R4 ;  /* 0x000000ffff217224 */ /* 0x000fe400078e0004 */
[----:B------:R-:W-:Y:S02]  /*95e0*/  IMAD.IADD R4, R224, 0x1, -R0 ;  /* 0x00000001e0047824 */ /* 0x000fe400078e0a00 */
[----:B-1----:R-:W-:-:S02]  /*95f0*/  IMAD.MOV.U32 R3, RZ, RZ, R2 ;  /* 0x000000ffff037224 */ /* 0x002fc400078e0002 */
[----:B------:R-:W-:Y:S01]  /*9600*/  IMAD.MOV.U32 R179, RZ, RZ, R5 ;  /* 0x000000ffffb37224 */ /* 0x000fe200078e0005 */
[----:B------:R-:W-:Y:S01]  /*9610*/  IABS R2, R4 ;  /* 0x0000000400027213 */ /* 0x000fe20000000000 */
[----:B------:R1:W2:Y:S01]  /*9620*/  I2F R10, R3 ;  /* 0x00000003000a7306 */ /* 0x0002a20000201400 */
[----:B------:R-:W-:Y:S02]  /*9630*/  IMAD.MOV.U32 R178, RZ, RZ, R7 ;  /* 0x000000ffffb27224 */ /* 0x000fe400078e0007 */
[----:B------:R-:W-:Y:S02]  /*9640*/  IMAD.MOV.U32 R25, RZ, RZ, R6 ;  /* 0x000000ffff197224 */ /* 0x000fe400078e0006 */
[----:B------:R-:W-:Y:S01]  /*9650*/  IMAD.MOV.U32 R4, RZ, RZ, R2 ;  /* 0x000000ffff047224 */ /* 0x000fe200078e0002 */
[----:B------:R-:W-:-:S03]  /*9660*/  IADD3 R2, R0, 0x1, RZ ;  /* 0x0000000100027810 */ /* 0x000fc60007ffe0ff */
[----:B------:R3:W4:Y:S01]  /*9670*/  I2F R8, R4 ;  /* 0x0000000400087306 */ /* 0x0007220000201400 */
[C---:B------:R-:W-:Y:S01]  /*9680*/  ISETP.GE.AND P5, PT, R2.reuse, R228, PT ;  /* 0x000000e40200720c */ /* 0x040fe20003fa6270 */
[----:B------:R-:W-:Y:S01]  /*9690*/  IMAD.IADD R5, R223, 0x1, -R2 ;  /* 0x00000001df057824 */ /* 0x000fe200078e0a02 */
[----:B------:R-:W-:Y:S01]  /*96a0*/  BAR.SYNC.DEFER_BLOCKING 0x0 ;  /* 0x0000000000007b1d */ /* 0x000fe20000010000 */
[C---:B------:R-:W-:Y:S02]  /*96b0*/  ISETP.GE.AND P4, PT, R2.reuse, R227, PT ;  /* 0x000000e30200720c */ /* 0x040fe40003f86270 */
[C---:B------:R-:W-:Y:S01]  /*96c0*/  ISETP.GE.AND P3, PT, R2.reuse, R226, PT ;  /* 0x000000e20200720c */ /* 0x040fe20003f66270 */
[----:B-1----:R-:W-:Y:S01]  /*96d0*/  IMAD.IADD R3, R229, 0x1, -R0 ;  /* 0x00000001e5037824 */ /* 0x002fe200078e0a00 */
[----:B------:R-:W-:Y:S01]  /*96e0*/  ISETP.GE.AND P2, PT, R2, R225, PT ;  /* 0x000000e10200720c */ /* 0x000fe20003f46270 */
[----:B--2---:R-:W-:Y:S01]  /*96f0*/  FFMA.FTZ R10, R10, -R216, R182 ;  /* 0x800000d80a0a7223 */ /* 0x004fe200000100b6 */
[----:B------:R-:W-:-:S02]  /*9700*/  ISETP.GE.OR P5, PT, R2, R234, !P5 ;  /* 0x000000ea0200720c */ /* 0x000fc40006fa6670 */
[----:B------:R-:W-:Y:S02]  /*9710*/  IABS R3, R3 ;  /* 0x0000000300037213 */ /* 0x000fe40000000000 */
[C---:B------:R-:W-:Y:S02]  /*9720*/  ISETP.GE.OR P4, PT, R2.reuse, R233, !P4 ;  /* 0x000000e90200720c */ /* 0x040fe40006786670 */
[----:B------:R-:W-:Y:S01]  /*9730*/  ISETP.GE.OR P3, PT, R2, R232, !P3 ;  /* 0x000000e80200720c */ /* 0x000fe20005f66670 */
[----:B---3--:R-:W-:Y:S01]  /*9740*/  IMAD.MOV.U32 R4, RZ, RZ, R3 ;  /* 0x000000ffff047224 */ /* 0x008fe200078e0003 */
[----:B------:R-:W-:Y:S01]  /*9750*/  IABS R3, R5 ;  /* 0x0000000500037213 */ /* 0x000fe20000000000 */
[----:B------:R-:W-:Y:S01]  /*9760*/  IMAD.IADD R5, R224, 0x1, -R2 ;  /* 0x00000001e0057824 */ /* 0x000fe200078e0a02 */
[----:B------:R-:W-:Y:S01]  /*9770*/  ISETP.GE.OR P2, PT, R2, R231, !P2 ;  /* 0x000000e70200720c */ /* 0x000fe20005746670 */
[----:B------:R1:W2:Y:S01]  /*9780*/  I2F R7, R4 ;  /* 0x0000000400077306 */ /* 0x0002a20000201400 */
[----:B----4-:R-:W-:-:S02]  /*9790*/  FFMA.FTZ R11, R8, -R216, R196 ;  /* 0x800000d8080b7223 */ /* 0x010fc400000100c4 */
[----:B-1----:R-:W-:Y:S02]  /*97a0*/  IMAD.MOV.U32 R4, RZ, RZ, R3 ;  /* 0x000000ffff047224 */ /* 0x002fe400078e0003 */
[----:B------:R-:W-:-:S03]  /*97b0*/  IMAD.IADD R3, R230, 0x1, -R2 ;  /* 0x00000001e6037824 */ /* 0x000fc600078e0a02 */
[----:B------:R1:W3:Y:S01]  /*97c0*/  I2F R6, R4 ;  /* 0x0000000400067306 */ /* 0x0002e20000201400 */
[----:B------:R-:W-:Y:S01]  /*97d0*/  IMAD.IADD R2, R229, 0x1, -R2 ;  /* 0x00000001e5027824 */ /* 0x000fe200078e0a02 */
[----:B------:R-:W-:Y:S01]  /*97e0*/  IABS R3, R3 ;  /* 0x0000000300037213 */ /* 0x000fe20000000000 */
[----:B--2---:R-:W-:-:S04]  /*97f0*/  FFMA.FTZ R22, R7, -R216, R198 ;  /* 0x800000d807167223 */ /* 0x004fc800000100c6 */
[----:B-1----:R-:W-:Y:S01]  /*9800*/  IMAD.MOV.U32 R4, RZ, RZ, R3 ;  /* 0x000000ffff047224 */ /* 0x002fe200078e0003 */
[----:B------:R-:W-:Y:S01]  /*9810*/  IABS R3, R5 ;  /* 0x0000000500037213 */ /* 0x000fe20000000000 */
[-C--:B---3--:R-:W-:Y:S02]  /*9820*/  FFMA.FTZ R23, R6, -R216.reuse, R181 ;  /* 0x800000d806177223 */ /* 0x088fe400000100b5 */
[----:B------:R-:W-:Y:S02]  /*9830*/  FFMA.FTZ R5, R9, -R216, R180 ;  /* 0x800000d809057223 */ /* 0x000fe400000100b4 */
[----:B------:R-:W1:Y:S01]  /*9840*/  I2F R4, R4 ;  /* 0x0000000400047306 */ /* 0x000e620000201400 */
[----:B------:R-:W-:Y:S02]  /*9850*/  FSEL R30, R23, -INF , !P5 ;  /* 0xff800000171e7808 */ /* 0x000fe40006800000 */
[----:B------:R-:W-:Y:S02]  /*9860*/  FSEL R136, R5, -INF , !P6 ;  /* 0xff80000005887808 */ /* 0x000fe40007000000 */
[----:B------:R-:W-:-:S03]  /*9870*/  ISETP.GE.AND P6, PT, R0, R227, PT ;  /* 0x000000e30000720c */ /* 0x000fc60003fc6270 */
[----:B------:R-:W2:Y:S01]  /*9880*/  I2F R3, R3 ;  /* 0x0000000300037306 */ /* 0x000ea20000201400 */
[----:B------:R-:W-:-:S04]  /*9890*/  ISETP.GE.OR P6, PT, R0, R233, !P6 ;  /* 0x000000e90000720c */ /* 0x000fc800077c6670 */
[----:B------:R-:W-:Y:S02]  /*98a0*/  FSEL R138, R10, -INF , !P6 ;  /* 0xff8000000a8a7808 */ /* 0x000fe40007000000 */
[----:B------:R-:W-:Y:S01]  /*98b0*/  ISETP.GE.AND P6, PT, R0, R226, PT ;  /* 0x000000e20000720c */ /* 0x000fe20003fc6270 */
[----:B-1----:R-:W-:Y:S01]  /*98c0*/  FFMA.FTZ R21, R4, -R216, R183 ;  /* 0x800000d804157223 */ /* 0x002fe200000100b7 */
[----:B------:R-:W-:Y:S02]  /*98d0*/  IABS R4, R2 ;  /* 0x0000000200047213 */ /* 0x000fe40000000000 */
[C---:B------:R-:W-:Y:S02]  /*98e0*/  ISETP.GE.OR P6, PT, R0.reuse, R232, !P6 ;  /* 0x000000e80000720c */ /* 0x040fe400077c6670 */
[----:B------:R1:W-:Y:S01]  /*98f0*/  I2F R24, R4 ;  /* 0x0000000400187306 */ /* 0x0003e20000201400 */
[----:B------:R-:W-:Y:S01]  /*9900*/  FSEL R137, R21, -INF , !P4 ;  /* 0xff80000015897808 */ /* 0x000fe20006000000 */
[----:B--2---:R-:W-:Y:S01]  /*9910*/  FFMA.FTZ R20, R3, -R216, R197 ;  /* 0x800000d803147223 */ /* 0x004fe200000100c5 */
[----:B------:R-:W-:-:S02]  /*9920*/  IADD3 R3, R0, 0x8, RZ ;  /* 0x0000000800037810 */ /* 0x000fc40007ffe0ff */
[----:B------:R-:W-:Y:S02]  /*9930*/  FSEL R173, R11, -INF , !P6 ;  /* 0xff8000000bad7808 */ /* 0x000fe40007000000 */
[----:B------:R-:W-:Y:S01]  /*9940*/  ISETP.GE.AND P6, PT, R0, R225, PT ;  /* 0x000000e10000720c */ /* 0x000fe20003fc6270 */
[----:B------:R-:W-:Y:S01]  /*9950*/  IMAD.IADD R2, R223, 0x1, -R3 ;  /* 0x00000001df027824 */ /* 0x000fe200078e0a03 */
[----:B------:R-:W-:Y:S02]  /*9960*/  FSEL R174, R20, -INF , !P3 ;  /* 0xff80000014ae7808 */ /* 0x000fe40005800000 */
[----:B------:R-:W-:Y:S02]  /*9970*/  ISETP.GE.OR P6, PT, R0, R231, !P6 ;  /* 0x000000e70000720c */ /* 0x000fe400077c6670 */
[----:B------:R-:W-:Y:S02]  /*9980*/  IABS R2, R2 ;  /* 0x0000000200027213 */ /* 0x000fe40000000000 */
[----:B------:R-:W-:-:S02]  /*9990*/  FSEL R177, R22, -INF , !P6 ;  /* 0xff80000016b17808 */ /* 0x000fc40007000000 */
[C---:B------:R-:W-:Y:S01]  /*99a0*/  ISETP.GE.AND P6, PT, R3.reuse, R228, PT ;  /* 0x000000e40300720c */ /* 0x040fe20003fc6270 */
[----:B-1----:R-:W-:Y:S01]  /*99b0*/  IMAD.MOV.U32 R4, RZ, RZ, R2 ;  /* 0x000000ffff047224 */ /* 0x002fe200078e0002 */
[C---:B------:R-:W-:Y:S01]  /*99c0*/  ISETP.GE.AND P5, PT, R3.reuse, R227, PT ;  /* 0x000000e30300720c */ /* 0x040fe20003fa6270 */
[----:B------:R-:W-:Y:S01]  /*99d0*/  IMAD.IADD R2, R230, 0x1, -R3 ;  /* 0x00000001e6027824 */ /* 0x000fe200078e0a03 */
[C---:B------:R-:W-:Y:S01]  /*99e0*/  ISETP.GE.AND P4, PT, R3.reuse, R226, PT ;  /* 0x000000e20300720c */ /* 0x040fe20003f86270 */
[----:B------:R1:W2:Y:S01]  /*99f0*/  I2F R6, R4 ;  /* 0x0000000400067306 */ /* 0x0002a20000201400 */
[C---:B------:R-:W-:Y:S02]  /*9a00*/  ISETP.GE.AND P3, PT, R3.reuse, R225, PT ;  /* 0x000000e10300720c */ /* 0x040fe40003f66270 */
[----:B------:R-:W-:Y:S02]  /*9a10*/  IABS R2, R2 ;  /* 0x0000000200027213 */ /* 0x000fe40000000000 */
[----:B------:R-:W-:-:S02]  /*9a20*/  ISETP.GE.OR P6, PT, R3, R234, !P6 ;  /* 0x000000ea0300720c */ /* 0x000fc400077c6670 */
[C---:B------:R-:W-:Y:S02]  /*9a30*/  ISETP.GE.OR P5, PT, R3.reuse, R233, !P5 ;  /* 0x000000e90300720c */ /* 0x040fe40006fa6670 */
[C---:B------:R-:W-:Y:S02]  /*9a40*/  ISETP.GE.OR P4, PT, R3.reuse, R232, !P4 ;  /* 0x000000e80300720c */ /* 0x040fe40006786670 */
[----:B------:R-:W-:Y:S01]  /*9a50*/  ISETP.GE.OR P3, PT, R3, R231, !P3 ;  /* 0x000000e70300720c */ /* 0x000fe20005f66670 */
[----:B-1----:R-:W-:Y:S02]  /*9a60*/  IMAD.MOV.U32 R4, RZ, RZ, R2 ;  /* 0x000000ffff047224 */ /* 0x002fe400078e0002 */
[----:B------:R-:W-:Y:S02]  /*9a70*/  IMAD.IADD R2, R224, 0x1, -R3 ;  /* 0x00000001e0027824 */ /* 0x000fe400078e0a03 */
[----:B------:R1:W-:Y:S01]  /*9a80*/  I2F R9, R4 ;  /* 0x0000000400097306 */ /* 0x0003e20000201400 */
[----:B--2---:R-:W-:-:S02]  /*9a90*/  FFMA.FTZ R6, R6, -R216, R184 ;  /* 0x800000d806067223 */ /* 0x004fc400000100b8 */
[----:B------:R-:W-:-:S03]  /*9aa0*/  IABS R2, R2 ;  /* 0x0000000200027213 */ /* 0x000fc60000000000 */
[----:B------:R-:W-:Y:S02]  /*9ab0*/  FSEL R27, R6, -INF , !P6 ;  /* 0xff800000061b7808 */ /* 0x000fe40007000000 */
[----:B------:R-:W-:Y:S02]  /*9ac0*/  IMAD.MOV.U32 R5, RZ, RZ, R2 ;  /* 0x000000ffff057224 */ /* 0x000fe400078e0002 */
[----:B------:R-:W-:Y:S02]  /*9ad0*/  IMAD.IADD R2, R229, 0x1, -R3 ;  /* 0x00000001e5027824 */ /* 0x000fe400078e0a03 */
[----:B------:R2:W3:Y:S01]  /*9ae0*/  I2F R8, R5 ;  /* 0x0000000500087306 */ /* 0x0004e20000201400 */
[----:B------:R-:W-:Y:S02]  /*9af0*/  FFMA.FTZ R3, R24, -R216, R199 ;  /* 0x800000d818037223 */ /* 0x000fe400000100c7 */
[----:B-1----:R-:W-:Y:S02]  /*9b00*/  IABS R4, R2 ;  /* 0x0000000200047213 */ /* 0x002fe40000000000 */
[----:B------:R-:W-:-:S02]  /*9b10*/  IADD3 R2, R0, 0x9, RZ ;  /* 0x0000000900027810 */ /* 0x000fc40007ffe0ff */
[----:B------:R-:W-:Y:S02]  /*9b20*/  FSEL R176, R3, -INF , !P2 ;  /* 0xff80000003b07808 */ /* 0x000fe40005000000 */
[C---:B------:R-:W-:Y:S02]  /*9b30*/  ISETP.GE.AND P2, PT, R2.reuse, R228, PT ;  /* 0x000000e40200720c */ /* 0x040fe40003f46270 */
[C---:B------:R-:W-:Y:S02]  /*9b40*/  ISETP.GE.AND P6, PT, R2.reuse, R227, PT ;  /* 0x000000e30200720c */ /* 0x040fe40003fc6270 */
[C---:B------:R-:W-:Y:S01]  /*9b50*/  ISETP.GE.OR P2, PT, R2.reuse, R234, !P2 ;  /* 0x000000ea0200720c */ /* 0x040fe20005746670 */
[----:B--2---:R-:W-:Y:S01]  /*9b60*/  IMAD.MOV.U32 R5, RZ, RZ, R4 ;  /* 0x000000ffff057224 */ /* 0x004fe200078e0004 */
[----:B------:R-:W-:Y:S01]  /*9b70*/  ISETP.GE.OR P6, PT, R2, R233, !P6 ;  /* 0x000000e90200720c */ /* 0x000fe200077c6670 */
[----:B------:R-:W-:Y:S02]  /*9b80*/  IMAD.IADD R4, R223, 0x1, -R2 ;  /* 0x00000001df047824 */ /* 0x000fe400078e0a02 */
[----:B------:R1:W2:Y:S01]  /*9b90*/  I2F R7, R5 ;  /* 0x0000000500077306 */ /* 0x0002a20000201400 */
[----:B---3--:R-:W-:-:S02]  /*9ba0*/  FFMA.FTZ R8, R8, -R216, R188 ;  /* 0x800000d808087223 */ /* 0x008fc400000100bc */
[----:B------:R-:W-:-:S03]  /*9bb0*/  IABS R4, R4 ;  /* 0x0000000400047213 */ /* 0x000fc60000000000 */
[----:B------:R-:W-:Y:S02]  /*9bc0*/  FSEL R139, R8, -INF , !P4 ;  /* 0xff800000088b7808 */ /* 0x000fe40006000000 */
[C---:B------:R-:W-:Y:S01]  /*9bd0*/  ISETP.GE.AND P4, PT, R2.reuse, R225, PT ;  /* 0x000000e10200720c */ /* 0x040fe20003f86270 */
[----:B------:R-:W3:Y:S03]  /*9be0*/  I2F R4, R4 ;  /* 0x0000000400047306 */ /* 0x000ee60000201400 */
[----:B------:R-:W-:Y:S01]  /*9bf0*/  ISETP.GE.OR P4, PT, R2, R231, !P4 ;  /* 0x000000e70200720c */ /* 0x000fe20006786670 */
[-C--:B-1----:R-:W-:Y:S02]  /*9c00*/  FFMA.FTZ R5, R9, -R216.reuse, R186 ;  /* 0x800000d809057223 */ /* 0x082fe400000100ba */
[----:B--2---:R-:W-:-:S03]  /*9c10*/  FFMA.FTZ R20, R7, -R216, R190 ;  /* 0x800000d807147223 */ /* 0x004fc600000100be */
[----:B------:R-:W-:Y:S02]  /*9c20*/  FSEL R35, R5, -INF , !P5 ;  /* 0xff80000005237808 */ /* 0x000fe40006800000 */
[----:B------:R-:W-:Y:S01]  /*9c30*/  ISETP.GE.AND P5, PT, R2, R226, PT ;  /* 0x000000e20200720c */ /* 0x000fe20003fa6270 */
[----:B---3--:R-:W-:Y:S01]  /*9c40*/  FFMA.FTZ R11, R4, -R216, R185 ;  /* 0x800000d8040b7223 */ /* 0x008fe200000100b9 */
[----:B------:R-:W-:Y:S01]  /*9c50*/  FSEL R175, R20, -INF , !P3 ;  /* 0xff80000014af7808 */ /* 0x000fe20005800000 */
[----:B------:R-:W-:Y:S01]  /*9c60*/  IMAD.IADD R4, R230, 0x1, -R2 ;  /* 0x00000001e6047824 */ /* 0x000fe200078e0a02 */
[----:B------:R-:W-:Y:S02]  /*9c70*/  ISETP.GE.OR P5, PT, R2, R232, !P5 ;  /* 0x000000e80200720c */ /* 0x000fe40006fa6670 */
        /* <DEDUP_REMOVED lines=11> */
[C---:B------:R-:W-:Y:S01]  /*9d30*/  ISETP.GE.AND P3, PT, R2.reuse, R228, PT ;  /* 0x000000e40200720c */ /* 0x040fe20003f66270 */
[----:B---3--:R-:W-:Y:S01]  /*9d40*/  IMAD.IADD R3, R223, 0x1, -R2 ;  /* 0x00000001df037824 */ /* 0x008fe200078e0a02 */
[----:B------:R1:W-:Y:S01]  /*9d50*/  I2F R21, R4 ;  /* 0x0000000400157306 */ /* 0x0003e20000201400 */
[C---:B------:R-:W-:Y:S02]  /*9d60*/  ISETP.GE.AND P2, PT, R2.reuse, R227, PT ;  /* 0x000000e30200720c */ /* 0x040fe40003f46270 */
[C---:B------:R-:W-:Y:S02]  /*9d70*/  ISETP.GE.OR P3, PT, R2.reuse, R234, !P3 ;  /* 0x000000ea0200720c */ /* 0x040fe40005f66670 */
[----:B------:R-:W-:Y:S02]  /*9d80*/  IABS R3, R3 ;  /* 0x0000000300037213 */ /* 0x000fe40000000000 */
[----:B------:R-:W-:-:S03]  /*9d90*/  ISETP.GE.OR P2, PT, R2, R233, !P2 ;  /* 0x000000e90200720c */ /* 0x000fc60005746670 */
        /* <DEDUP_REMOVED lines=10> */
[-C--:B--2---:R-:W-:Y:S02]  /*9e40*/  FFMA.FTZ R5, R10, -R216.reuse, R187 ;  /* 0x800000d80a057223 */ /* 0x084fe400000100bb */
[----:B------:R1:W2:Y:S01]  /*9e50*/  I2F R6, R4 ;  /* 0x0000000400067306 */ /* 0x0002a20000201400 */
[-C--:B---3--:R-:W-:Y:S02]  /*9e60*/  FFMA.FTZ R7, R7, -R216.reuse, R250 ;  /* 0x800000d807077223 */ /* 0x088fe400000100fa */
[----:B------:R-:W-:Y:S01]  /*9e70*/  FSEL R26, R5, -INF , !P6 ;  /* 0xff800000051a7808 */ /* 0x000fe20007000000 */
[----:B------:R-:W-:Y:S01]  /*9e80*/  FFMA.FTZ R5, R9, -R216, R248 ;  /* 0x800000d809057223 */ /* 0x000fe200000100f8 */
[C---:B------:R-:W-:Y:S02]  /*9e90*/  ISETP.GE.AND P6, PT, R2.reuse, R226, PT ;  /* 0x000000e20200720c */ /* 0x040fe40003fc6270 */
[----:B------:R-:W-:Y:S01]  /*9ea0*/  FSEL R22, R7, -INF , !P2 ;  /* 0xff80000007167808 */ /* 0x000fe20005000000 */
[----:B------:R-:W3:Y:S01]  /*9eb0*/  I2F R3, R3 ;  /* 0x0000000300037306 */ /* 0x000ee20000201400 */
[----:B------:R-:W-:-:S02]  /*9ec0*/  ISETP.GE.OR P6, PT, R2, R232, !P6 ;  /* 0x000000e80200720c */ /* 0x000fc400077c6670 */
[----:B------:R-:W-:Y:S01]  /*9ed0*/  FSEL R10, R5, -INF , !P3 ;  /* 0xff800000050a7808 */ /* 0x000fe20005800000 */
[-C--:B-1----:R-:W-:Y:S02]  /*9ee0*/  FFMA.FTZ R4, R8, -R216.reuse, R189 ;  /* 0x800000d808047223 */ /* 0x082fe400000100bd */
[----:B--2---:R-:W-:-:S03]  /*9ef0*/  FFMA.FTZ R6, R6, -R216, R240 ;  /* 0x800000d806067223 */ /* 0x004fc600000100f0 */
[----:B------:R-:W-:Y:S01]  /*9f00*/  FSEL R34, R4, -INF , !P5 ;  /* 0xff80000004227808 */ /* 0x000fe20006800000 */
[-C--:B------:R-:W-:Y:S01]  /*9f10*/  FFMA.FTZ R4, R21, -R216.reuse, R191 ;  /* 0x800000d815047223 */ /* 0x080fe200000100bf */
[----:B------:R-:W-:Y:S01]  /*9f20*/  ISETP.GE.AND P5, PT, R2, R225, PT ;  /* 0x000000e10200720c */ /* 0x000fe20003fa6270 */
[----:B---3--:R-:W-:Y:S01]  /*9f30*/  FFMA.FTZ R21, R3, -R216, R242 ;  /* 0x800000d803157223 */ /* 0x008fe200000100f2 */
[----:B------:R-:W-:Y:S02]  /*9f40*/  FSEL R29, R6, -INF , !P6 ;  /* 0xff800000061d7808 */ /* 0x000fe40007000000 */
[----:B------:R-:W-:Y:S02]  /*9f50*/  ISETP.GE.OR P5, PT, R2, R231, !P5 ;  /* 0x000000e70200720c */ /* 0x000fe40006fa6670 */
[----:B------:R-:W-:Y:S02]  /*9f60*/  IADD3 R2, R0, 0x11, RZ ;  /* 0x0000001100027810 */ /* 0x000fe40007ffe0ff */
[----:B------:R-:W-:-:S02]  /*9f70*/  FSEL R172, R4, -INF , !P4 ;  /* 0xff80000004ac7808 */ /* 0x000fc40006000000 */
[C---:B------:R-:W-:Y:S01]  /*9f80*/  ISETP.GE.AND P4, PT, R2.reuse, R228, PT ;  /* 0x000000e40200720c */ /* 0x040fe20003f86270 */
[--C-:B------:R-:W-:Y:S01]  /*9f90*/  IMAD.IADD R3, R223, 0x1, -R2.reuse ;  /* 0x00000001df037824 */ /* 0x100fe200078e0a02 */
[C---:B------:R-:W-:Y:S02]  /*9fa0*/  ISETP.GE.AND P3, PT, R2.reuse, R227, PT ;  /* 0x000000e30200720c */ /* 0x040fe40003f66270 */
[C---:B------:R-:W-:Y:S02]  /*9fb0*/  ISETP.GE.AND P2, PT, R2.reuse, R226, PT ;  /* 0x000000e20200720c */ /* 0x040fe40003f46270 */
[----:B------:R-:W-:Y:S02]  /*9fc0*/  IABS R3, R3 ;  /* 0x0000000300037213 */ /* 0x000fe40000000000 */
[C---:B------:R-:W-:Y:S02]  /*9fd0*/  ISETP.GE.AND P6, PT, R2.reuse, R225, PT ;  /* 0x000000e10200720c */ /* 0x040fe40003fc6270 */
[C---:B------:R-:W-:Y:S01]  /*9fe0*/  ISETP.GE.OR P4, PT, R2.reuse, R234, !P4 ;  /* 0x000000ea0200720c */ /* 0x040fe20006786670 */
[----:B------:R-:W-:Y:S01]  /*9ff0*/  IMAD.MOV.U32 R4, RZ, RZ, R3 ;  /* 0x000000ffff047224 */ /* 0x000fe200078e0003 */
[----:B------:R-:W-:Y:S01]  /*a000*/  ISETP.GE.OR P3, PT, R2, R233, !P3 ;  /* 0x000000e90200720c */ /* 0x000fe20005f66670 */
[----:B------:R-:W-:Y:S01]  /*a010*/  IMAD.IADD R3, R230, 0x1, -R2 ;  /* 0x00000001e6037824 */ /* 0x000fe200078e0a02 */
[C---:B------:R-:W-:Y:S01]  /*a020*/  ISETP.GE.OR P2, PT, R2.reuse, R232, !P2 ;  /* 0x000000e80200720c */ /* 0x040fe20005746670 */
[----:B------:R1:W-:Y:S01]  /*a030*/  I2F R9, R4 ;  /* 0x0000000400097306 */ /* 0x0003e20000201400 */
[----:B------:R-:W-:-:S02]  /*a040*/  ISETP.GE.OR P6, PT, R2, R231, !P6 ;  /* 0x000000e70200720c */ /* 0x000fc400077c6670 */
[----:B------:R-:W-:-:S05]  /*a050*/  IABS R3, R3 ;  /* 0x0000000300037213 */ /* 0x000fca0000000000 */
[----:B-1----:R-:W-:Y:S02]  /*a060*/  IMAD.MOV.U32 R4, RZ, RZ, R3 ;  /* 0x000000ffff047224 */ /* 0x002fe400078e0003 */
[----:B------:R-:W-:Y:S02]  /*a070*/  IMAD.IADD R3, R224, 0x1, -R2 ;  /* 0x00000001e0037824 */ /* 0x000fe400078e0a02 */
[----:B------:R1:W2:Y:S03]  /*a080*/  I2F R6, R4 ;  /* 0x0000000400067306 */ /* 0x0002a60000201400 */
[----:B------:R-:W-:-:S05]  /*a090*/  IABS R3, R3 ;  /* 0x0000000300037213 */ /* 0x000fca0000000000 */
[----:B------:R3:W4:Y:S01]  /*a0a0*/  I2F R7, R3 ;  /* 0x0000000300077306 */ /* 0x0007220000201400 */
[----:B-1----:R-:W-:Y:S01]  /*a0b0*/  IMAD.IADD R4, R229, 0x1, -R2 ;  /* 0x00000001e5047824 */ /* 0x002fe200078e0a02 */
[----:B------:R-:W-:Y:S01]  /*a0c0*/  IADD3 R2, R0, 0x18, RZ ;  /* 0x0000001800027810 */ /* 0x000fe20007ffe0ff */
[----:B--2---:R-:W-:Y:S01]  /*a0d0*/  FFMA.FTZ R6, R6, -R216, R251 ;  /* 0x800000d806067223 */ /* 0x004fe200000100fb */
[----:B------:R-:W-:Y:S02]  /*a0e0*/  IADD3 R0, R0, 0x19, RZ ;  /* 0x0000001900007810 */ /* 0x000fe40007ffe0ff */
[----:B------:R-:W-:Y:S01]  /*a0f0*/  IABS R4, R4 ;  /* 0x0000000400047213 */ /* 0x000fe20000000000 */
[--C-:B------:R-:W-:Y:S02]  /*a100*/  IMAD.IADD R5, R224, 0x1, -R2.reuse ;  /* 0x00000001e0057824 */ /* 0x100fe400078e0a02 */
[----:B---3--:R-:W-:Y:S01]  /*a110*/  IMAD.IADD R3, R223, 0x1, -R2 ;  /* 0x00000001df037824 */ /* 0x008fe200078e0a02 */
[----:B------:R1:W2:Y:S01]  /*a120*/  I2F R11, R4 ;  /* 0x00000004000b7306 */ /* 0x0002a20000201400 */
[----:B----4-:R-:W-:-:S03]  /*a130*/  FFMA.FTZ R7, R7, -R216, R241 ;  /* 0x800000d807077223 */ /* 0x010fc600000100f1 */
[----:B------:R-:W-:-:S05]  /*a140*/  IABS R3, R3 ;  /* 0x0000000300037213 */ /* 0x000fca0000000000 */
[----:B-1----:R-:W-:Y:S02]  /*a150*/  IMAD.MOV.U32 R4, RZ, RZ, R3 ;  /* 0x000000ffff047224 */ /* 0x002fe400078e0003 */
[----:B------:R-:W-:Y:S02]  /*a160*/  IMAD.IADD R3, R230, 0x1, -R2 ;  /* 0x00000001e6037824 */ /* 0x000fe400078e0a02 */
[----:B------:R1:W3:Y:S01]  /*a170*/  I2F R8, R4 ;  /* 0x0000000400087306 */ /* 0x0002e20000201400 */
[----:B--2---:R-:W-:Y:S02]  /*a180*/  FFMA.FTZ R11, R11, -R216, R243 ;  /* 0x800000d80b0b7223 */ /* 0x004fe400000100f3 */
[----:B------:R-:W-:-:S05]  /*a190*/  IABS R3, R3 ;  /* 0x0000000300037213 */ /* 0x000fca0000000000 */
[----:B-1----:R-:W-:Y:S01]  /*a1a0*/  IMAD.MOV.U32 R4, RZ, RZ, R3 ;  /* 0x000000ffff047224 */ /* 0x002fe200078e0003 */
[----:B------:R-:W-:Y:S01]  /*a1b0*/  IABS R3, R5 ;  /* 0x0000000500037213 */ /* 0x000fe20000000000 */
[----:B---3--:R-:W-:Y:S01]  /*a1c0*/  FFMA.FTZ R23, R8, -R216, R33 ;  /* 0x800000d808177223 */ /* 0x008fe20000010021 */
[----:B------:R-:W-:Y:S01]  /*a1d0*/  FSEL R33, R21, -INF , !P5 ;  /* 0xff80000015217808 */ /* 0x000fe20006800000 */
[----:B------:R1:W2:Y:S01]  /*a1e0*/  I2F R5, R4 ;  /* 0x0000000400057306 */ /* 0x0002a20000201400 */
[----:B------:R-:W-:Y:S02]  /*a1f0*/  FSEL R21, R6, -INF , !P3 ;  /* 0xff80000006157808 */ /* 0x000fe40005800000 */
[C---:B------:R-:W-:Y:S02]  /*a200*/  ISETP.GE.AND P5, PT, R2.reuse, R228, PT ;  /* 0x000000e40200720c */ /* 0x040fe40003fa6270 */
[C---:B------:R-:W-:Y:S02]  /*a210*/  ISETP.GE.AND P3, PT, R2.reuse, R226, PT ;  /* 0x000000e20200720c */ /* 0x040fe40003f66270 */
[C---:B------:R-:W-:Y:S01]  /*a220*/  ISETP.GE.OR P5, PT, R2.reuse, R234, !P5 ;  /* 0x000000ea0200720c */ /* 0x040fe20006fa6670 */
[----:B------:R-:W3:Y:S01]  /*a230*/  I2F R3, R3 ;  /* 0x0000000300037306 */ /* 0x000ee20000201400 */
[----:B------:R-:W-:Y:S01]  /*a240*/  ISETP.GE.OR P3, PT, R2, R232, !P3 ;  /* 0x000000e80200720c */ /* 0x000fe20005f66670 */
[----:B-1----:R-:W-:-:S02]  /*a250*/  FFMA.FTZ R4, R9, -R216, R249 ;  /* 0x800000d809047223 */ /* 0x002fc400000100f9 */
[-C--:B--2---:R-:W-:Y:S01]  /*a260*/  FFMA.FTZ R5, R5, -R216.reuse, R25 ;  /* 0x800000d805057223 */ /* 0x084fe20000010019 */
[----:B------:R-:W-:Y:S02]  /*a270*/  FSEL R25, R7, -INF , !P2 ;  /* 0xff80000007197808 */ /* 0x000fe40005000000 */
[----:B------:R-:W-:Y:S02]  /*a280*/  FSEL R8, R4, -INF , !P4 ;  /* 0xff80000004087808 */ /* 0x000fe40006000000 */
[C---:B------:R-:W-:Y:S01]  /*a290*/  ISETP.GE.AND P4, PT, R2.reuse, R227, PT ;  /* 0x000000e30200720c */ /* 0x040fe20003f86270 */
[----:B---3--:R-:W-:Y:S01]  /*a2a0*/  FFMA.FTZ R24, R3, -R216, R32 ;  /* 0x800000d803187223 */ /* 0x008fe20000010020 */
[C---:B------:R-:W-:Y:S01]  /*a2b0*/  ISETP.GE.AND P2, PT, R2.reuse, R225, PT ;  /* 0x000000e10200720c */ /* 0x040fe20003f46270 */
[----:B------:R-:W-:Y:S01]  /*a2c0*/  IMAD.IADD R3, R229, 0x1, -R2 ;  /* 0x00000001e5037824 */ /* 0x000fe200078e0a02 */
[C---:B------:R-:W-:Y:S02]  /*a2d0*/  ISETP.GE.OR P4, PT, R2.reuse, R233, !P4 ;  /* 0x000000e90200720c */ /* 0x040fe40006786670 */
[----:B------:R-:W-:Y:S01]  /*a2e0*/  ISETP.GE.OR P2, PT, R2, R231, !P2 ;  /* 0x000000e70200720c */ /* 0x000fe20005746670 */
[----:B------:R-:W-:Y:S01]  /*a2f0*/  IMAD.IADD R2, R223, 0x1, -R0 ;  /* 0x00000001df027824 */ /* 0x000fe200078e0a00 */
[----:B------:R-:W-:-:S02]  /*a300*/  IABS R3, R3 ;  /* 0x0000000300037213 */ /* 0x000fc40000000000 */
[----:B------:R-:W-:Y:S02]  /*a310*/  FSEL R32, R11, -INF , !P6 ;  /* 0xff8000000b207808 */ /* 0x000fe40007000000 */
[----:B------:R-:W-:Y:S01]  /*a320*/  IABS R2, R2 ;  /* 0x0000000200027213 */ /* 0x000fe20000000000 */
[----:B------:R1:W-:Y:S01]  /*a330*/  I2F R4, R3 ;  /* 0x0000000300047306 */ /* 0x0003e20000201400 */
[----:B------:R-:W-:Y:S02]  /*a340*/  FSEL R7, R23, -INF , !P5 ;  /* 0xff80000017077808 */ /* 0x000fe40006800000 */
[----:B------:R-:W-:Y:S02]  /*a350*/  FSEL R11, R5, -INF , !P4 ;  /* 0xff800000050b7808 */ /* 0x000fe40006000000 */
[----:B------:R-:W-:Y:S02]  /*a360*/  FSEL R24, R24, -INF , !P3 ;  /* 0xff80000018187808 */ /* 0x000fe40005800000 */
[C---:B------:R-:W-:Y:S01]  /*a370*/  ISETP.GE.AND P6, PT, R0.reuse, R228, PT ;  /* 0x000000e40000720c */ /* 0x040fe20003fc6270 */
[----:B------:R2:W3:Y:S01]  /*a380*/  I2F R6, R2 ;  /* 0x0000000200067306 */ /* 0x0004e20000201400 */
[----:B------:R-:W-:-:S02]  /*a390*/  ISETP.GE.AND P5, PT, R0, R227, PT ;  /* 0x000000e30000720c */ /* 0x000fc40003fa6270 */
[C---:B------:R-:W-:Y:S02]  /*a3a0*/  ISETP.GE.AND P4, PT, R0.reuse, R226, PT ;  /* 0x000000e20000720c */ /* 0x040fe40003f86270 */
[C---:B------:R-:W-:Y:S02]  /*a3b0*/  ISETP.GE.AND P3, PT, R0.reuse, R225, PT ;  /* 0x000000e10000720c */ /* 0x040fe40003f66270 */
[----:B------:R-:W-:Y:S01]  /*a3c0*/  ISETP.GE.OR P6, PT, R0, R234, !P6 ;  /* 0x000000ea0000720c */ /* 0x000fe200077c6670 */
[----:B-1----:R-:W-:Y:S01]  /*a3d0*/  IMAD.IADD R3, R230, 0x1, -R0 ;  /* 0x00000001e6037824 */ /* 0x002fe200078e0a00 */
[C---:B------:R-:W-:Y:S02]  /*a3e0*/  ISETP.GE.OR P5, PT, R0.reuse, R233, !P5 ;  /* 0x000000e90000720c */ /* 0x040fe40006fa6670 */
[----:B------:R-:W-:Y:S02]  /*a3f0*/  ISETP.GE.OR P4, PT, R0, R232, !P4 ;  /* 0x000000e80000720c */ /* 0x000fe40006786670 */
[----:B------:R-:W-:-:S02]  /*a400*/  IABS R3, R3 ;  /* 0x0000000300037213 */ /* 0x000fc40000000000 */
[----:B------:R-:W-:Y:S01]  /*a410*/  ISETP.GE.OR P3, PT, R0, R231, !P3 ;  /* 0x000000e70000720c */ /* 0x000fe20005f66670 */
[----:B--2---:R-:W-:Y:S01]  /*a420*/  IMAD.IADD R2, R224, 0x1, -R0 ;  /* 0x00000001e0027824 */ /* 0x004fe200078e0a00 */
[----:B------:R1:W2:Y:S01]  /*a430*/  I2F R9, R3 ;  /* 0x0000000300097306 */ /* 0x0002a20000201400 */
[----:B---3--:R-:W-:-:S03]  /*a440*/  FFMA.FTZ R6, R6, -R216, R179 ;  /* 0x800000d806067223 */ /* 0x008fc600000100b3 */
[----:B------:R-:W-:Y:S02]  /*a450*/  IABS R2, R2 ;  /* 0x0000000200027213 */ /* 0x000fe40000000000 */
[----:B------:R-:W-:-:S03]  /*a460*/  FSEL R6, R6, -INF , !P6 ;  /* 0xff80000006067808 */ /* 0x000fc60007000000 */
[----:B-1----:R-:W-:Y:S02]  /*a470*/  IMAD.MOV.U32 R3, RZ, RZ, R2 ;  /* 0x000000ffff037224 */ /* 0x002fe400078e0002 */
[----:B------:R-:W-:Y:S02]  /*a480*/  IMAD.IADD R2, R229, 0x1, -R0 ;  /* 0x00000001e5027824 */ /* 0x000fe400078e0a00 */
[----:B------:R-:W-:Y:S02]  /*a490*/  FFMA.FTZ R0, R4, -R216, R211 ;  /* 0x800000d804007223 */ /* 0x000fe400000100d3 */
[----:B------:R-:W1:Y:S01]  /*a4a0*/  I2F R3, R3 ;  /* 0x0000000300037306 */ /* 0x000e620000201400 */
[----:B------:R-:W-:Y:S01]  /*a4b0*/  IABS R2, R2 ;  /* 0x0000000200027213 */ /* 0x000fe20000000000 */
[----:B--2---:R-:W-:-:S05]  /*a4c0*/  FFMA.FTZ R9, R9, -R216, R178 ;  /* 0x800000d809097223 */ /* 0x004fca00000100b2 */
[----:B------:R-:W-:Y:S01]  /*a4d0*/  FSEL R9, R9, -INF , !P5 ;  /* 0xff80000009097808 */ /* 0x000fe20006800000 */
[----:B------:R-:W2:Y:S01]  /*a4e0*/  I2F R2, R2 ;  /* 0x0000000200027306 */ /* 0x000ea20000201400 */
[-C--:B-1----:R-:W-:Y:S01]  /*a4f0*/  FFMA.FTZ R23, R3, -R216.reuse, R31 ;  /* 0x800000d803177223 */ /* 0x082fe2000001001f */
[----:B------:R-:W-:Y:S02]  /*a500*/  FSEL R31, R0, -INF , !P2 ;  /* 0xff800000001f7808 */ /* 0x000fe40005000000 */
[----:B------:R-:W-:Y:S02]  /*a510*/  ISETP.GT.AND P2, PT, R192, R193, PT ;  /* 0x000000c1c000720c */ /* 0x000fe40003f44270 */
[----:B------:R-:W-:Y:S01]  /*a520*/  FSEL R23, R23, -INF , !P4 ;  /* 0xff80000017177808 */ /* 0x000fe20006000000 */
[----:B--2---:R-:W-:-:S05]  /*a530*/  FFMA.FTZ R2, R2, -R216, R28 ;  /* 0x800000d802027223 */ /* 0x004fca000001001c */
[----:B------:R-:W-:-:S05]  /*a540*/  FSEL R28, R2, -INF , !P3 ;  /* 0xff800000021c7808 */ /* 0x000fca0005800000 */
[----:B------:R-:W-:Y:S05]  /*a550*/  @!P2 BRA `(.L_x_2243) ;  /* 0x000002e00000a947 */ /* 0x000fea0003800000 */
[----:B------:R-:W2:Y:S04]  /*a560*/  LDL R222, [R1+0x44] ;  /* 0x0000440001de7983 */ /* 0x000ea80000100800 */
[----:B------:R-:W3:Y:S04]  /*a570*/  LDL R211, [R1+0x100] ;  /* 0x0001000001d37983 */ /* 0x000ee80000100800 */
[----:B------:R-:W4:Y:S04]  /*a580*/  LDL R218, [R1+0xcc] ;  /* 0x0000cc0001da7983 */ /* 0x000f280000100800 */
[----:B------:R-:W5:Y:S04]  /*a590*/  LDL.64 R178, [R1+0xf0] ;  /* 0x0000f00001b27983 */ /* 0x000f680000100a00 */
[----:B------:R-:W5:Y:S04]  /*a5a0*/  LDL R219, [R1+0x104] ;  /* 0x0001040001db7983 */ /* 0x000f680000100800 */
[----:B------:R-:W5:Y:S04]  /*a5b0*/  LDL R193, [R1+0x108] ;  /* 0x0001080001c17983 */ /* 0x000f680000100800 */
[----:B------:R1:W-:Y:S01]  /*a5c0*/  @P1 STS.128 [R220+0x8000], RZ ;  /* 0x008000ffdc001388 */ /* 0x0003e20000000c00 */
[----:B------:R-:W-:Y:S01]  /*a5d0*/  BSSY B0, `(.L_x_2244) ;  /* 0x0000025000007945 */ /* 0x000fe20003800000 */
[----:B--2---:R-:W-:-:S04]  /*a5e0*/  IADD3 R2, R222, -0x3, RZ ;  /* 0xfffffffdde027810 */ /* 0x004fc80007ffe0ff */
[----:B------:R-:W-:Y:S01]  /*a5f0*/  SHF.R.S32.HI R3, RZ, 0x1f, R2 ;  /* 0x0000001fff037819 */ /* 0x000fe20000011402 */
[----:B---3--:R-:W-:-:S04]  /*a600*/  IMAD R0, R211, R2, RZ ;  /* 0x00000002d3007224 */ /* 0x008fc800078e02ff */
[-C--:B----4-:R-:W-:Y:S02]  /*a610*/  IMAD R0, R3, R218.reuse, R0 ;  /* 0x000000da03007224 */ /* 0x090fe400078e0200 */
[----:B-----5:R-:W-:-:S04]  /*a620*/  IMAD.WIDE.U32 R2, R2, R218, R178 ;  /* 0x000000da02027225 */ /* 0x020fc800078e00b2 */
[----:B------:R-:W-:Y:S01]  /*a630*/  IMAD.IADD R0, R3, 0x1, R0 ;  /* 0x0000000103007824 */ /* 0x000fe200078e0200 */
[----:B------:R-:W-:-:S04]  /*a640*/  @!P1 LEA R4, P2, R2, R236, 0x1 ;  /* 0x000000ec02049211 */ /* 0x000fc800078408ff */
[----:B------:R-:W-:-:S05]  /*a650*/  @!P1 LEA.HI.X R5, R2, R237, R0, 0x1, P2 ;  /* 0x000000ed02059211 */ /* 0x000fca00010f0c00 */
[----:B------:R-:W-:Y:S01]  /*a660*/  @!PT LDS RZ, [RZ] ;  /* 0x00000000fffff984 */ /* 0x000fe20000000800 */
[----:B------:R-:W-:Y:S01]  /*a670*/  @!PT LDS RZ, [RZ] ;  /* 0x00000000fffff984 */ /* 0x000fe20000000800 */
[----:B------:R-:W-:Y:S01]  /*a680*/  @!PT LDS RZ, [RZ] ;  /* 0x00000000fffff984 */ /* 0x000fe20000000800 */
[----:B------:R2:W-:Y:S04]  /*a690*/  @!P1 LDGSTS.E.BYPASS.LTC128B.128 [R220+0x8000], [R4.64] ;  /* 0x0800000004dc9fae */ /* 0x0005e8000b901d44 */
[----:B------:R1:W-:Y:S01]  /*a6a0*/  @P0 STS.128 [R220+0x9000], RZ ;  /* 0x009000ffdc000388 */ /* 0x0003e20000000c00 */
[----:B--2---:R-:W-:-:S04]  /*a6b0*/  @!P0 LEA R4, P2, R2, R236, 0x1 ;  /* 0x000000ec02048211 */ /* 0x004fc800078408ff */
[----:B------:R-:W-:Y:S02]  /*a6c0*/  @!P0 LEA.HI.X R5, R2, R237, R0, 0x1, P2 ;  /* 0x000000ed02058211 */ /* 0x000fe400010f0c00 */
[----:B------:R-:W-:-:S03]  /*a6d0*/  IADD3 R2, P2, R219, R2, RZ ;  /* 0x00000002db027210 */ /* 0x000fc60007f5e0ff */
[----:B------:R-:W-:Y:S01]  /*a6e0*/  @!PT LDS RZ, [RZ] ;  /* 0x00000000fffff984 */ /* 0x000fe20000000800 */
[----:B------:R-:W-:Y:S01]  /*a6f0*/  @!PT LDS RZ, [RZ] ;  /* 0x00000000fffff984 */ /* 0x000fe20000000800 */
[----:B------:R-:W-:Y:S01]  /*a700*/  @!PT LDS RZ, [RZ] ;  /* 0x00000000fffff984 */ /* 0x000fe20000000800 */
[----:B------:R2:W-:Y:S02]  /*a710*/  @!P0 LDGSTS.E.BYPASS.LTC128B.128 [R220+0x9000], [R4.64+0x80] ;  /* 0x0900008004dc8fae */ /* 0x0005e4000b901d44 */
[----:B------:R-:W-:Y:S02]  /*a720*/  IMAD.X R0, R193, 0x1, R0, P2 ;  /* 0x00000001c1007824 */ /* 0x000fe400010e0600 */
[----:B------:R1:W-:Y:S01]  /*a730*/  @P1 STS.128 [R220+0x8800], RZ ;  /* 0x008800ffdc001388 */ /* 0x0003e20000000c00 */
[----:B--2---:R-:W-:-:S04]  /*a740*/  @!P1 LEA R4, P2, R2, R236, 0x1 ;  /* 0x000000ec02049211 */ /* 0x004fc800078408ff */
        /* <DEDUP_REMOVED lines=13> */
.L_x_2245:
[----:B------:R-:W-:Y:S05]  /*a820*/  BSYNC B0 ;  /* 0x0000000000007941 */ /* 0x000fea0003800000 */
.L_x_2244:
[----:B------:R-:W0:Y:S02]  /*a830*/  LDGDEPBAR ;  /* 0x00000000000079af */ /* 0x000e240000000000 */
.L_x_2243:
[----:B------:R-:W-:Y:S05]  /*a840*/  BSYNC B1 ;  /* 0x0000000000017941 */ /* 0x000fea0003800000 */
.L_x_2242:
[----:B------:R-:W-:Y:S01]  /*a850*/  FMNMX.FTZ R0, R132, R136, !PT ;  /* 0x0000008884007209 */ /* 0x000fe20007810000 */
[----:B------:R-:W2:Y:S03]  /*a860*/  LDL R186, [R1+0xa8] ;  /* 0x0000a80001ba7983 */ /* 0x000ea60000100800 */
[----:B------:R-:W-:Y:S01]  /*a870*/  FMNMX.FTZ R0, R30, R0, !PT ;  /* 0x000000001e007209 */ /* 0x000fe20007810000 */
[----:B------:R-:W-:Y:S01]  /*a880*/  IMAD.U32 R3, RZ, RZ, UR7 ;  /* 0x00000007ff037e24 */ /* 0x000fe2000f8e00ff */
[----:B------:R-:W3:Y:S02]  /*a890*/  LDL.LU R187, [R1+0xa0] ;  /* 0x0000a00001bb7983 */ /* 0x000ee40000300800 */
[----:B------:R-:W-:Y:S02]  /*a8a0*/  FMNMX.FTZ R0, R27, R0, !PT ;  /* 0x000000001b007209 */ /* 0x000fe40007810000 */
[----:B------:R-:W-:Y:S02]  /*a8b0*/  STL.64 [R1+0x198], R228 ;  /* 0x000198e401007387 */ /* 0x000fe40000100a00 */
[----:B------:R-:W-:-:S02]  /*a8c0*/  FMNMX.FTZ R0, R20, R0, !PT ;  /* 0x0000000014007209 */ /* 0x000fc40007810000 */
[----:B------:R-:W-:Y:S02]  /*a8d0*/  STL [R1+0x194], R223 ;  /* 0x000194df01007387 */ /* 0x000fe40000100800 */
[----:B------:R-:W-:Y:S02]  /*a8e0*/  FMNMX.FTZ R0, R10, R0, !PT ;  /* 0x000000000a007209 */ /* 0x000fe40007810000 */
[----:B------:R-:W-:Y:S02]  /*a8f0*/  STL [R1+0x190], R220 ;  /* 0x000190dc01007387 */ /* 0x000fe40000100800 */
[----:B------:R-:W-:Y:S02]  /*a900*/  FMNMX.FTZ R0, R8, R0, !PT ;  /* 0x0000000008007209 */ /* 0x000fe40007810000 */
[----:B------:R-:W-:Y:S02]  /*a910*/  STL.64 [R1+0x188], R226 ;  /* 0x000188e201007387 */ /* 0x000fe40000100a00 */
[----:B------:R-:W-:-:S02]  /*a920*/  FMNMX.FTZ R0, R7, R0, !PT ;  /* 0x0000000007007209 */ /* 0x000fc40007810000 */
[----:B------:R4:W-:Y:S02]  /*a930*/  STL.64 [R1+0x180], R224 ;  /* 0x000180e001007387 */ /* 0x0009e40000100a00 */
[----:B------:R-:W-:-:S05]  /*a940*/  FMNMX.FTZ R0, R6, R0, !PT ;  /* 0x0000000006007209 */ /* 0x000fca0007810000 */
[----:B------:R-:W1:Y:S04]  /*a950*/  SHFL.BFLY PT, R2, R0, 0x2, 0x1f ;  /* 0x0c401f0000027f89 */ /* 0x000e6800000e0000 */
[----:B----4-:R-:W4:Y:S01]  /*a960*/  LDL.64 R224, [R1+0x38] ;  /* 0x0000380001e07983 */ /* 0x010f220000100a00 */
[----:B-1----:R-:W-:-:S03]  /*a970*/  FMNMX.FTZ R0, R0, R2, !PT ;  /* 0x0000000200007209 */ /* 0x002fc60007810000 */
[----:B------:R-:W-:Y:S04]  /*a980*/  STL [R1+0x17c], R216 ;  /* 0x00017cd801007387 */ /* 0x000fe80000100800 */
[----:B------:R-:W1:Y:S04]  /*a990*/  SHFL.BFLY PT, R2, R0, 0x1, 0x1f ;  /* 0x0c201f0000027f89 */ /* 0x000e6800000e0000 */
[----:B------:R-:W-:Y:S04]  /*a9a0*/  STL [R1+0x178], R215 ;  /* 0x000178d701007387 */ /* 0x000fe80000100800 */
[----:B------:R-:W-:Y:S04]  /*a9b0*/  STL [R1+0x174], R214 ;  /* 0x000174d601007387 */ /* 0x000fe80000100800 */
[----:B------:R-:W-:Y:S04]  /*a9c0*/  STL [R1+0x170], R213 ;  /* 0x000170d501007387 */ /* 0x000fe80000100800 */
[----:B------:R-:W-:Y:S04]  /*a9d0*/  STL [R1+0x16c], R212 ;  /* 0x00016cd401007387 */ /* 0x000fe80000100800 */
[----:B------:R-:W-:Y:S01]  /*a9e0*/  STL [R1+0x168], R210 ;  /* 0x000168d201007387 */ /* 0x000fe20000100800 */
[----:B-1----:R-:W-:Y:S01]  /*a9f0*/  FMNMX.FTZ R211, R0, R2, !PT ;  /* 0x0000000200d37209 */ /* 0x002fe20007810000 */
[----:B------:R-:W-:-:S02]  /*aa00*/  IMAD.U32 R2, RZ, RZ, UR6 ;  /* 0x00000006ff027e24 */ /* 0x000fc4000f8e00ff */
[----:B------:R-:W-:Y:S01]  /*aa10*/  STL [R1+0x164], R209 ;  /* 0x000164d101007387 */ /* 0x000fe20000100800 */
[----:B------:R-:W-:-:S03]  /*aa20*/  FSETP.NEU.FTZ.AND P2, PT, R211, -INF , PT ;  /* 0xff800000d300780b */ /* 0x000fc60003f5d000 */
[----:B------:R-:W-:Y:S01]  /*aa30*/  STL [R1+0x160], R208 ;  /* 0x000160d001007387 */ /* 0x000fe20000100800 */
[----:B------:R-:W-:-:S03]  /*aa40*/  FSEL R0, R211, RZ, P2 ;  /* 0x000000ffd3007208 */ /* 0x000fc60001000000 */
[----:B------:R-:W-:Y:S02]  /*aa50*/  STL [R1+0x15c], R207 ;  /* 0x00015ccf01007387 */ /* 0x000fe40000100800 */
[----:B------:R-:W-:Y:S02]  /*aa60*/  FADD.FTZ R4, R132, -R0 ;  /* 0x8000000084047221 */ /* 0x000fe40000010000 */
[----:B------:R-:W-:Y:S04]  /*aa70*/  STL [R1+0x158], R204 ;  /* 0x000158cc01007387 */ /* 0x000fe80000100800 */
[----:B------:R-:W2:Y:S04]  /*aa80*/  LD.E R0, [R2.64+0xdc] ;  /* 0x0000dc0402007980 */ /* 0x000ea8000c101900 */
[----:B------:R1:W-:Y:S04]  /*aa90*/  STL [R1+0x154], R202 ;  /* 0x000154ca01007387 */ /* 0x0003e80000100800 */
[----:B------:R-:W-:Y:S01]  /*aaa0*/  STL [R1+0x150], R200 ;  /* 0x000150c801007387 */ /* 0x000fe20000100800 */
[----:B--2---:R-:W-:-:S05]  /*aab0*/  FMUL.FTZ R3, R0, R211 ;  /* 0x000000d300037220 */ /* 0x004fca0000410000 */
[----:B------:R-:W-:Y:S01]  /*aac0*/  FSEL R3, R3, RZ, P2 ;  /* 0x000000ff03037208 */ /* 0x000fe20001000000 */
[----:B------:R-:W-:-:S04]  /*aad0*/  FMUL.FTZ R2, R0, R4 ;  /* 0x0000000400027220 */ /* 0x000fc80000410000 */
[-CC-:B------:R-:W-:Y:S02]  /*aae0*/  FFMA.FTZ R132, R20, R0.reuse, -R3.reuse ;  /* 0x0000000014847223 */ /* 0x180fe40000010803 */
[----:B------:R-:W2:Y:S01]  /*aaf0*/  LDL.LU R20, [R1+0x74] ;  /* 0x0000740001147983 */ /* 0x000ea20000300800 */
[-CC-:B------:R-:W-:Y:S01]  /*ab00*/  FFMA.FTZ R4, R136, R0.reuse, -R3.reuse ;  /* 0x0000000088047223 */ /* 0x180fe20000010803 */
[----:B------:R-:W1:Y:S08]  /*ab10*/  MUFU.EX2 R2, R2 ;  /* 0x0000000200027308 */ /* 0x000e700000000800 */
[----:B------:R-:W3:Y:S01]  /*ab20*/  MUFU.EX2 R182, R4 ;  /* 0x0000000400b67308 */ /* 0x000ee20000000800 */
[----:B------:R-:W-:-:S02]  /*ab30*/  FFMA.FTZ R180, R7, R0, -R3 ;  /* 0x0000000007b47223 */ /* 0x000fc40000010803 */
[-C--:B-1----:R-:W-:Y:S02]  /*ab40*/  FMUL.FTZ R185, R53, R2.reuse ;  /* 0x0000000235b97220 */ /* 0x082fe40000410000 */
        /* <DEDUP_REMOVED lines=31> */
[----:B---3--:R-:W-:Y:S01]  /*ad40*/  FFMA.FTZ R53, R187, R2, R182 ;  /* 0x00000002bb357223 */ /* 0x008fe200000100b6 */
[----:B------:R-:W-:-:S04]  /*ad50*/  FMNMX.FTZ R2, R135, R138, !PT ;  /* 0x0000008a87027209 */ /* 0x000fc80007810000 */
[----:B------:R-:W-:-:S04]  /*ad60*/  FMNMX.FTZ R2, R137, R2, !PT ;  /* 0x0000000289027209 */ /* 0x000fc80007810000 */
[----:B------:R-:W-:-:S04]  /*ad70*/  FMNMX.FTZ R2, R35, R2, !PT ;  /* 0x0000000223027209 */ /* 0x000fc80007810000 */
[----:B------:R-:W-:-:S04]  /*ad80*/  FMNMX.FTZ R2, R26, R2, !PT ;  /* 0x000000021a027209 */ /* 0x000fc80007810000 */
[----:B------:R-:W-:-:S04]  /*ad90*/  FMNMX.FTZ R2, R22, R2, !PT ;  /* 0x0000000216027209 */ /* 0x000fc80007810000 */
[----:B------:R-:W-:-:S04]  /*ada0*/  FMNMX.FTZ R2, R21, R2, !PT ;  /* 0x0000000215027209 */ /* 0x000fc80007810000 */
[----:B------:R-:W-:Y:S01]  /*adb0*/  FMNMX.FTZ R2, R11, R2, !PT ;  /* 0x000000020b027209 */ /* 0x000fe20007810000 */
[----:B------:R-:W-:-:S03]  /*adc0*/  FFMA.FTZ R178, R30, R0, -R3 ;  /* 0x000000001eb27223 */ /* 0x000fc60000010803 */
[----:B------:R-:W-:Y:S01]  /*add0*/  FMNMX.FTZ R2, R9, R2, !PT ;  /* 0x0000000209027209 */ /* 0x000fe20007810000 */
[-CC-:B------:R-:W-:Y:S02]  /*ade0*/  FFMA.FTZ R136, R27, R0.reuse, -R3.reuse ;  /* 0x000000001b887223 */ /* 0x180fe40000010803 */
[-CC-:B------:R-:W-:Y:S02]  /*adf0*/  FFMA.FTZ R30, R10, R0.reuse, -R3.reuse ;  /* 0x000000000a1e7223 */ /* 0x180fe40000010803 */
[-CC-:B------:R-:W-:Y:S02]  /*ae00*/  FFMA.FTZ R179, R8, R0.reuse, -R3.reuse ;  /* 0x0000000008b37223 */ /* 0x180fe40000010803 */
[----:B------:R-:W-:Y:S02]  /*ae10*/  FFMA.FTZ R181, R6, R0, -R3 ;  /* 0x0000000006b57223 */ /* 0x000fe40000010803 */
[----:B------:R-:W1:Y:S02]  /*ae20*/  SHFL.BFLY PT, R3, R2, 0x2, 0x1f ;  /* 0x0c401f0002037f89 */ /* 0x000e6400000e0000 */
[----:B-1----:R-:W-:-:S05]  /*ae30*/  FMNMX.FTZ R2, R2, R3, !PT ;  /* 0x0000000302027209 */ /* 0x002fca0007810000 */
[----:B------:R-:W1:Y:S01]  /*ae40*/  SHFL.BFLY PT, R3, R2, 0x1, 0x1f ;  /* 0x0c201f0002037f89 */ /* 0x000e6200000e0000 */
[----:B------:R-:W-:Y:S01]  /*ae50*/  IMAD.MOV.U32 R187, RZ, RZ, R245 ;  /* 0x000000ffffbb7224 */ /* 0x000fe200078e00f5 */
[----:B-1----:R-:W-:-:S04]  /*ae60*/  FMNMX.FTZ R245, R2, R3, !PT ;  /* 0x0000000302f57209 */ /* 0x002fc80007810000 */
[----:B------:R-:W-:Y:S01]  /*ae70*/  FSETP.NEU.FTZ.AND P2, PT, R245, -INF , PT ;  /* 0xff800000f500780b */ /* 0x000fe20003f5d000 */
[----:B------:R-:W-:-:S05]  /*ae80*/  FMUL.FTZ R3, R0, R245 ;  /* 0x000000f500037220 */ /* 0x000fca0000410000 */
[----:B------:R-:W-:-:S05]  /*ae90*/  FSEL R3, R3, RZ, P2 ;  /* 0x000000ff03037208 */ /* 0x000fca0001000000 */
[----:B------:R-:W-:Y:S02]  /*aea0*/  FFMA.FTZ R97, R9, R0, -R3 ;  /* 0x0000000009617223 */ /* 0x000fe40000010803 */
[----:B------:R-:W3:Y:S01]  /*aeb0*/  LDL.LU R9, [R1+0x70] ;  /* 0x0000700001097983 */ /* 0x000ee20000300800 */
[----:B------:R-:W-:-:S05]  /*aec0*/  FSEL R2, R245, RZ, P2 ;  /* 0x000000fff5027208 */ /* 0x000fca0001000000 */
[----:B------:R-:W-:-:S04]  /*aed0*/  FADD.FTZ R2, R135, -R2 ;  /* 0x8000000287027221 */ /* 0x000fc80000010000 */
[----:B------:R-:W-:Y:S02]  /*aee0*/  FMUL.FTZ R2, R0, R2 ;  /* 0x0000000200027220 */ /* 0x000fe40000410000 */
[----:B------:R-:W-:-:S04]  /*aef0*/  FFMA.FTZ R4, R138, R0, -R3 ;  /* 0x000000008a047223 */ /* 0x000fc80000010803 */
[----:B------:R-:W1:Y:S08]  /*af00*/  MUFU.EX2 R2, R2 ;  /* 0x0000000200027308 */ /* 0x000e700000000800 */
[----:B------:R-:W2:Y:S01]  /*af10*/  MUFU.EX2 R101, R4 ;  /* 0x0000000400657308 */ /* 0x000ea20000000800 */
        /* <DEDUP_REMOVED lines=32> */
[----:B--2---:R-:W-:Y:S01]  /*b120*/  FFMA.FTZ R20, R20, R2, R101 ;  /* 0x0000000214147223 */ /* 0x004fe20000010065 */
        /* <DEDUP_REMOVED lines=8> */
[-CC-:B------:R-:W-:Y:S02]  /*b1b0*/  FFMA.FTZ R10, R137, R0.reuse, -R3.reuse ;  /* 0x00000000890a7223 */ /* 0x180fe40000010803 */
[-CC-:B------:R-:W-:Y:S02]  /*b1c0*/  FFMA.FTZ R27, R35, R0.reuse, -R3.reuse ;  /* 0x00000000231b7223 */ /* 0x180fe40000010803 */
[-CC-:B------:R-:W-:Y:S02]  /*b1d0*/  FFMA.FTZ R26, R26, R0.reuse, -R3.reuse ;  /* 0x000000001a1a7223 */ /* 0x180fe40000010803 */
[-CC-:B------:R-:W-:Y:S02]  /*b1e0*/  FFMA.FTZ R68, R22, R0.reuse, -R3.reuse ;  /* 0x0000000016447223 */ /* 0x180fe40000010803 */
[-CC-:B------:R-:W-:Y:S02]  /*b1f0*/  FFMA.FTZ R80, R21, R0.reuse, -R3.reuse ;  /* 0x0000000015507223 */ /* 0x180fe40000010803 */
[----:B------:R-:W-:-:S02]  /*b200*/  FFMA.FTZ R100, R11, R0, -R3 ;  /* 0x000000000b647223 */ /* 0x000fc40000010803 */
[----:B------:R-:W1:Y:S02]  /*b210*/  SHFL.BFLY PT, R3, R2, 0x2, 0x1f ;  /* 0x0c401f0002037f89 */ /* 0x000e6400000e0000 */
[----:B-1----:R-:W-:-:S05]  /*b220*/  FMNMX.FTZ R2, R2, R3, !PT ;  /* 0x0000000302027209 */ /* 0x002fca0007810000 */
[----:B------:R-:W1:Y:S01]  /*b230*/  SHFL.BFLY PT, R3, R2, 0x1, 0x1f ;  /* 0x0c201f0002037f89 */ /* 0x000e6200000e0000 */
[----:B------:R-:W-:Y:S02]  /*b240*/  IMAD.MOV.U32 R21, RZ, RZ, R190 ;  /* 0x000000ffff157224 */ /* 0x000fe400078e00be */
[----:B------:R-:W-:Y:S01]  /*b250*/  IMAD.MOV.U32 R190, RZ, RZ, R186 ;  /* 0x000000ffffbe7224 */ /* 0x000fe200078e00ba */
[----:B------:R-:W-:Y:S02]  /*b260*/  MOV R186, R235 ;  /* 0x000000eb00ba7202 */ /* 0x000fe40000000f00 */
[----:B-1----:R-:W-:-:S04]  /*b270*/  FMNMX.FTZ R235, R2, R3, !PT ;  /* 0x0000000302eb7209 */ /* 0x002fc80007810000 */
[----:B------:R-:W-:Y:S01]  /*b280*/  FSETP.NEU.FTZ.AND P2, PT, R235, -INF , PT ;  /* 0xff800000eb00780b */ /* 0x000fe20003f5d000 */
[----:B------:R-:W-:-:S03]  /*b290*/  FMUL.FTZ R3, R0, R235 ;  /* 0x000000eb00037220 */ /* 0x000fc60000410000 */
[----:B------:R-:W-:Y:S02]  /*b2a0*/  FSEL R2, R235, RZ, P2 ;  /* 0x000000ffeb027208 */ /* 0x000fe40001000000 */
[----:B------:R-:W-:-:S03]  /*b2b0*/  FSEL R3, R3, RZ, P2 ;  /* 0x000000ff03037208 */ /* 0x000fc60001000000 */
[----:B------:R-:W-:Y:S02]  /*b2c0*/  FADD.FTZ R2, R134, -R2 ;  /* 0x8000000286027221 */ /* 0x000fe40000010000 */
[----:B------:R-:W-:Y:S02]  /*b2d0*/  FFMA.FTZ R4, R173, R0, -R3 ;  /* 0x00000000ad047223 */ /* 0x000fe40000010803 */
[----:B------:R-:W-:Y:S02]  /*b2e0*/  FMUL.FTZ R2, R0, R2 ;  /* 0x0000000200027220 */ /* 0x000fe40000410000 */
[----:B------:R-:W-:Y:S08]  /*b2f0*/  MUFU.EX2 R54, R4 ;  /* 0x0000000400367308 */ /* 0x000ff00000000800 */
[----:B------:R-:W1:Y:S01]  /*b300*/  MUFU.EX2 R2, R2 ;  /* 0x0000000200027308 */ /* 0x000e620000000800 */
[----:B------:R-:W-:-:S02]  /*b310*/  IMAD.MOV.U32 R35, RZ, RZ, R189 ;  /* 0x000000ffff237224 */ /* 0x000fc400078e00bd */
[----:B------:R-:W-:Y:S02]  /*b320*/  IMAD.MOV.U32 R166, RZ, RZ, R188 ;  /* 0x000000ffffa67224 */ /* 0x000fe400078e00bc */
[----:B------:R-:W-:Y:S02]  /*b330*/  IMAD.MOV.U32 R11, RZ, RZ, R185 ;  /* 0x000000ffff0b7224 */ /* 0x000fe400078e00b9 */
[----:B------:R-:W-:Y:S02]  /*b340*/  IMAD.MOV.U32 R158, RZ, RZ, R184 ;  /* 0x000000ffff9e7224 */ /* 0x000fe400078e00b8 */
[-C--:B-1----:R-:W-:Y:S02]  /*b350*/  FMUL.FTZ R152, R152, R2.reuse ;  /* 0x0000000298987220 */ /* 0x082fe40000410000 */
        /* <DEDUP_REMOVED lines=39> */
[----:B------:R-:W-:-:S03]  /*b5d0*/  IMAD.MOV.U32 R39, RZ, RZ, R5 ;  /* 0x000000ffff277224 */ /* 0x000fc600078e0005 */
[----:B------:R-:W-:Y:S01]  /*b5e0*/  FMNMX.FTZ R2, R28, R2, !PT ;  /* 0x000000021c027209 */ /* 0x000fe20007810000 */
[-CC-:B------:R-:W-:Y:S01]  /*b5f0*/  FFMA.FTZ R5, R174, R0.reuse, -R3.reuse ;  /* 0x00000000ae057223 */ /* 0x180fe20000010803 */
[----:B------:R-:W-:Y:S01]  /*b600*/  MOV R137, R7 ;  /* 0x0000000700897202 */ /* 0x000fe20000000f00 */
[--C-:B------:R-:W-:Y:S01]  /*b610*/  FFMA.FTZ R6, R139, R0, -R3.reuse ;  /* 0x000000008b067223 */ /* 0x100fe20000010803 */
[----:B------:R-:W-:Y:S01]  /*b620*/  MOV R129, R96 ;  /* 0x0000006000817202 */ /* 0x000fe20000000f00 */
[-CC-:B------:R-:W-:Y:S02]  /*b630*/  FFMA.FTZ R7, R34, R0.reuse, -R3.reuse ;  /* 0x0000000022077223 */ /* 0x180fe40000010803 */
[-CC-:B------:R-:W-:Y:S02]  /*b640*/  FFMA.FTZ R37, R29, R0.reuse, -R3.reuse ;  /* 0x000000001d257223 */ /* 0x180fe40000010803 */
[-CC-:B------:R-:W-:Y:S02]  /*b650*/  FFMA.FTZ R38, R25, R0.reuse, -R3.reuse ;  /* 0x0000000019267223 */ /* 0x180fe40000010803 */
[----:B------:R-:W-:-:S02]  /*b660*/  FFMA.FTZ R87, R24, R0, -R3 ;  /* 0x0000000018577223 */ /* 0x000fc40000010803 */
[----:B------:R-:W-:Y:S02]  /*b670*/  FFMA.FTZ R96, R23, R0, -R3 ;  /* 0x0000000017607223 */ /* 0x000fe40000010803 */
[----:B------:R-:W1:Y:S02]  /*b680*/  SHFL.BFLY PT, R3, R2, 0x2, 0x1f ;  /* 0x0c401f0002037f89 */ /* 0x000e6400000e0000 */
[----:B-1----:R-:W-:-:S05]  /*b690*/  FMNMX.FTZ R2, R2, R3, !PT ;  /* 0x0000000302027209 */ /* 0x002fca0007810000 */
[----:B------:R-:W1:Y:S01]  /*b6a0*/  SHFL.BFLY PT, R3, R2, 0x1, 0x1f ;  /* 0x0c201f0002037f89 */ /* 0x000e6200000e0000 */
[----:B------:R2:W-:Y:S01]  /*b6b0*/  MUFU.EX2 R25, R132 ;  /* 0x0000008400197308 */ /* 0x0005e20000000800 */
[----:B------:R-:W-:Y:S02]  /*b6c0*/  IMAD.MOV.U32 R139, RZ, RZ, R8 ;  /* 0x000000ffff8b7224 */ /* 0x000fe400078e0008 */
[----:B------:R-:W-:-:S05]  /*b6d0*/  IMAD.MOV.U32 R130, RZ, RZ, R39 ;  /* 0x000000ffff827224 */ /* 0x000fca00078e0027 */
[----:B------:R-:W3:Y:S01]  /*b6e0*/  MUFU.EX2 R8, R178 ;  /* 0x000000b200087308 */ /* 0x000ee20000000800 */
[----:B--2---:R-:W-:Y:S02]  /*b6f0*/  MOV R132, R222 ;  /* 0x000000de00847202 */ /* 0x004fe40000000f00 */
[----:B-1----:R-:W-:-:S04]  /*b700*/  FMNMX.FTZ R222, R2, R3, !PT ;  /* 0x0000000302de7209 */ /* 0x002fc80007810000 */
[----:B------:R-:W-:Y:S01]  /*b710*/  FSETP.NEU.FTZ.AND P2, PT, R222, -INF , PT ;  /* 0xff800000de00780b */ /* 0x000fe20003f5d000 */
[----:B------:R-:W-:Y:S01]  /*b720*/  FMUL.FTZ R3, R0, R222 ;  /* 0x000000de00037220 */ /* 0x000fe20000410000 */
[----:B------:R-:W1:Y:S04]  /*b730*/  MUFU.EX2 R23, R10 ;  /* 0x0000000a00177308 */ /* 0x000e680000000800 */
[----:B------:R-:W-:Y:S02]  /*b740*/  FSEL R3, R3, RZ, P2 ;  /* 0x000000ff03037208 */ /* 0x000fe40001000000 */
[----:B------:R-:W-:Y:S02]  /*b750*/  FSEL R2, R222, RZ, P2 ;  /* 0x000000ffde027208 */ /* 0x000fe40001000000 */
[----:B------:R-:W-:Y:S01]  /*b760*/  MUFU.EX2 R39, R30 ;  /* 0x0000001e00277308 */ /* 0x000fe20000000800 */
[----:B------:R-:W-:-:S02]  /*b770*/  FFMA.FTZ R4, R176, R0, -R3 ;  /* 0x00000000b0047223 */ /* 0x000fc40000010803 */
[----:B------:R-:W-:-:S05]  /*b780*/  FADD.FTZ R2, R133, -R2 ;  /* 0x8000000285027221 */ /* 0x000fca0000010000 */
[----:B------:R2:W-:Y:S01]  /*b790*/  MUFU.EX2 R34, R136 ;  /* 0x0000008800227308 */ /* 0x0005e20000000800 */
[-CC-:B------:R-:W-:Y:S02]  /*b7a0*/  FFMA.FTZ R76, R33, R0.reuse, -R3.reuse ;  /* 0x00000000214c7223 */ /* 0x180fe40000010803 */
[----:B------:R-:W-:-:S05]  /*b7b0*/  FFMA.FTZ R77, R32, R0, -R3 ;  /* 0x00000000204d7223 */ /* 0x000fca0000010803 */
[----:B------:R1:W-:Y:S01]  /*b7c0*/  MUFU.EX2 R30, R6 ;  /* 0x00000006001e7308 */ /* 0x0003e20000000800 */
[----:B------:R-:W-:Y:S02]  /*b7d0*/  FMUL.FTZ R2, R0, R2 ;  /* 0x0000000200027220 */ /* 0x000fe40000410000 */
[----:B--2---:R-:W-:-:S05]  /*b7e0*/  IMAD.MOV.U32 R136, RZ, RZ, R21 ;  /* 0x000000ffff887224 */ /* 0x004fca00078e0015 */
[----:B------:R-:W-:Y:S01]  /*b7f0*/  MUFU.EX2 R29, R26 ;  /* 0x0000001a001d7308 */ /* 0x000fe20000000800 */
[----:B-1----:R-:W-:-:S07]  /*b800*/  FFMA.FTZ R6, R175, R0, -R3 ;  /* 0x00000000af067223 */ /* 0x002fce0000010803 */
[----:B------:R1:W-:Y:S01]  /*b810*/  MUFU.EX2 R21, R5 ;  /* 0x0000000500157308 */ /* 0x0003e20000000800 */
[----:B------:R-:W-:Y:S01]  /*b820*/  MOV R175, R84 ;  /* 0x0000005400af7202 */ /* 0x000fe20000000f00 */
[----:B------:R-:W-:Y:S01]  /*b830*/  FFMA.FTZ R84, R31, R0, -R3 ;  /* 0x000000001f547223 */ /* 0x000fe20000010803 */
[----:B---3--:R-:W-:-:S05]  /*b840*/  F2FP.PACK_AB R22, R8, R182 ;  /* 0x000000b60816723e */ /* 0x008fca00000000ff */
[----:B------:R2:W-:Y:S01]  /*b850*/  MUFU.EX2 R26, R7 ;  /* 0x00000007001a7308 */ /* 0x0005e20000000800 */
[-C--:B-1----:R-:W-:Y:S02]  /*b860*/  FFMA.FTZ R5, R177, R0.reuse, -R3 ;  /* 0x00000000b1057223 */ /* 0x082fe40000010803 */
[----:B------:R-:W-:Y:S02]  /*b870*/  IMAD.MOV.U32 R177, RZ, RZ, R85 ;  /* 0x000000ffffb17224 */ /* 0x000fe400078e0055 */
[-CC-:B------:R-:W-:Y:S02]  /*b880*/  FFMA.FTZ R85, R28, R0.reuse, -R3.reuse ;  /* 0x000000001c557223 */ /* 0x180fe40000010803 */
[----:B--2---:R-:W-:Y:S01]  /*b890*/  FFMA.FTZ R7, R172, R0, -R3 ;  /* 0x00000000ac077223 */ /* 0x004fe20000010803 */
[----:B------:R-:W-:Y:S01]  /*b8a0*/  MOV R3, R175 ;  /* 0x000000af00037202 */ /* 0x000fe20000000f00 */
[----:B------:R-:W-:Y:S01]  /*b8b0*/  FADD.FTZ R0, R8, R53 ;  /* 0x0000003508007221 */ /* 0x000fe20000010000 */
[----:B------:R-:W2:Y:S01]  /*b8c0*/  LDL.LU R172, [R1+0x68] ;  /* 0x0000680001ac7983 */ /* 0x000ea20000300800 */
[----:B------:R1:W-:Y:S01]  /*b8d0*/  MUFU.EX2 R8, R6 ;  /* 0x0000000600087308 */ /* 0x0003e20000000800 */
[----:B------:R-:W-:Y:S01]  /*b8e0*/  MOV R134, R11 ;  /* 0x0000000b00867202 */ /* 0x000fe20000000f00 */
[----:B------:R-:W-:Y:S01]  /*b8f0*/  IMAD.MOV.U32 R102, RZ, RZ, R35 ;  /* 0x000000ffff667224 */ /* 0x000fe200078e0023 */
[----:B------:R-:W-:-:S05]  /*b900*/  MOV R174, R158 ;  /* 0x0000009e00ae7202 */ /* 0x000fca0000000f00 */
[----:B------:R-:W3:Y:S08]  /*b910*/  MUFU.EX2 R2, R2 ;  /* 0x0000000200027308 */ /* 0x000ef00000000800 */
[----:B------:R-:W-:Y:S01]  /*b920*/  MUFU.EX2 R10, R4 ;  /* 0x00000004000a7308 */ /* 0x000fe20000000800 */
[----:B-1----:R-:W-:Y:S02]  /*b930*/  IMAD.MOV.U32 R6, RZ, RZ, R3 ;  /* 0x000000ffff067224 */ /* 0x002fe400078e0003 */
[----:B------:R-:W-:Y:S01]  /*b940*/  IMAD.MOV.U32 R98, RZ, RZ, R86 ;  /* 0x000000ffff627224 */ /* 0x000fe200078e0056 */
[C---:B------:R-:W-:Y:S01]  /*b950*/  F2FP.PACK_AB R24, R23.reuse, R101 ;  /* 0x000000651718723e */ /* 0x040fe200000000ff */
[----:B------:R-:W-:Y:S01]  /*b960*/  FADD.FTZ R3, R23, R20 ;  /* 0x0000001417037221 */ /* 0x000fe20000010000 */
[----:B------:R-:W4:Y:S04]  /*b970*/  LDL R182, [R1+0xb0] ;  /* 0x0000b00001b67983 */ /* 0x000f280000100800 */
[----:B------:R-:W4:Y:S01]  /*b980*/  LDL R20, [R1+0x6c] ;  /* 0x00006c0001147983 */ /* 0x000f220000100800 */
[----:B------:R1:W2:Y:S01]  /*b990*/  MUFU.EX2 R11, R5 ;  /* 0x00000005000b7308 */ /* 0x0002a20000000800 */
[----:B------:R-:W-:-:S07]  /*b9a0*/  IMAD.MOV.U32 R133, RZ, RZ, R229 ;  /* 0x000000ffff857224 */ /* 0x000fce00078e00e5 */
[----:B------:R3:W2:Y:S01]  /*b9b0*/  MUFU.EX2 R35, R27 ;  /* 0x0000001b00237308 */ /* 0x0006a20000000800 */
[----:B------:R-:W-:Y:S02]  /*b9c0*/  IMAD.MOV.U32 R99, RZ, RZ, R159 ;  /* 0x000000ffff637224 */ /* 0x000fe400078e009f */
[----:B------:R-:W-:Y:S02]  /*b9d0*/  IMAD.MOV.U32 R173, RZ, RZ, R167 ;  /* 0x000000ffffad7224 */ /* 0x000fe400078e00a7 */
[----:B------:R-:W-:Y:S02]  /*b9e0*/  IMAD.MOV.U32 R178, RZ, RZ, R166 ;  /* 0x000000ffffb27224 */ /* 0x000fe400078e00a6 */
[----:B------:R-:W-:Y:S02]  /*b9f0*/  IMAD.MOV.U32 R103, RZ, RZ, R191 ;  /* 0x000000ffff677224 */ /* 0x000fe400078e00bf */
[----:B-1----:R-:W-:Y:S02]  /*ba00*/  IMAD.MOV.U32 R5, RZ, RZ, R132 ;  /* 0x000000ffff057224 */ /* 0x002fe400078e0084 */
[----:B------:R-:W-:-:S02]  /*ba10*/  IMAD.MOV.U32 R86, RZ, RZ, R190 ;  /* 0x000000ffff567224 */ /* 0x000fc400078e00be */
[----:B------:R-:W-:Y:S02]  /*ba20*/  IMAD.MOV.U32 R176, RZ, RZ, R187 ;  /* 0x000000ffffb07224 */ /* 0x000fe400078e00bb */
[----:B------:R-:W-:Y:S02]  /*ba30*/  IMAD.MOV.U32 R229, RZ, RZ, R186 ;  /* 0x000000ffffe57224 */ /* 0x000fe400078e00ba */
        /* <DEDUP_REMOVED lines=32> */
[----:B------:R-:W-:Y:S01]  /*bc40*/  IMAD.MOV.U32 R4, RZ, RZ, R177 ;  /* 0x000000ffff047224 */ /* 0x000fe200078e00b1 */
[----:B------:R-:W-:Y:S01]  /*bc50*/  F2FP.PACK_AB R27, R25, R34 ;  /* 0x00000022191b723e */ /* 0x000fe200000000ff */
[----:B--2---:R-:W-:Y:S01]  /*bc60*/  FFMA.FTZ R2, R172, R2, R11 ;  /* 0x00000002ac027223 */ /* 0x004fe2000001000b */
[----:B----4-:R-:W-:Y:S01]  /*bc70*/  MOV R101, R20 ;  /* 0x0000001400657202 */ /* 0x010fe20000000f00 */
[----:B------:R-:W-:-:S02]  /*bc80*/  IMAD.MOV.U32 R20, RZ, RZ, R5 ;  /* 0x000000ffff147224 */ /* 0x000fc400078e0005 */
[----:B------:R-:W-:Y:S02]  /*bc90*/  FADD.FTZ R5, R21, R9 ;  /* 0x0000000915057221 */ /* 0x000fe40000010000 */
[----:B------:R-:W-:Y:S02]  /*bca0*/  IMAD.MOV.U32 R9, RZ, RZ, R4 ;  /* 0x000000ffff097224 */ /* 0x000fe400078e0004 */
[----:B------:R-:W-:Y:S02]  /*bcb0*/  FADD.FTZ R4, R10, R2 ;  /* 0x000000020a047221 */ /* 0x000fe40000010000 */
[----:B------:R-:W-:Y:S02]  /*bcc0*/  FADD.FTZ R2, R34, R0 ;  /* 0x0000000022027221 */ /* 0x000fe40000010000 */
[----:B------:R-:W-:Y:S02]  /*bcd0*/  FADD.FTZ R0, R35, R3 ;  /* 0x0000000323007221 */ /* 0x000fe40000010000 */
[----:B------:R-:W-:-:S02]  /*bce0*/  FADD.FTZ R2, R25, R2 ;  /* 0x0000000219027221 */ /* 0x000fc40000010000 */
[C---:B------:R-:W-:Y:S01]  /*bcf0*/  FADD.FTZ R25, R29.reuse, R0 ;  /* 0x000000001d197221 */ /* 0x040fe20000010000 */
[----:B------:R-:W-:Y:S02]  /*bd00*/  F2FP.PACK_AB R29, R29, R35 ;  /* 0x000000231d1d723e */ /* 0x000fe400000000ff */
[----:B------:R-:W2:Y:S01]  /*bd10*/  LDL.64 R34, [R1+0xe0] ;  /* 0x0000e00001227983 */ /* 0x000ea20000100a00 */
[----:B------:R-:W1:Y:S01]  /*bd20*/  MUFU.EX2 R7, R7 ;  /* 0x0000000700077308 */ /* 0x000e620000000800 */
[----:B------:R-:W-:Y:S01]  /*bd30*/  FADD.FTZ R0, R8, R4 ;  /* 0x0000000408007221 */ /* 0x000fe20000010000 */
[----:B------:R-:W-:Y:S01]  /*bd40*/  F2FP.PACK_AB R55, R10, R11 ;  /* 0x0000000b0a37723e */ /* 0x000fe200000000ff */
[----:B------:R-:W-:Y:S02]  /*bd50*/  IMAD.MOV.U32 R10, RZ, RZ, R82 ;  /* 0x000000ffff0a7224 */ /* 0x000fe400078e0052 */
[----:B------:R-:W-:Y:S02]  /*bd60*/  IMAD.MOV.U32 R177, RZ, RZ, R216 ;  /* 0x000000ffffb17224 */ /* 0x000fe400078e00d8 */
[----:B------:R-:W3:Y:S01]  /*bd70*/  LDL R216, [R1+0xc4] ;  /* 0x0000c40001d87983 */ /* 0x000ee20000100800 */
[----:B------:R-:W-:-:S03]  /*bd80*/  IMAD.MOV.U32 R172, RZ, RZ, R215 ;  /* 0x000000ffffac7224 */ /* 0x000fc600078e00d7 */
[----:B------:R-:W4:Y:S01]  /*bd90*/  LDL R215, [R1+0xb4] ;  /* 0x0000b40001d77983 */ /* 0x000f220000100800 */
[----:B-1----:R-:W-:Y:S01]  /*bda0*/  FADD.FTZ R82, R7, R0 ;  /* 0x0000000007527221 */ /* 0x002fe20000010000 */
[----:B------:R-:W-:Y:S01]  /*bdb0*/  MOV R58, R130 ;  /* 0x00000082003a7202 */ /* 0x000fe20000000f00 */
[----:B------:R-:W-:Y:S01]  /*bdc0*/  IMAD.MOV.U32 R28, RZ, RZ, R133 ;  /* 0x000000ffff1c7224 */ /* 0x000fe200078e0085 */
[----:B------:R-:W-:Y:S01]  /*bdd0*/  MOV R133, R213 ;  /* 0x000000d500857202 */ /* 0x000fe20000000f00 */
[----:B------:R-:W-:Y:S01]  /*bde0*/  IMAD.MOV.U32 R175, RZ, RZ, R214 ;  /* 0x000000ffffaf7224 */ /* 0x000fe200078e00d6 */
[----:B------:R-:W3:Y:S01]  /*bdf0*/  LDL R213, [R1+0xbc] ;  /* 0x0000bc0001d57983 */ /* 0x000ee20000100800 */
[----:B------:R-:W-:Y:S02]  /*be00*/  IMAD.MOV.U32 R132, RZ, RZ, R226 ;  /* 0x000000ffff847224 */ /* 0x000fe400078e00e2 */
[----:B------:R-:W-:Y:S01]  /*be10*/  IMAD.MOV.U32 R130, RZ, RZ, R227 ;  /* 0x000000ffff827224 */ /* 0x000fe200078e00e3 */
[----:B------:R-:W3:Y:S04]  /*be20*/  LDL R214, [R1+0xb8] ;  /* 0x0000b80001d67983 */ /* 0x000ee80000100800 */
[----:B------:R-:W3:Y:S01]  /*be30*/  LDL.64 R226, [R1+0x48] ;  /* 0x0000480001e27983 */ /* 0x000ee20000100a00 */
[----:B--2---:R-:W-:-:S03]  /*be40*/  LOP3.LUT R0, R35, R192, RZ, 0x3c, !PT ;  /* 0x000000c023007212 */ /* 0x004fc600078e3cff */
[----:B------:R-:W3:Y:S01]  /*be50*/  LDL.64 R34, [R1+0x148] ;  /* 0x0001480001227983 */ /* 0x000ee20000100a00 */
[----:B------:R-:W-:Y:S02]  /*be60*/  IMAD.MOV.U32 R23, RZ, RZ, R6 ;  /* 0x000000ffff177224 */ /* 0x000fe400078e0006 */
[----:B------:R-:W1:Y:S01]  /*be70*/  MUFU.EX2 R6, R179 ;  /* 0x000000b300067308 */ /* 0x000e620000000800 */
[----:B------:R-:W-:Y:S02]  /*be80*/  F2FP.PACK_AB R53, R21, R54 ;  /* 0x000000361535723e */ /* 0x000fe400000000ff */
[----:B------:R-:W-:Y:S01]  /*be90*/  MOV R21, R28 ;  /* 0x0000001c00157202 */ /* 0x000fe20000000f00 */
[----:B------:R-:W-:Y:S01]  /*bea0*/  FADD.FTZ R3, R30, R5 ;  /* 0x000000051e037221 */ /* 0x000fe20000010000 */
[----:B------:R-:W-:Y:S01]  /*beb0*/  LOP3.LUT R0, R0, R225, RZ, 0x3c, !PT ;  /* 0x000000e100007212 */ /* 0x000fe200078e3cff */
[----:B------:R-:W-:Y:S02]  /*bec0*/  FADD.FTZ R2, R39, R2 ;  /* 0x0000000227027221 */ /* 0x000fe40000010000 */
[----:B------:R-:W-:-:S02]  /*bed0*/  IMAD.MOV.U32 R11, RZ, RZ, R21 ;  /* 0x000000ffff0b7224 */ /* 0x000fc400078e0015 */
[----:B------:R-:W-:Y:S02]  /*bee0*/  FADD.FTZ R28, R26, R3 ;  /* 0x000000031a1c7221 */ /* 0x000fe40000010000 */
[----:B-1----:R-:W-:Y:S02]  /*bef0*/  FADD.FTZ R21, R6, R2 ;  /* 0x0000000206157221 */ /* 0x002fe40000010000 */
[----:B------:R-:W-:Y:S01]  /*bf00*/  IMAD.WIDE.U32 R2, R0, -0x326172a9, RZ ;  /* 0xcd9e8d5700027825 */ /* 0x000fe200078e00ff */
[----:B------:R-:W-:Y:S02]  /*bf10*/  F2FP.PACK_AB R54, R26, R30 ;  /* 0x0000001e1a36723e */ /* 0x000fe400000000ff */
[----:B------:R-:W-:Y:S02]  /*bf20*/  F2FP.PACK_AB R56, R7, R8 ;  /* 0x000000080738723e */ /* 0x000fe400000000ff */
[----:B------:R-:W-:Y:S01]  /*bf30*/  F2FP.PACK_AB R26, R6, R39 ;  /* 0x00000027061a723e */ /* 0x000fe200000000ff */
[----:B------:R-:W-:Y:S01]  /*bf40*/  IMAD.MOV.U32 R179, RZ, RZ, R11 ;  /* 0x000000ffffb37224 */ /* 0x000fe200078e000b */
[----:B------:R-:W-:-:S02]  /*bf50*/  PRMT R39, R24, 0x7632, R39 ;  /* 0x0000763218277816 */ /* 0x000fc40000000027 */
[----:B------:R-:W-:Y:S02]  /*bf60*/  PRMT R40, R24, 0x7610, R40 ;  /* 0x0000761018287816 */ /* 0x000fe40000000028 */
[C---:B------:R-:W-:Y:S02]  /*bf70*/  PRMT R42, R27.reuse, 0x7610, R42 ;  /* 0x000076101b2a7816 */ /* 0x040fe4000000002a */
[----:B------:R-:W-:Y:S02]  /*bf80*/  PRMT R41, R27, 0x7632, R41 ;  /* 0x000076321b297816 */ /* 0x000fe40000000029 */
[----:B---3--:R-:W-:-:S05]  /*bf90*/  LOP3.LUT R0, R3, R216, R34, 0x96, !PT ;  /* 0x000000d803007212 */ /* 0x008fca00078e9622 */
[----:B------:R-:W-:Y:S01]  /*bfa0*/  IMAD.WIDE.U32 R34, R0, -0x2daee0ad, RZ ;  /* 0xd2511f5300227825 */ /* 0x000fe200078e00ff */
[----:B----4-:R-:W-:-:S05]  /*bfb0*/  LOP3.LUT R0, R195, R215, R2, 0x96, !PT ;  /* 0x000000d7c3007212 */ /* 0x010fca00078e9602 */
[----:B------:R-:W-:Y:S01]  /*bfc0*/  IMAD.WIDE.U32 R6, R0, -0x2daee0ad, RZ ;  /* 0xd2511f5300067825 */ /* 0x000fe200078e00ff */
[----:B------:R-:W-:-:S04]  /*bfd0*/  LOP3.LUT R4, R35, R214, R226, 0x96, !PT ;  /* 0x000000d623047212 */ /* 0x000fc800078e96e2 */
[----:B------:R-:W-:Y:S01]  /*bfe0*/  LOP3.LUT R0, R7, R213, R34, 0x96, !PT ;  /* 0x000000d507007212 */ /* 0x000fe200078e9622 */
[----:B------:R-:W-:Y:S02]  /*bff0*/  IMAD.MOV.U32 R195, RZ, RZ, R9 ;  /* 0x000000ffffc37224 */ /* 0x000fe400078e0009 */
[----:B------:R-:W-:-:S04]  /*c000*/  IMAD.WIDE.U32 R4, R4, -0x326172a9, RZ ;  /* 0xcd9e8d5704047825 */ /* 0x000fc800078e00ff */
[----:B------:R-:W-:Y:S01]  /*c010*/  IMAD.WIDE.U32 R8, R0, -0x326172a9, RZ ;  /* 0xcd9e8d5700087825 */ /* 0x000fe200078e00ff */
[----:B------:R-:W-:-:S04]  /*c020*/  LOP3.LUT R5, R5, R86, R194, 0x96, !PT ;  /* 0x0000005605057212 */ /* 0x000fc800078e96c2 */
[----:B------:R-:W-:Y:S01]  /*c030*/  LOP3.LUT R0, R9, R176, R4, 0x96, !PT ;  /* 0x000000b009007212 */ /* 0x000fe200078e9604 */
[----:B------:R-:W-:Y:S01]  /*c040*/  IMAD.WIDE.U32 R4, R5, -0x2daee0ad, RZ ;  /* 0xd2511f5305047825 */ /* 0x000fe200078e00ff */
[----:B------:R-:W-:-:S03]  /*c050*/  MOV R194, R10 ;  /* 0x0000000a00c27202 */ /* 0x000fc60000000f00 */
[----:B------:R-:W-:Y:S01]  /*c060*/  IMAD.WIDE.U32 R10, R0, -0x2daee0ad, RZ ;  /* 0xd2511f53000a7825 */ /* 0x000fe200078e00ff */
[----:B------:R-:W-:-:S04]  /*c070*/  LOP3.LUT R6, R5, R229, R6, 0x96, !PT ;  /* 0x000000e505067212 */ /* 0x000fc800078e9606 */
[----:B------:R-:W-:Y:S01]  /*c080*/  LOP3.LUT R0, R11, R182, R4, 0x96, !PT ;  /* 0x000000b60b007212 */ /* 0x000fe200078e9604 */
[----:B------:R-:W-:-:S04]  /*c090*/  IMAD.WIDE.U32 R6, R6, -0x326172a9, RZ ;  /* 0xcd9e8d5706067825 */ /* 0x000fc800078e00ff */
[----:B------:R-:W-:-:S05]  /*c0a0*/  IMAD.WIDE.U32 R4, R0, -0x326172a9, RZ ;  /* 0xcd9e8d5700047825 */ /* 0x000fca00078e00ff */
[----:B------:R-:W-:-:S04]  /*c0b0*/  LOP3.LUT R0, R5, R101, R6, 0x96, !PT ;  /* 0x0000006505007212 */ /* 0x000fc800078e9606 */
[----:B------:R-:W-:-:S04]  /*c0c0*/  LOP3.LUT R6, R0, 0xff, RZ, 0xc0, !PT ;  /* 0x000000ff00067812 */ /* 0x000fc800078ec0ff */
[----:B------:R-:W-:Y:S02]  /*c0d0*/  ISETP.GE.U32.AND P3, PT, R217, R6, PT ;  /* 0x00000006d900720c */ /* 0x000fe40003f66070 */
[----:B------:R-:W-:Y:S01]  /*c0e0*/  LOP3.LUT R6, R0, 0xffff, RZ, 0xc0, !PT ;  /* 0x0000ffff00067812 */ /* 0x000fe200078ec0ff */
[----:B------:R-:W-:-:S03]  /*c0f0*/  IMAD.MOV.U32 R11, RZ, RZ, R23 ;  /* 0x000000ffff0b7224 */ /* 0x000fc600078e0017 */
[----:B------:R-:W-:Y:S01]  /*c100*/  SHF.R.U32.HI R6, RZ, 0x8, R6 ;  /* 0x00000008ff067819 */ /* 0x000fe20000011606 */
[----:B------:R1:W-:Y:S03]  /*c110*/  MUFU.EX2 R23, R68 ;  /* 0x0000004400177308 */ /* 0x0003e60000000800 */
[----:B------:R-:W-:-:S05]  /*c120*/  LOP3.LUT R6, R6, 0xffff, RZ, 0xc0, !PT ;  /* 0x0000ffff06067812 */ /* 0x000fca00078ec0ff */
[----:B------:R2:W-:Y:S01]  /*c130*/  MUFU.EX2 R9, R80 ;  /* 0x0000005000097308 */ /* 0x0005e20000000800 */
[----:B------:R-:W-:Y:S02]  /*c140*/  ISETP.GE.U32.AND P2, PT, R217, R6, PT ;  /* 0x00000006d900720c */ /* 0x000fe40003f46070 */
[----:B------:R-:W-:Y:S01]  /*c150*/  SHF.R.U32.HI R6, RZ, 0x10, R0 ;  /* 0x00000010ff067819 */ /* 0x000fe20000011600 */
[----:B-1----:R-:W-:-:S04]  /*c160*/  IMAD.MOV.U32 R68, RZ, RZ, R11 ;  /* 0x000000ffff447224 */ /* 0x002fc800078e000b */
[----:B------:R1:W-:Y:S01]  /*c170*/  MUFU.EX2 R11, R38 ;  /* 0x00000026000b7308 */ /* 0x0003e20000000800 */
[----:B--2---:R-:W-:-:S07]  /*c180*/  MOV R80, R20 ;  /* 0x0000001400507202 */ /* 0x004fce0000000f00 */
[----:B------:R2:W3:Y:S01]  /*c190*/  MUFU.EX2 R20, R37 ;  /* 0x0000002500147308 */ /* 0x0004e20000000800 */
[----:B------:R-:W-:-:S04]  /*c1a0*/  SHF.R.U32.HI R0, RZ, 0x18, R0 ;  /* 0x00000018ff007819 */ /* 0x000fc80000011600 */
[----:B------:R-:W-:Y:S02]  /*c1b0*/  ISETP.GE.U32.AND P6, PT, R217, R0, PT ;  /* 0x00000000d900720c */ /* 0x000fe40003fc6070 */
[----:B------:R-:W-:Y:S02]  /*c1c0*/  LOP3.LUT R0, R4, 0xff, RZ, 0xc0, !PT ;  /* 0x000000ff04007812 */ /* 0x000fe400078ec0ff */
[----:B-1----:R-:W-:Y:S02]  /*c1d0*/  PRMT R38, R22, 0x7610, R38 ;  /* 0x0000761016267816 */ /* 0x002fe40000000026 */
[----:B------:R-:W-:Y:S02]  /*c1e0*/  LOP3.LUT R8, R7, R252, R8, 0x96, !PT ;  /* 0x000000fc07087212 */ /* 0x000fe400078e9608 */
[----:B------:R-:W-:Y:S01]  /*c1f0*/  ISETP.GE.U32.AND P5, PT, R217, R0, PT ;  /* 0x00000000d900720c */ /* 0x000fe20003fa6070 */
[----:B------:R-:W-:Y:S01]  /*c200*/  @!P3 HADD2 R31, -R38.H0_H0, -RZ.H0_H0 ;  /* 0xa00000ff261fb230 */ /* 0x000fe20000000900 */
[----:B------:R-:W-:-:S02]  /*c210*/  LOP3.LUT R5, R4, 0xffff, RZ, 0xc0, !PT ;  /* 0x0000ffff04057812 */ /* 0x000fc400078ec0ff */
[----:B--2---:R-:W-:Y:S02]  /*c220*/  PRMT R37, R22, 0x7632, R37 ;  /* 0x0000763216257816 */ /* 0x004fe40000000025 */
[--C-:B------:R-:W-:Y:S02]  /*c230*/  SHF.R.U32.HI R7, RZ, 0x10, R4.reuse ;  /* 0x00000010ff077819 */ /* 0x100fe40000011604 */
[----:B------:R-:W-:Y:S01]  /*c240*/  SHF.R.U32.HI R0, RZ, 0x18, R4 ;  /* 0x00000018ff007819 */ /* 0x000fe20000011604 */
[----:B---3--:R-:W-:Y:S01]  /*c250*/  FADD.FTZ R4, R20, R28 ;  /* 0x0000001c14047221 */ /* 0x008fe20000010000 */
[----:B------:R-:W-:Y:S01]  /*c260*/  F2FP.PACK_AB R47, R11, R20 ;  /* 0x000000140b2f723e */ /* 0x000fe200000000ff */
[----:B------:R-:W-:Y:S01]  /*c270*/  IMAD.MOV.U32 R20, RZ, RZ, R86 ;  /* 0x000000ffff147224 */ /* 0x000fe200078e0056 */
[----:B------:R-:W-:Y:S02]  /*c280*/  PRMT R86, R38, 0x5410, R37 ;  /* 0x0000541026567816 */ /* 0x000fe40000000025 */
[----:B------:R-:W-:-:S02]  /*c290*/  @!P3 PRMT R38, R31, 0x5410, RZ ;  /* 0x000054101f26b816 */ /* 0x000fc400000000ff */
[----:B------:R-:W-:Y:S02]  /*c2a0*/  ISETP.GE.U32.AND P3, PT, R217, R0, PT ;  /* 0x00000000d900720c */ /* 0x000fe40003f66070 */
[----:B------:R-:W-:Y:S01]  /*c2b0*/  SHF.R.U32.HI R0, RZ, 0x8, R5 ;  /* 0x00000008ff007819 */ /* 0x000fe20000011605 */
[----:B------:R-:W-:-:S03]  /*c2c0*/  @!P2 HADD2 R32, -R37.H0_H0, -RZ.H0_H0 ;  /* 0xa00000ff2520a230 */ /* 0x000fc60000000900 */
[----:B------:R-:W-:Y:S01]  /*c2d0*/  LOP3.LUT R0, R0, 0xffff, RZ, 0xc0, !PT ;  /* 0x0000ffff00007812 */ /* 0x000fe200078ec0ff */
[----:B------:R-:W-:Y:S01]  /*c2e0*/  @!P6 HADD2 R33, -R39.H0_H0, -RZ.H0_H0 ;  /* 0xa00000ff2721e230 */ /* 0x000fe20000000900 */
[----:B------:R-:W-:Y:S01]  /*c2f0*/  LOP3.LUT R6, R6, 0xff, RZ, 0xc0, !PT ;  /* 0x000000ff06067812 */ /* 0x000fe200078ec0ff */
[----:B------:R-:W-:Y:S01]  /*c300*/  FADD.FTZ R28, R11, R4 ;  /* 0x000000040b1c7221 */ /* 0x000fe20000010000 */
[----:B------:R-:W-:Y:S01]  /*c310*/  @!P2 PRMT R37, R32, 0x5410, RZ ;  /* 0x000054102025a816 */ /* 0x000fe200000000ff */
[----:B------:R-:W-:Y:S01]  /*c320*/  IMAD.WIDE.U32 R4, R8, -0x2daee0ad, RZ ;  /* 0xd2511f5308047825 */ /* 0x000fe200078e00ff */
[----:B------:R-:W-:Y:S02]  /*c330*/  ISETP.GE.U32.AND P2, PT, R217, R0, PT ;  /* 0x00000000d900720c */ /* 0x000fe40003f46070 */
[----:B------:R-:W-:Y:S01]  /*c340*/  LOP3.LUT R0, R7, 0xff, RZ, 0xc0, !PT ;  /* 0x000000ff07007812 */ /* 0x000fe200078ec0ff */
[----:B------:R-:W-:Y:S01]  /*c350*/  IMAD.MOV.U32 R22, RZ, RZ, R80 ;  /* 0x000000ffff167224 */ /* 0x000fe200078e0050 */
[----:B------:R-:W-:Y:S01]  /*c360*/  ISETP.GE.U32.AND P4, PT, R217, R6, PT ;  /* 0x00000006d900720c */ /* 0x000fe20003f86070 */
[----:B------:R-:W1:Y:S01]  /*c370*/  MUFU.EX2 R11, R180 ;  /* 0x000000b4000b7308 */ /* 0x000e620000000800 */
[----:B------:R-:W-:Y:S01]  /*c380*/  PRMT R80, R40, 0x5410, R39 ;  /* 0x0000541028507816 */ /* 0x000fe20000000027 */
[----:B------:R-:W-:Y:S01]  /*c390*/  FADD.FTZ R6, R23, R25 ;  /* 0x0000001917067221 */ /* 0x000fe20000010000 */
[----:B------:R-:W-:-:S02]  /*c3a0*/  @!P6 PRMT R39, R33, 0x5410, RZ ;  /* 0x000054102127e816 */ /* 0x000fc400000000ff */
[----:B------:R-:W-:Y:S02]  /*c3b0*/  ISETP.GE.U32.AND P6, PT, R217, R0, PT ;  /* 0x00000000d900720c */ /* 0x000fe40003fc6070 */
[----:B------:R-:W-:Y:S01]  /*c3c0*/  LOP3.LUT R0, R5, R244, R10, 0x96, !PT ;  /* 0x000000f405007212 */ /* 0x000fe200078e960a */
[----:B------:R-:W2:Y:S01]  /*c3d0*/  MUFU.EX2 R8, R181 ;  /* 0x000000b500087308 */ /* 0x000ea20000000800 */
[----:B------:R-:W-:Y:S02]  /*c3e0*/  FADD.FTZ R25, R9, R6 ;  /* 0x0000000609197221 */ /* 0x000fe40000010000 */
[----:B------:R-:W-:Y:S01]  /*c3f0*/  LOP3.LUT R6, R0, 0xffff, RZ, 0xc0, !PT ;  /* 0x0000ffff00067812 */ /* 0x000fe200078ec0ff */
[----:B------:R-:W-:-:S03]  /*c400*/  @!P4 HADD2 R36, -R40.H0_H0, -RZ.H0_H0 ;  /* 0xa00000ff2824c230 */ /* 0x000fc60000000900 */
[----:B------:R-:W-:Y:S01]  /*c410*/  SHF.R.U32.HI R6, RZ, 0x8, R6 ;  /* 0x00000008ff067819 */ /* 0x000fe20000011606 */
[----:B-1----:R-:W-:-:S03]  /*c420*/  FADD.FTZ R7, R11, R21 ;  /* 0x000000150b077221 */ /* 0x002fc60000010000 */
[----:B------:R-:W-:Y:S02]  /*c430*/  LOP3.LUT R6, R6, 0xffff, RZ, 0xc0, !PT ;  /* 0x0000ffff06067812 */ /* 0x000fe400078ec0ff */
[----:B------:R-:W-:Y:S02]  /*c440*/  @!P4 PRMT R40, R36, 0x5410, RZ ;  /* 0x000054102428c816 */ /* 0x000fe400000000ff */
[----:B------:R-:W-:Y:S01]  /*c450*/  ISETP.GE.U32.AND P4, PT, R217, R6, PT ;  /* 0x00000006d900720c */ /* 0x000fe20003f86070 */
[----:B--2---:R-:W-:Y:S01]  /*c460*/  FADD.FTZ R6, R8, R7 ;  /* 0x0000000708067221 */ /* 0x004fe20000010000 */
[----:B------:R-:W-:Y:S01]  /*c470*/  @!P5 HADD2 R43, -R42.H0_H0, -RZ.H0_H0 ;  /* 0xa00000ff2a2bd230 */ /* 0x000fe20000000900 */
[----:B------:R-:W-:Y:S01]  /*c480*/  IMAD.MOV.U32 R180, RZ, RZ, R20 ;  /* 0x000000ffffb47224 */ /* 0x000fe200078e0014 */
[----:B------:R-:W-:Y:S01]  /*c490*/  MOV R20, R101 ;  /* 0x0000006500147202 */ /* 0x000fe20000000f00 */
[----:B------:R-:W-:Y:S01]  /*c4a0*/  IMAD.MOV.U32 R101, RZ, RZ, R177 ;  /* 0x000000ffff657224 */ /* 0x000fe200078e00b1 */
[----:B------:R1:W-:Y:S01]  /*c4b0*/  STL [R1+0xa0], R6 ;  /* 0x0000a00601007387 */ /* 0x0003e20000100800 */
[----:B------:R-:W-:Y:S01]  /*c4c0*/  MOV R177, R133 ;  /* 0x0000008500b17202 */ /* 0x000fe20000000f00 */
[----:B------:R-:W-:Y:S01]  /*c4d0*/  IMAD.MOV.U32 R133, RZ, RZ, R66 ;  /* 0x000000ffff857224 */ /* 0x000fe200078e0042 */
[----:B------:R-:W-:Y:S01]  /*c4e0*/  PRMT R66, R42, 0x5410, R41 ;  /* 0x000054102a427816 */ /* 0x000fe20000000029 */
[----:B------:R-:W-:Y:S01]  /*c4f0*/  @!P2 HADD2 R44, -R41.H0_H0, -RZ.H0_H0 ;  /* 0xa00000ff292ca230 */ /* 0x000fe20000000900 */
[----:B------:R-:W-:Y:S01]  /*c500*/  @!P5 PRMT R42, R43, 0x5410, RZ ;  /* 0x000054102b2ad816 */ /* 0x000fe200000000ff */
[----:B------:R-:W-:Y:S01]  /*c510*/  IMAD.MOV.U32 R10, RZ, RZ, R182 ;  /* 0x000000ffff0a7224 */ /* 0x000fe200078e00b6 */
[----:B------:R-:W-:-:S02]  /*c520*/  PRMT R43, R29, 0x7632, R43 ;  /* 0x000076321d2b7816 */ /* 0x000fc4000000002b */
[----:B------:R-:W-:Y:S01]  /*c530*/  @!P2 PRMT R41, R44, 0x5410, RZ ;  /* 0x000054102c29a816 */ /* 0x000fe200000000ff */
[----:B------:R-:W-:Y:S01]  /*c540*/  IMAD.MOV.U32 R181, RZ, RZ, R10 ;  /* 0x000000ffffb57224 */ /* 0x000fe200078e000a */
[----:B------:R-:W-:Y:S01]  /*c550*/  PRMT R44, R26, 0x7632, R44 ;  /* 0x000076321a2c7816 */ /* 0x000fe2000000002c */
[----:B------:R-:W-:Y:S01]  /*c560*/  @!P3 HADD2 R45, -R43.H0_H0, -RZ.H0_H0 ;  /* 0xa00000ff2b2db230 */ /* 0x000fe20000000900 */
[----:B------:R-:W-:Y:S01]  /*c570*/  PRMT R36, R29, 0x7610, R36 ;  /* 0x000076101d247816 */ /* 0x000fe20000000024 */
[----:B------:R-:W-:Y:S01]  /*c580*/  IMAD.MOV.U32 R10, RZ, RZ, R20 ;  /* 0x000000ffff0a7224 */ /* 0x000fe200078e0014 */
[----:B-1----:R-:W-:-:S04]  /*c590*/  LOP3.LUT R6, R0, 0xff, RZ, 0xc0, !PT ;  /* 0x000000ff00067812 */ /* 0x002fc800078ec0ff */
[----:B------:R-:W-:Y:S02]  /*c5a0*/  ISETP.GE.U32.AND P5, PT, R217, R6, PT ;  /* 0x00000006d900720c */ /* 0x000fe40003fa6070 */
[----:B------:R-:W-:-:S04]  /*c5b0*/  SHF.R.U32.HI R6, RZ, 0x18, R0 ;  /* 0x00000018ff067819 */ /* 0x000fc80000011600 */
[----:B------:R-:W-:Y:S02]  /*c5c0*/  ISETP.GE.U32.AND P2, PT, R217, R6, PT ;  /* 0x00000006d900720c */ /* 0x000fe40003f46070 */
[----:B------:R-:W-:Y:S01]  /*c5d0*/  MOV R20, R22 ;  /* 0x0000001600147202 */ /* 0x000fe20000000f00 */
[----:B------:R-:W-:Y:S01]  /*c5e0*/  IMAD.MOV.U32 R22, RZ, RZ, R194 ;  /* 0x000000ffff167224 */ /* 0x000fe200078e00c2 */
[----:B------:R-:W-:Y:S01]  /*c5f0*/  F2FP.PACK_AB R9, R9, R23 ;  /* 0x000000170909723e */ /* 0x000fe200000000ff */
[----:B------:R-:W-:Y:S01]  /*c600*/  IMAD.MOV.U32 R182, RZ, RZ, R58 ;  /* 0x000000ffffb67224 */ /* 0x000fe200078e003a */
[----:B------:R-:W-:Y:S01]  /*c610*/  PRMT R58, R36, 0x5410, R43 ;  /* 0x00005410243a7816 */ /* 0x000fe2000000002b */
[----:B------:R-:W-:Y:S01]  /*c620*/  IMAD.MOV.U32 R194, RZ, RZ, R179 ;  /* 0x000000ffffc27224 */ /* 0x000fe200078e00b3 */
[----:B------:R-:W-:Y:S01]  /*c630*/  PRMT R33, R26, 0x7610, R33 ;  /* 0x000076101a217816 */ /* 0x000fe20000000021 */
[----:B------:R-:W-:Y:S01]  /*c640*/  IMAD.MOV.U32 R179, RZ, RZ, R136 ;  /* 0x000000ffffb37224 */ /* 0x000fe200078e0088 */
[----:B------:R-:W-:Y:S01]  /*c650*/  @!P4 HADD2 R51, -R44.H0_H0, -RZ.H0_H0 ;  /* 0xa00000ff2c33c230 */ /* 0x000fe20000000900 */
[----:B------:R-:W-:Y:S01]  /*c660*/  @!P3 PRMT R43, R45, 0x5410, RZ ;  /* 0x000054102d2bb816 */ /* 0x000fe200000000ff */
[----:B------:R-:W2:Y:S01]  /*c670*/  LDL.LU.64 R6, [R1+0x28] ;  /* 0x0000280001067983 */ /* 0x000ea20000300a00 */
[----:B------:R-:W-:Y:S01]  /*c680*/  MOV R136, R178 ;  /* 0x000000b200887202 */ /* 0x000fe20000000f00 */
[----:B------:R-:W-:Y:S01]  /*c690*/  IMAD.MOV.U32 R178, RZ, RZ, R139 ;  /* 0x000000ffffb27224 */ /* 0x000fe200078e008b */
[----:B------:R-:W-:Y:S01]  /*c6a0*/  PRMT R45, R9, 0x7632, R45 ;  /* 0x00007632092d7816 */ /* 0x000fe2000000002d */
[----:B------:R-:W-:Y:S01]  /*c6b0*/  IMAD.MOV.U32 R139, RZ, RZ, R128 ;  /* 0x000000ffff8b7224 */ /* 0x000fe200078e0080 */
[----:B------:R-:W-:-:S02]  /*c6c0*/  PRMT R128, R33, 0x5410, R44 ;  /* 0x0000541021807816 */ /* 0x000fc4000000002c */
[----:B------:R-:W-:Y:S01]  /*c6d0*/  @!P4 PRMT R44, R51, 0x5410, RZ ;  /* 0x00005410332cc816 */ /* 0x000fe200000000ff */
[----:B------:R-:W-:Y:S01]  /*c6e0*/  IMAD.MOV.U32 R51, RZ, RZ, R181 ;  /* 0x000000ffff337224 */ /* 0x000fe200078e00b5 */
[----:B------:R-:W-:Y:S01]  /*c6f0*/  PRMT R46, R9, 0x7610, R46 ;  /* 0x00007610092e7816 */ /* 0x000fe2000000002e */
[----:B------:R-:W-:Y:S01]  /*c700*/  @!P2 HADD2 R48, -R45.H0_H0, -RZ.H0_H0 ;  /* 0xa00000ff2d30a230 */ /* 0x000fe20000000900 */
[----:B------:R-:W-:Y:S01]  /*c710*/  MOV R181, R10 ;  /* 0x0000000a00b57202 */ /* 0x000fe20000000f00 */
[----:B------:R-:W-:Y:S02]  /*c720*/  IMAD.MOV.U32 R10, RZ, RZ, R194 ;  /* 0x000000ffff0a7224 */ /* 0x000fe400078e00c2 */
[----:B------:R-:W-:Y:S02]  /*c730*/  IMAD.MOV.U32 R194, RZ, RZ, R179 ;  /* 0x000000ffffc27224 */ /* 0x000fe400078e00b3 */
[----:B------:R-:W-:Y:S01]  /*c740*/  IMAD.MOV.U32 R179, RZ, RZ, R129 ;  /* 0x000000ffffb37224 */ /* 0x000fe200078e0081 */
[----:B------:R-:W-:-:S02]  /*c750*/  PRMT R129, R46, 0x5410, R45 ;  /* 0x000054102e817816 */ /* 0x000fc4000000002d */
[----:B------:R-:W-:Y:S02]  /*c760*/  @!P2 PRMT R45, R48, 0x5410, RZ ;  /* 0x00005410302da816 */ /* 0x000fe400000000ff */
[----:B------:R-:W-:Y:S01]  /*c770*/  MOV R48, R176 ;  /* 0x000000b000307202 */ /* 0x000fe20000000f00 */
[----:B------:R-:W-:Y:S01]  /*c780*/  IMAD.MOV.U32 R176, RZ, RZ, R174 ;  /* 0x000000ffffb07224 */ /* 0x000fe200078e00ae */
[----:B------:R-:W-:Y:S01]  /*c790*/  F2FP.PACK_AB R23, R8, R11 ;  /* 0x0000000b0817723e */ /* 0x000fe200000000ff */
[----:B------:R-:W-:Y:S02]  /*c7a0*/  IMAD.MOV.U32 R174, RZ, RZ, R228 ;  /* 0x000000ffffae7224 */ /* 0x000fe400078e00e4 */
[----:B------:R-:W-:Y:S02]  /*c7b0*/  IMAD.MOV.U32 R11, RZ, RZ, R229 ;  /* 0x000000ffff0b7224 */ /* 0x000fe400078e00e5 */
[----:B------:R-:W3:Y:S01]  /*c7c0*/  LDL.LU.64 R228, [R1+0x20] ;  /* 0x0000200001e47983 */ /* 0x000ee20000300a00 */
[----:B------:R-:W-:-:S04]  /*c7d0*/  SHF.R.U32.HI R0, RZ, 0x10, R0 ;  /* 0x00000010ff007819 */ /* 0x000fc80000011600 */
[----:B------:R-:W-:-:S04]  /*c7e0*/  LOP3.LUT R0, R0, 0xff, RZ, 0xc0, !PT ;  /* 0x000000ff00007812 */ /* 0x000fc800078ec0ff */
[----:B------:R-:W-:Y:S01]  /*c7f0*/  ISETP.GE.U32.AND P3, PT, R217, R0, PT ;  /* 0x00000000d900720c */ /* 0x000fe20003f66070 */
[----:B------:R-:W-:Y:S01]  /*c800*/  @!P5 HADD2 R52, -R33.H0_H0, -RZ.H0_H0 ;  /* 0xa00000ff2134d230 */ /* 0x000fe20000000900 */
[----:B------:R-:W-:Y:S01]  /*c810*/  MOV R8, R10 ;  /* 0x0000000a00087202 */ /* 0x000fe20000000f00 */
[----:B------:R-:W-:Y:S01]  /*c820*/  IMAD.MOV.U32 R10, RZ, RZ, R22 ;  /* 0x000000ffff0a7224 */ /* 0x000fe200078e0016 */
[----:B------:R-:W-:Y:S02]  /*c830*/  LOP3.LUT R22, R4, 0xffff, RZ, 0xc0, !PT ;  /* 0x0000ffff04167812 */ /* 0x000fe400078ec0ff */
[----:B------:R-:W-:Y:S02]  /*c840*/  SHF.R.U32.HI R21, RZ, 0x10, R4 ;  /* 0x00000010ff157819 */ /* 0x000fe40000011604 */
[----:B------:R-:W-:Y:S01]  /*c850*/  @!P5 PRMT R33, R52, 0x5410, RZ ;  /* 0x000054103421d816 */ /* 0x000fe200000000ff */
[----:B------:R-:W-:Y:S01]  /*c860*/  @!P6 HADD2 R49, -R36.H0_H0, -RZ.H0_H0 ;  /* 0xa00000ff2431e230 */ /* 0x000fe20000000900 */
[----:B------:R-:W-:-:S04]  /*c870*/  IMAD.MOV.U32 R52, RZ, RZ, R11 ;  /* 0x000000ffff347224 */ /* 0x000fc800078e000b */
[----:B------:R-:W-:Y:S02]  /*c880*/  @!P6 PRMT R36, R49, 0x5410, RZ ;  /* 0x000054103124e816 */ /* 0x000fe400000000ff */
[----:B------:R-:W-:Y:S01]  /*c890*/  MOV R49, R8 ;  /* 0x0000000800317202 */ /* 0x000fe20000000f00 */
[----:B------:R-:W-:-:S05]  /*c8a0*/  @!P3 HADD2 R50, -R46.H0_H0, -RZ.H0_H0 ;  /* 0xa00000ff2e32b230 */ /* 0x000fca0000000900 */
[----:B------:R-:W-:Y:S01]  /*c8b0*/  @!P3 PRMT R46, R50, 0x5410, RZ ;  /* 0x00005410322eb816 */ /* 0x000fe200000000ff */
[----:B------:R-:W-:Y:S02]  /*c8c0*/  IMAD.MOV.U32 R50, RZ, RZ, R49 ;  /* 0x000000ffff327224 */ /* 0x000fe400078e0031 */
[----:B------:R-:W-:Y:S01]  /*c8d0*/  IMAD.MOV.U32 R49, RZ, RZ, R10 ;  /* 0x000000ffff317224 */ /* 0x000fe200078e000a */
[C---:B------:R-:W-:Y:S02]  /*c8e0*/  PRMT R30, R23.reuse, 0x7610, R30 ;  /* 0x00007610171e7816 */ /* 0x040fe4000000001e */
[----:B------:R-:W-:Y:S02]  /*c8f0*/  PRMT R29, R23, 0x7632, R29 ;  /* 0x00007632171d7816 */ /* 0x000fe4000000001d */
[----:B------:R-:W-:Y:S02]  /*c900*/  PRMT R26, R53, 0x7610, R26 ;  /* 0x00007610351a7816 */ /* 0x000fe4000000001a */
[----:B------:R-:W-:-:S02]  /*c910*/  PRMT R24, R56, 0x7610, R24 ;  /* 0x0000761038187816 */ /* 0x000fc40000000018 */
[----:B--2---:R-:W-:Y:S01]  /*c920*/  LOP3.LUT R0, R3, R216, R6, 0x96, !PT ;  /* 0x000000d803007212 */ /* 0x004fe200078e9606 */
[----:B------:R-:W-:Y:S01]  /*c930*/  IMAD.MOV.U32 R7, RZ, RZ, R20 ;  /* 0x000000ffff077224 */ /* 0x000fe200078e0014 */
[----:B------:R-:W-:Y:S02]  /*c940*/  LOP3.LUT R6, R4, 0xff, RZ, 0xc0, !PT ;  /* 0x000000ff04067812 */ /* 0x000fe400078ec0ff */
[----:B------:R-:W-:Y:S01]  /*c950*/  SHF.R.U32.HI R20, RZ, 0x18, R4 ;  /* 0x00000018ff147819 */ /* 0x000fe20000011604 */
[----:B------:R-:W-:Y:S01]  /*c960*/  IMAD.WIDE.U32 R4, R0, -0x2daee0ad, RZ ;  /* 0xd2511f5300047825 */ /* 0x000fe200078e00ff */
[----:B------:R-:W-:Y:S02]  /*c970*/  ISETP.GE.U32.AND P5, PT, R217, R6, PT ;  /* 0x00000006d900720c */ /* 0x000fe40003fa6070 */
[----:B------:R-:W-:Y:S01]  /*c980*/  LOP3.LUT R0, R247, R215, R2, 0x96, !PT ;  /* 0x000000d7f7007212 */ /* 0x000fe200078e9602 */
[----:B------:R-:W-:-:S04]  /*c990*/  IMAD.MOV.U32 R11, RZ, RZ, R7 ;  /* 0x000000ffff0b7224 */ /* 0x000fc800078e0007 */
[----:B------:R-:W-:Y:S01]  /*c9a0*/  IMAD.WIDE.U32 R8, R0, -0x2daee0ad, RZ ;  /* 0xd2511f5300087825 */ /* 0x000fe200078e00ff */
[----:B---3--:R-:W-:-:S04]  /*c9b0*/  LOP3.LUT R6, R5, R214, R228, 0x96, !PT ;  /* 0x000000d605067212 */ /* 0x008fc800078e96e4 */
[----:B------:R-:W-:Y:S01]  /*c9c0*/  LOP3.LUT R9, R9, R213, R4, 0x96, !PT ;  /* 0x000000d509097212 */ /* 0x000fe200078e9604 */
[----:B------:R1:W5:Y:S01]  /*c9d0*/  LDL.LU.64 R228, [R1+0x198] ;  /* 0x0001980001e47983 */ /* 0x0003620000300a00 */
[----:B------:R-:W-:-:S05]  /*c9e0*/  IMAD.WIDE.U32 R6, R6, -0x326172a9, RZ ;  /* 0xcd9e8d5706067825 */ /* 0x000fca00078e00ff */
[----:B------:R-:W-:Y:S01]  /*c9f0*/  LOP3.LUT R0, R7, R180, R246, 0x96, !PT ;  /* 0x000000b407007212 */ /* 0x000fe200078e96f6 */
[----:B------:R-:W-:-:S04]  /*ca00*/  IMAD.MOV.U32 R246, RZ, RZ, R52 ;  /* 0x000000fffff67224 */ /* 0x000fc800078e0034 */
[----:B------:R-:W-:-:S05]  /*ca10*/  IMAD.WIDE.U32 R4, R0, -0x2daee0ad, RZ ;  /* 0xd2511f5300047825 */ /* 0x000fca00078e00ff */
[----:B------:R-:W-:Y:S01]  /*ca20*/  LOP3.LUT R7, R5, R246, R8, 0x96, !PT ;  /* 0x000000f605077212 */ /* 0x000fe200078e9608 */
[----:B------:R-:W-:Y:S01]  /*ca30*/  IMAD.WIDE.U32 R8, R9, -0x326172a9, RZ ;  /* 0xcd9e8d5709087825 */ /* 0x000fe200078e00ff */
[----:B------:R-:W-:-:S04]  /*ca40*/  MOV R52, R11 ;  /* 0x0000000b00347202 */ /* 0x000fc80000000f00 */
[----:B------:R-:W-:-:S05]  /*ca50*/  LOP3.LUT R0, R9, R48, R6, 0x96, !PT ;  /* 0x0000003009007212 */ /* 0x000fca00078e9606 */
[----:B------:R-:W-:-:S05]  /*ca60*/  IMAD.WIDE.U32 R10, R0, -0x2daee0ad, RZ ;  /* 0xd2511f53000a7825 */ /* 0x000fca00078e00ff */
[----:B------:R-:W-:Y:S01]  /*ca70*/  LOP3.LUT R0, R11, R51, R4, 0x96, !PT ;  /* 0x000000330b007212 */ /* 0x000fe200078e9604 */
[----:B------:R-:W-:-:S04]  /*ca80*/  IMAD.WIDE.U32 R6, R7, -0x326172a9, RZ ;  /* 0xcd9e8d5707067825 */ /* 0x000fc800078e00ff */
[----:B------:R-:W-:Y:S01]  /*ca90*/  IMAD.WIDE.U32 R4, R0, -0x326172a9, RZ ;  /* 0xcd9e8d5700047825 */ /* 0x000fe200078e00ff */
[----:B------:R-:W2:Y:S04]  /*caa0*/  MUFU.EX2 R11, R100 ;  /* 0x00000064000b7308 */ /* 0x000ea80000000800 */
[----:B------:R-:W-:Y:S02]  /*cab0*/  LOP3.LUT R0, R5, R181, R6, 0x96, !PT ;  /* 0x000000b505007212 */ /* 0x000fe400078e9606 */
[----:B------:R-:W-:Y:S02]  /*cac0*/  LOP3.LUT R9, R7, R252, R8, 0x96, !PT ;  /* 0x000000fc07097212 */ /* 0x000fe400078e9608 */
[----:B------:R-:W-:Y:S01]  /*cad0*/  SHF.R.U32.HI R6, RZ, 0x10, R0 ;  /* 0x00000010ff067819 */ /* 0x000fe20000011600 */
[----:B------:R-:W3:Y:S03]  /*cae0*/  MUFU.EX2 R8, R97 ;  /* 0x0000006100087308 */ /* 0x000ee60000000800 */
[----:B------:R-:W-:-:S02]  /*caf0*/  LOP3.LUT R6, R6, 0xff, RZ, 0xc0, !PT ;  /* 0x000000ff06067812 */ /* 0x000fc400078ec0ff */
[----:B------:R-:W-:Y:S02]  /*cb00*/  SHF.R.U32.HI R7, RZ, 0x8, R22 ;  /* 0x00000008ff077819 */ /* 0x000fe40000011616 */
[----:B------:R-:W-:Y:S02]  /*cb10*/  ISETP.GE.U32.AND P3, PT, R217, R6, PT ;  /* 0x00000006d900720c */ /* 0x000fe40003f66070 */
[----:B------:R-:W-:-:S04]  /*cb20*/  LOP3.LUT R6, R21, 0xff, RZ, 0xc0, !PT ;  /* 0x000000ff15067812 */ /* 0x000fc800078ec0ff */
[----:B------:R-:W-:Y:S02]  /*cb30*/  ISETP.GE.U32.AND P6, PT, R217, R6, PT ;  /* 0x00000006d900720c */ /* 0x000fe40003fc6070 */
[----:B------:R-:W-:Y:S01]  /*cb40*/  LOP3.LUT R6, R7, 0xffff, RZ, 0xc0, !PT ;  /* 0x0000ffff07067812 */ /* 0x000fe200078ec0ff */
[----:B--2---:R-:W-:-:S03]  /*cb50*/  FADD.FTZ R7, R11, R25 ;  /* 0x000000190b077221 */ /* 0x004fc60000010000 */
[----:B------:R-:W-:Y:S01]  /*cb60*/  ISETP.GE.U32.AND P4, PT, R217, R6, PT ;  /* 0x00000006d900720c */ /* 0x000fe20003f86070 */
[----:B---3--:R-:W-:Y:S01]  /*cb70*/  FADD.FTZ R6, R8, R7 ;  /* 0x0000000708067221 */ /* 0x008fe20000010000 */
[----:B------:R-:W-:Y:S01]  /*cb80*/  @!P5 HADD2 R57, -R30.H0_H0, -RZ.H0_H0 ;  /* 0xa00000ff1e39d230 */ /* 0x000fe20000000900 */
[----:B------:R-:W-:Y:S01]  /*cb90*/  MOV R97, R181 ;  /* 0x000000b500617202 */ /* 0x000fe20000000f00 */
[----:B------:R-:W-:Y:S02]  /*cba0*/  IMAD.MOV.U32 R181, RZ, RZ, R130 ;  /* 0x000000ffffb57224 */ /* 0x000fe400078e0082 */
[----:B------:R2:W-:Y:S01]  /*cbb0*/  STL [R1+0x74], R6 ;  /* 0x0000740601007387 */ /* 0x0005e20000100800 */
[----:B------:R-:W-:Y:S02]  /*cbc0*/  PRMT R130, R30, 0x5410, R29 ;  /* 0x000054101e827816 */ /* 0x000fe4000000001d */
[----:B------:R-:W-:Y:S02]  /*cbd0*/  @!P5 PRMT R30, R57, 0x5410, RZ ;  /* 0x00005410391ed816 */ /* 0x000fe400000000ff */
[----:B------:R-:W-:-:S02]  /*cbe0*/  F2FP.PACK_AB R7, R8, R11 ;  /* 0x0000000b0807723e */ /* 0x000fc400000000ff */
[----:B------:R-:W-:Y:S01]  /*cbf0*/  @!P4 HADD2 R61, -R29.H0_H0, -RZ.H0_H0 ;  /* 0xa00000ff1d3dc230 */ /* 0x000fe20000000900 */
[----:B------:R-:W-:Y:S02]  /*cc00*/  ISETP.GE.U32.AND P2, PT, R217, R20, PT ;  /* 0x00000014d900720c */ /* 0x000fe40003f46070 */
[----:B------:R-:W-:Y:S02]  /*cc10*/  PRMT R32, R7, 0x7610, R32 ;  /* 0x0000761007207816 */ /* 0x000fe40000000020 */
[----:B--2---:R-:W-:-:S04]  /*cc20*/  LOP3.LUT R6, R0, 0xff, RZ, 0xc0, !PT ;  /* 0x000000ff00067812 */ /* 0x004fc800078ec0ff */
[----:B------:R-:W-:Y:S02]  /*cc30*/  ISETP.GE.U32.AND P5, PT, R217, R6, PT ;  /* 0x00000006d900720c */ /* 0x000fe40003fa6070 */
[----:B------:R-:W-:-:S04]  /*cc40*/  LOP3.LUT R6, R0, 0xffff, RZ, 0xc0, !PT ;  /* 0x0000ffff00067812 */ /* 0x000fc800078ec0ff */
[----:B------:R-:W-:Y:S01]  /*cc50*/  SHF.R.U32.HI R6, RZ, 0x8, R6 ;  /* 0x00000008ff067819 */ /* 0x000fe20000011606 */
[----:B------:R-:W-:-:S03]  /*cc60*/  @!P6 HADD2 R59, -R32.H0_H0, -RZ.H0_H0 ;  /* 0xa00000ff203be230 */ /* 0x000fc60000000900 */
[----:B------:R-:W-:Y:S02]  /*cc70*/  LOP3.LUT R6, R6, 0xffff, RZ, 0xc0, !PT ;  /* 0x0000ffff06067812 */ /* 0x000fe400078ec0ff */
[----:B------:R-:W-:Y:S02]  /*cc80*/  PRMT R31, R7, 0x7632, R31 ;  /* 0x00007632071f7816 */ /* 0x000fe4000000001f */
[----:B------:R-:W-:Y:S01]  /*cc90*/  @!P4 PRMT R29, R61, 0x5410, RZ ;  /* 0x000054103d1dc816 */ /* 0x000fe200000000ff */
[----:B------:R-:W-:Y:S01]  /*cca0*/  IMAD.MOV.U32 R100, RZ, RZ, R180 ;  /* 0x000000ffff647224 */ /* 0x000fe200078e00b4 */
[----:B------:R-:W-:Y:S01]  /*ccb0*/  ISETP.GE.U32.AND P4, PT, R217, R6, PT ;  /* 0x00000006d900720c */ /* 0x000fe20003f86070 */
[----:B------:R-:W-:Y:S01]  /*ccc0*/  IMAD.MOV.U32 R180, RZ, RZ, R103 ;  /* 0x000000ffffb47224 */ /* 0x000fe200078e0067 */
[----:B------:R-:W-:Y:S02]  /*ccd0*/  LOP3.LUT R6, R4, 0xff, RZ, 0xc0, !PT ;  /* 0x000000ff04067812 */ /* 0x000fe400078ec0ff */
[----:B------:R-:W-:Y:S01]  /*cce0*/  PRMT R103, R32, 0x5410, R31 ;  /* 0x0000541020677816 */ /* 0x000fe2000000001f */
[----:B------:R-:W-:Y:S01]  /*ccf0*/  @!P5 HADD2 R62, -R26.H0_H0, -RZ.H0_H0 ;  /* 0xa00000ff1a3ed230 */ /* 0x000fe20000000900 */
[----:B------:R-:W-:-:S02]  /*cd00*/  @!P6 PRMT R32, R59, 0x5410, RZ ;  /* 0x000054103b20e816 */ /* 0x000fc400000000ff */
[----:B------:R-:W-:Y:S02]  /*cd10*/  ISETP.GE.U32.AND P6, PT, R217, R6, PT ;  /* 0x00000006d900720c */ /* 0x000fe40003fc6070 */
[----:B------:R-:W-:Y:S02]  /*cd20*/  PRMT R25, R53, 0x7632, R25 ;  /* 0x0000763235197816 */ /* 0x000fe40000000019 */
[----:B------:R-:W-:Y:S01]  /*cd30*/  SHF.R.U32.HI R6, RZ, 0x18, R0 ;  /* 0x00000018ff067819 */ /* 0x000fe20000011600 */
[----:B------:R-:W-:Y:S01]  /*cd40*/  @!P2 HADD2 R60, -R31.H0_H0, -RZ.H0_H0 ;  /* 0xa00000ff1f3ca230 */ /* 0x000fe20000000900 */
[----:B------:R-:W-:Y:S02]  /*cd50*/  SHF.R.U32.HI R0, RZ, 0x18, R4 ;  /* 0x00000018ff007819 */ /* 0x000fe40000011604 */
[----:B------:R-:W-:Y:S02]  /*cd60*/  LOP3.LUT R5, R4, 0xffff, RZ, 0xc0, !PT ;  /* 0x0000ffff04057812 */ /* 0x000fe400078ec0ff */
[----:B------:R-:W-:-:S02]  /*cd70*/  PRMT R53, R26, 0x5410, R25 ;  /* 0x000054101a357816 */ /* 0x000fc40000000019 */
[----:B------:R-:W-:Y:S02]  /*cd80*/  @!P5 PRMT R26, R62, 0x5410, RZ ;  /* 0x000054103e1ad816 */ /* 0x000fe400000000ff */
[----:B------:R-:W-:Y:S02]  /*cd90*/  ISETP.GE.U32.AND P5, PT, R217, R0, PT ;  /* 0x00000000d900720c */ /* 0x000fe40003fa6070 */
[----:B------:R-:W-:Y:S01]  /*cda0*/  SHF.R.U32.HI R0, RZ, 0x8, R5 ;  /* 0x00000008ff007819 */ /* 0x000fe20000011605 */
[----:B------:R-:W-:Y:S01]  /*cdb0*/  @!P4 HADD2 R63, -R25.H0_H0, -RZ.H0_H0 ;  /* 0xa00000ff193fc230 */ /* 0x000fe20000000900 */
[----:B------:R-:W-:Y:S01]  /*cdc0*/  @!P2 PRMT R31, R60, 0x5410, RZ ;  /* 0x000054103c1fa816 */ /* 0x000fe200000000ff */
[----:B------:R-:W2:Y:S01]  /*cdd0*/  MUFU.EX2 R20, R87 ;  /* 0x0000005700147308 */ /* 0x000ea20000000800 */
[----:B------:R-:W-:Y:S02]  /*cde0*/  PRMT R7, R55, 0x7610, R7 ;  /* 0x0000761037077816 */ /* 0x000fe40000000007 */
[----:B------:R-:W-:-:S02]  /*cdf0*/  ISETP.GE.U32.AND P2, PT, R217, R6, PT ;  /* 0x00000006d900720c */ /* 0x000fc40003f46070 */
[----:B------:R-:W-:Y:S01]  /*ce00*/  SHF.R.U32.HI R8, RZ, 0x10, R4 ;  /* 0x00000010ff087819 */ /* 0x000fe20000011604 */
[----:B------:R-:W-:Y:S01]  /*ce10*/  IMAD.WIDE.U32 R4, R9, -0x2daee0ad, RZ ;  /* 0xd2511f5309047825 */ /* 0x000fe200078e00ff */
[----:B------:R-:W-:Y:S01]  /*ce20*/  LOP3.LUT R0, R0, 0xffff, RZ, 0xc0, !PT ;  /* 0x0000ffff00007812 */ /* 0x000fe200078ec0ff */
[----:B------:R-:W-:Y:S01]  /*ce30*/  @!P3 HADD2 R64, -R7.H0_H0, -RZ.H0_H0 ;  /* 0xa00000ff0740b230 */ /* 0x000fe20000000900 */
[----:B------:R-:W-:Y:S01]  /*ce40*/  PRMT R6, R55, 0x7632, R6 ;  /* 0x0000763237067816 */ /* 0x000fe20000000006 */
[----:B------:R-:W3:Y:S01]  /*ce50*/  MUFU.EX2 R11, R96 ;  /* 0x00000060000b7308 */ /* 0x000ee20000000800 */
[----:B------:R-:W-:Y:S01]  /*ce60*/  MOV R57, R97 ;  /* 0x0000006100397202 */ /* 0x000fe20000000f00 */
[----:B------:R-:W-:Y:S01]  /*ce70*/  IMAD.MOV.U32 R247, RZ, RZ, R50 ;  /* 0x000000fffff77224 */ /* 0x000fe200078e0032 */
[----:B------:R-:W-:Y:S01]  /*ce80*/  @!P4 PRMT R25, R63, 0x5410, RZ ;  /* 0x000054103f19c816 */ /* 0x000fe200000000ff */
[----:B------:R-:W-:Y:S01]  /*ce90*/  IMAD.MOV.U32 R97, RZ, RZ, R51 ;  /* 0x000000ffff617224 */ /* 0x000fe200078e0033 */
[----:B------:R-:W-:Y:S01]  /*cea0*/  ISETP.GE.U32.AND P4, PT, R217, R0, PT ;  /* 0x00000000d900720c */ /* 0x000fe20003f86070 */
[----:B------:R-:W-:Y:S01]  /*ceb0*/  IMAD.MOV.U32 R50, RZ, RZ, R52 ;  /* 0x000000ffff327224 */ /* 0x000fe200078e0034 */
[----:B------:R-:W-:-:S02]  /*cec0*/  LOP3.LUT R8, R8, 0xff, RZ, 0xc0, !PT ;  /* 0x000000ff08087812 */ /* 0x000fc400078ec0ff */
[----:B------:R-:W-:Y:S02]  /*ced0*/  LOP3.LUT R0, R5, R244, R10, 0x96, !PT ;  /* 0x000000f405007212 */ /* 0x000fe400078e960a */
[----:B------:R-:W-:Y:S01]  /*cee0*/  PRMT R52, R7, 0x5410, R6 ;  /* 0x0000541007347816 */ /* 0x000fe20000000006 */
[----:B------:R4:W-:Y:S01]  /*cef0*/  MUFU.EX2 R10, R76 ;  /* 0x0000004c000a7308 */ /* 0x0009e20000000800 */
[----:B------:R-:W-:Y:S02]  /*cf00*/  @!P3 PRMT R7, R64, 0x5410, RZ ;  /* 0x000054104007b816 */ /* 0x000fe400000000ff */
[----:B------:R-:W-:Y:S02]  /*cf10*/  ISETP.GE.U32.AND P3, PT, R217, R8, PT ;  /* 0x00000008d900720c */ /* 0x000fe40003f66070 */
[----:B------:R-:W-:Y:S01]  /*cf20*/  SHF.R.U32.HI R8, RZ, 0x10, R0 ;  /* 0x00000010ff087819 */ /* 0x000fe20000011600 */
[----:B------:R-:W-:Y:S01]  /*cf30*/  @!P2 HADD2 R65, -R6.H0_H0, -RZ.H0_H0 ;  /* 0xa00000ff0641a230 */ /* 0x000fe20000000900 */
[----:B--2---:R-:W-:-:S02]  /*cf40*/  FADD.FTZ R9, R20, R28 ;  /* 0x0000001c14097221 */ /* 0x004fc40000010000 */
[----:B------:R-:W-:Y:S01]  /*cf50*/  LOP3.LUT R8, R8, 0xff, RZ, 0xc0, !PT ;  /* 0x000000ff08087812 */ /* 0x000fe200078ec0ff */
[----:B----4-:R-:W-:Y:S02]  /*cf60*/  IMAD.MOV.U32 R76, RZ, RZ, R57 ;  /* 0x000000ffff4c7224 */ /* 0x010fe400078e0039 */
[----:B------:R-:W-:Y:S01]  /*cf70*/  IMAD.MOV.U32 R57, RZ, RZ, R97 ;  /* 0x000000ffff397224 */ /* 0x000fe200078e0061 */
[----:B------:R-:W-:Y:S02]  /*cf80*/  MOV R97, R48 ;  /* 0x0000003000617202 */ /* 0x000fe40000000f00 */
[----:B------:R2:W4:Y:S01]  /*cf90*/  MUFU.EX2 R48, R77 ;  /* 0x0000004d00307308 */ /* 0x0005220000000800 */
[----:B------:R-:W-:Y:S02]  /*cfa0*/  @!P2 PRMT R6, R65, 0x5410, RZ ;  /* 0x000054104106a816 */ /* 0x000fe400000000ff */
[----:B------:R-:W-:Y:S01]  /*cfb0*/  ISETP.GE.U32.AND P2, PT, R217, R8, PT ;  /* 0x00000008d900720c */ /* 0x000fe20003f46070 */
[----:B---3--:R-:W-:Y:S01]  /*cfc0*/  FADD.FTZ R8, R11, R9 ;  /* 0x000000090b087221 */ /* 0x008fe20000010000 */
[----:B------:R-:W-:Y:S01]  /*cfd0*/  PRMT R21, R56, 0x7632, R21 ;  /* 0x0000763238157816 */ /* 0x000fe20000000015 */
[----:B--2---:R-:W-:-:S02]  /*cfe0*/  IMAD.MOV.U32 R77, RZ, RZ, R57 ;  /* 0x000000ffff4d7224 */ /* 0x004fc400078e0039 */
[----:B------:R-:W-:Y:S02]  /*cff0*/  IMAD.MOV.U32 R57, RZ, RZ, R97 ;  /* 0x000000ffff397224 */ /* 0x000fe400078e0061 */
[----:B------:R-:W-:Y:S01]  /*d000*/  IMAD.MOV.U32 R97, RZ, RZ, R246 ;  /* 0x000000ffff617224 */ /* 0x000fe200078e00f6 */
[----:B------:R-:W-:Y:S01]  /*d010*/  MOV R246, R247 ;  /* 0x000000f700f67202 */ /* 0x000fe20000000f00 */
[----:B------:R-:W-:Y:S02]  /*d020*/  IMAD.MOV.U32 R247, RZ, RZ, R50 ;  /* 0x000000fffff77224 */ /* 0x000fe400078e0032 */
[----:B------:R-:W-:Y:S02]  /*d030*/  IMAD.MOV.U32 R50, RZ, RZ, R49 ;  /* 0x000000ffff327224 */ /* 0x000fe400078e0031 */
[----:B------:R-:W-:Y:S01]  /*d040*/  IMAD.MOV.U32 R49, RZ, RZ, R223 ;  /* 0x000000ffff317224 */ /* 0x000fe200078e00df */
[----:B------:R2:W-:Y:S01]  /*d050*/  STL [R1+0x70], R8 ;  /* 0x0000700801007387 */ /* 0x0005e20000100800 */
[----:B------:R-:W-:Y:S01]  /*d060*/  MOV R56, R57 ;  /* 0x0000003900387202 */ /* 0x000fe20000000f00 */
[----:B------:R-:W-:-:S02]  /*d070*/  IMAD.MOV.U32 R62, RZ, RZ, R220 ;  /* 0x000000ffff3e7224 */ /* 0x000fc400078e00dc */
[----:B------:R1:W5:Y:S01]  /*d080*/  LDL.LU R223, [R1+0x194] ;  /* 0x0001940001df7983 */ /* 0x0003620000300800 */
[----:B------:R-:W-:Y:S02]  /*d090*/  IMAD.MOV.U32 R57, RZ, RZ, R49 ;  /* 0x000000ffff397224 */ /* 0x000fe400078e0031 */
[----:B------:R3:W-:Y:S01]  /*d0a0*/  MUFU.EX2 R49, R84 ;  /* 0x0000005400317308 */ /* 0x0007e20000000800 */
[----:B------:R1:W5:Y:S04]  /*d0b0*/  LDL.LU R220, [R1+0x190] ;  /* 0x0001900001dc7983 */ /* 0x0003680000300800 */
[----:B---3--:R-:W3:Y:S01]  /*d0c0*/  LDL R84, [R1+0xc8] ;  /* 0x0000c80001547983 */ /* 0x008ee20000100800 */
[C---:B------:R-:W-:Y:S02]  /*d0d0*/  PRMT R22, R54.reuse, 0x7632, R22 ;  /* 0x0000763236167816 */ /* 0x040fe40000000016 */
[----:B------:R-:W-:-:S03]  /*d0e0*/  PRMT R23, R54, 0x7610, R23 ;  /* 0x0000761036177816 */ /* 0x000fc60000000017 */
[----:B------:R-:W-:Y:S01]  /*d0f0*/  @!P4 HADD2 R69, -R22.H0_H0, -RZ.H0_H0 ;  /* 0xa00000ff1645c230 */ /* 0x000fe20000000900 */
[C---:B--2---:R-:W-:Y:S02]  /*d100*/  LOP3.LUT R8, R0.reuse, 0xff, RZ, 0xc0, !PT ;  /* 0x000000ff00087812 */ /* 0x044fe400078ec0ff */
[----:B------:R-:W-:Y:S02]  /*d110*/  PRMT R51, R23, 0x5410, R22 ;  /* 0x0000541017337816 */ /* 0x000fe40000000016 */
[----:B------:R-:W-:Y:S02]  /*d120*/  @!P4 PRMT R22, R69, 0x5410, RZ ;  /* 0x000054104516c816 */ /* 0x000fe400000000ff */
[----:B------:R-:W-:Y:S02]  /*d130*/  ISETP.GE.U32.AND P4, PT, R217, R8, PT ;  /* 0x00000008d900720c */ /* 0x000fe40003f86070 */
[----:B------:R-:W-:Y:S02]  /*d140*/  SHF.R.U32.HI R8, RZ, 0x18, R0 ;  /* 0x00000018ff087819 */ /* 0x000fe40000011600 */
[----:B------:R-:W-:Y:S01]  /*d150*/  LOP3.LUT R0, R0, 0xffff, RZ, 0xc0, !PT ;  /* 0x0000ffff00007812 */ /* 0x000fe200078ec0ff */
[----:B------:R-:W-:-:S03]  /*d160*/  @!P3 HADD2 R70, -R24.H0_H0, -RZ.H0_H0 ;  /* 0xa00000ff1846b230 */ /* 0x000fc60000000900 */
[----:B------:R-:W-:Y:S01]  /*d170*/  SHF.R.U32.HI R0, RZ, 0x8, R0 ;  /* 0x00000008ff007819 */ /* 0x000fe20000011600 */
[----:B------:R-:W-:Y:S01]  /*d180*/  @!P6 HADD2 R67, -R23.H0_H0, -RZ.H0_H0 ;  /* 0xa00000ff1743e230 */ /* 0x000fe20000000900 */
[----:B------:R-:W-:Y:S02]  /*d190*/  IMAD.MOV.U32 R54, RZ, RZ, R100 ;  /* 0x000000ffff367224 */ /* 0x000fe400078e0064 */
[----:B------:R-:W-:Y:S01]  /*d1a0*/  LOP3.LUT R0, R0, 0xffff, RZ, 0xc0, !PT ;  /* 0x0000ffff00007812 */ /* 0x000fe200078ec0ff */
[----:B------:R-:W-:Y:S01]  /*d1b0*/  IMAD.MOV.U32 R100, RZ, RZ, R50 ;  /* 0x000000ffff647224 */ /* 0x000fe200078e0032 */
[----:B------:R-:W-:Y:S02]  /*d1c0*/  PRMT R50, R24, 0x5410, R21 ;  /* 0x0000541018327816 */ /* 0x000fe40000000015 */
[----:B------:R-:W-:Y:S01]  /*d1d0*/  @!P3 PRMT R24, R70, 0x5410, RZ ;  /* 0x000054104618b816 */ /* 0x000fe200000000ff */
[----:B------:R-:W-:Y:S01]  /*d1e0*/  @!P5 HADD2 R73, -R21.H0_H0, -RZ.H0_H0 ;  /* 0xa00000ff1549d230 */ /* 0x000fe20000000900 */
[----:B------:R-:W-:Y:S01]  /*d1f0*/  ISETP.GE.U32.AND P3, PT, R217, R0, PT ;  /* 0x00000000d900720c */ /* 0x000fe20003f66070 */
[----:B------:R-:W-:Y:S01]  /*d200*/  IMAD.MOV.U32 R63, RZ, RZ, R194 ;  /* 0x000000ffff3f7224 */ /* 0x000fe200078e00c2 */
[----:B------:R-:W-:-:S02]  /*d210*/  @!P6 PRMT R23, R67, 0x5410, RZ ;  /* 0x000054104317e816 */ /* 0x000fc400000000ff */
[----:B----4-:R-:W-:Y:S01]  /*d220*/  F2FP.PACK_AB R0, R48, R10 ;  /* 0x0000000a3000723e */ /* 0x010fe200000000ff */
[----:B------:R-:W2:Y:S01]  /*d230*/  MUFU.EX2 R194, R85 ;  /* 0x0000005500c27308 */ /* 0x000ea20000000800 */
[----:B------:R-:W-:Y:S02]  /*d240*/  ISETP.GE.U32.AND P6, PT, R217, R8, PT ;  /* 0x00000008d900720c */ /* 0x000fe40003fc6070 */
[----:B------:R-:W-:Y:S01]  /*d250*/  LOP3.LUT R8, R4, 0xff, RZ, 0xc0, !PT ;  /* 0x000000ff04087812 */ /* 0x000fe200078ec0ff */
[----:B------:R-:W-:Y:S01]  /*d260*/  @!P2 HADD2 R71, -R0.H0_H0, -RZ.H0_H0 ;  /* 0xa00000ff0047a230 */ /* 0x000fe20000000900 */
[----:B------:R-:W-:Y:S02]  /*d270*/  PRMT R28, R47, 0x7610, R28 ;  /* 0x000076102f1c7816 */ /* 0x000fe4000000001c */
[----:B------:R-:W-:Y:S02]  /*d280*/  @P2 PRMT R47, R0, 0x7610, R47 ;  /* 0x00007610002f2816 */ /* 0x000fe4000000002f */
[----:B------:R-:W-:-:S02]  /*d290*/  @!P5 PRMT R21, R73, 0x5410, RZ ;  /* 0x000054104915d816 */ /* 0x000fc400000000ff */
[----:B------:R-:W-:Y:S02]  /*d2a0*/  LOP3.LUT R5, R4, 0xffff, RZ, 0xc0, !PT ;  /* 0x0000ffff04057812 */ /* 0x000fe400078ec0ff */
[----:B------:R-:W-:Y:S02]  /*d2b0*/  ISETP.GE.U32.AND P5, PT, R217, R8, PT ;  /* 0x00000008d900720c */ /* 0x000fe40003fa6070 */
[--C-:B------:R-:W-:Y:S02]  /*d2c0*/  SHF.R.U32.HI R8, RZ, 0x18, R4.reuse ;  /* 0x00000018ff087819 */ /* 0x100fe40000011604 */
[----:B------:R-:W-:Y:S02]  /*d2d0*/  SHF.R.U32.HI R4, RZ, 0x10, R4 ;  /* 0x00000010ff047819 */ /* 0x000fe40000011604 */
[----:B------:R-:W-:Y:S02]  /*d2e0*/  PRMT R27, R47, 0x7632, R27 ;  /* 0x000076322f1b7816 */ /* 0x000fe4000000001b */
[----:B------:R-:W-:Y:S01]  /*d2f0*/  SHF.R.U32.HI R5, RZ, 0x8, R5 ;  /* 0x00000008ff057819 */ /* 0x000fe20000011605 */
[----:B------:R-:W-:Y:S01]  /*d300*/  @!P4 HADD2 R72, -R28.H0_H0, -RZ.H0_H0 ;  /* 0xa00000ff1c48c230 */ /* 0x000fe20000000900 */
[----:B------:R-:W-:-:S02]  /*d310*/  @!P2 PRMT R47, R71, 0x5410, RZ ;  /* 0x00005410472fa816 */ /* 0x000fc400000000ff */
[----:B------:R-:W-:Y:S02]  /*d320*/  ISETP.GE.U32.AND P2, PT, R217, R8, PT ;  /* 0x00000008d900720c */ /* 0x000fe40003f46070 */
[----:B------:R-:W-:Y:S02]  /*d330*/  F2FP.PACK_AB R11, R11, R20 ;  /* 0x000000140b0b723e */ /* 0x000fe400000000ff */
[----:B------:R-:W-:Y:S01]  /*d340*/  LOP3.LUT R8, R4, 0xff, RZ, 0xc0, !PT ;  /* 0x000000ff04087812 */ /* 0x000fe200078ec0ff */
[----:B------:R-:W-:Y:S01]  /*d350*/  FADD.FTZ R9, R10, R82 ;  /* 0x000000520a097221 */ /* 0x000fe20000010000 */
[----:B------:R-:W-:Y:S02]  /*d360*/  LOP3.LUT R4, R5, 0xffff, RZ, 0xc0, !PT ;  /* 0x0000ffff05047812 */ /* 0x000fe400078ec0ff */
[----:B------:R-:W-:Y:S01]  /*d370*/  PRMT R20, R0, 0x7632, R20 ;  /* 0x0000763200147816 */ /* 0x000fe20000000014 */
[----:B------:R-:W-:Y:S01]  /*d380*/  @!P3 HADD2 R74, -R27.H0_H0, -RZ.H0_H0 ;  /* 0xa00000ff1b4ab230 */ /* 0x000fe20000000900 */
[----:B------:R-:W-:-:S02]  /*d390*/  PRMT R96, R28, 0x5410, R27 ;  /* 0x000054101c607816 */ /* 0x000fc4000000001b */
[----:B------:R-:W-:Y:S02]  /*d3a0*/  @!P4 PRMT R28, R72, 0x5410, RZ ;  /* 0x00005410481cc816 */ /* 0x000fe400000000ff */
[C---:B------:R-:W-:Y:S01]  /*d3b0*/  ISETP.GE.U32.AND P4, PT, R217.reuse, R4, PT ;  /* 0x00000004d900720c */ /* 0x040fe20003f86070 */
[----:B------:R-:W-:Y:S01]  /*d3c0*/  FADD.FTZ R4, R48, R9 ;  /* 0x0000000930047221 */ /* 0x000fe20000010000 */
[----:B------:R-:W-:Y:S02]  /*d3d0*/  PRMT R82, R0, 0x5410, R20 ;  /* 0x0000541000527816 */ /* 0x000fe40000000014 */
[----:B--2---:R-:W-:Y:S01]  /*d3e0*/  F2FP.PACK_AB R0, R194, R49 ;  /* 0x00000031c200723e */ /* 0x004fe200000000ff */
[----:B------:R-:W-:Y:S01]  /*d3f0*/  IMAD.MOV.U32 R59, RZ, RZ, R98 ;  /* 0x000000ffff3b7224 */ /* 0x000fe200078e0062 */
[----:B------:R-:W-:Y:S01]  /*d400*/  @!P3 PRMT R27, R74, 0x5410, RZ ;  /* 0x000054104a1bb816 */ /* 0x000fe200000000ff */
[----:B------:R-:W-:Y:S01]  /*d410*/  IMAD.MOV.U32 R98, RZ, RZ, R193 ;  /* 0x000000ffff627224 */ /* 0x000fe200078e00c1 */
[----:B------:R-:W-:Y:S01]  /*d420*/  ISETP.GE.U32.AND P3, PT, R217, R8, PT ;  /* 0x00000008d900720c */ /* 0x000fe20003f66070 */
[----:B------:R-:W-:Y:S01]  /*d430*/  FADD.FTZ R193, R49, R4 ;  /* 0x0000000431c17221 */ /* 0x000fe20000010000 */
[----:B------:R-:W-:-:S02]  /*d440*/  PRMT R9, R0, 0x7610, R9 ;  /* 0x0000761000097816 */ /* 0x000fc40000000009 */
[----:B------:R-:W-:Y:S02]  /*d450*/  PRMT R8, R0, 0x7632, R8 ;  /* 0x0000763200087816 */ /* 0x000fe40000000008 */
[----:B------:R-:W-:Y:S02]  /*d460*/  LOP3.LUT R4, R35, R214, R226, 0x96, !PT ;  /* 0x000000d623047212 */ /* 0x000fe400078e96e2 */
[----:B---3--:R-:W-:Y:S02]  /*d470*/  LOP3.LUT R0, R227, R84, R224, 0x96, !PT ;  /* 0x00000054e3007212 */ /* 0x008fe400078e96e0 */
[----:B------:R1:W5:Y:S04]  /*d480*/  LDL.LU.64 R226, [R1+0x188] ;  /* 0x0001880001e27983 */ /* 0x0003680000300a00 */
[----:B------:R-:W2:Y:S04]  /*d490*/  LDL R73, [R1+0x124] ;  /* 0x0001240001497983 */ /* 0x000ea80000100800 */
[----:B------:R-:W3:Y:S01]  /*d4a0*/  LDL R74, [R1+0xd4] ;  /* 0x0000d400014a7983 */ /* 0x000ee20000100800 */
[----:B------:R-:W-:Y:S01]  /*d4b0*/  IMAD.MOV.U32 R65, RZ, RZ, R97 ;  /* 0x000000ffff417224 */ /* 0x000fe200078e0061 */
[----:B------:R-:W-:Y:S01]  /*d4c0*/  MOV R97, R247 ;  /* 0x000000f700617202 */ /* 0x000fe20000000f00 */
[----:B------:R-:W-:-:S02]  /*d4d0*/  IMAD.MOV.U32 R61, RZ, RZ, R246 ;  /* 0x000000ffff3d7224 */ /* 0x000fc400078e00f6 */
[----:B------:R-:W-:-:S05]  /*d4e0*/  IMAD.WIDE.U32 R246, R0, -0x326172a9, RZ ;  /* 0xcd9e8d5700f67825 */ /* 0x000fca00078e00ff */
[----:B------:R-:W-:-:S05]  /*d4f0*/  LOP3.LUT R0, R247, R215, R2, 0x96, !PT ;  /* 0x000000d7f7007212 */ /* 0x000fca00078e9602 */
[----:B------:R-:W-:-:S05]  /*d500*/  IMAD.WIDE.U32 R48, R0, -0x2daee0ad, RZ ;  /* 0xd2511f5300307825 */ /* 0x000fca00078e00ff */
[----:B------:R-:W-:Y:S01]  /*d510*/  LOP3.LUT R0, R49, R213, R34, 0x96, !PT ;  /* 0x000000d531007212 */ /* 0x000fe200078e9622 */
[----:B------:R-:W-:Y:S01]  /*d520*/  IMAD.WIDE.U32 R4, R4, -0x326172a9, RZ ;  /* 0xcd9e8d5704047825 */ /* 0x000fe200078e00ff */
[----:B------:R-:W-:-:S03]  /*d530*/  MOV R60, R102 ;  /* 0x00000066003c7202 */ /* 0x000fc60000000f00 */
[----:B------:R-:W-:Y:S01]  /*d540*/  IMAD.WIDE.U32 R70, R0, -0x326172a9, RZ ;  /* 0xcd9e8d5700467825 */ /* 0x000fe200078e00ff */
[----:B------:R-:W-:-:S04]  /*d550*/  LOP3.LUT R5, R5, R54, R246, 0x96, !PT ;  /* 0x0000003605057212 */ /* 0x000fc800078e96f6 */
[----:B------:R-:W-:Y:S01]  /*d560*/  LOP3.LUT R0, R71, R56, R4, 0x96, !PT ;  /* 0x0000003847007212 */ /* 0x000fe200078e9604 */
[----:B------:R-:W-:Y:S02]  /*d570*/  IMAD.MOV.U32 R55, RZ, RZ, R60 ;  /* 0x000000ffff377224 */ /* 0x000fe400078e003c */
[----:B------:R-:W-:Y:S02]  /*d580*/  IMAD.MOV.U32 R60, RZ, RZ, R61 ;  /* 0x000000ffff3c7224 */ /* 0x000fe400078e003d */
[----:B------:R-:W-:Y:S02]  /*d590*/  IMAD.MOV.U32 R61, RZ, RZ, R100 ;  /* 0x000000ffff3d7224 */ /* 0x000fe400078e0064 */
[----:B------:R-:W-:Y:S02]  /*d5a0*/  IMAD.MOV.U32 R64, RZ, RZ, R101 ;  /* 0x000000ffff407224 */ /* 0x000fe400078e0065 */
[----:B------:R-:W-:Y:S01]  /*d5b0*/  IMAD.WIDE.U32 R4, R5, -0x2daee0ad, RZ ;  /* 0xd2511f5305047825 */ /* 0x000fe200078e00ff */
[----:B------:R-:W-:-:S03]  /*d5c0*/  MOV R87, R63 ;  /* 0x0000003f00577202 */ /* 0x000fc60000000f00 */
[----:B------:R-:W-:Y:S01]  /*d5d0*/  IMAD.WIDE.U32 R100, R0, -0x2daee0ad, RZ ;  /* 0xd2511f5300647825 */ /* 0x000fe200078e00ff */
[----:B------:R-:W-:-:S03]  /*d5e0*/  LOP3.LUT R5, R5, R65, R48, 0x96, !PT ;  /* 0x0000004105057212 */ /* 0x000fc600078e9630 */
[----:B------:R-:W-:Y:S01]  /*d5f0*/  IMAD.MOV.U32 R63, RZ, RZ, R59 ;  /* 0x000000ffff3f7224 */ /* 0x000fe200078e003b */
[----:B------:R-:W-:Y:S01]  /*d600*/  MOV R59, R97 ;  /* 0x00000061003b7202 */ /* 0x000fe20000000f00 */
[----:B------:R-:W-:Y:S01]  /*d610*/  IMAD.MOV.U32 R97, RZ, RZ, R181 ;  /* 0x000000ffff617224 */ /* 0x000fe200078e00b5 */
[----:B------:R-:W-:Y:S01]  /*d620*/  LOP3.LUT R0, R101, R77, R4, 0x96, !PT ;  /* 0x0000004d65007212 */ /* 0x000fe200078e9604 */
[----:B------:R-:W-:Y:S01]  /*d630*/  IMAD.MOV.U32 R181, RZ, RZ, R180 ;  /* 0x000000ffffb57224 */ /* 0x000fe200078e00b4 */
[----:B------:R-:W-:Y:S01]  /*d640*/  MOV R180, R68 ;  /* 0x0000004400b47202 */ /* 0x000fe20000000f00 */
[----:B------:R-:W-:Y:S01]  /*d650*/  IMAD.WIDE.U32 R68, R5, -0x326172a9, RZ ;  /* 0xcd9e8d5705447825 */ /* 0x000fe200078e00ff */
[----:B------:R-:W-:Y:S03]  /*d660*/  ST.E.U16 [R12.64+-0x40], R38 ;  /* 0xffffc0260c007985 */ /* 0x000fe6000c101504 */
[----:B------:R-:W-:Y:S01]  /*d670*/  IMAD.WIDE.U32 R4, R0, -0x326172a9, RZ ;  /* 0xcd9e8d5700047825 */ /* 0x000fe200078e00ff */
[----:B------:R-:W-:Y:S04]  /*d680*/  ST.E.U16 [R12.64+-0x3e], R37 ;  /* 0xffffc2250c007985 */ /* 0x000fe8000c101504 */
[----:B------:R-:W-:Y:S01]  /*d690*/  ST.E.U16 [R18.64+-0x40], R40 ;  /* 0xffffc02812007985 */ /* 0x000fe2000c101504 */
[----:B------:R-:W-:-:S03]  /*d6a0*/  LOP3.LUT R0, R5, R76, R68, 0x96, !PT ;  /* 0x0000004c05007212 */ /* 0x000fc600078e9644 */
[----:B------:R-:W-:Y:S01]  /*d6b0*/  ST.E.U16 [R18.64+-0x3e], R39 ;  /* 0xffffc22712007985 */ /* 0x000fe2000c101504 */
[----:B------:R-:W-:-:S03]  /*d6c0*/  LOP3.LUT R5, R4, 0xffff, RZ, 0xc0, !PT ;  /* 0x0000ffff04057812 */ /* 0x000fc600078ec0ff */
[----:B------:R-:W-:Y:S04]  /*d6d0*/  ST.E.U16 [R16.64+-0x40], R26 ;  /* 0xffffc01a10007985 */ /* 0x000fe8000c101504 */
[----:B------:R4:W-:Y:S04]  /*d6e0*/  ST.E.U16 [R16.64+-0x3e], R25 ;  /* 0xffffc21910007985 */ /* 0x0009e8000c101504 */
[----:B------:R1:W-:Y:S01]  /*d6f0*/  ST.E.U16 [R14.64+-0x40], R7 ;  /* 0xffffc0070e007985 */ /* 0x0003e2000c101504 */
[----:B------:R-:W-:-:S03]  /*d700*/  SHF.R.U32.HI R5, RZ, 0x8, R5 ;  /* 0x00000008ff057819 */ /* 0x000fc60000011605 */
[----:B------:R1:W-:Y:S01]  /*d710*/  ST.E.U16 [R14.64+-0x3e], R6 ;  /* 0xffffc2060e007985 */ /* 0x0003e2000c101504 */
[----:B----4-:R-:W-:Y:S02]  /*d720*/  LOP3.LUT R25, R4, 0xff, RZ, 0xc0, !PT ;  /* 0x000000ff04197812 */ /* 0x010fe400078ec0ff */
[--C-:B-1----:R-:W-:Y:S02]  /*d730*/  SHF.R.U32.HI R7, RZ, 0x10, R4.reuse ;  /* 0x00000010ff077819 */ /* 0x102fe40000011604 */
[----:B------:R-:W-:Y:S02]  /*d740*/  SHF.R.U32.HI R6, RZ, 0x18, R4 ;  /* 0x00000018ff067819 */ /* 0x000fe40000011604 */
[----:B------:R-:W-:Y:S02]  /*d750*/  LOP3.LUT R4, R7, 0xff, RZ, 0xc0, !PT ;  /* 0x000000ff07047812 */ /* 0x000fe400078ec0ff */
[----:B------:R-:W-:Y:S02]  /*d760*/  PRMT R26, R25, 0x5410, R5 ;  /* 0x00005410191a7816 */ /* 0x000fe40000000005 */
[----:B------:R-:W-:-:S02]  /*d770*/  PRMT R25, R4, 0x5410, R6 ;  /* 0x0000541004197816 */ /* 0x000fc40000000006 */
        /* <DEDUP_REMOVED lines=8> */
[----:B------:R-:W-:Y:S04]  /*d800*/  ST.E.U16 [R12.64+-0x30], R42 ;  /* 0xffffd02a0c007985 */ /* 0x000fe8000c101504 */
[----:B------:R-:W-:Y:S04]  /*d810*/  ST.E.U16 [R12.64+-0x2e], R41 ;  /* 0xffffd2290c007985 */ /* 0x000fe8000c101504 */
[----:B------:R1:W-:Y:S04]  /*d820*/  ST.E.U16 [R18.64+-0x30], R36 ;  /* 0xffffd02412007985 */ /* 0x0003e8000c101504 */
[----:B------:R-:W-:Y:S04]  /*d830*/  ST.E.U16 [R18.64+-0x2e], R43 ;  /* 0xffffd22b12007985 */ /* 0x000fe8000c101504 */
[----:B------:R-:W-:Y:S04]  /*d840*/  ST.E.U16 [R16.64+-0x30], R23 ;  /* 0xffffd01710007985 */ /* 0x000fe8000c101504 */
[----:B------:R4:W-:Y:S04]  /*d850*/  ST.E.U16 [R16.64+-0x2e], R22 ;  /* 0xffffd21610007985 */ /* 0x0009e8000c101504 */
[----:B------:R-:W-:Y:S04]  /*d860*/  ST.E.U16 [R14.64+-0x30], R24 ;  /* 0xffffd0180e007985 */ /* 0x000fe8000c101504 */
[----:B------:R-:W-:Y:S04]  /*d870*/  ST.E.U16 [R14.64+-0x2e], R21 ;  /* 0xffffd2150e007985 */ /* 0x000fe8000c101504 */
[----:B------:R-:W-:Y:S04]  /*d880*/  ST.E.U16 [R12.64+-0x20], R33 ;  /* 0xffffe0210c007985 */ /* 0x000fe8000c101504 */
[----:B------:R-:W-:Y:S04]  /*d890*/  ST.E.U16 [R12.64+-0x1e], R44 ;  /* 0xffffe22c0c007985 */ /* 0x000fe8000c101504 */
[----:B------:R-:W-:Y:S01]  /*d8a0*/  ST.E.U16 [R18.64+-0x1e], R45 ;  /* 0xffffe22d12007985 */ /* 0x000fe2000c101504 */
[----:B------:R-:W-:Y:S01]  /*d8b0*/  PRMT R10, R11, 0x7632, R10 ;  /* 0x000076320b0a7816 */ /* 0x000fe2000000000a */
[----:B------:R-:W-:-:S02]  /*d8c0*/  @!P6 HADD2 R75, -R20.H0_H0, -RZ.H0_H0 ;  /* 0xa00000ff144be230 */ /* 0x000fc40000000900 */
[----:B------:R-:W-:Y:S02]  /*d8d0*/  @!P5 HADD2 R81, -R11.H0_H0, -RZ.H0_H0 ;  /* 0xa00000ff0b51d230 */ /* 0x000fe40000000900 */
[----:B------:R-:W-:Y:S01]  /*d8e0*/  @!P4 HADD2 R83, -R10.H0_H0, -RZ.H0_H0 ;  /* 0xa00000ff0a53c230 */ /* 0x000fe20000000900 */
[----:B------:R-:W-:Y:S01]  /*d8f0*/  @!P6 PRMT R20, R75, 0x5410, RZ ;  /* 0x000054104b14e816 */ /* 0x000fe200000000ff */
[----:B------:R-:W-:Y:S02]  /*d900*/  @!P3 HADD2 R79, -R9.H0_H0, -RZ.H0_H0 ;  /* 0xa00000ff094fb230 */ /* 0x000fe40000000900 */
[----:B------:R-:W-:Y:S01]  /*d910*/  @!P2 HADD2 R78, -R8.H0_H0, -RZ.H0_H0 ;  /* 0xa00000ff084ea230 */ /* 0x000fe20000000900 */
[----:B------:R-:W-:Y:S01]  /*d920*/  PRMT R67, R11, 0x5410, R10 ;  /* 0x000054100b437816 */ /* 0x000fe2000000000a */
[----:B------:R-:W-:Y:S01]  /*d930*/  ST.E.U16 [R18.64+-0x20], R46 ;  /* 0xffffe02e12007985 */ /* 0x000fe2000c101504 */
[----:B------:R-:W-:Y:S02]  /*d940*/  @!P5 PRMT R11, R81, 0x5410, RZ ;  /* 0x00005410510bd816 */ /* 0x000fe400000000ff */
[----:B------:R-:W-:Y:S01]  /*d950*/  @!P4 PRMT R10, R83, 0x5410, RZ ;  /* 0x00005410530ac816 */ /* 0x000fe200000000ff */
[----:B------:R-:W-:Y:S01]  /*d960*/  ST.E.U16 [R16.64+-0x20], R28 ;  /* 0xffffe01c10007985 */ /* 0x000fe2000c101504 */
[----:B------:R-:W-:-:S02]  /*d970*/  PRMT R102, R9, 0x5410, R8 ;  /* 0x0000541009667816 */ /* 0x000fc40000000008 */
[----:B------:R-:W-:Y:S01]  /*d980*/  @!P3 PRMT R9, R79, 0x5410, RZ ;  /* 0x000054104f09b816 */ /* 0x000fe200000000ff */
[----:B--2---:R-:W-:-:S05]  /*d990*/  IMAD.WIDE.U32 R72, R73, -0x326172a9, RZ ;  /* 0xcd9e8d5749487825 */ /* 0x004fca00078e00ff */
[----:B---3--:R-:W-:Y:S02]  /*d9a0*/  LOP3.LUT R0, R74, R73, RZ, 0x3c, !PT ;  /* 0x000000494a007212 */ /* 0x008fe400078e3cff */
[----:B------:R-:W-:-:S03]  /*d9b0*/  LOP3.LUT R3, R3, R216, R72, 0x96, !PT ;  /* 0x000000d803037212 */ /* 0x000fc600078e9648 */
[----:B------:R-:W-:-:S04]  /*d9c0*/  IMAD.WIDE.U32 R4, R0, -0x2daee0ad, RZ ;  /* 0xd2511f5300047825 */ /* 0x000fc800078e00ff */
[----:B------:R-:W-:Y:S01]  /*d9d0*/  IMAD.WIDE.U32 R6, R3, -0x2daee0ad, RZ ;  /* 0xd2511f5303067825 */ /* 0x000fe200078e00ff */
[----:B------:R-:W-:Y:S01]  /*d9e0*/  LOP3.LUT R0, R5, R84, R224, 0x96, !PT ;  /* 0x0000005405007212 */ /* 0x000fe200078e96e0 */
[----:B------:R-:W-:Y:S04]  /*d9f0*/  STL.64 [R1+0x20], R72 ;  /* 0x0000204801007387 */ /* 0x000fe80000100a00 */
[----:B-1----:R-:W-:Y:S01]  /*da00*/  IMAD.WIDE.U32 R36, R0, -0x326172a9, RZ ;  /* 0xcd9e8d5700247825 */ /* 0x002fe200078e00ff */
[----:B------:R-:W-:Y:S01]  /*da10*/  LOP3.LUT R0, R7, R214, R4, 0x96, !PT ;  /* 0x000000d607007212 */ /* 0x000fe200078e9604 */
[----:B------:R1:W-:Y:S03]  /*da20*/  STL.64 [R1+0x18], R4 ;  /* 0x0000180401007387 */ /* 0x0003e60000100a00 */
[----:B------:R-:W-:Y:S01]  /*da30*/  LOP3.LUT R2, R37, R215, R2, 0x96, !PT ;  /* 0x000000d725027212 */ /* 0x000fe200078e9602 */
[----:B------:R-:W-:Y:S04]  /*da40*/  ST.E.U16 [R16.64+-0x1e], R27 ;  /* 0xffffe21b10007985 */ /* 0x000fe8000c101504 */
[----:B----4-:R-:W-:-:S04]  /*da50*/  IMAD.WIDE.U32 R22, R2, -0x2daee0ad, RZ ;  /* 0xd2511f5302167825 */ /* 0x010fc800078e00ff */
[----:B-1----:R-:W-:Y:S01]  /*da60*/  IMAD.WIDE.U32 R4, R0, -0x326172a9, RZ ;  /* 0xcd9e8d5700047825 */ /* 0x002fe200078e00ff */
[----:B------:R-:W-:Y:S01]  /*da70*/  @!P2 PRMT R8, R78, 0x5410, RZ ;  /* 0x000054104e08a816 */ /* 0x000fe200000000ff */
[----:B------:R1:W5:Y:S03]  /*da80*/  LDL.LU.64 R224, [R1+0x180] ;  /* 0x0001800001e07983 */ /* 0x0003660000300a00 */
[----:B------:R-:W-:Y:S01]  /*da90*/  LOP3.LUT R2, R5, R54, R36, 0x96, !PT ;  /* 0x0000003605027212 */ /* 0x000fe200078e9624 */
[----:B------:R-:W-:Y:S01]  /*daa0*/  ST.E.U16 [R14.64+-0x20], R47 ;  /* 0xffffe02f0e007985 */ /* 0x000fe2000c101504 */
[----:B------:R-:W-:-:S03]  /*dab0*/  LOP3.LUT R0, R23, R213, R6, 0x96, !PT ;  /* 0x000000d517007212 */ /* 0x000fc600078e9606 */
[----:B------:R-:W-:Y:S01]  /*dac0*/  IMAD.WIDE.U32 R2, R2, -0x2daee0ad, RZ ;  /* 0xd2511f5302027825 */ /* 0x000fe200078e00ff */
[----:B------:R-:W-:Y:S03]  /*dad0*/  ST.E.U16 [R14.64+-0x1e], R20 ;  /* 0xffffe2140e007985 */ /* 0x000fe6000c101504 */
[----:B------:R-:W-:Y:S01]  /*dae0*/  IMAD.MOV.U32 R54, RZ, RZ, R64 ;  /* 0x000000ffff367224 */ /* 0x000fe200078e0040 */
[----:B------:R-:W-:Y:S01]  /*daf0*/  LOP3.LUT R5, R3, R65, R22, 0x96, !PT ;  /* 0x0000004103057212 */ /* 0x000fe200078e9616 */
[----:B------:R-:W-:Y:S01]  /*db00*/  IMAD.WIDE.U32 R64, R0, -0x326172a9, RZ ;  /* 0xcd9e8d5700407825 */ /* 0x000fe200078e00ff */
[----:B------:R1:W5:Y:S04]  /*db10*/  LDL.LU R216, [R1+0x17c] ;  /* 0x00017c0001d87983 */ /* 0x0003680000300800 */
[----:B------:R-:W-:-:S05]  /*db20*/  LOP3.LUT R0, R65, R56, R4, 0x96, !PT ;  /* 0x0000003841007212 */ /* 0x000fca00078e9604 */
[----:B------:R-:W-:-:S05]  /*db30*/  IMAD.WIDE.U32 R48, R0, -0x2daee0ad, RZ ;  /* 0xd2511f5300307825 */ /* 0x000fca00078e00ff */
[----:B------:R-:W-:-:S05]  /*db40*/  LOP3.LUT R2, R49, R77, R2, 0x96, !PT ;  /* 0x0000004d31027212 */ /* 0x000fca00078e9602 */
[----:B------:R-:W-:-:S05]  /*db50*/  IMAD.WIDE.U32 R2, R2, -0x326172a9, RZ ;  /* 0xcd9e8d5702027825 */ /* 0x000fca00078e00ff */
[C---:B------:R-:W-:Y:S02]  /*db60*/  LOP3.LUT R0, R2.reuse, 0xffff, RZ, 0xc0, !PT ;  /* 0x0000ffff02007812 */ /* 0x040fe400078ec0ff */
[----:B------:R-:W-:Y:S02]  /*db70*/  LOP3.LUT R4, R2, 0xff, RZ, 0xc0, !PT ;  /* 0x000000ff02047812 */ /* 0x000fe400078ec0ff */
[----:B------:R-:W-:Y:S01]  /*db80*/  SHF.R.U32.HI R0, RZ, 0x8, R0 ;  /* 0x00000008ff007819 */ /* 0x000fe20000011600 */
[----:B------:R-:W-:-:S03]  /*db90*/  IMAD.WIDE.U32 R44, R5, -0x326172a9, RZ ;  /* 0xcd9e8d57052c7825 */ /* 0x000fc600078e00ff */
[----:B------:R-:W-:Y:S02]  /*dba0*/  PRMT R6, R4, 0x5410, R0 ;  /* 0x0000541004067816 */ /* 0x000fe40000000000 */
[----:B------:R-:W-:Y:S02]  /*dbb0*/  SHF.R.U32.HI R4, RZ, 0x10, R2 ;  /* 0x00000010ff047819 */ /* 0x000fe40000011602 */
[----:B------:R-:W-:Y:S02]  /*dbc0*/  LOP3.LUT R0, R3, R76, R44, 0x96, !PT ;  /* 0x0000004c03007212 */ /* 0x000fe400078e962c */
        /* <DEDUP_REMOVED lines=9> */
[----:B------:R-:W-:Y:S01]  /*dc60*/  LOP3.LUT R0, R3, 0xff, RZ, 0xc0, !PT ;  /* 0x000000ff03007812 */ /* 0x000fe200078ec0ff */
[----:B------:R-:W-:Y:S04]  /*dc70*/  ST.E.U16 [R12.64+-0x10], R30 ;  /* 0xfffff01e0c007985 */ /* 0x000fe8000c101504 */
[----:B------:R-:W-:Y:S01]  /*dc80*/  ST.E.U16 [R12.64+-0xe], R29 ;  /* 0xfffff21d0c007985 */ /* 0x000fe2000c101504 */
[----:B------:R-:W-:Y:S01]  /*dc90*/  PRMT R4, R0, 0x5410, R2 ;  /* 0x0000541000047816 */ /* 0x000fe20000000002 */
[----:B------:R-:W-:-:S02]  /*dca0*/  HSET2.LE.AND R0, R26, R221, PT ;  /* 0x000000dd1a007233 */ /* 0x000fc40003803000 */
[----:B------:R-:W-:Y:S01]  /*dcb0*/  ST.E.U16 [R18.64+-0x10], R32 ;  /* 0xfffff02012007985 */ /* 0x000fe2000c101504 */
[----:B------:R-:W-:-:S03]  /*dcc0*/  HSET2.LE.AND R2, R25, R221, PT ;  /* 0x000000dd19027233 */ /* 0x000fc60003803000 */
[----:B------:R-:W-:Y:S04]  /*dcd0*/  ST.E.U16 [R18.64+-0xe], R31 ;  /* 0xfffff21f12007985 */ /* 0x000fe8000c101504 */
[----:B------:R2:W-:Y:S04]  /*dce0*/  ST.E.U16 [R16.64+-0x10], R11 ;  /* 0xfffff00b10007985 */ /* 0x0005e8000c101504 */
[----:B------:R3:W-:Y:S04]  /*dcf0*/  ST.E.U16 [R16.64+-0xe], R10 ;  /* 0xfffff20a10007985 */ /* 0x0007e8000c101504 */
[----:B------:R4:W-:Y:S04]  /*dd00*/  ST.E.U16 [R14.64+-0x10], R9 ;  /* 0xfffff0090e007985 */ /* 0x0009e8000c101504 */
[----:B------:R1:W-:Y:S04]  /*dd10*/  ST.E.U16 [R14.64+-0xe], R8 ;  /* 0xfffff2080e007985 */ /* 0x0003e8000c101504 */
[----:B------:R-:W1:Y:S04]  /*dd20*/  LDSM.16.MT88.4 R24, [R201+0xa000] ;  /* 0x00a00000c918783b */ /* 0x000e680000004200 */
[----:B------:R-:W1:Y:S01]  /*dd30*/  LDSM.16.MT88.4 R20, [R203+0xa000] ;  /* 0x00a00000cb14783b */ /* 0x000e620000004200 */
[----:B------:R-:W-:-:S03]  /*dd40*/  HSET2.LE.AND R3, R6, R221, PT ;  /* 0x000000dd06037233 */ /* 0x000fc60003803000 */
[----:B------:R-:W-:Y:S01]  /*dd50*/  STL.64 [R1+0x10], R36 ;  /* 0x0000102401007387 */ /* 0x000fe20000100a00 */
[----:B--2---:R-:W-:Y:S01]  /*dd60*/  LOP3.LUT R11, R58, R2, RZ, 0xc0, !PT ;  /* 0x000000023a0b7212 */ /* 0x004fe200078ec0ff */
[--C-:B------:R-:W-:Y:S02]  /*dd70*/  HSET2.LE.AND R2, R34, R221.reuse, PT ;  /* 0x000000dd22027233 */ /* 0x100fe40003803000 */
[----:B------:R-:W-:Y:S01]  /*dd80*/  LDSM.16.MT88.4 R36, [R206+0xa000] ;  /* 0x00a00000ce24783b */ /* 0x000fe20000004200 */
[----:B---3--:R-:W-:Y:S01]  /*dd90*/  LOP3.LUT R10, R66, R0, RZ, 0xc0, !PT ;  /* 0x00000000420a7212 */ /* 0x008fe200078ec0ff */
[--C-:B------:R-:W-:Y:S01]  /*dda0*/  HSET2.LE.AND R0, R35, R221.reuse, PT ;  /* 0x000000dd23007233 */ /* 0x100fe20003803000 */
[----:B------:R-:W-:Y:S01]  /*ddb0*/  LOP3.LUT R6, R51, R3, RZ, 0xc0, !PT ;  /* 0x0000000333067212 */ /* 0x000fe200078ec0ff */
[--C-:B------:R-:W-:Y:S01]  /*ddc0*/  HSET2.LE.AND R3, R4, R221.reuse, PT ;  /* 0x000000dd04037233 */ /* 0x100fe20003803000 */
[----:B----4-:R-:W-:Y:S01]  /*ddd0*/  LOP3.LUT R9, R80, R2, RZ, 0xc0, !PT ;  /* 0x0000000250097212 */ /* 0x010fe200078ec0ff */
[--C-:B------:R-:W-:Y:S01]  /*dde0*/  HSET2.LE.AND R2, R5, R221.reuse, PT ;  /* 0x000000dd05027233 */ /* 0x100fe20003803000 */
[----:B------:R-:W-:Y:S01]  /*ddf0*/  IMAD.MOV.U32 R77, RZ, RZ, R54 ;  /* 0x000000ffff4d7224 */ /* 0x000fe200078e0036 */
[----:B------:R-:W-:Y:S01]  /*de00*/  MOV R74, R209 ;  /* 0x000000d1004a7202 */ /* 0x000fe20000000f00 */
[----:B------:R-:W-:Y:S01]  /*de10*/  LDSM.16.MT88.4 R28, [R205+0xa000] ;  /* 0x00a00000cd1c783b */ /* 0x000fe20000004200 */
[----:B-1----:R-:W-:Y:S01]  /*de20*/  LOP3.LUT R8, R86, R0, RZ, 0xc0, !PT ;  /* 0x0000000056087212 */ /* 0x002fe200078ec0ff */
[----:B------:R-:W-:Y:S01]  /*de30*/  HSET2.LE.AND R0, R7, R221, PT ;  /* 0x000000dd07007233 */ /* 0x000fe20003803000 */
[----:B------:R-:W-:Y:S01]  /*de40*/  IMAD.MOV.U32 R54, RZ, RZ, R133 ;  /* 0x000000ffff367224 */ /* 0x000fe200078e0085 */
[----:B------:R-:W-:Y:S01]  /*de50*/  LOP3.LUT R4, R53, R2, RZ, 0xc0, !PT ;  /* 0x0000000235047212 */ /* 0x000fe200078ec0ff */
[----:B------:R-:W-:Y:S01]  /*de60*/  IMAD.MOV.U32 R56, RZ, RZ, R132 ;  /* 0x000000ffff387224 */ /* 0x000fe200078e0084 */
[----:B------:R-:W-:Y:S01]  /*de70*/  LOP3.LUT R5, R52, R3, RZ, 0xc0, !PT ;  /* 0x0000000334057212 */ /* 0x000fe200078ec0ff */
[----:B------:R-:W-:Y:S01]  /*de80*/  IMAD.MOV.U32 R73, RZ, RZ, R135 ;  /* 0x000000ffff497224 */ /* 0x000fe200078e0087 */
[----:B------:R-:W-:-:S02]  /*de90*/  LOP3.LUT R7, R50, R0, RZ, 0xc0, !PT ;  /* 0x0000000032077212 */ /* 0x000fc400078ec0ff */
[----:B------:R-:W-:Y:S01]  /*dea0*/  MOV R76, R177 ;  /* 0x000000b1004c7202 */ /* 0x000fe20000000f00 */
[----:B------:R-:W-:Y:S01]  /*deb0*/  IMAD.MOV.U32 R177, RZ, RZ, R136 ;  /* 0x000000ffffb17224 */ /* 0x000fe200078e0088 */
[----:B------:R-:W-:Y:S01]  /*dec0*/  MOV R136, R134 ;  /* 0x0000008600887202 */ /* 0x000fe20000000f00 */
[----:B------:R-:W-:Y:S01]  /*ded0*/  IMAD.MOV.U32 R83, RZ, RZ, R56 ;  /* 0x000000ffff537224 */ /* 0x000fe200078e0038 */
[----:B------:R-:W-:Y:S01]  /*dee0*/  MOV R85, R54 ;  /* 0x0000003600557202 */ /* 0x000fe20000000f00 */
[----:B------:R-:W-:Y:S01]  /*def0*/  IMAD.MOV.U32 R81, RZ, RZ, R77 ;  /* 0x000000ffff517224 */ /* 0x000fe200078e004d */
[----:B------:R-:W1:Y:S01]  /*df00*/  LDSM.16.MT88.4 R32, [R206+0xb000] ;  /* 0x00b00000ce20783b */ /* 0x000e620000004200 */
[C---:B------:R-:W-:Y:S01]  /*df10*/  HMMA.16816.F32 R132, R8.reuse, R26, R196 ;  /* 0x0000001a0884723c */ /* 0x040fe200000018c4 */
[----:B------:R-:W-:Y:S01]  /*df20*/  IMAD.MOV.U32 R54, RZ, RZ, R63 ;  /* 0x000000ffff367224 */ /* 0x000fe200078e003f */
[----:B------:R-:W-:Y:S01]  /*df30*/  MOV R77, R57 ;  /* 0x00000039004d7202 */ /* 0x000fe20000000f00 */
[----:B------:R-:W-:Y:S01]  /*df40*/  IMAD.MOV.U32 R56, RZ, RZ, R61 ;  /* 0x000000ffff387224 */ /* 0x000fe200078e003d */
[----:B------:R-:W-:Y:S01]  /*df50*/  MOV R57, R175 ;  /* 0x000000af00397202 */ /* 0x000fe20000000f00 */
[----:B------:R-:W-:Y:S01]  /*df60*/  IMAD.MOV.U32 R63, RZ, RZ, R180 ;  /* 0x000000ffff3f7224 */ /* 0x000fe200078e00b4 */
[----:B------:R-:W-:Y:S01]  /*df70*/  LDSM.16.MT88.4 R40, [R205+0xb000] ;  /* 0x00b00000cd28783b */ /* 0x000fe20000004200 */
[----:B------:R-:W-:Y:S01]  /*df80*/  IMAD.MOV.U32 R196, RZ, RZ, R74 ;  /* 0x000000ffffc47224 */ /* 0x000fe200078e004a */
[----:B------:R-:W-:Y:S01]  /*df90*/  HMMA.16816.F32 R168, R8, R24, R168 ;  /* 0x0000001808a8723c */ /* 0x000fe200000018a8 */
[----:B------:R-:W-:Y:S01]  /*dfa0*/  IMAD.MOV.U32 R74, RZ, RZ, R87 ;  /* 0x000000ffff4a7224 */ /* 0x000fe200078e0057 */
[----:B------:R2:W5:Y:S01]  /*dfb0*/  LDL.LU R215, [R1+0x178] ;  /* 0x0001780001d77983 */ /* 0x0005620000300800 */
[----:B------:R-:W-:-:S02]  /*dfc0*/  IMAD.MOV.U32 R87, RZ, RZ, R181 ;  /* 0x000000ffff577224 */ /* 0x000fc400078e00b5 */
[----:B------:R-:W-:-:S03]  /*dfd0*/  IMAD.MOV.U32 R61, RZ, RZ, R172 ;  /* 0x000000ffff3d7224 */ /* 0x000fc600078e00ac */
[----:B------:R-:W-:Y:S01]  /*dfe0*/  HMMA.16816.F32 R152, R4, R24, R152 ;  /* 0x000000180498723c */ /* 0x000fe20000001898 */
[----:B------:R-:W-:-:S07]  /*dff0*/  IMAD.MOV.U32 R181, RZ, RZ, R174 ;  /* 0x000000ffffb57224 */ /* 0x000fce00078e00ae */
[----:B------:R-:W-:Y:S01]  /*e000*/  HMMA.16816.F32 R148, R4, R26, R148 ;  /* 0x0000001a0494723c */ /* 0x000fe20000001894 */
[----:B------:R-:W-:Y:S01]  /*e010*/  IMAD.MOV.U32 R180, RZ, RZ, R173 ;  /* 0x000000ffffb47224 */ /* 0x000fe200078e00ad */
[----:B------:R-:W-:Y:S06]  /*e020*/  LDSM.16.MT88.4 R24, [R201+0xb000] ;  /* 0x00b00000c918783b */ /* 0x000fec0000004200 */
[-C--:B------:R-:W-:Y:S08]  /*e030*/  HMMA.16816.F32 R160, R8, R20.reuse, R160 ;  /* 0x0000001408a0723c */ /* 0x080ff000000018a0 */
[C---:B------:R-:W-:Y:S08]  /*e040*/  HMMA.16816.F32 R144, R4.reuse, R20, R144 ;  /* 0x000000140490723c */ /* 0x040ff00000001890 */
[-C--:B------:R-:W-:Y:S01]  /*e050*/  HMMA.16816.F32 R140, R4, R22.reuse, R140 ;  /* 0x00000016048c723c */ /* 0x080fe2000000188c */
[----:B------:R-:W-:Y:S01]  /*e060*/  IMAD.MOV.U32 R84, RZ, RZ, R212 ;  /* 0x000000ffff547224 */ /* 0x000fe200078e00d4 */
[----:B------:R-:W-:Y:S01]  /*e070*/  MOV R199, R73 ;  /* 0x0000004900c77202 */ /* 0x000fe20000000f00 */
[----:B------:R-:W-:Y:S01]  /*e080*/  IMAD.MOV.U32 R72, RZ, RZ, R210 ;  /* 0x000000ffff487224 */ /* 0x000fe200078e00d2 */
[----:B------:R-:W-:Y:S01]  /*e090*/  LOP3.LUT R2, R45, R252, R64, 0x96, !PT ;  /* 0x000000fc2d027212 */ /* 0x000fe200078e9640 */
[----:B------:R-:W-:Y:S01]  /*e0a0*/  IMAD.MOV.U32 R75, RZ, RZ, R76 ;  /* 0x000000ffff4b7224 */ /* 0x000fe200078e004c */
[----:B------:R2:W5:Y:S02]  /*e0b0*/  LDL.LU R214, [R1+0x174] ;  /* 0x0001740001d67983 */ /* 0x0005640000300800 */
[----:B------:R-:W-:Y:S02]  /*e0c0*/  HMMA.16816.F32 R172, R8, R22, R240 ;  /* 0x0000001608ac723c */ /* 0x000fe400000018f0 */
[----:B------:R-:W3:Y:S01]  /*e0d0*/  LDSM.16.MT88.4 R20, [R203+0xb000] ;  /* 0x00b00000cb14783b */ /* 0x000ee20000004200 */
[----:B------:R-:W-:-:S02]  /*e0e0*/  IMAD.MOV.U32 R73, RZ, RZ, R59 ;  /* 0x000000ffff497224 */ /* 0x000fc400078e003b */
[----:B------:R-:W-:Y:S01]  /*e0f0*/  IMAD.MOV.U32 R197, RZ, RZ, R84 ;  /* 0x000000ffffc57224 */ /* 0x000fe200078e0054 */
[----:B------:R2:W5:Y:S01]  /*e100*/  LDL.LU R213, [R1+0x170] ;  /* 0x0001700001d57983 */ /* 0x0005620000300800 */
[----:B------:R-:W-:Y:S02]  /*e110*/  IMAD.MOV.U32 R76, RZ, RZ, R97 ;  /* 0x000000ffff4c7224 */ /* 0x000fe400078e0061 */
[----:B------:R-:W-:Y:S02]  /*e120*/  IMAD.MOV.U32 R198, RZ, RZ, R72 ;  /* 0x000000ffffc67224 */ /* 0x000fe400078e0048 */
[----:B------:R-:W-:Y:S02]  /*e130*/  IMAD.MOV.U32 R242, RZ, RZ, R75 ;  /* 0x000000fffff27224 */ /* 0x000fe400078e004b */
[----:B------:R-:W-:Y:S02]  /*e140*/  IMAD.MOV.U32 R241, RZ, RZ, R81 ;  /* 0x000000fffff17224 */ /* 0x000fe400078e0051 */
[----:B------:R-:W-:-:S02]  /*e150*/  IMAD.MOV.U32 R240, RZ, RZ, R83 ;  /* 0x000000fffff07224 */ /* 0x000fc400078e0053 */
        /* <DEDUP_REMOVED lines=13> */
[----:B-1----:R-:W-:Y:S01]  /*e230*/  HMMA.16816.F32 R104, R4, R32, R104 ;  /* 0x000000200468723c */ /* 0x002fe20000001868 */
[----:B------:R-:W-:Y:S01]  /*e240*/  IMAD.MOV.U32 R182, RZ, RZ, R207 ;  /* 0x000000ffffb67224 */ /* 0x000fe200078e00cf */
[----:B------:R2:W5:Y:S01]  /*e250*/  LDL.LU R212, [R1+0x16c] ;  /* 0x00016c0001d47983 */ /* 0x0005620000300800 */
[----:B------:R-:W-:Y:S01]  /*e260*/  IMAD.MOV.U32 R81, RZ, RZ, R72 ;  /* 0x000000ffff517224 */ /* 0x000fe200078e0048 */
[----:B------:R-:W-:Y:S01]  /*e270*/  MOV R72, R87 ;  /* 0x0000005700487202 */ /* 0x000fe20000000f00 */
[----:B------:R-:W-:Y:S01]  /*e280*/  IMAD.MOV.U32 R63, RZ, RZ, R57 ;  /* 0x000000ffff3f7224 */ /* 0x000fe200078e0039 */
[----:B------:R2:W5:Y:S01]  /*e290*/  LDL.LU R210, [R1+0x168] ;  /* 0x0001680001d27983 */ /* 0x0005620000300800 */
[----:B------:R-:W-:-:S02]  /*e2a0*/  IMAD.MOV.U32 R83, RZ, RZ, R84 ;  /* 0x000000ffff537224 */ /* 0x000fc400078e0054 */
[----:B------:R-:W-:Y:S01]  /*e2b0*/  IMAD.MOV.U32 R57, RZ, RZ, R176 ;  /* 0x000000ffff397224 */ /* 0x000fe200078e00b0 */
[----:B------:R-:W-:Y:S01]  /*e2c0*/  MOV R176, R177 ;  /* 0x000000b100b07202 */ /* 0x000fe20000000f00 */
[----:B------:R-:W-:Y:S02]  /*e2d0*/  IMAD.MOV.U32 R74, RZ, RZ, R77 ;  /* 0x000000ffff4a7224 */ /* 0x000fe400078e004d */
[----:B------:R-:W-:Y:S01]  /*e2e0*/  IMAD.MOV.U32 R85, RZ, RZ, R56 ;  /* 0x000000ffff557224 */ /* 0x000fe200078e0038 */
[----:B---3--:R-:W-:Y:S01]  /*e2f0*/  HMMA.16816.F32 R88, R4, R20, R88 ;  /* 0x000000140458723c */ /* 0x008fe20000001858 */
[----:B------:R-:W-:Y:S01]  /*e300*/  IMAD.MOV.U32 R84, RZ, RZ, R76 ;  /* 0x000000ffff547224 */ /* 0x000fe200078e004c */
[----:B------:R-:W-:Y:S01]  /*e310*/  MOV R76, R59 ;  /* 0x0000003b004c7202 */ /* 0x000fe20000000f00 */
[----:B------:R-:W-:Y:S01]  /*e320*/  IMAD.MOV.U32 R87, RZ, RZ, R61 ;  /* 0x000000ffff577224 */ /* 0x000fe200078e003d */
[----:B------:R2:W5:Y:S01]  /*e330*/  LDL.LU R209, [R1+0x164] ;  /* 0x0001640001d17983 */ /* 0x0005620000300800 */
[----:B------:R-:W-:Y:S01]  /*e340*/  IMAD.MOV.U32 R77, RZ, RZ, R60 ;  /* 0x000000ffff4d7224 */ /* 0x000fe200078e003c */
[----:B------:R-:W-:Y:S01]  /*e350*/  MOV R60, R181 ;  /* 0x000000b5003c7202 */ /* 0x000fe20000000f00 */
[----:B------:R-:W-:-:S02]  /*e360*/  IMAD.MOV.U32 R61, RZ, RZ, R195 ;  /* 0x000000ffff3d7224 */ /* 0x000fc400078e00c3 */
[----:B------:R-:W-:Y:S02]  /*e370*/  IMAD.MOV.U32 R177, RZ, RZ, R136 ;  /* 0x000000ffffb17224 */ /* 0x000fe400078e0088 */
[----:B------:R-:W-:Y:S02]  /*e380*/  IMAD.MOV.U32 R59, RZ, RZ, R180 ;  /* 0x000000ffff3b7224 */ /* 0x000fe400078e00b4 */
[----:B------:R-:W-:Y:S02]  /*e390*/  IMAD.MOV.U32 R195, RZ, RZ, R182 ;  /* 0x000000ffffc37224 */ /* 0x000fe400078e00b6 */
[----:B------:R-:W-:Y:S02]  /*e3a0*/  IMAD.MOV.U32 R136, RZ, RZ, R183 ;  /* 0x000000ffff887224 */ /* 0x000fe400078e00b7 */
[----:B------:R-:W-:Y:S01]  /*e3b0*/  HMMA.16816.F32 R180, R8, R36, R248 ;  /* 0x0000002408b4723c */ /* 0x000fe200000018f8 */
[----:B------:R-:W-:Y:S02]  /*e3c0*/  IMAD.MOV.U32 R56, RZ, RZ, R62 ;  /* 0x000000ffff387224 */ /* 0x000fe400078e003e */
[----:B------:R-:W-:-:S04]  /*e3d0*/  IMAD.MOV.U32 R62, RZ, RZ, R97 ;  /* 0x000000ffff3e7224 */ /* 0x000fc800078e0061 */
[----:B------:R-:W-:Y:S02]  /*e3e0*/  IMAD.MOV.U32 R250, RZ, RZ, R54 ;  /* 0x000000fffffa7224 */ /* 0x000fe400078e0036 */
[----:B------:R-:W-:Y:S02]  /*e3f0*/  IMAD.MOV.U32 R251, RZ, RZ, R55 ;  /* 0x000000fffffb7224 */ /* 0x000fe400078e0037 */
[----:B------:R-:W-:Y:S01]  /*e400*/  HMMA.16816.F32 R52, R4, R36, R112 ;  /* 0x000000240434723c */ /* 0x000fe20000001870 */
[----:B------:R-:W-:Y:S01]  /*e410*/  IMAD.MOV.U32 R248, RZ, RZ, R79 ;  /* 0x000000fffff87224 */ /* 0x000fe200078e004f */
[----:B------:R-:W-:Y:S01]  /*e420*/  MOV R79, R76 ;  /* 0x0000004c004f7202 */ /* 0x000fe20000000f00 */
[----:B------:R-:W-:-:S04]  /*e430*/  IMAD.MOV.U32 R78, RZ, RZ, R77 ;  /* 0x000000ffff4e7224 */ /* 0x000fc800078e004d */
        /* <DEDUP_REMOVED lines=12> */
[----:B------:R-:W-:Y:S02]  /*e500*/  IMAD.MOV.U32 R85, RZ, RZ, R60 ;  /* 0x000000ffff557224 */ /* 0x000fe400078e003c */
[----:B------:R-:W-:Y:S01]  /*e510*/  HMMA.16816.F32 R60, R4, R28, R156 ;  /* 0x0000001c043c723c */ /* 0x000fe2000000189c */
[----:B------:R-:W-:Y:S01]  /*e520*/  IMAD.MOV.U32 R84, RZ, RZ, R59 ;  /* 0x000000ffff547224 */ /* 0x000fe200078e003b */
[----:B------:R-:W-:-:S05]  /*e530*/  MOV R112, R81 ;  /* 0x0000005100707202 */ /* 0x000fca0000000f00 */
[----:B------:R-:W-:Y:S01]  /*e540*/  IMAD.MOV.U32 R156, RZ, RZ, R75 ;  /* 0x000000ffff9c7224 */ /* 0x000fe200078e004b */
[----:B------:R-:W-:Y:S01]  /*e550*/  MOV R157, R74 ;  /* 0x0000004a009d7202 */ /* 0x000fe20000000f00 */
[----:B------:R-:W-:Y:S02]  /*e560*/  IMAD.MOV.U32 R158, RZ, RZ, R72 ;  /* 0x000000ffff9e7224 */ /* 0x000fe400078e0048 */
[----:B------:R-:W-:Y:S02]  /*e570*/  IMAD.MOV.U32 R159, RZ, RZ, R73 ;  /* 0x000000ffff9f7224 */ /* 0x000fe400078e0049 */
[----:B------:R-:W-:Y:S01]  /*e580*/  HMMA.16816.F32 R72, R4, R30, R164 ;  /* 0x0000001e0448723c */ /* 0x000fe200000018a4 */
[----:B------:R-:W-:-:S06]  /*e590*/  IMAD.MOV.U32 R81, RZ, RZ, R57 ;  /* 0x000000ffff517224 */ /* 0x000fcc00078e0039 */
[----:B------:R-:W-:Y:S01]  /*e5a0*/  MOV R164, R78 ;  /* 0x0000004e00a47202 */ /* 0x000fe20000000f00 */
[----:B------:R-:W-:Y:S01]  /*e5b0*/  IMAD.MOV.U32 R165, RZ, RZ, R79 ;  /* 0x000000ffffa57224 */ /* 0x000fe200078e004f */
[----:B------:R-:W-:Y:S01]  /*e5c0*/  MOV R167, R76 ;  /* 0x0000004c00a77202 */ /* 0x000fe20000000f00 */
[----:B------:R-:W-:Y:S01]  /*e5d0*/  IMAD.MOV.U32 R166, RZ, RZ, R77 ;  /* 0x000000ffffa67224 */ /* 0x000fe200078e004d */
[C---:B------:R-:W-:Y:S08]  /*e5e0*/  HMMA.16816.F32 R56, R4.reuse, R38, R116 ;  /* 0x000000260438723c */ /* 0x040ff00000001874 */
[C---:B------:R-:W-:Y:S07]  /*e5f0*/  HMMA.16816.F32 R76, R4.reuse, R24, R184 ;  /* 0x00000018044c723c */ /* 0x040fee00000018b8 */
[----:B------:R-:W-:Y:S01]  /*e600*/  IMAD.MOV.U32 R185, RZ, RZ, R85 ;  /* 0x000000ffffb97224 */ /* 0x000fe200078e0055 */
[----:B------:R-:W-:Y:S01]  /*e610*/  MOV R186, R84 ;  /* 0x0000005400ba7202 */ /* 0x000fe20000000f00 */
[----:B------:R-:W-:Y:S01]  /*e620*/  IMAD.MOV.U32 R187, RZ, RZ, R87 ;  /* 0x000000ffffbb7224 */ /* 0x000fe200078e0057 */
[C---:B------:R-:W-:Y:S08]  /*e630*/  HMMA.16816.F32 R92, R4.reuse, R22, R92 ;  /* 0x00000016045c723c */ /* 0x040ff0000000185c */
[C---:B------:R-:W-:Y:S08]  /*e640*/  HMMA.16816.F32 R84, R4.reuse, R26, R188 ;  /* 0x0000001a0454723c */ /* 0x040ff000000018bc */
[C---:B------:R-:W-:Y:S08]  /*e650*/  HMMA.16816.F32 R108, R4.reuse, R34, R108 ;  /* 0x00000022046c723c */ /* 0x040ff0000000186c */
[C---:B------:R-:W-:Y:S08]  /*e660*/  HMMA.16816.F32 R120, R4.reuse, R40, R120 ;  /* 0x000000280478723c */ /* 0x040ff00000001878 */
[----:B------:R-:W-:Y:S08]  /*e670*/  HMMA.16816.F32 R116, R4, R42, R124 ;  /* 0x0000002a0474723c */ /* 0x000ff0000000187c */
[----:B------:R-:W-:Y:S01]  /*e680*/  HMMA.16816.F32 R4, R8, R22, R164 ;  /* 0x000000160804723c */ /* 0x000fe200000018a4 */
[----:B------:R-:W-:Y:S01]  /*e690*/  IMAD.MOV.U32 R179, RZ, RZ, R208 ;  /* 0x000000ffffb37224 */ /* 0x000fe200078e00d0 */
[----:B------:R-:W-:Y:S01]  /*e6a0*/  LDSM.16.MT88.4 R164, [R201+0xa800] ;  /* 0x00a80000c9a4783b */ /* 0x000fe20000004200 */
[----:B------:R-:W-:-:S03]  /*e6b0*/  IMAD.WIDE.U32 R2, R2, -0x2daee0ad, RZ ;  /* 0xd2511f5302027825 */ /* 0x000fc600078e00ff */
[----:B------:R-:W-:Y:S01]  /*e6c0*/  MOV R97, R179 ;  /* 0x000000b300617202 */ /* 0x000fe20000000f00 */
[----:B------:R-:W-:Y:S01]  /*e6d0*/  IMAD.MOV.U32 R179, RZ, RZ, R139 ;  /* 0x000000ffffb37224 */ /* 0x000fe200078e008b */
[----:B------:R-:W-:Y:S01]  /*e6e0*/  MOV R139, R200 ;  /* 0x000000c8008b7202 */ /* 0x000fe20000000f00 */
[C---:B------:R-:W-:Y:S01]  /*e6f0*/  HMMA.16816.F32 R248, R8.reuse, R20, R248 ;  /* 0x0000001408f8723c */ /* 0x040fe200000018f8 */
[----:B------:R-:W-:Y:S01]  /*e700*/  LOP3.LUT R0, R3, R244, R48, 0x96, !PT ;  /* 0x000000f403007212 */ /* 0x000fe200078e9630 */
[----:B------:R-:W-:Y:S01]  /*e710*/  IMAD.MOV.U32 R99, RZ, RZ, R204 ;  /* 0x000000ffff637224 */ /* 0x000fe200078e00cc */
[----:B------:R2:W5:Y:S05]  /*e720*/  LDL.LU R208, [R1+0x160] ;  /* 0x0001600001d07983 */ /* 0x00056a0000300800 */
[----:B------:R-:W-:Y:S01]  /*e730*/  HMMA.16816.F32 R136, R8, R38, R136 ;  /* 0x000000260888723c */ /* 0x000fe20000001888 */
[----:B------:R-:W-:-:S02]  /*e740*/  LOP3.LUT R3, R2, 0xffff, RZ, 0xc0, !PT ;  /* 0x0000ffff02037812 */ /* 0x000fc400078ec0ff */
[----:B------:R-:W-:Y:S02]  /*e750*/  LOP3.LUT R21, R2, 0xff, RZ, 0xc0, !PT ;  /* 0x000000ff02157812 */ /* 0x000fe400078ec0ff */
[----:B------:R-:W-:Y:S02]  /*e760*/  SHF.R.U32.HI R20, RZ, 0x18, R2 ;  /* 0x00000018ff147819 */ /* 0x000fe40000011602 */
[----:B------:R-:W-:Y:S01]  /*e770*/  IMAD.MOV.U32 R36, RZ, RZ, R7 ;  /* 0x000000ffff247224 */ /* 0x000fe200078e0007 */
[----:B------:R-:W-:Y:S01]  /*e780*/  MOV R37, R6 ;  /* 0x0000000600257202 */ /* 0x000fe20000000f00 */
        /* <DEDUP_REMOVED lines=9> */
[----:B------:R-:W-:-:S02]  /*e820*/  SHF.R.U32.HI R2, RZ, 0x10, R0 ;  /* 0x00000010ff027819 */ /* 0x000fc40000011600 */
[----:B------:R-:W-:Y:S01]  /*e830*/  MOV R189, R97 ;  /* 0x0000006100bd7202 */ /* 0x000fe20000000f00 */
[C---:B------:R-:W-:Y:S01]  /*e840*/  HMMA.16816.F32 R176, R8.reuse, R28, R176 ;  /* 0x0000001c08b0723c */ /* 0x040fe200000018b0 */
[----:B------:R-:W-:Y:S01]  /*e850*/  PRMT R6, R4, 0x5410, R5 ;  /* 0x0000541004067816 */ /* 0x000fe20000000005 */
[----:B------:R-:W-:Y:S01]  /*e860*/  IMAD.MOV.U32 R184, RZ, RZ, R83 ;  /* 0x000000ffffb87224 */ /* 0x000fe200078e0053 */
[----:B------:R-:W-:Y:S01]  /*e870*/  SHF.R.U32.HI R5, RZ, 0x18, R0 ;  /* 0x00000018ff057819 */ /* 0x000fe20000011600 */
[----:B------:R-:W1:Y:S01]  /*e880*/  LDSM.16.MT88.4 R48, [R206+0xa800] ;  /* 0x00a80000ce30783b */ /* 0x000e620000004200 */
[----:B------:R-:W-:Y:S02]  /*e890*/  LOP3.LUT R2, R2, 0xff, RZ, 0xc0, !PT ;  /* 0x000000ff02027812 */ /* 0x000fe400078ec0ff */
[----:B------:R-:W-:Y:S01]  /*e8a0*/  SHF.R.U32.HI R4, RZ, 0x8, R3 ;  /* 0x00000008ff047819 */ /* 0x000fe20000011603 */
[--C-:B------:R-:W-:Y:S01]  /*e8b0*/  HSET2.LE.AND R0, R6, R221.reuse, PT ;  /* 0x000000dd06007233 */ /* 0x100fe20003803000 */
[----:B------:R-:W-:Y:S01]  /*e8c0*/  PRMT R2, R2, 0x5410, R5 ;  /* 0x0000541002027816 */ /* 0x000fe20000000005 */
[C---:B------:R-:W-:Y:S01]  /*e8d0*/  HMMA.16816.F32 R240, R8.reuse, R32, R240 ;  /* 0x0000002008f0723c */ /* 0x040fe200000018f0 */
[----:B------:R-:W-:Y:S01]  /*e8e0*/  PRMT R4, R21, 0x5410, R4 ;  /* 0x0000541015047816 */ /* 0x000fe20000000004 */
[----:B------:R2:W5:Y:S01]  /*e8f0*/  LDL.LU R207, [R1+0x15c] ;  /* 0x00015c0001cf7983 */ /* 0x0005620000300800 */
[----:B------:R-:W-:Y:S01]  /*e900*/  LOP3.LUT R124, R96, R0, RZ, 0xc0, !PT ;  /* 0x00000000607c7212 */ /* 0x000fe200078ec0ff */
[--C-:B------:R-:W-:Y:S01]  /*e910*/  HSET2.LE.AND R0, R2, R221.reuse, PT ;  /* 0x000000dd02007233 */ /* 0x100fe20003803000 */
[----:B------:R-:W-:Y:S01]  /*e920*/  LOP3.LUT R3, R7, 0xff, RZ, 0xc0, !PT ;  /* 0x000000ff07037812 */ /* 0x000fe200078ec0ff */
[----:B------:R-:W-:Y:S01]  /*e930*/  HSET2.LE.AND R2, R4, R221, PT ;  /* 0x000000dd04027233 */ /* 0x000fe20003803000 */
[----:B------:R2:W5:Y:S01]  /*e940*/  LDL.LU R204, [R1+0x158] ;  /* 0x0001580001cc7983 */ /* 0x0005620000300800 */
[----:B------:R-:W-:Y:S01]  /*e950*/  HMMA.16816.F32 R28, R8, R30, R188 ;  /* 0x0000001e081c723c */ /* 0x000fe200000018bc */
[----:B------:R-:W-:-:S02]  /*e960*/  PRMT R3, R3, 0x5410, R20 ;  /* 0x0000541003037816 */ /* 0x000fc40000000014 */
[----:B------:R-:W-:Y:S01]  /*e970*/  LOP3.LUT R126, R67, R2, RZ, 0xc0, !PT ;  /* 0x00000002437e7212 */ /* 0x000fe200078ec0ff */
[----:B------:R-:W-:Y:S01]  /*e980*/  LDSM.16.MT88.4 R20, [R205+0xb800] ;  /* 0x00b80000cd14783b */ /* 0x000fe20000004200 */
[----:B------:R-:W-:-:S03]  /*e990*/  LOP3.LUT R2, R69, R252, R70, 0x96, !PT ;  /* 0x000000fc45027212 */ /* 0x000fc600078e9646 */
[C---:B------:R-:W-:Y:S01]  /*e9a0*/  HMMA.16816.F32 R188, R8.reuse, R26, R112 ;  /* 0x0000001a08bc723c */ /* 0x040fe20000001870 */
[----:B------:R-:W-:Y:S01]  /*e9b0*/  LOP3.LUT R125, R82, R0, RZ, 0xc0, !PT ;  /* 0x00000000527d7212 */ /* 0x000fe200078ec0ff */
[----:B------:R-:W-:Y:S01]  /*e9c0*/  HSET2.LE.AND R0, R3, R221, PT ;  /* 0x000000dd03007233 */ /* 0x000fe20003803000 */
[----:B------:R-:W-:Y:S01]  /*e9d0*/  IMAD.WIDE.U32 R2, R2, -0x2daee0ad, RZ ;  /* 0xd2511f5302027825 */ /* 0x000fe200078e00ff */
[----:B------:R-:W3:Y:S03]  /*e9e0*/  LDSM.16.MT88.4 R64, [R205+0xa800] ;  /* 0x00a80000cd40783b */ /* 0x000ee60000004200 */
[----:B------:R-:W-:Y:S01]  /*e9f0*/  MOV R112, R98 ;  /* 0x0000006200707202 */ /* 0x000fe20000000f00 */
[----:B------:R-:W-:Y:S01]  /*ea00*/  IMAD.MOV.U32 R113, RZ, RZ, R219 ;  /* 0x000000ffff717224 */ /* 0x000fe200078e00db */
[----:B------:R-:W-:Y:S01]  /*ea10*/  MOV R115, R131 ;  /* 0x0000008300737202 */ /* 0x000fe20000000f00 */
[----:B------:R-:W-:Y:S01]  /*ea20*/  IMAD.MOV.U32 R114, RZ, RZ, R218 ;  /* 0x000000ffff727224 */ /* 0x000fe200078e00da */
[----:B------:R-:W-:Y:S01]  /*ea30*/  HMMA.16816.F32 R184, R8, R24, R184 ;  /* 0x0000001808b8723c */ /* 0x000fe200000018b8 */
[----:B------:R-:W4:Y:S01]  /*ea40*/  LDSM.16.MT88.4 R80, [R201+0xb800] ;  /* 0x00b80000c950783b */ /* 0x000f220000004200 */
[----:B------:R-:W-:-:S02]  /*ea50*/  LOP3.LUT R127, R102, R0, RZ, 0xc0, !PT ;  /* 0x00000000667f7212 */ /* 0x000fc400078ec0ff */
[----:B------:R-:W-:Y:S01]  /*ea60*/  LOP3.LUT R0, R3, R244, R100, 0x96, !PT ;  /* 0x000000f403007212 */ /* 0x000fe200078e9664 */
[----:B------:R-:W-:Y:S03]  /*ea70*/  LDSM.16.MT88.4 R96, [R203+0xb800] ;  /* 0x00b80000cb60783b */ /* 0x000fe60000004200 */
[C---:B------:R-:W-:Y:S01]  /*ea80*/  HMMA.16816.F32 R196, R8.reuse, R34, R196 ;  /* 0x0000002208c4723c */ /* 0x040fe200000018c4 */
[----:B------:R-:W-:Y:S01]  /*ea90*/  LOP3.LUT R3, R2, 0xffff, RZ, 0xc0, !PT ;  /* 0x0000ffff02037812 */ /* 0x000fe200078ec0ff */
[----:B------:R2:W5:Y:S06]  /*eaa0*/  LDL.LU R202, [R1+0x154] ;  /* 0x0001540001ca7983 */ /* 0x00056c0000300800 */
[----:B------:R-:W-:Y:S01]  /*eab0*/  HMMA.16816.F32 R32, R8, R40, R156 ;  /* 0x000000280820723c */ /* 0x000fe2000000189c */
[----:B------:R-:W1:Y:S01]  /*eac0*/  LDSM.16.MT88.4 R156, [R203+0xa800] ;  /* 0x00a80000cb9c783b */ /* 0x000e620000004200 */
[----:B------:R-:W-:-:S06]  /*ead0*/  SHF.R.U32.HI R4, RZ, 0x8, R3 ;  /* 0x00000008ff047819 */ /* 0x000fcc0000011603 */
[----:B------:R-:W-:Y:S01]  /*eae0*/  HMMA.16816.F32 R24, R8, R42, R112 ;  /* 0x0000002a0818723c */ /* 0x000fe20000001870 */
[----:B------:R-:W2:Y:S01]  /*eaf0*/  LDSM.16.MT88.4 R112, [R206+0xb800] ;  /* 0x00b80000ce70783b */ /* 0x000ea20000004200 */
[----:B------:R-:W-:Y:S02]  /*eb00*/  LOP3.LUT R3, R2, 0xff, RZ, 0xc0, !PT ;  /* 0x000000ff02037812 */ /* 0x000fe400078ec0ff */
[--C-:B------:R-:W-:Y:S01]  /*eb10*/  SHF.R.U32.HI R6, RZ, 0x10, R2.reuse ;  /* 0x00000010ff067819 */ /* 0x100fe20000011602 */
[----:B------:R1:W5:Y:S01]  /*eb20*/  LDL.LU R200, [R1+0x150] ;  /* 0x0001500001c87983 */ /* 0x0003620000300800 */
[----:B------:R-:W-:Y:S02]  /*eb30*/  SHF.R.U32.HI R7, RZ, 0x18, R2 ;  /* 0x00000018ff077819 */ /* 0x000fe40000011602 */
[----:B------:R-:W-:Y:S02]  /*eb40*/  LOP3.LUT R2, R0, 0xffff, RZ, 0xc0, !PT ;  /* 0x0000ffff00027812 */ /* 0x000fe400078ec0ff */
[----:B------:R-:W-:-:S02]  /*eb50*/  PRMT R8, R3, 0x5410, R4 ;  /* 0x0000541003087816 */ /* 0x000fc40000000004 */
[----:B------:R-:W-:Y:S02]  /*eb60*/  SHF.R.U32.HI R3, RZ, 0x8, R2 ;  /* 0x00000008ff037819 */ /* 0x000fe40000011602 */
[----:B------:R-:W-:-:S04]  /*eb70*/  LOP3.LUT R2, R0, 0xff, RZ, 0xc0, !PT ;  /* 0x000000ff00027812 */ /* 0x000fc800078ec0ff */
[----:B------:R-:W-:Y:S02]  /*eb80*/  PRMT R3, R2, 0x5410, R3 ;  /* 0x0000541002037816 */ /* 0x000fe40000000003 */
[--C-:B------:R-:W-:Y:S02]  /*eb90*/  SHF.R.U32.HI R2, RZ, 0x10, R0.reuse ;  /* 0x00000010ff027819 */ /* 0x100fe40000011600 */
[----:B------:R-:W-:Y:S02]  /*eba0*/  SHF.R.U32.HI R5, RZ, 0x18, R0 ;  /* 0x00000018ff057819 */ /* 0x000fe40000011600 */
[----:B------:R-:W-:Y:S02]  /*ebb0*/  LOP3.LUT R2, R2, 0xff, RZ, 0xc0, !PT ;  /* 0x000000ff02027812 */ /* 0x000fe400078ec0ff */
[----:B------:R-:W-:Y:S01]  /*ebc0*/  LOP3.LUT R4, R6, 0xff, RZ, 0xc0, !PT ;  /* 0x000000ff06047812 */ /* 0x000fe200078ec0ff */
[----:B------:R-:W-:Y:S01]  /*ebd0*/  HSET2.LE.AND R0, R3, R221, PT ;  /* 0x000000dd03007233 */ /* 0x000fe20003803000 */
[----:B------:R-:W-:-:S02]  /*ebe0*/  PRMT R2, R2, 0x5410, R5 ;  /* 0x0000541002027816 */ /* 0x000fc40000000005 */
[----:B------:R-:W-:Y:S02]  /*ebf0*/  PRMT R3, R4, 0x5410, R7 ;  /* 0x0000541004037816 */ /* 0x000fe40000000007 */
[----:B------:R-:W-:Y:S01]  /*ec00*/  LOP3.LUT R128, R128, R0, RZ, 0xc0, !PT ;  /* 0x0000000080807212 */ /* 0x000fe200078ec0ff */
[--C-:B------:R-:W-:Y:S02]  /*ec10*/  HSET2.LE.AND R0, R2, R221.reuse, PT ;  /* 0x000000dd02007233 */ /* 0x100fe40003803000 */
[--C-:B------:R-:W-:Y:S02]  /*ec20*/  HSET2.LE.AND R2, R8, R221.reuse, PT ;  /* 0x000000dd08027233 */ /* 0x100fe40003803000 */
[----:B------:R-:W-:Y:S01]  /*ec30*/  HSET2.LE.AND R3, R3, R221, PT ;  /* 0x000000dd03037233 */ /* 0x000fe20003803000 */
[----:B-1----:R-:W-:Y:S01]  /*ec40*/  HMMA.16816.F32 R44, R124, R50, R56 ;  /* 0x000000327c2c723c */ /* 0x002fe20000001838 */
[----:B------:R-:W-:Y:S02]  /*ec50*/  LOP3.LUT R129, R129, R0, RZ, 0xc0, !PT ;  /* 0x0000000081817212 */ /* 0x000fe400078ec0ff */
[----:B------:R-:W-:-:S02]  /*ec60*/  LOP3.LUT R130, R130, R2, RZ, 0xc0, !PT ;  /* 0x0000000282827212 */ /* 0x000fc400078ec0ff */
[----:B------:R-:W-:-:S03]  /*ec70*/  LOP3.LUT R131, R103, R3, RZ, 0xc0, !PT ;  /* 0x0000000367837212 */ /* 0x000fc600078ec0ff */
[C---:B---3--:R-:W-:Y:S08]  /*ec80*/  HMMA.16816.F32 R56, R124.reuse, R64, R60 ;  /* 0x000000407c38723c */ /* 0x048ff0000000183c */
[C---:B------:R-:W-:Y:S08]  /*ec90*/  HMMA.16816.F32 R60, R124.reuse, R66, R72 ;  /* 0x000000427c3c723c */ /* 0x040ff00000001848 */
[C---:B----4-:R-:W-:Y:S08]  /*eca0*/  HMMA.16816.F32 R72, R124.reuse, R80, R76 ;  /* 0x000000507c48723c */ /* 0x050ff0000000184c */
        /* <DEDUP_REMOVED lines=11> */
[----:B------:R-:W-:Y:S07]  /*ed60*/  HMMA.16816.F32 R124, R124, R22, R116 ;  /* 0x000000167c7c723c */ /* 0x000fee0000001874 */
[----:B------:R-:W-:Y:S01]  /*ed70*/  IMAD.MOV.U32 R116, RZ, RZ, R39 ;  /* 0x000000ffff747224 */ /* 0x000fe200078e0027 */
[----:B------:R-:W-:Y:S01]  /*ed80*/  MOV R117, R38 ;  /* 0x0000002600757202 */ /* 0x000fe20000000f00 */
[----:B------:R-:W-:-:S02]  /*ed90*/  IMAD.MOV.U32 R118, RZ, RZ, R37 ;  /* 0x000000ffff767224 */ /* 0x000fc400078e0025 */
[----:B------:R-:W-:Y:S02]  /*eda0*/  IMAD.MOV.U32 R119, RZ, RZ, R36 ;  /* 0x000000ffff777224 */ /* 0x000fe400078e0024 */
[----:B------:R-:W-:Y:S01]  /*edb0*/  HMMA.16816.F32 R36, R128, R48, R180 ;  /* 0x000000308024723c */ /* 0x000fe200000018b4 */
[----:B------:R-:W2:Y:S01]  /*edc0*/  LDL R183, [R1+0xd8] ;  /* 0x0000d80001b77983 */ /* 0x000ea20000100800 */
[----:B------:R-:W-:-:S05]  /*edd0*/  FADD.FTZ R0, R194, R193 ;  /* 0x000000c1c2007221 */ /* 0x000fca0000010000 */
[----:B------:R1:W-:Y:S01]  /*ede0*/  STL [R1+0x68], R0 ;  /* 0x0000680001007387 */ /* 0x0003e20000100800 */
[----:B------:R-:W-:Y:S01]  /*edf0*/  HMMA.16816.F32 R84, R128, R96, R248 ;  /* 0x000000608054723c */ /* 0x000fe200000018f8 */
[----:B------:R-:W-:Y:S02]  /*ee00*/  IADD3 R218, P2, R12, -0x80, RZ ;  /* 0xffffff800cda7810 */ /* 0x000fe40007f5e0ff */
[----:B------:R-:W-:-:S05]  /*ee10*/  MOV R180, R192 ;  /* 0x000000c000b47202 */ /* 0x000fca0000000f00 */
[----:B------:R-:W-:Y:S01]  /*ee20*/  HMMA.16816.F32 R168, R128, R164, R168 ;  /* 0x000000a480a8723c */ /* 0x000fe200000018a8 */
[----:B------:R-:W-:-:S07]  /*ee30*/  IADD3.X R219, R13, -0x1, RZ, P2, !PT ;  /* 0xffffffff0ddb7810 */ /* 0x000fce00017fe4ff */
[C---:B------:R-:W-:Y:S08]  /*ee40*/  HMMA.16816.F32 R160, R128.reuse, R156, R160 ;  /* 0x0000009c80a0723c */ /* 0x040ff000000018a0 */
[C---:B------:R-:W-:Y:S08]  /*ee50*/  HMMA.16816.F32 R52, R128.reuse, R64, R176 ;  /* 0x000000408034723c */ /* 0x040ff000000018b0 */
[C---:B------:R-:W-:Y:S08]  /*ee60*/  HMMA.16816.F32 R68, R128.reuse, R80, R184 ;  /* 0x000000508044723c */ /* 0x040ff000000018b8 */
[C---:B------:R-:W-:Y:S08]  /*ee70*/  HMMA.16816.F32 R96, R128.reuse, R98, R116 ;  /* 0x000000628060723c */ /* 0x040ff00000001874 */
[C---:B------:R-:W-:Y:S08]  /*ee80*/  HMMA.16816.F32 R100, R128.reuse, R112, R240 ;  /* 0x000000708064723c */ /* 0x040ff000000018f0 */
[C---:B------:R-:W-:Y:S08]  /*ee90*/  HMMA.16816.F32 R164, R128.reuse, R166, R132 ;  /* 0x000000a680a4723c */ /* 0x040ff00000001884 */
[----:B------:R-:W-:Y:S01]  /*eea0*/  HMMA.16816.F32 R156, R128, R158, R172 ;  /* 0x0000009e809c723c */ /* 0x000fe200000018ac */
[----:B------:R-:W-:Y:S01]  /*eeb0*/  IMAD.MOV.U32 R135, RZ, RZ, R245 ;  /* 0x000000ffff877224 */ /* 0x000fe200078e00f5 */
[----:B------:R-:W-:Y:S01]  /*eec0*/  MOV R133, R222 ;  /* 0x000000de00857202 */ /* 0x000fe20000000f00 */
[----:B------:R-:W-:-:S05]  /*eed0*/  IMAD.MOV.U32 R132, RZ, RZ, R211 ;  /* 0x000000ffff847224 */ /* 0x000fca00078e00d3 */
[----:B------:R-:W-:Y:S01]  /*eee0*/  HMMA.16816.F32 R48, R128, R50, R136 ;  /* 0x000000328030723c */ /* 0x000fe20000001888 */
[----:B------:R-:W-:-:S07]  /*eef0*/  IMAD.MOV.U32 R134, RZ, RZ, R235 ;  /* 0x000000ffff867224 */ /* 0x000fce00078e00eb */
[C---:B------:R-:W-:Y:S08]  /*ef00*/  HMMA.16816.F32 R64, R128.reuse, R66, R28 ;  /* 0x000000428040723c */ /* 0x040ff0000000181c */
[C---:B------:R-:W-:Y:S08]  /*ef10*/  HMMA.16816.F32 R80, R128.reuse, R82, R188 ;  /* 0x000000528050723c */ /* 0x040ff000000018bc */
[C---:B------:R-:W-:Y:S08]  /*ef20*/  HMMA.16816.F32 R112, R128.reuse, R114, R196 ;  /* 0x000000728070723c */ /* 0x040ff000000018c4 */
[C---:B------:R-:W-:Y:S08]  /*ef30*/  HMMA.16816.F32 R116, R128.reuse, R20, R32 ;  /* 0x000000148074723c */ /* 0x040ff00000001820 */
[----:B------:R-:W-:Y:S01]  /*ef40*/  HMMA.16816.F32 R128, R128, R22, R24 ;  /* 0x000000168080723c */ /* 0x000fe20000001818 */
[----:B--2---:R-:W-:Y:S11]  /*ef50*/  ISETP.GT.AND P3, PT, R192, R183, PT ;  /* 0x000000b7c000720c */ /* 0x004ff60003f64270 */
[----:B------:R-:W-:Y:S02]  /*ef60*/  @!UPT UIADD3 URZ, URZ, URZ, URZ ;  /* 0x0000003f3f3ff290 */ /* 0x000fe4000fffe03f */
[----:B------:R-:W-:Y:S05]  /*ef70*/  @!P3 BRA `(.L_x_2241) ;  /* 0x000125500000b947 */ /* 0x000fea0003800000 */
[----:B-1----:R-:W2:Y:S01]  /*ef80*/  LDL.64 R174, [R1+0x60] ;  /* 0x0000600001ae7983 */ /* 0x002ea20000100a00 */
[----:B------:R-:W-:-:S04]  /*ef90*/  DEPBAR.LE SB0, 0x0 ;  /* 0x000080000000791a */ /* 0x000fc80000000000 */
[----:B------:R-:W3:Y:S04]  /*efa0*/  LDL R248, [R1+0x44] ;  /* 0x0000440001f87983 */ /* 0x000ee80000100800 */
[----:B------:R-:W4:Y:S04]  /*efb0*/  LDL.64 R6, [R1+0xf8] ;  /* 0x0000f80001067983 */ /* 0x000f280000100a00 */
[----:B------:R-:W4:Y:S01]  /*efc0*/  LDL.64 R10, [R1+0x110] ;  /* 0x00011000010a7983 */ /* 0x000f220000100a00 */
[----:B------:R-:W-:Y:S03]  /*efd0*/  WARPSYNC 0xffffffff ;  /* 0xffffffff00007948 */ /* 0x000fe60003800000 */
[----:B------:R-:W-:Y:S06]  /*efe0*/  BAR.SYNC.DEFER_BLOCKING 0x0 ;  /* 0x0000000000007b1d */ /* 0x000fec0000010000 */
[----:B-----5:R-:W-:Y:S01]  /*eff0*/  @P1 STS.128 [R220+0xa000], RZ ;  /* 0x00a000ffdc001388 */ /* 0x020fe20000000c00 */
[----:B--2---:R-:W-:-:S02]  /*f000*/  SHF.L.U64.HI R2, R174, 0x5, R175 ;  /* 0x00000005ae027819 */ /* 0x004fc400000102af */
[----:B---3--:R-:W-:Y:S01]  /*f010*/  IADD3 R180, R248, -0x3, RZ ;  /* 0xfffffffdf8b47810 */ /* 0x008fe20007ffe0ff */
[----:B------:R-:W-:-:S03]  /*f020*/  IMAD.SHL.U32 R0, R174, 0x20, RZ ;  /* 0x00000020ae007824 */ /* 0x000fc600078e00ff */
[----:B------:R-:W-:Y:S01]  /*f030*/  SHF.R.S32.HI R5, RZ, 0x1f, R180 ;  /* 0x0000001fff057819 */ /* 0x000fe200000114b4 */
[----:B------:R-:W-:Y:S02]  /*f040*/  IMAD R4, R2, R180, RZ ;  /* 0x000000b402047224 */ /* 0x000fe400078e02ff */
[----:B----4-:R-:W-:Y:S02]  /*f050*/  IMAD.MOV.U32 R6, RZ, RZ, R10 ;  /* 0x000000ffff067224 */ /* 0x010fe400078e000a */
[-C--:B------:R-:W-:Y:S02]  /*f060*/  IMAD R4, R5, R0.reuse, R4 ;  /* 0x0000000005047224 */ /* 0x080fe400078e0204 */
[----:B------:R-:W-:Y:S01]  /*f070*/  IMAD.WIDE.U32 R2, R180, R0, R6 ;  /* 0x00000000b4027225 */ /* 0x000fe200078e0006 */
[----:B------:R1:W-:Y:S03]  /*f080*/  STL.64 [R1+0x128], R6 ;  /* 0x0001280601007387 */ /* 0x0003e60000100a00 */
[----:B------:R-:W-:Y:S01]  /*f090*/  IMAD.IADD R3, R3, 0x1, R4 ;  /* 0x0000000103037824 */ /* 0x000fe200078e0204 */
[----:B------:R-:W-:-:S02]  /*f0a0*/  LEA R0, P2, R174, R2, 0x4 ;  /* 0x00000002ae007211 */ /* 0x000fc400078420ff */
[-C--:B------:R-:W-:Y:S02]  /*f0b0*/  @!P1 LEA R10, P5, R2, R238.reuse, 0x1 ;  /* 0x000000ee020a9211 */ /* 0x080fe400078a08ff */
[-C--:B------:R-:W-:Y:S02]  /*f0c0*/  @!P1 LEA R8, P4, R0, R238.reuse, 0x1 ;  /* 0x000000ee00089211 */ /* 0x080fe400078808ff */
[----:B------:R-:W-:Y:S02]  /*f0d0*/  LEA.HI.X R5, R174, R3, R175, 0x4, P2 ;  /* 0x00000003ae057211 */ /* 0x000fe400010f24af */
[-C--:B------:R-:W-:Y:S02]  /*f0e0*/  @!P1 LEA.HI.X R11, R2, R239.reuse, R3, 0x1, P5 ;  /* 0x000000ef020b9211 */ /* 0x080fe400028f0c03 */
[C---:B------:R-:W-:Y:S02]  /*f0f0*/  @!P0 LEA R4, P2, R0.reuse, R238, 0x1 ;  /* 0x000000ee00048211 */ /* 0x040fe400078408ff */
[CCC-:B------:R-:W-:Y:S01]  /*f100*/  @!P1 LEA.HI.X R9, R0.reuse, R239.reuse, R5.reuse, 0x1, P4 ;  /* 0x000000ef00099211 */ /* 0x1c0fe200020f0c05 */
[----:B------:R-:W-:Y:S01]  /*f110*/  @!PT LDS RZ, [RZ] ;  /* 0x00000000fffff984 */ /* 0x000fe20000000800 */
[----:B------:R-:W-:Y:S01]  /*f120*/  @!PT LDS RZ, [RZ] ;  /* 0x00000000fffff984 */ /* 0x000fe20000000800 */
[----:B------:R-:W-:Y:S01]  /*f130*/  @!PT LDS RZ, [RZ] ;  /* 0x00000000fffff984 */ /* 0x000fe20000000800 */
[----:B------:R2:W-:Y:S01]  /*f140*/  @!P1 LDGSTS.E.BYPASS.LTC128B.128 [R220+0xa000], [R10.64] ;  /* 0x0a0000000adc9fae */ /* 0x0005e2000b901d44 */
[----:B------:R-:W-:-:S02]  /*f150*/  @!P0 LEA.HI.X R5, R0, R239, R5, 0x1, P2 ;  /* 0x000000ef00058211 */ /* 0x000fc400010f0c05 */
[----:B-1----:R-:W-:-:S04]  /*f160*/  @!P0 LEA R6, P3, R2, R238, 0x1 ;  /* 0x000000ee02068211 */ /* 0x002fc800078608ff */
[----:B------:R-:W-:Y:S01]  /*f170*/  @!P0 LEA.HI.X R7, R2, R239, R3, 0x1, P3 ;  /* 0x000000ef02078211 */ /* 0x000fe200018f0c03 */
        /* <DEDUP_REMOVED lines=16> */
[----:B------:R-:W3:Y:S04]  /*f280*/  LDSM.16.M88.4 R20, [R202+0x2000] ;  /* 0x00200000ca14783b */ /* 0x000ee80000000200 */
[----:B------:R-:W4:Y:S04]  /*f290*/  LDSM.16.M88.4 R24, [R202] ;  /* 0x00000000ca18783b */ /* 0x000f280000000200 */
[----:B------:R-:W-:Y:S04]  /*f2a0*/  LDSM.16.M88.4 R32, [R212] ;  /* 0x00000000d420783b */ /* 0x000fe80000000200 */
[----:B--2---:R-:W-:Y:S04]  /*f2b0*/  LDSM.16.M88.4 R8, [R204] ;  /* 0x00000000cc08783b */ /* 0x004fe80000000200 */
[----:B------:R-:W-:Y:S04]  /*f2c0*/  LDSM.16.M88.4 R136, [R200+0x8800] ;  /* 0x00880000c888783b */ /* 0x000fe80000000200 */
[----:B-1----:R-:W1:Y:S04]  /*f2d0*/  LDSM.16.M88.4 R4, [R204+0x2000] ;  /* 0x00200000cc04783b */ /* 0x002e680000000200 */
[----:B------:R-:W0:Y:S01]  /*f2e0*/  LDGDEPBAR ;  /* 0x00000000000079af */ /* 0x000e220000000000 */
[-C--:B---3--:R-:W-:Y:S08]  /*f2f0*/  HMMA.16816.F32 R28, R20, R132.reuse, RZ ;  /* 0x00000084141c723c */ /* 0x088ff000000018ff */
[----:B----4-:R-:W-:Y:S11]  /*f300*/  HMMA.16816.F32 R172, R24, R132, RZ ;  /* 0x0000008418ac723c */ /* 0x010ff600000018ff */
[----:B------:R-:W-:Y:S05]  /*f310*/  @!UPT UIADD3 URZ, URZ, URZ, URZ ;  /* 0x0000003f3f3ff290 */ /* 0x000fea000fffe03f */
[-C--:B-1----:R-:W-:Y:S01]  /*f320*/  HMMA.16816.F32 R188, R4, R32.reuse, R28 ;  /* 0x0000002004bc723c */ /* 0x082fe2000000181c */
[----:B------:R-:W1:Y:S07]  /*f330*/  LDSM.16.M88.4 R28, [R215] ;  /* 0x00000000d71c783b */ /* 0x000e6e0000000200 */
[----:B------:R-:W-:Y:S08]  /*f340*/  HMMA.16816.F32 R192, R8, R32, R172 ;  /* 0x0000002008c0723c */ /* 0x000ff000000018ac */
[-C--:B------:R-:W-:Y:S08]  /*f350*/  HMMA.16816.F32 R172, R20, R136.reuse, RZ ;  /* 0x0000008814ac723c */ /* 0x080ff000000018ff */
[----:B------:R-:W-:Y:S11]  /*f360*/  HMMA.16816.F32 R176, R24, R136, RZ ;  /* 0x0000008818b0723c */ /* 0x000ff600000018ff */
[----:B------:R-:W-:Y:S05]  /*f370*/  @!UPT UIADD3 URZ, URZ, URZ, URZ ;  /* 0x0000003f3f3ff290 */ /* 0x000fea000fffe03f */
        /* <DEDUP_REMOVED lines=72> */
[----:B------:R-:W2:Y:S01]  /*f800*/  LDSM.16.M88.4 R8, [R208+0x4000] ;  /* 0x00400000d008783b */ /* 0x000ea20000000200 */
[----:B------:R-:W-:-:S02]  /*f810*/  ISETP.GT.AND P2, PT, R180, R183, PT ;  /* 0x000000b7b400720c */ /* 0x000fc40003f44270 */
[C---:B-1----:R-:W-:Y:S08]  /*f820*/  HMMA.16816.F32 R184, R4.reuse, R22, R172 ;  /* 0x0000001604b8723c */ /* 0x042ff000000018ac */
[-C--:B------:R-:W-:Y:S08]  /*f830*/  HMMA.16816.F32 R192, R4, R20.reuse, R192 ;  /* 0x0000001404c0723c */ /* 0x080ff000000018c0 */
[C---:B--2---:R-:W-:Y:S08]  /*f840*/  HMMA.16816.F32 R176, R8.reuse, R20, R176 ;  /* 0x0000001408b0723c */ /* 0x044ff000000018b0 */
[----:B------:R-:W-:Y:S01]  /*f850*/  HMMA.16816.F32 R172, R8, R22, R32 ;  /* 0x0000001608ac723c */ /* 0x000fe20000001820 */
[----:B------:R-:W1:Y:S01]  /*f860*/  LDSM.16.M88.4 R20, [R207+0x1800] ;  /* 0x00180000cf14783b */ /* 0x000e620000000200 */
[----:B------:R-:W-:-:S04]  /*f870*/  DEPBAR.LE SB0, 0x0 ;  /* 0x000080000000791a */ /* 0x000fc80000000000 */
[----:B------:R-:W-:Y:S02]  /*f880*/  BSSY B1, `(.L_x_2246) ;  /* 0x0000035000017945 */ /* 0x000fe40003800000 */
[-C--:B-1----:R-:W-:Y:S08]  /*f890*/  HMMA.16816.F32 R188, R4, R20.reuse, R132 ;  /* 0x0000001404bc723c */ /* 0x082ff00000001884 */
[----:B------:R-:W-:Y:S08]  /*f8a0*/  HMMA.16816.F32 R136, R8, R20, R136 ;  /* 0x000000140888723c */ /* 0x000ff00000001888 */
[-C--:B------:R-:W-:Y:S08]  /*f8b0*/  HMMA.16816.F32 R196, R4, R22.reuse, R28 ;  /* 0x0000001604c4723c */ /* 0x080ff0000000181c */
[----:B------:R-:W-:Y:S01]  /*f8c0*/  HMMA.16816.F32 R132, R8, R22, R24 ;  /* 0x000000160884723c */ /* 0x000fe20000001818 */
[----:B------:R-:W-:Y:S06]  /*f8d0*/  BAR.SYNC.DEFER_BLOCKING 0x0 ;  /* 0x0000000000007b1d */ /* 0x000fec0000010000 */
[----:B------:R-:W-:Y:S01]  /*f8e0*/  @!UPT UIADD3 URZ, URZ, URZ, URZ ;  /* 0x0000003f3f3ff290 */ /* 0x000fe2000fffe03f */
[----:B------:R-:W-:Y:S11]  /*f8f0*/  @!P2 BRA `(.L_x_2247) ;  /* 0x000002d00000a947 */ /* 0x000ff60003800000 */
[----:B------:R-:W2:Y:S04]  /*f900*/  LDL R249, [R1+0x100] ;  /* 0x0001000001f97983 */ /* 0x000ea80000100800 */
[----:B------:R-:W3:Y:S04]  /*f910*/  LDL R181, [R1+0xcc] ;  /* 0x0000cc0001b57983 */ /* 0x000ee80000100800 */
[----:B------:R-:W4:Y:S04]  /*f920*/  LDL.64 R250, [R1+0xf0] ;  /* 0x0000f00001fa7983 */ /* 0x000f280000100a00 */
[----:B------:R-:W5:Y:S04]  /*f930*/  LDL R182, [R1+0x104] ;  /* 0x0001040001b67983 */ /* 0x000f680000100800 */
[----:B------:R-:W5:Y:S01]  /*f940*/  LDL R183, [R1+0x108] ;  /* 0x0001080001b77983 */ /* 0x000f620000100800 */
[----:B------:R-:W-:-:S04]  /*f950*/  IADD3 R2, R248, -0x4, RZ ;  /* 0xfffffffcf8027810 */ /* 0x000fc80007ffe0ff */
[----:B------:R-:W-:Y:S01]  /*f960*/  SHF.R.S32.HI R3, RZ, 0x1f, R2 ;  /* 0x0000001fff037819 */ /* 0x000fe20000011402 */
[----:B------:R1:W-:Y:S01]  /*f970*/  @P1 STS.128 [R220+0x8000], RZ ;  /* 0x008000ffdc001388 */ /* 0x0003e20000000c00 */
[----:B------:R-:W-:Y:S01]  /*f980*/  BSSY B0, `(.L_x_2248) ;  /* 0x0000023000007945 */ /* 0x000fe20003800000 */
[----:B--2---:R-:W-:-:S04]  /*f990*/  IMAD R0, R249, R2, RZ ;  /* 0x00000002f9007224 */ /* 0x004fc800078e02ff */
[-C--:B---3--:R-:W-:Y:S02]  /*f9a0*/  IMAD R0, R3, R181.reuse, R0 ;  /* 0x000000b503007224 */ /* 0x088fe400078e0200 */
[----:B----4-:R-:W-:-:S04]  /*f9b0*/  IMAD.WIDE.U32 R2, R2, R181, R250 ;  /* 0x000000b502027225 */ /* 0x010fc800078e00fa */
        /* <DEDUP_REMOVED lines=10> */
[----:B-----5:R-:W-:-:S03]  /*fa60*/  IADD3 R2, P2, R182, R2, RZ ;  /* 0x00000002b6027210 */ /* 0x020fc60007f5e0ff */
        /* <DEDUP_REMOVED lines=20> */
.L_x_2249:
[----:B------:R-:W-:Y:S05]  /*fbb0*/  BSYNC B0 ;  /* 0x0000000000007941 */ /* 0x000fea0003800000 */
.L_x_2248:
[----:B------:R-:W0:Y:S02]  /*fbc0*/  LDGDEPBAR ;  /* 0x00000000000079af */ /* 0x000e240000000000 */
.L_x_2247:
[----:B------:R-:W-:Y:S05]  /*fbd0*/  BSYNC B1 ;  /* 0x0000000000017941 */ /* 0x000fea0003800000 */
.L_x_2246:
[----:B------:R-:W2:Y:S04]  /*fbe0*/  LDL R0, [R1+0xac] ;  /* 0x0000ac0001007983 */ /* 0x000ea80000100800 */
[----:B------:R-:W3:Y:S04]  /*fbf0*/  LDL R2, [R1+0xa8] ;  /* 0x0000a80001027983 */ /* 0x000ee80000100800 */
[----:B------:R-:W4:Y:S04]  /*fc00*/  LDL R6, [R1+0x6c] ;  /* 0x00006c0001067983 */ /* 0x000f280000100800 */
[----:B------:R-:W4:Y:S04]  /*fc10*/  LDL R3, [R1+0xc0] ;  /* 0x0000c00001037983 */ /* 0x000f280000100800 */
[----:B-1----:R-:W4:Y:S04]  /*fc20*/  LDL R5, [R1+0xb0] ;  /* 0x0000b00001057983 */ /* 0x002f280000100800 */
[----:B------:R-:W1:Y:S02]  /*fc30*/  S2R R4, SR_TID.X ;  /* 0x0000000000047919 */ /* 0x000e640000002100 */
[----:B-1----:R-:W-:-:S05]  /*fc40*/  IMAD.SHL.U32 R4, R4, 0x2, RZ ;  /* 0x0000000204047824 */ /* 0x002fca00078e00ff */
[----:B------:R-:W-:-:S05]  /*fc50*/  LOP3.LUT R4, R4, 0x6, RZ, 0xc0, !PT ;  /* 0x0000000604047812 */ /* 0x000fca00078ec0ff */
[----:B------:R-:W-:-:S05]  /*fc60*/  IMAD R4, R180, 0x20, R4 ;  /* 0x00000020b4047824 */ /* 0x000fca00078e0204 */
[C---:B------:R-:W-:Y:S02]  /*fc70*/  IADD3 R11, R4.reuse, 0x1, RZ ;  /* 0x00000001040b7810 */ /* 0x040fe40007ffe0ff */
[C---:B------:R-:W-:Y:S02]  /*fc80*/  IADD3 R10, R4.reuse, 0x8, RZ ;  /* 0x00000008040a7810 */ /* 0x040fe40007ffe0ff */
[C---:B------:R-:W-:Y:S02]  /*fc90*/  IADD3 R9, R4.reuse, 0x9, RZ ;  /* 0x0000000904097810 */ /* 0x040fe40007ffe0ff */
[C---:B------:R-:W-:Y:S02]  /*fca0*/  IADD3 R8, R4.reuse, 0x10, RZ ;  /* 0x0000001004087810 */ /* 0x040fe40007ffe0ff */
[C---:B------:R-:W-:Y:S02]  /*fcb0*/  IADD3 R7, R4.reuse, 0x11, RZ ;  /* 0x0000001104077810 */ /* 0x040fe40007ffe0ff */
[----:B------:R-:W-:-:S02]  /*fcc0*/  ISETP.GE.AND P2, PT, R4, R228, PT ;  /* 0x000000e40400720c */ /* 0x000fc40003f46270 */
[C---:B------:R-:W-:Y:S02]  /*fcd0*/  ISETP.GE.AND P5, PT, R11.reuse, R228, PT ;  /* 0x000000e40b00720c */ /* 0x040fe40003fa6270 */
[----:B------:R-:W-:Y:S02]  /*fce0*/  ISETP.GE.OR P2, PT, R4, R234, !P2 ;  /* 0x000000ea0400720c */ /* 0x000fe40005746670 */
[C---:B------:R-:W-:Y:S02]  /*fcf0*/  ISETP.GE.AND P4, PT, R10.reuse, R228, PT ;  /* 0x000000e40a00720c */ /* 0x040fe40003f86270 */
[----:B------:R-:W-:Y:S02]  /*fd00*/  ISETP.GE.OR P5, PT, R11, R234, !P5 ;  /* 0x000000ea0b00720c */ /* 0x000fe40006fa6670 */
[----:B------:R-:W-:Y:S02]  /*fd10*/  ISETP.GE.AND P3, PT, R9, R228, PT ;  /* 0x000000e40900720c */ /* 0x000fe40003f66270 */
[----:B------:R-:W-:-:S02]  /*fd20*/  ISETP.GE.OR P4, PT, R10, R234, !P4 ;  /* 0x000000ea0a00720c */ /* 0x000fc40006786670 */
[----:B------:R-:W-:Y:S01]  /*fd30*/  ISETP.GE.OR P3, PT, R9, R234, !P3 ;  /* 0x000000ea0900720c */ /* 0x000fe20005f66670 */
[----:B--2---:R-:W-:Y:S01]  /*fd40*/  IMAD.MOV.U32 R29, RZ, RZ, R0 ;  /* 0x000000ffff1d7224 */ /* 0x004fe200078e0000 */
[----:B------:R-:W-:-:S04]  /*fd50*/  IADD3 R0, R223, -R4, RZ ;  /* 0x80000004df007210 */ /* 0x000fc80007ffe0ff */
[----:B------:R-:W-:Y:S01]  /*fd60*/  IABS R0, R0 ;  /* 0x0000000000007213 */ /* 0x000fe20000000000 */
[----:B---3--:R-:W-:-:S04]  /*fd70*/  IMAD.MOV.U32 R218, RZ, RZ, R2 ;  /* 0x000000ffffda7224 */ /* 0x008fc800078e0002 */
[----:B------:R-:W-:Y:S02]  /*fd80*/  IMAD.MOV.U32 R2, RZ, RZ, R0 ;  /* 0x000000ffff027224 */ /* 0x000fe400078e0000 */
[----:B------:R-:W-:Y:S02]  /*fd90*/  IMAD.IADD R0, R223, 0x1, -R11 ;  /* 0x00000001df007824 */ /* 0x000fe400078e0a0b */
[----:B----4-:R-:W-:-:S03]  /*fda0*/  IMAD.MOV.U32 R181, RZ, RZ, R6 ;  /* 0x000000ffffb57224 */ /* 0x010fc600078e0006 */
[----:B------:R-:W-:Y:S01]  /*fdb0*/  IABS R0, R0 ;  /* 0x0000000000007213 */ /* 0x000fe20000000000 */
[----:B------:R1:W-:Y:S01]  /*fdc0*/  I2F R6, R2 ;  /* 0x0000000200067306 */ /* 0x0003e20000201400 */
[----:B------:R-:W-:Y:S02]  /*fdd0*/  IMAD.MOV.U32 R183, RZ, RZ, R3 ;  /* 0x000000ffffb77224 */ /* 0x000fe400078e0003 */
[C---:B------:R-:W-:Y:S02]  /*fde0*/  IMAD.IADD R3, R223.reuse, 0x1, -R9 ;  /* 0x00000001df037824 */ /* 0x040fe400078e0a09 */
[----:B------:R-:W-:Y:S02]  /*fdf0*/  IMAD.MOV.U32 R182, RZ, RZ, R5 ;  /* 0x000000ffffb67224 */ /* 0x000fe400078e0005 */
[----:B-1----:R-:W-:Y:S02]  /*fe00*/  IMAD.MOV.U32 R2, RZ, RZ, R0 ;  /* 0x000000ffff027224 */ /* 0x002fe400078e0000 */
[----:B------:R-:W-:-:S05]  /*fe10*/  IMAD.IADD R0, R223, 0x1, -R10 ;  /* 0x00000001df007824 */ /* 0x000fca00078e0a0a */
[----:B------:R-:W-:Y:S01]  /*fe20*/  IABS R0, R0 ;  /* 0x0000000000007213 */ /* 0x000fe20000000000 */
[----:B------:R1:W-:Y:S04]  /*fe30*/  I2F R5, R2 ;  /* 0x0000000200057306 */ /* 0x0003e80000201400 */
[----:B-1----:R-:W-:Y:S01]  /*fe40*/  IMAD.MOV.U32 R2, RZ, RZ, R0 ;  /* 0x000000ffff027224 */ /* 0x002fe200078e0000 */
[----:B------:R-:W-:-:S06]  /*fe50*/  IABS R0, R3 ;  /* 0x0000000300007213 */ /* 0x000fcc0000000000 */
[----:B------:R-:W1:Y:S08]  /*fe60*/  I2F R0, R0 ;  /* 0x0000000000007306 */ /* 0x000e700000201400 */
[----:B------:R-:W2:Y:S01]  /*fe70*/  I2F R2, R2 ;  /* 0x0000000200027306 */ /* 0x000ea20000201400 */
[C---:B------:R-:W-:Y:S02]  /*fe80*/  IMAD.IADD R3, R223.reuse, 0x1, -R7 ;  /* 0x00000001df037824 */ /* 0x040fe400078e0a07 */
[----:B-1----:R-:W-:Y:S01]  /*fe90*/  FFMA.FTZ R24, R0, -R216, R173 ;  /* 0x800000d800187223 */ /* 0x002fe200000100ad */
[----:B------:R-:W-:-:S04]  /*fea0*/  IADD3 R0, R223, -R8, RZ ;  /* 0x80000008df007210 */ /* 0x000fc80007ffe0ff */
[----:B------:R-:W-:Y:S01]  /*feb0*/  IABS R0, R0 ;  /* 0x0000000000007213 */ /* 0x000fe20000000000 */
[----:B--2---:R-:W-:-:S04]  /*fec0*/  FFMA.FTZ R25, R2, -R216, R172 ;  /* 0x800000d802197223 */ /* 0x004fc800000100ac */
[----:B------:R-:W-:Y:S01]  /*fed0*/  IMAD.MOV.U32 R2, RZ, RZ, R0 ;  /* 0x000000ffff027224 */ /* 0x000fe200078e0000 */
[----:B------:R-:W-:-:S06]  /*fee0*/  IABS R0, R3 ;  /* 0x0000000300007213 */ /* 0x000fcc0000000000 */
[----:B------:R-:W1:Y:S01]  /*fef0*/  I2F R0, R0 ;  /* 0x0000000000007306 */ /* 0x000e620000201400 */
[-C--:B------:R-:W-:Y:S01]  /*ff00*/  FFMA.FTZ R21, R6, -R216.reuse, R176 ;  /* 0x800000d806157223 */ /* 0x080fe200000100b0 */
[----:B------:R-:W-:Y:S01]  /*ff10*/  IADD3 R6, R4, 0x18, RZ ;  /* 0x0000001804067810 */ /* 0x000fe20007ffe0ff */
[----:B-1----:R-:W-:-:S04]  /*ff20*/  FFMA.FTZ R22, R0, -R216, R137 ;  /* 0x800000d800167223 */ /* 0x002fc80000010089 */
[----:B------:R-:W-:-:S05]  /*ff30*/  IMAD.IADD R0, R223, 0x1, -R6 ;  /* 0x00000001df007824 */ /* 0x000fca00078e0a06 */
[----:B------:R-:W-:-:S06]  /*ff40*/  IABS R0, R0 ;  /* 0x0000000000007213 */ /* 0x000fcc0000000000 */
[----:B------:R-:W1:Y:S01]  /*ff50*/  I2F R0, R0 ;  /* 0x0000000000007306 */ /* 0x000e620000201400 */
[-C--:B------:R-:W-:Y:S01]  /*ff60*/  FFMA.FTZ R20, R5, -R216.reuse, R177 ;  /* 0x800000d805147223 */ /* 0x080fe200000100b1 */
[----:B------:R-:W-:Y:S01]  /*ff70*/  IADD3 R5, R4, 0x19, RZ ;  /* 0x0000001904057810 */ /* 0x000fe20007ffe0ff */
[----:B-1----:R-:W-:-:S04]  /*ff80*/  FFMA.FTZ R3, R0, -R216, R132 ;  /* 0x800000d800037223 */ /* 0x002fc80000010084 */
[----:B------:R-:W-:-:S05]  /*ff90*/  IMAD.IADD R0, R223, 0x1, -R5 ;  /* 0x00000001df007824 */ /* 0x000fca00078e0a05 */
[----:B------:R-:W-:Y:S01]  /*ffa0*/  IABS R0, R0 ;  /* 0x0000000000007213 */ /* 0x000fe20000000000 */
[----:B------:R-:W1:Y:S08]  /*ffb0*/  I2F R2, R2 ;  /* 0x0000000200027306 */ /* 0x000e700000201400 */
[----:B------:R-:W2:Y:S01]  /*ffc0*/  I2F R0, R0 ;  /* 0x0000000000007306 */ /* 0x000ea20000201400 */
[----:B------:R-:W-:-:S02]  /*ffd0*/  FSEL R27, R21, -INF , !P2 ;  /* 0xff800000151b7808 */ /* 0x000fc40005000000 */
[----:B------:R-:W-:Y:S01]  /*ffe0*/  FSEL R26, R20, -INF , !P5 ;  /* 0xff800000141a7808 */ /* 0x000fe20006800000 */
[----:B-1----:R-:W-:Y:S01]  /*fff0*/  FFMA.FTZ R23, R2, -R216, R136 ;  /* 0x800000d802177223 */ /* 0x002fe20000010088 */
[----:B------:R-:W-:Y:S02]  /*10000*/  ISETP.GE.AND P2, PT, R8, R228, PT ;  /* 0x000000e40800720c */ /* 0x000fe40003f46270 */
[----:B------:R-:W-:Y:S01]  /*10010*/  FSEL R25, R25, -INF , !P4 ;  /* 0xff80000019197808 */ /* 0x000fe20006000000 */
[----:B--2---:R-:W-:Y:S01]  /*10020*/  FFMA.FTZ R2, R0, -R216, R133 ;  /* 0x800000d800027223 */ /* 0x004fe20000010085 */
[----:B------:R-:W-:-:S04]  /*10030*/  FMNMX.FTZ R0, R211, R27, !PT ;  /* 0x0000001bd3007209 */ /* 0x000fc80007810000 */
[----:B------:R-:W-:Y:S02]  /*10040*/  FMNMX.FTZ R0, R26, R0, !PT ;  /* 0x000000001a007209 */ /* 0x000fe40007810000 */
[----:B------:R-:W-:Y:S02]  /*10050*/  ISETP.GE.AND P4, PT, R7, R228, PT ;  /* 0x000000e40700720c */ /* 0x000fe40003f86270 */
[----:B------:R-:W-:Y:S02]  /*10060*/  ISETP.GE.OR P2, PT, R8, R234, !P2 ;  /* 0x000000ea0800720c */ /* 0x000fe40005746670 */
[----:B------:R-:W-:Y:S02]  /*10070*/  FSEL R24, R24, -INF , !P3 ;  /* 0xff80000018187808 */ /* 0x000fe40005800000 */
[----:B------:R-:W-:Y:S02]  /*10080*/  FMNMX.FTZ R0, R25, R0, !PT ;  /* 0x0000000019007209 */ /* 0x000fe40007810000 */
[----:B------:R-:W-:-:S02]  /*10090*/  ISETP.GE.AND P3, PT, R6, R228, PT ;  /* 0x000000e40600720c */ /* 0x000fc40003f66270 */
[----:B------:R-:W-:Y:S02]  /*100a0*/  ISETP.GE.OR P4, PT, R7, R234, !P4 ;  /* 0x000000ea0700720c */ /* 0x000fe40006786670 */
[----:B------:R-:W-:Y:S02]  /*100b0*/  FSEL R23, R23, -INF , !P2 ;  /* 0xff80000017177808 */ /* 0x000fe40005000000 */
[----:B------:R-:W-:Y:S02]  /*100c0*/  FMNMX.FTZ R0, R24, R0, !PT ;  /* 0x0000000018007209 */ /* 0x000fe40007810000 */
[----:B------:R-:W-:Y:S02]  /*100d0*/  ISETP.GE.AND P2, PT, R5, R228, PT ;  /* 0x000000e40500720c */ /* 0x000fe40003f46270 */
[----:B------:R-:W-:Y:S02]  /*100e0*/  ISETP.GE.OR P3, PT, R6, R234, !P3 ;  /* 0x000000ea0600720c */ /* 0x000fe40005f66670 */
[----:B------:R-:W-:-:S02]  /*100f0*/  FSEL R22, R22, -INF , !P4 ;  /* 0xff80000016167808 */ /* 0x000fc40006000000 */
[----:B------:R-:W-:Y:S02]  /*10100*/  FMNMX.FTZ R0, R23, R0, !PT ;  /* 0x0000000017007209 */ /* 0x000fe40007810000 */
[----:B------:R-:W-:Y:S02]  /*10110*/  ISETP.GE.OR P2, PT, R5, R234, !P2 ;  /* 0x000000ea0500720c */ /* 0x000fe40005746670 */
        /* <DEDUP_REMOVED lines=8> */
[----:B------:R-:W-:Y:S01]  /*101a0*/  IMAD.U32 R3, RZ, RZ, UR7 ;  /* 0x00000007ff037e24 */ /* 0x000fe2000f8e00ff */
[----:B-1----:R-:W-:-:S04]  /*101b0*/  FMNMX.FTZ R132, R0, R2, !PT ;  /* 0x0000000200847209 */ /* 0x002fc80007810000 */
[----:B------:R-:W-:Y:S01]  /*101c0*/  FSETP.NEU.FTZ.AND P2, PT, R132, -INF , PT ;  /* 0xff8000008400780b */ /* 0x000fe20003f5d000 */
[----:B------:R-:W-:-:S03]  /*101d0*/  IMAD.U32 R2, RZ, RZ, UR6 ;  /* 0x00000006ff027e24 */ /* 0x000fc6000f8e00ff */
[----:B------:R-:W-:-:S05]  /*101e0*/  FSEL R0, R132, RZ, P2 ;  /* 0x000000ff84007208 */ /* 0x000fca0001000000 */
[----:B------:R-:W-:Y:S02]  /*101f0*/  FADD.FTZ R28, R211, -R0 ;  /* 0x80000000d31c7221 */ /* 0x000fe40000010000 */
[----:B------:R-:W2:Y:S04]  /*10200*/  LD.E R0, [R2.64+0xdc] ;  /* 0x0000dc0402007980 */ /* 0x000ea8000c101900 */
[----:B------:R1:W-:Y:S04]  /*10210*/  STL.64 [R1+0x1a0], R14 ;  /* 0x0001a00e01007387 */ /* 0x0003e80000100a00 */
[----:B------:R3:W-:Y:S04]  /*10220*/  STL [R1+0x190], R205 ;  /* 0x000190cd01007387 */ /* 0x0007e80000100800 */
[----:B------:R4:W-:Y:S04]  /*10230*/  STL [R1+0x18c], R239 ;  /* 0x00018cef01007387 */ /* 0x0009e80000100800 */
[----:B------:R1:W-:Y:S04]  /*10240*/  STL [R1+0x188], R238 ;  /* 0x000188ee01007387 */ /* 0x0003e80000100800 */
[----:B------:R1:W-:Y:S04]  /*10250*/  STL [R1+0x184], R237 ;  /* 0x000184ed01007387 */ /* 0x0003e80000100800 */
[----:B------:R-:W-:Y:S04]  /*10260*/  STL [R1+0x180], R236 ;  /* 0x000180ec01007387 */ /* 0x000fe80000100800 */
[----:B------:R-:W-:Y:S04]  /*10270*/  STL [R1+0x17c], R220 ;  /* 0x00017cdc01007387 */ /* 0x000fe80000100800 */
[----:B------:R1:W-:Y:S04]  /*10280*/  STL [R1+0x178], R215 ;  /* 0x000178d701007387 */ /* 0x0003e80000100800 */
[----:B------:R-:W-:Y:S04]  /*10290*/  STL [R1+0x174], R214 ;  /* 0x000174d601007387 */ /* 0x000fe80000100800 */
[----:B------:R1:W-:Y:S04]  /*102a0*/  STL [R1+0x170], R213 ;  /* 0x000170d501007387 */ /* 0x0003e80000100800 */
[----:B------:R1:W-:Y:S04]  /*102b0*/  STL [R1+0x16c], R212 ;  /* 0x00016cd401007387 */ /* 0x0003e80000100800 */
[----:B------:R1:W-:Y:S04]  /*102c0*/  STL [R1+0x168], R210 ;  /* 0x000168d201007387 */ /* 0x0003e80000100800 */
[----:B------:R-:W-:Y:S04]  /*102d0*/  STL [R1+0x164], R209 ;  /* 0x000164d101007387 */ /* 0x000fe80000100800 */
[----:B------:R2:W-:Y:S04]  /*102e0*/  STL [R1+0x160], R208 ;  /* 0x000160d001007387 */ /* 0x0005e80000100800 */
[----:B------:R-:W-:Y:S04]  /*102f0*/  STL [R1+0x15c], R207 ;  /* 0x00015ccf01007387 */ /* 0x000fe80000100800 */
[----:B------:R2:W-:Y:S04]  /*10300*/  STL [R1+0x158], R204 ;  /* 0x000158cc01007387 */ /* 0x0005e80000100800 */
[----:B------:R2:W-:Y:S04]  /*10310*/  STL [R1+0x154], R202 ;  /* 0x000154ca01007387 */ /* 0x0005e80000100800 */
[----:B------:R2:W-:Y:S04]  /*10320*/  STL [R1+0x150], R200 ;  /* 0x000150c801007387 */ /* 0x0005e80000100800 */
[----:B------:R-:W4:Y:S01]  /*10330*/  LDL.LU R30, [R1+0xa0] ;  /* 0x0000a000011e7983 */ /* 0x000f220000300800 */
[----:B------:R-:W-:-:S02]  /*10340*/  ISETP.GE.AND P4, PT, R4, R227, PT ;  /* 0x000000e30400720c */ /* 0x000fc40003f86270 */
[C---:B------:R-:W-:Y:S01]  /*10350*/  ISETP.GE.AND P6, PT, R4.reuse, R226, PT ;  /* 0x000000e20400720c */ /* 0x040fe20003fc6270 */
[----:B-1----:R-:W4:Y:S01]  /*10360*/  LDL.64 R14, [R1+0x48] ;  /* 0x00004800010e7983 */ /* 0x002f220000100a00 */
[----:B------:R-:W-:Y:S01]  /*10370*/  ISETP.GE.OR P4, PT, R4, R233, !P4 ;  /* 0x000000e90400720c */ /* 0x000fe20006786670 */
[C---:B--2---:R-:W-:Y:S01]  /*10380*/  FMUL.FTZ R3, R0.reuse, R132 ;  /* 0x0000008400037220 */ /* 0x044fe20000410000 */
[C---:B------:R-:W-:Y:S01]  /*10390*/  ISETP.GE.AND P3, PT, R11.reuse, R227, PT ;  /* 0x000000e30b00720c */ /* 0x040fe20003f66270 */
[----:B------:R-:W-:Y:S01]  /*103a0*/  FMUL.FTZ R2, R0, R28 ;  /* 0x0000001c00027220 */ /* 0x000fe20000410000 */
[----:B------:R-:W-:Y:S01]  /*103b0*/  ISETP.GE.AND P5, PT, R11, R226, PT ;  /* 0x000000e20b00720c */ /* 0x000fe20003fa6270 */
[----:B---3--:R-:W2:Y:S01]  /*103c0*/  LDL R205, [R1+0xc4] ;  /* 0x0000c40001cd7983 */ /* 0x008ea20000100800 */
[----:B------:R-:W-:-:S03]  /*103d0*/  FSEL R3, R3, RZ, P2 ;  /* 0x000000ff03037208 */ /* 0x000fc60001000000 */
[----:B------:R-:W1:Y:S01]  /*103e0*/  MUFU.EX2 R2, R2 ;  /* 0x0000000200027308 */ /* 0x000e620000000800 */
[----:B----4-:R-:W3:Y:S01]  /*103f0*/  LDL R239, [R1+0xb4] ;  /* 0x0000b40001ef7983 */ /* 0x010ee20000100800 */
[-CC-:B------:R-:W-:Y:S02]  /*10400*/  FFMA.FTZ R27, R27, R0.reuse, -R3.reuse ;  /* 0x000000001b1b7223 */ /* 0x180fe40000010803 */
[-CC-:B------:R-:W-:Y:S01]  /*10410*/  FFMA.FTZ R26, R26, R0.reuse, -R3.reuse ;  /* 0x000000001a1a7223 */ /* 0x180fe20000010803 */
[----:B------:R-:W4:Y:S01]  /*10420*/  LDL R238, [R1+0xb8] ;  /* 0x0000b80001ee7983 */ /* 0x000f220000100800 */
[-CC-:B------:R-:W-:Y:S02]  /*10430*/  FFMA.FTZ R136, R25, R0.reuse, -R3.reuse ;  /* 0x0000000019887223 */ /* 0x180fe40000010803 */
[-CC-:B------:R-:W-:Y:S01]  /*10440*/  FFMA.FTZ R137, R24, R0.reuse, -R3.reuse ;  /* 0x0000000018897223 */ /* 0x180fe20000010803 */
[----:B------:R-:W2:Y:S01]  /*10450*/  LDL R237, [R1+0xbc] ;  /* 0x0000bc0001ed7983 */ /* 0x000ea20000100800 */
[----:B------:R-:W-:-:S02]  /*10460*/  FFMA.FTZ R172, R23, R0, -R3 ;  /* 0x0000000017ac7223 */ /* 0x000fc40000010803 */
[-CC-:B------:R-:W-:Y:S02]  /*10470*/  FFMA.FTZ R173, R22, R0.reuse, -R3.reuse ;  /* 0x0000000016ad7223 */ /* 0x180fe40000010803 */
[-CC-:B------:R-:W-:Y:S02]  /*10480*/  FFMA.FTZ R176, R21, R0.reuse, -R3.reuse ;  /* 0x0000000015b07223 */ /* 0x180fe40000010803 */
[----:B------:R-:W-:Y:S02]  /*10490*/  FFMA.FTZ R177, R20, R0, -R3 ;  /* 0x0000000014b17223 */ /* 0x000fe40000010803 */
[----:B------:R-:W1:Y:S02]  /*104a0*/  MUFU.EX2 R3, R27 ;  /* 0x0000001b00037308 */ /* 0x000e640000000800 */
[-C--:B-1----:R-:W-:Y:S01]  /*104b0*/  FMUL.FTZ R249, R165, R2.reuse ;  /* 0x00000002a5f97220 */ /* 0x082fe20000410000 */
[----:B------:R-:W-:Y:S01]  /*104c0*/  MOV R165, R29 ;  /* 0x0000001d00a57202 */ /* 0x000fe20000000f00 */
[----:B------:R-:W-:-:S02]  /*104d0*/  FMUL.FTZ R240, R168, R2 ;  /* 0x00000002a8f07220 */ /* 0x000fc40000410000 */
[-C--:B------:R-:W-:Y:S02]  /*104e0*/  FMUL.FTZ R241, R169, R2.reuse ;  /* 0x00000002a9f17220 */ /* 0x080fe40000410000 */
        /* <DEDUP_REMOVED lines=30> */
[----:B------:R-:W-:Y:S02]  /*106d0*/  FFMA.FTZ R20, R30, R2, R3 ;  /* 0x000000021e147223 */ /* 0x000fe40000010003 */
[----:B------:R-:W1:Y:S02]  /*106e0*/  MUFU.EX2 R2, R26 ;  /* 0x0000001a00027308 */ /* 0x000e640000000800 */
[C---:B-1----:R-:W-:Y:S01]  /*106f0*/  FADD.FTZ R64, R2.reuse, R20 ;  /* 0x0000001402407221 */ /* 0x042fe20000010000 */
[----:B------:R-:W-:Y:S01]  /*10700*/  F2FP.PACK_AB R156, R2, R3 ;  /* 0x00000003029c723e */ /* 0x000fe200000000ff */
[----:B------:R-:W-:-:S05]  /*10710*/  IMAD.IADD R2, R230, 0x1, -R4 ;  /* 0x00000001e6027824 */ /* 0x000fca00078e0a04 */
[----:B------:R-:W-:-:S06]  /*10720*/  IABS R2, R2 ;  /* 0x0000000200027213 */ /* 0x000fcc0000000000 */
[----:B------:R-:W1:Y:S02]  /*10730*/  I2F R2, R2 ;  /* 0x0000000200027306 */ /* 0x000e640000201400 */
[----:B-1----:R-:W-:Y:S01]  /*10740*/  FFMA.FTZ R3, R2, -R216, R178 ;  /* 0x800000d802037223 */ /* 0x002fe200000100b2 */
[----:B------:R-:W-:-:S04]  /*10750*/  IADD3 R2, R224, -R4, RZ ;  /* 0x80000004e0027210 */ /* 0x000fc80007ffe0ff */
[----:B------:R-:W-:-:S06]  /*10760*/  IABS R2, R2 ;  /* 0x0000000200027213 */ /* 0x000fcc0000000000 */
[----:B------:R-:W1:Y:S02]  /*10770*/  I2F R2, R2 ;  /* 0x0000000200027306 */ /* 0x000e640000201400 */
[----:B-1----:R-:W-:Y:S02]  /*10780*/  FFMA.FTZ R24, R2, -R216, R192 ;  /* 0x800000d802187223 */ /* 0x002fe400000100c0 */
[----:B------:R-:W-:-:S05]  /*10790*/  IMAD.IADD R2, R229, 0x1, -R4 ;  /* 0x00000001e5027824 */ /* 0x000fca00078e0a04 */
[----:B------:R-:W-:-:S06]  /*107a0*/  IABS R2, R2 ;  /* 0x0000000200027213 */ /* 0x000fcc0000000000 */
[----:B------:R-:W1:Y:S01]  /*107b0*/  I2F R2, R2 ;  /* 0x0000000200027306 */ /* 0x000e620000201400 */
[----:B------:R-:W-:Y:S02]  /*107c0*/  IMAD.MOV.U32 R96, RZ, RZ, R23 ;  /* 0x000000ffff607224 */ /* 0x000fe400078e0017 */
[----:B-1----:R-:W-:Y:S02]  /*107d0*/  FFMA.FTZ R23, R2, -R216, R194 ;  /* 0x800000d802177223 */ /* 0x002fe400000100c2 */
[----:B------:R-:W-:-:S05]  /*107e0*/  IMAD.IADD R2, R230, 0x1, -R11 ;  /* 0x00000001e6027824 */ /* 0x000fca00078e0a0b */
[----:B------:R-:W-:-:S06]  /*107f0*/  IABS R2, R2 ;  /* 0x0000000200027213 */ /* 0x000fcc0000000000 */
[----:B------:R-:W1:Y:S02]  /*10800*/  I2F R2, R2 ;  /* 0x0000000200027306 */ /* 0x000e640000201400 */
[----:B-1----:R-:W-:Y:S02]  /*10810*/  FFMA.FTZ R20, R2, -R216, R179 ;  /* 0x800000d802147223 */ /* 0x002fe400000100b3 */
[----:B------:R-:W-:-:S05]  /*10820*/  IMAD.IADD R2, R224, 0x1, -R11 ;  /* 0x00000001e0027824 */ /* 0x000fca00078e0a0b */
[----:B------:R-:W-:-:S06]  /*10830*/  IABS R2, R2 ;  /* 0x0000000200027213 */ /* 0x000fcc0000000000 */
[----:B------:R-:W1:Y:S01]  /*10840*/  I2F R2, R2 ;  /* 0x0000000200027306 */ /* 0x000e620000201400 */
[----:B------:R-:W-:Y:S01]  /*10850*/  IMAD.MOV.U32 R97, RZ, RZ, R22 ;  /* 0x000000ffff617224 */ /* 0x000fe200078e0016 */
[----:B------:R-:W-:Y:S01]  /*10860*/  FSEL R48, R3, -INF , !P4 ;  /* 0xff80000003307808 */ /* 0x000fe20006000000 */
[----:B-1----:R-:W-:Y:S02]  /*10870*/  FFMA.FTZ R22, R2, -R216, R193 ;  /* 0x800000d802167223 */ /* 0x002fe400000100c1 */
[----:B------:R-:W-:-:S05]  /*10880*/  IMAD.IADD R2, R229, 0x1, -R11 ;  /* 0x00000001e5027824 */ /* 0x000fca00078e0a0b */
[----:B------:R-:W-:Y:S01]  /*10890*/  IABS R3, R2 ;  /* 0x0000000200037213 */ /* 0x000fe20000000000 */
[----:B------:R-:W-:-:S05]  /*108a0*/  IMAD.IADD R2, R230, 0x1, -R10 ;  /* 0x00000001e6027824 */ /* 0x000fca00078e0a0a */
[----:B------:R-:W-:-:S06]  /*108b0*/  IABS R2, R2 ;  /* 0x0000000200027213 */ /* 0x000fcc0000000000 */
[----:B------:R-:W1:Y:S01]  /*108c0*/  I2F R2, R2 ;  /* 0x0000000200027306 */ /* 0x000e620000201400 */
[----:B------:R-:W-:-:S07]  /*108d0*/  IMAD.MOV.U32 R112, RZ, RZ, R21 ;  /* 0x000000ffff707224 */ /* 0x000fce00078e0015 */
[----:B------:R-:W3:Y:S01]  /*108e0*/  I2F R3, R3 ;  /* 0x0000000300037306 */ /* 0x000ee20000201400 */
[-C--:B------:R-:W-:Y:S02]  /*108f0*/  ISETP.GE.AND P2, PT, R4, R225.reuse, PT ;  /* 0x000000e10400720c */ /* 0x080fe40003f46270 */
[----:B------:R-:W-:Y:S01]  /*10900*/  ISETP.GE.AND P4, PT, R11, R225, PT ;  /* 0x000000e10b00720c */ /* 0x000fe20003f86270 */
[----:B-1----:R-:W-:Y:S02]  /*10910*/  FFMA.FTZ R21, R2, -R216, R174 ;  /* 0x800000d802157223 */ /* 0x002fe400000100ae */
[----:B------:R-:W-:Y:S01]  /*10920*/  IMAD.IADD R2, R224, 0x1, -R10 ;  /* 0x00000001e0027824 */ /* 0x000fe200078e0a0a */
[C---:B------:R-:W-:Y:S02]  /*10930*/  ISETP.GE.OR P6, PT, R4.reuse, R232, !P6 ;  /* 0x000000e80400720c */ /* 0x040fe400077c6670 */
[----:B------:R-:W-:Y:S02]  /*10940*/  ISETP.GE.OR P2, PT, R4, R231, !P2 ;  /* 0x000000e70400720c */ /* 0x000fe40005746670 */
[----:B------:R-:W-:-:S02]  /*10950*/  IABS R2, R2 ;  /* 0x0000000200027213 */ /* 0x000fc40000000000 */
[----:B------:R-:W-:Y:S02]  /*10960*/  IADD3 R4, R229, -R10, RZ ;  /* 0x8000000ae5047210 */ /* 0x000fe40007ffe0ff */
[C---:B------:R-:W-:Y:S02]  /*10970*/  ISETP.GE.OR P3, PT, R11.reuse, R233, !P3 ;  /* 0x000000e90b00720c */ /* 0x040fe40005f66670 */
[C---:B------:R-:W-:Y:S02]  /*10980*/  ISETP.GE.OR P5, PT, R11.reuse, R232, !P5 ;  /* 0x000000e80b00720c */ /* 0x040fe40006fa6670 */
[----:B------:R-:W-:Y:S01]  /*10990*/  ISETP.GE.OR P4, PT, R11, R231, !P4 ;  /* 0x000000e70b00720c */ /* 0x000fe20006786670 */
[----:B---3--:R-:W-:Y:S02]  /*109a0*/  FFMA.FTZ R11, R3, -R216, R195 ;  /* 0x800000d8030b7223 */ /* 0x008fe400000100c3 */
[----:B------:R-:W-:Y:S01]  /*109b0*/  IMAD.MOV.U32 R3, RZ, RZ, R2 ;  /* 0x000000ffff037224 */ /* 0x000fe200078e0002 */
[----:B------:R-:W-:-:S06]  /*109c0*/  IABS R2, R4 ;  /* 0x0000000400027213 */ /* 0x000fcc0000000000 */
[----:B------:R-:W1:Y:S08]  /*109d0*/  I2F R2, R2 ;  /* 0x0000000200027306 */ /* 0x000e700000201400 */
[----:B------:R-:W3:Y:S01]  /*109e0*/  I2F R3, R3 ;  /* 0x0000000300037306 */ /* 0x000ee20000201400 */
[----:B------:R-:W-:Y:S01]  /*109f0*/  FSEL R35, R23, -INF , !P2 ;  /* 0xff80000017237808 */ /* 0x000fe20005000000 */
[----:B-1----:R-:W-:-:S02]  /*10a00*/  FFMA.FTZ R23, R2, -R216, R186 ;  /* 0x800000d802177223 */ /* 0x002fc400000100ba */
[----:B------:R-:W-:-:S05]  /*10a10*/  IMAD.IADD R2, R230, 0x1, -R9 ;  /* 0x00000001e6027824 */ /* 0x000fca00078e0a09 */
[----:B------:R-:W-:Y:S01]  /*10a20*/  IABS R2, R2 ;  /* 0x0000000200027213 */ /* 0x000fe20000000000 */
[----:B---3--:R-:W-:Y:S02]  /*10a30*/  FFMA.FTZ R25, R3, -R216, R184 ;  /* 0x800000d803197223 */ /* 0x008fe400000100b8 */
[----:B------:R-:W-:Y:S01]  /*10a40*/  IMAD.IADD R3, R224, 0x1, -R9 ;  /* 0x00000001e0037824 */ /* 0x000fe200078e0a09 */
[----:B------:R-:W-:Y:S01]  /*10a50*/  FSEL R37, R24, -INF , !P6 ;  /* 0xff80000018257808 */ /* 0x000fe20007000000 */
[----:B------:R-:W-:Y:S01]  /*10a60*/  IMAD.MOV.U32 R4, RZ, RZ, R2 ;  /* 0x000000ffff047224 */ /* 0x000fe200078e0002 */
[----:B------:R-:W-:Y:S02]  /*10a70*/  FSEL R20, R20, -INF , !P3 ;  /* 0xff80000014147808 */ /* 0x000fe40005800000 */
[C---:B------:R-:W-:Y:S02]  /*10a80*/  ISETP.GE.AND P6, PT, R10.reuse, R227, PT ;  /* 0x000000e30a00720c */ /* 0x040fe40003fc6270 */
[----:B------:R-:W-:-:S02]  /*10a90*/  ISETP.GE.AND P2, PT, R10, R226, PT ;  /* 0x000000e20a00720c */ /* 0x000fc40003f46270 */
[C---:B------:R-:W-:Y:S02]  /*10aa0*/  ISETP.GE.AND P3, PT, R10.reuse, R225, PT ;  /* 0x000000e10a00720c */ /* 0x040fe40003f66270 */
[----:B------:R-:W-:Y:S01]  /*10ab0*/  IABS R2, R3 ;  /* 0x0000000300027213 */ /* 0x000fe20000000000 */
[----:B------:R-:W-:Y:S01]  /*10ac0*/  IMAD.IADD R3, R229, 0x1, -R9 ;  /* 0x00000001e5037824 */ /* 0x000fe200078e0a09 */
[C---:B------:R-:W-:Y:S02]  /*10ad0*/  ISETP.GE.OR P6, PT, R10.reuse, R233, !P6 ;  /* 0x000000e90a00720c */ /* 0x040fe400077c6670 */
[C---:B------:R-:W-:Y:S02]  /*10ae0*/  ISETP.GE.OR P2, PT, R10.reuse, R232, !P2 ;  /* 0x000000e80a00720c */ /* 0x040fe40005746670 */
[----:B------:R-:W-:Y:S02]  /*10af0*/  ISETP.GE.OR P3, PT, R10, R231, !P3 ;  /* 0x000000e70a00720c */ /* 0x000fe40005f66670 */
[----:B------:R1:W-:Y:S01]  /*10b00*/  I2F R10, R4 ;  /* 0x00000004000a7306 */ /* 0x0003e20000201400 */
[----:B------:R3:W-:Y:S01]  /*10b10*/  STL.64 [R1+0x198], R240 ;  /* 0x000198f001007387 */ /* 0x0007e20000100a00 */
[----:B-1----:R-:W-:-:S06]  /*10b20*/  IABS R4, R3 ;  /* 0x0000000300047213 */ /* 0x002fcc0000000000 */
[----:B------:R-:W1:Y:S01]  /*10b30*/  I2F R3, R2 ;  /* 0x0000000200037306 */ /* 0x000e620000201400 */
[----:B---3--:R-:W3:Y:S04]  /*10b40*/  LDL.64 R240, [R1+0x38] ;  /* 0x0000380001f07983 */ /* 0x008ee80000100a00 */
[----:B------:R-:W2:Y:S01]  /*10b50*/  LDL.LU R117, [R1+0x68] ;  /* 0x0000680001757983 */ /* 0x000ea20000300800 */
[----:B-1----:R-:W-:-:S03]  /*10b60*/  FFMA.FTZ R24, R3, -R216, R185 ;  /* 0x800000d803187223 */ /* 0x002fc600000100b9 */
[----:B------:R-:W2:Y:S01]  /*10b70*/  LDL.64 R184, [R1+0xe0] ;  /* 0x0000e00001b87983 */ /* 0x000ea20000100a00 */
[----:B------:R-:W-:Y:S01]  /*10b80*/  FFMA.FTZ R10, R10, -R216, R175 ;  /* 0x800000d80a0a7223 */ /* 0x000fe200000100af */
[----:B------:R-:W-:Y:S01]  /*10b90*/  FSEL R52, R11, -INF , !P4 ;  /* 0xff8000000b347808 */ /* 0x000fe20006000000 */
[----:B------:R-:W-:Y:S01]  /*10ba0*/  IMAD.IADD R2, R230, 0x1, -R8 ;  /* 0x00000001e6027824 */ /* 0x000fe200078e0a08 */
[----:B------:R-:W2:Y:S01]  /*10bb0*/  LDL.64 R174, [R1+0x148] ;  /* 0x0001480001ae7983 */ /* 0x000ea20000100a00 */
[----:B------:R-:W-:Y:S02]  /*10bc0*/  FSEL R36, R22, -INF , !P5 ;  /* 0xff80000016247808 */ /* 0x000fe40006800000 */
[----:B------:R-:W-:Y:S02]  /*10bd0*/  FSEL R11, R21, -INF , !P6 ;  /* 0xff800000150b7808 */ /* 0x000fe40007000000 */
[C---:B------:R-:W-:Y:S02]  /*10be0*/  ISETP.GE.AND P5, PT, R9.reuse, R227, PT ;  /* 0x000000e30900720c */ /* 0x040fe40003fa6270 */
[----:B------:R-:W-:-:S02]  /*10bf0*/  ISETP.GE.AND P4, PT, R9, R226, PT ;  /* 0x000000e20900720c */ /* 0x000fc40003f86270 */
[C---:B------:R-:W-:Y:S02]  /*10c00*/  ISETP.GE.AND P6, PT, R9.reuse, R225, PT ;  /* 0x000000e10900720c */ /* 0x040fe40003fc6270 */
[----:B------:R-:W-:Y:S02]  /*10c10*/  IABS R2, R2 ;  /* 0x0000000200027213 */ /* 0x000fe40000000000 */
[C---:B------:R-:W-:Y:S02]  /*10c20*/  ISETP.GE.OR P5, PT, R9.reuse, R233, !P5 ;  /* 0x000000e90900720c */ /* 0x040fe40006fa6670 */
[C---:B------:R-:W-:Y:S02]  /*10c30*/  ISETP.GE.OR P4, PT, R9.reuse, R232, !P4 ;  /* 0x000000e80900720c */ /* 0x040fe40006786670 */
[----:B------:R-:W-:Y:S02]  /*10c40*/  ISETP.GE.OR P6, PT, R9, R231, !P6 ;  /* 0x000000e70900720c */ /* 0x000fe400077c6670 */
[----:B------:R-:W-:Y:S08]  /*10c50*/  I2F R9, R4 ;  /* 0x0000000400097306 */ /* 0x000ff00000201400 */
[----:B------:R1:W-:Y:S02]  /*10c60*/  I2F R4, R2 ;  /* 0x0000000200047306 */ /* 0x0003e40000201400 */
[----:B-1----:R-:W-:-:S04]  /*10c70*/  IADD3 R2, R224, -R8, RZ ;  /* 0x80000008e0027210 */ /* 0x002fc80007ffe0ff */
[----:B------:R-:W-:-:S04]  /*10c80*/  IABS R2, R2 ;  /* 0x0000000200027213 */ /* 0x000fc80000000000 */
[----:B------:R1:W1:Y:S01]  /*10c90*/  I2F R3, R2 ;  /* 0x0000000200037306 */ /* 0x0002620000201400 */
[----:B------:R-:W-:Y:S02]  /*10ca0*/  IMAD.MOV.U32 R113, RZ, RZ, R29 ;  /* 0x000000ffff717224 */ /* 0x000fe400078e001d */
[----:B-1----:R-:W-:-:S05]  /*10cb0*/  IMAD.IADD R2, R229, 0x1, -R8 ;  /* 0x00000001e5027824 */ /* 0x002fca00078e0a08 */
[----:B------:R-:W-:Y:S01]  /*10cc0*/  IABS R2, R2 ;  /* 0x0000000200027213 */ /* 0x000fe20000000000 */
[----:B------:R-:W-:-:S04]  /*10cd0*/  FFMA.FTZ R22, R3, -R216, R188 ;  /* 0x800000d803167223 */ /* 0x000fc800000100bc */
[----:B------:R-:W-:Y:S02]  /*10ce0*/  IMAD.MOV.U32 R3, RZ, RZ, R2 ;  /* 0x000000ffff037224 */ /* 0x000fe400078e0002 */
[--C-:B------:R-:W-:Y:S02]  /*10cf0*/  IMAD.IADD R2, R230, 0x1, -R7.reuse ;  /* 0x00000001e6027824 */ /* 0x100fe400078e0a07 */
[----:B------:R-:W-:Y:S02]  /*10d00*/  FFMA.FTZ R29, R4, -R216, R138 ;  /* 0x800000d8041d7223 */ /* 0x000fe4000001008a */
[----:B------:R-:W-:Y:S01]  /*10d10*/  IMAD.IADD R4, R229, 0x1, -R7 ;  /* 0x00000001e5047824 */ /* 0x000fe200078e0a07 */
[----:B------:R-:W-:Y:S01]  /*10d20*/  IABS R2, R2 ;  /* 0x0000000200027213 */ /* 0x000fe20000000000 */
[----:B------:R1:W1:Y:S01]  /*10d30*/  I2F R21, R3 ;  /* 0x0000000300157306 */ /* 0x0002620000201400 */
[----:B------:R-:W-:Y:S01]  /*10d40*/  FFMA.FTZ R30, R9, -R216, R187 ;  /* 0x800000d8091e7223 */ /* 0x000fe200000100bb */
[----:B------:R-:W-:-:S02]  /*10d50*/  FSEL R25, R25, -INF , !P2 ;  /* 0xff80000019197808 */ /* 0x000fc40005000000 */
[----:B------:R-:W-:Y:S02]  /*10d60*/  FSEL R26, R23, -INF , !P3 ;  /* 0xff800000171a7808 */ /* 0x000fe40005800000 */
[----:B------:R-:W-:Y:S01]  /*10d70*/  FSEL R10, R10, -INF , !P5 ;  /* 0xff8000000a0a7808 */ /* 0x000fe20006800000 */
[----:B-1----:R-:W-:Y:S01]  /*10d80*/  IMAD.MOV.U32 R3, RZ, RZ, R2 ;  /* 0x000000ffff037224 */ /* 0x002fe200078e0002 */
[----:B------:R-:W-:-:S03]  /*10d90*/  IABS R2, R4 ;  /* 0x0000000400027213 */ /* 0x000fc60000000000 */
[----:B------:R1:W1:Y:S01]  /*10da0*/  I2F R9, R3 ;  /* 0x0000000300097306 */ /* 0x0002620000201400 */
[C---:B------:R-:W-:Y:S02]  /*10db0*/  ISETP.GE.AND P2, PT, R8.reuse, R227, PT ;  /* 0x000000e30800720c */ /* 0x040fe40003f46270 */
[C---:B------:R-:W-:Y:S02]  /*10dc0*/  ISETP.GE.AND P3, PT, R8.reuse, R226, PT ;  /* 0x000000e20800720c */ /* 0x040fe40003f66270 */
[----:B------:R-:W-:Y:S01]  /*10dd0*/  ISETP.GE.AND P5, PT, R8, R225, PT ;  /* 0x000000e10800720c */ /* 0x000fe20003fa6270 */
[----:B------:R-:W-:Y:S01]  /*10de0*/  IMAD.IADD R4, R230, 0x1, -R5 ;  /* 0x00000001e6047824 */ /* 0x000fe200078e0a05 */
[----:B------:R-:W-:Y:S01]  /*10df0*/  ISETP.GE.OR P2, PT, R8, R233, !P2 ;  /* 0x000000e90800720c */ /* 0x000fe20005746670 */
[----:B-1----:R-:W-:Y:S01]  /*10e00*/  IMAD.MOV.U32 R3, RZ, RZ, R2 ;  /* 0x000000ffff037224 */ /* 0x002fe200078e0002 */
[----:B------:R-:W-:-:S04]  /*10e10*/  IADD3 R2, R230, -R6, RZ ;  /* 0x80000006e6027210 */ /* 0x000fc80007ffe0ff */
[----:B------:R-:W-:Y:S02]  /*10e20*/  IABS R2, R2 ;  /* 0x0000000200027213 */ /* 0x000fe40000000000 */
[C---:B------:R-:W-:Y:S02]  /*10e30*/  ISETP.GE.OR P3, PT, R8.reuse, R232, !P3 ;  /* 0x000000e80800720c */ /* 0x040fe40005f66670 */
[----:B------:R-:W-:Y:S02]  /*10e40*/  ISETP.GE.OR P5, PT, R8, R231, !P5 ;  /* 0x000000e70800720c */ /* 0x000fe40006fa6670 */
[----:B------:R1:W-:Y:S02]  /*10e50*/  I2F R8, R3 ;  /* 0x0000000300087306 */ /* 0x0003e40000201400 */
[----:B-1----:R-:W-:Y:S01]  /*10e60*/  IMAD.MOV.U32 R3, RZ, RZ, R2 ;  /* 0x000000ffff037224 */ /* 0x002fe200078e0002 */
[----:B------:R-:W-:-:S06]  /*10e70*/  IABS R2, R4 ;  /* 0x0000000400027213 */ /* 0x000fcc0000000000 */
[----:B------:R-:W1:Y:S01]  /*10e80*/  I2F R2, R2 ;  /* 0x0000000200027306 */ /* 0x000e620000201400 */
[----:B------:R-:W-:-:S07]  /*10e90*/  FSEL R24, R24, -INF , !P4 ;  /* 0xff80000018187808 */ /* 0x000fce0006000000 */
[----:B------:R-:W4:Y:S01]  /*10ea0*/  I2F R3, R3 ;  /* 0x0000000300037306 */ /* 0x000f220000201400 */
[----:B------:R-:W-:Y:S01]  /*10eb0*/  ISETP.GE.AND P4, PT, R7, R227, PT ;  /* 0x000000e30700720c */ /* 0x000fe20003f86270 */
[-C--:B------:R-:W-:Y:S02]  /*10ec0*/  FFMA.FTZ R4, R21, -R216.reuse, R190 ;  /* 0x800000d815047223 */ /* 0x080fe400000100be */
[-C--:B------:R-:W-:Y:S02]  /*10ed0*/  FFMA.FTZ R21, R9, -R216.reuse, R139 ;  /* 0x800000d809157223 */ /* 0x080fe4000001008b */
[-C--:B-1----:R-:W-:Y:S02]  /*10ee0*/  FFMA.FTZ R28, R2, -R216.reuse, R135 ;  /* 0x800000d8021c7223 */ /* 0x082fe40000010087 */
[----:B------:R-:W-:Y:S01]  /*10ef0*/  IMAD.IADD R2, R224, 0x1, -R7 ;  /* 0x00000001e0027824 */ /* 0x000fe200078e0a07 */
[----:B------:R-:W-:Y:S01]  /*10f00*/  ISETP.GE.OR P4, PT, R7, R233, !P4 ;  /* 0x000000e90700720c */ /* 0x000fe20006786670 */
[----:B------:R-:W-:Y:S01]  /*10f10*/  FFMA.FTZ R23, R8, -R216, R191 ;  /* 0x800000d808177223 */ /* 0x000fe200000100bf */
[----:B------:R-:W-:-:S02]  /*10f20*/  FSEL R9, R29, -INF , !P2 ;  /* 0xff8000001d097808 */ /* 0x000fc40005000000 */
[----:B------:R-:W-:Y:S01]  /*10f30*/  IABS R2, R2 ;  /* 0x0000000200027213 */ /* 0x000fe20000000000 */
[----:B----4-:R-:W-:Y:S01]  /*10f40*/  FFMA.FTZ R27, R3, -R216, R134 ;  /* 0x800000d8031b7223 */ /* 0x010fe20000010086 */
[----:B------:R-:W-:Y:S01]  /*10f50*/  ISETP.GE.AND P2, PT, R7, R225, PT ;  /* 0x000000e10700720c */ /* 0x000fe20003f46270 */
[----:B------:R-:W-:Y:S01]  /*10f60*/  IMAD.IADD R3, R224, 0x1, -R6 ;  /* 0x00000001e0037824 */ /* 0x000fe200078e0a06 */
[----:B------:R-:W-:Y:S02]  /*10f70*/  FSEL R22, R22, -INF , !P3 ;  /* 0xff80000016167808 */ /* 0x000fe40005800000 */
[----:B------:R-:W-:Y:S02]  /*10f80*/  FSEL R31, R4, -INF , !P5 ;  /* 0xff800000041f7808 */ /* 0x000fe40006800000 */
[----:B------:R-:W-:Y:S02]  /*10f90*/  FSEL R8, R21, -INF , !P4 ;  /* 0xff80000015087808 */ /* 0x000fe40006000000 */
[----:B------:R-:W-:-:S02]  /*10fa0*/  ISETP.GE.AND P3, PT, R6, R227, PT ;  /* 0x000000e30600720c */ /* 0x000fc40003f66270 */
[C---:B------:R-:W-:Y:S02]  /*10fb0*/  ISETP.GE.AND P5, PT, R6.reuse, R226, PT ;  /* 0x000000e20600720c */ /* 0x040fe40003fa6270 */
[C---:B------:R-:W-:Y:S01]  /*10fc0*/  ISETP.GE.AND P4, PT, R6.reuse, R225, PT ;  /* 0x000000e10600720c */ /* 0x040fe20003f86270 */
[----:B------:R-:W-:Y:S01]  /*10fd0*/  IMAD.MOV.U32 R4, RZ, RZ, R2 ;  /* 0x000000ffff047224 */ /* 0x000fe200078e0002 */
[----:B------:R-:W-:Y:S01]  /*10fe0*/  ISETP.GE.OR P2, PT, R7, R231, !P2 ;  /* 0x000000e70700720c */ /* 0x000fe20005746670 */
[----:B------:R-:W-:Y:S01]  /*10ff0*/  IMAD.IADD R2, R229, 0x1, -R6 ;  /* 0x00000001e5027824 */ /* 0x000fe200078e0a06 */
[C---:B------:R-:W-:Y:S02]  /*11000*/  ISETP.GE.OR P3, PT, R6.reuse, R233, !P3 ;  /* 0x000000e90600720c */ /* 0x040fe40005f66670 */
[C---:B------:R-:W-:Y:S02]  /*11010*/  ISETP.GE.OR P5, PT, R6.reuse, R232, !P5 ;  /* 0x000000e80600720c */ /* 0x040fe40006fa6670 */
[----:B------:R-:W-:-:S02]  /*11020*/  ISETP.GE.OR P4, PT, R6, R231, !P4 ;  /* 0x000000e70600720c */ /* 0x000fc40006786670 */
[----:B------:R-:W-:Y:S02]  /*11030*/  IABS R6, R3 ;  /* 0x0000000300067213 */ /* 0x000fe40000000000 */
[----:B------:R-:W-:Y:S02]  /*11040*/  FSEL R23, R23, -INF , !P2 ;  /* 0xff80000017177808 */ /* 0x000fe40005000000 */
[----:B------:R-:W-:Y:S02]  /*11050*/  ISETP.GE.AND P2, PT, R5, R227, PT ;  /* 0x000000e30500720c */ /* 0x000fe40003f46270 */
[----:B------:R-:W-:Y:S02]  /*11060*/  IABS R3, R2 ;  /* 0x0000000200037213 */ /* 0x000fe40000000000 */
[----:B------:R-:W-:Y:S02]  /*11070*/  FSEL R32, R30, -INF , !P6 ;  /* 0xff8000001e207808 */ /* 0x000fe40007000000 */
[----:B------:R-:W-:-:S02]  /*11080*/  MOV R2, R6 ;  /* 0x0000000600027202 */ /* 0x000fc40000000f00 */
[----:B------:R-:W-:Y:S01]  /*11090*/  ISETP.GE.AND P6, PT, R7, R226, PT ;  /* 0x000000e20700720c */ /* 0x000fe20003fc6270 */
[----:B------:R-:W-:Y:S01]  /*110a0*/  I2F R29, R4 ;  /* 0x00000004001d7306 */ /* 0x000fe20000201400 */
[----:B------:R-:W-:Y:S02]  /*110b0*/  ISETP.GE.OR P2, PT, R5, R233, !P2 ;  /* 0x000000e90500720c */ /* 0x000fe40005746670 */
[----:B------:R-:W-:Y:S02]  /*110c0*/  ISETP.GE.OR P6, PT, R7, R232, !P6 ;  /* 0x000000e80700720c */ /* 0x000fe400077c6670 */
[----:B------:R-:W-:-:S03]  /*110d0*/  FSEL R7, R27, -INF , !P3 ;  /* 0xff8000001b077808 */ /* 0x000fc60005800000 */
[----:B------:R1:W4:Y:S01]  /*110e0*/  I2F R4, R2 ;  /* 0x0000000200047306 */ /* 0x0003220000201400 */
[----:B------:R-:W-:Y:S02]  /*110f0*/  FSEL R6, R28, -INF , !P2 ;  /* 0xff8000001c067808 */ /* 0x000fe40005000000 */
[C---:B------:R-:W-:Y:S02]  /*11100*/  ISETP.GE.AND P3, PT, R5.reuse, R226, PT ;  /* 0x000000e20500720c */ /* 0x040fe40003f66270 */
[----:B------:R-:W-:-:S03]  /*11110*/  ISETP.GE.AND P2, PT, R5, R225, PT ;  /* 0x000000e10500720c */ /* 0x000fc60003f46270 */
[----:B------:R4:W-:Y:S01]  /*11120*/  I2F R21, R3 ;  /* 0x0000000300157306 */ /* 0x0009e20000201400 */
[C---:B------:R-:W-:Y:S02]  /*11130*/  ISETP.GE.OR P3, PT, R5.reuse, R232, !P3 ;  /* 0x000000e80500720c */ /* 0x040fe40005f66670 */
[----:B------:R-:W-:Y:S01]  /*11140*/  ISETP.GE.OR P2, PT, R5, R231, !P2 ;  /* 0x000000e70500720c */ /* 0x000fe20005746670 */
[--C-:B-1----:R-:W-:Y:S02]  /*11150*/  IMAD.IADD R2, R224, 0x1, -R5.reuse ;  /* 0x00000001e0027824 */ /* 0x102fe400078e0a05 */
[----:B----4-:R-:W-:-:S03]  /*11160*/  IMAD.IADD R3, R229, 0x1, -R5 ;  /* 0x00000001e5037824 */ /* 0x010fc600078e0a05 */
[----:B------:R-:W-:Y:S02]  /*11170*/  IABS R2, R2 ;  /* 0x0000000200027213 */ /* 0x000fe40000000000 */
[----:B------:R-:W-:Y:S02]  /*11180*/  IABS R5, R3 ;  /* 0x0000000300057213 */ /* 0x000fe40000000000 */
[----:B------:R1:W4:Y:S01]  /*11190*/  I2F R3, R2 ;  /* 0x0000000200037306 */ /* 0x0003220000201400 */
[----:B------:R-:W-:Y:S02]  /*111a0*/  FFMA.FTZ R34, R4, -R216, R196 ;  /* 0x800000d804227223 */ /* 0x000fe400000100c4 */
[----:B-1----:R-:W-:-:S05]  /*111b0*/  IMAD.MOV.U32 R2, RZ, RZ, R5 ;  /* 0x000000ffff027224 */ /* 0x002fca00078e0005 */
[----:B------:R1:W1:Y:S01]  /*111c0*/  I2F R4, R2 ;  /* 0x0000000200047306 */ /* 0x0002620000201400 */
[----:B----4-:R-:W-:Y:S01]  /*111d0*/  FFMA.FTZ R49, R3, -R216, R197 ;  /* 0x800000d803317223 */ /* 0x010fe200000100c5 */
[----:B-1----:R-:W-:-:S04]  /*111e0*/  FMNMX.FTZ R2, R245, R48, !PT ;  /* 0x00000030f5027209 */ /* 0x002fc80007810000 */
[----:B------:R-:W-:-:S04]  /*111f0*/  FMNMX.FTZ R2, R20, R2, !PT ;  /* 0x0000000214027209 */ /* 0x000fc80007810000 */
[----:B------:R-:W-:-:S04]  /*11200*/  FMNMX.FTZ R2, R11, R2, !PT ;  /* 0x000000020b027209 */ /* 0x000fc80007810000 */
[----:B------:R-:W-:-:S04]  /*11210*/  FMNMX.FTZ R2, R10, R2, !PT ;  /* 0x000000020a027209 */ /* 0x000fc80007810000 */
[----:B------:R-:W-:Y:S02]  /*11220*/  FMNMX.FTZ R3, R9, R2, !PT ;  /* 0x0000000209037209 */ /* 0x000fe40007810000 */
[----:B------:R-:W-:Y:S02]  /*11230*/  FMNMX.FTZ R2, R222, R35, !PT ;  /* 0x00000023de027209 */ /* 0x000fe40007810000 */
[----:B------:R-:W-:Y:S02]  /*11240*/  FMNMX.FTZ R3, R8, R3, !PT ;  /* 0x0000000308037209 */ /* 0x000fe40007810000 */
[----:B------:R-:W-:Y:S01]  /*11250*/  FMNMX.FTZ R2, R52, R2, !PT ;  /* 0x0000000234027209 */ /* 0x000fe20007810000 */
[----:B------:R-:W-:Y:S01]  /*11260*/  FFMA.FTZ R27, R21, -R216, R198 ;  /* 0x800000d8151b7223 */ /* 0x000fe200000100c6 */
[----:B------:R-:W-:Y:S02]  /*11270*/  FMNMX.FTZ R3, R7, R3, !PT ;  /* 0x0000000307037209 */ /* 0x000fe40007810000 */
[----:B------:R-:W-:Y:S01]  /*11280*/  FMNMX.FTZ R2, R26, R2, !PT ;  /* 0x000000021a027209 */ /* 0x000fe20007810000 */
[----:B------:R-:W-:-:S03]  /*11290*/  FFMA.FTZ R21, R4, -R216, R199 ;  /* 0x800000d804157223 */ /* 0x000fc600000100c7 */
[----:B------:R-:W-:Y:S02]  /*112a0*/  FMNMX.FTZ R4, R32, R2, !PT ;  /* 0x0000000220047209 */ /* 0x000fe40007810000 */
[----:B------:R-:W-:Y:S02]  /*112b0*/  FMNMX.FTZ R2, R6, R3, !PT ;  /* 0x0000000306027209 */ /* 0x000fe40007810000 */
[----:B------:R-:W-:-:S03]  /*112c0*/  FMNMX.FTZ R3, R235, R37, !PT ;  /* 0x00000025eb037209 */ /* 0x000fc60007810000 */
[----:B------:R-:W1:Y:S01]  /*112d0*/  SHFL.BFLY PT, R33, R2, 0x2, 0x1f ;  /* 0x0c401f0002217f89 */ /* 0x000e6200000e0000 */
[----:B------:R-:W-:Y:S02]  /*112e0*/  FMNMX.FTZ R5, R36, R3, !PT ;  /* 0x0000000324057209 */ /* 0x000fe40007810000 */
[----:B------:R-:W-:Y:S02]  /*112f0*/  FMNMX.FTZ R3, R31, R4, !PT ;  /* 0x000000041f037209 */ /* 0x000fe40007810000 */
[----:B------:R-:W-:Y:S01]  /*11300*/  FMNMX.FTZ R5, R25, R5, !PT ;  /* 0x0000000519057209 */ /* 0x000fe20007810000 */
[----:B------:R-:W-:Y:S01]  /*11310*/  FFMA.FTZ R28, R29, -R216, R189 ;  /* 0x800000d81d1c7223 */ /* 0x000fe200000100bd */
[----:B------:R-:W-:Y:S02]  /*11320*/  FSEL R30, R27, -INF , !P4 ;  /* 0xff8000001b1e7808 */ /* 0x000fe40006000000 */
[----:B------:R-:W-:Y:S02]  /*11330*/  FMNMX.FTZ R3, R23, R3, !PT ;  /* 0x0000000317037209 */ /* 0x000fe40007810000 */
[----:B------:R-:W-:-:S02]  /*11340*/  FMNMX.FTZ R5, R24, R5, !PT ;  /* 0x0000000518057209 */ /* 0x000fc40007810000 */
[----:B------:R-:W-:Y:S02]  /*11350*/  FSEL R29, R21, -INF , !P2 ;  /* 0xff800000151d7808 */ /* 0x000fe40005000000 */
[----:B------:R-:W-:Y:S02]  /*11360*/  FMNMX.FTZ R3, R30, R3, !PT ;  /* 0x000000031e037209 */ /* 0x000fe40007810000 */
[----:B------:R-:W-:Y:S02]  /*11370*/  FSEL R28, R28, -INF , !P6 ;  /* 0xff8000001c1c7808 */ /* 0x000fe40007000000 */
[----:B------:R-:W-:Y:S02]  /*11380*/  FMNMX.FTZ R5, R22, R5, !PT ;  /* 0x0000000516057209 */ /* 0x000fe40007810000 */
[----:B------:R-:W-:Y:S02]  /*11390*/  FMNMX.FTZ R4, R29, R3, !PT ;  /* 0x000000031d047209 */ /* 0x000fe40007810000 */
[----:B------:R-:W-:-:S02]  /*113a0*/  FSEL R27, R34, -INF , !P5 ;  /* 0xff800000221b7808 */ /* 0x000fc40006800000 */
[----:B------:R-:W-:Y:S01]  /*113b0*/  FMNMX.FTZ R3, R28, R5, !PT ;  /* 0x000000051c037209 */ /* 0x000fe20007810000 */
[----:B------:R-:W4:Y:S01]  /*113c0*/  SHFL.BFLY PT, R34, R4, 0x2, 0x1f ;  /* 0x0c401f0004227f89 */ /* 0x000f2200000e0000 */
[----:B------:R-:W-:Y:S02]  /*113d0*/  FSEL R21, R49, -INF , !P3 ;  /* 0xff80000031157808 */ /* 0x000fe40005800000 */
[----:B------:R-:W-:Y:S02]  /*113e0*/  FMNMX.FTZ R5, R27, R3, !PT ;  /* 0x000000031b057209 */ /* 0x000fe40007810000 */
[----:B-1----:R-:W-:Y:S02]  /*113f0*/  FMNMX.FTZ R3, R33, R2, !PT ;  /* 0x0000000221037209 */ /* 0x002fe40007810000 */
[----:B------:R-:W-:-:S05]  /*11400*/  FMNMX.FTZ R2, R21, R5, !PT ;  /* 0x0000000515027209 */ /* 0x000fca0007810000 */
[----:B------:R-:W1:Y:S04]  /*11410*/  SHFL.BFLY PT, R5, R2, 0x2, 0x1f ;  /* 0x0c401f0002057f89 */ /* 0x000e6800000e0000 */
[----:B------:R-:W2:Y:S01]  /*11420*/  SHFL.BFLY PT, R33, R3, 0x1, 0x1f ;  /* 0x0c201f0003217f89 */ /* 0x000ea200000e0000 */
[----:B----4-:R-:W-:-:S05]  /*11430*/  FMNMX.FTZ R4, R34, R4, !PT ;  /* 0x0000000422047209 */ /* 0x010fca0007810000 */
[----:B------:R-:W4:Y:S01]  /*11440*/  SHFL.BFLY PT, R34, R4, 0x1, 0x1f ;  /* 0x0c201f0004227f89 */ /* 0x000f2200000e0000 */
[----:B-1----:R-:W-:Y:S02]  /*11450*/  FMNMX.FTZ R5, R5, R2, !PT ;  /* 0x0000000205057209 */ /* 0x002fe40007810000 */
[----:B--2---:R-:W-:-:S03]  /*11460*/  FMNMX.FTZ R135, R3, R33, !PT ;  /* 0x0000002103877209 */ /* 0x004fc60007810000 */
[----:B------:R-:W1:Y:S01]  /*11470*/  SHFL.BFLY PT, R3, R5, 0x1, 0x1f ;  /* 0x0c201f0005037f89 */ /* 0x000e6200000e0000 */
[----:B------:R-:W-:Y:S01]  /*11480*/  FSETP.NEU.FTZ.AND P4, PT, R135, -INF , PT ;  /* 0xff8000008700780b */ /* 0x000fe20003f9d000 */
[----:B------:R-:W-:-:S05]  /*11490*/  FMUL.FTZ R2, R0, R135 ;  /* 0x0000008700027220 */ /* 0x000fca0000410000 */
[----:B------:R-:W-:Y:S02]  /*114a0*/  FSEL R2, R2, RZ, P4 ;  /* 0x000000ff02027208 */ /* 0x000fe40002000000 */
[----:B----4-:R-:W-:-:S03]  /*114b0*/  FMNMX.FTZ R133, R4, R34, !PT ;  /* 0x0000002204857209 */ /* 0x010fc60007810000 */
[-CC-:B------:R-:W-:Y:S02]  /*114c0*/  FFMA.FTZ R33, R48, R0.reuse, -R2.reuse ;  /* 0x0000000030217223 */ /* 0x180fe40000010802 */
[-CC-:B------:R-:W-:Y:S02]  /*114d0*/  FFMA.FTZ R48, R20, R0.reuse, -R2.reuse ;  /* 0x0000000014307223 */ /* 0x180fe40000010802 */
[-CC-:B------:R-:W-:Y:S02]  /*114e0*/  FFMA.FTZ R53, R11, R0.reuse, -R2.reuse ;  /* 0x000000000b357223 */ /* 0x180fe40000010802 */
[-CC-:B------:R-:W-:Y:S02]  /*114f0*/  FFMA.FTZ R65, R10, R0.reuse, -R2.reuse ;  /* 0x000000000a417223 */ /* 0x180fe40000010802 */
[-CC-:B------:R-:W-:Y:S02]  /*11500*/  FFMA.FTZ R68, R9, R0.reuse, -R2.reuse ;  /* 0x0000000009447223 */ /* 0x180fe40000010802 */
[----:B------:R-:W-:-:S02]  /*11510*/  FFMA.FTZ R69, R8, R0, -R2 ;  /* 0x0000000008457223 */ /* 0x000fc40000010802 */
[-CC-:B------:R-:W-:Y:S02]  /*11520*/  FFMA.FTZ R84, R7, R0.reuse, -R2.reuse ;  /* 0x0000000007547223 */ /* 0x180fe40000010802 */
[----:B------:R-:W-:Y:S01]  /*11530*/  FFMA.FTZ R85, R6, R0, -R2 ;  /* 0x0000000006557223 */ /* 0x000fe20000010802 */
[----:B------:R-:W-:Y:S01]  /*11540*/  FSETP.NEU.FTZ.AND P2, PT, R133, -INF , PT ;  /* 0xff8000008500780b */ /* 0x000fe20003f5d000 */
[----:B------:R-:W-:Y:S01]  /*11550*/  FMUL.FTZ R2, R0, R133 ;  /* 0x0000008500027220 */ /* 0x000fe20000410000 */
[----:B-1----:R-:W-:-:S04]  /*11560*/  FMNMX.FTZ R134, R5, R3, !PT ;  /* 0x0000000305867209 */ /* 0x002fc80007810000 */
[----:B------:R-:W-:Y:S01]  /*11570*/  FSEL R4, R2, RZ, P2 ;  /* 0x000000ff02047208 */ /* 0x000fe20001000000 */
[----:B------:R-:W-:Y:S01]  /*11580*/  FMUL.FTZ R3, R0, R134 ;  /* 0x0000008600037220 */ /* 0x000fe20000410000 */
[----:B------:R-:W-:-:S03]  /*11590*/  FSETP.NEU.FTZ.AND P3, PT, R134, -INF , PT ;  /* 0xff8000008600780b */ /* 0x000fc60003f7d000 */
[----:B------:R-:W-:Y:S01]  /*115a0*/  FFMA.FTZ R2, R35, R0, -R4 ;  /* 0x0000000023027223 */ /* 0x000fe20000010804 */
[----:B------:R-:W-:-:S03]  /*115b0*/  FSEL R5, R133, RZ, P2 ;  /* 0x000000ff85057208 */ /* 0x000fc60001000000 */
[----:B------:R1:W-:Y:S02]  /*115c0*/  MUFU.EX2 R6, R2 ;  /* 0x0000000200067308 */ /* 0x0003e40000000800 */
[----:B------:R-:W-:Y:S01]  /*115d0*/  FADD.FTZ R9, R222, -R5 ;  /* 0x80000005de097221 */ /* 0x000fe20000010000 */
[----:B-1----:R-:W-:Y:S01]  /*115e0*/  FSEL R2, R3, RZ, P3 ;  /* 0x000000ff03027208 */ /* 0x002fe20001800000 */
[----:B------:R-:W-:-:S04]  /*115f0*/  FFMA.FTZ R3, R52, R0, -R4 ;  /* 0x0000000034037223 */ /* 0x000fc80000010804 */
[----:B------:R1:W-:Y:S01]  /*11600*/  MUFU.EX2 R5, R3 ;  /* 0x0000000300057308 */ /* 0x0003e20000000800 */
[----:B------:R-:W-:Y:S01]  /*11610*/  IMAD.MOV.U32 R222, RZ, RZ, R113 ;  /* 0x000000ffffde7224 */ /* 0x000fe200078e0071 */
[----:B------:R-:W-:Y:S01]  /*11620*/  MOV R179, R96 ;  /* 0x0000006000b37202 */ /* 0x000fe20000000f00 */
[----:B------:R-:W-:Y:S02]  /*11630*/  IMAD.MOV.U32 R195, RZ, RZ, R112 ;  /* 0x000000ffffc37224 */ /* 0x000fe400078e0070 */
[----:B-1----:R-:W-:-:S06]  /*11640*/  FMUL.FTZ R3, R0, R9 ;  /* 0x0000000900037220 */ /* 0x002fcc0000410000 */
[----:B------:R-:W1:Y:S01]  /*11650*/  MUFU.EX2 R3, R3 ;  /* 0x0000000300037308 */ /* 0x000e620000000800 */
[----:B------:R-:W-:Y:S01]  /*11660*/  IMAD.MOV.U32 R193, RZ, RZ, R97 ;  /* 0x000000ffffc17224 */ /* 0x000fe200078e0061 */
[----:B------:R-:W-:Y:S01]  /*11670*/  FSEL R10, R135, RZ, P4 ;  /* 0x000000ff870a7208 */ /* 0x000fe20002000000 */
[----:B------:R-:W-:Y:S01]  /*11680*/  IMAD.MOV.U32 R178, RZ, RZ, R80 ;  /* 0x000000ffffb27224 */ /* 0x000fe200078e0050 */
[----:B------:R-:W-:Y:S01]  /*11690*/  FSEL R9, R134, RZ, P3 ;  /* 0x000000ff86097208 */ /* 0x000fe20001800000 */
[-CC-:B------:R-:W-:Y:S02]  /*116a0*/  FFMA.FTZ R37, R37, R0.reuse, -R2.reuse ;  /* 0x0000000025257223 */ /* 0x180fe40000010802 */
[-CC-:B------:R-:W-:Y:S02]  /*116b0*/  FFMA.FTZ R80, R36, R0.reuse, -R2.reuse ;  /* 0x0000000024507223 */ /* 0x180fe40000010802 */
[-CC-:B------:R-:W-:Y:S02]  /*116c0*/  FFMA.FTZ R96, R25, R0.reuse, -R2.reuse ;  /* 0x0000000019607223 */ /* 0x180fe40000010802 */
[----:B------:R-:W-:-:S02]  /*116d0*/  FFMA.FTZ R97, R24, R0, -R2 ;  /* 0x0000000018617223 */ /* 0x000fc40000010802 */
[-CC-:B------:R-:W-:Y:S02]  /*116e0*/  FFMA.FTZ R113, R22, R0.reuse, -R2.reuse ;  /* 0x0000000016717223 */ /* 0x180fe40000010802 */
[-CC-:B------:R-:W-:Y:S02]  /*116f0*/  FFMA.FTZ R112, R28, R0.reuse, -R2.reuse ;  /* 0x000000001c707223 */ /* 0x180fe40000010802 */
[-CC-:B------:R-:W-:Y:S02]  /*11700*/  FFMA.FTZ R116, R27, R0.reuse, -R2.reuse ;  /* 0x000000001b747223 */ /* 0x180fe40000010802 */
[-C--:B------:R-:W-:Y:S02]  /*11710*/  FFMA.FTZ R128, R21, R0.reuse, -R2 ;  /* 0x0000000015807223 */ /* 0x080fe40000010802 */
[----:B------:R-:W-:Y:S02]  /*11720*/  FFMA.FTZ R2, R26, R0, -R4 ;  /* 0x000000001a027223 */ /* 0x000fe40000010804 */
[----:B------:R-:W-:Y:S01]  /*11730*/  FADD.FTZ R11, R245, -R10 ;  /* 0x8000000af50b7221 */ /* 0x000fe20000010000 */
[----:B------:R2:W-:Y:S01]  /*11740*/  MUFU.EX2 R8, R136 ;  /* 0x0000008800087308 */ /* 0x0005e20000000800 */
[----:B------:R-:W-:-:S02]  /*11750*/  FADD.FTZ R10, R235, -R9 ;  /* 0x80000009eb0a7221 */ /* 0x000fc40000010000 */
[----:B------:R-:W-:Y:S02]  /*11760*/  IMAD.MOV.U32 R192, RZ, RZ, R101 ;  /* 0x000000ffffc07224 */ /* 0x000fe400078e0065 */
[----:B------:R-:W-:Y:S02]  /*11770*/  IMAD.MOV.U32 R194, RZ, RZ, R100 ;  /* 0x000000ffffc27224 */ /* 0x000fe400078e0064 */
[-CC-:B------:R-:W-:Y:S01]  /*11780*/  FFMA.FTZ R9, R32, R0.reuse, -R4.reuse ;  /* 0x0000000020097223 */ /* 0x180fe20000010804 */
[----:B------:R4:W-:Y:S01]  /*11790*/  MUFU.EX2 R7, R137 ;  /* 0x0000008900077308 */ /* 0x0009e20000000800 */
[-CC-:B------:R-:W-:Y:S02]  /*117a0*/  FFMA.FTZ R100, R30, R0.reuse, -R4.reuse ;  /* 0x000000001e647223 */ /* 0x180fe40000010804 */
[----:B------:R-:W-:Y:S02]  /*117b0*/  FFMA.FTZ R101, R29, R0, -R4 ;  /* 0x000000001d657223 */ /* 0x000fe40000010804 */
[----:B------:R-:W-:-:S03]  /*117c0*/  FMUL.FTZ R25, R0, R10 ;  /* 0x0000000a00197220 */ /* 0x000fc60000410000 */
[----:B------:R-:W3:Y:S01]  /*117d0*/  MUFU.EX2 R2, R2 ;  /* 0x0000000200027308 */ /* 0x000ee20000000800 */
[-CC-:B--2---:R-:W-:Y:S02]  /*117e0*/  FFMA.FTZ R136, R31, R0.reuse, -R4.reuse ;  /* 0x000000001f887223 */ /* 0x184fe40000010804 */
[----:B----4-:R-:W-:Y:S02]  /*117f0*/  FFMA.FTZ R137, R23, R0, -R4 ;  /* 0x0000000017897223 */ /* 0x010fe40000010804 */
[----:B-1----:R-:W-:Y:S02]  /*11800*/  FFMA.FTZ R4, R117, R3, R6 ;  /* 0x0000000375047223 */ /* 0x002fe40000010006 */
[----:B------:R-:W-:Y:S02]  /*11810*/  FMUL.FTZ R23, R0, R11 ;  /* 0x0000000b00177220 */ /* 0x000fe40000410000 */
[----:B------:R1:W2:Y:S01]  /*11820*/  MUFU.EX2 R0, R9 ;  /* 0x0000000900007308 */ /* 0x0002a20000000800 */
[C---:B------:R-:W-:Y:S01]  /*11830*/  F2FP.PACK_AB R129, R5.reuse, R6 ;  /* 0x000000060581723e */ /* 0x040fe200000000ff */
[----:B-1----:R-:W-:Y:S01]  /*11840*/  FADD.FTZ R9, R5, R4 ;  /* 0x0000000405097221 */ /* 0x002fe20000010000 */
[----:B------:R-:W-:-:S04]  /*11850*/  LOP3.LUT R4, R185, R180, RZ, 0x3c, !PT ;  /* 0x000000b4b9047212 */ /* 0x000fc800078e3cff */
[----:B---3--:R-:W-:Y:S01]  /*11860*/  LOP3.LUT R4, R4, R241, RZ, 0x3c, !PT ;  /* 0x000000f104047212 */ /* 0x008fe200078e3cff */
[----:B------:R-:W-:-:S04]  /*11870*/  FADD.FTZ R5, R2, R9 ;  /* 0x0000000902057221 */ /* 0x000fc80000010000 */
[----:B------:R-:W-:Y:S01]  /*11880*/  IMAD.WIDE.U32 R34, R4, -0x326172a9, RZ ;  /* 0xcd9e8d5704227825 */ /* 0x000fe200078e00ff */
[----:B--2---:R-:W-:-:S03]  /*11890*/  F2FP.PACK_AB R81, R0, R2 ;  /* 0x000000020051723e */ /* 0x004fc600000000ff */
[----:B------:R-:W-:Y:S01]  /*118a0*/  FADD.FTZ R117, R0, R5 ;  /* 0x0000000500757221 */ /* 0x000fe20000010000 */
[----:B------:R-:W-:Y:S01]  /*118b0*/  LOP3.LUT R0, R35, R205, R174, 0x96, !PT ;  /* 0x000000cd23007212 */ /* 0x000fe200078e96ae */
[----:B------:R-:W-:Y:S01]  /*118c0*/  FADD.FTZ R10, R8, R64 ;  /* 0x00000040080a7221 */ /* 0x000fe20000010000 */
[----:B------:R-:W-:Y:S01]  /*118d0*/  F2FP.PACK_AB R22, R7, R8 ;  /* 0x000000080716723e */ /* 0x000fe200000000ff */
[----:B------:R-:W2:Y:S02]  /*118e0*/  LDL.LU.64 R174, [R1+0x20] ;  /* 0x0000200001ae7983 */ /* 0x000ea40000300a00 */
[----:B------:R-:W-:Y:S01]  /*118f0*/  IMAD.WIDE.U32 R30, R0, -0x2daee0ad, RZ ;  /* 0xd2511f53001e7825 */ /* 0x000fe200078e00ff */
[----:B------:R-:W-:Y:S01]  /*11900*/  LOP3.LUT R0, R247, R239, R34, 0x96, !PT ;  /* 0x000000eff7007212 */ /* 0x000fe200078e9622 */
[----:B------:R-:W3:Y:S02]  /*11910*/  LDL.LU R184, [R1+0x74] ;  /* 0x0000740001b87983 */ /* 0x000ee40000300800 */
[----:B------:R-:W-:-:S02]  /*11920*/  FADD.FTZ R20, R7, R10 ;  /* 0x0000000a07147221 */ /* 0x000fc40000010000 */
[----:B------:R-:W-:Y:S01]  /*11930*/  IMAD.WIDE.U32 R6, R0, -0x2daee0ad, RZ ;  /* 0xd2511f5300067825 */ /* 0x000fe200078e00ff */
[----:B------:R-:W-:-:S04]  /*11940*/  LOP3.LUT R2, R31, R238, R14, 0x96, !PT ;  /* 0x000000ee1f027212 */ /* 0x000fc800078e960e */
[----:B------:R-:W-:Y:S01]  /*11950*/  LOP3.LUT R0, R7, R237, R30, 0x96, !PT ;  /* 0x000000ed07007212 */ /* 0x000fe200078e961e */
[----:B------:R-:W-:-:S04]  /*11960*/  IMAD.WIDE.U32 R4, R2, -0x326172a9, RZ ;  /* 0xcd9e8d5702047825 */ /* 0x000fc800078e00ff */
        /* <DEDUP_REMOVED lines=12> */
[----:B------:R-:W-:-:S04]  /*11a30*/  LOP3.LUT R2, R0, 0xffff, RZ, 0xc0, !PT ;  /* 0x0000ffff00027812 */ /* 0x000fc800078ec0ff */
[----:B------:R-:W-:Y:S02]  /*11a40*/  SHF.R.U32.HI R6, RZ, 0x8, R2 ;  /* 0x00000008ff067819 */ /* 0x000fe40000011602 */
[----:B------:R-:W-:Y:S02]  /*11a50*/  LOP3.LUT R21, R7, R222, R8, 0x96, !PT ;  /* 0x000000de07157212 */ /* 0x000fe400078e9608 */
[----:B------:R-:W-:Y:S01]  /*11a60*/  LOP3.LUT R6, R6, 0xffff, RZ, 0xc0, !PT ;  /* 0x0000ffff06067812 */ /* 0x000fe200078ec0ff */
[----:B------:R-:W1:Y:S03]  /*11a70*/  MUFU.EX2 R7, R172 ;  /* 0x000000ac00077308 */ /* 0x000e660000000800 */
[----:B------:R-:W-:Y:S02]  /*11a80*/  ISETP.GE.U32.AND P2, PT, R217, R6, PT ;  /* 0x00000006d900720c */ /* 0x000fe40003f46070 */
[----:B------:R-:W-:-:S03]  /*11a90*/  SHF.R.U32.HI R6, RZ, 0x10, R0 ;  /* 0x00000010ff067819 */ /* 0x000fc60000011600 */
[----:B------:R-:W4:Y:S01]  /*11aa0*/  MUFU.EX2 R2, R173 ;  /* 0x000000ad00027308 */ /* 0x000f220000000800 */
[----:B------:R-:W-:-:S04]  /*11ab0*/  LOP3.LUT R6, R6, 0xff, RZ, 0xc0, !PT ;  /* 0x000000ff06067812 */ /* 0x000fc800078ec0ff */
[----:B------:R-:W-:-:S03]  /*11ac0*/  ISETP.GE.U32.AND P3, PT, R217, R6, PT ;  /* 0x00000006d900720c */ /* 0x000fc60003f66070 */
[----:B------:R-:W4:Y:S01]  /*11ad0*/  MUFU.EX2 R8, R176 ;  /* 0x000000b000087308 */ /* 0x000f220000000800 */
[----:B------:R-:W-:Y:S01]  /*11ae0*/  SHF.R.U32.HI R0, RZ, 0x18, R0 ;  /* 0x00000018ff007819 */ /* 0x000fe20000011600 */
[----:B-1----:R-:W-:-:S06]  /*11af0*/  FADD.FTZ R9, R7, R20 ;  /* 0x0000001407097221 */ /* 0x002fcc0000010000 */
[----:B------:R-:W1:Y:S01]  /*11b00*/  MUFU.EX2 R6, R177 ;  /* 0x000000b100067308 */ /* 0x000e620000000800 */
[----:B------:R-:W-:Y:S02]  /*11b10*/  ISETP.GE.U32.AND P6, PT, R217, R0, PT ;  /* 0x00000000d900720c */ /* 0x000fe40003fc6070 */
[C---:B------:R-:W-:Y:S02]  /*11b20*/  LOP3.LUT R11, R4.reuse, 0xffff, RZ, 0xc0, !PT ;  /* 0x0000ffff040b7812 */ /* 0x040fe400078ec0ff */
[----:B------:R-:W-:Y:S02]  /*11b30*/  LOP3.LUT R0, R4, 0xff, RZ, 0xc0, !PT ;  /* 0x000000ff04007812 */ /* 0x000fe400078ec0ff */
[--C-:B------:R-:W-:Y:S02]  /*11b40*/  SHF.R.U32.HI R20, RZ, 0x10, R4.reuse ;  /* 0x00000010ff147819 */ /* 0x100fe40000011604 */
[----:B------:R-:W-:Y:S01]  /*11b50*/  SHF.R.U32.HI R5, RZ, 0x18, R4 ;  /* 0x00000018ff057819 */ /* 0x000fe20000011604 */
[----:B----4-:R-:W-:-:S04]  /*11b60*/  FADD.FTZ R4, R2, R9 ;  /* 0x0000000902047221 */ /* 0x010fc80000010000 */
[----:B------:R-:W-:-:S04]  /*11b70*/  FADD.FTZ R4, R8, R4 ;  /* 0x0000000408047221 */ /* 0x000fc80000010000 */
[----:B-1----:R-:W-:-:S05]  /*11b80*/  FADD.FTZ R4, R6, R4 ;  /* 0x0000000406047221 */ /* 0x002fca0000010000 */
[----:B------:R1:W-:Y:S04]  /*11b90*/  STL [R1+0xa0], R4 ;  /* 0x0000a00401007387 */ /* 0x0003e80000100800 */
[----:B------:R-:W4:Y:S01]  /*11ba0*/  LDL.LU R28, [R1+0x70] ;  /* 0x00007000011c7983 */ /* 0x000f220000300800 */
[----:B------:R-:W-:Y:S02]  /*11bb0*/  ISETP.GE.U32.AND P5, PT, R217, R0, PT ;  /* 0x00000000d900720c */ /* 0x000fe40003fa6070 */
[----:B------:R-:W-:Y:S01]  /*11bc0*/  F2FP.PACK_AB R7, R2, R7 ;  /* 0x000000070207723e */ /* 0x000fe200000000ff */
[----:B------:R1:W-:Y:S08]  /*11bd0*/  MUFU.EX2 R0, R33 ;  /* 0x0000002100007308 */ /* 0x0003f00000000800 */
[----:B------:R-:W1:Y:S08]  /*11be0*/  MUFU.EX2 R2, R23 ;  /* 0x0000001700027308 */ /* 0x000e700000000800 */
[----:B------:R-:W2:Y:S01]  /*11bf0*/  MUFU.EX2 R23, R48 ;  /* 0x0000003000177308 */ /* 0x000ea20000000800 */
[----:B-1----:R-:W-:-:S02]  /*11c00*/  PRMT R33, R156, 0x7610, R33 ;  /* 0x000076109c217816 */ /* 0x002fc40000000021 */
[----:B------:R-:W-:Y:S02]  /*11c10*/  PRMT R32, R156, 0x7632, R32 ;  /* 0x000076329c207816 */ /* 0x000fe40000000020 */
[----:B------:R-:W-:Y:S01]  /*11c20*/  SHF.R.U32.HI R4, RZ, 0x8, R11 ;  /* 0x00000008ff047819 */ /* 0x000fe2000001160b */
[----:B------:R-:W-:Y:S02]  /*11c30*/  @!P4 HADD2 R139, -R33.H0_H0, -RZ.H0_H0 ;  /* 0xa00000ff218bc230 */ /* 0x000fe40000000900 */
[----:B------:R-:W-:Y:S01]  /*11c40*/  @!P2 HADD2 R138, -R32.H0_H0, -RZ.H0_H0 ;  /* 0xa00000ff208aa230 */ /* 0x000fe20000000900 */
[----:B------:R-:W-:Y:S02]  /*11c50*/  LOP3.LUT R4, R4, 0xffff, RZ, 0xc0, !PT ;  /* 0x0000ffff04047812 */ /* 0x000fe400078ec0ff */
[----:B------:R-:W-:Y:S01]  /*11c60*/  F2FP.PACK_AB R29, R6, R8 ;  /* 0x00000008061d723e */ /* 0x000fe200000000ff */
[----:B------:R-:W-:Y:S01]  /*11c70*/  MUFU.EX2 R24, R37 ;  /* 0x0000002500187308 */ /* 0x000fe20000000800 */
[----:B------:R-:W-:Y:S01]  /*11c80*/  FMUL.FTZ R9, R87, R2 ;  /* 0x0000000257097220 */ /* 0x000fe20000410000 */
[----:B------:R-:W-:-:S06]  /*11c90*/  MOV R188, R193 ;  /* 0x000000c100bc7202 */ /* 0x000fcc0000000f00 */
[----:B------:R1:W-:Y:S01]  /*11ca0*/  MUFU.EX2 R64, R53 ;  /* 0x0000003500407308 */ /* 0x0003e20000000800 */
[----:B------:R-:W-:Y:S01]  /*11cb0*/  MOV R185, R215 ;  /* 0x000000d700b97202 */ /* 0x000fe20000000f00 */
[----:B------:R-:W-:Y:S01]  /*11cc0*/  IMAD.MOV.U32 R193, RZ, RZ, R178 ;  /* 0x000000ffffc17224 */ /* 0x000fe200078e00b2 */
[----:B------:R-:W-:Y:S01]  /*11cd0*/  PRMT R52, R22, 0x7632, R52 ;  /* 0x0000763216347816 */ /* 0x000fe20000000034 */
[----:B------:R-:W-:Y:S02]  /*11ce0*/  IMAD.MOV.U32 R186, RZ, RZ, R243 ;  /* 0x000000ffffba7224 */ /* 0x000fe400078e00f3 */
[----:B------:R-:W-:Y:S02]  /*11cf0*/  IMAD.MOV.U32 R196, RZ, RZ, R209 ;  /* 0x000000ffffc47224 */ /* 0x000fe400078e00d1 */
[----:B------:R-:W-:Y:S02]  /*11d00*/  IMAD.MOV.U32 R197, RZ, RZ, R207 ;  /* 0x000000ffffc57224 */ /* 0x000fe400078e00cf */
[-C--:B------:R-:W-:Y:S01]  /*11d10*/  FMUL.FTZ R173, R50, R2.reuse ;  /* 0x0000000232ad7220 */ /* 0x080fe20000410000 */
[----:B-1----:R-:W-:Y:S01]  /*11d20*/  PRMT R53, R22, 0x7610, R53 ;  /* 0x0000761016357816 */ /* 0x002fe20000000035 */
[----:B------:R-:W-:-:S02]  /*11d30*/  FMUL.FTZ R172, R66, R2 ;  /* 0x0000000242ac7220 */ /* 0x000fc40000410000 */
[-C--:B------:R-:W-:Y:S02]  /*11d40*/  FMUL.FTZ R156, R67, R2.reuse ;  /* 0x00000002439c7220 */ /* 0x080fe40000410000 */
[----:B------:R-:W-:Y:S01]  /*11d50*/  @!P5 HADD2 R164, -R53.H0_H0, -RZ.H0_H0 ;  /* 0xa00000ff35a4d230 */ /* 0x000fe20000000900 */
[-C--:B------:R-:W-:Y:S01]  /*11d60*/  FMUL.FTZ R243, R171, R2.reuse ;  /* 0x00000002abf37220 */ /* 0x080fe20000410000 */
[----:B------:R-:W-:Y:S01]  /*11d70*/  PRMT R66, R53, 0x5410, R52 ;  /* 0x0000541035427816 */ /* 0x000fe20000000034 */
[-C--:B------:R-:W-:Y:S02]  /*11d80*/  FMUL.FTZ R171, R82, R2.reuse ;  /* 0x0000000252ab7220 */ /* 0x080fe40000410000 */
[-C--:B------:R-:W-:Y:S02]  /*11d90*/  FMUL.FTZ R207, R98, R2.reuse ;  /* 0x0000000262cf7220 */ /* 0x080fe40000410000 */
[-C--:B------:R-:W-:Y:S01]  /*11da0*/  FMUL.FTZ R8, R102, R2.reuse ;  /* 0x0000000266087220 */ /* 0x080fe20000410000 */
[----:B------:R-:W-:Y:S01]  /*11db0*/  MOV R102, R9 ;  /* 0x0000000900667202 */ /* 0x000fe20000000f00 */
[-C--:B------:R-:W-:Y:S01]  /*11dc0*/  FMUL.FTZ R235, R114, R2.reuse ;  /* 0x0000000272eb7220 */ /* 0x080fe20000410000 */
[----:B------:R-:W-:Y:S01]  /*11dd0*/  @!P5 PRMT R53, R164, 0x5410, RZ ;  /* 0x00005410a435d816 */ /* 0x000fe200000000ff */
[----:B------:R-:W-:-:S02]  /*11de0*/  FMUL.FTZ R98, R130, R2 ;  /* 0x0000000282627220 */ /* 0x000fc40000410000 */
        /* <DEDUP_REMOVED lines=28> */
[----:B------:R-:W-:Y:S01]  /*11fb0*/  PRMT R36, R7, 0x7610, R36 ;  /* 0x0000761007247816 */ /* 0x000fe20000000024 */
[----:B------:R-:W-:Y:S01]  /*11fc0*/  FMUL.FTZ R158, R42, R3 ;  /* 0x000000032a9e7220 */ /* 0x000fe20000410000 */
[----:B--2---:R-:W-:Y:S01]  /*11fd0*/  LOP3.LUT R26, R35, R205, R174, 0x96, !PT ;  /* 0x000000cd231a7212 */ /* 0x004fe200078e96ae */
[----:B---3--:R-:W-:Y:S01]  /*11fe0*/  FFMA.FTZ R27, R184, R2, R0 ;  /* 0x00000002b81b7223 */ /* 0x008fe20000010000 */
[----:B------:R-:W-:Y:S01]  /*11ff0*/  F2FP.PACK_AB R0, R23, R0 ;  /* 0x000000001700723e */ /* 0x000fe200000000ff */
[----:B------:R-:W-:Y:S01]  /*12000*/  IMAD.MOV.U32 R174, RZ, RZ, R168 ;  /* 0x000000ffffae7224 */ /* 0x000fe200078e00a8 */
[----:B------:R-:W-:-:S02]  /*12010*/  PRMT R168, R33, 0x5410, R32 ;  /* 0x0000541021a87816 */ /* 0x000fc40000000020 */
[----:B------:R-:W-:Y:S02]  /*12020*/  PRMT R48, R0, 0x7632, R48 ;  /* 0x0000763200307816 */ /* 0x000fe40000000030 */
[----:B------:R-:W-:Y:S02]  /*12030*/  @!P4 PRMT R33, R139, 0x5410, RZ ;  /* 0x000054108b21c816 */ /* 0x000fe400000000ff */
[----:B------:R-:W-:Y:S02]  /*12040*/  @!P2 PRMT R32, R138, 0x5410, RZ ;  /* 0x000054108a20a816 */ /* 0x000fe400000000ff */
[C---:B------:R-:W-:Y:S02]  /*12050*/  ISETP.GE.U32.AND P4, PT, R217.reuse, R5, PT ;  /* 0x00000005d900720c */ /* 0x040fe40003f86070 */
[----:B------:R-:W-:Y:S01]  /*12060*/  ISETP.GE.U32.AND P2, PT, R217, R4, PT ;  /* 0x00000004d900720c */ /* 0x000fe20003f46070 */
[----:B------:R-:W-:Y:S01]  /*12070*/  IMAD.WIDE.U32 R4, R21, -0x2daee0ad, RZ ;  /* 0xd2511f5315047825 */ /* 0x000fe200078e00ff */
[----:B------:R-:W-:Y:S01]  /*12080*/  PRMT R49, R0, 0x7610, R49 ;  /* 0x0000761000317816 */ /* 0x000fe20000000031 */
[----:B------:R-:W-:Y:S01]  /*12090*/  @!P6 HADD2 R160, -R48.H0_H0, -RZ.H0_H0 ;  /* 0xa00000ff30a0e230 */ /* 0x000fe20000000900 */
[----:B------:R-:W-:-:S02]  /*120a0*/  LOP3.LUT R0, R20, 0xff, RZ, 0xc0, !PT ;  /* 0x000000ff14007812 */ /* 0x000fc400078ec0ff */
[----:B------:R-:W-:Y:S02]  /*120b0*/  LOP3.LUT R6, R5, R244, R10, 0x96, !PT ;  /* 0x000000f405067212 */ /* 0x000fe400078e960a */
        /* <DEDUP_REMOVED lines=8> */
[----:B------:R-:W1:Y:S01]  /*12140*/  MUFU.EX2 R0, R25 ;  /* 0x0000001900007308 */ /* 0x000e620000000800 */
[----:B------:R-:W-:Y:S02]  /*12150*/  IMAD.MOV.U32 R184, RZ, RZ, R242 ;  /* 0x000000ffffb87224 */ /* 0x000fe400078e00f2 */
[----:B------:R-:W-:-:S05]  /*12160*/  FMUL.FTZ R139, R163, R2 ;  /* 0x00000002a38b7220 */ /* 0x000fca0000410000 */
[----:B------:R2:W3:Y:S01]  /*12170*/  MUFU.EX2 R25, R65 ;  /* 0x0000004100197308 */ /* 0x0004e20000000800 */
[-C--:B------:R-:W-:Y:S02]  /*12180*/  FMUL.FTZ R242, R170, R2.reuse ;  /* 0x00000002aaf27220 */ /* 0x080fe40000410000 */
[----:B------:R-:W-:Y:S02]  /*12190*/  FMUL.FTZ R163, R118, R2 ;  /* 0x0000000276a37220 */ /* 0x000fe40000410000 */
[----:B------:R-:W-:Y:S02]  /*121a0*/  IMAD.MOV.U32 R10, RZ, RZ, R197 ;  /* 0x000000ffff0a7224 */ /* 0x000fe400078e00c5 */
[----:B------:R-:W-:Y:S02]  /*121b0*/  IMAD.MOV.U32 R170, RZ, RZ, R196 ;  /* 0x000000ffffaa7224 */ /* 0x000fe400078e00c4 */
[----:B------:R-:W-:Y:S02]  /*121c0*/  IMAD.MOV.U32 R67, RZ, RZ, R184 ;  /* 0x000000ffff437224 */ /* 0x000fe400078e00b8 */
[----:B------:R-:W-:-:S02]  /*121d0*/  IMAD.MOV.U32 R118, RZ, RZ, R156 ;  /* 0x000000ffff767224 */ /* 0x000fc400078e009c */
[-C--:B-1----:R-:W-:Y:S02]  /*121e0*/  FMUL.FTZ R152, R152, R0.reuse ;  /* 0x0000000098987220 */ /* 0x082fe40000410000 */
[-C--:B------:R-:W-:Y:S02]  /*121f0*/  FMUL.FTZ R153, R153, R0.reuse ;  /* 0x0000000099997220 */ /* 0x080fe40000410000 */
[----:B--2---:R-:W-:Y:S02]  /*12200*/  IMAD.MOV.U32 R65, RZ, RZ, R165 ;  /* 0x000000ffff417224 */ /* 0x004fe400078e00a5 */
        /* <DEDUP_REMOVED lines=23> */
[-C--:B----4-:R-:W-:Y:S02]  /*12380*/  FFMA.FTZ R28, R28, R0.reuse, R24 ;  /* 0x000000001c1c7223 */ /* 0x090fe40000010018 */
[-C--:B------:R-:W-:Y:S02]  /*12390*/  FMUL.FTZ R105, R105, R0.reuse ;  /* 0x0000000069697220 */ /* 0x080fe40000410000 */
[-C--:B------:R-:W-:Y:S02]  /*123a0*/  FMUL.FTZ R108, R108, R0.reuse ;  /* 0x000000006c6c7220 */ /* 0x080fe40000410000 */
[----:B------:R-:W-:-:S02]  /*123b0*/  FMUL.FTZ R109, R109, R0 ;  /* 0x000000006d6d7220 */ /* 0x000fc40000410000 */
[-C--:B------:R-:W-:Y:S02]  /*123c0*/  FMUL.FTZ R120, R120, R0.reuse ;  /* 0x0000000078787220 */ /* 0x080fe40000410000 */
[-C--:B------:R-:W-:Y:S02]  /*123d0*/  FMUL.FTZ R121, R121, R0.reuse ;  /* 0x0000000079797220 */ /* 0x080fe40000410000 */
[-C--:B------:R-:W-:Y:S02]  /*123e0*/  FMUL.FTZ R124, R124, R0.reuse ;  /* 0x000000007c7c7220 */ /* 0x080fe40000410000 */
[----:B------:R-:W-:Y:S01]  /*123f0*/  FMUL.FTZ R125, R125, R0 ;  /* 0x000000007d7d7220 */ /* 0x000fe20000410000 */
[----:B------:R-:W-:Y:S01]  /*12400*/  LOP3.LUT R0, R6, 0xff, RZ, 0xc0, !PT ;  /* 0x000000ff06007812 */ /* 0x000fe200078ec0ff */
[----:B------:R-:W-:-:S03]  /*12410*/  IMAD.MOV.U32 R176, RZ, RZ, R174 ;  /* 0x000000ffffb07224 */ /* 0x000fc600078e00ae */
[----:B------:R-:W-:Y:S01]  /*12420*/  ISETP.GE.U32.AND P5, PT, R217, R0, PT ;  /* 0x00000000d900720c */ /* 0x000fe20003fa6070 */
[----:B------:R-:W-:Y:S02]  /*12430*/  IMAD.MOV.U32 R174, RZ, RZ, R251 ;  /* 0x000000ffffae7224 */ /* 0x000fe400078e00fb */
[-C--:B------:R-:W-:Y:S02]  /*12440*/  FMUL.FTZ R251, R167, R2.reuse ;  /* 0x00000002a7fb7220 */ /* 0x080fe40000410000 */
[-C--:B------:R-:W-:Y:S02]  /*12450*/  FMUL.FTZ R175, R51, R2.reuse ;  /* 0x0000000233af7220 */ /* 0x080fe40000410000 */
[----:B------:R-:W-:Y:S01]  /*12460*/  FMUL.FTZ R20, R115, R2 ;  /* 0x0000000273147220 */ /* 0x000fe20000410000 */
[----:B---3--:R-:W-:Y:S01]  /*12470*/  F2FP.PACK_AB R2, R25, R64 ;  /* 0x000000401902723e */ /* 0x008fe200000000ff */
[----:B------:R-:W-:-:S03]  /*12480*/  @!P2 HADD2 R161, -R52.H0_H0, -RZ.H0_H0 ;  /* 0xa00000ff34a1a230 */ /* 0x000fc60000000900 */
[C---:B------:R-:W-:Y:S01]  /*12490*/  PRMT R40, R2.reuse, 0x7610, R40 ;  /* 0x0000761002287816 */ /* 0x040fe20000000028 */
[----:B------:R-:W-:Y:S01]  /*124a0*/  FMUL.FTZ R159, R43, R3 ;  /* 0x000000032b9f7220 */ /* 0x000fe20000410000 */
[----:B------:R-:W-:Y:S01]  /*124b0*/  SHF.R.U32.HI R0, RZ, 0x18, R6 ;  /* 0x00000018ff007819 */ /* 0x000fe20000011606 */
[----:B------:R-:W-:Y:S01]  /*124c0*/  @!P5 HADD2 R42, -R36.H0_H0, -RZ.H0_H0 ;  /* 0xa00000ff242ad230 */ /* 0x000fe20000000900 */
[----:B------:R-:W-:Y:S01]  /*124d0*/  PRMT R41, R2, 0x7632, R41 ;  /* 0x0000763202297816 */ /* 0x000fe20000000029 */
[----:B------:R-:W-:Y:S01]  /*124e0*/  @!P6 HADD2 R43, -R40.H0_H0, -RZ.H0_H0 ;  /* 0xa00000ff282be230 */ /* 0x000fe20000000900 */
[----:B------:R-:W-:Y:S02]  /*124f0*/  PRMT R39, R7, 0x7632, R39 ;  /* 0x0000763207277816 */ /* 0x000fe40000000027 */
[----:B------:R-:W-:Y:S02]  /*12500*/  @!P2 PRMT R52, R161, 0x5410, RZ ;  /* 0x00005410a134a816 */ /* 0x000fe400000000ff */
[----:B------:R-:W-:-:S02]  /*12510*/  ISETP.GE.U32.AND P2, PT, R217, R0, PT ;  /* 0x00000000d900720c */ /* 0x000fc40003f46070 */
[----:B------:R-:W-:Y:S02]  /*12520*/  LOP3.LUT R0, R6, 0xffff, RZ, 0xc0, !PT ;  /* 0x0000ffff06007812 */ /* 0x000fe400078ec0ff */
[----:B------:R-:W-:Y:S01]  /*12530*/  PRMT R55, R40, 0x5410, R41 ;  /* 0x0000541028377816 */ /* 0x000fe20000000029 */
[----:B------:R-:W2:Y:S01]  /*12540*/  LDL.LU.64 R6, [R1+0x18] ;  /* 0x0000180001067983 */ /* 0x000ea20000300a00 */
[----:B------:R-:W-:Y:S02]  /*12550*/  PRMT R131, R36, 0x5410, R39 ;  /* 0x0000541024837816 */ /* 0x000fe40000000027 */
[----:B------:R-:W-:Y:S02]  /*12560*/  @!P6 PRMT R40, R43, 0x5410, RZ ;  /* 0x000054102b28e816 */ /* 0x000fe400000000ff */
[----:B------:R-:W-:Y:S02]  /*12570*/  @!P5 PRMT R36, R42, 0x5410, RZ ;  /* 0x000054102a24d816 */ /* 0x000fe400000000ff */
[----:B------:R-:W3:Y:S01]  /*12580*/  LDL.LU.64 R42, [R1+0x10] ;  /* 0x00001000012a7983 */ /* 0x000ee20000300a00 */
[----:B------:R-:W-:Y:S01]  /*12590*/  SHF.R.U32.HI R0, RZ, 0x8, R0 ;  /* 0x00000008ff007819 */ /* 0x000fe20000011600 */
[----:B------:R-:W-:Y:S01]  /*125a0*/  MUFU.EX2 R44, R68 ;  /* 0x00000044002c7308 */ /* 0x000fe20000000800 */
[----:B------:R-:W-:-:S02]  /*125b0*/  @!P4 HADD2 R38, -R41.H0_H0, -RZ.H0_H0 ;  /* 0xa00000ff2926c230 */ /* 0x000fc40000000900 */
[----:B------:R-:W-:-:S05]  /*125c0*/  LOP3.LUT R0, R0, 0xffff, RZ, 0xc0, !PT ;  /* 0x0000ffff00007812 */ /* 0x000fca00078ec0ff */
[----:B------:R-:W1:Y:S01]  /*125d0*/  MUFU.EX2 R245, R69 ;  /* 0x0000004500f57308 */ /* 0x000e620000000800 */
[----:B------:R-:W-:Y:S02]  /*125e0*/  @!P4 PRMT R41, R38, 0x5410, RZ ;  /* 0x000054102629c816 */ /* 0x000fe400000000ff */
[----:B------:R-:W-:Y:S01]  /*125f0*/  ISETP.GE.U32.AND P4, PT, R217, R0, PT ;  /* 0x00000000d900720c */ /* 0x000fe20003f86070 */
[----:B------:R-:W-:Y:S01]  /*12600*/  IMAD.MOV.U32 R22, RZ, RZ, R198 ;  /* 0x000000ffff167224 */ /* 0x000fe200078e00c6 */
[----:B------:R-:W-:Y:S01]  /*12610*/  MOV R11, R199 ;  /* 0x000000c7000b7202 */ /* 0x000fe20000000f00 */
[----:B------:R-:W-:Y:S01]  /*12620*/  IMAD.MOV.U32 R160, RZ, RZ, R187 ;  /* 0x000000ffffa07224 */ /* 0x000fe200078e00bb */
[----:B------:R-:W-:Y:S01]  /*12630*/  MOV R86, R186 ;  /* 0x000000ba00567202 */ /* 0x000fe20000000f00 */
[----:B------:R-:W-:Y:S02]  /*12640*/  IMAD.MOV.U32 R87, RZ, RZ, R175 ;  /* 0x000000ffff577224 */ /* 0x000fe400078e00af */
[----:B------:R-:W-:-:S02]  /*12650*/  IMAD.MOV.U32 R115, RZ, RZ, R174 ;  /* 0x000000ffff737224 */ /* 0x000fc400078e00ae */
[----:B------:R-:W-:Y:S01]  /*12660*/  IMAD.MOV.U32 R161, RZ, RZ, R195 ;  /* 0x000000ffffa17224 */ /* 0x000fe200078e00c3 */
[----:B-1----:R-:W-:Y:S01]  /*12670*/  F2FP.PACK_AB R0, R245, R44 ;  /* 0x0000002cf500723e */ /* 0x002fe200000000ff */
[----:B------:R-:W-:Y:S02]  /*12680*/  IMAD.MOV.U32 R21, RZ, RZ, R194 ;  /* 0x000000ffff157224 */ /* 0x000fe400078e00c2 */
[-C--:B------:R-:W-:Y:S01]  /*12690*/  FMUL.FTZ R167, R47, R3.reuse ;  /* 0x000000032fa77220 */ /* 0x080fe20000410000 */
[----:B------:R-:W-:Y:S01]  /*126a0*/  PRMT R38, R0, 0x7610, R38 ;  /* 0x0000761000267816 */ /* 0x000fe20000000026 */
[-C--:B------:R-:W-:Y:S01]  /*126b0*/  FMUL.FTZ R154, R154, R3.reuse ;  /* 0x000000039a9a7220 */ /* 0x080fe20000410000 */
[----:B------:R-:W-:Y:S01]  /*126c0*/  PRMT R37, R0, 0x7632, R37 ;  /* 0x0000763200257816 */ /* 0x000fe20000000025 */
[-C--:B------:R-:W-:Y:S01]  /*126d0*/  FMUL.FTZ R155, R155, R3.reuse ;  /* 0x000000039b9b7220 */ /* 0x080fe20000410000 */
[----:B------:R-:W-:Y:S01]  /*126e0*/  @!P4 HADD2 R47, -R39.H0_H0, -RZ.H0_H0 ;  /* 0xa00000ff272fc230 */ /* 0x000fe20000000900 */
[-C--:B------:R-:W-:Y:S01]  /*126f0*/  FMUL.FTZ R150, R150, R3.reuse ;  /* 0x0000000396967220 */ /* 0x080fe20000410000 */
[----:B------:R-:W-:Y:S01]  /*12700*/  LOP3.LUT R0, R4, 0xff, RZ, 0xc0, !PT ;  /* 0x000000ff04007812 */ /* 0x000fe200078ec0ff */
        /* <DEDUP_REMOVED lines=27> */
[----:B------:R-:W-:Y:S02]  /*128c0*/  ISETP.GE.U32.AND P6, PT, R217, R0, PT ;  /* 0x00000000d900720c */ /* 0x000fe40003fc6070 */
[----:B------:R-:W-:Y:S01]  /*128d0*/  @!P4 PRMT R39, R47, 0x5410, RZ ;  /* 0x000054102f27c816 */ /* 0x000fe200000000ff */
[----:B------:R-:W-:Y:S01]  /*128e0*/  IMAD.MOV.U32 R47, RZ, RZ, R65 ;  /* 0x000000ffff2f7224 */ /* 0x000fe200078e0041 */
[----:B------:R-:W-:Y:S01]  /*128f0*/  MOV R68, R130 ;  /* 0x0000008200447202 */ /* 0x000fe20000000f00 */
[----:B------:R-:W-:Y:S02]  /*12900*/  IMAD.MOV.U32 R69, RZ, RZ, R161 ;  /* 0x000000ffff457224 */ /* 0x000fe400078e00a1 */
[----:B------:R-:W-:-:S02]  /*12910*/  IMAD.MOV.U32 R65, RZ, RZ, R118 ;  /* 0x000000ffff417224 */ /* 0x000fc400078e0076 */
[----:B------:R-:W-:Y:S02]  /*12920*/  IMAD.MOV.U32 R161, RZ, RZ, R86 ;  /* 0x000000ffffa17224 */ /* 0x000fe400078e0056 */
[----:B------:R-:W-:Y:S02]  /*12930*/  IMAD.MOV.U32 R118, RZ, RZ, R67 ;  /* 0x000000ffff767224 */ /* 0x000fe400078e0043 */
[----:B------:R-:W-:Y:S01]  /*12940*/  IMAD.MOV.U32 R130, RZ, RZ, R170 ;  /* 0x000000ffff827224 */ /* 0x000fe200078e00aa */
[----:B------:R-:W-:Y:S01]  /*12950*/  MOV R170, R10 ;  /* 0x0000000a00aa7202 */ /* 0x000fe20000000f00 */
[----:B------:R-:W-:Y:S01]  /*12960*/  IMAD.MOV.U32 R86, RZ, RZ, R22 ;  /* 0x000000ffff567224 */ /* 0x000fe200078e0016 */
[--C-:B------:R-:W-:Y:S01]  /*12970*/  SHF.R.U32.HI R22, RZ, 0x10, R4.reuse ;  /* 0x00000010ff167819 */ /* 0x100fe20000011604 */
[----:B------:R-:W-:Y:S01]  /*12980*/  IMAD.MOV.U32 R67, RZ, RZ, R11 ;  /* 0x000000ffff437224 */ /* 0x000fe200078e000b */
[----:B------:R-:W-:Y:S02]  /*12990*/  LOP3.LUT R11, R4, 0xffff, RZ, 0xc0, !PT ;  /* 0x0000ffff040b7812 */ /* 0x000fe400078ec0ff */
[----:B------:R-:W-:Y:S01]  /*129a0*/  SHF.R.U32.HI R10, RZ, 0x18, R4 ;  /* 0x00000018ff0a7819 */ /* 0x000fe20000011604 */
[----:B------:R-:W-:Y:S01]  /*129b0*/  @!P3 HADD2 R46, -R38.H0_H0, -RZ.H0_H0 ;  /* 0xa00000ff262eb230 */ /* 0x000fe20000000900 */
[----:B------:R-:W-:Y:S01]  /*129c0*/  IMAD.MOV.U32 R79, RZ, RZ, R115 ;  /* 0x000000ffff4f7224 */ /* 0x000fe200078e0073 */
[----:B------:R-:W-:-:S03]  /*129d0*/  PRMT R115, R38, 0x5410, R37 ;  /* 0x0000541026737816 */ /* 0x000fc60000000025 */
[----:B------:R-:W-:Y:S01]  /*129e0*/  @!P3 PRMT R38, R46, 0x5410, RZ ;  /* 0x000054102e26b816 */ /* 0x000fe200000000ff */
[----:B------:R-:W-:Y:S01]  /*129f0*/  IMAD.MOV.U32 R46, RZ, RZ, R9 ;  /* 0x000000ffff2e7224 */ /* 0x000fe200078e0009 */
[----:B------:R-:W-:-:S05]  /*12a00*/  @!P2 HADD2 R45, -R37.H0_H0, -RZ.H0_H0 ;  /* 0xa00000ff252da230 */ /* 0x000fca0000000900 */
[----:B------:R-:W-:Y:S02]  /*12a10*/  @!P2 PRMT R37, R45, 0x5410, RZ ;  /* 0x000054102d25a816 */ /* 0x000fe400000000ff */
[----:B------:R-:W-:Y:S01]  /*12a20*/  ISETP.GE.U32.AND P5, PT, R217, R10, PT ;  /* 0x0000000ad900720c */ /* 0x000fe20003fa6070 */
[----:B------:R-:W-:Y:S02]  /*12a30*/  IMAD.MOV.U32 R10, RZ, RZ, R86 ;  /* 0x000000ffff0a7224 */ /* 0x000fe400078e0056 */
[----:B------:R-:W-:Y:S02]  /*12a40*/  IMAD.MOV.U32 R86, RZ, RZ, R67 ;  /* 0x000000ffff567224 */ /* 0x000fe400078e0043 */
[----:B------:R-:W-:Y:S01]  /*12a50*/  IMAD.MOV.U32 R67, RZ, RZ, R170 ;  /* 0x000000ffff437224 */ /* 0x000fe200078e00aa */
[----:B------:R-:W-:Y:S01]  /*12a60*/  PRMT R26, R29, 0x7632, R26 ;  /* 0x000076321d1a7816 */ /* 0x000fe2000000001a */
[----:B------:R-:W-:Y:S02]  /*12a70*/  IMAD.MOV.U32 R170, RZ, RZ, R160 ;  /* 0x000000ffffaa7224 */ /* 0x000fe400078e00a0 */
[----:B------:R-:W-:-:S02]  /*12a80*/  IMAD.MOV.U32 R160, RZ, RZ, R222 ;  /* 0x000000ffffa07224 */ /* 0x000fc400078e00de */
[----:B------:R-:W-:Y:S01]  /*12a90*/  MUFU.EX2 R222, R85 ;  /* 0x0000005500de7308 */ /* 0x000fe20000000800 */
[----:B------:R-:W-:Y:S01]  /*12aa0*/  IMAD.MOV.U32 R45, RZ, RZ, R21 ;  /* 0x000000ffff2d7224 */ /* 0x000fe200078e0015 */
[----:B--2---:R-:W-:Y:S02]  /*12ab0*/  LOP3.LUT R3, R3, R238, R6, 0x96, !PT ;  /* 0x000000ee03037212 */ /* 0x004fe400078e9606 */
[----:B---3--:R-:W-:-:S03]  /*12ac0*/  LOP3.LUT R0, R43, R239, R34, 0x96, !PT ;  /* 0x000000ef2b007212 */ /* 0x008fc600078e9622 */
[----:B------:R-:W-:-:S04]  /*12ad0*/  IMAD.WIDE.U32 R4, R3, -0x326172a9, RZ ;  /* 0xcd9e8d5703047825 */ /* 0x000fc800078e00ff */
[----:B------:R-:W-:-:S05]  /*12ae0*/  IMAD.WIDE.U32 R6, R0, -0x2daee0ad, RZ ;  /* 0xd2511f5300067825 */ /* 0x000fca00078e00ff */
[----:B------:R-:W-:Y:S02]  /*12af0*/  LOP3.LUT R0, R7, R237, R2, 0x96, !PT ;  /* 0x000000ed07007212 */ /* 0x000fe400078e9602 */
[----:B------:R-:W-:-:S05]  /*12b00*/  LOP3.LUT R2, R5, R218, R42, 0x96, !PT ;  /* 0x000000da05027212 */ /* 0x000fca00078e962a */
[----:B------:R-:W-:-:S05]  /*12b10*/  IMAD.WIDE.U32 R2, R2, -0x2daee0ad, RZ ;  /* 0xd2511f5302027825 */ /* 0x000fca00078e00ff */
[----:B------:R-:W-:Y:S01]  /*12b20*/  LOP3.LUT R3, R3, R183, R6, 0x96, !PT ;  /* 0x000000b703037212 */ /* 0x000fe200078e9606 */
[----:B------:R-:W-:-:S05]  /*12b30*/  IMAD.WIDE.U32 R6, R0, -0x326172a9, RZ ;  /* 0xcd9e8d5700067825 */ /* 0x000fca00078e00ff */
[----:B------:R-:W-:Y:S01]  /*12b40*/  LOP3.LUT R0, R7, R47, R4, 0x96, !PT ;  /* 0x0000002f07007212 */ /* 0x000fe200078e9604 */
[----:B------:R-:W-:-:S04]  /*12b50*/  IMAD.MOV.U32 R43, RZ, RZ, R8 ;  /* 0x000000ffff2b7224 */ /* 0x000fc800078e0008 */
[----:B------:R-:W-:-:S05]  /*12b60*/  IMAD.WIDE.U32 R8, R0, -0x2daee0ad, RZ ;  /* 0xd2511f5300087825 */ /* 0x000fca00078e00ff */
[----:B------:R-:W-:Y:S01]  /*12b70*/  LOP3.LUT R2, R9, R182, R2, 0x96, !PT ;  /* 0x000000b609027212 */ /* 0x000fe200078e9602 */
[----:B------:R-:W-:-:S04]  /*12b80*/  IMAD.WIDE.U32 R4, R3, -0x326172a9, RZ ;  /* 0xcd9e8d5703047825 */ /* 0x000fc800078e00ff */
[----:B------:R-:W-:-:S05]  /*12b90*/  IMAD.WIDE.U32 R2, R2, -0x326172a9, RZ ;  /* 0xcd9e8d5702027825 */ /* 0x000fca00078e00ff */
[----:B------:R-:W-:-:S04]  /*12ba0*/  LOP3.LUT R0, R2, 0xff, RZ, 0xc0, !PT ;  /* 0x000000ff02007812 */ /* 0x000fc800078ec0ff */
[----:B------:R-:W-:Y:S02]  /*12bb0*/  ISETP.GE.U32.AND P2, PT, R217, R0, PT ;  /* 0x00000000d900720c */ /* 0x000fe40003f46070 */
[----:B------:R-:W-:Y:S01]  /*12bc0*/  SHF.R.U32.HI R0, RZ, 0x8, R11 ;  /* 0x00000008ff007819 */ /* 0x000fe2000001160b */
[----:B------:R-:W-:-:S03]  /*12bd0*/  FADD.FTZ R7, R23, R27 ;  /* 0x0000001b17077221 */ /* 0x000fc60000010000 */
[----:B------:R-:W-:Y:S01]  /*12be0*/  LOP3.LUT R0, R0, 0xffff, RZ, 0xc0, !PT ;  /* 0x0000ffff00007812 */ /* 0x000fe200078ec0ff */
[----:B------:R-:W-:Y:S01]  /*12bf0*/  IMAD.MOV.U32 R42, RZ, RZ, R20 ;  /* 0x000000ffff2a7224 */ /* 0x000fe200078e0014 */
[----:B------:R-:W-:Y:S02]  /*12c00*/  LOP3.LUT R4, R3, R181, R4, 0x96, !PT ;  /* 0x000000b503047212 */ /* 0x000fe400078e9604 */
[----:B------:R-:W-:Y:S02]  /*12c10*/  PRMT R27, R29, 0x7610, R27 ;  /* 0x000076101d1b7816 */ /* 0x000fe4000000001b */
[----:B------:R-:W-:Y:S02]  /*12c20*/  LOP3.LUT R3, R2, 0xffff, RZ, 0xc0, !PT ;  /* 0x0000ffff02037812 */ /* 0x000fe400078ec0ff */
[----:B------:R-:W-:Y:S02]  /*12c30*/  SHF.R.U32.HI R20, RZ, 0x10, R2 ;  /* 0x00000010ff147819 */ /* 0x000fe40000011602 */
[----:B------:R-:W-:-:S02]  /*12c40*/  ISETP.GE.U32.AND P4, PT, R217, R0, PT ;  /* 0x00000000d900720c */ /* 0x000fc40003f86070 */
[----:B------:R-:W-:Y:S01]  /*12c50*/  SHF.R.U32.HI R2, RZ, 0x18, R2 ;  /* 0x00000018ff027819 */ /* 0x000fe20000011602 */
[----:B------:R-:W-:Y:S01]  /*12c60*/  IMAD.MOV.U32 R9, RZ, RZ, R235 ;  /* 0x000000ffff097224 */ /* 0x000fe200078e00eb */
[----:B------:R1:W2:Y:S01]  /*12c70*/  MUFU.EX2 R0, R80 ;  /* 0x0000005000007308 */ /* 0x0002a20000000800 */
[----:B------:R-:W-:Y:S01]  /*12c80*/  @!P6 HADD2 R51, -R27.H0_H0, -RZ.H0_H0 ;  /* 0xa00000ff1b33e230 */ /* 0x000fe20000000900 */
[----:B------:R-:W-:Y:S02]  /*12c90*/  ISETP.GE.U32.AND P3, PT, R217, R2, PT ;  /* 0x00000002d900720c */ /* 0x000fe40003f66070 */
[----:B------:R-:W-:-:S04]  /*12ca0*/  LOP3.LUT R2, R22, 0xff, RZ, 0xc0, !PT ;  /* 0x000000ff16027812 */ /* 0x000fc800078ec0ff */
[----:B------:R-:W3:Y:S01]  /*12cb0*/  MUFU.EX2 R235, R84 ;  /* 0x0000005400eb7308 */ /* 0x000ee20000000800 */
[----:B------:R-:W-:Y:S01]  /*12cc0*/  @!P4 HADD2 R50, -R26.H0_H0, -RZ.H0_H0 ;  /* 0xa00000ff1a32c230 */ /* 0x000fe20000000900 */
[----:B-1----:R-:W-:Y:S01]  /*12cd0*/  IMAD.MOV.U32 R80, RZ, RZ, R130 ;  /* 0x000000ffff507224 */ /* 0x002fe200078e0082 */
[----:B------:R-:W-:Y:S02]  /*12ce0*/  PRMT R130, R27, 0x5410, R26 ;  /* 0x000054101b827816 */ /* 0x000fe4000000001a */
[----:B------:R-:W-:Y:S02]  /*12cf0*/  @!P6 PRMT R27, R51, 0x5410, RZ ;  /* 0x00005410331be816 */ /* 0x000fe400000000ff */
[----:B------:R-:W-:Y:S02]  /*12d00*/  ISETP.GE.U32.AND P6, PT, R217, R2, PT ;  /* 0x00000002d900720c */ /* 0x000fe40003fc6070 */
[----:B------:R-:W-:-:S04]  /*12d10*/  SHF.R.U32.HI R2, RZ, 0x8, R3 ;  /* 0x00000008ff027819 */ /* 0x000fc80000011603 */
[----:B------:R-:W-:Y:S02]  /*12d20*/  LOP3.LUT R2, R2, 0xffff, RZ, 0xc0, !PT ;  /* 0x0000ffff02027812 */ /* 0x000fe400078ec0ff */
[----:B------:R-:W-:Y:S01]  /*12d30*/  @!P4 PRMT R26, R50, 0x5410, RZ ;  /* 0x00005410321ac816 */ /* 0x000fe200000000ff */
[C---:B--2---:R-:W-:Y:S01]  /*12d40*/  FADD.FTZ R11, R0.reuse, R28 ;  /* 0x0000001c000b7221 */ /* 0x044fe20000010000 */
[----:B------:R-:W-:Y:S02]  /*12d50*/  ISETP.GE.U32.AND P4, PT, R217, R2, PT ;  /* 0x00000002d900720c */ /* 0x000fe40003f86070 */
[----:B------:R-:W-:Y:S02]  /*12d60*/  F2FP.PACK_AB R2, R0, R24 ;  /* 0x000000180002723e */ /* 0x000fe400000000ff */
[----:B---3--:R-:W-:Y:S02]  /*12d70*/  F2FP.PACK_AB R0, R222, R235 ;  /* 0x000000ebde00723e */ /* 0x008fe400000000ff */
[----:B------:R-:W-:-:S02]  /*12d80*/  MOV R84, R103 ;  /* 0x0000006700547202 */ /* 0x000fc40000000f00 */
[C---:B------:R-:W-:Y:S02]  /*12d90*/  PRMT R29, R0.reuse, 0x7610, R29 ;  /* 0x00007610001d7816 */ /* 0x040fe4000000001d */
[----:B------:R-:W-:Y:S02]  /*12da0*/  MOV R23, R9 ;  /* 0x0000000900177202 */ /* 0x000fe40000000f00 */
[----:B------:R1:W-:Y:S01]  /*12db0*/  MUFU.EX2 R9, R96 ;  /* 0x0000006000097308 */ /* 0x0003e20000000800 */
[----:B------:R-:W-:Y:S01]  /*12dc0*/  @!P6 HADD2 R54, -R29.H0_H0, -RZ.H0_H0 ;  /* 0xa00000ff1d36e230 */ /* 0x000fe20000000900 */
[----:B------:R-:W-:Y:S02]  /*12dd0*/  PRMT R28, R0, 0x7632, R28 ;  /* 0x00007632001c7816 */ /* 0x000fe4000000001c */
[----:B------:R-:W-:Y:S02]  /*12de0*/  LOP3.LUT R0, R4, 0xff, RZ, 0xc0, !PT ;  /* 0x000000ff04007812 */ /* 0x000fe400078ec0ff */
[----:B------:R-:W-:-:S02]  /*12df0*/  PRMT R103, R29, 0x5410, R28 ;  /* 0x000054101d677816 */ /* 0x000fc4000000001c */
[----:B------:R-:W-:Y:S01]  /*12e00*/  @!P6 PRMT R29, R54, 0x5410, RZ ;  /* 0x00005410361de816 */ /* 0x000fe200000000ff */
[----:B-1----:R-:W-:Y:S02]  /*12e10*/  IMAD.MOV.U32 R96, RZ, RZ, R84 ;  /* 0x000000ffff607224 */ /* 0x002fe400078e0054 */
[----:B------:R-:W-:Y:S02]  /*12e20*/  IMAD.MOV.U32 R84, RZ, RZ, R10 ;  /* 0x000000ffff547224 */ /* 0x000fe400078e000a */
[----:B------:R-:W1:Y:S01]  /*12e30*/  MUFU.EX2 R10, R97 ;  /* 0x00000061000a7308 */ /* 0x000e620000000800 */
[----:B------:R-:W-:Y:S02]  /*12e40*/  ISETP.GE.U32.AND P6, PT, R217, R0, PT ;  /* 0x00000000d900720c */ /* 0x000fe40003fc6070 */
[----:B------:R-:W-:Y:S01]  /*12e50*/  LOP3.LUT R0, R4, 0xffff, RZ, 0xc0, !PT ;  /* 0x0000ffff04007812 */ /* 0x000fe200078ec0ff */
[----:B------:R-:W-:Y:S01]  /*12e60*/  @!P5 HADD2 R56, -R28.H0_H0, -RZ.H0_H0 ;  /* 0xa00000ff1c38d230 */ /* 0x000fe20000000900 */
[----:B------:R-:W-:-:S02]  /*12e70*/  LOP3.LUT R21, R5, R82, R6, 0x96, !PT ;  /* 0x0000005205157212 */ /* 0x000fc400078e9606 */
[----:B------:R-:W-:Y:S02]  /*12e80*/  SHF.R.U32.HI R0, RZ, 0x8, R0 ;  /* 0x00000008ff007819 */ /* 0x000fe40000011600 */
[----:B------:R-:W-:Y:S01]  /*12e90*/  PRMT R6, R2, 0x7610, R6 ;  /* 0x0000761002067816 */ /* 0x000fe20000000006 */
[----:B------:R-:W-:Y:S01]  /*12ea0*/  FADD.FTZ R22, R64, R7 ;  /* 0x0000000740167221 */ /* 0x000fe20000010000 */
[----:B------:R-:W-:Y:S02]  /*12eb0*/  LOP3.LUT R0, R0, 0xffff, RZ, 0xc0, !PT ;  /* 0x0000ffff00007812 */ /* 0x000fe400078ec0ff */
[----:B------:R-:W-:Y:S01]  /*12ec0*/  @!P5 PRMT R28, R56, 0x5410, RZ ;  /* 0x00005410381cd816 */ /* 0x000fe200000000ff */
[----:B------:R-:W-:Y:S01]  /*12ed0*/  @!P6 HADD2 R57, -R6.H0_H0, -RZ.H0_H0 ;  /* 0xa00000ff0639e230 */ /* 0x000fe20000000900 */
[----:B-1----:R-:W-:Y:S02]  /*12ee0*/  F2FP.PACK_AB R7, R10, R9 ;  /* 0x000000090a07723e */ /* 0x002fe400000000ff */
[----:B------:R-:W-:Y:S01]  /*12ef0*/  PRMT R5, R2, 0x7632, R5 ;  /* 0x0000763202057816 */ /* 0x000fe20000000005 */
[----:B------:R-:W-:Y:S01]  /*12f00*/  IMAD.WIDE.U32 R2, R21, -0x2daee0ad, RZ ;  /* 0xd2511f5315027825 */ /* 0x000fe200078e00ff */
[----:B------:R-:W-:-:S02]  /*12f10*/  ISETP.GE.U32.AND P5, PT, R217, R0, PT ;  /* 0x00000000d900720c */ /* 0x000fc40003fa6070 */
[----:B------:R-:W-:Y:S02]  /*12f20*/  LOP3.LUT R0, R20, 0xff, RZ, 0xc0, !PT ;  /* 0x000000ff14007812 */ /* 0x000fe400078ec0ff */
[----:B------:R-:W-:Y:S02]  /*12f30*/  PRMT R21, R7, 0x7610, R21 ;  /* 0x0000761007157816 */ /* 0x000fe40000000015 */
[----:B------:R-:W-:Y:S02]  /*12f40*/  PRMT R54, R6, 0x5410, R5 ;  /* 0x0000541006367816 */ /* 0x000fe40000000005 */
[----:B------:R-:W-:Y:S01]  /*12f50*/  @!P6 PRMT R6, R57, 0x5410, RZ ;  /* 0x000054103906e816 */ /* 0x000fe200000000ff */
[----:B------:R-:W-:Y:S01]  /*12f60*/  IMAD.MOV.U32 R64, RZ, RZ, R23 ;  /* 0x000000ffff407224 */ /* 0x000fe200078e0017 */
[----:B------:R-:W-:Y:S01]  /*12f70*/  ISETP.GE.U32.AND P6, PT, R217, R0, PT ;  /* 0x00000000d900720c */ /* 0x000fe20003fc6070 */
[----:B------:R-:W-:Y:S01]  /*12f80*/  @!P2 HADD2 R59, -R21.H0_H0, -RZ.H0_H0 ;  /* 0xa00000ff153ba230 */ /* 0x000fe20000000900 */
[----:B------:R-:W-:-:S02]  /*12f90*/  LOP3.LUT R0, R3, R244, R8, 0x96, !PT ;  /* 0x000000f403007212 */ /* 0x000fc400078e9608 */
[----:B------:R-:W-:Y:S02]  /*12fa0*/  PRMT R7, R7, 0x7632, R7 ;  /* 0x0000763207077816 */ /* 0x000fe40000000007 */
[C---:B------:R-:W-:Y:S02]  /*12fb0*/  LOP3.LUT R8, R2.reuse, 0xff, RZ, 0xc0, !PT ;  /* 0x000000ff02087812 */ /* 0x040fe400078ec0ff */
[----:B------:R-:W-:Y:S02]  /*12fc0*/  LOP3.LUT R3, R2, 0xffff, RZ, 0xc0, !PT ;  /* 0x0000ffff02037812 */ /* 0x000fe400078ec0ff */
[--C-:B------:R-:W-:Y:S02]  /*12fd0*/  SHF.R.U32.HI R23, RZ, 0x10, R2.reuse ;  /* 0x00000010ff177819 */ /* 0x100fe40000011602 */
[----:B------:R-:W-:Y:S02]  /*12fe0*/  SHF.R.U32.HI R2, RZ, 0x18, R2 ;  /* 0x00000018ff027819 */ /* 0x000fe40000011602 */
[----:B------:R-:W-:-:S02]  /*12ff0*/  PRMT R51, R21, 0x5410, R7 ;  /* 0x0000541015337816 */ /* 0x000fc40000000007 */
[----:B------:R-:W-:Y:S01]  /*13000*/  @!P2 PRMT R21, R59, 0x5410, RZ ;  /* 0x000054103b15a816 */ /* 0x000fe200000000ff */
[----:B------:R-:W-:Y:S01]  /*13010*/  @!P5 HADD2 R58, -R5.H0_H0, -RZ.H0_H0 ;  /* 0xa00000ff053ad230 */ /* 0x000fe20000000900 */
[C---:B------:R-:W-:Y:S01]  /*13020*/  ISETP.GE.U32.AND P2, PT, R217.reuse, R2, PT ;  /* 0x00000002d900720c */ /* 0x040fe20003f46070 */
[----:B------:R-:W-:Y:S01]  /*13030*/  IMAD.MOV.U32 R59, RZ, RZ, R42 ;  /* 0x000000ffff3b7224 */ /* 0x000fe200078e002a */
[----:B------:R-:W-:Y:S01]  /*13040*/  SHF.R.U32.HI R2, RZ, 0x8, R3 ;  /* 0x00000008ff027819 */ /* 0x000fe20000011603 */
[----:B------:R-:W-:Y:S01]  /*13050*/  IMAD.MOV.U32 R42, RZ, RZ, R161 ;  /* 0x000000ffff2a7224 */ /* 0x000fe200078e00a1 */
[----:B------:R-:W-:Y:S01]  /*13060*/  @!P4 HADD2 R60, -R7.H0_H0, -RZ.H0_H0 ;  /* 0xa00000ff073cc230 */ /* 0x000fe20000000900 */
[----:B------:R-:W-:Y:S01]  /*13070*/  IMAD.MOV.U32 R161, RZ, RZ, R163 ;  /* 0x000000ffffa17224 */ /* 0x000fe200078e00a3 */
[----:B------:R-:W-:Y:S01]  /*13080*/  LOP3.LUT R3, R2, 0xffff, RZ, 0xc0, !PT ;  /* 0x0000ffff02037812 */ /* 0x000fe200078ec0ff */
[----:B------:R-:W-:Y:S01]  /*13090*/  IMAD.MOV.U32 R163, RZ, RZ, R170 ;  /* 0x000000ffffa37224 */ /* 0x000fe200078e00aa */
[----:B------:R-:W-:Y:S01]  /*130a0*/  @!P5 PRMT R5, R58, 0x5410, RZ ;  /* 0x000054103a05d816 */ /* 0x000fe200000000ff */
[----:B------:R-:W-:Y:S01]  /*130b0*/  IMAD.MOV.U32 R170, RZ, RZ, R219 ;  /* 0x000000ffffaa7224 */ /* 0x000fe200078e00db */
[----:B------:R-:W-:Y:S01]  /*130c0*/  ISETP.GE.U32.AND P5, PT, R217, R8, PT ;  /* 0x00000008d900720c */ /* 0x000fe20003fa6070 */
[----:B------:R-:W-:Y:S01]  /*130d0*/  MUFU.EX2 R2, R113 ;  /* 0x0000007100027308 */ /* 0x000fe20000000800 */
[----:B------:R-:W-:-:S02]  /*130e0*/  PRMT R8, R81, 0x7632, R8 ;  /* 0x0000763251087816 */ /* 0x000fc40000000008 */
[----:B------:R-:W-:Y:S01]  /*130f0*/  @!P4 PRMT R7, R60, 0x5410, RZ ;  /* 0x000054103c07c816 */ /* 0x000fe200000000ff */
[----:B------:R-:W-:Y:S01]  /*13100*/  FADD.FTZ R20, R9, R11 ;  /* 0x0000000b09147221 */ /* 0x000fe20000010000 */
[----:B------:R-:W-:-:S03]  /*13110*/  ISETP.GE.U32.AND P4, PT, R217, R3, PT ;  /* 0x00000003d900720c */ /* 0x000fc60003f86070 */
[----:B------:R-:W1:Y:S01]  /*13120*/  MUFU.EX2 R219, R112 ;  /* 0x0000007000db7308 */ /* 0x000e620000000800 */
[C---:B------:R-:W-:Y:S02]  /*13130*/  LOP3.LUT R3, R0.reuse, 0xffff, RZ, 0xc0, !PT ;  /* 0x0000ffff00037812 */ /* 0x040fe400078ec0ff */
[----:B------:R-:W-:Y:S01]  /*13140*/  PRMT R9, R81, 0x7610, R9 ;  /* 0x0000761051097816 */ /* 0x000fe20000000009 */
[----:B------:R-:W-:Y:S01]  /*13150*/  @!P3 HADD2 R61, -R8.H0_H0, -RZ.H0_H0 ;  /* 0xa00000ff083db230 */ /* 0x000fe20000000900 */
[----:B------:R-:W-:Y:S02]  /*13160*/  SHF.R.U32.HI R3, RZ, 0x8, R3 ;  /* 0x00000008ff037819 */ /* 0x000fe40000011603 */
[----:B------:R-:W-:Y:S01]  /*13170*/  LOP3.LUT R11, R0, 0xff, RZ, 0xc0, !PT ;  /* 0x000000ff000b7812 */ /* 0x000fe200078ec0ff */
[----:B------:R-:W-:Y:S01]  /*13180*/  @!P6 HADD2 R62, -R9.H0_H0, -RZ.H0_H0 ;  /* 0xa00000ff093ee230 */ /* 0x000fe20000000900 */
[----:B------:R-:W-:Y:S01]  /*13190*/  IMAD.MOV.U32 R57, RZ, RZ, R80 ;  /* 0x000000ffff397224 */ /* 0x000fe200078e0050 */
[----:B------:R-:W-:Y:S01]  /*131a0*/  PRMT R50, R9, 0x5410, R8 ;  /* 0x0000541009327816 */ /* 0x000fe20000000008 */
[----:B------:R-:W-:Y:S01]  /*131b0*/  IMAD.MOV.U32 R80, RZ, RZ, R69 ;  /* 0x000000ffff507224 */ /* 0x000fe200078e0045 */
[----:B------:R-:W-:Y:S01]  /*131c0*/  @!P3 PRMT R8, R61, 0x5410, RZ ;  /* 0x000054103d08b816 */ /* 0x000fe200000000ff */
[----:B------:R-:W-:Y:S01]  /*131d0*/  IMAD.MOV.U32 R69, RZ, RZ, R118 ;  /* 0x000000ffff457224 */ /* 0x000fe200078e0076 */
[----:B------:R-:W-:Y:S01]  /*131e0*/  LOP3.LUT R3, R3, 0xffff, RZ, 0xc0, !PT ;  /* 0x0000ffff03037812 */ /* 0x000fe200078ec0ff */
[----:B------:R-:W-:Y:S01]  /*131f0*/  IMAD.MOV.U32 R118, RZ, RZ, R86 ;  /* 0x000000ffff767224 */ /* 0x000fe200078e0056 */
[C---:B------:R-:W-:Y:S01]  /*13200*/  ISETP.GE.U32.AND P3, PT, R217.reuse, R11, PT ;  /* 0x0000000bd900720c */ /* 0x040fe20003f66070 */
[----:B------:R-:W-:Y:S01]  /*13210*/  IMAD.MOV.U32 R86, RZ, RZ, R160 ;  /* 0x000000ffff567224 */ /* 0x000fe200078e00a0 */
[----:B------:R-:W-:Y:S01]  /*13220*/  @!P6 PRMT R9, R62, 0x5410, RZ ;  /* 0x000054103e09e816 */ /* 0x000fe200000000ff */
[----:B------:R-:W-:Y:S01]  /*13230*/  IMAD.MOV.U32 R81, RZ, RZ, R218 ;  /* 0x000000ffff517224 */ /* 0x000fe200078e00da */
[----:B------:R-:W-:Y:S01]  /*13240*/  MOV R160, R211 ;  /* 0x000000d300a07202 */ /* 0x000fe20000000f00 */
[----:B------:R-:W-:Y:S01]  /*13250*/  MUFU.EX2 R218, R116 ;  /* 0x0000007400da7308 */ /* 0x000fe20000000800 */
[----:B------:R-:W-:-:S02]  /*13260*/  ISETP.GE.U32.AND P6, PT, R217, R3, PT ;  /* 0x00000003d900720c */ /* 0x000fc40003fc6070 */
[----:B-1----:R-:W-:Y:S01]  /*13270*/  F2FP.PACK_AB R3, R219, R2 ;  /* 0x00000002db03723e */ /* 0x002fe200000000ff */
[----:B------:R-:W-:-:S04]  /*13280*/  IMAD.MOV.U32 R113, RZ, RZ, R183 ;  /* 0x000000ffff717224 */ /* 0x000fc800078e00b7 */
[----:B------:R-:W1:Y:S01]  /*13290*/  MUFU.EX2 R211, R128 ;  /* 0x0000008000d37308 */ /* 0x000e620000000800 */
[----:B------:R-:W-:Y:S02]  /*132a0*/  IMAD.MOV.U32 R60, RZ, RZ, R182 ;  /* 0x000000ffff3c7224 */ /* 0x000fe400078e00b6 */
[----:B------:R-:W-:Y:S01]  /*132b0*/  FADD.FTZ R11, R25, R22 ;  /* 0x00000016190b7221 */ /* 0x000fe20000010000 */
[----:B------:R-:W-:-:S04]  /*132c0*/  PRMT R25, R3, 0x7610, R25 ;  /* 0x0000761003197816 */ /* 0x000fc80000000019 */
[----:B------:R-:W-:Y:S01]  /*132d0*/  MUFU.EX2 R183, R100 ;  /* 0x0000006400b77308 */ /* 0x000fe20000000800 */
[----:B------:R-:W-:Y:S01]  /*132e0*/  PRMT R24, R3, 0x7632, R24 ;  /* 0x0000763203187816 */ /* 0x000fe20000000018 */
[----:B------:R-:W-:Y:S01]  /*132f0*/  @!P3 HADD2 R63, -R25.H0_H0, -RZ.H0_H0 ;  /* 0xa00000ff193fb230 */ /* 0x000fe20000000900 */
[----:B------:R-:W-:-:S05]  /*13300*/  FADD.FTZ R10, R10, R20 ;  /* 0x000000140a0a7221 */ /* 0x000fca0000010000 */
[----:B------:R-:W2:Y:S01]  /*13310*/  MUFU.EX2 R182, R101 ;  /* 0x0000006500b67308 */ /* 0x000ea20000000800 */
[----:B------:R-:W-:Y:S01]  /*13320*/  MOV R85, R79 ;  /* 0x0000004f00557202 */ /* 0x000fe20000000f00 */
[----:B------:R-:W-:Y:S01]  /*13330*/  IMAD.MOV.U32 R97, RZ, RZ, R68 ;  /* 0x000000ffff617224 */ /* 0x000fe200078e0044 */
[----:B------:R-:W-:Y:S01]  /*13340*/  MOV R79, R87 ;  /* 0x00000057004f7202 */ /* 0x000fe20000000f00 */
[----:B------:R-:W-:Y:S01]  /*13350*/  IMAD.MOV.U32 R68, RZ, RZ, R67 ;  /* 0x000000ffff447224 */ /* 0x000fe200078e0043 */
[----:B------:R-:W-:Y:S01]  /*13360*/  LOP3.LUT R3, R23, 0xff, RZ, 0xc0, !PT ;  /* 0x000000ff17037812 */ /* 0x000fe200078ec0ff */
[----:B------:R-:W-:Y:S01]  /*13370*/  IMAD.MOV.U32 R87, RZ, RZ, R83 ;  /* 0x000000ffff577224 */ /* 0x000fe200078e0053 */
[----:B------:R-:W-:Y:S01]  /*13380*/  @!P6 HADD2 R70, -R24.H0_H0, -RZ.H0_H0 ;  /* 0xa00000ff1846e230 */ /* 0x000fe20000000900 */
[----:B------:R-:W-:Y:S01]  /*13390*/  PRMT R67, R25, 0x5410, R24 ;  /* 0x0000541019437816 */ /* 0x000fe20000000018 */
[----:B------:R-:W-:Y:S01]  /*133a0*/  FADD.FTZ R83, R2, R10 ;  /* 0x0000000a02537221 */ /* 0x000fe20000010000 */
[----:B------:R-:W-:-:S02]  /*133b0*/  @!P3 PRMT R25, R63, 0x5410, RZ ;  /* 0x000054103f19b816 */ /* 0x000fc400000000ff */
[--C-:B------:R-:W-:Y:S02]  /*133c0*/  SHF.R.U32.HI R2, RZ, 0x18, R4.reuse ;  /* 0x00000018ff027819 */ /* 0x100fe40000011604 */
[----:B------:R-:W-:Y:S02]  /*133d0*/  ISETP.GE.U32.AND P3, PT, R217, R3, PT ;  /* 0x00000003d900720c */ /* 0x000fe40003f66070 */
[----:B-1----:R-:W-:Y:S02]  /*133e0*/  F2FP.PACK_AB R3, R211, R218 ;  /* 0x000000dad303723e */ /* 0x002fe400000000ff */
[----:B------:R-:W-:Y:S02]  /*133f0*/  @!P6 PRMT R24, R70, 0x5410, RZ ;  /* 0x000054104618e816 */ /* 0x000fe400000000ff */
[----:B------:R-:W-:Y:S02]  /*13400*/  ISETP.GE.U32.AND P6, PT, R217, R2, PT ;  /* 0x00000002d900720c */ /* 0x000fe40003fc6070 */
[----:B------:R-:W-:-:S02]  /*13410*/  SHF.R.U32.HI R2, RZ, 0x10, R4 ;  /* 0x00000010ff027819 */ /* 0x000fc40000011604 */
[C---:B------:R-:W-:Y:S02]  /*13420*/  PRMT R22, R3.reuse, 0x7632, R22 ;  /* 0x0000763203167816 */ /* 0x040fe40000000016 */
[----:B--2---:R-:W-:Y:S01]  /*13430*/  F2FP.PACK_AB R4, R182, R183 ;  /* 0x000000b7b604723e */ /* 0x004fe200000000ff */
[----:B------:R-:W-:Y:S01]  /*13440*/  IMAD.MOV.U32 R58, RZ, RZ, R84 ;  /* 0x000000ffff3a7224 */ /* 0x000fe200078e0054 */
[----:B------:R-:W-:Y:S01]  /*13450*/  PRMT R23, R3, 0x7610, R23 ;  /* 0x0000761003177816 */ /* 0x000fe20000000017 */
[----:B------:R-:W-:Y:S01]  /*13460*/  @!P4 HADD2 R72, -R22.H0_H0, -RZ.H0_H0 ;  /* 0xa00000ff1648c230 */ /* 0x000fe20000000900 */
[----:B------:R-:W-:Y:S01]  /*13470*/  PRMT R20, R4, 0x7610, R20 ;  /* 0x0000761004147816 */ /* 0x000fe20000000014 */
[----:B------:R-:W-:Y:S02]  /*13480*/  IMAD.MOV.U32 R84, RZ, RZ, R114 ;  /* 0x000000ffff547224 */ /* 0x000fe400078e0072 */
[----:B------:R-:W-:Y:S01]  /*13490*/  IMAD.MOV.U32 R56, RZ, RZ, R65 ;  /* 0x000000ffff387224 */ /* 0x000fe200078e0041 */
[----:B------:R-:W-:Y:S01]  /*134a0*/  PRMT R65, R23, 0x5410, R22 ;  /* 0x0000541017417816 */ /* 0x000fe20000000016 */
[--C-:B------:R-:W-:Y:S01]  /*134b0*/  FADD.FTZ R114, R44, R11.reuse ;  /* 0x0000000b2c727221 */ /* 0x100fe20000010000 */
[----:B------:R-:W-:Y:S01]  /*134c0*/  @!P3 HADD2 R73, -R20.H0_H0, -RZ.H0_H0 ;  /* 0xa00000ff1449b230 */ /* 0x000fe20000000900 */
[----:B------:R-:W-:-:S02]  /*134d0*/  PRMT R11, R4, 0x7632, R11 ;  /* 0x00007632040b7816 */ /* 0x000fc4000000000b */
[----:B------:R-:W-:Y:S01]  /*134e0*/  @!P4 PRMT R22, R72, 0x5410, RZ ;  /* 0x000054104816c816 */ /* 0x000fe200000000ff */
[----:B------:R-:W-:Y:S02]  /*134f0*/  IMAD.MOV.U32 R72, RZ, RZ, R81 ;  /* 0x000000ffff487224 */ /* 0x000fe400078e0051 */
[----:B------:R-:W-:Y:S01]  /*13500*/  IMAD.MOV.U32 R81, RZ, RZ, R64 ;  /* 0x000000ffff517224 */ /* 0x000fe200078e0040 */
[----:B------:R-:W-:Y:S02]  /*13510*/  PRMT R64, R20, 0x5410, R11 ;  /* 0x0000541014407816 */ /* 0x000fe4000000000b */
[----:B------:R-:W-:Y:S02]  /*13520*/  @!P3 PRMT R20, R73, 0x5410, RZ ;  /* 0x000054104914b816 */ /* 0x000fe400000000ff */
[----:B------:R-:W2:Y:S01]  /*13530*/  LDL R73, [R1+0xc8] ;  /* 0x0000c80001497983 */ /* 0x000ea20000100800 */
[----:B------:R-:W-:Y:S01]  /*13540*/  IMAD.MOV.U32 R62, RZ, RZ, R181 ;  /* 0x000000ffff3e7224 */ /* 0x000fe200078e00b5 */
[----:B------:R-:W1:Y:S08]  /*13550*/  MUFU.EX2 R3, R136 ;  /* 0x0000008800037308 */ /* 0x000e700000000800 */
[----:B------:R-:W3:Y:S01]  /*13560*/  MUFU.EX2 R181, R137 ;  /* 0x0000008900b57308 */ /* 0x000ee20000000800 */
[----:B------:R-:W-:-:S02]  /*13570*/  IMAD.MOV.U32 R112, RZ, RZ, R252 ;  /* 0x000000ffff707224 */ /* 0x000fc400078e00fc */
[----:B-1----:R-:W-:Y:S01]  /*13580*/  FADD.FTZ R252, R3, R117 ;  /* 0x0000007503fc7221 */ /* 0x002fe20000010000 */
[----:B---3--:R-:W-:Y:S01]  /*13590*/  F2FP.PACK_AB R3, R181, R3 ;  /* 0x00000003b503723e */ /* 0x008fe200000000ff */
[----:B------:R-:W-:-:S03]  /*135a0*/  IMAD.MOV.U32 R137, RZ, RZ, R62 ;  /* 0x000000ffff897224 */ /* 0x000fc600078e003e */
[C---:B------:R-:W-:Y:S02]  /*135b0*/  PRMT R10, R3.reuse, 0x7610, R10 ;  /* 0x00007610030a7816 */ /* 0x040fe4000000000a */
[----:B------:R-:W-:Y:S01]  /*135c0*/  PRMT R4, R3, 0x7632, R4 ;  /* 0x0000763203047816 */ /* 0x000fe20000000004 */
[----:B------:R-:W-:Y:S02]  /*135d0*/  IMAD.MOV.U32 R44, RZ, RZ, R113 ;  /* 0x000000ffff2c7224 */ /* 0x000fe400078e0071 */
[----:B------:R-:W-:Y:S02]  /*135e0*/  IMAD.MOV.U32 R62, RZ, RZ, R96 ;  /* 0x000000ffff3e7224 */ /* 0x000fe400078e0060 */
[----:B------:R-:W-:Y:S02]  /*135f0*/  IMAD.MOV.U32 R113, RZ, RZ, R46 ;  /* 0x000000ffff717224 */ /* 0x000fe400078e002e */
[----:B------:R-:W-:Y:S02]  /*13600*/  IMAD.MOV.U32 R46, RZ, RZ, R247 ;  /* 0x000000ffff2e7224 */ /* 0x000fe400078e00f7 */
[----:B------:R-:W-:Y:S01]  /*13610*/  IMAD.MOV.U32 R96, RZ, RZ, R246 ;  /* 0x000000ffff607224 */ /* 0x000fe200078e00f6 */
[----:B------:R-:W-:Y:S04]  /*13620*/  ST.E.U16 [R12.64+-0x80], R33 ;  /* 0xffff80210c007985 */ /* 0x000fe8000c101504 */
[----:B------:R1:W-:Y:S01]  /*13630*/  ST.E.U16 [R12.64+-0x7e], R32 ;  /* 0xffff82200c007985 */ /* 0x0003e2000c101504 */
[----:B------:R-:W-:Y:S01]  /*13640*/  @!P5 HADD2 R71, -R23.H0_H0, -RZ.H0_H0 ;  /* 0xa00000ff1747d230 */ /* 0x000fe20000000900 */
[----:B------:R-:W-:-:S04]  /*13650*/  LOP3.LUT R2, R2, 0xff, RZ, 0xc0, !PT ;  /* 0x000000ff02027812 */ /* 0x000fc800078ec0ff */
[----:B------:R-:W-:Y:S02]  /*13660*/  @!P5 PRMT R23, R71, 0x5410, RZ ;  /* 0x000054104717d816 */ /* 0x000fe400000000ff */
[----:B------:R-:W-:Y:S02]  /*13670*/  ISETP.GE.U32.AND P5, PT, R217, R2, PT ;  /* 0x00000002d900720c */ /* 0x000fe40003fa6070 */
[--C-:B------:R-:W-:Y:S02]  /*13680*/  SHF.R.U32.HI R2, RZ, 0x18, R0.reuse ;  /* 0x00000018ff027819 */ /* 0x100fe40000011600 */
[----:B------:R-:W-:-:S04]  /*13690*/  SHF.R.U32.HI R0, RZ, 0x10, R0 ;  /* 0x00000010ff007819 */ /* 0x000fc80000011600 */
[----:B------:R-:W-:Y:S02]  /*136a0*/  LOP3.LUT R0, R0, 0xff, RZ, 0xc0, !PT ;  /* 0x000000ff00007812 */ /* 0x000fe400078ec0ff */
[C---:B------:R-:W-:Y:S02]  /*136b0*/  ISETP.GE.U32.AND P4, PT, R217.reuse, R2, PT ;  /* 0x00000002d900720c */ /* 0x040fe40003f86070 */
[----:B------:R-:W-:Y:S02]  /*136c0*/  ISETP.GE.U32.AND P3, PT, R217, R0, PT ;  /* 0x00000000d900720c */ /* 0x000fe40003f66070 */
[C---:B------:R-:W-:Y:S02]  /*136d0*/  PRMT R2, R129.reuse, 0x7610, R2 ;  /* 0x0000761081027816 */ /* 0x040fe40000000002 */
[----:B------:R-:W-:Y:S02]  /*136e0*/  PRMT R0, R129, 0x7632, R0 ;  /* 0x0000763281007816 */ /* 0x000fe40000000000 */
[----:B--2---:R-:W-:-:S05]  /*136f0*/  LOP3.LUT R3, R15, R73, R240, 0x96, !PT ;  /* 0x000000490f037212 */ /* 0x004fca00078e96f0 */
[----:B------:R-:W-:-:S05]  /*13700*/  IMAD.WIDE.U32 R246, R3, -0x326172a9, RZ ;  /* 0xcd9e8d5703f67825 */ /* 0x000fca00078e00ff */
[----:B------:R-:W-:-:S05]  /*13710*/  LOP3.LUT R3, R247, R239, R34, 0x96, !PT ;  /* 0x000000eff7037212 */ /* 0x000fca00078e9622 */
[----:B-1----:R-:W-:Y:S01]  /*13720*/  IMAD.WIDE.U32 R32, R3, -0x2daee0ad, RZ ;  /* 0xd2511f5303207825 */ /* 0x002fe200078e00ff */
[----:B------:R-:W-:Y:S02]  /*13730*/  LOP3.LUT R3, R31, R238, R14, 0x96, !PT ;  /* 0x000000ee1f037212 */ /* 0x000fe400078e960e */
[----:B------:R-:W2:Y:S04]  /*13740*/  LDL.LU.64 R14, [R1+0x1a0] ;  /* 0x0001a000010e7983 */ /* 0x000ea80000300a00 */
[----:B------:R-:W3:Y:S04]  /*13750*/  LDL R129, [R1+0x124] ;  /* 0x0001240001817983 */ /* 0x000ee80000100800 */
[----:B------:R-:W4:Y:S01]  /*13760*/  LDL R117, [R1+0xd4] ;  /* 0x0000d40001757983 */ /* 0x000f220000100800 */
[----:B------:R-:W-:Y:S01]  /*13770*/  LOP3.LUT R33, R33, R237, R30, 0x96, !PT ;  /* 0x000000ed21217212 */ /* 0x000fe200078e961e */
[----:B------:R-:W-:-:S04]  /*13780*/  IMAD.WIDE.U32 R30, R3, -0x326172a9, RZ ;  /* 0xcd9e8d57031e7825 */ /* 0x000fc800078e00ff */
[----:B------:R-:W-:Y:S01]  /*13790*/  IMAD.WIDE.U32 R70, R33, -0x326172a9, RZ ;  /* 0xcd9e8d5721467825 */ /* 0x000fe200078e00ff */
[----:B------:R-:W-:-:S04]  /*137a0*/  LOP3.LUT R31, R31, R72, R246, 0x96, !PT ;  /* 0x000000481f1f7212 */ /* 0x000fc800078e96f6 */
[----:B------:R-:W-:Y:S01]  /*137b0*/  LOP3.LUT R3, R71, R47, R30, 0x96, !PT ;  /* 0x0000002f47037212 */ /* 0x000fe200078e961e */
[----:B------:R-:W-:Y:S01]  /*137c0*/  @!P5 HADD2 R78, -R2.H0_H0, -RZ.H0_H0 ;  /* 0xa00000ff024ed230 */ /* 0x000fe20000000900 */
[----:B------:R-:W-:Y:S01]  /*137d0*/  IMAD.WIDE.U32 R30, R31, -0x2daee0ad, RZ ;  /* 0xd2511f531f1e7825 */ /* 0x000fe200078e00ff */
[----:B------:R-:W-:-:S03]  /*137e0*/  MOV R136, R60 ;  /* 0x0000003c00887202 */ /* 0x000fc60000000f00 */
[----:B------:R-:W-:Y:S01]  /*137f0*/  IMAD.WIDE.U32 R100, R3, -0x2daee0ad, RZ ;  /* 0xd2511f5303647825 */ /* 0x000fe200078e00ff */
[----:B------:R-:W-:Y:S02]  /*13800*/  MOV R61, R43 ;  /* 0x0000002b003d7202 */ /* 0x000fe40000000f00 */
[----:B------:R-:W-:Y:S01]  /*13810*/  PRMT R43, R2, 0x5410, R0 ;  /* 0x00005410022b7816 */ /* 0x000fe20000000000 */
[----:B------:R-:W-:Y:S01]  /*13820*/  ST.E.U16 [R18.64+-0x80], R49 ;  /* 0xffff803112007985 */ /* 0x000fe2000c101504 */
[----:B------:R-:W-:Y:S01]  /*13830*/  @!P5 PRMT R2, R78, 0x5410, RZ ;  /* 0x000054104e02d816 */ /* 0x000fe200000000ff */
[----:B------:R-:W-:Y:S01]  /*13840*/  @!P6 HADD2 R77, -R0.H0_H0, -RZ.H0_H0 ;  /* 0xa00000ff004de230 */ /* 0x000fe20000000900 */
[----:B------:R-:W-:Y:S01]  /*13850*/  LOP3.LUT R3, R101, R136, R30, 0x96, !PT ;  /* 0x0000008865037212 */ /* 0x000fe200078e961e */
[----:B------:R-:W-:Y:S01]  /*13860*/  ST.E.U16 [R18.64+-0x7e], R48 ;  /* 0xffff823012007985 */ /* 0x000fe2000c101504 */
[----:B------:R-:W-:Y:S02]  /*13870*/  IMAD.MOV.U32 R63, RZ, RZ, R112 ;  /* 0x000000ffff3f7224 */ /* 0x000fe400078e0070 */
[----:B------:R-:W-:Y:S01]  /*13880*/  IMAD.MOV.U32 R112, RZ, RZ, R61 ;  /* 0x000000ffff707224 */ /* 0x000fe200078e003d */
[----:B------:R1:W-:Y:S01]  /*13890*/  ST.E.U16 [R16.64+-0x80], R6 ;  /* 0xffff800610007985 */ /* 0x0003e2000c101504 */
[----:B------:R-:W-:Y:S01]  /*138a0*/  IMAD.MOV.U32 R116, RZ, RZ, R113 ;  /* 0x000000ffff747224 */ /* 0x000fe200078e0071 */
[----:B------:R-:W-:Y:S01]  /*138b0*/  MOV R61, R62 ;  /* 0x0000003e003d7202 */ /* 0x000fe20000000f00 */
[----:B------:R-:W-:Y:S01]  /*138c0*/  IMAD.MOV.U32 R113, RZ, RZ, R81 ;  /* 0x000000ffff717224 */ /* 0x000fe200078e0051 */
[----:B------:R-:W-:Y:S01]  /*138d0*/  ST.E.U16 [R16.64+-0x7e], R5 ;  /* 0xffff820510007985 */ /* 0x000fe2000c101504 */
[----:B------:R-:W-:-:S02]  /*138e0*/  IMAD.MOV.U32 R81, RZ, RZ, R59 ;  /* 0x000000ffff517224 */ /* 0x000fc400078e003b */
[----:B------:R-:W-:Y:S01]  /*138f0*/  IMAD.MOV.U32 R62, RZ, RZ, R58 ;  /* 0x000000ffff3e7224 */ /* 0x000fe200078e003a */
[----:B------:R-:W-:Y:S01]  /*13900*/  @!P6 PRMT R0, R77, 0x5410, RZ ;  /* 0x000054104d00e816 */ /* 0x000fe200000000ff */
[----:B------:R-:W-:Y:S02]  /*13910*/  IMAD.MOV.U32 R59, RZ, RZ, R85 ;  /* 0x000000ffff3b7224 */ /* 0x000fe400078e0055 */
[----:B------:R-:W-:Y:S02]  /*13920*/  IMAD.MOV.U32 R58, RZ, RZ, R80 ;  /* 0x000000ffff3a7224 */ /* 0x000fe400078e0050 */
[----:B------:R-:W-:Y:S02]  /*13930*/  IMAD.MOV.U32 R85, RZ, RZ, R69 ;  /* 0x000000ffff557224 */ /* 0x000fe400078e0045 */
[----:B------:R-:W-:Y:S01]  /*13940*/  IMAD.MOV.U32 R80, RZ, RZ, R68 ;  /* 0x000000ffff507224 */ /* 0x000fe200078e0044 */
[----:B-1----:R-:W-:-:S05]  /*13950*/  LOP3.LUT R6, R31, R44, R32, 0x96, !PT ;  /* 0x0000002c1f067212 */ /* 0x002fca00078e9620 */
[----:B------:R-:W-:-:S04]  /*13960*/  IMAD.WIDE.U32 R68, R6, -0x326172a9, RZ ;  /* 0xcd9e8d5706447825 */ /* 0x000fc800078e00ff */
[----:B------:R-:W-:-:S04]  /*13970*/  IMAD.MOV.U32 R60, RZ, RZ, R45 ;  /* 0x000000ffff3c7224 */ /* 0x000fc800078e002d */
[----:B------:R-:W-:Y:S02]  /*13980*/  IMAD.MOV.U32 R128, RZ, RZ, R60 ;  /* 0x000000ffff807224 */ /* 0x000fe400078e003c */
[----:B------:R-:W-:Y:S01]  /*13990*/  IMAD.MOV.U32 R60, RZ, RZ, R57 ;  /* 0x000000ffff3c7224 */ /* 0x000fe200078e0039 */
[----:B------:R-:W-:Y:S01]  /*139a0*/  MOV R57, R97 ;  /* 0x0000006100397202 */ /* 0x000fe20000000f00 */
[----:B------:R-:W-:Y:S01]  /*139b0*/  IMAD.MOV.U32 R97, RZ, RZ, R56 ;  /* 0x000000ffff617224 */ /* 0x000fe200078e0038 */
[----:B------:R-:W-:Y:S01]  /*139c0*/  @!P2 HADD2 R74, -R11.H0_H0, -RZ.H0_H0 ;  /* 0xa00000ff0b4aa230 */ /* 0x000fe20000000900 */
[----:B------:R-:W-:Y:S01]  /*139d0*/  IMAD.MOV.U32 R56, RZ, RZ, R42 ;  /* 0x000000ffff387224 */ /* 0x000fe200078e002a */
[----:B------:R-:W-:Y:S01]  /*139e0*/  @!P4 HADD2 R75, -R4.H0_H0, -RZ.H0_H0 ;  /* 0xa00000ff044bc230 */ /* 0x000fe20000000900 */
[----:B------:R-:W-:Y:S01]  /*139f0*/  IMAD.MOV.U32 R45, RZ, RZ, R102 ;  /* 0x000000ffff2d7224 */ /* 0x000fe200078e0066 */
[----:B------:R-:W-:Y:S02]  /*13a00*/  PRMT R102, R10, 0x5410, R4 ;  /* 0x000054100a667816 */ /* 0x000fe40000000004 */
[----:B------:R-:W-:-:S02]  /*13a10*/  @!P2 PRMT R11, R74, 0x5410, RZ ;  /* 0x000054104a0ba816 */ /* 0x000fc400000000ff */
[----:B------:R-:W-:Y:S01]  /*13a20*/  @!P4 PRMT R4, R75, 0x5410, RZ ;  /* 0x000054104b04c816 */ /* 0x000fe200000000ff */
[----:B--2---:R1:W-:Y:S04]  /*13a30*/  ST.E.U16 [R14.64+-0x80], R2 ;  /* 0xffff80020e007985 */ /* 0x0043e8000c101504 */
[----:B------:R2:W-:Y:S01]  /*13a40*/  ST.E.U16 [R14.64+-0x7e], R0 ;  /* 0xffff82000e007985 */ /* 0x0005e2000c101504 */
[----:B-1----:R-:W-:-:S05]  /*13a50*/  IMAD.WIDE.U32 R2, R3, -0x326172a9, RZ ;  /* 0xcd9e8d5703027825 */ /* 0x002fca00078e00ff */
[----:B------:R-:W-:Y:S02]  /*13a60*/  SHF.R.U32.HI R6, RZ, 0x10, R2 ;  /* 0x00000010ff067819 */ /* 0x000fe40000011602 */
[----:B--2---:R-:W-:Y:S02]  /*13a70*/  LOP3.LUT R0, R3, R137, R68, 0x96, !PT ;  /* 0x0000008903007212 */ /* 0x004fe400078e9644 */
[C---:B------:R-:W-:Y:S02]  /*13a80*/  LOP3.LUT R3, R2.reuse, 0xffff, RZ, 0xc0, !PT ;  /* 0x0000ffff02037812 */ /* 0x040fe400078ec0ff */
[----:B------:R-:W-:Y:S02]  /*13a90*/  LOP3.LUT R30, R2, 0xff, RZ, 0xc0, !PT ;  /* 0x000000ff021e7812 */ /* 0x000fe400078ec0ff */
[----:B------:R-:W-:Y:S02]  /*13aa0*/  SHF.R.U32.HI R5, RZ, 0x18, R2 ;  /* 0x00000018ff057819 */ /* 0x000fe40000011602 */
[----:B------:R-:W-:-:S02]  /*13ab0*/  LOP3.LUT R2, R6, 0xff, RZ, 0xc0, !PT ;  /* 0x000000ff06027812 */ /* 0x000fc400078ec0ff */
[----:B------:R-:W-:Y:S02]  /*13ac0*/  SHF.R.U32.HI R3, RZ, 0x8, R3 ;  /* 0x00000008ff037819 */ /* 0x000fe40000011603 */
[----:B------:R-:W-:Y:S02]  /*13ad0*/  PRMT R31, R2, 0x5410, R5 ;  /* 0x00005410021f7816 */ /* 0x000fe40000000005 */
[----:B------:R-:W-:Y:S02]  /*13ae0*/  LOP3.LUT R2, R0, 0xffff, RZ, 0xc0, !PT ;  /* 0x0000ffff00027812 */ /* 0x000fe400078ec0ff */
[----:B------:R-:W-:Y:S02]  /*13af0*/  PRMT R32, R30, 0x5410, R3 ;  /* 0x000054101e207816 */ /* 0x000fe40000000003 */
[----:B------:R-:W-:Y:S02]  /*13b00*/  SHF.R.U32.HI R3, RZ, 0x8, R2 ;  /* 0x00000008ff037819 */ /* 0x000fe40000011602 */
[----:B------:R-:W-:-:S04]  /*13b10*/  LOP3.LUT R2, R0, 0xff, RZ, 0xc0, !PT ;  /* 0x000000ff00027812 */ /* 0x000fc800078ec0ff */
[----:B------:R-:W-:Y:S02]  /*13b20*/  PRMT R42, R2, 0x5410, R3 ;  /* 0x00005410022a7816 */ /* 0x000fe40000000003 */
[--C-:B------:R-:W-:Y:S01]  /*13b30*/  SHF.R.U32.HI R3, RZ, 0x10, R0.reuse ;  /* 0x00000010ff037819 */ /* 0x100fe20000011600 */
[----:B---3--:R-:W-:Y:S01]  /*13b40*/  IMAD.WIDE.U32 R74, R129, -0x326172a9, RZ ;  /* 0xcd9e8d57814a7825 */ /* 0x008fe200078e00ff */
[----:B------:R-:W-:Y:S02]  /*13b50*/  SHF.R.U32.HI R2, RZ, 0x18, R0 ;  /* 0x00000018ff027819 */ /* 0x000fe40000011600 */
[----:B------:R-:W-:Y:S01]  /*13b60*/  LOP3.LUT R0, R3, 0xff, RZ, 0xc0, !PT ;  /* 0x000000ff03007812 */ /* 0x000fe200078ec0ff */
[----:B------:R-:W-:Y:S03]  /*13b70*/  ST.E.U16 [R12.64+-0x70], R53 ;  /* 0xffff90350c007985 */ /* 0x000fe6000c101504 */
[----:B------:R-:W-:-:S02]  /*13b80*/  PRMT R33, R0, 0x5410, R2 ;  /* 0x0000541000217816 */ /* 0x000fc40000000002 */
[----:B----4-:R-:W-:Y:S01]  /*13b90*/  LOP3.LUT R0, R117, R75, RZ, 0x3c, !PT ;  /* 0x0000004b75007212 */ /* 0x010fe200078e3cff */
[----:B------:R-:W-:Y:S04]  /*13ba0*/  ST.E.U16 [R12.64+-0x6e], R52 ;  /* 0xffff92340c007985 */ /* 0x000fe8000c101504 */
[----:B------:R-:W-:Y:S04]  /*13bb0*/  ST.E.U16 [R18.64+-0x70], R40 ;  /* 0xffff902812007985 */ /* 0x000fe8000c101504 */
[----:B------:R-:W-:Y:S04]  /*13bc0*/  ST.E.U16 [R18.64+-0x6e], R41 ;  /* 0xffff922912007985 */ /* 0x000fe8000c101504 */
[----:B------:R1:W-:Y:S01]  /*13bd0*/  ST.E.U16 [R16.64+-0x6e], R7 ;  /* 0xffff920710007985 */ /* 0x0003e2000c101504 */
[----:B------:R-:W-:-:S03]  /*13be0*/  LOP3.LUT R2, R35, R205, R74, 0x96, !PT ;  /* 0x000000cd23027212 */ /* 0x000fc600078e964a */
[----:B------:R-:W-:Y:S01]  /*13bf0*/  STL.64 [R1+0x140], R74 ;  /* 0x0001404a01007387 */ /* 0x000fe20000100a00 */
[----:B-1----:R-:W-:-:S05]  /*13c00*/  IMAD.WIDE.U32 R6, R0, -0x2daee0ad, RZ ;  /* 0xd2511f5300067825 */ /* 0x002fca00078e00ff */
[----:B------:R1:W-:Y:S01]  /*13c10*/  STL.64 [R1+0x30], R6 ;  /* 0x0000300601007387 */ /* 0x0003e20000100a00 */
[----:B------:R-:W-:-:S03]  /*13c20*/  LOP3.LUT R0, R7, R73, R240, 0x96, !PT ;  /* 0x0000004907007212 */ /* 0x000fc600078e96f0 */
[----:B------:R-:W2:Y:S04]  /*13c30*/  LDL.LU.64 R240, [R1+0x198] ;  /* 0x0001980001f07983 */ /* 0x000ea80000300a00 */
[----:B------:R-:W3:Y:S01]  /*13c40*/  LDL.LU R205, [R1+0x190] ;  /* 0x0001900001cd7983 */ /* 0x000ee20000300800 */
[----:B------:R-:W-:-:S04]  /*13c50*/  IMAD.WIDE.U32 R40, R0, -0x326172a9, RZ ;  /* 0xcd9e8d5700287825 */ /* 0x000fc800078e00ff */
[----:B------:R-:W-:Y:S01]  /*13c60*/  IMAD.WIDE.U32 R2, R2, -0x2daee0ad, RZ ;  /* 0xd2511f5302027825 */ /* 0x000fe200078e00ff */
[----:B------:R-:W-:Y:S01]  /*13c70*/  LOP3.LUT R5, R41, R239, R34, 0x96, !PT ;  /* 0x000000ef29057212 */ /* 0x000fe200078e9622 */
[----:B------:R-:W-:Y:S03]  /*13c80*/  ST.E.U16 [R16.64+-0x70], R21 ;  /* 0xffff901510007985 */ /* 0x000fe6000c101504 */
[----:B------:R-:W-:Y:S01]  /*13c90*/  LOP3.LUT R0, R3, R238, R6, 0x96, !PT ;  /* 0x000000ee03007212 */ /* 0x000fe200078e9606 */
[----:B------:R-:W-:Y:S04]  /*13ca0*/  ST.E.U16 [R14.64+-0x70], R9 ;  /* 0xffff90090e007985 */ /* 0x000fe8000c101504 */
[----:B------:R4:W-:Y:S01]  /*13cb0*/  ST.E.U16 [R14.64+-0x6e], R8 ;  /* 0xffff92080e007985 */ /* 0x0009e2000c101504 */
[----:B-1----:R-:W-:-:S04]  /*13cc0*/  IMAD.WIDE.U32 R6, R0, -0x326172a9, RZ ;  /* 0xcd9e8d5700067825 */ /* 0x002fc800078e00ff */
[----:B----4-:R-:W-:-:S05]  /*13cd0*/  IMAD.WIDE.U32 R8, R5, -0x2daee0ad, RZ ;  /* 0xd2511f5305087825 */ /* 0x010fca00078e00ff */
[----:B------:R-:W-:Y:S02]  /*13ce0*/  LOP3.LUT R0, R9, R237, R2, 0x96, !PT ;  /* 0x000000ed09007212 */ /* 0x000fe400078e9602 */
[----:B------:R-:W-:-:S03]  /*13cf0*/  LOP3.LUT R2, R7, R72, R40, 0x96, !PT ;  /* 0x0000004807027212 */ /* 0x000fc600078e9628 */
[----:B------:R-:W-:-:S04]  /*13d00*/  IMAD.WIDE.U32 R48, R0, -0x326172a9, RZ ;  /* 0xcd9e8d5700307825 */ /* 0x000fc800078e00ff */
[----:B------:R-:W-:Y:S01]  /*13d10*/  IMAD.WIDE.U32 R2, R2, -0x2daee0ad, RZ ;  /* 0xd2511f5302027825 */ /* 0x000fe200078e00ff */
[----:B------:R-:W-:-:S04]  /*13d20*/  LOP3.LUT R0, R49, R47, R6, 0x96, !PT ;  /* 0x0000002f31007212 */ /* 0x000fc800078e9606 */
[----:B------:R-:W-:Y:S02]  /*13d30*/  LOP3.LUT R5, R3, R44, R8, 0x96, !PT ;  /* 0x0000002c03057212 */ /* 0x000fe400078e9608 */
[----:B------:R-:W-:Y:S01]  /*13d40*/  MOV R44, R63 ;  /* 0x0000003f002c7202 */ /* 0x000fe20000000f00 */
[----:B------:R-:W-:Y:S02]  /*13d50*/  IMAD.MOV.U32 R63, RZ, RZ, R96 ;  /* 0x000000ffff3f7224 */ /* 0x000fe400078e0060 */
[----:B------:R-:W-:Y:S02]  /*13d60*/  IMAD.MOV.U32 R96, RZ, RZ, R45 ;  /* 0x000000ffff607224 */ /* 0x000fe400078e002d */
[----:B------:R-:W-:Y:S02]  /*13d70*/  IMAD.MOV.U32 R45, RZ, RZ, R46 ;  /* 0x000000ffff2d7224 */ /* 0x000fe400078e002e */
[----:B------:R-:W-:-:S05]  /*13d80*/  IMAD.WIDE.U32 R46, R0, -0x2daee0ad, RZ ;  /* 0xd2511f53002e7825 */ /* 0x000fca00078e00ff */
[----:B------:R-:W-:-:S05]  /*13d90*/  LOP3.LUT R2, R47, R136, R2, 0x96, !PT ;  /* 0x000000882f027212 */ /* 0x000fca00078e9602 */
[----:B------:R-:W-:Y:S01]  /*13da0*/  IMAD.WIDE.U32 R2, R2, -0x326172a9, RZ ;  /* 0xcd9e8d5702027825 */ /* 0x000fe200078e00ff */
[----:B------:R-:W-:-:S03]  /*13db0*/  @!P3 HADD2 R76, -R10.H0_H0, -RZ.H0_H0 ;  /* 0xa00000ff0a4cb230 */ /* 0x000fc60000000900 */
[----:B------:R-:W-:Y:S01]  /*13dc0*/  IMAD.MOV.U32 R136, RZ, RZ, R63 ;  /* 0x000000ffff887224 */ /* 0x000fe200078e003f */
[C---:B------:R-:W-:Y:S01]  /*13dd0*/  LOP3.LUT R0, R2.reuse, 0xffff, RZ, 0xc0, !PT ;  /* 0x0000ffff02007812 */ /* 0x040fe200078ec0ff */
[----:B------:R-:W-:Y:S01]  /*13de0*/  IMAD.MOV.U32 R63, RZ, RZ, R96 ;  /* 0x000000ffff3f7224 */ /* 0x000fe200078e0060 */
[----:B------:R-:W-:Y:S01]  /*13df0*/  MOV R96, R45 ;  /* 0x0000002d00607202 */ /* 0x000fe20000000f00 */
[----:B------:R-:W-:Y:S01]  /*13e00*/  IMAD.MOV.U32 R72, RZ, RZ, R44 ;  /* 0x000000ffff487224 */ /* 0x000fe200078e002c */
[----:B------:R-:W-:Y:S01]  /*13e10*/  SHF.R.U32.HI R0, RZ, 0x8, R0 ;  /* 0x00000008ff007819 */ /* 0x000fe20000011600 */
[----:B------:R-:W-:Y:S01]  /*13e20*/  IMAD.WIDE.U32 R44, R5, -0x326172a9, RZ ;  /* 0xcd9e8d57052c7825 */ /* 0x000fe200078e00ff */
[----:B------:R-:W-:Y:S02]  /*13e30*/  LOP3.LUT R6, R2, 0xff, RZ, 0xc0, !PT ;  /* 0x000000ff02067812 */ /* 0x000fe400078ec0ff */
[----:B------:R-:W-:Y:S02]  /*13e40*/  SHF.R.U32.HI R5, RZ, 0x10, R2 ;  /* 0x00000010ff057819 */ /* 0x000fe40000011602 */
[----:B------:R-:W-:-:S02]  /*13e50*/  PRMT R6, R6, 0x5410, R0 ;  /* 0x0000541006067816 */ /* 0x000fc40000000000 */
[----:B------:R-:W-:Y:S02]  /*13e60*/  @!P3 PRMT R10, R76, 0x5410, RZ ;  /* 0x000054104c0ab816 */ /* 0x000fe400000000ff */
[----:B------:R-:W-:Y:S01]  /*13e70*/  LOP3.LUT R0, R3, R137, R44, 0x96, !PT ;  /* 0x0000008903007212 */ /* 0x000fe200078e962c */
[----:B------:R-:W-:Y:S01]  /*13e80*/  ST.E.U16 [R12.64+-0x60], R36 ;  /* 0xffffa0240c007985 */ /* 0x000fe2000c101504 */
[----:B------:R-:W-:Y:S02]  /*13e90*/  SHF.R.U32.HI R3, RZ, 0x18, R2 ;  /* 0x00000018ff037819 */ /* 0x000fe40000011602 */
[----:B------:R-:W-:Y:S01]  /*13ea0*/  LOP3.LUT R2, R5, 0xff, RZ, 0xc0, !PT ;  /* 0x000000ff05027812 */ /* 0x000fe200078ec0ff */
[----:B------:R-:W-:Y:S04]  /*13eb0*/  ST.E.U16 [R12.64+-0x5e], R39 ;  /* 0xffffa2270c007985 */ /* 0x000fe8000c101504 */
[----:B------:R-:W-:Y:S01]  /*13ec0*/  ST.E.U16 [R18.64+-0x60], R38 ;  /* 0xffffa02612007985 */ /* 0x000fe2000c101504 */
[----:B------:R-:W-:-:S03]  /*13ed0*/  PRMT R30, R2, 0x5410, R3 ;  /* 0x00005410021e7816 */ /* 0x000fc60000000003 */
[----:B------:R-:W-:Y:S01]  /*13ee0*/  ST.E.U16 [R18.64+-0x5e], R37 ;  /* 0xffffa22512007985 */ /* 0x000fe2000c101504 */
[----:B------:R-:W-:-:S03]  /*13ef0*/  LOP3.LUT R2, R0, 0xffff, RZ, 0xc0, !PT ;  /* 0x0000ffff00027812 */ /* 0x000fc600078ec0ff */
        /* <DEDUP_REMOVED lines=8> */
[----:B------:R-:W-:-:S03]  /*13f80*/  SHF.R.U32.HI R3, RZ, 0x8, R2 ;  /* 0x00000008ff037819 */ /* 0x000fc60000011602 */
[----:B------:R-:W-:Y:S04]  /*13f90*/  ST.E.U16 [R16.64+-0x50], R23 ;  /* 0xffffb01710007985 */ /* 0x000fe8000c101504 */
[----:B------:R-:W-:Y:S01]  /*13fa0*/  ST.E.U16 [R16.64+-0x4e], R22 ;  /* 0xffffb21610007985 */ /* 0x000fe2000c101504 */
[----:B------:R-:W-:-:S03]  /*13fb0*/  LOP3.LUT R2, R0, 0xff, RZ, 0xc0, !PT ;  /* 0x000000ff00027812 */ /* 0x000fc600078ec0ff */
[----:B------:R-:W-:Y:S04]  /*13fc0*/  ST.E.U16 [R14.64+-0x50], R20 ;  /* 0xffffb0140e007985 */ /* 0x000fe8000c101504 */
[----:B------:R4:W-:Y:S04]  /*13fd0*/  ST.E.U16 [R14.64+-0x4e], R11 ;  /* 0xffffb20b0e007985 */ /* 0x0009e8000c101504 */
[----:B------:R-:W4:Y:S01]  /*13fe0*/  LDSM.16.MT88.4 R24, [R201+0xa000] ;  /* 0x00a00000c918783b */ /* 0x000f220000004200 */
[----:B------:R-:W-:-:S03]  /*13ff0*/  PRMT R7, R2, 0x5410, R3 ;  /* 0x0000541002077816 */ /* 0x000fc60000000003 */
[----:B------:R-:W-:Y:S01]  /*14000*/  LDSM.16.MT88.4 R36, [R206+0xa000] ;  /* 0x00a00000ce24783b */ /* 0x000fe20000004200 */
[----:B------:R-:W-:-:S03]  /*14010*/  SHF.R.U32.HI R3, RZ, 0x10, R0 ;  /* 0x00000010ff037819 */ /* 0x000fc60000011600 */
[----:B------:R-:W4:Y:S01]  /*14020*/  LDSM.16.MT88.4 R20, [R203+0xa000] ;  /* 0x00a00000cb14783b */ /* 0x000f220000004200 */
[----:B------:R-:W-:Y:S02]  /*14030*/  SHF.R.U32.HI R2, RZ, 0x18, R0 ;  /* 0x00000018ff027819 */ /* 0x000fe40000011600 */
[----:B------:R-:W-:-:S04]  /*14040*/  LOP3.LUT R0, R3, 0xff, RZ, 0xc0, !PT ;  /* 0x000000ff03007812 */ /* 0x000fc800078ec0ff */
[----:B------:R-:W-:Y:S01]  /*14050*/  PRMT R5, R0, 0x5410, R2 ;  /* 0x0000541000057816 */ /* 0x000fe20000000002 */
[--C-:B------:R-:W-:Y:S02]  /*14060*/  HSET2.LE.AND R0, R32, R221.reuse, PT ;  /* 0x000000dd20007233 */ /* 0x100fe40003803000 */
[--C-:B------:R-:W-:Y:S02]  /*14070*/  HSET2.LE.AND R2, R31, R221.reuse, PT ;  /* 0x000000dd1f027233 */ /* 0x100fe40003803000 */
[--C-:B------:R-:W-:Y:S01]  /*14080*/  HSET2.LE.AND R3, R6, R221.reuse, PT ;  /* 0x000000dd06037233 */ /* 0x100fe20003803000 */
[----:B-1----:R-:W-:Y:S01]  /*14090*/  LOP3.LUT R10, R66, R0, RZ, 0xc0, !PT ;  /* 0x00000000420a7212 */ /* 0x002fe200078ec0ff */
[--C-:B------:R-:W-:Y:S01]  /*140a0*/  HSET2.LE.AND R0, R42, R221.reuse, PT ;  /* 0x000000dd2a007233 */ /* 0x100fe20003803000 */
[----:B----4-:R-:W-:Y:S01]  /*140b0*/  LOP3.LUT R11, R55, R2, RZ, 0xc0, !PT ;  /* 0x00000002370b7212 */ /* 0x010fe200078ec0ff */
[--C-:B------:R-:W-:Y:S01]  /*140c0*/  HSET2.LE.AND R2, R33, R221.reuse, PT ;  /* 0x000000dd21027233 */ /* 0x100fe20003803000 */
[----:B------:R-:W-:Y:S01]  /*140d0*/  LOP3.LUT R6, R51, R3, RZ, 0xc0, !PT ;  /* 0x0000000333067212 */ /* 0x000fe200078ec0ff */
[--C-:B------:R-:W-:Y:S01]  /*140e0*/  HSET2.LE.AND R3, R5, R221.reuse, PT ;  /* 0x000000dd05037233 */ /* 0x100fe20003803000 */
[----:B------:R-:W-:Y:S01]  /*140f0*/  LOP3.LUT R8, R168, R0, RZ, 0xc0, !PT ;  /* 0x00000000a8087212 */ /* 0x000fe200078ec0ff */
[--C-:B------:R-:W-:Y:S01]  /*14100*/  HSET2.LE.AND R0, R30, R221.reuse, PT ;  /* 0x000000dd1e007233 */ /* 0x100fe20003803000 */
[----:B------:R-:W-:Y:S01]  /*14110*/  LOP3.LUT R9, R138, R2, RZ, 0xc0, !PT ;  /* 0x000000028a097212 */ /* 0x000fe200078ec0ff */
[----:B------:R-:W-:Y:S01]  /*14120*/  HSET2.LE.AND R2, R7, R221, PT ;  /* 0x000000dd07027233 */ /* 0x000fe20003803000 */
[----:B------:R-:W-:Y:S01]  /*14130*/  LOP3.LUT R5, R43, R3, RZ, 0xc0, !PT ;  /* 0x000000032b057212 */ /* 0x000fe200078ec0ff */
[----:B------:R-:W-:Y:S01]  /*14140*/  IMAD.MOV.U32 R78, RZ, RZ, R80 ;  /* 0x000000ffff4e7224 */ /* 0x000fe200078e0050 */
[----:B------:R-:W-:Y:S01]  /*14150*/  LOP3.LUT R7, R50, R0, RZ, 0xc0, !PT ;  /* 0x0000000032077212 */ /* 0x000fe200078ec0ff */
[----:B------:R-:W-:Y:S01]  /*14160*/  IMAD.MOV.U32 R129, RZ, RZ, R119 ;  /* 0x000000ffff817224 */ /* 0x000fe200078e0077 */
[----:B------:R-:W-:-:S02]  /*14170*/  LOP3.LUT R4, R54, R2, RZ, 0xc0, !PT ;  /* 0x0000000236047212 */ /* 0x000fc400078ec0ff */
[----:B------:R-:W-:Y:S01]  /*14180*/  MOV R77, R118 ;  /* 0x00000076004d7202 */ /* 0x000fe20000000f00 */
[----:B------:R-:W-:Y:S01]  /*14190*/  IMAD.MOV.U32 R74, RZ, RZ, R161 ;  /* 0x000000ffff4a7224 */ /* 0x000fe200078e00a1 */
[----:B------:R1:W-:Y:S01]  /*141a0*/  STL.64 [R1+0x20], R40 ;  /* 0x0000202801007387 */ /* 0x0003e20000100a00 */
[----:B------:R-:W-:Y:S01]  /*141b0*/  IMAD.MOV.U32 R119, RZ, RZ, R163 ;  /* 0x000000ffff777224 */ /* 0x000fe200078e00a3 */
[----:B------:R-:W-:Y:S01]  /*141c0*/  MOV R163, R139 ;  /* 0x0000008b00a37202 */ /* 0x000fe20000000f00 */
[----:B------:R-:W-:Y:S02]  /*141d0*/  IMAD.MOV.U32 R80, RZ, RZ, R160 ;  /* 0x000000ffff507224 */ /* 0x000fe400078e00a0 */
[----:B------:R-:W-:Y:S02]  /*141e0*/  IMAD.MOV.U32 R73, RZ, RZ, R72 ;  /* 0x000000ffff497224 */ /* 0x000fe400078e0048 */
[----:B------:R-:W-:Y:S01]  /*141f0*/  IMAD.MOV.U32 R117, RZ, RZ, R96 ;  /* 0x000000ffff757224 */ /* 0x000fe200078e0060 */
[----:B------:R-:W-:Y:S01]  /*14200*/  HMMA.16816.F32 R152, R4, R24, R152 ;  /* 0x000000180498723c */ /* 0x000fe20000001898 */
[----:B------:R-:W-:Y:S01]  /*14210*/  IMAD.MOV.U32 R160, RZ, RZ, R236 ;  /* 0x000000ffffa07224 */ /* 0x000fe200078e00ec */
[----:B------:R-:W4:Y:S01]  /*14220*/  LDSM.16.MT88.4 R32, [R206+0xb000] ;  /* 0x00b00000ce20783b */ /* 0x000f220000004200 */
[----:B------:R-:W-:-:S02]  /*14230*/  IMAD.MOV.U32 R161, RZ, RZ, R169 ;  /* 0x000000ffffa17224 */ /* 0x000fc400078e00a9 */
[----:B------:R-:W-:-:S03]  /*14240*/  IMAD.MOV.U32 R72, RZ, RZ, R136 ;  /* 0x000000ffff487224 */ /* 0x000fc600078e0088 */
[----:B------:R-:W-:Y:S01]  /*14250*/  HMMA.16816.F32 R176, R8, R22, R176 ;  /* 0x0000001608b0723c */ /* 0x000fe200000018b0 */
[----:B------:R-:W-:Y:S02]  /*14260*/  IMAD.MOV.U32 R118, RZ, RZ, R171 ;  /* 0x000000ffff767224 */ /* 0x000fe400078e00ab */
[----:B------:R-:W-:Y:S01]  /*14270*/  IMAD.MOV.U32 R76, RZ, RZ, R129 ;  /* 0x000000ffff4c7224 */ /* 0x000fe200078e0081 */
[----:B---3--:R-:W-:Y:S01]  /*14280*/  LDSM.16.MT88.4 R28, [R205+0xa000] ;  /* 0x00a00000cd1c783b */ /* 0x008fe20000004200 */
[----:B------:R-:W-:-:S03]  /*14290*/  IMAD.MOV.U32 R96, RZ, RZ, R170 ;  /* 0x000000ffff607224 */ /* 0x000fc600078e00aa */
[----:B------:R-:W-:Y:S01]  /*142a0*/  HMMA.16816.F32 R148, R4, R26, R148 ;  /* 0x0000001a0494723c */ /* 0x000fe20000001894 */
[----:B-1----:R-:W-:-:S07]  /*142b0*/  IMAD.MOV.U32 R41, RZ, RZ, R77 ;  /* 0x000000ffff297224 */ /* 0x002fce00078e004d */
[----:B------:R-:W-:Y:S01]  /*142c0*/  HMMA.16816.F32 R188, R8, R36, R188 ;  /* 0x0000002408bc723c */ /* 0x000fe200000018bc */
[----:B------:R-:W-:Y:S01]  /*142d0*/  IMAD.MOV.U32 R40, RZ, RZ, R78 ;  /* 0x000000ffff287224 */ /* 0x000fe200078e004e */
[----:B------:R-:W-:-:S06]  /*142e0*/  LOP3.LUT R2, R45, R82, R48, 0x96, !PT ;  /* 0x000000522d027212 */ /* 0x000fcc00078e9630 */
[C---:B------:R-:W-:Y:S08]  /*142f0*/  HMMA.16816.F32 R52, R4.reuse, R36, R156 ;  /* 0x000000240434723c */ /* 0x040ff0000000189c */
[----:B------:R-:W-:Y:S01]  /*14300*/  HMMA.16816.F32 R144, R4, R20, R144 ;  /* 0x000000140490723c */ /* 0x000fe20000001890 */
[----:B------:R-:W-:Y:S01]  /*14310*/  MOV R156, R41 ;  /* 0x00000029009c7202 */ /* 0x000fe20000000f00 */
[----:B------:R-:W-:Y:S01]  /*14320*/  IMAD.MOV.U32 R157, RZ, RZ, R40 ;  /* 0x000000ffff9d7224 */ /* 0x000fe200078e0028 */
[----:B------:R1:W5:Y:S04]  /*14330*/  LDL.LU R239, [R1+0x18c] ;  /* 0x00018c0001ef7983 */ /* 0x0003680000300800 */
[----:B------:R-:W-:Y:S01]  /*14340*/  LDSM.16.MT88.4 R40, [R205+0xb000] ;  /* 0x00b00000cd28783b */ /* 0x000fe20000004200 */
[C---:B--2---:R-:W-:Y:S08]  /*14350*/  HMMA.16816.F32 R168, R8.reuse, R24, R240 ;  /* 0x0000001808a8723c */ /* 0x044ff000000018f0 */
[C---:B------:R-:W-:Y:S01]  /*14360*/  HMMA.16816.F32 R136, R8.reuse, R26, R248 ;  /* 0x0000001a0888723c */ /* 0x040fe200000018f8 */
[----:B------:R-:W-:Y:S07]  /*14370*/  LDSM.16.MT88.4 R24, [R201+0xb000] ;  /* 0x00b00000c918783b */ /* 0x000fee0000004200 */
[----:B------:R-:W-:Y:S08]  /*14380*/  HMMA.16816.F32 R160, R8, R20, R160 ;  /* 0x0000001408a0723c */ /* 0x000ff000000018a0 */
[----:B------:R-:W-:Y:S01]  /*14390*/  HMMA.16816.F32 R140, R4, R22, R140 ;  /* 0x00000016048c723c */ /* 0x000fe2000000188c */
[----:B------:R-:W2:Y:S01]  /*143a0*/  LDSM.16.MT88.4 R20, [R203+0xb000] ;  /* 0x00b00000cb14783b */ /* 0x000ea20000004200 */
[----:B------:R-:W-:Y:S01]  /*143b0*/  IMAD.MOV.U32 R75, RZ, RZ, R74 ;  /* 0x000000ffff4b7224 */ /* 0x000fe200078e004a */
[----:B------:R-:W-:Y:S01]  /*143c0*/  MOV R74, R72 ;  /* 0x00000048004a7202 */ /* 0x000fe20000000f00 */
[----:B------:R-:W-:Y:S01]  /*143d0*/  IMAD.MOV.U32 R77, RZ, RZ, R117 ;  /* 0x000000ffff4d7224 */ /* 0x000fe200078e0075 */
[----:B------:R1:W5:Y:S01]  /*143e0*/  LDL.LU R238, [R1+0x188] ;  /* 0x0001880001ee7983 */ /* 0x0003620000300800 */
[----:B------:R-:W-:-:S02]  /*143f0*/  IMAD.MOV.U32 R129, RZ, RZ, R63 ;  /* 0x000000ffff817224 */ /* 0x000fc400078e003f */
[----:B------:R-:W-:Y:S01]  /*14400*/  IMAD.MOV.U32 R117, RZ, RZ, R128 ;  /* 0x000000ffff757224 */ /* 0x000fe200078e0080 */
[C---:B----4-:R-:W-:Y:S01]  /*14410*/  HMMA.16816.F32 R104, R4.reuse, R32, R104 ;  /* 0x000000200468723c */ /* 0x050fe20000001868 */
[----:B------:R-:W-:Y:S01]  /*14420*/  IMAD.MOV.U32 R78, RZ, RZ, R73 ;  /* 0x000000ffff4e7224 */ /* 0x000fe200078e0049 */
[----:B------:R1:W5:Y:S01]  /*14430*/  LDL.LU R237, [R1+0x184] ;  /* 0x0001840001ed7983 */ /* 0x0003620000300800 */
[----:B------:R-:W-:Y:S01]  /*14440*/  IMAD.MOV.U32 R72, RZ, RZ, R112 ;  /* 0x000000ffff487224 */ /* 0x000fe200078e0070 */
[----:B------:R-:W-:Y:S01]  /*14450*/  MOV R112, R60 ;  /* 0x0000003c00707202 */ /* 0x000fe20000000f00 */
[----:B------:R-:W-:Y:S01]  /*14460*/  IMAD.MOV.U32 R63, RZ, RZ, R61 ;  /* 0x000000ffff3f7224 */ /* 0x000fe200078e003d */
[----:B------:R-:W-:Y:S01]  /*14470*/  MOV R251, R129 ;  /* 0x0000008100fb7202 */ /* 0x000fe20000000f00 */
[----:B------:R-:W-:Y:S02]  /*14480*/  IMAD.MOV.U32 R128, RZ, RZ, R62 ;  /* 0x000000ffff807224 */ /* 0x000fe400078e003e */
[----:B------:R-:W-:Y:S01]  /*14490*/  IMAD.MOV.U32 R159, RZ, RZ, R76 ;  /* 0x000000ffff9f7224 */ /* 0x000fe200078e004c */
[----:B------:R-:W-:Y:S01]  /*144a0*/  HMMA.16816.F32 R108, R4, R34, R108 ;  /* 0x00000022046c723c */ /* 0x000fe2000000186c */
[----:B------:R-:W-:Y:S01]  /*144b0*/  IMAD.MOV.U32 R73, RZ, RZ, R116 ;  /* 0x000000ffff497224 */ /* 0x000fe200078e0074 */
[----:B------:R1:W5:Y:S01]  /*144c0*/  LDL.LU R236, [R1+0x180] ;  /* 0x0001800001ec7983 */ /* 0x0003620000300800 */
[----:B------:R-:W-:-:S02]  /*144d0*/  IMAD.MOV.U32 R61, RZ, RZ, R113 ;  /* 0x000000ffff3d7224 */ /* 0x000fc400078e0071 */
[----:B------:R-:W-:Y:S02]  /*144e0*/  IMAD.MOV.U32 R62, RZ, RZ, R81 ;  /* 0x000000ffff3e7224 */ /* 0x000fe400078e0051 */
[----:B------:R-:W-:Y:S01]  /*144f0*/  IMAD.MOV.U32 R60, RZ, RZ, R59 ;  /* 0x000000ffff3c7224 */ /* 0x000fe200078e003b */
[----:B------:R-:W-:Y:S01]  /*14500*/  MOV R59, R85 ;  /* 0x00000055003b7202 */ /* 0x000fe20000000f00 */
[----:B------:R-:W-:Y:S02]  /*14510*/  IMAD.MOV.U32 R113, RZ, RZ, R58 ;  /* 0x000000ffff717224 */ /* 0x000fe400078e003a */
[----:B------:R-:W-:Y:S02]  /*14520*/  IMAD.MOV.U32 R81, RZ, RZ, R57 ;  /* 0x000000ffff517224 */ /* 0x000fe400078e0039 */
[----:B------:R-:W-:Y:S02]  /*14530*/  IMAD.MOV.U32 R116, RZ, RZ, R56 ;  /* 0x000000ffff747224 */ /* 0x000fe400078e0038 */
[----:B------:R-:W-:-:S02]  /*14540*/  IMAD.MOV.U32 R58, RZ, RZ, R84 ;  /* 0x000000ffff3a7224 */ /* 0x000fc400078e0054 */
[----:B------:R-:W-:Y:S02]  /*14550*/  IMAD.MOV.U32 R57, RZ, RZ, R79 ;  /* 0x000000ffff397224 */ /* 0x000fe400078e004f */
[----:B------:R-:W-:Y:S02]  /*14560*/  IMAD.MOV.U32 R56, RZ, RZ, R220 ;  /* 0x000000ffff387224 */ /* 0x000fe400078e00dc */
[----:B------:R-:W-:Y:S01]  /*14570*/  IMAD.MOV.U32 R243, RZ, RZ, R63 ;  /* 0x000000fffff37224 */ /* 0x000fe200078e003f */
[----:B--2---:R-:W-:Y:S01]  /*14580*/  HMMA.16816.F32 R88, R4, R20, R88 ;  /* 0x000000140458723c */ /* 0x004fe20000001858 */
[----:B------:R-:W-:Y:S01]  /*14590*/  IMAD.MOV.U32 R63, RZ, RZ, R128 ;  /* 0x000000ffff3f7224 */ /* 0x000fe200078e0080 */
[----:B------:R1:W5:Y:S01]  /*145a0*/  LDL.LU R220, [R1+0x17c] ;  /* 0x00017c0001dc7983 */ /* 0x0003620000300800 */
[----:B------:R-:W-:Y:S02]  /*145b0*/  IMAD.MOV.U32 R84, RZ, RZ, R213 ;  /* 0x000000ffff547224 */ /* 0x000fe400078e00d5 */
[----:B------:R-:W-:Y:S01]  /*145c0*/  IMAD.MOV.U32 R250, RZ, RZ, R74 ;  /* 0x000000fffffa7224 */ /* 0x000fe200078e004a */
[----:B------:R-:W-:Y:S01]  /*145d0*/  MOV R74, R59 ;  /* 0x0000003b004a7202 */ /* 0x000fe20000000f00 */
[----:B------:R-:W-:-:S02]  /*145e0*/  IMAD.MOV.U32 R241, RZ, RZ, R73 ;  /* 0x000000fffff17224 */ /* 0x000fc400078e0049 */
[----:B------:R-:W-:Y:S02]  /*145f0*/  IMAD.MOV.U32 R242, RZ, RZ, R72 ;  /* 0x000000fffff27224 */ /* 0x000fe400078e0048 */
[----:B------:R-:W-:Y:S02]  /*14600*/  IMAD.MOV.U32 R85, RZ, RZ, R215 ;  /* 0x000000ffff557224 */ /* 0x000fe400078e00d7 */
[----:B------:R-:W-:Y:S01]  /*14610*/  IMAD.MOV.U32 R248, RZ, RZ, R77 ;  /* 0x000000fffff87224 */ /* 0x000fe200078e004d */
[----:B------:R-:W-:Y:S01]  /*14620*/  HMMA.16816.F32 R92, R4, R22, R92 ;  /* 0x00000016045c723c */ /* 0x000fe2000000185c */
[----:B------:R-:W-:Y:S01]  /*14630*/  IMAD.MOV.U32 R73, RZ, RZ, R58 ;  /* 0x000000ffff497224 */ /* 0x000fe200078e003a */
[----:B------:R1:W5:Y:S01]  /*14640*/  LDL.LU R215, [R1+0x178] ;  /* 0x0001780001d77983 */ /* 0x0003620000300800 */
[----:B------:R-:W-:Y:S02]  /*14650*/  IMAD.MOV.U32 R72, RZ, RZ, R57 ;  /* 0x000000ffff487224 */ /* 0x000fe400078e0039 */
[----:B------:R-:W-:-:S02]  /*14660*/  IMAD.MOV.U32 R129, RZ, RZ, R56 ;  /* 0x000000ffff817224 */ /* 0x000fc400078e0038 */
[----:B------:R-:W-:Y:S01]  /*14670*/  IMAD.MOV.U32 R77, RZ, RZ, R116 ;  /* 0x000000ffff4d7224 */ /* 0x000fe200078e0074 */
[----:B------:R-:W-:Y:S01]  /*14680*/  HMMA.16816.F32 R56, R4, R38, R164 ;  /* 0x000000260438723c */ /* 0x000fe200000018a4 */
        /* <DEDUP_REMOVED lines=10> */
[----:B------:R-:W-:Y:S02]  /*14730*/  IMAD.MOV.U32 R128, RZ, RZ, R86 ;  /* 0x000000ffff807224 */ /* 0x000fe400078e0056 */
[----:B------:R-:W-:Y:S01]  /*14740*/  IMAD.MOV.U32 R158, RZ, RZ, R75 ;  /* 0x000000ffff9e7224 */ /* 0x000fe200078e004b */
[----:B------:R-:W-:Y:S01]  /*14750*/  HMMA.16816.F32 R120, R4, R40, R120 ;  /* 0x000000280478723c */ /* 0x000fe20000001878 */
[----:B------:R-:W-:Y:S01]  /*14760*/  IMAD.MOV.U32 R112, RZ, RZ, R60 ;  /* 0x000000ffff707224 */ /* 0x000fe200078e003c */
[----:B------:R1:W5:Y:S01]  /*14770*/  LDL.LU R214, [R1+0x174] ;  /* 0x0001740001d67983 */ /* 0x0003620000300800 */
[----:B------:R-:W-:-:S02]  /*14780*/  IMAD.MOV.U32 R117, RZ, RZ, R85 ;  /* 0x000000ffff757224 */ /* 0x000fc400078e0055 */
[----:B------:R-:W-:Y:S01]  /*14790*/  IMAD.MOV.U32 R118, RZ, RZ, R87 ;  /* 0x000000ffff767224 */ /* 0x000fe200078e0057 */
[----:B------:R1:W5:Y:S01]  /*147a0*/  LDL.LU R213, [R1+0x170] ;  /* 0x0001700001d57983 */ /* 0x0003620000300800 */
[----:B------:R-:W-:Y:S01]  /*147b0*/  IMAD.MOV.U32 R84, RZ, RZ, R210 ;  /* 0x000000ffff547224 */ /* 0x000fe200078e00d2 */
[----:B------:R-:W-:Y:S01]  /*147c0*/  HMMA.16816.F32 R60, R4, R28, R172 ;  /* 0x0000001c043c723c */ /* 0x000fe200000018ac */
[----:B------:R-:W-:Y:S02]  /*147d0*/  IMAD.MOV.U32 R85, RZ, RZ, R212 ;  /* 0x000000ffff557224 */ /* 0x000fe400078e00d4 */
[----:B------:R-:W-:Y:S01]  /*147e0*/  IMAD.MOV.U32 R87, RZ, RZ, R209 ;  /* 0x000000ffff577224 */ /* 0x000fe200078e00d1 */
[----:B------:R1:W5:Y:S01]  /*147f0*/  LDL.LU R212, [R1+0x16c] ;  /* 0x00016c0001d47983 */ /* 0x0003620000300800 */
[----:B------:R-:W-:Y:S02]  /*14800*/  IMAD.MOV.U32 R86, RZ, RZ, R208 ;  /* 0x000000ffff567224 */ /* 0x000fe400078e00d0 */
[----:B------:R-:W-:Y:S01]  /*14810*/  IMAD.MOV.U32 R173, RZ, RZ, R74 ;  /* 0x000000ffffad7224 */ /* 0x000fe200078e004a */
[----:B------:R-:W-:Y:S01]  /*14820*/  MOV R174, R73 ;  /* 0x0000004900ae7202 */ /* 0x000fe20000000f00 */
[----:B------:R-:W-:-:S02]  /*14830*/  IMAD.MOV.U32 R175, RZ, RZ, R72 ;  /* 0x000000ffffaf7224 */ /* 0x000fc400078e0048 */
[----:B------:R-:W-:Y:S01]  /*14840*/  IMAD.WIDE.U32 R2, R2, -0x2daee0ad, RZ ;  /* 0xd2511f5302027825 */ /* 0x000fe200078e00ff */
[----:B------:R-:W-:Y:S01]  /*14850*/  HMMA.16816.F32 R72, R4, R30, R184 ;  /* 0x0000001e0448723c */ /* 0x000fe200000018b8 */
[----:B------:R1:W5:Y:S02]  /*14860*/  LDL.LU R210, [R1+0x168] ;  /* 0x0001680001d27983 */ /* 0x0003640000300800 */
[----:B------:R-:W-:Y:S01]  /*14870*/  IMAD.MOV.U32 R172, RZ, RZ, R77 ;  /* 0x000000ffffac7224 */ /* 0x000fe200078e004d */
[----:B------:R-:W-:Y:S01]  /*14880*/  LOP3.LUT R0, R2, 0xffff, RZ, 0xc0, !PT ;  /* 0x0000ffff02007812 */ /* 0x000fe200078ec0ff */
[----:B------:R1:W5:Y:S02]  /*14890*/  LDL.LU R209, [R1+0x164] ;  /* 0x0001640001d17983 */ /* 0x0003640000300800 */
[----:B------:R-:W-:Y:S02]  /*148a0*/  IMAD.MOV.U32 R184, RZ, RZ, R78 ;  /* 0x000000ffffb87224 */ /* 0x000fe400078e004e */
[----:B------:R-:W-:-:S02]  /*148b0*/  IMAD.MOV.U32 R187, RZ, RZ, R79 ;  /* 0x000000ffffbb7224 */ /* 0x000fc400078e004f */
[----:B------:R-:W-:Y:S01]  /*148c0*/  IMAD.MOV.U32 R186, RZ, RZ, R117 ;  /* 0x000000ffffba7224 */ /* 0x000fe200078e0075 */
[----:B------:R-:W-:Y:S01]  /*148d0*/  HMMA.16816.F32 R76, R4, R24, R192 ;  /* 0x00000018044c723c */ /* 0x000fe200000018c0 */
[----:B------:R-:W-:Y:S01]  /*148e0*/  IMAD.MOV.U32 R185, RZ, RZ, R129 ;  /* 0x000000ffffb97224 */ /* 0x000fe200078e0081 */
[----:B------:R1:W5:Y:S05]  /*148f0*/  LDL.LU R208, [R1+0x160] ;  /* 0x0001600001d07983 */ /* 0x00036a0000300800 */
[----:B------:R-:W-:Y:S01]  /*14900*/  IMAD.MOV.U32 R192, RZ, RZ, R85 ;  /* 0x000000ffffc07224 */ /* 0x000fe200078e0055 */
[----:B------:R-:W-:Y:S01]  /*14910*/  MOV R193, R84 ;  /* 0x0000005400c17202 */ /* 0x000fe20000000f00 */
[----:B------:R-:W-:-:S02]  /*14920*/  IMAD.MOV.U32 R194, RZ, RZ, R87 ;  /* 0x000000ffffc27224 */ /* 0x000fc400078e0057 */
[----:B------:R-:W-:Y:S02]  /*14930*/  IMAD.MOV.U32 R195, RZ, RZ, R86 ;  /* 0x000000ffffc37224 */ /* 0x000fe400078e0056 */
[----:B------:R-:W-:Y:S07]  /*14940*/  HMMA.16816.F32 R84, R4, R26, R196 ;  /* 0x0000001a0454723c */ /* 0x000fee00000018c4 */
[----:B------:R-:W-:Y:S02]  /*14950*/  IMAD.MOV.U32 R197, RZ, RZ, R116 ;  /* 0x000000ffffc57224 */ /* 0x000fe400078e0074 */
[----:B------:R-:W-:-:S02]  /*14960*/  IMAD.MOV.U32 R198, RZ, RZ, R119 ;  /* 0x000000ffffc67224 */ /* 0x000fc400078e0077 */
[----:B------:R-:W-:Y:S02]  /*14970*/  IMAD.MOV.U32 R199, RZ, RZ, R118 ;  /* 0x000000ffffc77224 */ /* 0x000fe400078e0076 */
[----:B------:R-:W-:Y:S07]  /*14980*/  HMMA.16816.F32 R116, R4, R42, R124 ;  /* 0x0000002a0474723c */ /* 0x000fee000000187c */
        /* <DEDUP_REMOVED lines=8> */
[C---:B------:R-:W-:Y:S08]  /*14a10*/  HMMA.16816.F32 R184, R8.reuse, R28, R184 ;  /* 0x0000001c08b8723c */ /* 0x040ff000000018b8 */
[C---:B------:R-:W-:Y:S01]  /*14a20*/  HMMA.16816.F32 R172, R8.reuse, R38, R172 ;  /* 0x0000002608ac723c */ /* 0x040fe200000018ac */
[----:B------:R-:W-:Y:S01]  /*14a30*/  IMAD.MOV.U32 R196, RZ, RZ, R128 ;  /* 0x000000ffffc47224 */ /* 0x000fe200078e0080 */
[----:B------:R1:W5:Y:S06]  /*14a40*/  LDL.LU R207, [R1+0x15c] ;  /* 0x00015c0001cf7983 */ /* 0x00036c0000300800 */
[----:B------:R-:W-:Y:S01]  /*14a50*/  HMMA.16816.F32 R248, R8, R20, R248 ;  /* 0x0000001408f8723c */ /* 0x000fe200000018f8 */
[----:B------:R-:W-:Y:S01]  /*14a60*/  IMAD.MOV.U32 R96, RZ, RZ, R202 ;  /* 0x000000ffff607224 */ /* 0x000fe200078e00ca */
[----:B------:R1:W5:Y:S01]  /*14a70*/  LDL.LU R204, [R1+0x158] ;  /* 0x0001580001cc7983 */ /* 0x0003620000300800 */
[----:B------:R-:W-:-:S02]  /*14a80*/  IMAD.MOV.U32 R97, RZ, RZ, R200 ;  /* 0x000000ffff617224 */ /* 0x000fc400078e00c8 */
[----:B------:R-:W-:Y:S01]  /*14a90*/  IMAD.MOV.U32 R129, RZ, RZ, R115 ;  /* 0x000000ffff817224 */ /* 0x000fe200078e0073 */
[----:B------:R1:W5:Y:S02]  /*14aa0*/  LDL.LU R202, [R1+0x154] ;  /* 0x0001540001ca7983 */ /* 0x0003640000300800 */
[C---:B------:R-:W-:Y:S02]  /*14ab0*/  HMMA.16816.F32 R28, R8.reuse, R30, R4 ;  /* 0x0000001e081c723c */ /* 0x040fe40000001804 */
[----:B------:R1:W5:Y:S06]  /*14ac0*/  LDL.LU R200, [R1+0x150] ;  /* 0x0001500001c87983 */ /* 0x00036c0000300800 */
        /* <DEDUP_REMOVED lines=8> */
[----:B------:R-:W-:Y:S01]  /*14b50*/  SHF.R.U32.HI R22, RZ, 0x18, R2 ;  /* 0x00000018ff167819 */ /* 0x000fe20000011602 */
[----:B------:R-:W-:Y:S01]  /*14b60*/  IMAD.MOV.U32 R23, RZ, RZ, R83 ;  /* 0x000000ffff177224 */ /* 0x000fe200078e0053 */
[----:B------:R-:W-:Y:S11]  /*14b70*/  LDSM.16.MT88.4 R164, [R201+0xa800] ;  /* 0x00a80000c9a4783b */ /* 0x000ff60000004200 */
[----:B------:R-:W-:Y:S10]  /*14b80*/  @!UPT UIADD3 URZ, URZ, URZ, URZ ;  /* 0x0000003f3f3ff290 */ /* 0x000ff4000fffe03f */
[----:B------:R-:W-:Y:S01]  /*14b90*/  MOV R48, R5 ;  /* 0x0000000500307202 */ /* 0x000fe20000000f00 */
[----:B------:R-:W-:Y:S01]  /*14ba0*/  IMAD.MOV.U32 R44, RZ, RZ, R4 ;  /* 0x000000ffff2c7224 */ /* 0x000fe200078e0004 */
[----:B------:R-:W-:Y:S02]  /*14bb0*/  SHF.R.U32.HI R5, RZ, 0x8, R0 ;  /* 0x00000008ff057819 */ /* 0x000fe40000011600 */
[----:B------:R-:W-:Y:S02]  /*14bc0*/  LOP3.LUT R0, R3, R244, R46, 0x96, !PT ;  /* 0x000000f403007212 */ /* 0x000fe400078e962e */
[----:B------:R-:W-:Y:S02]  /*14bd0*/  LOP3.LUT R4, R2, 0xff, RZ, 0xc0, !PT ;  /* 0x000000ff02047812 */ /* 0x000fe400078ec0ff */
[----:B------:R-:W-:Y:S01]  /*14be0*/  SHF.R.U32.HI R3, RZ, 0x10, R2 ;  /* 0x00000010ff037819 */ /* 0x000fe20000011602 */
[----:B------:R-:W-:Y:S01]  /*14bf0*/  IMAD.MOV.U32 R128, RZ, RZ, R7 ;  /* 0x000000ffff807224 */ /* 0x000fe200078e0007 */
[----:B------:R-:W-:-:S02]  /*14c00*/  LOP3.LUT R2, R0, 0xffff, RZ, 0xc0, !PT ;  /* 0x0000ffff00027812 */ /* 0x000fc400078ec0ff */
[----:B------:R-:W-:Y:S01]  /*14c10*/  PRMT R7, R4, 0x5410, R5 ;  /* 0x0000541004077816 */ /* 0x000fe20000000005 */
[----:B------:R-:W-:Y:S01]  /*14c20*/  IMAD.MOV.U32 R45, RZ, RZ, R6 ;  /* 0x000000ffff2d7224 */ /* 0x000fe200078e0006 */
[----:B------:R-:W-:Y:S02]  /*14c30*/  LOP3.LUT R4, R3, 0xff, RZ, 0xc0, !PT ;  /* 0x000000ff03047812 */ /* 0x000fe400078ec0ff */
[----:B------:R-:W-:Y:S02]  /*14c40*/  SHF.R.U32.HI R3, RZ, 0x10, R0 ;  /* 0x00000010ff037819 */ /* 0x000fe40000011600 */
[----:B------:R-:W-:Y:S02]  /*14c50*/  LOP3.LUT R21, R0, 0xff, RZ, 0xc0, !PT ;  /* 0x000000ff00157812 */ /* 0x000fe400078ec0ff */
[----:B------:R-:W-:Y:S02]  /*14c60*/  SHF.R.U32.HI R6, RZ, 0x8, R2 ;  /* 0x00000008ff067819 */ /* 0x000fe40000011602 */
[----:B------:R-:W-:Y:S01]  /*14c70*/  SHF.R.U32.HI R20, RZ, 0x18, R0 ;  /* 0x00000018ff147819 */ /* 0x000fe20000011600 */
[----:B------:R-:W-:Y:S01]  /*14c80*/  HSET2.LE.AND R0, R7, R221, PT ;  /* 0x000000dd07007233 */ /* 0x000fe20003803000 */
[----:B------:R-:W-:-:S02]  /*14c90*/  LOP3.LUT R5, R3, 0xff, RZ, 0xc0, !PT ;  /* 0x000000ff03057812 */ /* 0x000fc400078ec0ff */
[----:B------:R-:W-:Y:S02]  /*14ca0*/  PRMT R2, R4, 0x5410, R22 ;  /* 0x0000541004027816 */ /* 0x000fe40000000016 */
[----:B------:R-:W-:Y:S02]  /*14cb0*/  PRMT R3, R21, 0x5410, R6 ;  /* 0x0000541015037816 */ /* 0x000fe40000000006 */
[----:B------:R-:W-:Y:S01]  /*14cc0*/  LOP3.LUT R126, R65, R0, RZ, 0xc0, !PT ;  /* 0x00000000417e7212 */ /* 0x000fe200078ec0ff */
[--C-:B------:R-:W-:Y:S02]  /*14cd0*/  HSET2.LE.AND R2, R2, R221.reuse, PT ;  /* 0x000000dd02027233 */ /* 0x100fe40003803000 */
[----:B------:R-:W-:Y:S01]  /*14ce0*/  HSET2.LE.AND R0, R3, R221, PT ;  /* 0x000000dd03007233 */ /* 0x000fe20003803000 */
[----:B------:R-:W-:Y:S02]  /*14cf0*/  IMAD.MOV.U32 R4, RZ, RZ, R48 ;  /* 0x000000ffff047224 */ /* 0x000fe400078e0030 */
[----:B------:R-:W-:Y:S01]  /*14d00*/  LOP3.LUT R127, R64, R2, RZ, 0xc0, !PT ;  /* 0x00000002407f7212 */ /* 0x000fe200078ec0ff */
[----:B------:R-:W2:Y:S01]  /*14d10*/  LDSM.16.MT88.4 R48, [R206+0xa800] ;  /* 0x00a80000ce30783b */ /* 0x000ea20000004200 */
[----:B------:R-:W-:Y:S01]  /*14d20*/  LOP3.LUT R124, R67, R0, RZ, 0xc0, !PT ;  /* 0x00000000437c7212 */ /* 0x000fe200078ec0ff */
[----:B------:R-:W-:Y:S01]  /*14d30*/  HMMA.16816.F32 R192, R8, R24, R192 ;  /* 0x0000001808c0723c */ /* 0x000fe200000018c0 */
[----:B------:R-:W-:Y:S01]  /*14d40*/  MOV R21, R82 ;  /* 0x0000005200157202 */ /* 0x000fe20000000f00 */
[----:B------:R-:W3:Y:S01]  /*14d50*/  LDSM.16.MT88.4 R64, [R205+0xa800] ;  /* 0x00a80000cd40783b */ /* 0x000ee20000004200 */
[----:B------:R-:W-:-:S03]  /*14d60*/  IMAD.MOV.U32 R22, RZ, RZ, R114 ;  /* 0x000000ffff167224 */ /* 0x000fc600078e0072 */
[----:B------:R-:W4:Y:S02]  /*14d70*/  LDSM.16.MT88.4 R80, [R201+0xb800] ;  /* 0x00b80000c950783b */ /* 0x000f240000004200 */
[C---:B------:R-:W-:Y:S02]  /*14d80*/  HMMA.16816.F32 R196, R8.reuse, R26, R196 ;  /* 0x0000001a08c4723c */ /* 0x040fe400000018c4 */
[----:B------:R-:W-:Y:S06]  /*14d90*/  LDSM.16.MT88.4 R112, [R206+0xb800] ;  /* 0x00b80000ce70783b */ /* 0x000fec0000004200 */
[C---:B------:R-:W-:Y:S08]  /*14da0*/  HMMA.16816.F32 R240, R8.reuse, R32, R240 ;  /* 0x0000002008f0723c */ /* 0x040ff000000018f0 */
[C---:B------:R-:W-:Y:S01]  /*14db0*/  HMMA.16816.F32 R32, R8.reuse, R40, R156 ;  /* 0x000000280820723c */ /* 0x040fe2000000189c */
[----:B------:R-:W1:Y:S07]  /*14dc0*/  LDSM.16.MT88.4 R156, [R203+0xa800] ;  /* 0x00a80000cb9c783b */ /* 0x000e6e0000004200 */
[----:B------:R-:W-:Y:S01]  /*14dd0*/  HMMA.16816.F32 R24, R8, R42, R96 ;  /* 0x0000002a0818723c */ /* 0x000fe20000001860 */
[----:B------:R-:W1:Y:S04]  /*14de0*/  LDSM.16.MT88.4 R96, [R203+0xb800] ;  /* 0x00b80000cb60783b */ /* 0x000e680000004200 */
[----:B------:R-:W1:Y:S01]  /*14df0*/  LDSM.16.MT88.4 R8, [R205+0xb800] ;  /* 0x00b80000cd08783b */ /* 0x000e620000004200 */
[----:B------:R-:W-:-:S05]  /*14e00*/  PRMT R5, R5, 0x5410, R20 ;  /* 0x0000541005057816 */ /* 0x000fca0000000014 */
[----:B------:R-:W-:Y:S01]  /*14e10*/  HSET2.LE.AND R0, R5, R221, PT ;  /* 0x000000dd05007233 */ /* 0x000fe20003803000 */
[----:B------:R-:W-:-:S04]  /*14e20*/  LOP3.LUT R2, R69, R21, R70, 0x96, !PT ;  /* 0x0000001545027212 */ /* 0x000fc800078e9646 */
[----:B------:R-:W-:Y:S01]  /*14e30*/  LOP3.LUT R125, R102, R0, RZ, 0xc0, !PT ;  /* 0x00000000667d7212 */ /* 0x000fe200078ec0ff */
[----:B------:R-:W-:-:S04]  /*14e40*/  IMAD.WIDE.U32 R2, R2, -0x2daee0ad, RZ ;  /* 0xd2511f5302027825 */ /* 0x000fc800078e00ff */
[----:B------:R-:W-:Y:S02]  /*14e50*/  IMAD.MOV.U32 R7, RZ, RZ, R45 ;  /* 0x000000ffff077224 */ /* 0x000fe400078e002d */
[----:B------:R-:W-:Y:S02]  /*14e60*/  IMAD.MOV.U32 R6, RZ, RZ, R44 ;  /* 0x000000ffff067224 */ /* 0x000fe400078e002c */
[----:B--2---:R-:W-:Y:S01]  /*14e70*/  HMMA.16816.F32 R44, R124, R50, R56 ;  /* 0x000000327c2c723c */ /* 0x004fe20000001838 */
[----:B------:R-:W-:Y:S02]  /*14e80*/  LOP3.LUT R0, R3, R244, R100, 0x96, !PT ;  /* 0x000000f403007212 */ /* 0x000fe400078e9664 */
[----:B------:R-:W-:-:S05]  /*14e90*/  LOP3.LUT R3, R2, 0xffff, RZ, 0xc0, !PT ;  /* 0x0000ffff02037812 */ /* 0x000fca00078ec0ff */
[C---:B---3--:R-:W-:Y:S08]  /*14ea0*/  HMMA.16816.F32 R56, R124.reuse, R64, R60 ;  /* 0x000000407c38723c */ /* 0x048ff0000000183c */
[C---:B------:R-:W-:Y:S08]  /*14eb0*/  HMMA.16816.F32 R60, R124.reuse, R66, R72 ;  /* 0x000000427c3c723c */ /* 0x040ff00000001848 */
[C---:B----4-:R-:W-:Y:S08]  /*14ec0*/  HMMA.16816.F32 R72, R124.reuse, R80, R76 ;  /* 0x000000507c48723c */ /* 0x050ff0000000184c */
        /* <DEDUP_REMOVED lines=12> */
[----:B------:R-:W-:Y:S01]  /*14f90*/  IMAD.MOV.U32 R117, RZ, RZ, R4 ;  /* 0x000000ffff757224 */ /* 0x000fe200078e0004 */
[----:B------:R-:W-:Y:S01]  /*14fa0*/  SHF.R.U32.HI R4, RZ, 0x8, R3 ;  /* 0x00000008ff047819 */ /* 0x000fe20000011603 */
[----:B------:R-:W-:Y:S01]  /*14fb0*/  IMAD.MOV.U32 R116, RZ, RZ, R6 ;  /* 0x000000ffff747224 */ /* 0x000fe200078e0006 */
[----:B------:R-:W-:Y:S01]  /*14fc0*/  LOP3.LUT R3, R2, 0xff, RZ, 0xc0, !PT ;  /* 0x000000ff02037812 */ /* 0x000fe200078ec0ff */
[----:B------:R-:W-:Y:S01]  /*14fd0*/  IMAD.MOV.U32 R118, RZ, RZ, R7 ;  /* 0x000000ffff767224 */ /* 0x000fe200078e0007 */
[----:B------:R-:W-:-:S02]  /*14fe0*/  SHF.R.U32.HI R6, RZ, 0x10, R2 ;  /* 0x00000010ff067819 */ /* 0x000fc40000011602 */
[----:B------:R-:W-:Y:S02]  /*14ff0*/  SHF.R.U32.HI R7, RZ, 0x18, R2 ;  /* 0x00000018ff077819 */ /* 0x000fe40000011602 */
[C---:B------:R-:W-:Y:S02]  /*15000*/  LOP3.LUT R2, R0.reuse, 0xffff, RZ, 0xc0, !PT ;  /* 0x0000ffff00027812 */ /* 0x040fe400078ec0ff */
[----:B------:R-:W-:Y:S02]  /*15010*/  PRMT R20, R3, 0x5410, R4 ;  /* 0x0000541003147816 */ /* 0x000fe40000000004 */
        /* <DEDUP_REMOVED lines=10> */
[----:B------:R-:W-:Y:S02]  /*150c0*/  MOV R119, R128 ;  /* 0x0000008000777202 */ /* 0x000fe40000000f00 */
[----:B------:R-:W-:Y:S01]  /*150d0*/  LOP3.LUT R128, R131, R0, RZ, 0xc0, !PT ;  /* 0x0000000083807212 */ /* 0x000fe200078ec0ff */
[--C-:B------:R-:W-:Y:S02]  /*150e0*/  HSET2.LE.AND R0, R2, R221.reuse, PT ;  /* 0x000000dd02007233 */ /* 0x100fe40003803000 */
[--C-:B------:R-:W-:Y:S02]  /*150f0*/  HSET2.LE.AND R2, R20, R221.reuse, PT ;  /* 0x000000dd14027233 */ /* 0x100fe40003803000 */
[----:B------:R-:W-:Y:S01]  /*15100*/  HSET2.LE.AND R3, R3, R221, PT ;  /* 0x000000dd03037233 */ /* 0x000fe20003803000 */
[----:B------:R-:W-:-:S02]  /*15110*/  LOP3.LUT R129, R129, R0, RZ, 0xc0, !PT ;  /* 0x0000000081817212 */ /* 0x000fc400078ec0ff */
[----:B------:R-:W-:Y:S02]  /*15120*/  LOP3.LUT R130, R130, R2, RZ, 0xc0, !PT ;  /* 0x0000000282827212 */ /* 0x000fe400078ec0ff */
[----:B------:R-:W-:-:S07]  /*15130*/  LOP3.LUT R131, R103, R3, RZ, 0xc0, !PT ;  /* 0x0000000367837212 */ /* 0x000fce00078ec0ff */
[----:B------:R-:W-:Y:S01]  /*15140*/  HMMA.16816.F32 R52, R128, R64, R184 ;  /* 0x000000408034723c */ /* 0x000fe200000018b8 */
[----:B------:R-:W2:Y:S01]  /*15150*/  LDL R187, [R1+0xd8] ;  /* 0x0000d80001bb7983 */ /* 0x000ea20000100800 */
        /* <DEDUP_REMOVED lines=11> */
[----:B------:R1:W-:Y:S01]  /*15210*/  STL [R1+0x68], R222 ;  /* 0x000068de01007387 */ /* 0x0003e20000100800 */
[----:B------:R-:W-:-:S02]  /*15220*/  IMAD.MOV.U32 R4, RZ, RZ, R39 ;  /* 0x000000ffff047224 */ /* 0x000fc400078e0027 */
[----:B------:R-:W-:Y:S02]  /*15230*/  IMAD.MOV.U32 R5, RZ, RZ, R38 ;  /* 0x000000ffff057224 */ /* 0x000fe400078e0026 */
[----:B------:R-:W-:Y:S02]  /*15240*/  IMAD.MOV.U32 R6, RZ, RZ, R37 ;  /* 0x000000ffff067224 */ /* 0x000fe400078e0025 */
[----:B------:R-:W-:Y:S01]  /*15250*/  IMAD.MOV.U32 R7, RZ, RZ, R36 ;  /* 0x000000ffff077224 */ /* 0x000fe200078e0024 */
[----:B------:R-:W-:Y:S01]  /*15260*/  HMMA.16816.F32 R100, R128, R112, R240 ;  /* 0x000000708064723c */ /* 0x000fe200000018f0 */
[----:B------:R-:W-:-:S07]  /*15270*/  IADD3 R218, P2, R12, -0xc0, RZ ;  /* 0xffffff400cda7810 */ /* 0x000fce0007f5e0ff */
        /* <DEDUP_REMOVED lines=18> */
[----:B-1----:R-:W2:Y:S01]  /*153a0*/  LDL.LU.64 R6, [R1+0x128] ;  /* 0x0001280001067983 */ /* 0x002ea20000300a00 */
[----:B------:R-:W-:-:S04]  /*153b0*/  DEPBAR.LE SB0, 0x0 ;  /* 0x000080000000791a */ /* 0x000fc80000000000 */
[----:B------:R-:W3:Y:S04]  /*153c0*/  LDL.64 R22, [R1+0x60] ;  /* 0x0000600001167983 */ /* 0x000ee80000100a00 */
[----:B------:R-:W4:Y:S01]  /*153d0*/  LDL R248, [R1+0x44] ;  /* 0x0000440001f87983 */ /* 0x000f220000100800 */
[----:B------:R-:W-:Y:S01]  /*153e0*/  WARPSYNC 0xffffffff ;  /* 0xffffffff00007948 */ /* 0x000fe20003800000 */
[----:B------:R-:W-:Y:S02]  /*153f0*/  BSSY B1, `(.L_x_2250) ;  /* 0x00000bd000017945 */ /* 0x000fe40003800000 */
[----:B------:R-:W-:Y:S06]  /*15400*/  BAR.SYNC.DEFER_BLOCKING 0x0 ;  /* 0x0000000000007b1d */ /* 0x000fec0000010000 */
[----:B-----5:R-:W-:Y:S01]  /*15410*/  @P1 STS.128 [R220+0xa000], RZ ;  /* 0x00a000ffdc001388 */ /* 0x020fe20000000c00 */
[C---:B---3--:R-:W-:Y:S01]  /*15420*/  SHF.L.U64.HI R2, R22.reuse, 0x5, R23 ;  /* 0x0000000516027819 */ /* 0x048fe20000010217 */
[----:B------:R-:W-:Y:S01]  /*15430*/  IMAD.SHL.U32 R0, R22, 0x20, RZ ;  /* 0x0000002016007824 */ /* 0x000fe200078e00ff */
[----:B----4-:R-:W-:-:S04]  /*15440*/  IADD3 R184, R248, -0x4, RZ ;  /* 0xfffffffcf8b87810 */ /* 0x010fc80007ffe0ff */
[----:B------:R-:W-:Y:S01]  /*15450*/  SHF.R.S32.HI R5, RZ, 0x1f, R184 ;  /* 0x0000001fff057819 */ /* 0x000fe200000114b8 */
[----:B------:R-:W-:Y:S02]  /*15460*/  IMAD R4, R2, R184, RZ ;  /* 0x000000b802047224 */ /* 0x000fe400078e02ff */
[----:B--2---:R-:W-:-:S04]  /*15470*/  IMAD.WIDE.U32 R2, R184, R0, R6 ;  /* 0x00000000b8027225 */ /* 0x004fc800078e0006 */
[----:B------:R-:W-:Y:S01]  /*15480*/  IMAD R4, R5, R0, R4 ;  /* 0x0000000005047224 */ /* 0x000fe200078e0204 */
[----:B------:R-:W-:Y:S02]  /*15490*/  LEA R0, P2, R22, R2, 0x4 ;  /* 0x0000000216007211 */ /* 0x000fe400078420ff */
[CC--:B------:R-:W-:Y:S01]  /*154a0*/  @!P1 LEA R10, P5, R2.reuse, R238.reuse, 0x1 ;  /* 0x000000ee020a9211 */ /* 0x0c0fe200078a08ff */
[----:B------:R-:W-:Y:S01]  /*154b0*/  IMAD.IADD R3, R3, 0x1, R4 ;  /* 0x0000000103037824 */ /* 0x000fe200078e0204 */
[-C--:B------:R-:W-:Y:S02]  /*154c0*/  @!P0 LEA R6, P3, R2, R238.reuse, 0x1 ;  /* 0x000000ee02068211 */ /* 0x080fe400078608ff */
[----:B------:R-:W-:Y:S02]  /*154d0*/  @!P1 LEA R8, P4, R0, R238, 0x1 ;  /* 0x000000ee00089211 */ /* 0x000fe400078808ff */
[----:B------:R-:W-:Y:S02]  /*154e0*/  LEA.HI.X R5, R22, R3, R23, 0x4, P2 ;  /* 0x0000000316057211 */ /* 0x000fe400010f2417 */
[----:B------:R-:W-:-:S02]  /*154f0*/  @!P1 LEA.HI.X R11, R2, R239, R3, 0x1, P5 ;  /* 0x000000ef020b9211 */ /* 0x000fc400028f0c03 */
[----:B------:R-:W-:Y:S02]  /*15500*/  @!P0 LEA R4, P2, R0, R238, 0x1 ;  /* 0x000000ee00048211 */ /* 0x000fe400078408ff */
[-C--:B------:R-:W-:Y:S01]  /*15510*/  @!P0 LEA.HI.X R7, R2, R239.reuse, R3, 0x1, P3 ;  /* 0x000000ef02078211 */ /* 0x080fe200018f0c03 */
[----:B------:R-:W-:Y:S01]  /*15520*/  @!PT LDS RZ, [RZ] ;  /* 0x00000000fffff984 */ /* 0x000fe20000000800 */
[----:B------:R-:W-:Y:S01]  /*15530*/  @!PT LDS RZ, [RZ] ;  /* 0x00000000fffff984 */ /* 0x000fe20000000800 */
[----:B------:R-:W-:Y:S01]  /*15540*/  @!PT LDS RZ, [RZ] ;  /* 0x00000000fffff984 */ /* 0x000fe20000000800 */
[----:B------:R1:W-:Y:S01]  /*15550*/  @!P1 LDGSTS.E.BYPASS.LTC128B.128 [R220+0xa000], [R10.64] ;  /* 0x0a0000000adc9fae */ /* 0x0003e2000b901d44 */
[CCC-:B------:R-:W-:Y:S02]  /*15560*/  @!P1 LEA.HI.X R9, R0.reuse, R239.reuse, R5.reuse, 0x1, P4 ;  /* 0x000000ef00099211 */ /* 0x1c0fe400020f0c05 */
[----:B------:R-:W-:Y:S01]  /*15570*/  @!P0 LEA.HI.X R5, R0, R239, R5, 0x1, P2 ;  /* 0x000000ef00058211 */ /* 0x000fe200010f0c05 */
[----:B------:R-:W-:Y:S01]  /*15580*/  @P0 STS.128 [R220+0xb000], RZ ;  /* 0x00b000ffdc000388 */ /* 0x000fe20000000c00 */
[----:B------:R-:W-:-:S03]  /*15590*/  ISETP.GT.AND P2, PT, R184, R187, PT ;  /* 0x000000bbb800720c */ /* 0x000fc60003f44270 */
        /* <DEDUP_REMOVED lines=160> */
.L_x_2253:
[----:B------:R-:W-:Y:S05]  /*15fa0*/  BSYNC B0 ;  /* 0x0000000000007941 */ /* 0x000fea0003800000 */
.L_x_2252:
[----:B------:R-:W0:Y:S02]  /*15fb0*/  LDGDEPBAR ;  /* 0x00000000000079af */ /* 0x000e240000000000 */
.L_x_2251:
[----:B------:R-:W-:Y:S05]  /*15fc0*/  BSYNC B1 ;  /* 0x0000000000017941 */ /* 0x000fea0003800000 */
.L_x_2250:
[----:B------:R-:W2:Y:S04]  /*15fd0*/  LDL R0, [R1+0xa4] ;  /* 0x0000a40001007983 */ /* 0x000ea80000100800 */
[----:B------:R-:W3:Y:S04]  /*15fe0*/  S2R R2, SR_TID.X ;  /* 0x0000000000027919 */ /* 0x000ee80000002100 */
[----:B------:R-:W-:Y:S04]  /*15ff0*/  STL.64 [R1+0x198], R16 ;  /* 0x0001981001007387 */ /* 0x000fe80000100a00 */
[----:B------:R-:W-:Y:S04]  /*16000*/  STL.64 [R1+0x190], R14 ;  /* 0x0001900e01007387 */ /* 0x000fe80000100a00 */
[----:B------:R4:W-:Y:S04]  /*16010*/  STL.64 [R1+0x188], R238 ;  /* 0x000188ee01007387 */ /* 0x0009e80000100a00 */
[----:B------:R1:W-:Y:S04]  /*16020*/  STL [R1+0x184], R237 ;  /* 0x000184ed01007387 */ /* 0x0003e80000100800 */
[----:B------:R1:W-:Y:S01]  /*16030*/  STL [R1+0x180], R236 ;  /* 0x000180ec01007387 */ /* 0x0003e20000100800 */
[----:B---3--:R-:W-:-:S03]  /*16040*/  IMAD.SHL.U32 R2, R2, 0x2, RZ ;  /* 0x0000000202027824 */ /* 0x008fc600078e00ff */
[----:B------:R3:W-:Y:S02]  /*16050*/  STL [R1+0x17c], R220 ;  /* 0x00017cdc01007387 */ /* 0x0007e40000100800 */
[----:B------:R-:W-:Y:S02]  /*16060*/  LOP3.LUT R2, R2, 0x6, RZ, 0xc0, !PT ;  /* 0x0000000602027812 */ /* 0x000fe400078ec0ff */
[----:B------:R1:W-:Y:S03]  /*16070*/  STL [R1+0x178], R215 ;  /* 0x000178d701007387 */ /* 0x0003e60000100800 */
[----:B-1----:R-:W-:Y:S01]  /*16080*/  IMAD R4, R184, 0x20, R2 ;  /* 0x00000020b8047824 */ /* 0x002fe200078e0202 */
[----:B------:R1:W-:Y:S04]  /*16090*/  STL [R1+0x174], R214 ;  /* 0x000174d601007387 */ /* 0x0003e80000100800 */
[C---:B------:R-:W-:Y:S01]  /*160a0*/  IADD3 R11, R4.reuse, 0x1, RZ ;  /* 0x00000001040b7810 */ /* 0x040fe20007ffe0ff */
[----:B------:R-:W-:Y:S01]  /*160b0*/  STL [R1+0x170], R213 ;  /* 0x000170d501007387 */ /* 0x000fe20000100800 */
[----:B------:R-:W-:-:S02]  /*160c0*/  IADD3 R10, R4, 0x8, RZ ;  /* 0x00000008040a7810 */ /* 0x000fc40007ffe0ff */
[C---:B------:R-:W-:Y:S01]  /*160d0*/  IADD3 R9, R4.reuse, 0x9, RZ ;  /* 0x0000000904097810 */ /* 0x040fe20007ffe0ff */
[----:B------:R1:W-:Y:S01]  /*160e0*/  STL [R1+0x16c], R212 ;  /* 0x00016cd401007387 */ /* 0x0003e20000100800 */
[C---:B------:R-:W-:Y:S02]  /*160f0*/  IADD3 R8, R4.reuse, 0x10, RZ ;  /* 0x0000001004087810 */ /* 0x040fe40007ffe0ff */
[C---:B------:R-:W-:Y:S01]  /*16100*/  IADD3 R7, R4.reuse, 0x11, RZ ;  /* 0x0000001104077810 */ /* 0x040fe20007ffe0ff */
[----:B------:R-:W-:Y:S01]  /*16110*/  IMAD.IADD R3, R223, 0x1, -R9 ;  /* 0x00000001df037824 */ /* 0x000fe200078e0a09 */
[CC--:B------:R-:W-:Y:S01]  /*16120*/  ISETP.GE.AND P2, PT, R4.reuse, R228.reuse, PT ;  /* 0x000000e40400720c */ /* 0x0c0fe20003f46270 */
[----:B------:R1:W-:Y:S01]  /*16130*/  STL [R1+0x168], R210 ;  /* 0x000168d201007387 */ /* 0x0003e20000100800 */
[----:B------:R-:W-:Y:S02]  /*16140*/  ISETP.GE.AND P5, PT, R11, R228, PT ;  /* 0x000000e40b00720c */ /* 0x000fe40003fa6270 */
[----:B------:R-:W-:Y:S01]  /*16150*/  ISETP.GE.OR P2, PT, R4, R234, !P2 ;  /* 0x000000ea0400720c */ /* 0x000fe20005746670 */
[----:B------:R1:W-:Y:S01]  /*16160*/  STL [R1+0x164], R209 ;  /* 0x000164d101007387 */ /* 0x0003e20000100800 */
[----:B------:R-:W-:-:S02]  /*16170*/  ISETP.GE.AND P4, PT, R10, R228, PT ;  /* 0x000000e40a00720c */ /* 0x000fc40003f86270 */
[----:B------:R-:W-:Y:S01]  /*16180*/  ISETP.GE.OR P5, PT, R11, R234, !P5 ;  /* 0x000000ea0b00720c */ /* 0x000fe20006fa6670 */
[----:B------:R-:W-:Y:S01]  /*16190*/  STL [R1+0x160], R208 ;  /* 0x000160d001007387 */ /* 0x000fe20000100800 */
[C---:B------:R-:W-:Y:S02]  /*161a0*/  ISETP.GE.AND P3, PT, R9.reuse, R228, PT ;  /* 0x000000e40900720c */ /* 0x040fe40003f66270 */
[-C--:B------:R-:W-:Y:S01]  /*161b0*/  ISETP.GE.OR P4, PT, R10, R234.reuse, !P4 ;  /* 0x000000ea0a00720c */ /* 0x080fe20006786670 */
[----:B------:R-:W-:Y:S01]  /*161c0*/  STL [R1+0x15c], R207 ;  /* 0x00015ccf01007387 */ /* 0x000fe20000100800 */
[----:B------:R-:W-:-:S03]  /*161d0*/  ISETP.GE.OR P3, PT, R9, R234, !P3 ;  /* 0x000000ea0900720c */ /* 0x000fc60005f66670 */
[----:B------:R-:W-:Y:S04]  /*161e0*/  STL [R1+0x158], R204 ;  /* 0x000158cc01007387 */ /* 0x000fe80000100800 */
[----:B------:R-:W-:Y:S04]  /*161f0*/  STL [R1+0x154], R202 ;  /* 0x000154ca01007387 */ /* 0x000fe80000100800 */
[----:B------:R-:W-:Y:S04]  /*16200*/  STL [R1+0x150], R200 ;  /* 0x000150c801007387 */ /* 0x000fe80000100800 */
[----:B------:R-:W3:Y:S01]  /*16210*/  LDL.LU R211, [R1+0xa0] ;  /* 0x0000a00001d37983 */ /* 0x000ee20000300800 */
[----:B--2---:R-:W-:Y:S01]  /*16220*/  IMAD.MOV.U32 R29, RZ, RZ, R0 ;  /* 0x000000ffff1d7224 */ /* 0x004fe200078e0000 */
[----:B------:R-:W-:Y:S01]  /*16230*/  ISETP.GE.AND P6, PT, R4, R226, PT ;  /* 0x000000e20400720c */ /* 0x000fe20003fc6270 */
[C---:B------:R-:W-:Y:S01]  /*16240*/  IMAD.IADD R0, R223.reuse, 0x1, -R4 ;  /* 0x00000001df007824 */ /* 0x040fe200078e0a04 */
[----:B----4-:R-:W2:Y:S04]  /*16250*/  LDL.64 R238, [R1+0x38] ;  /* 0x0000380001ee7983 */ /* 0x010ea80000100a00 */
[----:B------:R-:W-:Y:S01]  /*16260*/  IABS R0, R0 ;  /* 0x0000000000007213 */ /* 0x000fe20000000000 */
[----:B------:R-:W4:Y:S04]  /*16270*/  LDL R237, [R1+0xc4] ;  /* 0x0000c40001ed7983 */ /* 0x000f280000100800 */
[----:B------:R-:W-:Y:S01]  /*16280*/  IMAD.MOV.U32 R2, RZ, RZ, R0 ;  /* 0x000000ffff027224 */ /* 0x000fe200078e0000 */
[----:B------:R-:W2:Y:S01]  /*16290*/  LDL R236, [R1+0xb4] ;  /* 0x0000b40001ec7983 */ /* 0x000ea20000100800 */
[----:B------:R-:W-:-:S02]  /*162a0*/  IMAD.IADD R0, R223, 0x1, -R11 ;  /* 0x00000001df007824 */ /* 0x000fc400078e0a0b */
[----:B------:R3:W3:Y:S01]  /*162b0*/  I2F R6, R2 ;  /* 0x0000000200067306 */ /* 0x0006e20000201400 */
[----:B------:R-:W2:Y:S02]  /*162c0*/  LDL.64 R14, [R1+0x48] ;  /* 0x00004800010e7983 */ /* 0x000ea40000100a00 */
[----:B------:R-:W-:Y:S02]  /*162d0*/  IABS R0, R0 ;  /* 0x0000000000007213 */ /* 0x000fe40000000000 */
[----:B---3--:R-:W3:Y:S04]  /*162e0*/  LDL R220, [R1+0xb8] ;  /* 0x0000b80001dc7983 */ /* 0x008ee80000100800 */
[----:B------:R-:W2:Y:S04]  /*162f0*/  LDL R215, [R1+0xbc] ;  /* 0x0000bc0001d77983 */ /* 0x000ea80000100800 */
[----:B-1----:R-:W2:Y:S01]  /*16300*/  LDL R214, [R1+0xa8] ;  /* 0x0000a80001d67983 */ /* 0x002ea20000100800 */
[----:B------:R-:W-:-:S03]  /*16310*/  IMAD.MOV.U32 R2, RZ, RZ, R0 ;  /* 0x000000ffff027224 */ /* 0x000fc600078e0000 */
[----:B------:R-:W2:Y:S01]  /*16320*/  LDL R212, [R1+0xac] ;  /* 0x0000ac0001d47983 */ /* 0x000ea20000100800 */
[----:B------:R-:W-:Y:S01]  /*16330*/  IMAD.IADD R0, R223, 0x1, -R10 ;  /* 0x00000001df007824 */ /* 0x000fe200078e0a0a */
[----:B------:R1:W1:Y:S01]  /*16340*/  I2F R5, R2 ;  /* 0x0000000200057306 */ /* 0x0002620000201400 */
[----:B------:R-:W-:Y:S01]  /*16350*/  FFMA.FTZ R21, R6, -R216, R180 ;  /* 0x800000d806157223 */ /* 0x000fe200000100b4 */
[----:B------:R-:W-:Y:S01]  /*16360*/  IADD3 R6, R4, 0x18, RZ ;  /* 0x0000001804067810 */ /* 0x000fe20007ffe0ff */
[----:B------:R-:W2:Y:S01]  /*16370*/  LDL R213, [R1+0xc0] ;  /* 0x0000c00001d57983 */ /* 0x000ea20000100800 */
[----:B------:R-:W-:Y:S02]  /*16380*/  IABS R0, R0 ;  /* 0x0000000000007213 */ /* 0x000fe40000000000 */
[----:B------:R-:W-:Y:S01]  /*16390*/  FSEL R27, R21, -INF , !P2 ;  /* 0xff800000151b7808 */ /* 0x000fe20005000000 */
[----:B------:R-:W2:Y:S01]  /*163a0*/  LDL R210, [R1+0xb0] ;  /* 0x0000b00001d27983 */ /* 0x000ea20000100800 */
[----:B------:R-:W-:-:S03]  /*163b0*/  ISETP.GE.AND P2, PT, R8, R228, PT ;  /* 0x000000e40800720c */ /* 0x000fc60003f46270 */
[----:B------:R-:W2:Y:S01]  /*163c0*/  LDL R209, [R1+0x6c] ;  /* 0x00006c0001d17983 */ /* 0x000ea20000100800 */
[----:B------:R-:W-:Y:S01]  /*163d0*/  ISETP.GE.OR P2, PT, R8, R234, !P2 ;  /* 0x000000ea0800720c */ /* 0x000fe20005746670 */
[----:B-1----:R-:W-:Y:S01]  /*163e0*/  IMAD.MOV.U32 R2, RZ, RZ, R0 ;  /* 0x000000ffff027224 */ /* 0x002fe200078e0000 */
[----:B------:R-:W-:Y:S01]  /*163f0*/  IABS R0, R3 ;  /* 0x0000000300007213 */ /* 0x000fe20000000000 */
[----:B------:R-:W-:Y:S02]  /*16400*/  IMAD.IADD R3, R223, 0x1, -R7 ;  /* 0x00000001df037824 */ /* 0x000fe400078e0a07 */
[----:B------:R-:W-:Y:S01]  /*16410*/  FFMA.FTZ R20, R5, -R216, R181 ;  /* 0x800000d805147223 */ /* 0x000fe200000100b5 */
[----:B------:R-:W-:Y:S01]  /*16420*/  IADD3 R5, R4, 0x19, RZ ;  /* 0x0000001904057810 */ /* 0x000fe20007ffe0ff */
[----:B------:R-:W1:Y:S03]  /*16430*/  I2F R2, R2 ;  /* 0x0000000200027306 */ /* 0x000e660000201400 */
[----:B------:R-:W-:-:S05]  /*16440*/  FSEL R26, R20, -INF , !P5 ;  /* 0xff800000141a7808 */ /* 0x000fca0006800000 */
[----:B------:R-:W1:Y:S02]  /*16450*/  I2F R0, R0 ;  /* 0x0000000000007306 */ /* 0x000e640000201400 */
[----:B-1----:R-:W-:-:S05]  /*16460*/  FFMA.FTZ R25, R2, -R216, R32 ;  /* 0x800000d802197223 */ /* 0x002fca0000010020 */
[----:B------:R-:W-:Y:S02]  /*16470*/  FSEL R25, R25, -INF , !P4 ;  /* 0xff80000019197808 */ /* 0x000fe40006000000 */
[----:B------:R-:W-:Y:S01]  /*16480*/  ISETP.GE.AND P4, PT, R7, R228, PT ;  /* 0x000000e40700720c */ /* 0x000fe20003f86270 */
[----:B------:R-:W-:Y:S02]  /*16490*/  FFMA.FTZ R24, R0, -R216, R33 ;  /* 0x800000d800187223 */ /* 0x000fe40000010021 */
[----:B------:R-:W-:Y:S01]  /*164a0*/  IMAD.IADD R0, R223, 0x1, -R8 ;  /* 0x00000001df007824 */ /* 0x000fe200078e0a08 */
[----:B------:R-:W-:Y:S02]  /*164b0*/  ISETP.GE.OR P4, PT, R7, R234, !P4 ;  /* 0x000000ea0700720c */ /* 0x000fe40006786670 */
[----:B------:R-:W-:Y:S02]  /*164c0*/  FSEL R24, R24, -INF , !P3 ;  /* 0xff80000018187808 */ /* 0x000fe40005800000 */
[----:B------:R-:W-:-:S02]  /*164d0*/  IABS R0, R0 ;  /* 0x0000000000007213 */ /* 0x000fc40000000000 */
[----:B------:R-:W-:-:S03]  /*164e0*/  ISETP.GE.AND P3, PT, R6, R228, PT ;  /* 0x000000e40600720c */ /* 0x000fc60003f66270 */
[----:B------:R-:W-:Y:S01]  /*164f0*/  IMAD.MOV.U32 R2, RZ, RZ, R0 ;  /* 0x000000ffff027224 */ /* 0x000fe200078e0000 */
[----:B------:R-:W-:Y:S02]  /*16500*/  IABS R0, R3 ;  /* 0x0000000300007213 */ /* 0x000fe40000000000 */
[----:B------:R-:W-:-:S03]  /*16510*/  ISETP.GE.OR P3, PT, R6, R234, !P3 ;  /* 0x000000ea0600720c */ /* 0x000fc60005f66670 */
[----:B------:R-:W1:Y:S08]  /*16520*/  I2F R2, R2 ;  /* 0x0000000200027306 */ /* 0x000e700000201400 */
        /* <DEDUP_REMOVED lines=8> */
[----:B------:R-:W-:-:S06]  /*165b0*/  IABS R0, R0 ;  /* 0x0000000000007213 */ /* 0x000fcc0000000000 */
[----:B------:R-:W1:Y:S02]  /*165c0*/  I2F R0, R0 ;  /* 0x0000000000007306 */ /* 0x000e640000201400 */
[----:B-1----:R-:W-:Y:S02]  /*165d0*/  FFMA.FTZ R3, R0, -R216, R136 ;  /* 0x800000d800037223 */ /* 0x002fe40000010088 */
[----:B------:R-:W-:-:S03]  /*165e0*/  IMAD.IADD R0, R223, 0x1, -R5 ;  /* 0x00000001df007824 */ /* 0x000fc600078e0a05 */
[----:B------:R-:W-:Y:S02]  /*165f0*/  FSEL R21, R3, -INF , !P3 ;  /* 0xff80000003157808 */ /* 0x000fe40005800000 */
[----:B------:R-:W-:Y:S02]  /*16600*/  IABS R0, R0 ;  /* 0x0000000000007213 */ /* 0x000fe40000000000 */
[----:B------:R-:W-:-:S04]  /*16610*/  MOV R3, UR7 ;  /* 0x0000000700037c02 */ /* 0x000fc80008000f00 */
[----:B------:R-:W1:Y:S02]  /*16620*/  I2F R0, R0 ;  /* 0x0000000000007306 */ /* 0x000e640000201400 */
[----:B-1----:R-:W-:Y:S01]  /*16630*/  FFMA.FTZ R2, R0, -R216, R137 ;  /* 0x800000d800027223 */ /* 0x002fe20000010089 */
[----:B------:R-:W-:-:S04]  /*16640*/  FMNMX.FTZ R0, R132, R27, !PT ;  /* 0x0000001b84007209 */ /* 0x000fc80007810000 */
[----:B------:R-:W-:Y:S02]  /*16650*/  FMNMX.FTZ R0, R26, R0, !PT ;  /* 0x000000001a007209 */ /* 0x000fe40007810000 */
[----:B------:R-:W-:Y:S02]  /*16660*/  FSEL R20, R2, -INF , !P2 ;  /* 0xff80000002147808 */ /* 0x000fe40005000000 */
        /* <DEDUP_REMOVED lines=10> */
[----:B------:R-:W-:-:S03]  /*16710*/  IMAD.U32 R2, RZ, RZ, UR6 ;  /* 0x00000006ff027e24 */ /* 0x000fc6000f8e00ff */
[----:B------:R-:W-:-:S04]  /*16720*/  FSETP.NEU.FTZ.AND P2, PT, R245, -INF , PT ;  /* 0xff800000f500780b */ /* 0x000fc80003f5d000 */
[----:B------:R-:W-:-:S05]  /*16730*/  FSEL R0, R245, RZ, P2 ;  /* 0x000000fff5007208 */ /* 0x000fca0001000000 */
[----:B------:R-:W-:Y:S02]  /*16740*/  FADD.FTZ R28, R132, -R0 ;  /* 0x80000000841c7221 */ /* 0x000fe40000010000 */
[----:B------:R-:W2:Y:S01]  /*16750*/  LD.E R0, [R2.64+0xdc] ;  /* 0x0000dc0402007980 */ /* 0x000ea2000c101900 */
[----:B------:R-:W-:-:S04]  /*16760*/  ISETP.GE.AND P4, PT, R4, R227, PT ;  /* 0x000000e30400720c */ /* 0x000fc80003f86270 */
[C---:B------:R-:W-:Y:S02]  /*16770*/  ISETP.GE.OR P4, PT, R4.reuse, R233, !P4 ;  /* 0x000000e90400720c */ /* 0x040fe40006786670 */
[C---:B------:R-:W-:Y:S02]  /*16780*/  ISETP.GE.AND P3, PT, R11.reuse, R227, PT ;  /* 0x000000e30b00720c */ /* 0x040fe40003f66270 */
[C---:B------:R-:W-:Y:S02]  /*16790*/  ISETP.GE.AND P5, PT, R11.reuse, R226, PT ;  /* 0x000000e20b00720c */ /* 0x040fe40003fa6270 */
[-C--:B------:R-:W-:Y:S02]  /*167a0*/  ISETP.GE.OR P6, PT, R4, R232.reuse, !P6 ;  /* 0x000000e80400720c */ /* 0x080fe400077c6670 */
[C---:B------:R-:W-:Y:S02]  /*167b0*/  ISETP.GE.OR P3, PT, R11.reuse, R233, !P3 ;  /* 0x000000e90b00720c */ /* 0x040fe40005f66670 */
[----:B------:R-:W-:Y:S01]  /*167c0*/  ISETP.GE.OR P5, PT, R11, R232, !P5 ;  /* 0x000000e80b00720c */ /* 0x000fe20006fa6670 */
[----:B--2---:R-:W-:-:S02]  /*167d0*/  FMUL.FTZ R3, R0, R245 ;  /* 0x000000f500037220 */ /* 0x004fc40000410000 */
[----:B------:R-:W-:-:S03]  /*167e0*/  FMUL.FTZ R2, R0, R28 ;  /* 0x0000001c00027220 */ /* 0x000fc60000410000 */
[----:B------:R-:W-:-:S03]  /*167f0*/  FSEL R3, R3, RZ, P2 ;  /* 0x000000ff03037208 */ /* 0x000fc60001000000 */
[----:B------:R-:W1:Y:S02]  /*16800*/  MUFU.EX2 R2, R2 ;  /* 0x0000000200027308 */ /* 0x000e640000000800 */
[-CC-:B------:R-:W-:Y:S02]  /*16810*/  FFMA.FTZ R27, R27, R0.reuse, -R3.reuse ;  /* 0x000000001b1b7223 */ /* 0x180fe40000010803 */
[-CC-:B------:R-:W-:Y:S02]  /*16820*/  FFMA.FTZ R26, R26, R0.reuse, -R3.reuse ;  /* 0x000000001a1a7223 */ /* 0x180fe40000010803 */
[-CC-:B------:R-:W-:Y:S02]  /*16830*/  FFMA.FTZ R132, R25, R0.reuse, -R3.reuse ;  /* 0x0000000019847223 */ /* 0x180fe40000010803 */
[-CC-:B------:R-:W-:Y:S02]  /*16840*/  FFMA.FTZ R136, R24, R0.reuse, -R3.reuse ;  /* 0x0000000018887223 */ /* 0x180fe40000010803 */
[----:B------:R-:W-:-:S02]  /*16850*/  FFMA.FTZ R172, R23, R0, -R3 ;  /* 0x0000000017ac7223 */ /* 0x000fc40000010803 */
[-CC-:B------:R-:W-:Y:S02]  /*16860*/  FFMA.FTZ R173, R22, R0.reuse, -R3.reuse ;  /* 0x0000000016ad7223 */ /* 0x180fe40000010803 */
[-CC-:B------:R-:W-:Y:S02]  /*16870*/  FFMA.FTZ R180, R21, R0.reuse, -R3.reuse ;  /* 0x0000000015b47223 */ /* 0x180fe40000010803 */
[----:B------:R-:W-:Y:S02]  /*16880*/  FFMA.FTZ R181, R20, R0, -R3 ;  /* 0x0000000014b57223 */ /* 0x000fe40000010803 */
[----:B------:R2:W2:Y:S01]  /*16890*/  MUFU.EX2 R3, R27 ;  /* 0x0000001b00037308 */ /* 0x0004a20000000800 */
[-C--:B-1----:R-:W-:Y:S02]  /*168a0*/  FMUL.FTZ R249, R161, R2.reuse ;  /* 0x00000002a1f97220 */ /* 0x082fe40000410000 */
[-C--:B------:R-:W-:Y:S02]  /*168b0*/  FMUL.FTZ R240, R164, R2.reuse ;  /* 0x00000002a4f07220 */ /* 0x080fe40000410000 */
[----:B------:R-:W-:-:S02]  /*168c0*/  FMUL.FTZ R241, R165, R2 ;  /* 0x00000002a5f17220 */ /* 0x000fc40000410000 */
[----:B------:R-:W-:Y:S02]  /*168d0*/  IMAD.MOV.U32 R161, RZ, RZ, R29 ;  /* 0x000000ffffa17224 */ /* 0x000fe400078e001d */
[-C--:B------:R-:W-:Y:S02]  /*168e0*/  FMUL.FTZ R168, R168, R2.reuse ;  /* 0x00000002a8a87220 */ /* 0x080fe40000410000 */
[-C--:B------:R-:W-:Y:S02]  /*168f0*/  FMUL.FTZ R169, R169, R2.reuse ;  /* 0x00000002a9a97220 */ /* 0x080fe40000410000 */
[-C--:B------:R-:W-:Y:S02]  /*16900*/  FMUL.FTZ R248, R160, R2.reuse ;  /* 0x00000002a0f87220 */ /* 0x080fe40000410000 */
[-C--:B------:R-:W-:Y:S02]  /*16910*/  FMUL.FTZ R28, R157, R2.reuse ;  /* 0x000000029d1c7220 */ /* 0x080fe40000410000 */
[----:B--2---:R-:W-:-:S02]  /*16920*/  FMUL.FTZ R27, R156, R2 ;  /* 0x000000029c1b7220 */ /* 0x004fc40000410000 */
        /* <DEDUP_REMOVED lines=24> */
[----:B------:R-:W-:Y:S02]  /*16ab0*/  FFMA.FTZ R20, R211, R2, R3 ;  /* 0x00000002d3147223 */ /* 0x000fe40000010003 */
[----:B------:R-:W1:Y:S02]  /*16ac0*/  MUFU.EX2 R2, R26 ;  /* 0x0000001a00027308 */ /* 0x000e640000000800 */
[C---:B-1----:R-:W-:Y:S01]  /*16ad0*/  FADD.FTZ R81, R2.reuse, R20 ;  /* 0x0000001402517221 */ /* 0x042fe20000010000 */
[----:B------:R-:W-:Y:S01]  /*16ae0*/  F2FP.PACK_AB R137, R2, R3 ;  /* 0x000000030289723e */ /* 0x000fe200000000ff */
[----:B------:R-:W-:-:S05]  /*16af0*/  IMAD.IADD R2, R230, 0x1, -R4 ;  /* 0x00000001e6027824 */ /* 0x000fca00078e0a04 */
[----:B------:R-:W-:-:S06]  /*16b00*/  IABS R2, R2 ;  /* 0x0000000200027213 */ /* 0x000fcc0000000000 */
[----:B------:R-:W1:Y:S02]  /*16b10*/  I2F R2, R2 ;  /* 0x0000000200027306 */ /* 0x000e640000201400 */
[----:B-1----:R-:W-:Y:S02]  /*16b20*/  FFMA.FTZ R3, R2, -R216, R182 ;  /* 0x800000d802037223 */ /* 0x002fe400000100b6 */
        /* <DEDUP_REMOVED lines=15> */
[----:B------:R-:W-:Y:S01]  /*16c20*/  FSEL R49, R3, -INF , !P4 ;  /* 0xff80000003317808 */ /* 0x000fe20006000000 */
[----:B-1----:R-:W-:Y:S02]  /*16c30*/  FFMA.FTZ R22, R2, -R216, R197 ;  /* 0x800000d802167223 */ /* 0x002fe400000100c5 */
[----:B------:R-:W-:-:S05]  /*16c40*/  IMAD.IADD R2, R229, 0x1, -R11 ;  /* 0x00000001e5027824 */ /* 0x000fca00078e0a0b */
[----:B------:R-:W-:Y:S01]  /*16c50*/  IABS R3, R2 ;  /* 0x0000000200037213 */ /* 0x000fe20000000000 */
[----:B------:R-:W-:-:S05]  /*16c60*/  IMAD.IADD R2, R230, 0x1, -R10 ;  /* 0x00000001e6027824 */ /* 0x000fca00078e0a0a */
[----:B------:R-:W-:-:S06]  /*16c70*/  IABS R2, R2 ;  /* 0x0000000200027213 */ /* 0x000fcc0000000000 */
[----:B------:R-:W1:Y:S08]  /*16c80*/  I2F R2, R2 ;  /* 0x0000000200027306 */ /* 0x000e700000201400 */
[----:B------:R-:W2:Y:S01]  /*16c90*/  I2F R3, R3 ;  /* 0x0000000300037306 */ /* 0x000ea20000201400 */
[-C--:B------:R-:W-:Y:S02]  /*16ca0*/  ISETP.GE.AND P2, PT, R4, R225.reuse, PT ;  /* 0x000000e10400720c */ /* 0x080fe40003f46270 */
[----:B------:R-:W-:Y:S01]  /*16cb0*/  ISETP.GE.AND P4, PT, R11, R225, PT ;  /* 0x000000e10b00720c */ /* 0x000fe20003f86270 */
[----:B-1----:R-:W-:-:S02]  /*16cc0*/  FFMA.FTZ R20, R2, -R216, R34 ;  /* 0x800000d802147223 */ /* 0x002fc40000010022 */
[--C-:B------:R-:W-:Y:S01]  /*16cd0*/  IMAD.IADD R2, R224, 0x1, -R10.reuse ;  /* 0x00000001e0027824 */ /* 0x100fe200078e0a0a */
[----:B------:R-:W-:Y:S01]  /*16ce0*/  ISETP.GE.OR P2, PT, R4, R231, !P2 ;  /* 0x000000e70400720c */ /* 0x000fe20005746670 */
[----:B------:R-:W-:-:S03]  /*16cf0*/  IMAD.IADD R4, R229, 0x1, -R10 ;  /* 0x00000001e5047824 */ /* 0x000fc600078e0a0a */
[----:B------:R-:W-:Y:S02]  /*16d00*/  IABS R2, R2 ;  /* 0x0000000200027213 */ /* 0x000fe40000000000 */
[----:B------:R-:W-:Y:S01]  /*16d10*/  ISETP.GE.OR P4, PT, R11, R231, !P4 ;  /* 0x000000e70b00720c */ /* 0x000fe20006786670 */
[----:B--2---:R-:W-:Y:S02]  /*16d20*/  FFMA.FTZ R11, R3, -R216, R199 ;  /* 0x800000d8030b7223 */ /* 0x004fe400000100c7 */
[----:B------:R-:W-:Y:S01]  /*16d30*/  IMAD.MOV.U32 R3, RZ, RZ, R2 ;  /* 0x000000ffff037224 */ /* 0x000fe200078e0002 */
[----:B------:R-:W-:-:S06]  /*16d40*/  IABS R2, R4 ;  /* 0x0000000400027213 */ /* 0x000fcc0000000000 */
[----:B------:R-:W1:Y:S08]  /*16d50*/  I2F R2, R2 ;  /* 0x0000000200027306 */ /* 0x000e700000201400 */
[----:B------:R-:W2:Y:S01]  /*16d60*/  I2F R3, R3 ;  /* 0x0000000300037306 */ /* 0x000ea20000201400 */
[----:B------:R-:W-:Y:S02]  /*16d70*/  FSEL R48, R24, -INF , !P6 ;  /* 0xff80000018307808 */ /* 0x000fe40007000000 */
[----:B------:R-:W-:Y:S01]  /*16d80*/  FSEL R24, R23, -INF , !P2 ;  /* 0xff80000017187808 */ /* 0x000fe20005000000 */
[----:B-1----:R-:W-:-:S02]  /*16d90*/  FFMA.FTZ R23, R2, -R216, R178 ;  /* 0x800000d802177223 */ /* 0x002fc400000100b2 */
[----:B------:R-:W-:-:S05]  /*16da0*/  IMAD.IADD R2, R230, 0x1, -R9 ;  /* 0x00000001e6027824 */ /* 0x000fca00078e0a09 */
[----:B------:R-:W-:Y:S01]  /*16db0*/  IABS R2, R2 ;  /* 0x0000000200027213 */ /* 0x000fe20000000000 */
[----:B--2---:R-:W-:Y:S02]  /*16dc0*/  FFMA.FTZ R26, R3, -R216, R176 ;  /* 0x800000d8031a7223 */ /* 0x004fe400000100b0 */
[----:B------:R-:W-:Y:S01]  /*16dd0*/  IMAD.IADD R3, R224, 0x1, -R9 ;  /* 0x00000001e0037824 */ /* 0x000fe200078e0a09 */
[----:B------:R-:W-:Y:S01]  /*16de0*/  FSEL R21, R21, -INF , !P3 ;  /* 0xff80000015157808 */ /* 0x000fe20005800000 */
[----:B------:R-:W-:Y:S01]  /*16df0*/  IMAD.MOV.U32 R4, RZ, RZ, R2 ;  /* 0x000000ffff047224 */ /* 0x000fe200078e0002 */
[C---:B------:R-:W-:Y:S02]  /*16e00*/  ISETP.GE.AND P6, PT, R10.reuse, R227, PT ;  /* 0x000000e30a00720c */ /* 0x040fe40003fc6270 */
[C---:B------:R-:W-:Y:S02]  /*16e10*/  ISETP.GE.AND P2, PT, R10.reuse, R226, PT ;  /* 0x000000e20a00720c */ /* 0x040fe40003f46270 */
[----:B------:R-:W-:-:S02]  /*16e20*/  ISETP.GE.AND P3, PT, R10, R225, PT ;  /* 0x000000e10a00720c */ /* 0x000fc40003f66270 */
[----:B------:R-:W-:Y:S01]  /*16e30*/  IABS R2, R3 ;  /* 0x0000000300027213 */ /* 0x000fe20000000000 */
[----:B------:R-:W-:Y:S01]  /*16e40*/  IMAD.IADD R3, R229, 0x1, -R9 ;  /* 0x00000001e5037824 */ /* 0x000fe200078e0a09 */
[C---:B------:R-:W-:Y:S02]  /*16e50*/  ISETP.GE.OR P6, PT, R10.reuse, R233, !P6 ;  /* 0x000000e90a00720c */ /* 0x040fe400077c6670 */
[C---:B------:R-:W-:Y:S02]  /*16e60*/  ISETP.GE.OR P2, PT, R10.reuse, R232, !P2 ;  /* 0x000000e80a00720c */ /* 0x040fe40005746670 */
[----:B------:R-:W-:Y:S02]  /*16e70*/  ISETP.GE.OR P3, PT, R10, R231, !P3 ;  /* 0x000000e70a00720c */ /* 0x000fe40005f66670 */
[----:B------:R1:W-:Y:S01]  /*16e80*/  I2F R10, R4 ;  /* 0x00000004000a7306 */ /* 0x0003e20000201400 */
[----:B------:R-:W-:Y:S02]  /*16e90*/  FSEL R52, R11, -INF , !P4 ;  /* 0xff8000000b347808 */ /* 0x000fe40006000000 */
[----:B------:R-:W-:-:S02]  /*16ea0*/  FSEL R37, R22, -INF , !P5 ;  /* 0xff80000016257808 */ /* 0x000fc40006800000 */
[----:B------:R-:W-:Y:S02]  /*16eb0*/  FSEL R11, R20, -INF , !P6 ;  /* 0xff800000140b7808 */ /* 0x000fe40007000000 */
[C---:B------:R-:W-:Y:S02]  /*16ec0*/  ISETP.GE.AND P5, PT, R9.reuse, R227, PT ;  /* 0x000000e30900720c */ /* 0x040fe40003fa6270 */
[C---:B------:R-:W-:Y:S02]  /*16ed0*/  ISETP.GE.AND P4, PT, R9.reuse, R226, PT ;  /* 0x000000e20900720c */ /* 0x040fe40003f86270 */
[C---:B------:R-:W-:Y:S02]  /*16ee0*/  ISETP.GE.AND P6, PT, R9.reuse, R225, PT ;  /* 0x000000e10900720c */ /* 0x040fe40003fc6270 */
[----:B-1----:R-:W-:Y:S02]  /*16ef0*/  IABS R4, R3 ;  /* 0x0000000300047213 */ /* 0x002fe40000000000 */
[----:B------:R1:W2:Y:S01]  /*16f00*/  I2F R3, R2 ;  /* 0x0000000200037306 */ /* 0x0002a20000201400 */
[----:B------:R-:W-:-:S02]  /*16f10*/  ISETP.GE.OR P5, PT, R9, R233, !P5 ;  /* 0x000000e90900720c */ /* 0x000fc40006fa6670 */
[C---:B------:R-:W-:Y:S02]  /*16f20*/  ISETP.GE.OR P4, PT, R9.reuse, R232, !P4 ;  /* 0x000000e80900720c */ /* 0x040fe40006786670 */
[----:B------:R-:W-:-:S03]  /*16f30*/  ISETP.GE.OR P6, PT, R9, R231, !P6 ;  /* 0x000000e70900720c */ /* 0x000fc600077c6670 */
[----:B------:R-:W-:Y:S01]  /*16f40*/  I2F R9, R4 ;  /* 0x0000000400097306 */ /* 0x000fe20000201400 */
[----:B-1----:R-:W-:-:S05]  /*16f50*/  IMAD.IADD R2, R230, 0x1, -R8 ;  /* 0x00000001e6027824 */ /* 0x002fca00078e0a08 */
[----:B------:R-:W-:-:S04]  /*16f60*/  IABS R2, R2 ;  /* 0x0000000200027213 */ /* 0x000fc80000000000 */
[----:B------:R1:W-:Y:S01]  /*16f70*/  I2F R4, R2 ;  /* 0x0000000200047306 */ /* 0x0003e20000201400 */
[----:B------:R-:W-:Y:S02]  /*16f80*/  IMAD.MOV.U32 R182, RZ, RZ, R25 ;  /* 0x000000ffffb67224 */ /* 0x000fe400078e0019 */
[----:B--2---:R-:W-:Y:S02]  /*16f90*/  FFMA.FTZ R25, R3, -R216, R177 ;  /* 0x800000d803197223 */ /* 0x004fe400000100b1 */
[----:B-1----:R-:W-:-:S05]  /*16fa0*/  IMAD.IADD R2, R224, 0x1, -R8 ;  /* 0x00000001e0027824 */ /* 0x002fca00078e0a08 */
[----:B------:R-:W-:-:S04]  /*16fb0*/  IABS R2, R2 ;  /* 0x0000000200027213 */ /* 0x000fc80000000000 */
[----:B------:R1:W2:Y:S02]  /*16fc0*/  I2F R3, R2 ;  /* 0x0000000200037306 */ /* 0x0002a40000201400 */
[----:B-1----:R-:W-:-:S05]  /*16fd0*/  IMAD.IADD R2, R229, 0x1, -R8 ;  /* 0x00000001e5027824 */ /* 0x002fca00078e0a08 */
[----:B------:R-:W-:Y:S01]  /*16fe0*/  IABS R2, R2 ;  /* 0x0000000200027213 */ /* 0x000fe20000000000 */
[----:B--2---:R-:W-:-:S04]  /*16ff0*/  FFMA.FTZ R22, R3, -R216, R188 ;  /* 0x800000d803167223 */ /* 0x004fc800000100bc */
[----:B------:R-:W-:Y:S02]  /*17000*/  IMAD.MOV.U32 R3, RZ, RZ, R2 ;  /* 0x000000ffff037224 */ /* 0x000fe400078e0002 */
[--C-:B------:R-:W-:Y:S02]  /*17010*/  IMAD.IADD R2, R230, 0x1, -R7.reuse ;  /* 0x00000001e6027824 */ /* 0x100fe400078e0a07 */
[----:B------:R-:W-:Y:S02]  /*17020*/  IMAD.MOV.U32 R199, RZ, RZ, R30 ;  /* 0x000000ffffc77224 */ /* 0x000fe400078e001e */
[----:B------:R-:W-:Y:S01]  /*17030*/  FFMA.FTZ R30, R4, -R216, R174 ;  /* 0x800000d8041e7223 */ /* 0x000fe200000100ae */
[----:B------:R-:W-:Y:S01]  /*17040*/  IABS R2, R2 ;  /* 0x0000000200027213 */ /* 0x000fe20000000000 */
[----:B------:R-:W-:Y:S01]  /*17050*/  IMAD.IADD R4, R229, 0x1, -R7 ;  /* 0x00000001e5047824 */ /* 0x000fe200078e0a07 */
[----:B------:R1:W2:Y:S01]  /*17060*/  I2F R20, R3 ;  /* 0x0000000300147306 */ /* 0x0002a20000201400 */
[----:B------:R-:W-:-:S02]  /*17070*/  IMAD.MOV.U32 R196, RZ, RZ, R31 ;  /* 0x000000ffffc47224 */ /* 0x000fc400078e001f */
[-C--:B------:R-:W-:Y:S02]  /*17080*/  FFMA.FTZ R31, R9, -R216.reuse, R179 ;  /* 0x800000d8091f7223 */ /* 0x080fe400000100b3 */
[----:B------:R-:W-:Y:S01]  /*17090*/  FFMA.FTZ R10, R10, -R216, R35 ;  /* 0x800000d80a0a7223 */ /* 0x000fe20000010023 */
[----:B------:R-:W-:Y:S01]  /*170a0*/  FSEL R26, R26, -INF , !P2 ;  /* 0xff8000001a1a7808 */ /* 0x000fe20005000000 */
[----:B------:R-:W-:Y:S02]  /*170b0*/  IMAD.MOV.U32 R183, RZ, RZ, R27 ;  /* 0x000000ffffb77224 */ /* 0x000fe400078e001b */
[----:B-1----:R-:W-:Y:S01]  /*170c0*/  IMAD.MOV.U32 R3, RZ, RZ, R2 ;  /* 0x000000ffff037224 */ /* 0x002fe200078e0002 */
[----:B------:R-:W-:Y:S01]  /*170d0*/  IABS R2, R4 ;  /* 0x0000000400027213 */ /* 0x000fe20000000000 */
[----:B------:R-:W4:Y:S02]  /*170e0*/  LDL.64 R178, [R1+0x148] ;  /* 0x0001480001b27983 */ /* 0x000f240000100a00 */
[----:B------:R1:W1:Y:S01]  /*170f0*/  I2F R9, R3 ;  /* 0x0000000300097306 */ /* 0x0002620000201400 */
[----:B------:R-:W-:-:S02]  /*17100*/  FSEL R27, R23, -INF , !P3 ;  /* 0xff800000171b7808 */ /* 0x000fc40005800000 */
[----:B------:R-:W-:Y:S02]  /*17110*/  FSEL R10, R10, -INF , !P5 ;  /* 0xff8000000a0a7808 */ /* 0x000fe40006800000 */
[C---:B------:R-:W-:Y:S02]  /*17120*/  ISETP.GE.AND P2, PT, R8.reuse, R227, PT ;  /* 0x000000e30800720c */ /* 0x040fe40003f46270 */
[C---:B------:R-:W-:Y:S02]  /*17130*/  ISETP.GE.AND P3, PT, R8.reuse, R226, PT ;  /* 0x000000e20800720c */ /* 0x040fe40003f66270 */
[----:B------:R-:W-:Y:S02]  /*17140*/  ISETP.GE.AND P5, PT, R8, R225, PT ;  /* 0x000000e10800720c */ /* 0x000fe40003fa6270 */
[----:B-1----:R-:W-:Y:S01]  /*17150*/  MOV R3, R2 ;  /* 0x0000000200037202 */ /* 0x002fe20000000f00 */
[C---:B------:R-:W-:Y:S02]  /*17160*/  IMAD.IADD R2, R230.reuse, 0x1, -R6 ;  /* 0x00000001e6027824 */ /* 0x040fe400078e0a06 */
[----:B------:R-:W-:-:S03]  /*17170*/  IMAD.IADD R4, R230, 0x1, -R5 ;  /* 0x00000001e6047824 */ /* 0x000fc600078e0a05 */
[----:B------:R-:W-:Y:S02]  /*17180*/  IABS R2, R2 ;  /* 0x0000000200027213 */ /* 0x000fe40000000000 */
[C---:B------:R-:W-:Y:S02]  /*17190*/  ISETP.GE.OR P2, PT, R8.reuse, R233, !P2 ;  /* 0x000000e90800720c */ /* 0x040fe40005746670 */
[C---:B------:R-:W-:Y:S02]  /*171a0*/  ISETP.GE.OR P3, PT, R8.reuse, R232, !P3 ;  /* 0x000000e80800720c */ /* 0x040fe40005f66670 */
[----:B------:R-:W-:Y:S02]  /*171b0*/  ISETP.GE.OR P5, PT, R8, R231, !P5 ;  /* 0x000000e70800720c */ /* 0x000fe40006fa6670 */
[----:B------:R1:W-:Y:S02]  /*171c0*/  I2F R8, R3 ;  /* 0x0000000300087306 */ /* 0x0003e40000201400 */
[----:B-1----:R-:W-:Y:S01]  /*171d0*/  IMAD.MOV.U32 R3, RZ, RZ, R2 ;  /* 0x000000ffff037224 */ /* 0x002fe200078e0002 */
[----:B------:R-:W-:Y:S01]  /*171e0*/  IABS R2, R4 ;  /* 0x0000000400027213 */ /* 0x000fe20000000000 */
[----:B--2---:R-:W-:-:S02]  /*171f0*/  FFMA.FTZ R4, R20, -R216, R190 ;  /* 0x800000d814047223 */ /* 0x004fc400000100be */
[----:B------:R-:W-:Y:S02]  /*17200*/  FFMA.FTZ R20, R9, -R216, R175 ;  /* 0x800000d809147223 */ /* 0x000fe400000100af */
[----:B------:R-:W2:Y:S01]  /*17210*/  LDL.64 R174, [R1+0xe0] ;  /* 0x0000e00001ae7983 */ /* 0x000ea20000100a00 */
[----:B------:R-:W1:Y:S01]  /*17220*/  I2F R2, R2 ;  /* 0x0000000200027306 */ /* 0x000e620000201400 */
[----:B------:R-:W-:-:S07]  /*17230*/  FSEL R25, R25, -INF , !P4 ;  /* 0xff80000019197808 */ /* 0x000fce0006000000 */
[----:B------:R-:W3:Y:S01]  /*17240*/  I2F R3, R3 ;  /* 0x0000000300037306 */ /* 0x000ee20000201400 */
[----:B------:R-:W-:Y:S01]  /*17250*/  IMAD.MOV.U32 R176, RZ, RZ, R29 ;  /* 0x000000ffffb07224 */ /* 0x000fe200078e001d */
[C---:B------:R-:W-:Y:S01]  /*17260*/  ISETP.GE.AND P4, PT, R7.reuse, R227, PT ;  /* 0x000000e30700720c */ /* 0x040fe20003f86270 */
[----:B-1----:R-:W-:Y:S02]  /*17270*/  FFMA.FTZ R29, R2, -R216, R139 ;  /* 0x800000d8021d7223 */ /* 0x002fe4000001008b */
[----:B------:R-:W-:Y:S01]  /*17280*/  IMAD.IADD R2, R224, 0x1, -R7 ;  /* 0x00000001e0027824 */ /* 0x000fe200078e0a07 */
[----:B------:R-:W-:Y:S01]  /*17290*/  ISETP.GE.OR P4, PT, R7, R233, !P4 ;  /* 0x000000e90700720c */ /* 0x000fe20006786670 */
[----:B------:R-:W-:Y:S01]  /*172a0*/  IMAD.MOV.U32 R197, RZ, RZ, R32 ;  /* 0x000000ffffc57224 */ /* 0x000fe200078e0020 */
[----:B------:R-:W-:Y:S01]  /*172b0*/  MOV R198, R28 ;  /* 0x0000001c00c67202 */ /* 0x000fe20000000f00 */
[-C--:B------:R-:W-:Y:S01]  /*172c0*/  FFMA.FTZ R23, R8, -R216.reuse, R191 ;  /* 0x800000d808177223 */ /* 0x080fe200000100bf */
[----:B------:R-:W-:Y:S01]  /*172d0*/  FSEL R9, R30, -INF , !P2 ;  /* 0xff8000001e097808 */ /* 0x000fe20005000000 */
[----:B---3--:R-:W-:Y:S01]  /*172e0*/  FFMA.FTZ R28, R3, -R216, R138 ;  /* 0x800000d8031c7223 */ /* 0x008fe2000001008a */
[----:B------:R-:W-:Y:S01]  /*172f0*/  IABS R2, R2 ;  /* 0x0000000200027213 */ /* 0x000fe20000000000 */
[----:B------:R-:W-:Y:S01]  /*17300*/  IMAD.IADD R3, R224, 0x1, -R6 ;  /* 0x00000001e0037824 */ /* 0x000fe200078e0a06 */
[----:B------:R-:W-:-:S02]  /*17310*/  ISETP.GE.AND P2, PT, R7, R225, PT ;  /* 0x000000e10700720c */ /* 0x000fc40003f46270 */
[----:B------:R-:W-:Y:S02]  /*17320*/  FSEL R22, R22, -INF , !P3 ;  /* 0xff80000016167808 */ /* 0x000fe40005800000 */
[----:B------:R-:W-:Y:S02]  /*17330*/  FSEL R32, R4, -INF , !P5 ;  /* 0xff80000004207808 */ /* 0x000fe40006800000 */
[----:B------:R-:W-:Y:S02]  /*17340*/  FSEL R8, R20, -INF , !P4 ;  /* 0xff80000014087808 */ /* 0x000fe40006000000 */
[C---:B------:R-:W-:Y:S02]  /*17350*/  ISETP.GE.AND P3, PT, R6.reuse, R227, PT ;  /* 0x000000e30600720c */ /* 0x040fe40003f66270 */
[C---:B------:R-:W-:Y:S02]  /*17360*/  ISETP.GE.AND P5, PT, R6.reuse, R226, PT ;  /* 0x000000e20600720c */ /* 0x040fe40003fa6270 */
[C---:B------:R-:W-:Y:S01]  /*17370*/  ISETP.GE.AND P4, PT, R6.reuse, R225, PT ;  /* 0x000000e10600720c */ /* 0x040fe20003f86270 */
[----:B------:R-:W-:Y:S01]  /*17380*/  IMAD.MOV.U32 R4, RZ, RZ, R2 ;  /* 0x000000ffff047224 */ /* 0x000fe200078e0002 */
[----:B------:R-:W-:Y:S01]  /*17390*/  ISETP.GE.OR P2, PT, R7, R231, !P2 ;  /* 0x000000e70700720c */ /* 0x000fe20005746670 */
[----:B------:R-:W-:Y:S01]  /*173a0*/  IMAD.IADD R2, R229, 0x1, -R6 ;  /* 0x00000001e5027824 */ /* 0x000fe200078e0a06 */
[----:B------:R-:W-:-:S02]  /*173b0*/  ISETP.GE.OR P3, PT, R6, R233, !P3 ;  /* 0x000000e90600720c */ /* 0x000fc40005f66670 */
[C---:B------:R-:W-:Y:S02]  /*173c0*/  ISETP.GE.OR P5, PT, R6.reuse, R232, !P5 ;  /* 0x000000e80600720c */ /* 0x040fe40006fa6670 */
[----:B------:R-:W-:Y:S02]  /*173d0*/  ISETP.GE.OR P4, PT, R6, R231, !P4 ;  /* 0x000000e70600720c */ /* 0x000fe40006786670 */
[----:B------:R-:W-:Y:S02]  /*173e0*/  IABS R6, R3 ;  /* 0x0000000300067213 */ /* 0x000fe40000000000 */
[----:B------:R-:W-:Y:S02]  /*173f0*/  FSEL R23, R23, -INF , !P2 ;  /* 0xff80000017177808 */ /* 0x000fe40005000000 */
[----:B------:R-:W-:Y:S02]  /*17400*/  ISETP.GE.AND P2, PT, R5, R227, PT ;  /* 0x000000e30500720c */ /* 0x000fe40003f46270 */
[----:B------:R-:W-:Y:S01]  /*17410*/  IABS R3, R2 ;  /* 0x0000000200037213 */ /* 0x000fe20000000000 */
[----:B------:R-:W-:Y:S01]  /*17420*/  IMAD.MOV.U32 R2, RZ, RZ, R6 ;  /* 0x000000ffff027224 */ /* 0x000fe200078e0006 */
[----:B------:R-:W-:-:S02]  /*17430*/  FSEL R33, R31, -INF , !P6 ;  /* 0xff8000001f217808 */ /* 0x000fc40007000000 */
[----:B------:R-:W-:Y:S01]  /*17440*/  ISETP.GE.AND P6, PT, R7, R226, PT ;  /* 0x000000e20700720c */ /* 0x000fe20003fc6270 */
[----:B------:R-:W-:Y:S01]  /*17450*/  I2F R30, R4 ;  /* 0x00000004001e7306 */ /* 0x000fe20000201400 */
[----:B------:R-:W-:Y:S02]  /*17460*/  ISETP.GE.OR P2, PT, R5, R233, !P2 ;  /* 0x000000e90500720c */ /* 0x000fe40005746670 */
[----:B------:R-:W-:Y:S02]  /*17470*/  ISETP.GE.OR P6, PT, R7, R232, !P6 ;  /* 0x000000e80700720c */ /* 0x000fe400077c6670 */
[----:B------:R-:W-:-:S03]  /*17480*/  FSEL R7, R28, -INF , !P3 ;  /* 0xff8000001c077808 */ /* 0x000fc60005800000 */
[----:B------:R1:W3:Y:S01]  /*17490*/  I2F R4, R2 ;  /* 0x0000000200047306 */ /* 0x0002e20000201400 */
[----:B------:R-:W-:Y:S02]  /*174a0*/  FSEL R6, R29, -INF , !P2 ;  /* 0xff8000001d067808 */ /* 0x000fe40005000000 */
[C---:B------:R-:W-:Y:S02]  /*174b0*/  ISETP.GE.AND P3, PT, R5.reuse, R226, PT ;  /* 0x000000e20500720c */ /* 0x040fe40003f66270 */
[----:B------:R-:W-:-:S03]  /*174c0*/  ISETP.GE.AND P2, PT, R5, R225, PT ;  /* 0x000000e10500720c */ /* 0x000fc60003f46270 */
[----:B------:R3:W-:Y:S01]  /*174d0*/  I2F R20, R3 ;  /* 0x0000000300147306 */ /* 0x0007e20000201400 */
[C---:B------:R-:W-:Y:S02]  /*174e0*/  ISETP.GE.OR P3, PT, R5.reuse, R232, !P3 ;  /* 0x000000e80500720c */ /* 0x040fe40005f66670 */
[----:B------:R-:W-:Y:S01]  /*174f0*/  ISETP.GE.OR P2, PT, R5, R231, !P2 ;  /* 0x000000e70500720c */ /* 0x000fe20005746670 */
[--C-:B-1----:R-:W-:Y:S02]  /*17500*/  IMAD.IADD R2, R224, 0x1, -R5.reuse ;  /* 0x00000001e0027824 */ /* 0x102fe400078e0a05 */
[----:B---3--:R-:W-:-:S03]  /*17510*/  IMAD.IADD R3, R229, 0x1, -R5 ;  /* 0x00000001e5037824 */ /* 0x008fc600078e0a05 */
[----:B------:R-:W-:Y:S02]  /*17520*/  IABS R2, R2 ;  /* 0x0000000200027213 */ /* 0x000fe40000000000 */
[----:B------:R-:W-:Y:S02]  /*17530*/  IABS R5, R3 ;  /* 0x0000000300057213 */ /* 0x000fe40000000000 */
[----:B------:R1:W3:Y:S01]  /*17540*/  I2F R3, R2 ;  /* 0x0000000200037306 */ /* 0x0002e20000201400 */
[----:B------:R-:W-:Y:S02]  /*17550*/  FFMA.FTZ R28, R4, -R216, R192 ;  /* 0x800000d8041c7223 */ /* 0x000fe400000100c0 */
[----:B-1----:R-:W-:-:S05]  /*17560*/  IMAD.MOV.U32 R2, RZ, RZ, R5 ;  /* 0x000000ffff027224 */ /* 0x002fca00078e0005 */
[----:B------:R1:W1:Y:S01]  /*17570*/  I2F R4, R2 ;  /* 0x0000000200047306 */ /* 0x0002620000201400 */
[----:B---3--:R-:W-:Y:S01]  /*17580*/  FFMA.FTZ R35, R3, -R216, R193 ;  /* 0x800000d803237223 */ /* 0x008fe200000100c1 */
        /* <DEDUP_REMOVED lines=30> */
[----:B------:R-:W3:Y:S01]  /*17770*/  SHFL.BFLY PT, R36, R3, 0x2, 0x1f ;  /* 0x0c401f0003247f89 */ /* 0x000ee200000e0000 */
[----:B------:R-:W-:Y:S02]  /*17780*/  FSEL R20, R35, -INF , !P3 ;  /* 0xff80000023147808 */ /* 0x000fe40005800000 */
[----:B------:R-:W-:Y:S02]  /*17790*/  FMNMX.FTZ R4, R28, R4, !PT ;  /* 0x000000041c047209 */ /* 0x000fe40007810000 */
[----:B-1----:R-:W-:Y:S02]  /*177a0*/  FMNMX.FTZ R5, R2, R34, !PT ;  /* 0x0000002202057209 */ /* 0x002fe40007810000 */
[----:B------:R-:W-:-:S05]  /*177b0*/  FMNMX.FTZ R2, R20, R4, !PT ;  /* 0x0000000414027209 */ /* 0x000fca0007810000 */
[----:B------:R-:W1:Y:S04]  /*177c0*/  SHFL.BFLY PT, R34, R2, 0x2, 0x1f ;  /* 0x0c401f0002227f89 */ /* 0x000e6800000e0000 */
[----:B------:R-:W1:Y:S01]  /*177d0*/  SHFL.BFLY PT, R35, R5, 0x1, 0x1f ;  /* 0x0c201f0005237f89 */ /* 0x000e6200000e0000 */
[----:B---3--:R-:W-:-:S05]  /*177e0*/  FMNMX.FTZ R4, R3, R36, !PT ;  /* 0x0000002403047209 */ /* 0x008fca0007810000 */
[----:B------:R-:W3:Y:S01]  /*177f0*/  SHFL.BFLY PT, R36, R4, 0x1, 0x1f ;  /* 0x0c201f0004247f89 */ /* 0x000ee200000e0000 */
[----:B-1----:R-:W-:Y:S02]  /*17800*/  FMNMX.FTZ R3, R2, R34, !PT ;  /* 0x0000002202037209 */ /* 0x002fe40007810000 */
[----:B------:R-:W-:-:S03]  /*17810*/  FMNMX.FTZ R211, R5, R35, !PT ;  /* 0x0000002305d37209 */ /* 0x000fc60007810000 */
[----:B------:R-:W1:Y:S01]  /*17820*/  SHFL.BFLY PT, R5, R3, 0x1, 0x1f ;  /* 0x0c201f0003057f89 */ /* 0x000e6200000e0000 */
[----:B------:R-:W-:Y:S01]  /*17830*/  FSETP.NEU.FTZ.AND P4, PT, R211, -INF , PT ;  /* 0xff800000d300780b */ /* 0x000fe20003f9d000 */
[----:B------:R-:W-:Y:S02]  /*17840*/  FMUL.FTZ R2, R0, R211 ;  /* 0x000000d300027220 */ /* 0x000fe40000410000 */
[----:B------:R-:W-:-:S03]  /*17850*/  IMAD.MOV.U32 R160, RZ, RZ, R235 ;  /* 0x000000ffffa07224 */ /* 0x000fc600078e00eb */
[----:B------:R-:W-:Y:S02]  /*17860*/  FSEL R2, R2, RZ, P4 ;  /* 0x000000ff02027208 */ /* 0x000fe40002000000 */
[----:B---3--:R-:W-:-:S03]  /*17870*/  FMNMX.FTZ R235, R4, R36, !PT ;  /* 0x0000002404eb7209 */ /* 0x008fc60007810000 */
        /* <DEDUP_REMOVED lines=9> */
[----:B------:R-:W-:Y:S02]  /*17910*/  FMUL.FTZ R2, R0, R235 ;  /* 0x000000eb00027220 */ /* 0x000fe40000410000 */
[----:B------:R-:W-:Y:S01]  /*17920*/  IMAD.MOV.U32 R113, RZ, RZ, R222 ;  /* 0x000000ffff717224 */ /* 0x000fe200078e00de */
[----:B-1----:R-:W-:Y:S02]  /*17930*/  FMNMX.FTZ R222, R3, R5, !PT ;  /* 0x0000000503de7209 */ /* 0x002fe40007810000 */
[----:B------:R-:W-:Y:S02]  /*17940*/  FSEL R4, R2, RZ, P2 ;  /* 0x000000ff02047208 */ /* 0x000fe40001000000 */
[----:B------:R-:W-:Y:S01]  /*17950*/  FSETP.NEU.FTZ.AND P3, PT, R222, -INF , PT ;  /* 0xff800000de00780b */ /* 0x000fe20003f7d000 */
[----:B------:R-:W-:-:S02]  /*17960*/  FMUL.FTZ R3, R0, R222 ;  /* 0x000000de00037220 */ /* 0x000fc40000410000 */
[----:B------:R-:W-:Y:S01]  /*17970*/  FFMA.FTZ R2, R24, R0, -R4 ;  /* 0x0000000018027223 */ /* 0x000fe20000010804 */
[----:B------:R-:W-:-:S03]  /*17980*/  FSEL R5, R235, RZ, P2 ;  /* 0x000000ffeb057208 */ /* 0x000fc60001000000 */
[----:B------:R1:W-:Y:S02]  /*17990*/  MUFU.EX2 R6, R2 ;  /* 0x0000000200067308 */ /* 0x0003e40000000800 */
[----:B------:R-:W-:Y:S01]  /*179a0*/  FADD.FTZ R9, R133, -R5 ;  /* 0x8000000585097221 */ /* 0x000fe20000010000 */
[----:B-1----:R-:W-:Y:S01]  /*179b0*/  FSEL R2, R3, RZ, P3 ;  /* 0x000000ff03027208 */ /* 0x002fe20001800000 */
[----:B------:R-:W-:-:S04]  /*179c0*/  FFMA.FTZ R3, R52, R0, -R4 ;  /* 0x0000000034037223 */ /* 0x000fc80000010804 */
[----:B------:R1:W-:Y:S01]  /*179d0*/  MUFU.EX2 R5, R3 ;  /* 0x0000000300057308 */ /* 0x0003e20000000800 */
[-CC-:B------:R-:W-:Y:S01]  /*179e0*/  FFMA.FTZ R53, R48, R0.reuse, -R2.reuse ;  /* 0x0000000030357223 */ /* 0x180fe20000010802 */
[----:B------:R-:W-:Y:S01]  /*179f0*/  FSEL R10, R222, RZ, P3 ;  /* 0x000000ffde0a7208 */ /* 0x000fe20001800000 */
[----:B------:R-:W-:Y:S02]  /*17a00*/  FFMA.FTZ R80, R37, R0, -R2 ;  /* 0x0000000025507223 */ /* 0x000fe40000010802 */
[----:B-1----:R-:W-:-:S06]  /*17a10*/  FMUL.FTZ R3, R0, R9 ;  /* 0x0000000900037220 */ /* 0x002fcc0000410000 */
[----:B------:R-:W1:Y:S01]  /*17a20*/  MUFU.EX2 R3, R3 ;  /* 0x0000000300037308 */ /* 0x000e620000000800 */
[-CC-:B------:R-:W-:Y:S01]  /*17a30*/  FFMA.FTZ R85, R26, R0.reuse, -R2.reuse ;  /* 0x000000001a557223 */ /* 0x180fe20000010802 */
[----:B------:R-:W-:Y:S01]  /*17a40*/  FSEL R9, R211, RZ, P4 ;  /* 0x000000ffd3097208 */ /* 0x000fe20002000000 */
[-CC-:B------:R-:W-:Y:S02]  /*17a50*/  FFMA.FTZ R97, R25, R0.reuse, -R2.reuse ;  /* 0x0000000019617223 */ /* 0x180fe40000010802 */
[-CC-:B------:R-:W-:Y:S02]  /*17a60*/  FFMA.FTZ R100, R22, R0.reuse, -R2.reuse ;  /* 0x0000000016647223 */ /* 0x180fe40000010802 */
[-CC-:B------:R-:W-:Y:S02]  /*17a70*/  FFMA.FTZ R101, R29, R0.reuse, -R2.reuse ;  /* 0x000000001d657223 */ /* 0x180fe40000010802 */
[-CC-:B------:R-:W-:Y:S02]  /*17a80*/  FFMA.FTZ R117, R28, R0.reuse, -R2.reuse ;  /* 0x000000001c757223 */ /* 0x180fe40000010802 */
[----:B------:R-:W-:-:S02]  /*17a90*/  FFMA.FTZ R128, R20, R0, -R2 ;  /* 0x0000000014807223 */ /* 0x000fc40000010802 */
[-C--:B------:R-:W-:Y:S01]  /*17aa0*/  FFMA.FTZ R2, R27, R0.reuse, -R4 ;  /* 0x000000001b027223 */ /* 0x080fe20000010804 */
[----:B------:R3:W1:Y:S01]  /*17ab0*/  MUFU.EX2 R8, R132 ;  /* 0x0000008400087308 */ /* 0x0006620000000800 */
[----:B------:R-:W-:Y:S02]  /*17ac0*/  FADD.FTZ R11, R135, -R9 ;  /* 0x80000009870b7221 */ /* 0x000fe40000010000 */
[----:B------:R-:W-:Y:S02]  /*17ad0*/  FADD.FTZ R10, R134, -R10 ;  /* 0x8000000a860a7221 */ /* 0x000fe40000010000 */
[-CC-:B------:R-:W-:Y:S02]  /*17ae0*/  FFMA.FTZ R9, R33, R0.reuse, -R4.reuse ;  /* 0x0000000021097223 */ /* 0x180fe40000010804 */
[-CC-:B------:R-:W-:Y:S01]  /*17af0*/  FFMA.FTZ R133, R23, R0.reuse, -R4.reuse ;  /* 0x0000000017857223 */ /* 0x180fe20000010804 */
[----:B------:R-:W2:Y:S01]  /*17b00*/  MUFU.EX2 R2, R2 ;  /* 0x0000000200027308 */ /* 0x000ea20000000800 */
[----:B------:R-:W-:-:S02]  /*17b10*/  FFMA.FTZ R112, R31, R0, -R4 ;  /* 0x000000001f707223 */ /* 0x000fc40000010804 */
[-CC-:B------:R-:W-:Y:S02]  /*17b20*/  FFMA.FTZ R116, R30, R0.reuse, -R4.reuse ;  /* 0x000000001e747223 */ /* 0x180fe40000010804 */
[----:B------:R-:W-:Y:S02]  /*17b30*/  FMUL.FTZ R23, R0, R11 ;  /* 0x0000000b00177220 */ /* 0x000fe40000410000 */
[----:B---3--:R-:W-:Y:S02]  /*17b40*/  FFMA.FTZ R132, R32, R0, -R4 ;  /* 0x0000000020847223 */ /* 0x008fe40000010804 */
[----:B-1----:R-:W-:Y:S02]  /*17b50*/  FFMA.FTZ R4, R113, R3, R6 ;  /* 0x0000000371047223 */ /* 0x002fe40000010006 */
[----:B------:R-:W-:Y:S02]  /*17b60*/  FMUL.FTZ R27, R0, R10 ;  /* 0x0000000a001b7220 */ /* 0x000fe40000410000 */
[----:B------:R1:W3:Y:S01]  /*17b70*/  MUFU.EX2 R0, R9 ;  /* 0x0000000900007308 */ /* 0x0002e20000000800 */
[----:B------:R-:W-:Y:S01]  /*17b80*/  F2FP.PACK_AB R129, R5, R6 ;  /* 0x000000060581723e */ /* 0x000fe200000000ff */
[----:B------:R-:W-:-:S02]  /*17b90*/  FADD.FTZ R10, R8, R81 ;  /* 0x00000051080a7221 */ /* 0x000fc40000010000 */
[----:B-1----:R-:W-:Y:S01]  /*17ba0*/  FADD.FTZ R9, R5, R4 ;  /* 0x0000000405097221 */ /* 0x002fe20000010000 */
[----:B--2---:R-:W-:-:S04]  /*17bb0*/  LOP3.LUT R4, R175, R184, RZ, 0x3c, !PT ;  /* 0x000000b8af047212 */ /* 0x004fc800078e3cff */
[----:B------:R-:W-:Y:S01]  /*17bc0*/  LOP3.LUT R4, R4, R239, RZ, 0x3c, !PT ;  /* 0x000000ef04047212 */ /* 0x000fe200078e3cff */
[----:B------:R-:W1:Y:S01]  /*17bd0*/  MUFU.EX2 R7, R136 ;  /* 0x0000008800077308 */ /* 0x000e620000000800 */
[----:B------:R-:W-:-:S03]  /*17be0*/  FADD.FTZ R5, R2, R9 ;  /* 0x0000000902057221 */ /* 0x000fc60000010000 */
[----:B------:R-:W-:Y:S01]  /*17bf0*/  IMAD.WIDE.U32 R34, R4, -0x326172a9, RZ ;  /* 0xcd9e8d5704227825 */ /* 0x000fe200078e00ff */
[----:B---3--:R-:W-:-:S03]  /*17c00*/  F2FP.PACK_AB R81, R0, R2 ;  /* 0x000000020051723e */ /* 0x008fc600000000ff */
[----:B------:R-:W-:Y:S01]  /*17c10*/  FADD.FTZ R113, R0, R5 ;  /* 0x0000000500717221 */ /* 0x000fe20000010000 */
[----:B----4-:R-:W-:Y:S02]  /*17c20*/  LOP3.LUT R0, R35, R237, R178, 0x96, !PT ;  /* 0x000000ed23007212 */ /* 0x010fe400078e96b2 */
[----:B------:R-:W2:Y:S03]  /*17c30*/  LDL.LU.64 R178, [R1+0x140] ;  /* 0x0001400001b27983 */ /* 0x000ea60000300a00 */
[----:B------:R-:W-:Y:S01]  /*17c40*/  IMAD.WIDE.U32 R48, R0, -0x2daee0ad, RZ ;  /* 0xd2511f5300307825 */ /* 0x000fe200078e00ff */
[----:B------:R-:W-:Y:S02]  /*17c50*/  LOP3.LUT R0, R247, R236, R34, 0x96, !PT ;  /* 0x000000ecf7007212 */ /* 0x000fe400078e9622 */
[C---:B-1----:R-:W-:Y:S01]  /*17c60*/  F2FP.PACK_AB R24, R7.reuse, R8 ;  /* 0x000000080718723e */ /* 0x042fe200000000ff */
        /* <DEDUP_REMOVED lines=24> */
[----:B------:R-:W3:Y:S01]  /*17df0*/  MUFU.EX2 R2, R173 ;  /* 0x000000ad00027308 */ /* 0x000ee20000000800 */
        /* <DEDUP_REMOVED lines=11> */
[----:B---3--:R-:W-:-:S04]  /*17eb0*/  FADD.FTZ R4, R2, R9 ;  /* 0x0000000902047221 */ /* 0x008fc80000010000 */
[----:B----4-:R-:W-:-:S04]  /*17ec0*/  FADD.FTZ R4, R8, R4 ;  /* 0x0000000408047221 */ /* 0x010fc80000010000 */
[----:B-1----:R-:W-:-:S05]  /*17ed0*/  FADD.FTZ R4, R6, R4 ;  /* 0x0000000406047221 */ /* 0x002fca0000010000 */
[----:B------:R1:W-:Y:S02]  /*17ee0*/  STL [R1+0xa0], R4 ;  /* 0x0000a00401007387 */ /* 0x0003e40000100800 */
[----:B-1----:R-:W-:Y:S02]  /*17ef0*/  SHF.R.U32.HI R4, RZ, 0x8, R11 ;  /* 0x00000008ff047819 */ /* 0x002fe4000001160b */
[----:B------:R-:W3:Y:S01]  /*17f00*/  LDL.LU R11, [R1+0x70] ;  /* 0x00007000010b7983 */ /* 0x000ee20000300800 */
[----:B------:R-:W-:Y:S02]  /*17f10*/  ISETP.GE.U32.AND P5, PT, R217, R0, PT ;  /* 0x00000000d900720c */ /* 0x000fe40003fa6070 */
[----:B------:R-:W-:Y:S01]  /*17f20*/  F2FP.PACK_AB R7, R2, R7 ;  /* 0x000000070207723e */ /* 0x000fe200000000ff */
[----:B------:R-:W-:Y:S08]  /*17f30*/  MUFU.EX2 R0, R36 ;  /* 0x0000002400007308 */ /* 0x000ff00000000800 */
[----:B------:R-:W1:Y:S08]  /*17f40*/  MUFU.EX2 R2, R23 ;  /* 0x0000001700027308 */ /* 0x000e700000000800 */
[----:B------:R-:W4:Y:S01]  /*17f50*/  MUFU.EX2 R21, R21 ;  /* 0x0000001500157308 */ /* 0x000f220000000800 */
[----:B------:R-:W-:-:S02]  /*17f60*/  PRMT R33, R137, 0x7610, R33 ;  /* 0x0000761089217816 */ /* 0x000fc40000000021 */
[----:B------:R-:W-:-:S03]  /*17f70*/  PRMT R32, R137, 0x7632, R32 ;  /* 0x0000763289207816 */ /* 0x000fc60000000020 */
[----:B------:R-:W-:Y:S02]  /*17f80*/  @!P4 HADD2 R135, -R33.H0_H0, -RZ.H0_H0 ;  /* 0xa00000ff2187c230 */ /* 0x000fe40000000900 */
[----:B------:R-:W-:Y:S01]  /*17f90*/  @!P2 HADD2 R134, -R32.H0_H0, -RZ.H0_H0 ;  /* 0xa00000ff2086a230 */ /* 0x000fe20000000900 */
[----:B------:R-:W-:Y:S02]  /*17fa0*/  LOP3.LUT R4, R4, 0xffff, RZ, 0xc0, !PT ;  /* 0x0000ffff04047812 */ /* 0x000fe400078ec0ff */
[----:B------:R-:W-:Y:S01]  /*17fb0*/  F2FP.PACK_AB R28, R6, R8 ;  /* 0x00000008061c723e */ /* 0x000fe200000000ff */
[----:B------:R4:W-:Y:S01]  /*17fc0*/  MUFU.EX2 R23, R53 ;  /* 0x0000003500177308 */ /* 0x0009e20000000800 */
[----:B------:R-:W-:-:S07]  /*17fd0*/  IMAD.MOV.U32 R188, RZ, RZ, R176 ;  /* 0x000000ffffbc7224 */ /* 0x000fce00078e00b0 */
[----:B------:R4:W-:Y:S01]  /*17fe0*/  MUFU.EX2 R30, R64 ;  /* 0x00000040001e7308 */ /* 0x0009e20000000800 */
[----:B-1----:R-:W-:Y:S01]  /*17ff0*/  FMUL.FTZ R9, R103, R2 ;  /* 0x0000000267097220 */ /* 0x002fe20000410000 */
[C---:B----4-:R-:W-:Y:S01]  /*18000*/  PRMT R53, R24.reuse, 0x7610, R53 ;  /* 0x0000761018357816 */ /* 0x050fe20000000035 */
[----:B------:R-:W-:Y:S01]  /*18010*/  IMAD.MOV.U32 R176, RZ, RZ, R242 ;  /* 0x000000ffffb07224 */ /* 0x000fe200078e00f2 */
[----:B------:R-:W-:-:S03]  /*18020*/  PRMT R64, R24, 0x7632, R64 ;  /* 0x0000763218407816 */ /* 0x000fc60000000040 */
[----:B------:R-:W-:Y:S01]  /*18030*/  @!P5 HADD2 R157, -R53.H0_H0, -RZ.H0_H0 ;  /* 0xa00000ff359dd230 */ /* 0x000fe20000000900 */
[----:B------:R-:W-:Y:S01]  /*18040*/  IMAD.MOV.U32 R177, RZ, RZ, R218 ;  /* 0x000000ffffb17224 */ /* 0x000fe200078e00da */
[----:B------:R-:W-:Y:S01]  /*18050*/  MOV R173, R198 ;  /* 0x000000c600ad7202 */ /* 0x000fe20000000f00 */
[----:B------:R-:W-:Y:S02]  /*18060*/  IMAD.MOV.U32 R136, RZ, RZ, R207 ;  /* 0x000000ffff887224 */ /* 0x000fe400078e00cf */
[----:B------:R-:W-:Y:S02]  /*18070*/  IMAD.MOV.U32 R137, RZ, RZ, R185 ;  /* 0x000000ffff897224 */ /* 0x000fe400078e00b9 */
[----:B------:R-:W-:Y:S01]  /*18080*/  IMAD.MOV.U32 R247, RZ, RZ, R204 ;  /* 0x000000fffff77224 */ /* 0x000fe200078e00cc */
[----:B------:R1:W-:Y:S01]  /*18090*/  MUFU.EX2 R24, R65 ;  /* 0x0000004100187308 */ /* 0x0003e20000000800 */
[----:B------:R-:W-:Y:S02]  /*180a0*/  IMAD.MOV.U32 R193, RZ, RZ, R251 ;  /* 0x000000ffffc17224 */ /* 0x000fe400078e00fb */
[-C--:B------:R-:W-:Y:S01]  /*180b0*/  FMUL.FTZ R198, R70, R2.reuse ;  /* 0x0000000246c67220 */ /* 0x080fe20000410000 */
[----:B------:R-:W-:Y:S01]  /*180c0*/  PRMT R70, R53, 0x5410, R64 ;  /* 0x0000541035467816 */ /* 0x000fe20000000040 */
[----:B------:R-:W-:-:S02]  /*180d0*/  FMUL.FTZ R8, R114, R2 ;  /* 0x0000000272087220 */ /* 0x000fc40000410000 */
[-C--:B------:R-:W-:Y:S02]  /*180e0*/  FMUL.FTZ R207, R118, R2.reuse ;  /* 0x0000000276cf7220 */ /* 0x080fe40000410000 */
[-C--:B------:R-:W-:Y:S01]  /*180f0*/  FMUL.FTZ R204, R119, R2.reuse ;  /* 0x0000000277cc7220 */ /* 0x080fe20000410000 */
[----:B------:R-:W-:Y:S01]  /*18100*/  @!P5 PRMT R53, R157, 0x5410, RZ ;  /* 0x000054109d35d816 */ /* 0x000fe200000000ff */
[-C--:B------:R-:W-:Y:S02]  /*18110*/  FMUL.FTZ R251, R163, R2.reuse ;  /* 0x00000002a3fb7220 */ /* 0x080fe40000410000 */
[----:B------:R-:W-:Y:S02]  /*18120*/  FMUL.FTZ R114, R130, R2 ;  /* 0x0000000282727220 */ /* 0x000fe40000410000 */
[----:B------:R-:W-:Y:S02]  /*18130*/  IMAD.MOV.U32 R118, RZ, RZ, R9 ;  /* 0x000000ffff767224 */ /* 0x000fe400078e0009 */
[----:B------:R-:W-:-:S02]  /*18140*/  IMAD.MOV.U32 R163, RZ, RZ, R136 ;  /* 0x000000ffffa37224 */ /* 0x000fc400078e0088 */
[----:B------:R-:W-:Y:S02]  /*18150*/  IMAD.MOV.U32 R130, RZ, RZ, R177 ;  /* 0x000000ffff827224 */ /* 0x000fe400078e00b1 */
[----:B-1----:R-:W-:Y:S02]  /*18160*/  IMAD.MOV.U32 R65, RZ, RZ, R176 ;  /* 0x000000ffff417224 */ /* 0x002fe400078e00b0 */
[----:B------:R-:W-:Y:S02]  /*18170*/  IMAD.MOV.U32 R9, RZ, RZ, R164 ;  /* 0x000000ffff097224 */ /* 0x000fe400078e00a4 */
[----:B------:R-:W-:Y:S02]  /*18180*/  IMAD.MOV.U32 R172, RZ, RZ, R183 ;  /* 0x000000ffffac7224 */ /* 0x000fe400078e00b7 */
[----:B------:R-:W-:Y:S02]  /*18190*/  IMAD.MOV.U32 R183, RZ, RZ, R250 ;  /* 0x000000ffffb77224 */ /* 0x000fe400078e00fa */
[----:B------:R-:W-:-:S02]  /*181a0*/  FMUL.FTZ R250, R162, R2 ;  /* 0x00000002a2fa7220 */ /* 0x000fc40000410000 */
[----:B------:R-:W-:Y:S01]  /*181b0*/  IMAD.MOV.U32 R162, RZ, RZ, R183 ;  /* 0x000000ffffa27224 */ /* 0x000fe200078e00b7 */
[C---:B------:R-:W-:Y:S01]  /*181c0*/  PRMT R36, R7.reuse, 0x7610, R36 ;  /* 0x0000761007247816 */ /* 0x040fe20000000024 */
[----:B------:R-:W-:Y:S01]  /*181d0*/  IMAD.MOV.U32 R183, RZ, RZ, R16 ;  /* 0x000000ffffb77224 */ /* 0x000fe200078e0010 */
[----:B------:R-:W-:Y:S02]  /*181e0*/  PRMT R29, R7, 0x7632, R29 ;  /* 0x00007632071d7816 */ /* 0x000fe4000000001d */
[----:B--2---:R-:W-:Y:S01]  /*181f0*/  LOP3.LUT R25, R35, R237, R178, 0x96, !PT ;  /* 0x000000ed23197212 */ /* 0x004fe200078e96b2 */
[----:B------:R-:W-:-:S04]  /*18200*/  IMAD.MOV.U32 R178, RZ, RZ, R160 ;  /* 0x000000ffffb27224 */ /* 0x000fc800078e00a0 */
[----:B------:R-:W-:Y:S01]  /*18210*/  FFMA.FTZ R26, R178, R2, R0 ;  /* 0x00000002b21a7223 */ /* 0x000fe20000010000 */
[----:B------:R-:W-:Y:S02]  /*18220*/  F2FP.PACK_AB R0, R21, R0 ;  /* 0x000000001500723e */ /* 0x000fe400000000ff */
[----:B------:R-:W-:Y:S02]  /*18230*/  PRMT R160, R33, 0x5410, R32 ;  /* 0x0000541021a07816 */ /* 0x000fe40000000020 */
[----:B------:R-:W-:Y:S02]  /*18240*/  PRMT R52, R0, 0x7632, R52 ;  /* 0x0000763200347816 */ /* 0x000fe40000000034 */
[----:B------:R-:W-:Y:S02]  /*18250*/  @!P4 PRMT R33, R135, 0x5410, RZ ;  /* 0x000054108721c816 */ /* 0x000fe400000000ff */
[----:B------:R-:W-:Y:S02]  /*18260*/  @!P2 PRMT R32, R134, 0x5410, RZ ;  /* 0x000054108620a816 */ /* 0x000fe400000000ff */
[----:B------:R-:W-:-:S02]  /*18270*/  ISETP.GE.U32.AND P4, PT, R217, R5, PT ;  /* 0x00000005d900720c */ /* 0x000fc40003f86070 */
[----:B------:R-:W-:Y:S01]  /*18280*/  ISETP.GE.U32.AND P2, PT, R217, R4, PT ;  /* 0x00000004d900720c */ /* 0x000fe20003f46070 */
[----:B------:R-:W-:Y:S01]  /*18290*/  IMAD.WIDE.U32 R4, R22, -0x2daee0ad, RZ ;  /* 0xd2511f5316047825 */ /* 0x000fe200078e00ff */
[----:B------:R-:W-:Y:S01]  /*182a0*/  PRMT R31, R0, 0x7610, R31 ;  /* 0x00007610001f7816 */ /* 0x000fe2000000001f */
[----:B------:R-:W-:Y:S01]  /*182b0*/  @!P6 HADD2 R139, -R52.H0_H0, -RZ.H0_H0 ;  /* 0xa00000ff348be230 */ /* 0x000fe20000000900 */
[----:B------:R-:W-:Y:S02]  /*182c0*/  LOP3.LUT R0, R20, 0xff, RZ, 0xc0, !PT ;  /* 0x000000ff14007812 */ /* 0x000fe400078ec0ff */
[----:B------:R-:W-:Y:S02]  /*182d0*/  LOP3.LUT R6, R5, R244, R10, 0x96, !PT ;  /* 0x000000f405067212 */ /* 0x000fe400078e960a */
[----:B------:R-:W-:Y:S02]  /*182e0*/  PRMT R134, R31, 0x5410, R52 ;  /* 0x000054101f867816 */ /* 0x000fe40000000034 */
[----:B------:R-:W-:-:S02]  /*182f0*/  @!P6 PRMT R52, R139, 0x5410, RZ ;  /* 0x000054108b34e816 */ /* 0x000fc400000000ff */
[----:B------:R-:W-:Y:S02]  /*18300*/  ISETP.GE.U32.AND P6, PT, R217, R0, PT ;  /* 0x00000000d900720c */ /* 0x000fe40003fc6070 */
[----:B------:R-:W-:Y:S01]  /*18310*/  SHF.R.U32.HI R0, RZ, 0x10, R6 ;  /* 0x00000010ff007819 */ /* 0x000fe20000011606 */
[----:B------:R-:W-:-:S03]  /*18320*/  @!P3 HADD2 R138, -R31.H0_H0, -RZ.H0_H0 ;  /* 0xa00000ff1f8ab230 */ /* 0x000fc60000000900 */
[----:B------:R-:W-:Y:S02]  /*18330*/  LOP3.LUT R0, R0, 0xff, RZ, 0xc0, !PT ;  /* 0x000000ff00007812 */ /* 0x000fe400078ec0ff */
[----:B------:R-:W-:Y:S02]  /*18340*/  @!P3 PRMT R31, R138, 0x5410, RZ ;  /* 0x000054108a1fb816 */ /* 0x000fe400000000ff */
[----:B------:R-:W-:Y:S02]  /*18350*/  ISETP.GE.U32.AND P3, PT, R217, R0, PT ;  /* 0x00000000d900720c */ /* 0x000fe40003f66070 */
[----:B------:R-:W1:Y:S01]  /*18360*/  MUFU.EX2 R0, R27 ;  /* 0x0000001b00007308 */ /* 0x000e620000000800 */
[----:B------:R-:W-:Y:S01]  /*18370*/  FMUL.FTZ R135, R102, R2 ;  /* 0x0000000266877220 */ /* 0x000fe20000410000 */
[----:B------:R-:W-:Y:S01]  /*18380*/  @!P2 HADD2 R156, -R64.H0_H0, -RZ.H0_H0 ;  /* 0xa00000ff409ca230 */ /* 0x000fe20000000900 */
[----:B------:R-:W-:-:S03]  /*18390*/  IMAD.MOV.U32 R20, RZ, RZ, R137 ;  /* 0x000000ffff147224 */ /* 0x000fc600078e0089 */
[----:B------:R-:W-:Y:S01]  /*183a0*/  MOV R119, R135 ;  /* 0x0000008700777202 */ /* 0x000fe20000000f00 */
[----:B------:R-:W-:Y:S01]  /*183b0*/  IMAD.MOV.U32 R135, RZ, RZ, R165 ;  /* 0x000000ffff877224 */ /* 0x000fe200078e00a5 */
[----:B------:R-:W-:Y:S01]  /*183c0*/  @!P2 PRMT R64, R156, 0x5410, RZ ;  /* 0x000054109c40a816 */ /* 0x000fe200000000ff */
[-C--:B-1----:R-:W-:Y:S02]  /*183d0*/  FMUL.FTZ R152, R152, R0.reuse ;  /* 0x0000000098987220 */ /* 0x082fe40000410000 */
        /* <DEDUP_REMOVED lines=31> */
[----:B---3--:R-:W-:Y:S01]  /*185d0*/  FFMA.FTZ R27, R11, R0, R23 ;  /* 0x000000000b1b7223 */ /* 0x008fe20000010017 */
[----:B------:R-:W-:-:S04]  /*185e0*/  LOP3.LUT R0, R6, 0xff, RZ, 0xc0, !PT ;  /* 0x000000ff06007812 */ /* 0x000fc800078ec0ff */
[C---:B------:R-:W-:Y:S02]  /*185f0*/  ISETP.GE.U32.AND P5, PT, R217.reuse, R0, PT ;  /* 0x00000000d900720c */ /* 0x040fe40003fa6070 */
[----:B------:R-:W-:Y:S01]  /*18600*/  SHF.R.U32.HI R0, RZ, 0x18, R6 ;  /* 0x00000018ff007819 */ /* 0x000fe20000011606 */
[----:B------:R-:W-:Y:S02]  /*18610*/  IMAD.MOV.U32 R11, RZ, RZ, R247 ;  /* 0x000000ffff0b7224 */ /* 0x000fe400078e00f7 */
[----:B------:R-:W-:Y:S01]  /*18620*/  IMAD.MOV.U32 R247, RZ, RZ, R17 ;  /* 0x000000fffff77224 */ /* 0x000fe200078e0011 */
[----:B------:R-:W-:Y:S01]  /*18630*/  ISETP.GE.U32.AND P2, PT, R217, R0, PT ;  /* 0x00000000d900720c */ /* 0x000fe20003f46070 */
[----:B------:R-:W2:Y:S01]  /*18640*/  LDL.LU.64 R16, [R1+0x20] ;  /* 0x0000200001107983 */ /* 0x000ea20000300a00 */
[----:B------:R-:W-:-:S03]  /*18650*/  LOP3.LUT R0, R6, 0xffff, RZ, 0xc0, !PT ;  /* 0x0000ffff06007812 */ /* 0x000fc600078ec0ff */
[----:B------:R-:W3:Y:S01]  /*18660*/  LDL.LU.64 R6, [R1+0x30] ;  /* 0x0000300001067983 */ /* 0x000ee20000300a00 */
        /* <DEDUP_REMOVED lines=27> */
[----:B------:R-:W-:Y:S01]  /*18820*/  F2FP.PACK_AB R2, R24, R30 ;  /* 0x0000001e1802723e */ /* 0x000fe200000000ff */
[----:B------:R-:W-:Y:S03]  /*18830*/  MUFU.EX2 R41, R68 ;  /* 0x0000004400297308 */ /* 0x000fe60000000800 */
[C---:B------:R-:W-:Y:S02]  /*18840*/  PRMT R40, R2.reuse, 0x7632, R40 ;  /* 0x0000763202287816 */ /* 0x040fe40000000028 */
[----:B------:R-:W-:Y:S01]  /*18850*/  PRMT R39, R2, 0x7610, R39 ;  /* 0x0000761002277816 */ /* 0x000fe20000000027 */
[----:B------:R-:W-:-:S02]  /*18860*/  IMAD.MOV.U32 R2, RZ, RZ, R219 ;  /* 0x000000ffff027224 */ /* 0x000fc400078e00db */
[----:B------:R-:W1:Y:S01]  /*18870*/  MUFU.EX2 R219, R69 ;  /* 0x0000004500db7308 */ /* 0x000e620000000800 */
[----:B------:R-:W-:Y:S01]  /*18880*/  SHF.R.U32.HI R0, RZ, 0x8, R0 ;  /* 0x00000008ff007819 */ /* 0x000fe20000011600 */
[----:B------:R-:W-:Y:S01]  /*18890*/  @!P4 HADD2 R38, -R40.H0_H0, -RZ.H0_H0 ;  /* 0xa00000ff2826c230 */ /* 0x000fe20000000900 */
[----:B------:R-:W-:Y:S02]  /*188a0*/  PRMT R56, R39, 0x5410, R40 ;  /* 0x0000541027387816 */ /* 0x000fe40000000028 */
[----:B------:R-:W-:Y:S02]  /*188b0*/  LOP3.LUT R0, R0, 0xffff, RZ, 0xc0, !PT ;  /* 0x0000ffff00007812 */ /* 0x000fe400078ec0ff */
[----:B------:R-:W-:Y:S02]  /*188c0*/  @!P4 PRMT R40, R38, 0x5410, RZ ;  /* 0x000054102628c816 */ /* 0x000fe400000000ff */
[----:B------:R-:W-:Y:S01]  /*188d0*/  ISETP.GE.U32.AND P4, PT, R217, R0, PT ;  /* 0x00000000d900720c */ /* 0x000fe20003f86070 */
[-C--:B------:R-:W-:Y:S01]  /*188e0*/  FMUL.FTZ R139, R43, R3.reuse ;  /* 0x000000032b8b7220 */ /* 0x080fe20000410000 */
[----:B------:R-:W-:Y:S01]  /*188f0*/  @!P6 HADD2 R43, -R39.H0_H0, -RZ.H0_H0 ;  /* 0xa00000ff272be230 */ /* 0x000fe20000000900 */
[----:B------:R-:W-:Y:S01]  /*18900*/  FMUL.FTZ R138, R42, R3 ;  /* 0x000000032a8a7220 */ /* 0x000fe20000410000 */
[----:B-1----:R-:W-:Y:S01]  /*18910*/  F2FP.PACK_AB R0, R219, R41 ;  /* 0x00000029db00723e */ /* 0x002fe200000000ff */
[----:B------:R-:W-:Y:S01]  /*18920*/  @!P5 HADD2 R42, -R36.H0_H0, -RZ.H0_H0 ;  /* 0xa00000ff242ad230 */ /* 0x000fe20000000900 */
[----:B------:R-:W-:Y:S01]  /*18930*/  IMAD.MOV.U32 R102, RZ, RZ, R179 ;  /* 0x000000ffff667224 */ /* 0x000fe200078e00b3 */
[----:B------:R-:W-:Y:S01]  /*18940*/  @!P6 PRMT R39, R43, 0x5410, RZ ;  /* 0x000054102b27e816 */ /* 0x000fe200000000ff */
[----:B------:R-:W-:Y:S01]  /*18950*/  IMAD.MOV.U32 R131, RZ, RZ, R178 ;  /* 0x000000ffff837224 */ /* 0x000fe200078e00b2 */
[----:B------:R-:W-:Y:S01]  /*18960*/  PRMT R38, R0, 0x7610, R38 ;  /* 0x0000761000267816 */ /* 0x000fe20000000026 */
[-C--:B------:R-:W-:Y:S01]  /*18970*/  FMUL.FTZ R154, R154, R3.reuse ;  /* 0x000000039a9a7220 */ /* 0x080fe20000410000 */
[----:B------:R-:W-:Y:S01]  /*18980*/  PRMT R37, R0, 0x7632, R37 ;  /* 0x0000763200257816 */ /* 0x000fe20000000025 */
        /* <DEDUP_REMOVED lines=30> */
[----:B------:R-:W-:Y:S02]  /*18b70*/  IMAD.MOV.U32 R43, RZ, RZ, R2 ;  /* 0x000000ffff2b7224 */ /* 0x000fe400078e0002 */
[----:B------:R-:W-:Y:S02]  /*18b80*/  IMAD.MOV.U32 R68, RZ, RZ, R65 ;  /* 0x000000ffff447224 */ /* 0x000fe400078e0041 */
[----:B------:R-:W-:Y:S01]  /*18b90*/  IMAD.MOV.U32 R65, RZ, RZ, R130 ;  /* 0x000000ffff417224 */ /* 0x000fe200078e0082 */
[----:B------:R-:W-:Y:S01]  /*18ba0*/  PRMT R130, R36, 0x5410, R29 ;  /* 0x0000541024827816 */ /* 0x000fe2000000001d */
[----:B------:R-:W-:Y:S01]  /*18bb0*/  IMAD.WIDE.U32 R2, R25, -0x2daee0ad, RZ ;  /* 0xd2511f5319027825 */ /* 0x000fe200078e00ff */
[----:B------:R-:W-:Y:S01]  /*18bc0*/  @!P4 HADD2 R46, -R29.H0_H0, -RZ.H0_H0 ;  /* 0xa00000ff1d2ec230 */ /* 0x000fe20000000900 */
[----:B------:R-:W-:Y:S01]  /*18bd0*/  @!P5 PRMT R36, R42, 0x5410, RZ ;  /* 0x000054102a24d816 */ /* 0x000fe200000000ff */
[----:B------:R-:W-:Y:S01]  /*18be0*/  @!P3 HADD2 R45, -R38.H0_H0, -RZ.H0_H0 ;  /* 0xa00000ff262db230 */ /* 0x000fe20000000900 */
[----:B------:R-:W-:Y:S01]  /*18bf0*/  ISETP.GE.U32.AND P5, PT, R217, R0, PT ;  /* 0x00000000d900720c */ /* 0x000fe20003fa6070 */
[----:B------:R-:W-:Y:S01]  /*18c00*/  IMAD.MOV.U32 R69, RZ, RZ, R131 ;  /* 0x000000ffff457224 */ /* 0x000fe200078e0083 */
[----:B------:R-:W-:Y:S01]  /*18c10*/  PRMT R131, R38, 0x5410, R37 ;  /* 0x0000541026837816 */ /* 0x000fe20000000025 */
[----:B------:R-:W-:Y:S01]  /*18c20*/  IMAD.MOV.U32 R42, RZ, RZ, R20 ;  /* 0x000000ffff2a7224 */ /* 0x000fe200078e0014 */
[----:B------:R-:W-:Y:S01]  /*18c30*/  @!P4 PRMT R29, R46, 0x5410, RZ ;  /* 0x000054102e1dc816 */ /* 0x000fe200000000ff */
[----:B------:R-:W-:Y:S01]  /*18c40*/  IMAD.MOV.U32 R46, RZ, RZ, R10 ;  /* 0x000000ffff2e7224 */ /* 0x000fe200078e000a */
[----:B------:R-:W-:-:S02]  /*18c50*/  @!P3 PRMT R38, R45, 0x5410, RZ ;  /* 0x000054102d26b816 */ /* 0x000fc400000000ff */
[----:B------:R-:W-:Y:S02]  /*18c60*/  MOV R45, R11 ;  /* 0x0000000b002d7202 */ /* 0x000fe40000000f00 */
[----:B------:R-:W-:Y:S02]  /*18c70*/  LOP3.LUT R11, R4, 0xffff, RZ, 0xc0, !PT ;  /* 0x0000ffff040b7812 */ /* 0x000fe400078ec0ff */
[--C-:B------:R-:W-:Y:S02]  /*18c80*/  SHF.R.U32.HI R20, RZ, 0x10, R4.reuse ;  /* 0x00000010ff147819 */ /* 0x100fe40000011604 */
[----:B------:R-:W-:Y:S01]  /*18c90*/  SHF.R.U32.HI R10, RZ, 0x18, R4 ;  /* 0x00000018ff0a7819 */ /* 0x000fe20000011604 */
[----:B------:R-:W-:-:S05]  /*18ca0*/  @!P2 HADD2 R44, -R37.H0_H0, -RZ.H0_H0 ;  /* 0xa00000ff252ca230 */ /* 0x000fca0000000900 */
[----:B------:R-:W-:Y:S01]  /*18cb0*/  @!P2 PRMT R37, R44, 0x5410, RZ ;  /* 0x000054102c25a816 */ /* 0x000fe200000000ff */
[----:B------:R-:W-:Y:S02]  /*18cc0*/  IMAD.MOV.U32 R44, RZ, RZ, R45 ;  /* 0x000000ffff2c7224 */ /* 0x000fe400078e002d */
[----:B------:R-:W-:Y:S02]  /*18cd0*/  IMAD.MOV.U32 R45, RZ, RZ, R46 ;  /* 0x000000ffff2d7224 */ /* 0x000fe400078e002e */
[----:B------:R-:W-:Y:S02]  /*18ce0*/  IMAD.MOV.U32 R46, RZ, RZ, R42 ;  /* 0x000000ffff2e7224 */ /* 0x000fe400078e002a */
[----:B------:R-:W-:Y:S02]  /*18cf0*/  IMAD.MOV.U32 R42, RZ, RZ, R43 ;  /* 0x000000ffff2a7224 */ /* 0x000fe400078e002b */
[----:B------:R-:W-:Y:S01]  /*18d00*/  IMAD.MOV.U32 R43, RZ, RZ, R9 ;  /* 0x000000ffff2b7224 */ /* 0x000fe200078e0009 */
[----:B------:R-:W-:-:S02]  /*18d10*/  ISETP.GE.U32.AND P3, PT, R217, R10, PT ;  /* 0x0000000ad900720c */ /* 0x000fc40003f66070 */
[----:B------:R-:W-:Y:S02]  /*18d20*/  PRMT R25, R28, 0x7632, R25 ;  /* 0x000076321c197816 */ /* 0x000fe40000000019 */
[----:B--2---:R-:W-:Y:S02]  /*18d30*/  LOP3.LUT R0, R17, R236, R34, 0x96, !PT ;  /* 0x000000ec11007212 */ /* 0x004fe400078e9622 */
[----:B---3--:R-:W-:-:S03]  /*18d40*/  LOP3.LUT R3, R3, R220, R6, 0x96, !PT ;  /* 0x000000dc03037212 */ /* 0x008fc600078e9606 */
[----:B------:R-:W-:-:S04]  /*18d50*/  IMAD.WIDE.U32 R6, R0, -0x2daee0ad, RZ ;  /* 0xd2511f5300067825 */ /* 0x000fc800078e00ff */
[----:B------:R-:W-:Y:S01]  /*18d60*/  IMAD.WIDE.U32 R4, R3, -0x326172a9, RZ ;  /* 0xcd9e8d5703047825 */ /* 0x000fe200078e00ff */
[----:B------:R-:W-:-:S04]  /*18d70*/  LOP3.LUT R0, R7, R215, R2, 0x96, !PT ;  /* 0x000000d707007212 */ /* 0x000fc800078e9602 */
[----:B------:R-:W-:Y:S01]  /*18d80*/  LOP3.LUT R2, R5, R214, R16, 0x96, !PT ;  /* 0x000000d605027212 */ /* 0x000fe200078e9610 */
[----:B------:R-:W-:Y:S01]  /*18d90*/  IMAD.MOV.U32 R5, RZ, RZ, R8 ;  /* 0x000000ffff057224 */ /* 0x000fe200078e0008 */
[----:B------:R-:W2:Y:S03]  /*18da0*/  LDL.LU.64 R16, [R1+0x198] ;  /* 0x0001980001107983 */ /* 0x000ea60000300a00 */
[----:B------:R-:W-:-:S05]  /*18db0*/  IMAD.WIDE.U32 R2, R2, -0x2daee0ad, RZ ;  /* 0xd2511f5302027825 */ /* 0x000fca00078e00ff */
[----:B------:R-:W-:Y:S01]  /*18dc0*/  LOP3.LUT R3, R3, R213, R6, 0x96, !PT ;  /* 0x000000d503037212 */ /* 0x000fe200078e9606 */
[----:B------:R-:W-:-:S05]  /*18dd0*/  IMAD.WIDE.U32 R6, R0, -0x326172a9, RZ ;  /* 0xcd9e8d5700067825 */ /* 0x000fca00078e00ff */
[----:B------:R-:W-:-:S05]  /*18de0*/  LOP3.LUT R0, R7, R212, R4, 0x96, !PT ;  /* 0x000000d407007212 */ /* 0x000fca00078e9604 */
[----:B------:R-:W-:-:S05]  /*18df0*/  IMAD.WIDE.U32 R8, R0, -0x2daee0ad, RZ ;  /* 0xd2511f5300087825 */ /* 0x000fca00078e00ff */
[----:B------:R-:W-:Y:S01]  /*18e00*/  LOP3.LUT R2, R9, R210, R2, 0x96, !PT ;  /* 0x000000d209027212 */ /* 0x000fe200078e9602 */
[----:B------:R-:W-:Y:S02]  /*18e10*/  IMAD.MOV.U32 R0, RZ, RZ, R5 ;  /* 0x000000ffff007224 */ /* 0x000fe400078e0005 */
[----:B------:R-:W-:-:S04]  /*18e20*/  IMAD.WIDE.U32 R4, R3, -0x326172a9, RZ ;  /* 0xcd9e8d5703047825 */ /* 0x000fc800078e00ff */
[----:B------:R-:W-:-:S04]  /*18e30*/  IMAD.WIDE.U32 R2, R2, -0x326172a9, RZ ;  /* 0xcd9e8d5702027825 */ /* 0x000fc800078e00ff */
[----:B------:R-:W-:Y:S01]  /*18e40*/  IMAD.MOV.U32 R7, RZ, RZ, R0 ;  /* 0x000000ffff077224 */ /* 0x000fe200078e0000 */
[----:B------:R-:W-:-:S04]  /*18e50*/  LOP3.LUT R0, R2, 0xff, RZ, 0xc0, !PT ;  /* 0x000000ff02007812 */ /* 0x000fc800078ec0ff */
[----:B------:R-:W-:Y:S02]  /*18e60*/  ISETP.GE.U32.AND P2, PT, R217, R0, PT ;  /* 0x00000000d900720c */ /* 0x000fe40003f46070 */
[----:B------:R-:W-:Y:S01]  /*18e70*/  SHF.R.U32.HI R0, RZ, 0x8, R11 ;  /* 0x00000008ff007819 */ /* 0x000fe2000001160b */
[----:B------:R-:W-:Y:S02]  /*18e80*/  IMAD.MOV.U32 R11, RZ, RZ, R218 ;  /* 0x000000ffff0b7224 */ /* 0x000fe400078e00da */
[----:B------:R-:W-:Y:S01]  /*18e90*/  IMAD.MOV.U32 R9, RZ, RZ, R22 ;  /* 0x000000ffff097224 */ /* 0x000fe200078e0016 */
[----:B------:R1:W-:Y:S01]  /*18ea0*/  MUFU.EX2 R218, R84 ;  /* 0x0000005400da7308 */ /* 0x0003e20000000800 */
[----:B------:R-:W-:Y:S02]  /*18eb0*/  LOP3.LUT R0, R0, 0xffff, RZ, 0xc0, !PT ;  /* 0x0000ffff00007812 */ /* 0x000fe400078ec0ff */
[----:B------:R-:W-:Y:S02]  /*18ec0*/  LOP3.LUT R4, R3, R209, R4, 0x96, !PT ;  /* 0x000000d103047212 */ /* 0x000fe400078e9604 */
[----:B------:R-:W-:-:S02]  /*18ed0*/  LOP3.LUT R3, R2, 0xffff, RZ, 0xc0, !PT ;  /* 0x0000ffff02037812 */ /* 0x000fc400078ec0ff */
[----:B------:R-:W-:Y:S02]  /*18ee0*/  SHF.R.U32.HI R10, RZ, 0x10, R2 ;  /* 0x00000010ff0a7819 */ /* 0x000fe40000011602 */
[----:B------:R-:W-:Y:S01]  /*18ef0*/  ISETP.GE.U32.AND P4, PT, R217, R0, PT ;  /* 0x00000000d900720c */ /* 0x000fe20003f86070 */
[----:B-1----:R-:W-:Y:S02]  /*18f00*/  IMAD.MOV.U32 R84, RZ, RZ, R11 ;  /* 0x000000ffff547224 */ /* 0x002fe400078e000b */
[----:B------:R-:W-:Y:S02]  /*18f10*/  IMAD.MOV.U32 R11, RZ, RZ, R7 ;  /* 0x000000ffff0b7224 */ /* 0x000fe400078e0007 */
[----:B------:R-:W-:Y:S02]  /*18f20*/  IMAD.MOV.U32 R7, RZ, RZ, R9 ;  /* 0x000000ffff077224 */ /* 0x000fe400078e0009 */
[--C-:B------:R-:W-:Y:S01]  /*18f30*/  FADD.FTZ R9, R21, R26.reuse ;  /* 0x0000001a15097221 */ /* 0x100fe20000010000 */
[----:B------:R-:W-:-:S02]  /*18f40*/  PRMT R26, R28, 0x7610, R26 ;  /* 0x000076101c1a7816 */ /* 0x000fc4000000001a */
[----:B------:R-:W-:Y:S01]  /*18f50*/  SHF.R.U32.HI R2, RZ, 0x18, R2 ;  /* 0x00000018ff027819 */ /* 0x000fe20000011602 */
[----:B------:R1:W3:Y:S02]  /*18f60*/  MUFU.EX2 R0, R80 ;  /* 0x0000005000007308 */ /* 0x0002e40000000800 */
[----:B------:R-:W-:Y:S01]  /*18f70*/  @!P5 HADD2 R47, -R26.H0_H0, -RZ.H0_H0 ;  /* 0xa00000ff1a2fd230 */ /* 0x000fe20000000900 */
[----:B------:R-:W-:Y:S01]  /*18f80*/  ISETP.GE.U32.AND P6, PT, R217, R2, PT ;  /* 0x00000002d900720c */ /* 0x000fe20003fc6070 */
[----:B------:R-:W-:Y:S01]  /*18f90*/  IMAD.MOV.U32 R21, RZ, RZ, R103 ;  /* 0x000000ffff157224 */ /* 0x000fe200078e0067 */
[----:B------:R-:W-:Y:S02]  /*18fa0*/  LOP3.LUT R2, R20, 0xff, RZ, 0xc0, !PT ;  /* 0x000000ff14027812 */ /* 0x000fe400078ec0ff */
[----:B------:R-:W-:Y:S02]  /*18fb0*/  PRMT R103, R26, 0x5410, R25 ;  /* 0x000054101a677816 */ /* 0x000fe40000000019 */
[----:B------:R-:W-:Y:S01]  /*18fc0*/  @!P5 PRMT R26, R47, 0x5410, RZ ;  /* 0x000054102f1ad816 */ /* 0x000fe200000000ff */
[----:B-1----:R-:W-:-:S02]  /*18fd0*/  IMAD.MOV.U32 R80, RZ, RZ, R187 ;  /* 0x000000ffff507224 */ /* 0x002fc400078e00bb */
[----:B------:R-:W1:Y:S01]  /*18fe0*/  MUFU.EX2 R187, R96 ;  /* 0x0000006000bb7308 */ /* 0x000e620000000800 */
[----:B------:R-:W-:Y:S02]  /*18ff0*/  ISETP.GE.U32.AND P5, PT, R217, R2, PT ;  /* 0x00000002d900720c */ /* 0x000fe40003fa6070 */
[----:B------:R-:W-:Y:S01]  /*19000*/  SHF.R.U32.HI R2, RZ, 0x8, R3 ;  /* 0x00000008ff027819 */ /* 0x000fe20000011603 */
[----:B------:R-:W-:-:S03]  /*19010*/  @!P4 HADD2 R50, -R25.H0_H0, -RZ.H0_H0 ;  /* 0xa00000ff1932c230 */ /* 0x000fc60000000900 */
[----:B------:R-:W-:Y:S02]  /*19020*/  LOP3.LUT R2, R2, 0xffff, RZ, 0xc0, !PT ;  /* 0x0000ffff02027812 */ /* 0x000fe400078ec0ff */
[----:B------:R-:W-:Y:S02]  /*19030*/  @!P4 PRMT R25, R50, 0x5410, RZ ;  /* 0x000054103219c816 */ /* 0x000fe400000000ff */
[----:B------:R-:W-:Y:S01]  /*19040*/  MOV R50, R21 ;  /* 0x0000001500327202 */ /* 0x000fe20000000f00 */
[C---:B---3--:R-:W-:Y:S01]  /*19050*/  FADD.FTZ R21, R0.reuse, R27 ;  /* 0x0000001b00157221 */ /* 0x048fe20000010000 */
[----:B------:R-:W-:Y:S02]  /*19060*/  ISETP.GE.U32.AND P4, PT, R217, R2, PT ;  /* 0x00000002d900720c */ /* 0x000fe40003f86070 */
[----:B------:R-:W-:Y:S02]  /*19070*/  F2FP.PACK_AB R2, R0, R23 ;  /* 0x000000170002723e */ /* 0x000fe400000000ff */
[----:B-1----:R-:W-:-:S04]  /*19080*/  F2FP.PACK_AB R0, R187, R218 ;  /* 0x000000dabb00723e */ /* 0x002fc800000000ff */
[C---:B------:R-:W-:Y:S01]  /*19090*/  PRMT R28, R0.reuse, 0x7610, R28 ;  /* 0x00007610001c7816 */ /* 0x040fe2000000001c */
[----:B------:R-:W-:Y:S01]  /*190a0*/  IMAD.MOV.U32 R96, RZ, RZ, R44 ;  /* 0x000000ffff607224 */ /* 0x000fe200078e002c */
[----:B------:R-:W-:Y:S01]  /*190b0*/  PRMT R27, R0, 0x7632, R27 ;  /* 0x00007632001b7816 */ /* 0x000fe2000000001b */
[----:B------:R-:W-:Y:S02]  /*190c0*/  IMAD.MOV.U32 R44, RZ, RZ, R45 ;  /* 0x000000ffff2c7224 */ /* 0x000fe400078e002d */
[----:B------:R-:W-:Y:S01]  /*190d0*/  @!P5 HADD2 R51, -R28.H0_H0, -RZ.H0_H0 ;  /* 0xa00000ff1c33d230 */ /* 0x000fe20000000900 */
[----:B------:R-:W-:Y:S01]  /*190e0*/  IMAD.MOV.U32 R45, RZ, RZ, R46 ;  /* 0x000000ffff2d7224 */ /* 0x000fe200078e002e */
[----:B------:R-:W-:Y:S01]  /*190f0*/  LOP3.LUT R0, R4, 0xff, RZ, 0xc0, !PT ;  /* 0x000000ff04007812 */ /* 0x000fe200078ec0ff */
[----:B------:R-:W-:Y:S01]  /*19100*/  IMAD.MOV.U32 R46, RZ, RZ, R102 ;  /* 0x000000ffff2e7224 */ /* 0x000fe200078e0066 */
[----:B------:R-:W-:Y:S02]  /*19110*/  PRMT R102, R28, 0x5410, R27 ;  /* 0x000054101c667816 */ /* 0x000fe4000000001b */
[----:B------:R-:W-:-:S02]  /*19120*/  @!P5 PRMT R28, R51, 0x5410, RZ ;  /* 0x00005410331cd816 */ /* 0x000fc400000000ff */
[----:B------:R-:W-:Y:S02]  /*19130*/  ISETP.GE.U32.AND P5, PT, R217, R0, PT ;  /* 0x00000000d900720c */ /* 0x000fe40003fa6070 */
[----:B------:R-:W-:Y:S01]  /*19140*/  LOP3.LUT R0, R4, 0xffff, RZ, 0xc0, !PT ;  /* 0x0000ffff04007812 */ /* 0x000fe200078ec0ff */
[----:B------:R-:W-:Y:S02]  /*19150*/  IMAD.MOV.U32 R20, RZ, RZ, R11 ;  /* 0x000000ffff147224 */ /* 0x000fe400078e000b */
[----:B------:R-:W-:Y:S01]  /*19160*/  IMAD.MOV.U32 R47, RZ, RZ, R7 ;  /* 0x000000ffff2f7224 */ /* 0x000fe200078e0007 */
[----:B------:R-:W-:Y:S01]  /*19170*/  MUFU.EX2 R11, R97 ;  /* 0x00000061000b7308 */ /* 0x000fe20000000800 */
[----:B------:R-:W-:Y:S01]  /*19180*/  SHF.R.U32.HI R0, RZ, 0x8, R0 ;  /* 0x00000008ff007819 */ /* 0x000fe20000011600 */
[----:B------:R-:W-:Y:S01]  /*19190*/  @!P3 HADD2 R54, -R27.H0_H0, -RZ.H0_H0 ;  /* 0xa00000ff1b36b230 */ /* 0x000fe20000000900 */
[--C-:B------:R-:W-:Y:S02]  /*191a0*/  LOP3.LUT R22, R5, R161, R6.reuse, 0x96, !PT ;  /* 0x000000a105167212 */ /* 0x100fe400078e9606 */
[----:B------:R-:W-:-:S03]  /*191b0*/  PRMT R6, R2, 0x7610, R6 ;  /* 0x0000761002067816 */ /* 0x000fc60000000006 */
[----:B------:R1:W3:Y:S01]  /*191c0*/  MUFU.EX2 R7, R85 ;  /* 0x0000005500077308 */ /* 0x0002e20000000800 */
[----:B------:R-:W-:Y:S01]  /*191d0*/  LOP3.LUT R0, R0, 0xffff, RZ, 0xc0, !PT ;  /* 0x0000ffff00007812 */ /* 0x000fe200078ec0ff */
[----:B------:R-:W-:Y:S01]  /*191e0*/  @!P5 HADD2 R57, -R6.H0_H0, -RZ.H0_H0 ;  /* 0xa00000ff0639d230 */ /* 0x000fe20000000900 */
[----:B------:R-:W-:Y:S02]  /*191f0*/  @!P3 PRMT R27, R54, 0x5410, RZ ;  /* 0x00005410361bb816 */ /* 0x000fe400000000ff */
[----:B------:R-:W-:Y:S01]  /*19200*/  PRMT R5, R2, 0x7632, R5 ;  /* 0x0000763202057816 */ /* 0x000fe20000000005 */
[----:B------:R-:W-:Y:S01]  /*19210*/  IMAD.WIDE.U32 R2, R22, -0x2daee0ad, RZ ;  /* 0xd2511f5316027825 */ /* 0x000fe200078e00ff */
[----:B------:R-:W-:Y:S02]  /*19220*/  ISETP.GE.U32.AND P3, PT, R217, R0, PT ;  /* 0x00000000d900720c */ /* 0x000fe40003f66070 */
[----:B------:R-:W-:Y:S01]  /*19230*/  LOP3.LUT R0, R10, 0xff, RZ, 0xc0, !PT ;  /* 0x000000ff0a007812 */ /* 0x000fe200078ec0ff */
[----:B-1----:R-:W-:Y:S01]  /*19240*/  IMAD.MOV.U32 R85, RZ, RZ, R55 ;  /* 0x000000ffff557224 */ /* 0x002fe200078e0037 */
[----:B------:R-:W-:-:S02]  /*19250*/  PRMT R55, R6, 0x5410, R5 ;  /* 0x0000541006377816 */ /* 0x000fc40000000005 */
[----:B------:R-:W-:Y:S02]  /*19260*/  @!P5 PRMT R6, R57, 0x5410, RZ ;  /* 0x000054103906d816 */ /* 0x000fe400000000ff */
[----:B------:R-:W-:Y:S02]  /*19270*/  ISETP.GE.U32.AND P5, PT, R217, R0, PT ;  /* 0x00000000d900720c */ /* 0x000fe40003fa6070 */
[----:B------:R-:W-:Y:S02]  /*19280*/  LOP3.LUT R0, R3, R244, R8, 0x96, !PT ;  /* 0x000000f403007212 */ /* 0x000fe400078e9608 */
[----:B---3--:R-:W-:Y:S01]  /*19290*/  F2FP.PACK_AB R8, R11, R7 ;  /* 0x000000070b08723e */ /* 0x008fe200000000ff */
[----:B------:R-:W-:-:S03]  /*192a0*/  IMAD.MOV.U32 R57, RZ, RZ, R47 ;  /* 0x000000ffff397224 */ /* 0x000fc600078e002f */
[C---:B------:R-:W-:Y:S01]  /*192b0*/  PRMT R23, R8.reuse, 0x7610, R23 ;  /* 0x0000761008177816 */ /* 0x040fe20000000017 */
[----:B------:R-:W-:Y:S01]  /*192c0*/  IMAD.MOV.U32 R47, RZ, RZ, R20 ;  /* 0x000000ffff2f7224 */ /* 0x000fe200078e0014 */
[----:B------:R-:W-:Y:S01]  /*192d0*/  PRMT R8, R8, 0x7632, R8 ;  /* 0x0000763208087816 */ /* 0x000fe20000000008 */
[----:B------:R-:W-:Y:S01]  /*192e0*/  FADD.FTZ R20, R30, R9 ;  /* 0x000000091e147221 */ /* 0x000fe20000010000 */
[C---:B------:R-:W-:Y:S01]  /*192f0*/  LOP3.LUT R9, R2.reuse, 0xff, RZ, 0xc0, !PT ;  /* 0x000000ff02097812 */ /* 0x040fe200078ec0ff */
[----:B------:R-:W-:Y:S01]  /*19300*/  @!P2 HADD2 R60, -R23.H0_H0, -RZ.H0_H0 ;  /* 0xa00000ff173ca230 */ /* 0x000fe20000000900 */
[----:B------:R-:W-:Y:S02]  /*19310*/  LOP3.LUT R3, R2, 0xffff, RZ, 0xc0, !PT ;  /* 0x0000ffff02037812 */ /* 0x000fe400078ec0ff */
[--C-:B------:R-:W-:Y:S02]  /*19320*/  SHF.R.U32.HI R30, RZ, 0x10, R2.reuse ;  /* 0x00000010ff1e7819 */ /* 0x100fe40000011602 */
[----:B------:R-:W-:-:S02]  /*19330*/  SHF.R.U32.HI R2, RZ, 0x18, R2 ;  /* 0x00000018ff027819 */ /* 0x000fc40000011602 */
[----:B------:R-:W-:Y:S02]  /*19340*/  PRMT R54, R23, 0x5410, R8 ;  /* 0x0000541017367816 */ /* 0x000fe40000000008 */
[----:B------:R-:W-:Y:S02]  /*19350*/  @!P2 PRMT R23, R60, 0x5410, RZ ;  /* 0x000054103c17a816 */ /* 0x000fe400000000ff */
[----:B------:R-:W-:Y:S01]  /*19360*/  ISETP.GE.U32.AND P2, PT, R217, R2, PT ;  /* 0x00000002d900720c */ /* 0x000fe20003f46070 */
[----:B------:R-:W-:Y:S01]  /*19370*/  @!P3 HADD2 R58, -R5.H0_H0, -RZ.H0_H0 ;  /* 0xa00000ff053ab230 */ /* 0x000fe20000000900 */
[----:B------:R-:W-:Y:S01]  /*19380*/  SHF.R.U32.HI R2, RZ, 0x8, R3 ;  /* 0x00000008ff027819 */ /* 0x000fe20000011603 */
[----:B------:R-:W-:Y:S01]  /*19390*/  @!P4 HADD2 R59, -R8.H0_H0, -RZ.H0_H0 ;  /* 0xa00000ff083bc230 */ /* 0x000fe20000000900 */
[----:B------:R-:W-:Y:S02]  /*193a0*/  PRMT R10, R81, 0x7610, R10 ;  /* 0x00007610510a7816 */ /* 0x000fe4000000000a */
[----:B------:R-:W-:-:S02]  /*193b0*/  LOP3.LUT R2, R2, 0xffff, RZ, 0xc0, !PT ;  /* 0x0000ffff02027812 */ /* 0x000fc400078ec0ff */
[----:B------:R-:W-:Y:S01]  /*193c0*/  @!P3 PRMT R5, R58, 0x5410, RZ ;  /* 0x000054103a05b816 */ /* 0x000fe200000000ff */
[----:B------:R-:W-:Y:S01]  /*193d0*/  @!P5 HADD2 R61, -R10.H0_H0, -RZ.H0_H0 ;  /* 0xa00000ff0a3dd230 */ /* 0x000fe20000000900 */
[----:B------:R-:W-:Y:S02]  /*193e0*/  ISETP.GE.U32.AND P3, PT, R217, R9, PT ;  /* 0x00000009d900720c */ /* 0x000fe40003f66070 */
[----:B------:R-:W-:Y:S02]  /*193f0*/  @!P4 PRMT R8, R59, 0x5410, RZ ;  /* 0x000054103b08c816 */ /* 0x000fe400000000ff */
[----:B------:R-:W-:Y:S02]  /*19400*/  PRMT R9, R81, 0x7632, R9 ;  /* 0x0000763251097816 */ /* 0x000fe40000000009 */
[----:B------:R-:W-:Y:S02]  /*19410*/  ISETP.GE.U32.AND P4, PT, R217, R2, PT ;  /* 0x00000002d900720c */ /* 0x000fe40003f86070 */
[----:B------:R1:W-:Y:S01]  /*19420*/  MUFU.EX2 R2, R100 ;  /* 0x0000006400027308 */ /* 0x0003e20000000800 */
[----:B------:R-:W-:-:S02]  /*19430*/  LOP3.LUT R3, R0, 0xff, RZ, 0xc0, !PT ;  /* 0x000000ff00037812 */ /* 0x000fc400078ec0ff */
[----:B------:R-:W-:Y:S02]  /*19440*/  PRMT R51, R10, 0x5410, R9 ;  /* 0x000054100a337816 */ /* 0x000fe40000000009 */
[----:B------:R-:W-:Y:S02]  /*19450*/  @!P5 PRMT R10, R61, 0x5410, RZ ;  /* 0x000054103d0ad816 */ /* 0x000fe400000000ff */
[----:B------:R-:W-:Y:S02]  /*19460*/  ISETP.GE.U32.AND P5, PT, R217, R3, PT ;  /* 0x00000003d900720c */ /* 0x000fe40003fa6070 */
[----:B------:R-:W-:Y:S01]  /*19470*/  LOP3.LUT R3, R0, 0xffff, RZ, 0xc0, !PT ;  /* 0x0000ffff00037812 */ /* 0x000fe200078ec0ff */
[----:B-1----:R-:W-:Y:S02]  /*19480*/  IMAD.MOV.U32 R100, RZ, RZ, R183 ;  /* 0x000000ffff647224 */ /* 0x002fe400078e00b7 */
[----:B------:R-:W1:Y:S01]  /*19490*/  MUFU.EX2 R183, R101 ;  /* 0x0000006500b77308 */ /* 0x000e620000000800 */
[----:B------:R-:W-:Y:S01]  /*194a0*/  SHF.R.U32.HI R3, RZ, 0x8, R3 ;  /* 0x00000008ff037819 */ /* 0x000fe20000011603 */
[----:B------:R-:W-:-:S03]  /*194b0*/  @!P6 HADD2 R62, -R9.H0_H0, -RZ.H0_H0 ;  /* 0xa00000ff093ee230 */ /* 0x000fc60000000900 */
[----:B------:R-:W-:Y:S02]  /*194c0*/  LOP3.LUT R3, R3, 0xffff, RZ, 0xc0, !PT ;  /* 0x0000ffff03037812 */ /* 0x000fe400078ec0ff */
[----:B------:R-:W-:Y:S02]  /*194d0*/  @!P6 PRMT R9, R62, 0x5410, RZ ;  /* 0x000054103e09e816 */ /* 0x000fe400000000ff */
[----:B------:R-:W-:Y:S01]  /*194e0*/  ISETP.GE.U32.AND P6, PT, R217, R3, PT ;  /* 0x00000003d900720c */ /* 0x000fe20003fc6070 */
[----:B------:R-:W-:Y:S01]  /*194f0*/  FADD.FTZ R21, R7, R21 ;  /* 0x0000001507157221 */ /* 0x000fe20000010000 */
[----:B-1----:R-:W-:-:S04]  /*19500*/  F2FP.PACK_AB R3, R183, R2 ;  /* 0x00000002b703723e */ /* 0x002fc800000000ff */
[C---:B------:R-:W-:Y:S01]  /*19510*/  PRMT R7, R3.reuse, 0x7610, R7 ;  /* 0x0000761003077816 */ /* 0x040fe20000000007 */
[----:B------:R-:W-:Y:S02]  /*19520*/  IMAD.MOV.U32 R60, RZ, RZ, R185 ;  /* 0x000000ffff3c7224 */ /* 0x000fe400078e00b9 */
[----:B------:R-:W-:Y:S01]  /*19530*/  FADD.FTZ R20, R24, R20 ;  /* 0x0000001418147221 */ /* 0x000fe20000010000 */
[----:B------:R-:W-:Y:S01]  /*19540*/  MUFU.EX2 R185, R117 ;  /* 0x0000007500b97308 */ /* 0x000fe20000000800 */
[----:B------:R-:W-:Y:S01]  /*19550*/  IMAD.MOV.U32 R62, RZ, RZ, R186 ;  /* 0x000000ffff3e7224 */ /* 0x000fe200078e00ba */
[----:B------:R-:W-:Y:S01]  /*19560*/  @!P5 HADD2 R63, -R7.H0_H0, -RZ.H0_H0 ;  /* 0xa00000ff073fd230 */ /* 0x000fe20000000900 */
[----:B------:R-:W-:Y:S01]  /*19570*/  PRMT R24, R3, 0x7632, R24 ;  /* 0x0000763203187816 */ /* 0x000fe20000000018 */
[----:B------:R-:W-:Y:S01]  /*19580*/  IMAD.MOV.U32 R101, RZ, RZ, R80 ;  /* 0x000000ffff657224 */ /* 0x000fe200078e0050 */
[----:B------:R-:W-:-:S03]  /*19590*/  SHF.R.U32.HI R3, RZ, 0x18, R4 ;  /* 0x00000018ff037819 */ /* 0x000fc60000011604 */
[----:B------:R-:W1:Y:S01]  /*195a0*/  MUFU.EX2 R186, R128 ;  /* 0x0000008000ba7308 */ /* 0x000e620000000800 */
[----:B------:R-:W-:Y:S02]  /*195b0*/  PRMT R80, R7, 0x5410, R24 ;  /* 0x0000541007507816 */ /* 0x000fe40000000018 */
[----:B------:R-:W-:Y:S02]  /*195c0*/  @!P5 PRMT R7, R63, 0x5410, RZ ;  /* 0x000054103f07d816 */ /* 0x000fe400000000ff */
[----:B------:R-:W-:Y:S02]  /*195d0*/  ISETP.GE.U32.AND P5, PT, R217, R3, PT ;  /* 0x00000003d900720c */ /* 0x000fe40003fa6070 */
[----:B------:R-:W-:Y:S01]  /*195e0*/  SHF.R.U32.HI R3, RZ, 0x10, R4 ;  /* 0x00000010ff037819 */ /* 0x000fe20000011604 */
[----:B------:R-:W-:Y:S01]  /*195f0*/  @!P6 HADD2 R66, -R24.H0_H0, -RZ.H0_H0 ;  /* 0xa00000ff1842e230 */ /* 0x000fe20000000900 */
[----:B------:R-:W-:Y:S02]  /*19600*/  IMAD.MOV.U32 R63, RZ, RZ, R182 ;  /* 0x000000ffff3f7224 */ /* 0x000fe400078e00b6 */
[----:B------:R-:W-:Y:S01]  /*19610*/  LOP3.LUT R3, R3, 0xff, RZ, 0xc0, !PT ;  /* 0x000000ff03037812 */ /* 0x000fe200078ec0ff */
[----:B------:R3:W-:Y:S01]  /*19620*/  MUFU.EX2 R182, R112 ;  /* 0x0000007000b67308 */ /* 0x0007e20000000800 */
[----:B------:R-:W-:-:S02]  /*19630*/  @!P6 PRMT R24, R66, 0x5410, RZ ;  /* 0x000054104218e816 */ /* 0x000fc400000000ff */
[----:B------:R-:W-:Y:S02]  /*19640*/  ISETP.GE.U32.AND P6, PT, R217, R3, PT ;  /* 0x00000003d900720c */ /* 0x000fe40003fc6070 */
[----:B-1----:R-:W-:-:S04]  /*19650*/  F2FP.PACK_AB R3, R186, R185 ;  /* 0x000000b9ba03723e */ /* 0x002fc800000000ff */
[----:B------:R-:W-:Y:S01]  /*19660*/  PRMT R22, R3, 0x7610, R22 ;  /* 0x0000761003167816 */ /* 0x000fe20000000016 */
[----:B---3--:R-:W-:Y:S02]  /*19670*/  IMAD.MOV.U32 R112, RZ, RZ, R181 ;  /* 0x000000ffff707224 */ /* 0x008fe400078e00b5 */
[----:B------:R-:W1:Y:S01]  /*19680*/  MUFU.EX2 R181, R116 ;  /* 0x0000007400b57308 */ /* 0x000e620000000800 */
[--C-:B------:R-:W-:Y:S01]  /*19690*/  FADD.FTZ R4, R11, R21.reuse ;  /* 0x000000150b047221 */ /* 0x100fe20000010000 */
[----:B------:R-:W-:Y:S01]  /*196a0*/  PRMT R21, R3, 0x7632, R21 ;  /* 0x0000763203157816 */ /* 0x000fe20000000015 */
[----:B------:R-:W-:Y:S01]  /*196b0*/  @!P3 HADD2 R71, -R22.H0_H0, -RZ.H0_H0 ;  /* 0xa00000ff1647b230 */ /* 0x000fe20000000900 */
[----:B------:R-:W-:Y:S02]  /*196c0*/  LOP3.LUT R3, R30, 0xff, RZ, 0xc0, !PT ;  /* 0x000000ff1e037812 */ /* 0x000fe400078ec0ff */
[----:B------:R-:W-:Y:S02]  /*196d0*/  PRMT R66, R22, 0x5410, R21 ;  /* 0x0000541016427816 */ /* 0x000fe40000000015 */
[----:B------:R-:W-:-:S02]  /*196e0*/  @!P3 PRMT R22, R71, 0x5410, RZ ;  /* 0x000054104716b816 */ /* 0x000fc400000000ff */
[----:B------:R-:W-:Y:S01]  /*196f0*/  ISETP.GE.U32.AND P3, PT, R217, R3, PT ;  /* 0x00000003d900720c */ /* 0x000fe20003f66070 */
[----:B------:R-:W-:Y:S01]  /*19700*/  FADD.FTZ R97, R2, R4 ;  /* 0x0000000402617221 */ /* 0x000fe20000010000 */
[----:B-1----:R-:W-:-:S04]  /*19710*/  F2FP.PACK_AB R3, R181, R182 ;  /* 0x000000b6b503723e */ /* 0x002fc800000000ff */
[----:B------:R-:W-:Y:S01]  /*19720*/  PRMT R4, R3, 0x7632, R4 ;  /* 0x0000763203047816 */ /* 0x000fe20000000004 */
[----:B------:R-:W-:-:S04]  /*19730*/  IMAD.MOV.U32 R116, RZ, RZ, R65 ;  /* 0x000000ffff747224 */ /* 0x000fc800078e0041 */
[----:B------:R-:W-:Y:S01]  /*19740*/  @!P2 HADD2 R83, -R4.H0_H0, -RZ.H0_H0 ;  /* 0xa00000ff0453a230 */ /* 0x000fe20000000900 */
[----:B------:R-:W-:-:S04]  /*19750*/  PRMT R65, R3, 0x5410, R4 ;  /* 0x0000541003417816 */ /* 0x000fc80000000004 */
[----:B------:R-:W-:Y:S02]  /*19760*/  @!P2 PRMT R4, R83, 0x5410, RZ ;  /* 0x000054105304a816 */ /* 0x000fe400000000ff */
[----:B------:R-:W3:Y:S01]  /*19770*/  LDL R83, [R1+0xc8] ;  /* 0x0000c80001537983 */ /* 0x000ee20000100800 */
[----:B------:R-:W-:Y:S02]  /*19780*/  IMAD.MOV.U32 R128, RZ, RZ, R46 ;  /* 0x000000ffff807224 */ /* 0x000fe400078e002e */
[----:B------:R-:W-:Y:S02]  /*19790*/  IMAD.MOV.U32 R46, RZ, RZ, R246 ;  /* 0x000000ffff2e7224 */ /* 0x000fe400078e00f6 */
[----:B------:R-:W-:Y:S02]  /*197a0*/  IMAD.MOV.U32 R61, RZ, RZ, R44 ;  /* 0x000000ffff3d7224 */ /* 0x000fe400078e002c */
[----:B------:R-:W-:Y:S01]  /*197b0*/  IMAD.MOV.U32 R44, RZ, RZ, R247 ;  /* 0x000000ffff2c7224 */ /* 0x000fe200078e00f7 */
[----:B------:R-:W-:Y:S01]  /*197c0*/  @!P3 HADD2 R82, -R3.H0_H0, -RZ.H0_H0 ;  /* 0xa00000ff0352b230 */ /* 0x000fe20000000900 */
[----:B------:R-:W-:Y:S01]  /*197d0*/  FADD.FTZ R81, R41, R20 ;  /* 0x0000001429517221 */ /* 0x000fe20000010000 */
[----:B------:R-:W-:Y:S01]  /*197e0*/  @P3 PRMT R41, R3, 0x7610, R41 ;  /* 0x0000761003293816 */ /* 0x000fe20000000029 */
[----:B------:R-:W-:Y:S04]  /*197f0*/  ST.E.U16 [R12.64+-0xc0], R33 ;  /* 0xffff40210c007985 */ /* 0x000fe8000c101504 */
[----:B------:R-:W-:Y:S01]  /*19800*/  ST.E.U16 [R12.64+-0xbe], R32 ;  /* 0xffff42200c007985 */ /* 0x000fe2000c101504 */
[----:B------:R-:W-:Y:S01]  /*19810*/  @!P4 HADD2 R67, -R21.H0_H0, -RZ.H0_H0 ;  /* 0xa00000ff1543c230 */ /* 0x000fe20000000900 */
[----:B------:R-:W-:-:S02]  /*19820*/  SHF.R.U32.HI R2, RZ, 0x18, R0 ;  /* 0x00000018ff027819 */ /* 0x000fc40000011600 */
[----:B------:R-:W-:Y:S02]  /*19830*/  SHF.R.U32.HI R0, RZ, 0x10, R0 ;  /* 0x00000010ff007819 */ /* 0x000fe40000011600 */
[----:B------:R-:W-:Y:S02]  /*19840*/  @!P4 PRMT R21, R67, 0x5410, RZ ;  /* 0x000054104315c816 */ /* 0x000fe400000000ff */
[----:B------:R-:W-:Y:S02]  /*19850*/  ISETP.GE.U32.AND P4, PT, R217, R2, PT ;  /* 0x00000002d900720c */ /* 0x000fe40003f86070 */
[----:B------:R-:W-:Y:S02]  /*19860*/  LOP3.LUT R0, R0, 0xff, RZ, 0xc0, !PT ;  /* 0x000000ff00007812 */ /* 0x000fe400078ec0ff */
[----:B------:R-:W-:Y:S02]  /*19870*/  PRMT R2, R129, 0x7610, R2 ;  /* 0x0000761081027816 */ /* 0x000fe40000000002 */
[----:B------:R-:W-:-:S02]  /*19880*/  @!P3 PRMT R41, R82, 0x5410, RZ ;  /* 0x000054105229b816 */ /* 0x000fc400000000ff */
[----:B------:R-:W-:Y:S01]  /*19890*/  ISETP.GE.U32.AND P3, PT, R217, R0, PT ;  /* 0x00000000d900720c */ /* 0x000fe20003f66070 */
[----:B------:R-:W-:Y:S01]  /*198a0*/  @!P6 HADD2 R99, -R2.H0_H0, -RZ.H0_H0 ;  /* 0xa00000ff0263e230 */ /* 0x000fe20000000900 */
[----:B------:R-:W-:Y:S01]  /*198b0*/  PRMT R0, R129, 0x7632, R0 ;  /* 0x0000763281007816 */ /* 0x000fe20000000000 */
[----:B------:R-:W-:-:S03]  /*198c0*/  IMAD.MOV.U32 R58, RZ, RZ, R50 ;  /* 0x000000ffff3a7224 */ /* 0x000fc600078e0032 */
[----:B------:R-:W-:Y:S02]  /*198d0*/  PRMT R50, R2, 0x5410, R0 ;  /* 0x0000541002327816 */ /* 0x000fe40000000000 */
[----:B------:R-:W-:Y:S02]  /*198e0*/  @!P6 PRMT R2, R99, 0x5410, RZ ;  /* 0x000054106302e816 */ /* 0x000fe400000000ff */
[----:B---3--:R-:W-:-:S05]  /*198f0*/  LOP3.LUT R246, R15, R83, R238, 0x96, !PT ;  /* 0x000000530ff67212 */ /* 0x008fca00078e96ee */
[----:B------:R1:W-:Y:S02]  /*19900*/  STL [R1+0x40], R246 ;  /* 0x000040f601007387 */ /* 0x0003e40000100800 */
[----:B-1----:R-:W-:-:S05]  /*19910*/  IMAD.WIDE.U32 R246, R246, -0x326172a9, RZ ;  /* 0xcd9e8d57f6f67825 */ /* 0x002fca00078e00ff */
[----:B------:R-:W-:-:S05]  /*19920*/  LOP3.LUT R3, R247, R236, R34, 0x96, !PT ;  /* 0x000000ecf7037212 */ /* 0x000fca00078e9622 */
[----:B------:R-:W-:Y:S01]  /*19930*/  IMAD.WIDE.U32 R32, R3, -0x2daee0ad, RZ ;  /* 0xd2511f5303207825 */ /* 0x000fe200078e00ff */
[----:B------:R-:W-:Y:S02]  /*19940*/  LOP3.LUT R3, R49, R220, R14, 0x96, !PT ;  /* 0x000000dc31037212 */ /* 0x000fe400078e960e */
[----:B------:R-:W3:Y:S04]  /*19950*/  LDL.LU.64 R14, [R1+0x190] ;  /* 0x00019000010e7983 */ /* 0x000ee80000300a00 */
[----:B------:R-:W4:Y:S04]  /*19960*/  LDL R99, [R1+0x124] ;  /* 0x0001240001637983 */ /* 0x000f280000100800 */
[----:B------:R-:W4:Y:S01]  /*19970*/  LDL R49, [R1+0xd4] ;  /* 0x0000d40001317983 */ /* 0x000f220000100800 */
[----:B------:R-:W-:Y:S01]  /*19980*/  IMAD.MOV.U32 R59, RZ, RZ, R47 ;  /* 0x000000ffff3b7224 */ /* 0x000fe200078e002f */
[----:B------:R-:W1:Y:S01]  /*19990*/  MUFU.EX2 R11, R132 ;  /* 0x00000084000b7308 */ /* 0x000e620000000800 */
[----:B------:R-:W-:-:S07]  /*199a0*/  IMAD.MOV.U32 R47, RZ, RZ, R180 ;  /* 0x000000ffff2f7224 */ /* 0x000fce00078e00b4 */
[----:B------:R-:W2:Y:S01]  /*199b0*/  MUFU.EX2 R180, R133 ;  /* 0x0000008500b47308 */ /* 0x000ea20000000800 */
[----:B------:R-:W-:Y:S01]  /*199c0*/  MOV R117, R45 ;  /* 0x0000002d00757202 */ /* 0x000fe20000000f00 */
[----:B------:R-:W-:Y:S02]  /*199d0*/  IMAD.MOV.U32 R45, RZ, RZ, R252 ;  /* 0x000000ffff2d7224 */ /* 0x000fe400078e00fc */
[----:B-1----:R-:W-:Y:S01]  /*199e0*/  FADD.FTZ R252, R11, R113 ;  /* 0x000000710bfc7221 */ /* 0x002fe20000010000 */
[----:B--2---:R-:W-:-:S04]  /*199f0*/  F2FP.PACK_AB R11, R180, R11 ;  /* 0x0000000bb40b723e */ /* 0x004fc800000000ff */
[C---:B------:R-:W-:Y:S02]  /*19a00*/  PRMT R20, R11.reuse, 0x7610, R20 ;  /* 0x000076100b147816 */ /* 0x040fe40000000014 */
[----:B------:R-:W-:Y:S02]  /*19a10*/  PRMT R11, R11, 0x7632, R11 ;  /* 0x000076320b0b7816 */ /* 0x000fe4000000000b */
[----:B------:R-:W-:Y:S01]  /*19a20*/  LOP3.LUT R33, R33, R215, R48, 0x96, !PT ;  /* 0x000000d721217212 */ /* 0x000fe200078e9630 */
[----:B------:R-:W-:Y:S02]  /*19a30*/  @!P3 HADD2 R87, -R20.H0_H0, -RZ.H0_H0 ;  /* 0xa00000ff1457b230 */ /* 0x000fe40000000900 */
[----:B------:R-:W-:Y:S01]  /*19a40*/  @!P4 HADD2 R86, -R11.H0_H0, -RZ.H0_H0 ;  /* 0xa00000ff0b56c230 */ /* 0x000fe20000000900 */
[----:B------:R-:W-:Y:S01]  /*19a50*/  PRMT R67, R20, 0x5410, R11 ;  /* 0x0000541014437816 */ /* 0x000fe2000000000b */
[----:B------:R1:W-:Y:S01]  /*19a60*/  ST.E.U16 [R18.64+-0xc0], R31 ;  /* 0xffff401f12007985 */ /* 0x0003e2000c101504 */
[----:B------:R-:W-:-:S02]  /*19a70*/  @!P3 PRMT R20, R87, 0x5410, RZ ;  /* 0x000054105714b816 */ /* 0x000fc400000000ff */
[----:B------:R-:W-:Y:S01]  /*19a80*/  @!P4 PRMT R11, R86, 0x5410, RZ ;  /* 0x00005410560bc816 */ /* 0x000fe200000000ff */
[----:B------:R-:W-:Y:S01]  /*19a90*/  IMAD.WIDE.U32 R86, R33, -0x326172a9, RZ ;  /* 0xcd9e8d5721567825 */ /* 0x000fe200078e00ff */
[----:B------:R-:W-:Y:S04]  /*19aa0*/  ST.E.U16 [R18.64+-0xbe], R52 ;  /* 0xffff423412007985 */ /* 0x000fe8000c101504 */
[----:B------:R2:W-:Y:S01]  /*19ab0*/  ST.E.U16 [R16.64+-0xc0], R6 ;  /* 0xffff400610007985 */ /* 0x0005e2000c101504 */
[----:B------:R-:W-:Y:S01]  /*19ac0*/  IMAD.MOV.U32 R113, RZ, RZ, R101 ;  /* 0x000000ffff717224 */ /* 0x000fe200078e0065 */
[----:B------:R-:W-:Y:S01]  /*19ad0*/  MOV R71, R100 ;  /* 0x0000006400477202 */ /* 0x000fe20000000f00 */
[----:B-1----:R-:W-:-:S05]  /*19ae0*/  IMAD.WIDE.U32 R30, R3, -0x326172a9, RZ ;  /* 0xcd9e8d57031e7825 */ /* 0x002fca00078e00ff */
[----:B------:R-:W-:Y:S02]  /*19af0*/  LOP3.LUT R3, R87, R212, R30, 0x96, !PT ;  /* 0x000000d457037212 */ /* 0x000fe400078e961e */
[----:B--2---:R-:W-:-:S03]  /*19b00*/  LOP3.LUT R6, R31, R214, R246, 0x96, !PT ;  /* 0x000000d61f067212 */ /* 0x004fc600078e96f6 */
[----:B------:R-:W-:-:S04]  /*19b10*/  IMAD.WIDE.U32 R100, R3, -0x2daee0ad, RZ ;  /* 0xd2511f5303647825 */ /* 0x000fc800078e00ff */
[----:B------:R-:W-:Y:S01]  /*19b20*/  IMAD.WIDE.U32 R30, R6, -0x2daee0ad, RZ ;  /* 0xd2511f53061e7825 */ /* 0x000fe200078e00ff */
[----:B------:R-:W-:Y:S01]  /*19b30*/  @!P5 HADD2 R98, -R0.H0_H0, -RZ.H0_H0 ;  /* 0xa00000ff0062d230 */ /* 0x000fe20000000900 */
[----:B------:R1:W-:Y:S03]  /*19b40*/  ST.E.U16 [R16.64+-0xbe], R5 ;  /* 0xffff420510007985 */ /* 0x0003e6000c101504 */
[----:B------:R-:W-:Y:S01]  /*19b50*/  LOP3.LUT R3, R101, R210, R30, 0x96, !PT ;  /* 0x000000d265037212 */ /* 0x000fe200078e961e */
[----:B------:R-:W-:Y:S01]  /*19b60*/  IMAD.MOV.U32 R132, RZ, RZ, R112 ;  /* 0x000000ffff847224 */ /* 0x000fe200078e0070 */
[----:B------:R-:W-:Y:S01]  /*19b70*/  @!P5 PRMT R0, R98, 0x5410, RZ ;  /* 0x000054106200d816 */ /* 0x000fe200000000ff */
[----:B------:R-:W-:Y:S02]  /*19b80*/  IMAD.MOV.U32 R129, RZ, RZ, R128 ;  /* 0x000000ffff817224 */ /* 0x000fe400078e0080 */
[----:B------:R-:W-:-:S02]  /*19b90*/  IMAD.MOV.U32 R112, RZ, RZ, R57 ;  /* 0x000000ffff707224 */ /* 0x000fc400078e0039 */
[----:B------:R-:W-:Y:S02]  /*19ba0*/  IMAD.MOV.U32 R128, RZ, RZ, R85 ;  /* 0x000000ffff807224 */ /* 0x000fe400078e0055 */
[----:B------:R-:W-:Y:S01]  /*19bb0*/  IMAD.MOV.U32 R57, RZ, RZ, R84 ;  /* 0x000000ffff397224 */ /* 0x000fe200078e0054 */
[----:B-1----:R-:W-:-:S05]  /*19bc0*/  LOP3.LUT R5, R31, R213, R32, 0x96, !PT ;  /* 0x000000d51f057212 */ /* 0x002fca00078e9620 */
[----:B------:R-:W-:-:S04]  /*19bd0*/  IMAD.WIDE.U32 R84, R5, -0x326172a9, RZ ;  /* 0xcd9e8d5705547825 */ /* 0x000fc800078e00ff */
[----:B------:R-:W-:Y:S02]  /*19be0*/  IMAD.MOV.U32 R82, RZ, RZ, R63 ;  /* 0x000000ffff527224 */ /* 0x000fe400078e003f */
[----:B------:R-:W-:Y:S02]  /*19bf0*/  IMAD.MOV.U32 R63, RZ, RZ, R117 ;  /* 0x000000ffff3f7224 */ /* 0x000fe400078e0075 */
[----:B------:R-:W-:Y:S02]  /*19c00*/  IMAD.MOV.U32 R117, RZ, RZ, R58 ;  /* 0x000000ffff757224 */ /* 0x000fe400078e003a */
[----:B------:R-:W-:Y:S02]  /*19c10*/  IMAD.MOV.U32 R58, RZ, RZ, R43 ;  /* 0x000000ffff3a7224 */ /* 0x000fe400078e002b */
[----:B------:R-:W-:Y:S02]  /*19c20*/  IMAD.MOV.U32 R133, RZ, RZ, R116 ;  /* 0x000000ffff857224 */ /* 0x000fe400078e0074 */
[----:B------:R-:W-:-:S02]  /*19c30*/  IMAD.MOV.U32 R116, RZ, RZ, R59 ;  /* 0x000000ffff747224 */ /* 0x000fc400078e003b */
[----:B------:R-:W-:Y:S01]  /*19c40*/  IMAD.MOV.U32 R59, RZ, RZ, R42 ;  /* 0x000000ffff3b7224 */ /* 0x000fe200078e002a */
[----:B---3--:R1:W-:Y:S04]  /*19c50*/  ST.E.U16 [R14.64+-0xc0], R2 ;  /* 0xffff40020e007985 */ /* 0x0083e8000c101504 */
        /* <DEDUP_REMOVED lines=16> */
[----:B----4-:R-:W-:Y:S01]  /*19d60*/  IMAD.WIDE.U32 R98, R99, -0x326172a9, RZ ;  /* 0xcd9e8d5763627825 */ /* 0x010fe200078e00ff */
[----:B------:R-:W-:Y:S02]  /*19d70*/  SHF.R.U32.HI R2, RZ, 0x18, R0 ;  /* 0x00000018ff027819 */ /* 0x000fe40000011600 */
[----:B------:R-:W-:Y:S01]  /*19d80*/  LOP3.LUT R0, R3, 0xff, RZ, 0xc0, !PT ;  /* 0x000000ff03007812 */ /* 0x000fe200078ec0ff */
[----:B------:R-:W-:Y:S03]  /*19d90*/  ST.E.U16 [R12.64+-0xb0], R53 ;  /* 0xffff50350c007985 */ /* 0x000fe6000c101504 */
[----:B------:R-:W-:Y:S01]  /*19da0*/  PRMT R42, R0, 0x5410, R2 ;  /* 0x00005410002a7816 */ /* 0x000fe20000000002 */
[----:B------:R-:W-:Y:S01]  /*19db0*/  ST.E.U16 [R12.64+-0xae], R64 ;  /* 0xffff52400c007985 */ /* 0x000fe2000c101504 */
[----:B------:R-:W-:-:S03]  /*19dc0*/  LOP3.LUT R0, R49, R99, RZ, 0x3c, !PT ;  /* 0x0000006331007212 */ /* 0x000fc600078e3cff */
[----:B------:R-:W-:Y:S04]  /*19dd0*/  ST.E.U16 [R18.64+-0xb0], R39 ;  /* 0xffff502712007985 */ /* 0x000fe8000c101504 */
[----:B------:R-:W-:Y:S04]  /*19de0*/  ST.E.U16 [R18.64+-0xae], R40 ;  /* 0xffff522812007985 */ /* 0x000fe8000c101504 */
[----:B------:R-:W-:Y:S04]  /*19df0*/  ST.E.U16 [R16.64+-0xb0], R23 ;  /* 0xffff501710007985 */ /* 0x000fe8000c101504 */
[----:B------:R-:W-:Y:S04]  /*19e00*/  ST.E.U16 [R16.64+-0xae], R8 ;  /* 0xffff520810007985 */ /* 0x000fe8000c101504 */
[----:B------:R1:W-:Y:S01]  /*19e10*/  ST.E.U16 [R14.64+-0xae], R9 ;  /* 0xffff52090e007985 */ /* 0x0003e2000c101504 */
[----:B------:R-:W-:-:S05]  /*19e20*/  LOP3.LUT R2, R35, R237, R98, 0x96, !PT ;  /* 0x000000ed23027212 */ /* 0x000fca00078e9662 */
[----:B------:R-:W-:-:S04]  /*19e30*/  IMAD.WIDE.U32 R2, R2, -0x2daee0ad, RZ ;  /* 0xd2511f5302027825 */ /* 0x000fc800078e00ff */
[----:B-1----:R-:W-:-:S05]  /*19e40*/  IMAD.WIDE.U32 R8, R0, -0x2daee0ad, RZ ;  /* 0xd2511f5300087825 */ /* 0x002fca00078e00ff */
[----:B------:R-:W-:-:S05]  /*19e50*/  LOP3.LUT R0, R9, R83, R238, 0x96, !PT ;  /* 0x0000005309007212 */ /* 0x000fca00078e96ee */
[----:B------:R-:W-:Y:S01]  /*19e60*/  IMAD.WIDE.U32 R48, R0, -0x326172a9, RZ ;  /* 0xcd9e8d5700307825 */ /* 0x000fe200078e00ff */
[----:B------:R-:W-:-:S04]  /*19e70*/  LOP3.LUT R0, R3, R220, R8, 0x96, !PT ;  /* 0x000000dc03007212 */ /* 0x000fc800078e9608 */
[----:B------:R-:W-:Y:S01]  /*19e80*/  LOP3.LUT R5, R49, R236, R34, 0x96, !PT ;  /* 0x000000ec31057212 */ /* 0x000fe200078e9622 */
[----:B------:R-:W-:Y:S04]  /*19e90*/  STL.64 [R1+0x128], R98 ;  /* 0x0001286201007387 */ /* 0x000fe80000100a00 */
[----:B------:R-:W-:Y:S01]  /*19ea0*/  IMAD.WIDE.U32 R30, R5, -0x2daee0ad, RZ ;  /* 0xd2511f53051e7825 */ /* 0x000fe200078e00ff */
[----:B------:R1:W-:Y:S04]  /*19eb0*/  STL.64 [R1+0x30], R8 ;  /* 0x0000300801007387 */ /* 0x0003e80000100a00 */
[----:B------:R2:W5:Y:S04]  /*19ec0*/  LDL.LU.64 R238, [R1+0x188] ;  /* 0x0001880001ee7983 */ /* 0x0005680000300a00 */
[----:B------:R2:W5:Y:S04]  /*19ed0*/  LDL.LU R237, [R1+0x184] ;  /* 0x0001840001ed7983 */ /* 0x0005680000300800 */
[----:B------:R3:W-:Y:S01]  /*19ee0*/  STL.64 [R1+0x20], R48 ;  /* 0x0000203001007387 */ /* 0x0007e20000100a00 */
[----:B------:R-:W-:-:S02]  /*19ef0*/  IMAD.MOV.U32 R83, RZ, RZ, R129 ;  /* 0x000000ffff537224 */ /* 0x000fc400078e0081 */
[----:B------:R-:W-:Y:S01]  /*19f00*/  IMAD.MOV.U32 R129, RZ, RZ, R132 ;  /* 0x000000ffff817224 */ /* 0x000fe200078e0084 */
[----:B------:R-:W-:Y:S01]  /*19f10*/  ST.E.U16 [R14.64+-0xb0], R10 ;  /* 0xffff500a0e007985 */ /* 0x000fe2000c101504 */
[----:B-1----:R-:W-:Y:S01]  /*19f20*/  IMAD.WIDE.U32 R8, R0, -0x326172a9, RZ ;  /* 0xcd9e8d5700087825 */ /* 0x002fe200078e00ff */
[----:B------:R-:W-:Y:S02]  /*19f30*/  LOP3.LUT R0, R31, R215, R2, 0x96, !PT ;  /* 0x000000d71f007212 */ /* 0x000fe400078e9602 */
[----:B------:R2:W5:Y:S02]  /*19f40*/  LDL.LU R236, [R1+0x180] ;  /* 0x0001800001ec7983 */ /* 0x0005640000300800 */
[----:B------:R-:W-:Y:S01]  /*19f50*/  LOP3.LUT R2, R9, R214, R48, 0x96, !PT ;  /* 0x000000d609027212 */ /* 0x000fe200078e9630 */
[----:B------:R-:W-:Y:S02]  /*19f60*/  IMAD.MOV.U32 R99, RZ, RZ, R113 ;  /* 0x000000ffff637224 */ /* 0x000fe400078e0071 */
[----:B------:R-:W-:Y:S01]  /*19f70*/  IMAD.MOV.U32 R132, RZ, RZ, R44 ;  /* 0x000000ffff847224 */ /* 0x000fe200078e002c */
[----:B------:R1:W-:Y:S01]  /*19f80*/  ST.E.U16 [R12.64+-0x9e], R29 ;  /* 0xffff621d0c007985 */ /* 0x0003e2000c101504 */
[----:B---3--:R-:W-:-:S03]  /*19f90*/  IMAD.WIDE.U32 R48, R0, -0x326172a9, RZ ;  /* 0xcd9e8d5700307825 */ /* 0x008fc600078e00ff */
[----:B------:R-:W-:Y:S02]  /*19fa0*/  ST.E.U16 [R12.64+-0xa0], R36 ;  /* 0xffff60240c007985 */ /* 0x000fe4000c101504 */
[----:B------:R-:W-:Y:S01]  /*19fb0*/  LOP3.LUT R0, R49, R212, R8, 0x96, !PT ;  /* 0x000000d431007212 */ /* 0x000fe200078e9608 */
[----:B------:R-:W-:Y:S01]  /*19fc0*/  IMAD.MOV.U32 R113, RZ, RZ, R133 ;  /* 0x000000ffff717224 */ /* 0x000fe200078e0085 */
[----:B------:R2:W5:Y:S01]  /*19fd0*/  LDL.LU R220, [R1+0x17c] ;  /* 0x00017c0001dc7983 */ /* 0x0005620000300800 */
[----:B------:R-:W-:Y:S02]  /*19fe0*/  IMAD.MOV.U32 R44, RZ, RZ, R45 ;  /* 0x000000ffff2c7224 */ /* 0x000fe400078e002d */
[----:B------:R-:W-:Y:S02]  /*19ff0*/  IMAD.MOV.U32 R133, RZ, RZ, R47 ;  /* 0x000000ffff857224 */ /* 0x000fe400078e002f */
[----:B------:R-:W-:Y:S01]  /*1a000*/  IMAD.WIDE.U32 R2, R2, -0x2daee0ad, RZ ;  /* 0xd2511f5302027825 */ /* 0x000fe200078e00ff */
[----:B------:R-:W-:Y:S01]  /*1a010*/  MOV R52, R99 ;  /* 0x0000006300347202 */ /* 0x000fe20000000f00 */
[----:B------:R-:W-:Y:S02]  /*1a020*/  ST.E.U16 [R18.64+-0xa0], R38 ;  /* 0xffff602612007985 */ /* 0x000fe4000c101504 */
[----:B------:R-:W-:-:S02]  /*1a030*/  IMAD.MOV.U32 R45, RZ, RZ, R46 ;  /* 0x000000ffff2d7224 */ /* 0x000fc400078e002e */
[----:B------:R-:W-:Y:S01]  /*1a040*/  IMAD.WIDE.U32 R46, R0, -0x2daee0ad, RZ ;  /* 0xd2511f53002e7825 */ /* 0x000fe200078e00ff */
[----:B------:R-:W-:Y:S01]  /*1a050*/  LOP3.LUT R5, R3, R213, R30, 0x96, !PT ;  /* 0x000000d503057212 */ /* 0x000fe200078e961e */
[----:B------:R-:W-:Y:S03]  /*1a060*/  ST.E.U16 [R18.64+-0x9e], R37 ;  /* 0xffff622512007985 */ /* 0x000fe6000c101504 */
[----:B------:R-:W-:Y:S01]  /*1a070*/  LOP3.LUT R2, R47, R210, R2, 0x96, !PT ;  /* 0x000000d22f027212 */ /* 0x000fe200078e9602 */
[----:B------:R-:W-:Y:S01]  /*1a080*/  IMAD.MOV.U32 R31, RZ, RZ, R163 ;  /* 0x000000ffff1f7224 */ /* 0x000fe200078e00a3 */
[----:B------:R2:W5:Y:S03]  /*1a090*/  LDL.LU R215, [R1+0x178] ;  /* 0x0001780001d77983 */ /* 0x0005660000300800 */
[----:B------:R-:W-:-:S04]  /*1a0a0*/  IMAD.WIDE.U32 R2, R2, -0x326172a9, RZ ;  /* 0xcd9e8d5702027825 */ /* 0x000fc800078e00ff */
[----:B------:R-:W-:Y:S01]  /*1a0b0*/  IMAD.MOV.U32 R99, RZ, RZ, R133 ;  /* 0x000000ffff637224 */ /* 0x000fe200078e0085 */
[C---:B------:R-:W-:Y:S01]  /*1a0c0*/  LOP3.LUT R0, R2.reuse, 0xffff, RZ, 0xc0, !PT ;  /* 0x0000ffff02007812 */ /* 0x040fe200078ec0ff */
[----:B------:R-:W-:Y:S01]  /*1a0d0*/  IMAD.MOV.U32 R133, RZ, RZ, R132 ;  /* 0x000000ffff857224 */ /* 0x000fe200078e0084 */
[----:B------:R-:W-:Y:S01]  /*1a0e0*/  LOP3.LUT R6, R2, 0xff, RZ, 0xc0, !PT ;  /* 0x000000ff02067812 */ /* 0x000fe200078ec0ff */
[----:B------:R-:W-:Y:S01]  /*1a0f0*/  IMAD.MOV.U32 R132, RZ, RZ, R44 ;  /* 0x000000ffff847224 */ /* 0x000fe200078e002c */
[----:B------:R-:W-:Y:S01]  /*1a100*/  SHF.R.U32.HI R0, RZ, 0x8, R0 ;  /* 0x00000008ff007819 */ /* 0x000fe20000011600 */
[----:B------:R-:W-:Y:S01]  /*1a110*/  IMAD.MOV.U32 R98, RZ, RZ, R45 ;  /* 0x000000ffff627224 */ /* 0x000fe200078e002d */
[----:B------:R3:W-:Y:S01]  /*1a120*/  ST.E.U16 [R16.64+-0xa0], R7 ;  /* 0xffff600710007985 */ /* 0x0007e2000c101504 */
[----:B------:R-:W-:Y:S01]  /*1a130*/  IMAD.WIDE.U32 R44, R5, -0x326172a9, RZ ;  /* 0xcd9e8d57052c7825 */ /* 0x000fe200078e00ff */
[----:B------:R-:W-:Y:S02]  /*1a140*/  SHF.R.U32.HI R5, RZ, 0x10, R2 ;  /* 0x00000010ff057819 */ /* 0x000fe40000011602 */
[----:B------:R-:W-:Y:S01]  /*1a150*/  PRMT R6, R6, 0x5410, R0 ;  /* 0x0000541006067816 */ /* 0x000fe20000000000 */
[----:B------:R-:W-:Y:S01]  /*1a160*/  ST.E.U16 [R16.64+-0x9e], R24 ;  /* 0xffff621810007985 */ /* 0x000fe2000c101504 */
[----:B------:R-:W-:-:S02]  /*1a170*/  LOP3.LUT R0, R3, R209, R44, 0x96, !PT ;  /* 0x000000d103007212 */ /* 0x000fc400078e962c */
[----:B------:R-:W-:Y:S01]  /*1a180*/  SHF.R.U32.HI R3, RZ, 0x18, R2 ;  /* 0x00000018ff037819 */ /* 0x000fe20000011602 */
[----:B------:R-:W-:Y:S01]  /*1a190*/  IMAD.MOV.U32 R40, RZ, RZ, R96 ;  /* 0x000000ffff287224 */ /* 0x000fe200078e0060 */
[----:B------:R-:W-:Y:S01]  /*1a1a0*/  LOP3.LUT R2, R5, 0xff, RZ, 0xc0, !PT ;  /* 0x000000ff05027812 */ /* 0x000fe200078ec0ff */
[----:B------:R-:W-:Y:S01]  /*1a1b0*/  IMAD.MOV.U32 R34, RZ, RZ, R112 ;  /* 0x000000ffff227224 */ /* 0x000fe200078e0070 */
[----:B------:R2:W5:Y:S02]  /*1a1c0*/  LDL.LU R214, [R1+0x174] ;  /* 0x0001740001d67983 */ /* 0x0005640000300800 */
[----:B-1----:R-:W-:Y:S02]  /*1a1d0*/  PRMT R29, R2, 0x5410, R3 ;  /* 0x00005410021d7816 */ /* 0x002fe40000000003 */
[C---:B------:R-:W-:Y:S01]  /*1a1e0*/  LOP3.LUT R2, R0.reuse, 0xffff, RZ, 0xc0, !PT ;  /* 0x0000ffff00027812 */ /* 0x040fe200078ec0ff */
[----:B------:R-:W-:Y:S03]  /*1a1f0*/  ST.E.U16 [R14.64+-0xa0], R20 ;  /* 0xffff60140e007985 */ /* 0x000fe6000c101504 */
[----:B------:R-:W-:Y:S01]  /*1a200*/  SHF.R.U32.HI R3, RZ, 0x8, R2 ;  /* 0x00000008ff037819 */ /* 0x000fe20000011602 */
[----:B------:R1:W-:Y:S01]  /*1a210*/  ST.E.U16 [R14.64+-0x9e], R11 ;  /* 0xffff620b0e007985 */ /* 0x0003e2000c101504 */
[----:B------:R-:W-:Y:S01]  /*1a220*/  LOP3.LUT R2, R0, 0xff, RZ, 0xc0, !PT ;  /* 0x000000ff00027812 */ /* 0x000fe200078ec0ff */
[----:B------:R-:W-:-:S02]  /*1a230*/  IMAD.MOV.U32 R53, RZ, RZ, R133 ;  /* 0x000000ffff357224 */ /* 0x000fc400078e0085 */
[----:B------:R-:W-:Y:S01]  /*1a240*/  IMAD.MOV.U32 R64, RZ, RZ, R132 ;  /* 0x000000ffff407224 */ /* 0x000fe200078e0084 */
[----:B------:R2:W5:Y:S01]  /*1a250*/  LDL.LU R213, [R1+0x170] ;  /* 0x0001700001d57983 */ /* 0x0005620000300800 */
[----:B---3--:R-:W-:Y:S02]  /*1a260*/  PRMT R7, R2, 0x5410, R3 ;  /* 0x0000541002077816 */ /* 0x008fe40000000003 */
[--C-:B------:R-:W-:Y:S01]  /*1a270*/  SHF.R.U32.HI R3, RZ, 0x10, R0.reuse ;  /* 0x00000010ff037819 */ /* 0x100fe20000011600 */
[----:B------:R-:W-:Y:S01]  /*1a280*/  ST.E.U16 [R12.64+-0x90], R26 ;  /* 0xffff701a0c007985 */ /* 0x000fe2000c101504 */
[----:B------:R-:W-:Y:S02]  /*1a290*/  SHF.R.U32.HI R2, RZ, 0x18, R0 ;  /* 0x00000018ff027819 */ /* 0x000fe40000011600 */
[----:B------:R-:W-:Y:S01]  /*1a2a0*/  LOP3.LUT R0, R3, 0xff, RZ, 0xc0, !PT ;  /* 0x000000ff03007812 */ /* 0x000fe200078ec0ff */
[--C-:B------:R-:W-:Y:S01]  /*1a2b0*/  HSET2.LE.AND R3, R6, R221.reuse, PT ;  /* 0x000000dd06037233 */ /* 0x100fe20003803000 */
[----:B------:R-:W-:Y:S02]  /*1a2c0*/  ST.E.U16 [R12.64+-0x8e], R25 ;  /* 0xffff72190c007985 */ /* 0x000fe4000c101504 */
[----:B------:R-:W-:Y:S01]  /*1a2d0*/  PRMT R5, R0, 0x5410, R2 ;  /* 0x0000541000057816 */ /* 0x000fe20000000002 */
[--C-:B------:R-:W-:Y:S01]  /*1a2e0*/  HSET2.LE.AND R0, R33, R221.reuse, PT ;  /* 0x000000dd21007233 */ /* 0x100fe20003803000 */
[----:B------:R-:W-:Y:S01]  /*1a2f0*/  LOP3.LUT R6, R54, R3, RZ, 0xc0, !PT ;  /* 0x0000000336067212 */ /* 0x000fe200078ec0ff */
[----:B------:R-:W-:Y:S02]  /*1a300*/  ST.E.U16 [R18.64+-0x90], R28 ;  /* 0xffff701c12007985 */ /* 0x000fe4000c101504 */
[--C-:B------:R-:W-:Y:S01]  /*1a310*/  HSET2.LE.AND R3, R5, R221.reuse, PT ;  /* 0x000000dd05037233 */ /* 0x100fe20003803000 */
[----:B------:R-:W-:Y:S01]  /*1a320*/  LOP3.LUT R10, R70, R0, RZ, 0xc0, !PT ;  /* 0x00000000460a7212 */ /* 0x000fe200078ec0ff */
[----:B------:R-:W-:Y:S01]  /*1a330*/  ST.E.U16 [R18.64+-0x8e], R27 ;  /* 0xffff721b12007985 */ /* 0x000fe2000c101504 */
[----:B------:R-:W-:-:S03]  /*1a340*/  HSET2.LE.AND R0, R43, R221, PT ;  /* 0x000000dd2b007233 */ /* 0x000fc60003803000 */
[----:B------:R-:W-:Y:S04]  /*1a350*/  ST.E.U16 [R16.64+-0x90], R22 ;  /* 0xffff701610007985 */ /* 0x000fe8000c101504 */
[----:B------:R-:W-:Y:S01]  /*1a360*/  ST.E.U16 [R16.64+-0x8e], R21 ;  /* 0xffff721510007985 */ /* 0x000fe2000c101504 */
[----:B------:R-:W-:-:S03]  /*1a370*/  LOP3.LUT R8, R160, R0, RZ, 0xc0, !PT ;  /* 0x00000000a0087212 */ /* 0x000fc600078ec0ff */
[----:B------:R-:W-:Y:S01]  /*1a380*/  ST.E.U16 [R14.64+-0x90], R41 ;  /* 0xffff70290e007985 */ /* 0x000fe2000c101504 */
[----:B------:R-:W-:-:S03]  /*1a390*/  LOP3.LUT R5, R50, R3, RZ, 0xc0, !PT ;  /* 0x0000000332057212 */ /* 0x000fc600078ec0ff */
[----:B------:R3:W-:Y:S01]  /*1a3a0*/  ST.E.U16 [R14.64+-0x8e], R4 ;  /* 0xffff72040e007985 */ /* 0x0007e2000c101504 */
[----:B------:R-:W-:-:S03]  /*1a3b0*/  HSET2.LE.AND R0, R29, R221, PT ;  /* 0x000000dd1d007233 */ /* 0x000fc60003803000 */
[----:B------:R-:W4:Y:S01]  /*1a3c0*/  LDSM.16.MT88.4 R36, [R206+0xa000] ;  /* 0x00a00000ce24783b */ /* 0x000f220000004200 */
[----:B------:R-:W-:-:S03]  /*1a3d0*/  IMAD.MOV.U32 R3, RZ, RZ, R31 ;  /* 0x000000ffff037224 */ /* 0x000fc600078e001f */
[----:B------:R-:W2:Y:S04]  /*1a3e0*/  LDSM.16.MT88.4 R24, [R201+0xa000] ;  /* 0x00a00000c918783b */ /* 0x000ea80000004200 */
[----:B------:R-:W2:Y:S04]  /*1a3f0*/  LDSM.16.MT88.4 R28, [R205+0xa000] ;  /* 0x00a00000cd1c783b */ /* 0x000ea80000004200 */
[----:B------:R-:W2:Y:S01]  /*1a400*/  LDSM.16.MT88.4 R20, [R203+0xa000] ;  /* 0x00a00000cb14783b */ /* 0x000ea20000004200 */
[----:B------:R-:W-:Y:S01]  /*1a410*/  HSET2.LE.AND R2, R32, R221, PT ;  /* 0x000000dd20027233 */ /* 0x000fe20003803000 */
[----:B------:R-:W-:-:S02]  /*1a420*/  IMAD.MOV.U32 R35, RZ, RZ, R128 ;  /* 0x000000ffff237224 */ /* 0x000fc400078e0080 */
[----:B------:R-:W-:Y:S01]  /*1a430*/  IMAD.MOV.U32 R112, RZ, RZ, R162 ;  /* 0x000000ffff707224 */ /* 0x000fe200078e00a2 */
[----:B------:R2:W5:Y:S01]  /*1a440*/  LDL.LU R212, [R1+0x16c] ;  /* 0x00016c0001d47983 */ /* 0x0005620000300800 */
[----:B-1----:R-:W-:Y:S01]  /*1a450*/  LOP3.LUT R11, R56, R2, RZ, 0xc0, !PT ;  /* 0x00000002380b7212 */ /* 0x002fe200078ec0ff */
[--C-:B------:R-:W-:Y:S01]  /*1a460*/  HSET2.LE.AND R2, R42, R221.reuse, PT ;  /* 0x000000dd2a027233 */ /* 0x100fe20003803000 */
[----:B------:R-:W-:Y:S01]  /*1a470*/  IMAD.MOV.U32 R50, RZ, RZ, R40 ;  /* 0x000000ffff327224 */ /* 0x000fe200078e0028 */
[----:B------:R1:W5:Y:S03]  /*1a480*/  LDL.LU R210, [R1+0x168] ;  /* 0x0001680001d27983 */ /* 0x0003660000300800 */
[----:B------:R-:W-:Y:S01]  /*1a490*/  LOP3.LUT R9, R134, R2, RZ, 0xc0, !PT ;  /* 0x0000000286097212 */ /* 0x000fe200078ec0ff */
[----:B------:R-:W-:Y:S01]  /*1a4a0*/  HSET2.LE.AND R2, R7, R221, PT ;  /* 0x000000dd07027233 */ /* 0x000fe20003803000 */
[----:B------:R-:W-:Y:S01]  /*1a4b0*/  LOP3.LUT R7, R51, R0, RZ, 0xc0, !PT ;  /* 0x0000000033077212 */ /* 0x000fe200078ec0ff */
[----:B------:R-:W-:Y:S01]  /*1a4c0*/  IMAD.MOV.U32 R42, RZ, RZ, R52 ;  /* 0x000000ffff2a7224 */ /* 0x000fe200078e0034 */
[----:B------:R1:W5:Y:S02]  /*1a4d0*/  LDL.LU R209, [R1+0x164] ;  /* 0x0001640001d17983 */ /* 0x0003640000300800 */
[----:B---3--:R-:W-:Y:S01]  /*1a4e0*/  LOP3.LUT R4, R55, R2, RZ, 0xc0, !PT ;  /* 0x0000000237047212 */ /* 0x008fe200078ec0ff */
[----:B------:R-:W-:-:S02]  /*1a4f0*/  IMAD.MOV.U32 R0, RZ, RZ, R53 ;  /* 0x000000ffff007224 */ /* 0x000fc400078e0035 */
[----:B------:R-:W-:Y:S02]  /*1a500*/  IMAD.MOV.U32 R43, RZ, RZ, R71 ;  /* 0x000000ffff2b7224 */ /* 0x000fe400078e0047 */
[----:B------:R-:W-:Y:S02]  /*1a510*/  IMAD.MOV.U32 R41, RZ, RZ, R117 ;  /* 0x000000ffff297224 */ /* 0x000fe400078e0075 */
[----:B------:R-:W-:Y:S01]  /*1a520*/  IMAD.MOV.U32 R40, RZ, RZ, R59 ;  /* 0x000000ffff287224 */ /* 0x000fe200078e003b */
[----:B----4-:R-:W-:Y:S01]  /*1a530*/  HMMA.16816.F32 R52, R4, R36, R136 ;  /* 0x000000240434723c */ /* 0x010fe20000001888 */
[----:B------:R-:W-:Y:S01]  /*1a540*/  IMAD.MOV.U32 R128, RZ, RZ, R135 ;  /* 0x000000ffff807224 */ /* 0x000fe200078e0087 */
[----:B------:R-:W-:Y:S01]  /*1a550*/  MOV R51, R35 ;  /* 0x0000002300337202 */ /* 0x000fe20000000f00 */
[----:B------:R-:W-:-:S04]  /*1a560*/  IMAD.MOV.U32 R96, RZ, RZ, R161 ;  /* 0x000000ffff607224 */ /* 0x000fc800078e00a1 */
        /* <DEDUP_REMOVED lines=8> */
[C---:B--2---:R-:W-:Y:S01]  /*1a5f0*/  HMMA.16816.F32 R132, R8.reuse, R26, R240 ;  /* 0x0000001a0884723c */ /* 0x044fe200000018f0 */
[----:B------:R-:W-:Y:S02]  /*1a600*/  IMAD.MOV.U32 R83, RZ, RZ, R63 ;  /* 0x000000ffff537224 */ /* 0x000fe400078e003f */
[----:B------:R-:W-:Y:S02]  /*1a610*/  IMAD.MOV.U32 R113, RZ, RZ, R62 ;  /* 0x000000ffff717224 */ /* 0x000fe400078e003e */
[----:B------:R-:W-:Y:S02]  /*1a620*/  IMAD.MOV.U32 R129, RZ, RZ, R61 ;  /* 0x000000ffff817224 */ /* 0x000fe400078e003d */
[----:B------:R-:W-:Y:S01]  /*1a630*/  IMAD.MOV.U32 R82, RZ, RZ, R60 ;  /* 0x000000ffff527224 */ /* 0x000fe200078e003c */
[----:B------:R-:W-:Y:S01]  /*1a640*/  HMMA.16816.F32 R168, R8, R24, R168 ;  /* 0x0000001808a8723c */ /* 0x000fe200000018a8 */
[----:B------:R-:W-:-:S02]  /*1a650*/  IMAD.MOV.U32 R2, RZ, RZ, R34 ;  /* 0x000000ffff027224 */ /* 0x000fc400078e0022 */
[----:B------:R-:W-:Y:S01]  /*1a660*/  IMAD.MOV.U32 R240, RZ, RZ, R40 ;  /* 0x000000fffff07224 */ /* 0x000fe200078e0028 */
[----:B------:R-:W-:Y:S04]  /*1a670*/  LDSM.16.MT88.4 R32, [R206+0xb000] ;  /* 0x00b00000ce20783b */ /* 0x000fe80000004200 */
[C---:B------:R-:W-:Y:S07]  /*1a680*/  HMMA.16816.F32 R60, R4.reuse, R28, R164 ;  /* 0x0000001c043c723c */ /* 0x040fee00000018a4 */
[----:B------:R-:W-:Y:S01]  /*1a690*/  IMAD.MOV.U32 R164, RZ, RZ, R42 ;  /* 0x000000ffffa47224 */ /* 0x000fe200078e002a */
[----:B------:R-:W-:Y:S01]  /*1a6a0*/  HMMA.16816.F32 R152, R4, R24, R152 ;  /* 0x000000180498723c */ /* 0x000fe20000001898 */
[----:B------:R-:W-:-:S02]  /*1a6b0*/  IMAD.MOV.U32 R165, RZ, RZ, R43 ;  /* 0x000000ffffa57224 */ /* 0x000fc400078e002b */
[----:B------:R-:W-:Y:S02]  /*1a6c0*/  IMAD.MOV.U32 R167, RZ, RZ, R41 ;  /* 0x000000ffffa77224 */ /* 0x000fe400078e0029 */
[----:B------:R-:W-:Y:S03]  /*1a6d0*/  LDSM.16.MT88.4 R40, [R205+0xb000] ;  /* 0x00b00000cd28783b */ /* 0x000fe60000004200 */
[----:B------:R-:W-:Y:S01]  /*1a6e0*/  HMMA.16816.F32 R148, R4, R26, R148 ;  /* 0x0000001a0494723c */ /* 0x000fe20000001894 */
[----:B------:R-:W2:Y:S07]  /*1a6f0*/  LDSM.16.MT88.4 R24, [R201+0xb000] ;  /* 0x00b00000c918783b */ /* 0x000eae0000004200 */
[-C--:B------:R-:W-:Y:S08]  /*1a700*/  HMMA.16816.F32 R160, R8, R20.reuse, R248 ;  /* 0x0000001408a0723c */ /* 0x080ff000000018f8 */
[C---:B------:R-:W-:Y:S08]  /*1a710*/  HMMA.16816.F32 R144, R4.reuse, R20, R144 ;  /* 0x000000140490723c */ /* 0x040ff00000001890 */
[-C--:B------:R-:W-:Y:S08]  /*1a720*/  HMMA.16816.F32 R140, R4, R22.reuse, R140 ;  /* 0x00000016048c723c */ /* 0x080ff0000000188c */
[----:B------:R-:W-:Y:S01]  /*1a730*/  HMMA.16816.F32 R172, R8, R22, R172 ;  /* 0x0000001608ac723c */ /* 0x000fe200000018ac */
[----:B------:R-:W3:Y:S01]  /*1a740*/  LDSM.16.MT88.4 R20, [R203+0xb000] ;  /* 0x00b00000cb14783b */ /* 0x000ee20000004200 */
[----:B------:R-:W-:-:S02]  /*1a750*/  IMAD.MOV.U32 R70, RZ, RZ, R116 ;  /* 0x000000ffff467224 */ /* 0x000fc400078e0074 */
[----:B------:R-:W-:Y:S02]  /*1a760*/  IMAD.MOV.U32 R71, RZ, RZ, R58 ;  /* 0x000000ffff477224 */ /* 0x000fe400078e003a */
[----:B------:R-:W-:Y:S02]  /*1a770*/  IMAD.MOV.U32 R116, RZ, RZ, R57 ;  /* 0x000000ffff747224 */ /* 0x000fe400078e0039 */
[----:B------:R-:W-:Y:S01]  /*1a780*/  IMAD.MOV.U32 R117, RZ, RZ, R208 ;  /* 0x000000ffff757224 */ /* 0x000fe200078e00d0 */
[----:B------:R-:W-:Y:S01]  /*1a790*/  MOV R241, R71 ;  /* 0x0000004700f17202 */ /* 0x000fe20000000f00 */
[----:B------:R-:W-:Y:S01]  /*1a7a0*/  IMAD.MOV.U32 R166, RZ, RZ, R70 ;  /* 0x000000ffffa67224 */ /* 0x000fe200078e0046 */
[----:B------:R-:W-:Y:S01]  /*1a7b0*/  HMMA.16816.F32 R56, R4, R38, R156 ;  /* 0x000000260438723c */ /* 0x000fe2000000189c */
[----:B------:R-:W-:Y:S01]  /*1a7c0*/  IMAD.MOV.U32 R242, RZ, RZ, R116 ;  /* 0x000000fffff27224 */ /* 0x000fe200078e0074 */
[----:B------:R1:W5:Y:S01]  /*1a7d0*/  LDL.LU R208, [R1+0x160] ;  /* 0x0001600001d07983 */ /* 0x0003620000300800 */
[----:B------:R-:W-:-:S02]  /*1a7e0*/  IMAD.MOV.U32 R243, RZ, RZ, R117 ;  /* 0x000000fffff37224 */ /* 0x000fc400078e0075 */
[----:B------:R-:W-:Y:S02]  /*1a7f0*/  IMAD.MOV.U32 R248, RZ, RZ, R69 ;  /* 0x000000fffff87224 */ /* 0x000fe400078e0045 */
[----:B------:R-:W-:Y:S01]  /*1a800*/  IMAD.MOV.U32 R249, RZ, RZ, R68 ;  /* 0x000000fffff97224 */ /* 0x000fe200078e0044 */
[----:B--2---:R-:W-:Y:S01]  /*1a810*/  HMMA.16816.F32 R72, R4, R24, R72 ;  /* 0x000000180448723c */ /* 0x004fe20000001848 */
[----:B------:R-:W-:Y:S02]  /*1a820*/  IMAD.MOV.U32 R250, RZ, RZ, R119 ;  /* 0x000000fffffa7224 */ /* 0x000fe400078e0077 */
[----:B------:R-:W-:-:S05]  /*1a830*/  IMAD.MOV.U32 R251, RZ, RZ, R118 ;  /* 0x000000fffffb7224 */ /* 0x000fca00078e0076 */
[C---:B------:R-:W-:Y:S08]  /*1a840*/  HMMA.16816.F32 R68, R4.reuse, R30, R176 ;  /* 0x0000001e0444723c */ /* 0x040ff000000018b0 */
[C---:B------:R-:W-:Y:S08]  /*1a850*/  HMMA.16816.F32 R76, R4.reuse, R26, R76 ;  /* 0x0000001a044c723c */ /* 0x040ff0000000184c */
[C---:B---3--:R-:W-:Y:S08]  /*1a860*/  HMMA.16816.F32 R88, R4.reuse, R20, R88 ;  /* 0x000000140458723c */ /* 0x048ff00000001858 */
[C---:B------:R-:W-:Y:S08]  /*1a870*/  HMMA.16816.F32 R92, R4.reuse, R22, R92 ;  /* 0x00000016045c723c */ /* 0x040ff0000000185c */
[C---:B------:R-:W-:Y:S08]  /*1a880*/  HMMA.16816.F32 R104, R4.reuse, R32, R104 ;  /* 0x000000200468723c */ /* 0x040ff00000001868 */
[C---:B------:R-:W-:Y:S08]  /*1a890*/  HMMA.16816.F32 R108, R4.reuse, R34, R108 ;  /* 0x00000022046c723c */ /* 0x040ff0000000186c */
[C---:B------:R-:W-:Y:S08]  /*1a8a0*/  HMMA.16816.F32 R120, R4.reuse, R40, R120 ;  /* 0x000000280478723c */ /* 0x040ff00000001878 */
[----:B------:R-:W-:Y:S07]  /*1a8b0*/  HMMA.16816.F32 R116, R4, R42, R124 ;  /* 0x0000002a0474723c */ /* 0x000fee000000187c */
[----:B------:R-:W-:-:S02]  /*1a8c0*/  IMAD.MOV.U32 R4, RZ, RZ, R0 ;  /* 0x000000ffff047224 */ /* 0x000fc400078e0000 */
[----:B------:R-:W-:Y:S02]  /*1a8d0*/  IMAD.MOV.U32 R5, RZ, RZ, R64 ;  /* 0x000000ffff057224 */ /* 0x000fe400078e0040 */
[----:B------:R-:W-:Y:S02]  /*1a8e0*/  IMAD.MOV.U32 R6, RZ, RZ, R98 ;  /* 0x000000ffff067224 */ /* 0x000fe400078e0062 */
[----:B------:R-:W-:-:S07]  /*1a8f0*/  IMAD.MOV.U32 R7, RZ, RZ, R99 ;  /* 0x000000ffff077224 */ /* 0x000fce00078e0063 */
[C---:B------:R-:W-:Y:S01]  /*1a900*/  HMMA.16816.F32 R4, R8.reuse, R20, R4 ;  /* 0x000000140804723c */ /* 0x040fe20000001804 */
[----:B------:R-:W-:Y:S02]  /*1a910*/  IMAD.MOV.U32 R124, RZ, RZ, R83 ;  /* 0x000000ffff7c7224 */ /* 0x000fe400078e0053 */
[----:B------:R-:W-:Y:S02]  /*1a920*/  IMAD.MOV.U32 R125, RZ, RZ, R113 ;  /* 0x000000ffff7d7224 */ /* 0x000fe400078e0071 */
[----:B------:R-:W-:Y:S02]  /*1a930*/  IMAD.MOV.U32 R126, RZ, RZ, R129 ;  /* 0x000000ffff7e7224 */ /* 0x000fe400078e0081 */
[----:B------:R-:W-:Y:S01]  /*1a940*/  IMAD.MOV.U32 R127, RZ, RZ, R82 ;  /* 0x000000ffff7f7224 */ /* 0x000fe200078e0052 */
[C---:B------:R-:W-:Y:S08]  /*1a950*/  HMMA.16816.F32 R192, R8.reuse, R36, R192 ;  /* 0x0000002408c0723c */ /* 0x040ff000000018c0 */
[----:B------:R-:W-:Y:S08]  /*1a960*/  HMMA.16816.F32 R136, R8, R38, R136 ;  /* 0x000000260888723c */ /* 0x000ff00000001888 */
[----:B------:R-:W-:-:S02]  /*1a970*/  IMAD.MOV.U32 R39, RZ, RZ, R4 ;  /* 0x000000ffff277224 */ /* 0x000fc400078e0004 */
[----:B------:R-:W-:Y:S02]  /*1a980*/  IMAD.MOV.U32 R38, RZ, RZ, R5 ;  /* 0x000000ffff267224 */ /* 0x000fe400078e0005 */
[----:B------:R-:W-:Y:S02]  /*1a990*/  IMAD.MOV.U32 R37, RZ, RZ, R6 ;  /* 0x000000ffff257224 */ /* 0x000fe400078e0006 */
[----:B------:R-:W-:Y:S02]  /*1a9a0*/  IMAD.MOV.U32 R36, RZ, RZ, R7 ;  /* 0x000000ffff247224 */ /* 0x000fe400078e0007 */
[----:B------:R-:W-:Y:S01]  /*1a9b0*/  HMMA.16816.F32 R4, R8, R22, R124 ;  /* 0x000000160804723c */ /* 0x000fe2000000187c */
[----:B------:R-:W-:Y:S01]  /*1a9c0*/  IMAD.MOV.U32 R158, RZ, RZ, R2 ;  /* 0x000000ffff9e7224 */ /* 0x000fe200078e0002 */
[----:B------:R-:W-:Y:S01]  /*1a9d0*/  LOP3.LUT R2, R45, R96, R48, 0x96, !PT ;  /* 0x000000602d027212 */ /* 0x000fe200078e9630 */
[----:B------:R-:W-:Y:S02]  /*1a9e0*/  IMAD.MOV.U32 R157, RZ, RZ, R3 ;  /* 0x000000ffff9d7224 */ /* 0x000fe400078e0003 */
[----:B------:R-:W-:-:S02]  /*1a9f0*/  IMAD.MOV.U32 R156, RZ, RZ, R50 ;  /* 0x000000ffff9c7224 */ /* 0x000fc400078e0032 */
[----:B------:R-:W-:Y:S02]  /*1aa00*/  IMAD.MOV.U32 R159, RZ, RZ, R51 ;  /* 0x000000ffff9f7224 */ /* 0x000fe400078e0033 */
[----:B------:R-:W-:Y:S01]  /*1aa10*/  IMAD.WIDE.U32 R2, R2, -0x2daee0ad, RZ ;  /* 0xd2511f5302027825 */ /* 0x000fe200078e00ff */
[C---:B------:R-:W-:Y:S01]  /*1aa20*/  HMMA.16816.F32 R188, R8.reuse, R30, R188 ;  /* 0x0000001e08bc723c */ /* 0x040fe200000018bc */
[----:B------:R-:W2:Y:S03]  /*1aa30*/  LDSM.16.MT88.4 R48, [R206+0xa800] ;  /* 0x00a80000ce30783b */ /* 0x000ea60000004200 */
[----:B------:R-:W-:Y:S02]  /*1aa40*/  LOP3.LUT R0, R3, R244, R46, 0x96, !PT ;  /* 0x000000f403007212 */ /* 0x000fe400078e962e */
[----:B------:R-:W-:Y:S02]  /*1aa50*/  LOP3.LUT R3, R2, 0xffff, RZ, 0xc0, !PT ;  /* 0x0000ffff02037812 */ /* 0x000fe400078ec0ff */
[----:B------:R-:W-:Y:S02]  /*1aa60*/  HMMA.16816.F32 R176, R8, R28, R156 ;  /* 0x0000001c08b0723c */ /* 0x000fe4000000189c */
[----:B------:R-:W-:-:S04]  /*1aa70*/  SHF.R.U32.HI R3, RZ, 0x8, R3 ;  /* 0x00000008ff037819 */ /* 0x000fc80000011603 */
[----:B------:R-:W-:Y:S01]  /*1aa80*/  IMAD.MOV.U32 R129, RZ, RZ, R5 ;  /* 0x000000ffff817224 */ /* 0x000fe200078e0005 */
[----:B------:R-:W-:Y:S01]  /*1aa90*/  SHF.R.U32.HI R5, RZ, 0x10, R2 ;  /* 0x00000010ff057819 */ /* 0x000fe20000011602 */
[----:B------:R-:W-:Y:S01]  /*1aaa0*/  IMAD.MOV.U32 R21, RZ, RZ, R4 ;  /* 0x000000ffff157224 */ /* 0x000fe200078e0004 */
[----:B------:R-:W-:Y:S01]  /*1aab0*/  MOV R157, R128 ;  /* 0x00000080009d7202 */ /* 0x000fe20000000f00 */
[----:B------:R-:W-:Y:S01]  /*1aac0*/  IMAD.MOV.U32 R128, RZ, RZ, R6 ;  /* 0x000000ffff807224 */ /* 0x000fe200078e0006 */
[----:B------:R-:W-:Y:S02]  /*1aad0*/  LOP3.LUT R6, R2, 0xff, RZ, 0xc0, !PT ;  /* 0x000000ff02067812 */ /* 0x000fe400078ec0ff */
[----:B------:R-:W-:Y:S02]  /*1aae0*/  SHF.R.U32.HI R4, RZ, 0x18, R2 ;  /* 0x00000018ff047819 */ /* 0x000fe40000011602 */
[----:B------:R-:W-:Y:S02]  /*1aaf0*/  LOP3.LUT R2, R5, 0xff, RZ, 0xc0, !PT ;  /* 0x000000ff05027812 */ /* 0x000fe400078ec0ff */
[----:B------:R-:W-:-:S02]  /*1ab00*/  PRMT R20, R6, 0x5410, R3 ;  /* 0x0000541006147816 */ /* 0x000fc40000000003 */
[----:B------:R-:W-:Y:S02]  /*1ab10*/  PRMT R5, R2, 0x5410, R4 ;  /* 0x0000541002057816 */ /* 0x000fe40000000004 */
[--C-:B------:R-:W-:Y:S02]  /*1ab20*/  SHF.R.U32.HI R3, RZ, 0x10, R0.reuse ;  /* 0x00000010ff037819 */ /* 0x100fe40000011600 */
[C---:B------:R-:W-:Y:S01]  /*1ab30*/  LOP3.LUT R2, R0.reuse, 0xffff, RZ, 0xc0, !PT ;  /* 0x0000ffff00027812 */ /* 0x040fe200078ec0ff */
[----:B------:R-:W-:Y:S01]  /*1ab40*/  IMAD.MOV.U32 R22, RZ, RZ, R7 ;  /* 0x000000ffff167224 */ /* 0x000fe200078e0007 */
[----:B------:R-:W-:Y:S02]  /*1ab50*/  SHF.R.U32.HI R6, RZ, 0x18, R0 ;  /* 0x00000018ff067819 */ /* 0x000fe40000011600 */
[----:B------:R-:W-:Y:S02]  /*1ab60*/  LOP3.LUT R3, R3, 0xff, RZ, 0xc0, !PT ;  /* 0x000000ff03037812 */ /* 0x000fe400078ec0ff */
[----:B------:R-:W-:-:S02]  /*1ab70*/  LOP3.LUT R7, R0, 0xff, RZ, 0xc0, !PT ;  /* 0x000000ff00077812 */ /* 0x000fc400078ec0ff */
[----:B------:R-:W-:Y:S01]  /*1ab80*/  SHF.R.U32.HI R4, RZ, 0x8, R2 ;  /* 0x00000008ff047819 */ /* 0x000fe20000011602 */
[--C-:B------:R-:W-:Y:S01]  /*1ab90*/  HSET2.LE.AND R2, R5, R221.reuse, PT ;  /* 0x000000dd05027233 */ /* 0x100fe20003803000 */
[----:B------:R-:W-:Y:S01]  /*1aba0*/  PRMT R3, R3, 0x5410, R6 ;  /* 0x0000541003037816 */ /* 0x000fe20000000006 */
[--C-:B------:R-:W-:Y:S01]  /*1abb0*/  HSET2.LE.AND R0, R20, R221.reuse, PT ;  /* 0x000000dd14007233 */ /* 0x100fe20003803000 */
[----:B------:R-:W-:Y:S01]  /*1abc0*/  PRMT R4, R7, 0x5410, R4 ;  /* 0x0000541007047816 */ /* 0x000fe20000000004 */
[----:B------:R-:W-:Y:S01]  /*1abd0*/  IMAD.MOV.U32 R156, RZ, RZ, R112 ;  /* 0x000000ffff9c7224 */ /* 0x000fe200078e0070 */
[----:B------:R-:W-:Y:S01]  /*1abe0*/  LOP3.LUT R127, R65, R2, RZ, 0xc0, !PT ;  /* 0x00000002417f7212 */ /* 0x000fe200078ec0ff */
[----:B------:R-:W-:Y:S01]  /*1abf0*/  IMAD.MOV.U32 R158, RZ, RZ, R207 ;  /* 0x000000ffff9e7224 */ /* 0x000fe200078e00cf */
[----:B------:R-:W-:Y:S01]  /*1ac00*/  LOP3.LUT R126, R66, R0, RZ, 0xc0, !PT ;  /* 0x00000000427e7212 */ /* 0x000fe200078ec0ff */
[----:B------:R-:W-:Y:S01]  /*1ac10*/  IMAD.MOV.U32 R159, RZ, RZ, R204 ;  /* 0x000000ffff9f7224 */ /* 0x000fe200078e00cc */
[----:B------:R-:W-:Y:S01]  /*1ac20*/  HSET2.LE.AND R2, R3, R221, PT ;  /* 0x000000dd03027233 */ /* 0x000fe20003803000 */
[----:B------:R-:W-:-:S02]  /*1ac30*/  IMAD.MOV.U32 R112, RZ, RZ, R202 ;  /* 0x000000ffff707224 */ /* 0x000fc400078e00ca */
[----:B------:R-:W-:Y:S01]  /*1ac40*/  IMAD.MOV.U32 R113, RZ, RZ, R200 ;  /* 0x000000ffff717224 */ /* 0x000fe200078e00c8 */
[----:B------:R-:W-:Y:S01]  /*1ac50*/  HSET2.LE.AND R0, R4, R221, PT ;  /* 0x000000dd04007233 */ /* 0x000fe20003803000 */
[C---:B------:R-:W-:Y:S01]  /*1ac60*/  HMMA.16816.F32 R196, R8.reuse, R24, R196 ;  /* 0x0000001808c4723c */ /* 0x040fe200000018c4 */
[----:B------:R-:W-:Y:S01]  /*1ac70*/  IMAD.MOV.U32 R20, RZ, RZ, R21 ;  /* 0x000000ffff147224 */ /* 0x000fe200078e0015 */
[----:B------:R-:W-:Y:S01]  /*1ac80*/  LOP3.LUT R125, R67, R2, RZ, 0xc0, !PT ;  /* 0x00000002437d7212 */ /* 0x000fe200078ec0ff */
[----:B------:R-:W-:Y:S01]  /*1ac90*/  IMAD.MOV.U32 R23, RZ, RZ, R81 ;  /* 0x000000ffff177224 */ /* 0x000fe200078e0051 */
[----:B------:R-:W-:Y:S01]  /*1aca0*/  MOV R5, R96 ;  /* 0x0000006000057202 */ /* 0x000fe20000000f00 */
[----:B------:R-:W-:Y:S01]  /*1acb0*/  IMAD.MOV.U32 R21, RZ, RZ, R97 ;  /* 0x000000ffff157224 */ /* 0x000fe200078e0061 */
[----:B------:R-:W-:Y:S01]  /*1acc0*/  LOP3.LUT R124, R80, R0, RZ, 0xc0, !PT ;  /* 0x00000000507c7212 */ /* 0x000fe200078ec0ff */
[----:B------:R-:W3:Y:S01]  /*1acd0*/  LDSM.16.MT88.4 R64, [R205+0xa800] ;  /* 0x00a80000cd40783b */ /* 0x000ee20000004200 */
[C---:B------:R-:W-:Y:S03]  /*1ace0*/  HMMA.16816.F32 R240, R8.reuse, R26, R240 ;  /* 0x0000001a08f0723c */ /* 0x040fe600000018f0 */
[----:B------:R-:W-:Y:S04]  /*1acf0*/  LDSM.16.MT88.4 R80, [R201+0xb800] ;  /* 0x00b80000c950783b */ /* 0x000fe80000004200 */
[----:B------:R-:W-:Y:S01]  /*1ad00*/  LDSM.16.MT88.4 R96, [R203+0xb800] ;  /* 0x00b80000cb60783b */ /* 0x000fe20000004200 */
[C---:B------:R-:W-:Y:S03]  /*1ad10*/  HMMA.16816.F32 R248, R8.reuse, R32, R248 ;  /* 0x0000002008f8723c */ /* 0x040fe600000018f8 */
[----:B------:R1:W5:Y:S05]  /*1ad20*/  LDL.LU R207, [R1+0x15c] ;  /* 0x00015c0001cf7983 */ /* 0x00036a0000300800 */
[----:B------:R-:W-:Y:S01]  /*1ad30*/  HMMA.16816.F32 R28, R8, R40, R156 ;  /* 0x00000028081c723c */ /* 0x000fe2000000189c */
[----:B------:R-:W4:Y:S01]  /*1ad40*/  LDSM.16.MT88.4 R156, [R203+0xa800] ;  /* 0x00a80000cb9c783b */ /* 0x000f220000004200 */
[----:B------:R-:W-:-:S03]  /*1ad50*/  LOP3.LUT R2, R85, R5, R86, 0x96, !PT ;  /* 0x0000000555027212 */ /* 0x000fc600078e9656 */
[----:B------:R1:W5:Y:S03]  /*1ad60*/  LDL.LU R204, [R1+0x158] ;  /* 0x0001580001cc7983 */ /* 0x0003660000300800 */
[C---:B------:R-:W-:Y:S01]  /*1ad70*/  HMMA.16816.F32 R32, R8.reuse, R34, R164 ;  /* 0x000000220820723c */ /* 0x040fe200000018a4 */
[----:B------:R-:W1:Y:S07]  /*1ad80*/  LDSM.16.MT88.4 R164, [R201+0xa800] ;  /* 0x00a80000c9a4783b */ /* 0x000e6e0000004200 */
[----:B------:R-:W-:Y:S01]  /*1ad90*/  HMMA.16816.F32 R24, R8, R42, R112 ;  /* 0x0000002a0818723c */ /* 0x000fe20000001870 */
[----:B------:R-:W1:Y:S04]  /*1ada0*/  LDSM.16.MT88.4 R112, [R206+0xb800] ;  /* 0x00b80000ce70783b */ /* 0x000e680000004200 */
[----:B------:R-:W1:Y:S01]  /*1adb0*/  LDSM.16.MT88.4 R8, [R205+0xb800] ;  /* 0x00b80000cd08783b */ /* 0x000e620000004200 */
[----:B------:R-:W-:-:S02]  /*1adc0*/  IMAD.WIDE.U32 R2, R2, -0x2daee0ad, RZ ;  /* 0xd2511f5302027825 */ /* 0x000fc400078e00ff */
[C---:B--2---:R-:W-:Y:S01]  /*1add0*/  HMMA.16816.F32 R44, R124.reuse, R50, R56 ;  /* 0x000000327c2c723c */ /* 0x044fe20000001838 */
[----:B------:R2:W5:Y:S02]  /*1ade0*/  LDL.LU R202, [R1+0x154] ;  /* 0x0001540001ca7983 */ /* 0x0005640000300800 */
[----:B------:R-:W-:Y:S02]  /*1adf0*/  LOP3.LUT R0, R3, R244, R100, 0x96, !PT ;  /* 0x000000f403007212 */ /* 0x000fe400078e9664 */
[C---:B------:R-:W-:Y:S01]  /*1ae00*/  LOP3.LUT R3, R2.reuse, 0xffff, RZ, 0xc0, !PT ;  /* 0x0000ffff02037812 */ /* 0x040fe200078ec0ff */
[----:B------:R2:W5:Y:S01]  /*1ae10*/  LDL.LU R200, [R1+0x150] ;  /* 0x0001500001c87983 */ /* 0x0005620000300800 */
[----:B------:R-:W-:Y:S01]  /*1ae20*/  SHF.R.U32.HI R6, RZ, 0x10, R2 ;  /* 0x00000010ff067819 */ /* 0x000fe20000011602 */
[----:B---3--:R-:W-:Y:S01]  /*1ae30*/  HMMA.16816.F32 R56, R124, R64, R60 ;  /* 0x000000407c38723c */ /* 0x008fe2000000183c */
[----:B------:R-:W-:Y:S02]  /*1ae40*/  SHF.R.U32.HI R4, RZ, 0x8, R3 ;  /* 0x00000008ff047819 */ /* 0x000fe40000011603 */
[----:B------:R-:W-:-:S02]  /*1ae50*/  LOP3.LUT R3, R2, 0xff, RZ, 0xc0, !PT ;  /* 0x000000ff02037812 */ /* 0x000fc400078ec0ff */
[----:B------:R-:W-:Y:S02]  /*1ae60*/  SHF.R.U32.HI R7, RZ, 0x18, R2 ;  /* 0x00000018ff077819 */ /* 0x000fe40000011602 */
[----:B------:R-:W-:Y:S01]  /*1ae70*/  LOP3.LUT R2, R0, 0xffff, RZ, 0xc0, !PT ;  /* 0x0000ffff00027812 */ /* 0x000fe200078ec0ff */
[C---:B------:R-:W-:Y:S08]  /*1ae80*/  HMMA.16816.F32 R40, R124.reuse, R48, R52 ;  /* 0x000000307c28723c */ /* 0x040ff00000001834 */
[C---:B----4-:R-:W-:Y:S08]  /*1ae90*/  HMMA.16816.F32 R144, R124.reuse, R156, R144 ;  /* 0x0000009c7c90723c */ /* 0x050ff00000001890 */
        /* <DEDUP_REMOVED lines=23> */
[----:B------:R-:W-:Y:S01]  /*1b010*/  PRMT R3, R4, 0x5410, R7 ;  /* 0x0000541004037816 */ /* 0x000fe20000000007 */
[----:B------:R-:W-:Y:S01]  /*1b020*/  IMAD.MOV.U32 R118, RZ, RZ, R128 ;  /* 0x000000ffff767224 */ /* 0x000fe200078e0080 */
[----:B------:R-:W-:Y:S01]  /*1b030*/  LOP3.LUT R128, R130, R0, RZ, 0xc0, !PT ;  /* 0x0000000082807212 */ /* 0x000fe200078ec0ff */
[--C-:B------:R-:W-:Y:S02]  /*1b040*/  HSET2.LE.AND R0, R2, R221.reuse, PT ;  /* 0x000000dd02007233 */ /* 0x100fe40003803000 */
[--C-:B------:R-:W-:Y:S02]  /*1b050*/  HSET2.LE.AND R2, R20, R221.reuse, PT ;  /* 0x000000dd14027233 */ /* 0x100fe40003803000 */
[----:B------:R-:W-:Y:S01]  /*1b060*/  HSET2.LE.AND R3, R3, R221, PT ;  /* 0x000000dd03037233 */ /* 0x000fe20003803000 */
[----:B------:R-:W-:Y:S01]  /*1b070*/  IMAD.MOV.U32 R117, RZ, RZ, R129 ;  /* 0x000000ffff757224 */ /* 0x000fe200078e0081 */
[----:B------:R-:W-:Y:S02]  /*1b080*/  LOP3.LUT R129, R131, R0, RZ, 0xc0, !PT ;  /* 0x0000000083817212 */ /* 0x000fe400078ec0ff */
[----:B------:R-:W-:-:S02]  /*1b090*/  LOP3.LUT R130, R103, R2, RZ, 0xc0, !PT ;  /* 0x0000000267827212 */ /* 0x000fc400078ec0ff */
[----:B------:R-:W-:-:S07]  /*1b0a0*/  LOP3.LUT R131, R102, R3, RZ, 0xc0, !PT ;  /* 0x0000000366837212 */ /* 0x000fce00078ec0ff */
[----:B------:R-:W-:Y:S01]  /*1b0b0*/  HMMA.16816.F32 R68, R128, R80, R196 ;  /* 0x000000508044723c */ /* 0x000fe200000018c4 */
[----:B------:R-:W3:Y:S01]  /*1b0c0*/  LDL R199, [R1+0xd8] ;  /* 0x0000d80001c77983 */ /* 0x000ee20000100800 */
        /* <DEDUP_REMOVED lines=15> */
[----:B------:R-:W-:Y:S02]  /*1b1c0*/  IMAD.MOV.U32 R87, RZ, RZ, R36 ;  /* 0x000000ffff577224 */ /* 0x000fe400078e0024 */
[----:B------:R-:W-:Y:S01]  /*1b1d0*/  IMAD.MOV.U32 R119, RZ, RZ, R22 ;  /* 0x000000ffff777224 */ /* 0x000fe200078e0016 */
[----:B------:R-:W-:Y:S01]  /*1b1e0*/  HMMA.16816.F32 R168, R128, R164, R168 ;  /* 0x000000a480a8723c */ /* 0x000fe200000018a8 */
[----:B------:R-:W-:Y:S01]  /*1b1f0*/  IADD3 R218, P2, R12, -0x100, RZ ;  /* 0xffffff000cda7810 */ /* 0x000fe20007f5e0ff */
[----:B------:R-:W-:-:S06]  /*1b200*/  IMAD.MOV.U32 R180, RZ, RZ, R184 ;  /* 0x000000ffffb47224 */ /* 0x000fcc00078e00b8 */
        /* <DEDUP_REMOVED lines=9> */
[----:B------:R-:W-:-:S02]  /*1b2a0*/  IMAD.MOV.U32 R135, RZ, RZ, R211 ;  /* 0x000000ffff877224 */ /* 0x000fc400078e00d3 */
[----:B------:R-:W-:-:S05]  /*1b2b0*/  IMAD.MOV.U32 R132, RZ, RZ, R245 ;  /* 0x000000ffff847224 */ /* 0x000fca00078e00f5 */
[----:B------:R-:W-:Y:S01]  /*1b2c0*/  HMMA.16816.F32 R48, R128, R50, R136 ;  /* 0x000000328030723c */ /* 0x000fe20000001888 */
[----:B------:R-:W-:Y:S02]  /*1b2d0*/  IMAD.MOV.U32 R133, RZ, RZ, R235 ;  /* 0x000000ffff857224 */ /* 0x000fe400078e00eb */
[----:B------:R-:W-:-:S05]  /*1b2e0*/  IMAD.MOV.U32 R134, RZ, RZ, R222 ;  /* 0x000000ffff867224 */ /* 0x000fca00078e00de */
[C---:B------:R-:W-:Y:S08]  /*1b2f0*/  HMMA.16816.F32 R64, R128.reuse, R66, R188 ;  /* 0x000000428040723c */ /* 0x040ff000000018bc */
[C---:B------:R-:W-:Y:S08]  /*1b300*/  HMMA.16816.F32 R80, R128.reuse, R82, R240 ;  /* 0x000000528050723c */ /* 0x040ff000000018f0 */
[C---:B------:R-:W-:Y:S08]  /*1b310*/  HMMA.16816.F32 R112, R128.reuse, R114, R32 ;  /* 0x000000728070723c */ /* 0x040ff00000001820 */
[C---:B------:R-:W-:Y:S08]  /*1b320*/  HMMA.16816.F32 R116, R128.reuse, R8, R28 ;  /* 0x000000088074723c */ /* 0x040ff0000000181c */
[----:B------:R-:W-:Y:S01]  /*1b330*/  HMMA.16816.F32 R128, R128, R10, R24 ;  /* 0x0000000a8080723c */ /* 0x000fe20000001818 */
[----:B---3--:R-:W-:Y:S11]  /*1b340*/  ISETP.GT.AND P3, PT, R184, R199, PT ;  /* 0x000000c7b800720c */ /* 0x008ff60003f64270 */
[----:B------:R-:W-:Y:S02]  /*1b350*/  @!UPT UIADD3 URZ, URZ, URZ, URZ ;  /* 0x0000003f3f3ff290 */ /* 0x000fe4000fffe03f */
[----:B------:R-:W-:Y:S05]  /*1b360*/  @!P3 BRA `(.L_x_2241) ;  /* 0x000061600000b947 */ /* 0x000fea0003800000 */
[----:B--2---:R-:W2:Y:S01]  /*1b370*/  LDL.64 R22, [R1+0x60] ;  /* 0x0000600001167983 */ /* 0x004ea20000100a00 */
        /* <DEDUP_REMOVED lines=13> */
[----:B------:R-:W-:Y:S02]  /*1b450*/  IMAD.MOV.U32 R2, RZ, RZ, R6 ;  /* 0x000000ffff027224 */ /* 0x000fe400078e0006 */
[-C--:B------:R-:W-:Y:S02]  /*1b460*/  IMAD R4, R5, R0.reuse, R4 ;  /* 0x0000000005047224 */ /* 0x080fe400078e0204 */
[----:B------:R-:W-:-:S04]  /*1b470*/  IMAD.WIDE.U32 R2, R196, R0, R2 ;  /* 0x00000000c4027225 */ /* 0x000fc800078e0002 */
[----:B------:R-:W-:Y:S01]  /*1b480*/  IMAD.IADD R3, R3, 0x1, R4 ;  /* 0x0000000103037824 */ /* 0x000fe200078e0204 */
[----:B------:R-:W-:Y:S02]  /*1b490*/  LEA R0, P2, R22, R2, 0x4 ;  /* 0x0000000216007211 */ /* 0x000fe400078420ff */
[CC--:B------:R-:W-:Y:S02]  /*1b4a0*/  @!P1 LEA R10, P5, R2.reuse, R238.reuse, 0x1 ;  /* 0x000000ee020a9211 */ /* 0x0c0fe400078a08ff */
        /* <DEDUP_REMOVED lines=32> */
[----:B------:R-:W-:Y:S04]  /*1b6b0*/  LDSM.16.M88.4 R136, [R200+0x8800] ;  /* 0x00880000c888783b */ /* 0x000fe80000000200 */
[----:B--2---:R-:W1:Y:S04]  /*1b6c0*/  LDSM.16.M88.4 R4, [R204+0x2000] ;  /* 0x00200000cc04783b */ /* 0x004e680000000200 */
        /* <DEDUP_REMOVED lines=84> */
[-C--:B-1----:R-:W-:Y:S08]  /*1bc10*/  HMMA.16816.F32 R188, R4, R20.reuse, R188 ;  /* 0x0000001404bc723c */ /* 0x082ff000000018bc */
[----:B--2---:R-:W-:Y:S08]  /*1bc20*/  HMMA.16816.F32 R176, R8, R20, R176 ;  /* 0x0000001408b0723c */ /* 0x004ff000000018b0 */
[-C--:B------:R-:W-:Y:S08]  /*1bc30*/  HMMA.16816.F32 R172, R4, R22.reuse, R172 ;  /* 0x0000001604ac723c */ /* 0x080ff000000018ac */
[----:B------:R-:W-:Y:S01]  /*1bc40*/  HMMA.16816.F32 R32, R8, R22, R32 ;  /* 0x000000160820723c */ /* 0x000fe20000001820 */
[----:B------:R-:W1:Y:S01]  /*1bc50*/  LDSM.16.M88.4 R20, [R207+0x1800] ;  /* 0x00180000cf14783b */ /* 0x000e620000000200 */
[----:B------:R-:W-:-:S04]  /*1bc60*/  DEPBAR.LE SB0, 0x0 ;  /* 0x000080000000791a */ /* 0x000fc80000000000 */
[----:B------:R-:W-:Y:S02]  /*1bc70*/  BSSY B1, `(.L_x_2254) ;  /* 0x0000035000017945 */ /* 0x000fe40003800000 */
[-C--:B-1----:R-:W-:Y:S08]  /*1bc80*/  HMMA.16816.F32 R180, R8, R20.reuse, R136 ;  /* 0x0000001408b4723c */ /* 0x082ff00000001888 */
[C---:B------:R-:W-:Y:S08]  /*1bc90*/  HMMA.16816.F32 R184, R4.reuse, R20, R132 ;  /* 0x0000001404b8723c */ /* 0x040ff00000001884 */
[-C--:B------:R-:W-:Y:S08]  /*1bca0*/  HMMA.16816.F32 R240, R4, R22.reuse, R28 ;  /* 0x0000001604f0723c */ /* 0x080ff0000000181c */
[----:B------:R-:W-:Y:S01]  /*1bcb0*/  HMMA.16816.F32 R192, R8, R22, R24 ;  /* 0x0000001608c0723c */ /* 0x000fe20000001818 */
[----:B------:R-:W-:Y:S06]  /*1bcc0*/  BAR.SYNC.DEFER_BLOCKING 0x0 ;  /* 0x0000000000007b1d */ /* 0x000fec0000010000 */
[----:B------:R-:W-:Y:S01]  /*1bcd0*/  @!UPT UIADD3 URZ, URZ, URZ, URZ ;  /* 0x0000003f3f3ff290 */ /* 0x000fe2000fffe03f */
[----:B------:R-:W-:Y:S11]  /*1bce0*/  @!P2 BRA `(.L_x_2255) ;  /* 0x000002d00000a947 */ /* 0x000ff60003800000 */
[----:B------:R-:W2:Y:S04]  /*1bcf0*/  LDL.64 R248, [R1+0xf0] ;  /* 0x0000f00001f87983 */ /* 0x000ea80000100a00 */
[----:B------:R-:W2:Y:S04]  /*1bd00*/  LDL R197, [R1+0xcc] ;  /* 0x0000cc0001c57983 */ /* 0x000ea80000100800 */
[----:B------:R-:W3:Y:S04]  /*1bd10*/  LDL R251, [R1+0x100] ;  /* 0x0001000001fb7983 */ /* 0x000ee80000100800 */
[----:B------:R-:W4:Y:S04]  /*1bd20*/  LDL R198, [R1+0x104] ;  /* 0x0001040001c67983 */ /* 0x000f280000100800 */
[----:B------:R-:W5:Y:S01]  /*1bd30*/  LDL R199, [R1+0x108] ;  /* 0x0001080001c77983 */ /* 0x000f620000100800 */
[----:B------:R-:W-:-:S04]  /*1bd40*/  IADD3 R0, R250, -0x6, RZ ;  /* 0xfffffffafa007810 */ /* 0x000fc80007ffe0ff */
[----:B------:R-:W-:Y:S01]  /*1bd50*/  SHF.R.S32.HI R4, RZ, 0x1f, R0 ;  /* 0x0000001fff047819 */ /* 0x000fe20000011400 */
[----:B------:R1:W-:Y:S01]  /*1bd60*/  @P1 STS.128 [R220+0x8000], RZ ;  /* 0x008000ffdc001388 */ /* 0x0003e20000000c00 */
[----:B------:R-:W-:Y:S01]  /*1bd70*/  BSSY B0, `(.L_x_2256) ;  /* 0x0000023000007945 */ /* 0x000fe20003800000 */
[----:B--2---:R-:W-:-:S04]  /*1bd80*/  IMAD.WIDE.U32 R2, R0, R197, R248 ;  /* 0x000000c500027225 */ /* 0x004fc800078e00f8 */
[----:B---3--:R-:W-:-:S04]  /*1bd90*/  IMAD R0, R251, R0, RZ ;  /* 0x00000000fb007224 */ /* 0x008fc800078e02ff */
[----:B------:R-:W-:Y:S01]  /*1bda0*/  IMAD R0, R4, R197, R0 ;  /* 0x000000c504007224 */ /* 0x000fe200078e0200 */
[----:B------:R-:W-:-:S03]  /*1bdb0*/  @!P1 LEA R4, P2, R2, R236, 0x1 ;  /* 0x000000ec02049211 */ /* 0x000fc600078408ff */
[----:B------:R-:W-:-:S05]  /*1bdc0*/  IMAD.IADD R0, R3, 0x1, R0 ;  /* 0x0000000103007824 */ /* 0x000fca00078e0200 */
        /* <DEDUP_REMOVED lines=8> */
[----:B----4-:R-:W-:-:S03]  /*1be50*/  IADD3 R2, P2, R198, R2, RZ ;  /* 0x00000002c6027210 */ /* 0x010fc60007f5e0ff */
[----:B------:R-:W-:Y:S01]  /*1be60*/  @!PT LDS RZ, [RZ] ;  /* 0x00000000fffff984 */ /* 0x000fe20000000800 */
[----:B------:R-:W-:Y:S01]  /*1be70*/  @!PT LDS RZ, [RZ] ;  /* 0x00000000fffff984 */ /* 0x000fe20000000800 */
[----:B------:R-:W-:Y:S01]  /*1be80*/  @!PT LDS RZ, [RZ] ;  /* 0x00000000fffff984 */ /* 0x000fe20000000800 */
[----:B------:R2:W-:Y:S02]  /*1be90*/  @!P0 LDGSTS.E.BYPASS.LTC128B.128 [R220+0x9000], [R4.64+0x80] ;  /* 0x0900008004dc8fae */ /* 0x0005e4000b901d44 */
[----:B-----5:R-:W-:Y:S02]  /*1bea0*/  IMAD.X R0, R199, 0x1, R0, P2 ;  /* 0x00000001c7007824 */ /* 0x020fe400010e0600 */
        /* <DEDUP_REMOVED lines=15> */
.L_x_2257:
[----:B------:R-:W-:Y:S05]  /*1bfa0*/  BSYNC B0 ;  /* 0x0000000000007941 */ /* 0x000fea0003800000 */
.L_x_2256:
[----:B------:R-:W0:Y:S02]  /*1bfb0*/  LDGDEPBAR ;  /* 0x00000000000079af */ /* 0x000e240000000000 */
.L_x_2255:
[----:B------:R-:W-:Y:S05]  /*1bfc0*/  BSYNC B1 ;  /* 0x0000000000017941 */ /* 0x000fea0003800000 */
.L_x_2254:
[----:B------:R-:W2:Y:S04]  /*1bfd0*/  LDL R8, [R1+0xb8] ;  /* 0x0000b80001087983 */ /* 0x000ea80000100800 */
[----:B------:R-:W3:Y:S04]  /*1bfe0*/  LDL R7, [R1+0xc0] ;  /* 0x0000c00001077983 */ /* 0x000ee80000100800 */
[----:B------:R-:W4:Y:S04]  /*1bff0*/  LDL R6, [R1+0xbc] ;  /* 0x0000bc0001067983 */ /* 0x000f280000100800 */
[----:B-1----:R-:W2:Y:S04]  /*1c000*/  LDL.LU.64 R4, [R1+0x48] ;  /* 0x0000480001047983 */ /* 0x002ea80000300a00 */
[----:B------:R-:W2:Y:S04]  /*1c010*/  LDL R2, [R1+0x6c] ;  /* 0x00006c0001027983 */ /* 0x000ea80000100800 */
[----:B------:R-:W3:Y:S04]  /*1c020*/  LDL R3, [R1+0xc4] ;  /* 0x0000c40001037983 */ /* 0x000ee80000100800 */
[----:B------:R-:W1:Y:S02]  /*1c030*/  S2R R0, SR_TID.X ;  /* 0x0000000000007919 */ /* 0x000e640000002100 */
[----:B-1----:R-:W-:-:S05]  /*1c040*/  IMAD.SHL.U32 R0, R0, 0x2, RZ ;  /* 0x0000000200007824 */ /* 0x002fca00078e00ff */
[----:B------:R-:W-:-:S05]  /*1c050*/  LOP3.LUT R0, R0, 0x6, RZ, 0xc0, !PT ;  /* 0x0000000600007812 */ /* 0x000fca00078ec0ff */
[----:B------:R-:W-:Y:S02]  /*1c060*/  IMAD R0, R196, 0x20, R0 ;  /* 0x00000020c4007824 */ /* 0x000fe400078e0200 */
[----:B--2---:R-:W-:Y:S02]  /*1c070*/  IMAD.MOV.U32 R134, RZ, RZ, R2 ;  /* 0x000000ffff867224 */ /* 0x004fe400078e0002 */
        /* <DEDUP_REMOVED lines=15> */
[----:B------:R-:W1:Y:S01]  /*1c170*/  I2F R2, R2 ;  /* 0x0000000200027306 */ /* 0x000e620000201400 */
[----:B----4-:R-:W-:Y:S02]  /*1c180*/  IMAD.MOV.U32 R198, RZ, RZ, R6 ;  /* 0x000000ffffc67224 */ /* 0x010fe400078e0006 */
[----:B---3--:R-:W-:Y:S02]  /*1c190*/  IMAD.MOV.U32 R199, RZ, RZ, R3 ;  /* 0x000000ffffc77224 */ /* 0x008fe400078e0003 */
[----:B-1----:R-:W-:Y:S01]  /*1c1a0*/  FFMA.FTZ R6, R2, -R216, R190 ;  /* 0x800000d802067223 */ /* 0x002fe200000100be */
[----:B------:R-:W-:-:S04]  /*1c1b0*/  IADD3 R2, R0, 0x1, RZ ;  /* 0x0000000100027810 */ /* 0x000fc80007ffe0ff */
[----:B------:R-:W-:-:S04]  /*1c1c0*/  IADD3 R3, R223, -R2, RZ ;  /* 0x80000002df037210 */ /* 0x000fc80007ffe0ff */
        /* <DEDUP_REMOVED lines=15> */
[C---:B------:R-:W-:Y:S02]  /*1c2c0*/  ISETP.GE.AND P5, PT, R2.reuse, R228, PT ;  /* 0x000000e40200720c */ /* 0x040fe40003fa6270 */
[C---:B------:R-:W-:Y:S02]  /*1c2d0*/  ISETP.GE.AND P0, PT, R2.reuse, R227, PT ;  /* 0x000000e30200720c */ /* 0x040fe40003f06270 */
[C---:B------:R-:W-:Y:S02]  /*1c2e0*/  ISETP.GE.AND P1, PT, R2.reuse, R226, PT ;  /* 0x000000e20200720c */ /* 0x040fe40003f26270 */
[C---:B------:R-:W-:Y:S02]  /*1c2f0*/  ISETP.GE.AND P2, PT, R2.reuse, R225, PT ;  /* 0x000000e10200720c */ /* 0x040fe40003f46270 */
[C---:B------:R-:W-:Y:S02]  /*1c300*/  ISETP.GE.OR P5, PT, R2.reuse, R234, !P5 ;  /* 0x000000ea0200720c */ /* 0x040fe40006fa6670 */
[----:B------:R-:W-:-:S02]  /*1c310*/  ISETP.GE.OR P0, PT, R2, R233, !P0 ;  /* 0x000000e90200720c */ /* 0x000fc40004706670 */
[C---:B------:R-:W-:Y:S02]  /*1c320*/  ISETP.GE.OR P1, PT, R2.reuse, R232, !P1 ;  /* 0x000000e80200720c */ /* 0x040fe40004f26670 */
[----:B------:R-:W-:Y:S02]  /*1c330*/  ISETP.GE.OR P2, PT, R2, R231, !P2 ;  /* 0x000000e70200720c */ /* 0x000fe40005746670 */
[----:B------:R-:W-:Y:S01]  /*1c340*/  IADD3 R2, R0, 0x8, RZ ;  /* 0x0000000800027810 */ /* 0x000fe20007ffe0ff */
[----:B-1----:R-:W-:-:S04]  /*1c350*/  FFMA.FTZ R191, R3, -R216, R191 ;  /* 0x800000d803bf7223 */ /* 0x002fc800000100bf */
        /* <DEDUP_REMOVED lines=13> */
[----:B------:R-:W-:Y:S02]  /*1c430*/  P2R R190, PR, RZ, 0x4 ;  /* 0x00000004ffbe7803 */ /* 0x000fe40000000000 */
[----:B------:R-:W-:-:S04]  /*1c440*/  ISETP.GE.AND P2, PT, R0, R228, PT ;  /* 0x000000e40000720c */ /* 0x000fc80003f46270 */
[----:B------:R-:W-:Y:S01]  /*1c450*/  ISETP.GE.OR P2, PT, R0, R234, !P2 ;  /* 0x000000ea0000720c */ /* 0x000fe20005746670 */
[----:B-1----:R-:W-:Y:S02]  /*1c460*/  FFMA.FTZ R21, R3, -R216, R172 ;  /* 0x800000d803157223 */ /* 0x002fe400000100ac */
[----:B------:R-:W-:Y:S01]  /*1c470*/  IMAD.IADD R3, R229, 0x1, -R2 ;  /* 0x00000001e5037824 */ /* 0x000fe200078e0a02 */
[----:B------:R-:W-:-:S04]  /*1c480*/  FSEL R28, R11, -INF , !P2 ;  /* 0xff8000000b1c7808 */ /* 0x000fc80005000000 */
[----:B------:R-:W-:Y:S02]  /*1c490*/  IABS R3, R3 ;  /* 0x0000000300037213 */ /* 0x000fe40000000000 */
[C---:B------:R-:W-:Y:S02]  /*1c4a0*/  ISETP.GE.AND P3, PT, R0.reuse, R227, PT ;  /* 0x000000e30000720c */ /* 0x040fe40003f66270 */
[C---:B------:R-:W-:Y:S02]  /*1c4b0*/  ISETP.GE.AND P4, PT, R0.reuse, R226, PT ;  /* 0x000000e20000720c */ /* 0x040fe40003f86270 */
[C---:B------:R-:W-:Y:S01]  /*1c4c0*/  ISETP.GE.AND P2, PT, R0.reuse, R225, PT ;  /* 0x000000e10000720c */ /* 0x040fe20003f46270 */
[----:B------:R-:W1:Y:S01]  /*1c4d0*/  I2F R3, R3 ;  /* 0x0000000300037306 */ /* 0x000e620000201400 */
[C---:B------:R-:W-:Y:S02]  /*1c4e0*/  ISETP.GE.OR P3, PT, R0.reuse, R233, !P3 ;  /* 0x000000e90000720c */ /* 0x040fe40005f66670 */
[----:B------:R-:W-:-:S02]  /*1c4f0*/  ISETP.GE.OR P4, PT, R0, R232, !P4 ;  /* 0x000000e80000720c */ /* 0x000fc40006786670 */
[----:B------:R-:W-:Y:S02]  /*1c500*/  ISETP.GE.OR P2, PT, R0, R231, !P2 ;  /* 0x000000e70000720c */ /* 0x000fe40005746670 */
[----:B------:R-:W-:Y:S02]  /*1c510*/  FSEL R32, R9, -INF , !P3 ;  /* 0xff80000009207808 */ /* 0x000fe40005800000 */
[----:B------:R-:W-:Y:S02]  /*1c520*/  FSEL R138, R8, -INF , !P4 ;  /* 0xff800000088a7808 */ /* 0x000fe40006000000 */
[----:B------:R-:W-:Y:S02]  /*1c530*/  FSEL R139, R6, -INF , !P2 ;  /* 0xff800000068b7808 */ /* 0x000fe40005000000 */
[C---:B------:R-:W-:Y:S02]  /*1c540*/  ISETP.GE.AND P3, PT, R2.reuse, R228, PT ;  /* 0x000000e40200720c */ /* 0x040fe40003f66270 */
[----:B------:R-:W-:-:S02]  /*1c550*/  ISETP.GE.AND P4, PT, R2, R227, PT ;  /* 0x000000e30200720c */ /* 0x000fc40003f86270 */
[C---:B------:R-:W-:Y:S02]  /*1c560*/  ISETP.GE.AND P2, PT, R2.reuse, R226, PT ;  /* 0x000000e20200720c */ /* 0x040fe40003f46270 */
[C---:B------:R-:W-:Y:S02]  /*1c570*/  ISETP.GE.AND P6, PT, R2.reuse, R225, PT ;  /* 0x000000e10200720c */ /* 0x040fe40003fc6270 */
[C---:B------:R-:W-:Y:S02]  /*1c580*/  ISETP.GE.OR P3, PT, R2.reuse, R234, !P3 ;  /* 0x000000ea0200720c */ /* 0x040fe40005f66670 */
[C---:B------:R-:W-:Y:S02]  /*1c590*/  ISETP.GE.OR P4, PT, R2.reuse, R233, !P4 ;  /* 0x000000e90200720c */ /* 0x040fe40006786670 */
[C---:B------:R-:W-:Y:S02]  /*1c5a0*/  ISETP.GE.OR P2, PT, R2.reuse, R232, !P2 ;  /* 0x000000e80200720c */ /* 0x040fe40005746670 */
[----:B------:R-:W-:-:S02]  /*1c5b0*/  ISETP.GE.OR P6, PT, R2, R231, !P6 ;  /* 0x000000e70200720c */ /* 0x000fc400077c6670 */
[----:B------:R-:W-:Y:S01]  /*1c5c0*/  IADD3 R2, R0, 0x9, RZ ;  /* 0x0000000900027810 */ /* 0x000fe20007ffe0ff */
[----:B-1----:R-:W-:-:S04]  /*1c5d0*/  FFMA.FTZ R189, R3, -R216, R174 ;  /* 0x800000d803bd7223 */ /* 0x002fc800000100ae */
        /* <DEDUP_REMOVED lines=14> */
[----:B------:R-:W-:-:S06]  /*1c6c0*/  IABS R3, R3 ;  /* 0x0000000300037213 */ /* 0x000fcc0000000000 */
[----:B------:R-:W1:Y:S01]  /*1c6d0*/  I2F R3, R3 ;  /* 0x0000000300037306 */ /* 0x000e620000201400 */
[----:B------:R-:W-:Y:S02]  /*1c6e0*/  FSEL R137, R10, -INF , !P1 ;  /* 0xff8000000a897808 */ /* 0x000fe40004800000 */
[----:B------:R-:W-:Y:S02]  /*1c6f0*/  FSEL R31, R20, -INF , !P0 ;  /* 0xff800000141f7808 */ /* 0x000fe40004000000 */
[----:B------:R-:W-:Y:S02]  /*1c700*/  FSEL R10, R7, -INF , !P3 ;  /* 0xff800000070a7808 */ /* 0x000fe40005800000 */
[C---:B------:R-:W-:Y:S02]  /*1c710*/  ISETP.GE.AND P0, PT, R2.reuse, R228, PT ;  /* 0x000000e40200720c */ /* 0x040fe40003f06270 */
[C---:B------:R-:W-:Y:S02]  /*1c720*/  ISETP.GE.AND P1, PT, R2.reuse, R227, PT ;  /* 0x000000e30200720c */ /* 0x040fe40003f26270 */
[----:B------:R-:W-:-:S02]  /*1c730*/  ISETP.GE.AND P3, PT, R2, R226, PT ;  /* 0x000000e20200720c */ /* 0x000fc40003f66270 */
[C---:B------:R-:W-:Y:S02]  /*1c740*/  ISETP.GE.AND P5, PT, R2.reuse, R225, PT ;  /* 0x000000e10200720c */ /* 0x040fe40003fa6270 */
[C---:B------:R-:W-:Y:S02]  /*1c750*/  ISETP.GE.OR P0, PT, R2.reuse, R234, !P0 ;  /* 0x000000ea0200720c */ /* 0x040fe40004706670 */
[C---:B------:R-:W-:Y:S02]  /*1c760*/  ISETP.GE.OR P1, PT, R2.reuse, R233, !P1 ;  /* 0x000000e90200720c */ /* 0x040fe40004f26670 */
[C---:B------:R-:W-:Y:S02]  /*1c770*/  ISETP.GE.OR P3, PT, R2.reuse, R232, !P3 ;  /* 0x000000e80200720c */ /* 0x040fe40005f66670 */
[----:B------:R-:W-:Y:S02]  /*1c780*/  ISETP.GE.OR P5, PT, R2, R231, !P5 ;  /* 0x000000e70200720c */ /* 0x000fe40006fa6670 */
        /* <DEDUP_REMOVED lines=9> */
[----:B-1----:R-:W-:Y:S01]  /*1c820*/  FFMA.FTZ R9, R3, -R216, R182 ;  /* 0x800000d803097223 */ /* 0x002fe200000100b6 */
[----:B------:R-:W-:-:S04]  /*1c830*/  IADD3 R3, R224, -R2, RZ ;  /* 0x80000002e0037210 */ /* 0x000fc80007ffe0ff */
        /* <DEDUP_REMOVED lines=59> */
[----:B------:R-:W-:Y:S02]  /*1cbf0*/  IABS R3, R3 ;  /* 0x0000000300037213 */ /* 0x000fe40000000000 */
[----:B------:R-:W-:-:S04]  /*1cc00*/  ISETP.GE.AND P0, PT, R2, R228, PT ;  /* 0x000000e40200720c */ /* 0x000fc80003f06270 */
[----:B------:R-:W1:Y:S01]  /*1cc10*/  I2F R3, R3 ;  /* 0x0000000300037306 */ /* 0x000e620000201400 */
[----:B------:R-:W-:Y:S02]  /*1cc20*/  ISETP.GE.OR P0, PT, R2, R234, !P0 ;  /* 0x000000ea0200720c */ /* 0x000fe40004706670 */
[----:B------:R-:W-:Y:S02]  /*1cc30*/  FSEL R6, R6, -INF , !P2 ;  /* 0xff80000006067808 */ /* 0x000fe40005000000 */
[----:B------:R-:W-:Y:S02]  /*1cc40*/  FSEL R25, R11, -INF , !P1 ;  /* 0xff8000000b197808 */ /* 0x000fe40004800000 */
[----:B------:R-:W-:Y:S02]  /*1cc50*/  FSEL R5, R5, -INF , !P0 ;  /* 0xff80000005057808 */ /* 0x000fe40004000000 */
[C---:B------:R-:W-:Y:S02]  /*1cc60*/  ISETP.GE.AND P1, PT, R2.reuse, R227, PT ;  /* 0x000000e30200720c */ /* 0x040fe40003f26270 */
[----:B------:R-:W-:-:S02]  /*1cc70*/  ISETP.GE.AND P0, PT, R2, R226, PT ;  /* 0x000000e20200720c */ /* 0x000fc40003f06270 */
[----:B------:R-:W-:Y:S02]  /*1cc80*/  ISETP.GE.AND P2, PT, R2, R225, PT ;  /* 0x000000e10200720c */ /* 0x000fe40003f46270 */
[----:B------:R-:W-:Y:S01]  /*1cc90*/  IADD3 R0, R0, 0x19, RZ ;  /* 0x0000001900007810 */ /* 0x000fe20007ffe0ff */
[----:B-1----:R-:W-:Y:S01]  /*1cca0*/  FFMA.FTZ R24, R3, -R216, R240 ;  /* 0x800000d803187223 */ /* 0x002fe200000100f0 */
[C---:B------:R-:W-:Y:S01]  /*1ccb0*/  ISETP.GE.OR P1, PT, R2.reuse, R233, !P1 ;  /* 0x000000e90200720c */ /* 0x040fe20004f26670 */
[----:B------:R-:W-:Y:S01]  /*1ccc0*/  IMAD.IADD R3, R229, 0x1, -R2 ;  /* 0x00000001e5037824 */ /* 0x000fe200078e0a02 */
[C---:B------:R-:W-:Y:S02]  /*1ccd0*/  ISETP.GE.OR P0, PT, R2.reuse, R232, !P0 ;  /* 0x000000e80200720c */ /* 0x040fe40004706670 */
[----:B------:R-:W-:Y:S01]  /*1cce0*/  ISETP.GE.OR P2, PT, R2, R231, !P2 ;  /* 0x000000e70200720c */ /* 0x000fe20005746670 */
        /* <DEDUP_REMOVED lines=8> */
[----:B------:R-:W-:-:S04]  /*1cd70*/  FMNMX.FTZ R132, R245, R28, !PT ;  /* 0x0000001cf5847209 */ /* 0x000fc80007810000 */
[----:B------:R-:W-:Y:S02]  /*1cd80*/  FMNMX.FTZ R132, R29, R132, !PT ;  /* 0x000000841d847209 */ /* 0x000fe40007810000 */
[----:B------:R-:W-:Y:S02]  /*1cd90*/  FSEL R24, R24, -INF , !P0 ;  /* 0xff80000018187808 */ /* 0x000fe40004000000 */
[----:B------:R-:W-:Y:S01]  /*1cda0*/  FMNMX.FTZ R132, R10, R132, !PT ;  /* 0x000000840a847209 */ /* 0x000fe20007810000 */
[----:B-1----:R-:W-:Y:S02]  /*1cdb0*/  FFMA.FTZ R9, R2, -R216, R195 ;  /* 0x800000d802097223 */ /* 0x002fe400000100c3 */
[----:B------:R-:W-:Y:S01]  /*1cdc0*/  IMAD.IADD R2, R224, 0x1, -R0 ;  /* 0x00000001e0027824 */ /* 0x000fe200078e0a00 */
[----:B------:R-:W-:-:S04]  /*1cdd0*/  ISETP.GE.AND P0, PT, R0, R228, PT ;  /* 0x000000e40000720c */ /* 0x000fc80003f06270 */
[----:B------:R-:W-:Y:S02]  /*1cde0*/  IABS R2, R2 ;  /* 0x0000000200027213 */ /* 0x000fe40000000000 */
[----:B------:R-:W-:Y:S02]  /*1cdf0*/  FMNMX.FTZ R132, R8, R132, !PT ;  /* 0x0000008408847209 */ /* 0x000fe40007810000 */
[----:B------:R-:W-:Y:S02]  /*1ce00*/  ISETP.GE.OR P0, PT, R0, R234, !P0 ;  /* 0x000000ea0000720c */ /* 0x000fe40004706670 */
[----:B------:R-:W1:Y:S01]  /*1ce10*/  I2F R2, R2 ;  /* 0x0000000200027306 */ /* 0x000e620000201400 */
[----:B------:R-:W-:Y:S02]  /*1ce20*/  FMNMX.FTZ R132, R7, R132, !PT ;  /* 0x0000008407847209 */ /* 0x000fe40007810000 */
[----:B------:R-:W-:Y:S02]  /*1ce30*/  FSEL R4, R4, -INF , !P0 ;  /* 0xff80000004047808 */ /* 0x000fe40004000000 */
[----:B------:R-:W-:-:S02]  /*1ce40*/  ISETP.GE.AND P0, PT, R0, R227, PT ;  /* 0x000000e30000720c */ /* 0x000fc40003f06270 */
[----:B------:R-:W-:Y:S02]  /*1ce50*/  FMNMX.FTZ R132, R6, R132, !PT ;  /* 0x0000008406847209 */ /* 0x000fe40007810000 */
[C---:B------:R-:W-:Y:S02]  /*1ce60*/  ISETP.GE.OR P0, PT, R0.reuse, R233, !P0 ;  /* 0x000000e90000720c */ /* 0x040fe40004706670 */
[----:B------:R-:W-:Y:S02]  /*1ce70*/  FMNMX.FTZ R132, R5, R132, !PT ;  /* 0x0000008405847209 */ /* 0x000fe40007810000 */
[----:B------:R-:W-:Y:S02]  /*1ce80*/  FSEL R9, R9, -INF , !P0 ;  /* 0xff80000009097808 */ /* 0x000fe40004000000 */
[C---:B------:R-:W-:Y:S02]  /*1ce90*/  ISETP.GE.AND P0, PT, R0.reuse, R226, PT ;  /* 0x000000e20000720c */ /* 0x040fe40003f06270 */
[----:B------:R-:W-:-:S02]  /*1cea0*/  ISETP.GE.AND P1, PT, R0, R225, PT ;  /* 0x000000e10000720c */ /* 0x000fc40003f26270 */
[----:B------:R-:W-:Y:S01]  /*1ceb0*/  FMNMX.FTZ R132, R4, R132, !PT ;  /* 0x0000008404847209 */ /* 0x000fe20007810000 */
[----:B-1----:R-:W-:Y:S01]  /*1cec0*/  FFMA.FTZ R23, R2, -R216, R241 ;  /* 0x800000d802177223 */ /* 0x002fe200000100f1 */
[C---:B------:R-:W-:Y:S01]  /*1ced0*/  ISETP.GE.OR P0, PT, R0.reuse, R232, !P0 ;  /* 0x000000e80000720c */ /* 0x040fe20004706670 */
[----:B------:R-:W-:Y:S01]  /*1cee0*/  IMAD.IADD R2, R229, 0x1, -R0 ;  /* 0x00000001e5027824 */ /* 0x000fe200078e0a00 */
[----:B------:R-:W-:Y:S02]  /*1cef0*/  ISETP.GE.OR P1, PT, R0, R231, !P1 ;  /* 0x000000e70000720c */ /* 0x000fe40004f26670 */
[----:B------:R-:W1:Y:S01]  /*1cf00*/  SHFL.BFLY PT, R0, R132, 0x2, 0x1f ;  /* 0x0c401f0084007f89 */ /* 0x000e6200000e0000 */
[----:B------:R-:W-:Y:S02]  /*1cf10*/  IABS R3, R3 ;  /* 0x0000000300037213 */ /* 0x000fe40000000000 */
[----:B------:R-:W-:Y:S02]  /*1cf20*/  IABS R2, R2 ;  /* 0x0000000200027213 */ /* 0x000fe40000000000 */
[----:B-1----:R-:W-:-:S05]  /*1cf30*/  FMNMX.FTZ R132, R132, R0, !PT ;  /* 0x0000000084847209 */ /* 0x002fca0007810000 */
[----:B------:R-:W1:Y:S01]  /*1cf40*/  SHFL.BFLY PT, R0, R132, 0x1, 0x1f ;  /* 0x0c201f0084007f89 */ /* 0x000e6200000e0000 */
[----:B------:R-:W2:Y:S08]  /*1cf50*/  I2F R3, R3 ;  /* 0x0000000300037306 */ /* 0x000eb00000201400 */
[----:B------:R-:W3:Y:S01]  /*1cf60*/  I2F R2, R2 ;  /* 0x0000000200027306 */ /* 0x000ee20000201400 */
[----:B------:R-:W-:-:S02]  /*1cf70*/  FSEL R23, R23, -INF , !P0 ;  /* 0xff80000017177808 */ /* 0x000fc40004000000 */
[----:B-1----:R-:W-:-:S04]  /*1cf80*/  FMNMX.FTZ R132, R132, R0, !PT ;  /* 0x0000000084847209 */ /* 0x002fc80007810000 */
[----:B------:R-:W-:Y:S01]  /*1cf90*/  FSETP.NEU.FTZ.AND P0, PT, R132, -INF , PT ;  /* 0xff8000008400780b */ /* 0x000fe20003f1d000 */
[-C--:B--2---:R-:W-:Y:S02]  /*1cfa0*/  FFMA.FTZ R176, R3, -R216.reuse, R242 ;  /* 0x800000d803b07223 */ /* 0x084fe400000100f2 */
[----:B---3--:R-:W-:Y:S01]  /*1cfb0*/  FFMA.FTZ R175, R2, -R216, R243 ;  /* 0x800000d802af7223 */ /* 0x008fe200000100f3 */
[----:B------:R-:W-:Y:S01]  /*1cfc0*/  FSEL R0, R132, RZ, P0 ;  /* 0x000000ff84007208 */ /* 0x000fe20000000000 */
[----:B------:R-:W-:Y:S01]  /*1cfd0*/  IMAD.U32 R3, RZ, RZ, UR7 ;  /* 0x00000007ff037e24 */ /* 0x000fe2000f8e00ff */
[----:B------:R-:W-:-:S03]  /*1cfe0*/  MOV R2, UR6 ;  /* 0x0000000600027c02 */ /* 0x000fc60008000f00 */
[----:B------:R-:W-:Y:S02]  /*1cff0*/  FADD.FTZ R26, R245, -R0 ;  /* 0x80000000f51a7221 */ /* 0x000fe40000010000 */
[----:B------:R-:W2:Y:S04]  /*1d000*/  LD.E R0, [R2.64+0xdc] ;  /* 0x0000dc0402007980 */ /* 0x000ea8000c101900 */
[----:B------:R1:W-:Y:S04]  /*1d010*/  STL.64 [R1+0x1b8], R14 ;  /* 0x0001b80e01007387 */ /* 0x0003e80000100a00 */
[----:B------:R-:W-:Y:S04]  /*1d020*/  STL [R1+0x18c], R239 ;  /* 0x00018cef01007387 */ /* 0x000fe80000100800 */
        /* <DEDUP_REMOVED lines=20> */
[----:B------:R-:W-:Y:S04]  /*1d170*/  STL [R1+0x1a4], R234 ;  /* 0x0001a4ea01007387 */ /* 0x000fe80000100800 */
[----:B------:R-:W-:Y:S04]  /*1d180*/  STL [R1+0x1a8], R227 ;  /* 0x0001a8e301007387 */ /* 0x000fe80000100800 */
[----:B------:R1:W-:Y:S04]  /*1d190*/  STL [R1+0x1ac], R233 ;  /* 0x0001ace901007387 */ /* 0x0003e80000100800 */
[----:B------:R1:W-:Y:S04]  /*1d1a0*/  STL [R1+0x1b0], R226 ;  /* 0x0001b0e201007387 */ /* 0x0003e80000100800 */
[----:B------:R-:W4:Y:S01]  /*1d1b0*/  LDL.LU R252, [R1+0xa0] ;  /* 0x0000a00001fc7983 */ /* 0x000f220000300800 */
[----:B------:R-:W-:-:S02]  /*1d1c0*/  IMAD.MOV.U32 R219, RZ, RZ, R199 ;  /* 0x000000ffffdb7224 */ /* 0x000fc400078e00c7 */
[----:B------:R-:W-:Y:S02]  /*1d1d0*/  IMAD.MOV.U32 R218, RZ, RZ, R198 ;  /* 0x000000ffffda7224 */ /* 0x000fe400078e00c6 */
[----:B--2---:R-:W-:-:S06]  /*1d1e0*/  FMUL.FTZ R2, R0, R26 ;  /* 0x0000001a00027220 */ /* 0x004fcc0000410000 */
[----:B------:R-:W2:Y:S01]  /*1d1f0*/  MUFU.EX2 R2, R2 ;  /* 0x0000000200027308 */ /* 0x000ea20000000800 */
[----:B------:R-:W-:-:S05]  /*1d200*/  FMUL.FTZ R3, R0, R132 ;  /* 0x0000008400037220 */ /* 0x000fca0000410000 */
[----:B------:R-:W-:-:S05]  /*1d210*/  FSEL R3, R3, RZ, P0 ;  /* 0x000000ff03037208 */ /* 0x000fca0000000000 */
[-CC-:B------:R-:W-:Y:S02]  /*1d220*/  FFMA.FTZ R33, R28, R0.reuse, -R3.reuse ;  /* 0x000000001c217223 */ /* 0x180fe40000010803 */
[-CC-:B------:R-:W-:Y:S02]  /*1d230*/  FFMA.FTZ R174, R29, R0.reuse, -R3.reuse ;  /* 0x000000001dae7223 */ /* 0x180fe40000010803 */
[-CC-:B------:R-:W-:Y:S02]  /*1d240*/  FFMA.FTZ R173, R10, R0.reuse, -R3.reuse ;  /* 0x000000000aad7223 */ /* 0x180fe40000010803 */
[-CC-:B------:R-:W-:Y:S02]  /*1d250*/  FFMA.FTZ R172, R8, R0.reuse, -R3.reuse ;  /* 0x0000000008ac7223 */ /* 0x180fe40000010803 */
[-CC-:B------:R-:W-:Y:S02]  /*1d260*/  FFMA.FTZ R179, R7, R0.reuse, -R3.reuse ;  /* 0x0000000007b37223 */ /* 0x180fe40000010803 */
[----:B------:R-:W-:-:S02]  /*1d270*/  FFMA.FTZ R180, R6, R0, -R3 ;  /* 0x0000000006b47223 */ /* 0x000fc40000010803 */
[-CC-:B------:R-:W-:Y:S02]  /*1d280*/  FFMA.FTZ R181, R5, R0.reuse, -R3.reuse ;  /* 0x0000000005b57223 */ /* 0x180fe40000010803 */
[----:B------:R-:W-:Y:S02]  /*1d290*/  FFMA.FTZ R182, R4, R0, -R3 ;  /* 0x0000000004b67223 */ /* 0x000fe40000010803 */
[----:B--2---:R-:W-:-:S05]  /*1d2a0*/  FMUL.FTZ R3, R36, R2 ;  /* 0x0000000224037220 */ /* 0x004fca0000410000 */
[----:B------:R-:W-:Y:S04]  /*1d2b0*/  STL [R1+0x50], R3 ;  /* 0x0000500301007387 */ /* 0x000fe80000100800 */
[----:B-1----:R-:W2:Y:S04]  /*1d2c0*/  LDL.LU.64 R14, [R1+0x38] ;  /* 0x00003800010e7983 */ /* 0x002ea80000300a00 */
[----:B------:R-:W2:Y:S01]  /*1d2d0*/  LDL.LU R34, [R1+0x74] ;  /* 0x0000740001227983 */ /* 0x000ea20000300800 */
[----:B------:R-:W1:Y:S01]  /*1d2e0*/  MUFU.EX2 R33, R33 ;  /* 0x0000002100217308 */ /* 0x000e620000000800 */
[----:B---3--:R-:W-:-:S02]  /*1d2f0*/  FMUL.FTZ R236, R156, R2 ;  /* 0x000000029cec7220 */ /* 0x008fc40000410000 */
[-C--:B------:R-:W-:Y:S02]  /*1d300*/  FMUL.FTZ R187, R52, R2.reuse ;  /* 0x0000000234bb7220 */ /* 0x080fe40000410000 */
[-C--:B----4-:R-:W-:Y:S02]  /*1d310*/  FMUL.FTZ R228, R112, R2.reuse ;  /* 0x0000000270e47220 */ /* 0x090fe40000410000 */
        /* <DEDUP_REMOVED lines=28> */
[----:B-1----:R-:W-:Y:S01]  /*1d4e0*/  FFMA.FTZ R36, R252, R2, R33 ;  /* 0x00000002fc247223 */ /* 0x002fe20000010021 */
        /* <DEDUP_REMOVED lines=20> */
[----:B------:R-:W-:-:S06]  /*1d630*/  FMUL.FTZ R2, R0, R2 ;  /* 0x0000000200027220 */ /* 0x000fcc0000410000 */
[----:B------:R-:W1:Y:S01]  /*1d640*/  MUFU.EX2 R2, R2 ;  /* 0x0000000200027308 */ /* 0x000e620000000800 */
[----:B------:R-:W-:Y:S02]  /*1d650*/  FFMA.FTZ R37, R21, R0, -R3 ;  /* 0x0000000015257223 */ /* 0x000fe40000010803 */
[----:B------:R-:W-:Y:S02]  /*1d660*/  IMAD.MOV.U32 R21, RZ, RZ, R156 ;  /* 0x000000ffff157224 */ /* 0x000fe400078e009c */
[----:B------:R-:W-:Y:S02]  /*1d670*/  IMAD.MOV.U32 R7, RZ, RZ, R218 ;  /* 0x000000ffff077224 */ /* 0x000fe400078e00da */
[----:B-1----:R-:W-:Y:S02]  /*1d680*/  FMUL.FTZ R210, R50, R2 ;  /* 0x0000000232d27220 */ /* 0x002fe40000410000 */
[----:B------:R-:W-:Y:S02]  /*1d690*/  IMAD.MOV.U32 R50, RZ, RZ, R21 ;  /* 0x000000ffff327224 */ /* 0x000fe400078e0015 */
[----:B------:R-:W-:Y:S01]  /*1d6a0*/  IMAD.MOV.U32 R21, RZ, RZ, R7 ;  /* 0x000000ffff157224 */ /* 0x000fe200078e0007 */
[----:B------:R-:W-:-:S02]  /*1d6b0*/  FSEL R7, R178, -INF , !P4 ;  /* 0xff800000b2077808 */ /* 0x000fc40006000000 */
[----:B------:R-:W4:Y:S01]  /*1d6c0*/  LDL.LU R178, [R1+0x68] ;  /* 0x0000680001b27983 */ /* 0x000f220000300800 */
[----:B------:R-:W-:-:S04]  /*1d6d0*/  FFMA.FTZ R4, R32, R0, -R3 ;  /* 0x0000000020047223 */ /* 0x000fc80000010803 */
        /* <DEDUP_REMOVED lines=49> */
[----:B------:R-:W-:Y:S02]  /*1d9f0*/  FFMA.FTZ R69, R9, R0, -R3 ;  /* 0x0000000009457223 */ /* 0x000fe40000010803 */
[----:B------:R-:W1:Y:S02]  /*1da00*/  SHFL.BFLY PT, R3, R2, 0x2, 0x1f ;  /* 0x0c401f0002037f89 */ /* 0x000e6400000e0000 */
[----:B-1----:R-:W-:-:S05]  /*1da10*/  FMNMX.FTZ R2, R3, R2, !PT ;  /* 0x0000000203027209 */ /* 0x002fca0007810000 */
[----:B------:R-:W1:Y:S01]  /*1da20*/  SHFL.BFLY PT, R3, R2, 0x1, 0x1f ;  /* 0x0c201f0002037f89 */ /* 0x000e6200000e0000 */
[----:B------:R-:W-:Y:S02]  /*1da30*/  IMAD.MOV.U32 R9, RZ, RZ, R184 ;  /* 0x000000ffff097224 */ /* 0x000fe400078e00b8 */
[----:B------:R-:W-:Y:S01]  /*1da40*/  IMAD.MOV.U32 R184, RZ, RZ, R134 ;  /* 0x000000ffffb87224 */ /* 0x000fe200078e0086 */
[----:B-1----:R-:W-:-:S04]  /*1da50*/  FMNMX.FTZ R134, R2, R3, !PT ;  /* 0x0000000302867209 */ /* 0x002fc80007810000 */
[----:B------:R-:W-:Y:S01]  /*1da60*/  FSETP.NEU.FTZ.AND P0, PT, R134, -INF , PT ;  /* 0xff8000008600780b */ /* 0x000fe20003f1d000 */
[----:B------:R-:W-:-:S03]  /*1da70*/  FMUL.FTZ R3, R0, R134 ;  /* 0x0000008600037220 */ /* 0x000fc60000410000 */
[----:B------:R-:W-:Y:S02]  /*1da80*/  FSEL R2, R134, RZ, P0 ;  /* 0x000000ff86027208 */ /* 0x000fe40000000000 */
[----:B------:R-:W-:-:S03]  /*1da90*/  FSEL R3, R3, RZ, P0 ;  /* 0x000000ff03037208 */ /* 0x000fc60000000000 */
[----:B------:R-:W-:Y:S02]  /*1daa0*/  FADD.FTZ R2, R222, -R2 ;  /* 0x80000002de027221 */ /* 0x000fe40000010000 */
[----:B------:R-:W-:Y:S02]  /*1dab0*/  FFMA.FTZ R4, R138, R0, -R3 ;  /* 0x000000008a047223 */ /* 0x000fe40000010803 */
[----:B------:R-:W-:Y:S01]  /*1dac0*/  FMUL.FTZ R2, R0, R2 ;  /* 0x0000000200027220 */ /* 0x000fe20000410000 */
[----:B------:R-:W-:Y:S02]  /*1dad0*/  MOV R11, R28 ;  /* 0x0000001c000b7202 */ /* 0x000fe40000000f00 */
[----:B------:R-:W-:Y:S08]  /*1dae0*/  MUFU.EX2 R28, R4 ;  /* 0x00000004001c7308 */ /* 0x000ff00000000800 */
[----:B------:R-:W1:Y:S01]  /*1daf0*/  MUFU.EX2 R2, R2 ;  /* 0x0000000200027308 */ /* 0x000e620000000800 */
[----:B------:R-:W-:Y:S01]  /*1db00*/  ISETP.NE.AND P0, PT, R190, RZ, PT ;  /* 0x000000ffbe00720c */ /* 0x000fe20003f05270 */
[----:B------:R-:W-:-:S02]  /*1db10*/  IMAD.MOV.U32 R211, RZ, RZ, R26 ;  /* 0x000000ffffd37224 */ /* 0x000fc400078e001a */
[----:B------:R-:W-:Y:S02]  /*1db20*/  IMAD.MOV.U32 R170, RZ, RZ, R168 ;  /* 0x000000ffffaa7224 */ /* 0x000fe400078e00a8 */
[----:B------:R-:W-:Y:S02]  /*1db30*/  IMAD.MOV.U32 R171, RZ, RZ, R169 ;  /* 0x000000ffffab7224 */ /* 0x000fe400078e00a9 */
[-CC-:B------:R-:W-:Y:S02]  /*1db40*/  FFMA.FTZ R20, R137, R0.reuse, -R3.reuse ;  /* 0x0000000089147223 */ /* 0x180fe40000010803 */
[----:B------:R-:W-:Y:S02]  /*1db50*/  FFMA.FTZ R26, R136, R0, -R3 ;  /* 0x00000000881a7223 */ /* 0x000fe40000010803 */
[----:B------:R-:W-:Y:S01]  /*1db60*/  IMAD.MOV.U32 R166, RZ, RZ, R10 ;  /* 0x000000ffffa67224 */ /* 0x000fe200078e000a */
[----:B------:R-:W-:Y:S01]  /*1db70*/  FSEL R10, R191, -INF , !P0 ;  /* 0xff800000bf0a7808 */ /* 0x000fe20004000000 */
        /* <DEDUP_REMOVED lines=32> */
[----:B---3--:R-:W-:Y:S01]  /*1dd80*/  FFMA.FTZ R30, R30, R2, R28 ;  /* 0x000000021e1e7223 */ /* 0x008fe2000001001c */
[----:B------:R-:W-:Y:S01]  /*1dd90*/  FMNMX.FTZ R2, R235, R139, !PT ;  /* 0x0000008beb027209 */ /* 0x000fe20007810000 */
[----:B------:R-:W-:Y:S01]  /*1dda0*/  IMAD.MOV.U32 R98, RZ, RZ, R9 ;  /* 0x000000ffff627224 */ /* 0x000fe200078e0009 */
[----:B------:R-:W-:Y:S02]  /*1ddb0*/  FSEL R9, R189, -INF , !P6 ;  /* 0xff800000bd097808 */ /* 0x000fe40007000000 */
[----:B------:R-:W-:Y:S01]  /*1ddc0*/  FMNMX.FTZ R2, R10, R2, !PT ;  /* 0x000000020a027209 */ /* 0x000fe20007810000 */
[----:B------:R-:W-:Y:S01]  /*1ddd0*/  IMAD.MOV.U32 R167, RZ, RZ, R8 ;  /* 0x000000ffffa77224 */ /* 0x000fe200078e0008 */
[----:B------:R-:W-:Y:S02]  /*1dde0*/  FSEL R8, R188, -INF , !P5 ;  /* 0xff800000bc087808 */ /* 0x000fe40006800000 */
[----:B------:R-:W-:Y:S01]  /*1ddf0*/  FMNMX.FTZ R2, R9, R2, !PT ;  /* 0x0000000209027209 */ /* 0x000fe20007810000 */
[----:B------:R-:W-:-:S03]  /*1de00*/  IMAD.MOV.U32 R159, RZ, RZ, R6 ;  /* 0x000000ffff9f7224 */ /* 0x000fc600078e0006 */
[----:B------:R-:W-:Y:S02]  /*1de10*/  FMNMX.FTZ R2, R8, R2, !PT ;  /* 0x0000000208027209 */ /* 0x000fe40007810000 */
[----:B------:R-:W-:Y:S02]  /*1de20*/  FSEL R6, R177, -INF , !P3 ;  /* 0xff800000b1067808 */ /* 0x000fe40005800000 */
[----:B------:R-:W-:Y:S01]  /*1de30*/  FMNMX.FTZ R2, R7, R2, !PT ;  /* 0x0000000207027209 */ /* 0x000fe20007810000 */
[----:B------:R-:W-:Y:S01]  /*1de40*/  IMAD.MOV.U32 R162, RZ, RZ, R5 ;  /* 0x000000ffffa27224 */ /* 0x000fe200078e0005 */
[----:B------:R-:W-:Y:S02]  /*1de50*/  FSEL R5, R176, -INF , !P2 ;  /* 0xff800000b0057808 */ /* 0x000fe40005000000 */
[----:B------:R-:W-:Y:S02]  /*1de60*/  FMNMX.FTZ R2, R6, R2, !PT ;  /* 0x0000000206027209 */ /* 0x000fe40007810000 */
[----:B------:R-:W-:Y:S01]  /*1de70*/  FSEL R4, R175, -INF , !P1 ;  /* 0xff800000af047808 */ /* 0x000fe20004800000 */
[--C-:B------:R-:W-:Y:S01]  /*1de80*/  FFMA.FTZ R31, R133, R0, -R3.reuse ;  /* 0x00000000851f7223 */ /* 0x100fe20000010803 */
[----:B------:R-:W-:Y:S01]  /*1de90*/  FMNMX.FTZ R2, R5, R2, !PT ;  /* 0x0000000205027209 */ /* 0x000fe20007810000 */
[--C-:B------:R-:W-:Y:S01]  /*1dea0*/  FFMA.FTZ R54, R27, R0, -R3.reuse ;  /* 0x000000001b367223 */ /* 0x100fe20000010803 */
[----:B------:R-:W2:Y:S02]  /*1deb0*/  LDL.LU.64 R176, [R1+0x148] ;  /* 0x0001480001b07983 */ /* 0x000ea40000300a00 */
[----:B------:R-:W-:Y:S01]  /*1dec0*/  FMNMX.FTZ R2, R4, R2, !PT ;  /* 0x0000000204027209 */ /* 0x000fe20007810000 */
[----:B------:R-:W-:-:S02]  /*1ded0*/  FFMA.FTZ R55, R25, R0, -R3 ;  /* 0x0000000019377223 */ /* 0x000fc40000010803 */
        /* <DEDUP_REMOVED lines=14> */
[----:B------:R-:W-:Y:S08]  /*1dfc0*/  MUFU.EX2 R11, R174 ;  /* 0x000000ae000b7308 */ /* 0x000ff00000000800 */
[----:B------:R-:W1:Y:S08]  /*1dfd0*/  MUFU.EX2 R2, R2 ;  /* 0x0000000200027308 */ /* 0x000e700000000800 */
[----:B------:R-:W4:Y:S01]  /*1dfe0*/  MUFU.EX2 R45, R27 ;  /* 0x0000001b002d7308 */ /* 0x000f220000000800 */
[----:B------:R-:W-:-:S02]  /*1dff0*/  IMAD.MOV.U32 R44, RZ, RZ, R163 ;  /* 0x000000ffff2c7224 */ /* 0x000fc400078e00a3 */
[----:B------:R-:W-:Y:S02]  /*1e000*/  IMAD.MOV.U32 R188, RZ, RZ, R170 ;  /* 0x000000ffffbc7224 */ /* 0x000fe400078e00aa */
[----:B------:R-:W-:Y:S01]  /*1e010*/  FFMA.FTZ R10, R10, R0, -R3 ;  /* 0x000000000a0a7223 */ /* 0x000fe20000010803 */
[----:B------:R-:W-:Y:S01]  /*1e020*/  MOV R115, R51 ;  /* 0x0000003300737202 */ /* 0x000fe20000000f00 */
[----:B------:R-:W-:Y:S01]  /*1e030*/  IMAD.MOV.U32 R190, RZ, RZ, R50 ;  /* 0x000000ffffbe7224 */ /* 0x000fe200078e0032 */
[----:B------:R3:W-:Y:S01]  /*1e040*/  MUFU.EX2 R24, R172 ;  /* 0x000000ac00187308 */ /* 0x0007e20000000800 */
[----:B------:R-:W-:Y:S02]  /*1e050*/  IMAD.MOV.U32 R51, RZ, RZ, R159 ;  /* 0x000000ffff337224 */ /* 0x000fe400078e009f */
[----:B------:R-:W-:Y:S02]  /*1e060*/  IMAD.MOV.U32 R222, RZ, RZ, R158 ;  /* 0x000000ffffde7224 */ /* 0x000fe400078e009e */
[----:B------:R-:W-:-:S02]  /*1e070*/  IMAD.MOV.U32 R50, RZ, RZ, R162 ;  /* 0x000000ffff327224 */ /* 0x000fc400078e00a2 */
[----:B------:R-:W-:Y:S02]  /*1e080*/  IMAD.MOV.U32 R124, RZ, RZ, R167 ;  /* 0x000000ffff7c7224 */ /* 0x000fe400078e00a7 */
[----:B------:R-:W-:Y:S02]  /*1e090*/  IMAD.MOV.U32 R125, RZ, RZ, R166 ;  /* 0x000000ffff7d7224 */ /* 0x000fe400078e00a6 */
[----:B------:R-:W-:Y:S02]  /*1e0a0*/  IMAD.MOV.U32 R189, RZ, RZ, R171 ;  /* 0x000000ffffbd7224 */ /* 0x000fe400078e00ab */
[-CC-:B------:R-:W-:Y:S02]  /*1e0b0*/  FFMA.FTZ R61, R6, R0.reuse, -R3.reuse ;  /* 0x00000000063d7223 */ /* 0x180fe40000010803 */
[----:B------:R-:W-:Y:S02]  /*1e0c0*/  FFMA.FTZ R56, R5, R0, -R3 ;  /* 0x0000000005387223 */ /* 0x000fe40000010803 */
[----:B---3--:R-:W-:Y:S01]  /*1e0d0*/  IMAD.MOV.U32 R172, RZ, RZ, R98 ;  /* 0x000000ffffac7224 */ /* 0x008fe200078e0062 */
[----:B------:R3:W-:Y:S01]  /*1e0e0*/  MUFU.EX2 R5, R31 ;  /* 0x0000001f00057308 */ /* 0x0007e20000000800 */
[----:B------:R-:W-:-:S02]  /*1e0f0*/  IMAD.MOV.U32 R174, RZ, RZ, R188 ;  /* 0x000000ffffae7224 */ /* 0x000fc400078e00bc */
[-C--:B-1----:R-:W-:Y:S02]  /*1e100*/  FMUL.FTZ R154, R154, R2.reuse ;  /* 0x000000029a9a7220 */ /* 0x082fe40000410000 */
[-C--:B------:R-:W-:Y:S02]  /*1e110*/  FMUL.FTZ R155, R155, R2.reuse ;  /* 0x000000029b9b7220 */ /* 0x080fe40000410000 */
[-C--:B------:R-:W-:Y:S02]  /*1e120*/  FMUL.FTZ R150, R150, R2.reuse ;  /* 0x0000000296967220 */ /* 0x080fe40000410000 */
[-C--:B------:R-:W-:Y:S02]  /*1e130*/  FMUL.FTZ R151, R151, R2.reuse ;  /* 0x0000000297977220 */ /* 0x080fe40000410000 */
[-C--:B------:R-:W-:Y:S02]  /*1e140*/  FMUL.FTZ R146, R146, R2.reuse ;  /* 0x0000000292927220 */ /* 0x080fe40000410000 */
[----:B------:R-:W-:-:S02]  /*1e150*/  FMUL.FTZ R147, R147, R2 ;  /* 0x0000000293937220 */ /* 0x000fc40000410000 */
[-C--:B------:R-:W-:Y:S01]  /*1e160*/  FMUL.FTZ R142, R142, R2.reuse ;  /* 0x000000028e8e7220 */ /* 0x080fe20000410000 */
[----:B---3--:R-:W-:Y:S01]  /*1e170*/  F2FP.PACK_AB R31, R11, R33 ;  /* 0x000000210b1f723e */ /* 0x008fe200000000ff */
        /* <DEDUP_REMOVED lines=25> */
[----:B----4-:R-:W-:Y:S02]  /*1e310*/  FFMA.FTZ R6, R178, R2, R45 ;  /* 0x00000002b2067223 */ /* 0x010fe4000001002d */
[----:B------:R-:W-:Y:S02]  /*1e320*/  IMAD.MOV.U32 R188, RZ, RZ, R44 ;  /* 0x000000ffffbc7224 */ /* 0x000fe400078e002c */
[----:B------:R-:W-:Y:S01]  /*1e330*/  FADD.FTZ R2, R11, R36 ;  /* 0x000000240b027221 */ /* 0x000fe20000010000 */
[----:B------:R1:W-:Y:S02]  /*1e340*/  MUFU.EX2 R44, R10 ;  /* 0x0000000a002c7308 */ /* 0x0003e40000000800 */
[----:B-1----:R-:W3:Y:S01]  /*1e350*/  LDL.64 R10, [R1+0xe0] ;  /* 0x0000e000010a7983 */ /* 0x002ee20000100a00 */
[----:B------:R-:W-:-:S02]  /*1e360*/  IMAD.MOV.U32 R175, RZ, RZ, R189 ;  /* 0x000000ffffaf7224 */ /* 0x000fc400078e00bd */
[----:B------:R-:W-:Y:S02]  /*1e370*/  IMAD.MOV.U32 R94, RZ, RZ, R124 ;  /* 0x000000ffff5e7224 */ /* 0x000fe400078e007c */
[----:B------:R-:W-:Y:S02]  /*1e380*/  IMAD.MOV.U32 R189, RZ, RZ, R190 ;  /* 0x000000ffffbd7224 */ /* 0x000fe400078e00be */
[----:B------:R-:W-:Y:S02]  /*1e390*/  IMAD.MOV.U32 R124, RZ, RZ, R115 ;  /* 0x000000ffff7c7224 */ /* 0x000fe400078e0073 */
[----:B------:R-:W-:Y:S02]  /*1e3a0*/  IMAD.MOV.U32 R190, RZ, RZ, R233 ;  /* 0x000000ffffbe7224 */ /* 0x000fe400078e00e9 */
[----:B------:R-:W-:Y:S01]  /*1e3b0*/  IMAD.MOV.U32 R115, RZ, RZ, R226 ;  /* 0x000000ffff737224 */ /* 0x000fe200078e00e2 */
[----:B------:R-:W4:Y:S04]  /*1e3c0*/  LDL R233, [R1+0xb4] ;  /* 0x0000b40001e97983 */ /* 0x000f280000100800 */
[----:B------:R-:W4:Y:S01]  /*1e3d0*/  LDL R226, [R1+0xa8] ;  /* 0x0000a80001e27983 */ /* 0x000f220000100800 */
[----:B------:R-:W-:-:S05]  /*1e3e0*/  IMAD.MOV.U32 R191, RZ, RZ, R21 ;  /* 0x000000ffffbf7224 */ /* 0x000fca00078e0015 */
[----:B------:R-:W-:Y:S01]  /*1e3f0*/  MOV R126, R191 ;  /* 0x000000bf007e7202 */ /* 0x000fe20000000f00 */
[----:B------:R-:W-:Y:S02]  /*1e400*/  IMAD.MOV.U32 R191, RZ, RZ, R228 ;  /* 0x000000ffffbf7224 */ /* 0x000fe400078e00e4 */
[----:B------:R-:W4:Y:S01]  /*1e410*/  LDL R228, [R1+0xac] ;  /* 0x0000ac0001e47983 */ /* 0x000f220000100800 */
[----:B------:R-:W-:Y:S02]  /*1e420*/  IMAD.MOV.U32 R127, RZ, RZ, R125 ;  /* 0x000000ffff7f7224 */ /* 0x000fe400078e007d */
[----:B------:R-:W-:Y:S02]  /*1e430*/  IMAD.MOV.U32 R125, RZ, RZ, R224 ;  /* 0x000000ffff7d7224 */ /* 0x000fe400078e00e0 */
[----:B------:R-:W4:Y:S01]  /*1e440*/  LDL R224, [R1+0xb0] ;  /* 0x0000b00001e07983 */ /* 0x000f220000100800 */
[----:B------:R-:W-:Y:S02]  /*1e450*/  IMAD.MOV.U32 R178, RZ, RZ, R222 ;  /* 0x000000ffffb27224 */ /* 0x000fe400078e00de */
[----:B------:R-:W-:-:S02]  /*1e460*/  IMAD.MOV.U32 R222, RZ, RZ, R218 ;  /* 0x000000ffffde7224 */ /* 0x000fc400078e00da */
[----:B------:R-:W4:Y:S01]  /*1e470*/  LDL R218, [R1+0xa4] ;  /* 0x0000a40001da7983 */ /* 0x000f220000100800 */
[----:B------:R1:W1:Y:S08]  /*1e480*/  MUFU.EX2 R21, R29 ;  /* 0x0000001d00157308 */ /* 0x0002700000000800 */
[----:B------:R-:W1:Y:S01]  /*1e490*/  MUFU.EX2 R23, R35 ;  /* 0x0000002300177308 */ /* 0x000e620000000800 */
[----:B------:R-:W-:-:S07]  /*1e4a0*/  FFMA.FTZ R9, R9, R0, -R3 ;  /* 0x0000000009097223 */ /* 0x000fce0000010803 */
[----:B------:R-:W1:Y:S02]  /*1e4b0*/  MUFU.EX2 R25, R173 ;  /* 0x000000ad00197308 */ /* 0x000e640000000800 */
[----:B-1----:R-:W-:-:S06]  /*1e4c0*/  FFMA.FTZ R29, R8, R0, -R3 ;  /* 0x00000000081d7223 */ /* 0x002fcc0000010803 */
[----:B------:R-:W1:Y:S01]  /*1e4d0*/  MUFU.EX2 R22, R22 ;  /* 0x0000001600167308 */ /* 0x000e620000000800 */
[-CC-:B------:R-:W-:Y:S02]  /*1e4e0*/  FFMA.FTZ R60, R7, R0.reuse, -R3.reuse ;  /* 0x00000000073c7223 */ /* 0x180fe40000010803 */
[----:B------:R-:W-:Y:S02]  /*1e4f0*/  FFMA.FTZ R57, R4, R0, -R3 ;  /* 0x0000000004397223 */ /* 0x000fe40000010803 */
[C---:B------:R-:W-:Y:S01]  /*1e500*/  FADD.FTZ R0, R21.reuse, R34 ;  /* 0x0000002215007221 */ /* 0x040fe20000010000 */
[----:B------:R-:W-:-:S03]  /*1e510*/  F2FP.PACK_AB R32, R21, R32 ;  /* 0x000000201520723e */ /* 0x000fc600000000ff */
[----:B------:R-:W-:Y:S02]  /*1e520*/  FADD.FTZ R0, R23, R0 ;  /* 0x0000000017007221 */ /* 0x000fe40000010000 */
[----:B------:R-:W-:Y:S02]  /*1e530*/  FADD.FTZ R2, R25, R2 ;  /* 0x0000000219027221 */ /* 0x000fe40000010000 */
[----:B-1----:R-:W-:Y:S01]  /*1e540*/  FADD.FTZ R21, R22, R0 ;  /* 0x0000000016157221 */ /* 0x002fe20000010000 */
[----:B------:R-:W1:Y:S01]  /*1e550*/  MUFU.EX2 R20, R20 ;  /* 0x0000001400147308 */ /* 0x000e620000000800 */
[----:B------:R-:W-:-:S07]  /*1e560*/  FADD.FTZ R27, R24, R2 ;  /* 0x00000002181b7221 */ /* 0x000fce0000010000 */
[----:B------:R-:W1:Y:S08]  /*1e570*/  MUFU.EX2 R4, R9 ;  /* 0x0000000900047308 */ /* 0x000e700000000800 */
[----:B------:R-:W1:Y:S01]  /*1e580*/  MUFU.EX2 R26, R26 ;  /* 0x0000001a001a7308 */ /* 0x000e620000000800 */
[----:B--2---:R-:W-:Y:S01]  /*1e590*/  IMAD.MOV.U32 R177, RZ, RZ, R178 ;  /* 0x000000ffffb17224 */ /* 0x004fe200078e00b2 */
[----:B------:R-:W-:Y:S01]  /*1e5a0*/  MOV R178, R51 ;  /* 0x0000003300b27202 */ /* 0x000fe20000000f00 */
[----:B------:R-:W-:-:S02]  /*1e5b0*/  FADD.FTZ R6, R44, R6 ;  /* 0x000000062c067221 */ /* 0x000fc40000010000 */
[----:B-1----:R-:W-:Y:S02]  /*1e5c0*/  FADD.FTZ R8, R20, R30 ;  /* 0x0000001e14087221 */ /* 0x002fe40000010000 */
[----:B------:R-:W-:Y:S02]  /*1e5d0*/  FADD.FTZ R6, R4, R6 ;  /* 0x0000000604067221 */ /* 0x000fe40000010000 */
[----:B------:R-:W-:Y:S01]  /*1e5e0*/  FADD.FTZ R8, R26, R8 ;  /* 0x000000081a087221 */ /* 0x000fe20000010000 */
[----:B------:R-:W-:-:S03]  /*1e5f0*/  F2FP.PACK_AB R47, R5, R26 ;  /* 0x0000001a052f723e */ /* 0x000fc600000000ff */
[----:B------:R-:W-:Y:S02]  /*1e600*/  FADD.FTZ R46, R5, R8 ;  /* 0x00000008052e7221 */ /* 0x000fe40000010000 */
[----:B------:R-:W-:Y:S01]  /*1e610*/  IMAD.MOV.U32 R173, RZ, RZ, R52 ;  /* 0x000000ffffad7224 */ /* 0x000fe200078e0034 */
[----:B---3--:R-:W-:-:S04]  /*1e620*/  LOP3.LUT R0, R11, R196, RZ, 0x3c, !PT ;  /* 0x000000c40b007212 */ /* 0x008fc800078e3cff */
[----:B------:R-:W-:Y:S02]  /*1e630*/  LOP3.LUT R2, R0, R15, RZ, 0x3c, !PT ;  /* 0x0000000f00027212 */ /* 0x000fe400078e3cff */
[----:B------:R-:W1:Y:S03]  /*1e640*/  MUFU.EX2 R0, R29 ;  /* 0x0000001d00007308 */ /* 0x000e660000000800 */
[----:B------:R-:W-:-:S05]  /*1e650*/  IMAD.WIDE.U32 R2, R2, -0x326172a9, RZ ;  /* 0xcd9e8d5702027825 */ /* 0x000fca00078e00ff */
[----:B------:R-:W-:Y:S01]  /*1e660*/  LOP3.LUT R7, R3, R172, R176, 0x96, !PT ;  /* 0x000000ac03077212 */ /* 0x000fe200078e96b0 */
[----:B------:R-:W-:-:S04]  /*1e670*/  IMAD.MOV.U32 R176, RZ, RZ, R50 ;  /* 0x000000ffffb07224 */ /* 0x000fc800078e0032 */
[----:B------:R-:W-:Y:S01]  /*1e680*/  IMAD.WIDE.U32 R50, R7, -0x2daee0ad, RZ ;  /* 0xd2511f5307327825 */ /* 0x000fe200078e00ff */
[----:B-1----:R-:W-:-:S04]  /*1e690*/  F2FP.PACK_AB R48, R0, R4 ;  /* 0x000000040030723e */ /* 0x002fc800000000ff */
[----:B------:R-:W-:Y:S01]  /*1e6a0*/  LOP3.LUT R4, R51, R127, R174, 0x96, !PT ;  /* 0x0000007f33047212 */ /* 0x000fe200078e96ae */
[----:B------:R-:W-:-:S04]  /*1e6b0*/  FADD.FTZ R52, R0, R6 ;  /* 0x0000000600347221 */ /* 0x000fc80000010000 */
[----:B------:R-:W-:Y:S01]  /*1e6c0*/  IMAD.WIDE.U32 R4, R4, -0x326172a9, RZ ;  /* 0xcd9e8d5704047825 */ /* 0x000fe200078e00ff */
[----:B----4-:R-:W-:-:S04]  /*1e6d0*/  LOP3.LUT R0, R247, R233, R2, 0x96, !PT ;  /* 0x000000e9f7007212 */ /* 0x010fc800078e9602 */
[----:B------:R-:W-:Y:S02]  /*1e6e0*/  LOP3.LUT R5, R5, R226, R246, 0x96, !PT ;  /* 0x000000e205057212 */ /* 0x000fe400078e96f6 */
[----:B------:R-:W2:Y:S01]  /*1e6f0*/  LDL.LU.64 R246, [R1+0x128] ;  /* 0x0001280001f67983 */ /* 0x000ea20000300a00 */
[----:B------:R-:W-:-:S05]  /*1e700*/  IMAD.WIDE.U32 R6, R0, -0x2daee0ad, RZ ;  /* 0xd2511f5300067825 */ /* 0x000fca00078e00ff */
[----:B------:R-:W-:-:S05]  /*1e710*/  LOP3.LUT R0, R7, R126, R50, 0x96, !PT ;  /* 0x0000007e07007212 */ /* 0x000fca00078e9632 */
[----:B------:R-:W-:-:S05]  /*1e720*/  IMAD.WIDE.U32 R8, R0, -0x326172a9, RZ ;  /* 0xcd9e8d5700087825 */ /* 0x000fca00078e00ff */
        /* <DEDUP_REMOVED lines=11> */
[----:B------:R-:W-:-:S04]  /*1e7e0*/  SHF.R.U32.HI R6, RZ, 0x8, R6 ;  /* 0x00000008ff067819 */ /* 0x000fc80000011606 */
[----:B------:R-:W-:-:S04]  /*1e7f0*/  LOP3.LUT R6, R6, 0xffff, RZ, 0xc0, !PT ;  /* 0x0000ffff06067812 */ /* 0x000fc800078ec0ff */
[C---:B------:R-:W-:Y:S02]  /*1e800*/  ISETP.GE.U32.AND P1, PT, R217.reuse, R6, PT ;  /* 0x00000006d900720c */ /* 0x040fe40003f26070 */
[--C-:B------:R-:W-:Y:S02]  /*1e810*/  SHF.R.U32.HI R6, RZ, 0x10, R0.reuse ;  /* 0x00000010ff067819 */ /* 0x100fe40000011600 */
[----:B------:R-:W-:Y:S02]  /*1e820*/  SHF.R.U32.HI R0, RZ, 0x18, R0 ;  /* 0x00000018ff007819 */ /* 0x000fe40000011600 */
[----:B------:R-:W-:Y:S02]  /*1e830*/  LOP3.LUT R6, R6, 0xff, RZ, 0xc0, !PT ;  /* 0x000000ff06067812 */ /* 0x000fe400078ec0ff */
[----:B------:R-:W-:Y:S02]  /*1e840*/  ISETP.GE.U32.AND P3, PT, R217, R0, PT ;  /* 0x00000000d900720c */ /* 0x000fe40003f66070 */
[----:B------:R-:W-:-:S02]  /*1e850*/  F2FP.PACK_AB R49, R20, R28 ;  /* 0x0000001c1431723e */ /* 0x000fc400000000ff */
[----:B------:R-:W-:Y:S02]  /*1e860*/  LOP3.LUT R0, R4, 0xff, RZ, 0xc0, !PT ;  /* 0x000000ff04007812 */ /* 0x000fe400078ec0ff */
[----:B------:R-:W-:Y:S02]  /*1e870*/  LOP3.LUT R20, R7, R218, R8, 0x96, !PT ;  /* 0x000000da07147212 */ /* 0x000fe400078e9608 */
[C---:B------:R-:W-:Y:S01]  /*1e880*/  ISETP.GE.U32.AND P0, PT, R217.reuse, R6, PT ;  /* 0x00000006d900720c */ /* 0x040fe20003f06070 */
[----:B------:R-:W-:Y:S01]  /*1e890*/  MUFU.EX2 R8, R179 ;  /* 0x000000b300087308 */ /* 0x000fe20000000800 */
[----:B------:R-:W-:-:S07]  /*1e8a0*/  ISETP.GE.U32.AND P2, PT, R217, R0, PT ;  /* 0x00000000d900720c */ /* 0x000fce0003f46070 */
[----:B------:R-:W1:Y:S01]  /*1e8b0*/  MUFU.EX2 R6, R37 ;  /* 0x0000002500067308 */ /* 0x000e620000000800 */
[----:B------:R-:W-:-:S07]  /*1e8c0*/  SHF.R.U32.HI R9, RZ, 0x10, R4 ;  /* 0x00000010ff097819 */ /* 0x000fce0000011604 */
[----:B------:R-:W3:Y:S01]  /*1e8d0*/  MUFU.EX2 R7, R180 ;  /* 0x000000b400077308 */ /* 0x000ee20000000800 */
[----:B------:R-:W-:-:S07]  /*1e8e0*/  LOP3.LUT R11, R4, 0xffff, RZ, 0xc0, !PT ;  /* 0x0000ffff040b7812 */ /* 0x000fce00078ec0ff */
[----:B------:R-:W4:Y:S01]  /*1e8f0*/  MUFU.EX2 R0, R53 ;  /* 0x0000003500007308 */ /* 0x000f220000000800 */
[----:B------:R-:W-:Y:S02]  /*1e900*/  SHF.R.U32.HI R4, RZ, 0x18, R4 ;  /* 0x00000018ff047819 */ /* 0x000fe40000011604 */
[----:B------:R-:W-:Y:S02]  /*1e910*/  LOP3.LUT R5, R9, 0xff, RZ, 0xc0, !PT ;  /* 0x000000ff09057812 */ /* 0x000fe400078ec0ff */
[C---:B------:R-:W-:Y:S01]  /*1e920*/  ISETP.GE.U32.AND P4, PT, R217.reuse, R4, PT ;  /* 0x00000004d900720c */ /* 0x040fe20003f86070 */
[----:B-1----:R-:W-:Y:S01]  /*1e930*/  FADD.FTZ R4, R6, R21 ;  /* 0x0000001506047221 */ /* 0x002fe20000010000 */
[----:B------:R-:W-:Y:S01]  /*1e940*/  ISETP.GE.U32.AND P5, PT, R217, R5, PT ;  /* 0x00000005d900720c */ /* 0x000fe20003fa6070 */
[----:B------:R-:W-:Y:S01]  /*1e950*/  FADD.FTZ R5, R8, R27 ;  /* 0x0000001b08057221 */ /* 0x000fe20000010000 */
[----:B------:R-:W-:Y:S01]  /*1e960*/  PRMT R37, R31, 0x7610, R37 ;  /* 0x000076101f257816 */ /* 0x000fe20000000025 */
[----:B------:R-:W-:-:S02]  /*1e970*/  IMAD.MOV.U32 R179, RZ, RZ, R172 ;  /* 0x000000ffffb37224 */ /* 0x000fc400078e00ac */
[----:B---3--:R-:W-:Y:S01]  /*1e980*/  FADD.FTZ R9, R7, R5 ;  /* 0x0000000507097221 */ /* 0x008fe20000010000 */
[----:B------:R-:W-:Y:S01]  /*1e990*/  PRMT R36, R31, 0x7632, R36 ;  /* 0x000076321f247816 */ /* 0x000fe20000000024 */
[C---:B----4-:R-:W-:Y:S01]  /*1e9a0*/  FADD.FTZ R26, R0.reuse, R4 ;  /* 0x00000004001a7221 */ /* 0x050fe20000010000 */
[----:B------:R-:W-:Y:S01]  /*1e9b0*/  F2FP.PACK_AB R21, R0, R6 ;  /* 0x000000060015723e */ /* 0x000fe200000000ff */
[----:B------:R-:W-:Y:S01]  /*1e9c0*/  IMAD.WIDE.U32 R4, R20, -0x2daee0ad, RZ ;  /* 0xd2511f5314047825 */ /* 0x000fe200078e00ff */
[----:B------:R-:W-:Y:S01]  /*1e9d0*/  SHF.R.U32.HI R6, RZ, 0x8, R11 ;  /* 0x00000008ff067819 */ /* 0x000fe2000001160b */
[----:B------:R-:W-:Y:S02]  /*1e9e0*/  @!P6 HADD2 R38, -R37.H0_H0, -RZ.H0_H0 ;  /* 0xa00000ff2526e230 */ /* 0x000fe40000000900 */
[----:B------:R-:W-:Y:S01]  /*1e9f0*/  IMAD.MOV.U32 R172, RZ, RZ, R173 ;  /* 0x000000ffffac7224 */ /* 0x000fe200078e00ad */
[----:B------:R-:W-:Y:S01]  /*1ea00*/  LOP3.LUT R6, R6, 0xffff, RZ, 0xc0, !PT ;  /* 0x0000ffff06067812 */ /* 0x000fe200078ec0ff */
[----:B------:R-:W-:Y:S01]  /*1ea10*/  IMAD.MOV.U32 R173, RZ, RZ, R177 ;  /* 0x000000ffffad7224 */ /* 0x000fe200078e00b1 */
[----:B------:R-:W-:Y:S01]  /*1ea20*/  LOP3.LUT R0, R5, R244, R10, 0x96, !PT ;  /* 0x000000f405007212 */ /* 0x000fe200078e960a */
[----:B------:R-:W-:-:S02]  /*1ea30*/  IMAD.MOV.U32 R177, RZ, RZ, R189 ;  /* 0x000000ffffb17224 */ /* 0x000fc400078e00bd */
[----:B------:R-:W-:Y:S01]  /*1ea40*/  IMAD.MOV.U32 R189, RZ, RZ, R83 ;  /* 0x000000ffffbd7224 */ /* 0x000fe200078e0053 */
[----:B------:R-:W-:Y:S02]  /*1ea50*/  PRMT R83, R37, 0x5410, R36 ;  /* 0x0000541025537816 */ /* 0x000fe40000000024 */
[----:B------:R-:W-:Y:S02]  /*1ea60*/  @!P6 PRMT R37, R38, 0x5410, RZ ;  /* 0x000054102625e816 */ /* 0x000fe400000000ff */
[----:B------:R-:W-:Y:S02]  /*1ea70*/  ISETP.GE.U32.AND P6, PT, R217, R6, PT ;  /* 0x00000006d900720c */ /* 0x000fe40003fc6070 */
[----:B------:R-:W-:Y:S01]  /*1ea80*/  SHF.R.U32.HI R6, RZ, 0x10, R0 ;  /* 0x00000010ff067819 */ /* 0x000fe20000011600 */
[----:B------:R-:W-:Y:S01]  /*1ea90*/  @!P1 HADD2 R39, -R36.H0_H0, -RZ.H0_H0 ;  /* 0xa00000ff24279230 */ /* 0x000fe20000000900 */
[----:B------:R-:W-:Y:S02]  /*1eaa0*/  F2FP.PACK_AB R23, R22, R23 ;  /* 0x000000171617723e */ /* 0x000fe400000000ff */
[----:B------:R-:W-:-:S02]  /*1eab0*/  LOP3.LUT R6, R6, 0xff, RZ, 0xc0, !PT ;  /* 0x000000ff06067812 */ /* 0x000fc400078ec0ff */
[----:B------:R-:W-:Y:S02]  /*1eac0*/  F2FP.PACK_AB R22, R7, R8 ;  /* 0x000000080716723e */ /* 0x000fe400000000ff */
[C---:B------:R-:W-:Y:S01]  /*1ead0*/  PRMT R34, R32.reuse, 0x7632, R34 ;  /* 0x0000763220227816 */ /* 0x040fe20000000022 */
[----:B------:R-:W1:Y:S01]  /*1eae0*/  MUFU.EX2 R7, R181 ;  /* 0x000000b500077308 */ /* 0x000e620000000800 */
[----:B------:R-:W-:Y:S01]  /*1eaf0*/  @!P1 PRMT R36, R39, 0x5410, RZ ;  /* 0x0000541027249816 */ /* 0x000fe200000000ff */
[----:B------:R-:W-:Y:S01]  /*1eb00*/  IMAD.MOV.U32 R235, RZ, RZ, R176 ;  /* 0x000000ffffeb7224 */ /* 0x000fe200078e00b0 */
[----:B------:R-:W-:Y:S01]  /*1eb10*/  ISETP.GE.U32.AND P1, PT, R217, R6, PT ;  /* 0x00000006d900720c */ /* 0x000fe20003f26070 */
[----:B------:R-:W-:Y:S01]  /*1eb20*/  @!P3 HADD2 R40, -R34.H0_H0, -RZ.H0_H0 ;  /* 0xa00000ff2228b230 */ /* 0x000fe20000000900 */
[----:B------:R-:W-:Y:S01]  /*1eb30*/  PRMT R35, R32, 0x7610, R35 ;  /* 0x0000761020237816 */ /* 0x000fe20000000023 */
[----:B------:R-:W-:Y:S02]  /*1eb40*/  IMAD.MOV.U32 R176, RZ, RZ, R188 ;  /* 0x000000ffffb07224 */ /* 0x000fe400078e00bc */
[----:B------:R-:W3:Y:S01]  /*1eb50*/  MUFU.EX2 R6, R182 ;  /* 0x000000b600067308 */ /* 0x000ee20000000800 */
[----:B------:R-:W-:Y:S01]  /*1eb60*/  IMAD.MOV.U32 R188, RZ, RZ, R114 ;  /* 0x000000ffffbc7224 */ /* 0x000fe200078e0072 */
[----:B------:R-:W-:Y:S01]  /*1eb70*/  LOP3.LUT R8, R0, 0xff, RZ, 0xc0, !PT ;  /* 0x000000ff00087812 */ /* 0x000fe200078ec0ff */
[----:B------:R-:W-:Y:S01]  /*1eb80*/  IMAD.MOV.U32 R114, RZ, RZ, R82 ;  /* 0x000000ffff727224 */ /* 0x000fe200078e0052 */
[----:B------:R-:W-:Y:S01]  /*1eb90*/  PRMT R82, R35, 0x5410, R34 ;  /* 0x0000541023527816 */ /* 0x000fe20000000022 */
[----:B------:R-:W-:Y:S01]  /*1eba0*/  @!P0 HADD2 R41, -R35.H0_H0, -RZ.H0_H0 ;  /* 0xa00000ff23298230 */ /* 0x000fe20000000900 */
[----:B------:R-:W-:-:S02]  /*1ebb0*/  @!P3 PRMT R34, R40, 0x5410, RZ ;  /* 0x000054102822b816 */ /* 0x000fc400000000ff */
[----:B------:R-:W-:Y:S02]  /*1ebc0*/  ISETP.GE.U32.AND P3, PT, R217, R8, PT ;  /* 0x00000008d900720c */ /* 0x000fe40003f66070 */
[----:B------:R-:W-:Y:S02]  /*1ebd0*/  SHF.R.U32.HI R8, RZ, 0x18, R0 ;  /* 0x00000018ff087819 */ /* 0x000fe40000011600 */
[----:B------:R-:W-:Y:S02]  /*1ebe0*/  @!P0 PRMT R35, R41, 0x5410, RZ ;  /* 0x0000541029238816 */ /* 0x000fe400000000ff */
[----:B------:R-:W-:Y:S01]  /*1ebf0*/  ISETP.GE.U32.AND P0, PT, R217, R8, PT ;  /* 0x00000008d900720c */ /* 0x000fe20003f06070 */
[----:B-1----:R-:W-:-:S04]  /*1ec00*/  FADD.FTZ R8, R7, R9 ;  /* 0x0000000907087221 */ /* 0x002fc80000010000 */
[----:B---3--:R-:W-:Y:S01]  /*1ec10*/  FADD.FTZ R8, R6, R8 ;  /* 0x0000000806087221 */ /* 0x008fe20000010000 */
[----:B------:R-:W-:-:S04]  /*1ec20*/  F2FP.PACK_AB R24, R24, R25 ;  /* 0x000000191818723e */ /* 0x000fc800000000ff */
[----:B------:R1:W-:Y:S04]  /*1ec30*/  STL [R1+0xa0], R8 ;  /* 0x0000a00801007387 */ /* 0x0003e80000100800 */
[----:B------:R-:W3:Y:S01]  /*1ec40*/  LDL.LU.64 R10, [R1+0x30] ;  /* 0x00003000010a7983 */ /* 0x000ee20000300a00 */
[----:B--2---:R-:W-:-:S03]  /*1ec50*/  LOP3.LUT R25, R3, R179, R246, 0x96, !PT ;  /* 0x000000b303197212 */ /* 0x004fc600078e96f6 */
[----:B------:R-:W2:Y:S01]  /*1ec60*/  LDL.LU.64 R246, [R1+0x20] ;  /* 0x0000200001f67983 */ /* 0x000ea20000300a00 */
[----:B------:R-:W-:Y:S02]  /*1ec70*/  LOP3.LUT R0, R0, 0xffff, RZ, 0xc0, !PT ;  /* 0x0000ffff00007812 */ /* 0x000fe400078ec0ff */
[C---:B------:R-:W-:Y:S02]  /*1ec80*/  PRMT R33, R24.reuse, 0x7610, R33 ;  /* 0x0000761018217816 */ /* 0x040fe40000000021 */
[----:B------:R-:W-:Y:S02]  /*1ec90*/  SHF.R.U32.HI R0, RZ, 0x8, R0 ;  /* 0x00000008ff007819 */ /* 0x000fe40000011600 */
[----:B------:R-:W-:Y:S01]  /*1eca0*/  PRMT R32, R24, 0x7632, R32 ;  /* 0x0000763218207816 */ /* 0x000fe20000000020 */
[----:B------:R-:W-:Y:S01]  /*1ecb0*/  @!P2 HADD2 R42, -R33.H0_H0, -RZ.H0_H0 ;  /* 0xa00000ff212aa230 */ /* 0x000fe20000000900 */
[----:B------:R-:W-:Y:S01]  /*1ecc0*/  IMAD.MOV.U32 R53, RZ, RZ, R94 ;  /* 0x000000ffff357224 */ /* 0x000fe200078e005e */
[----:B------:R-:W-:-:S02]  /*1ecd0*/  LOP3.LUT R0, R0, 0xffff, RZ, 0xc0, !PT ;  /* 0x0000ffff00007812 */ /* 0x000fc400078ec0ff */
[----:B------:R-:W-:Y:S02]  /*1ece0*/  MOV R94, R81 ;  /* 0x00000051005e7202 */ /* 0x000fe40000000f00 */
[----:B------:R-:W-:Y:S02]  /*1ecf0*/  PRMT R81, R33, 0x5410, R32 ;  /* 0x0000541021517816 */ /* 0x000fe40000000020 */
[----:B------:R-:W-:Y:S02]  /*1ed00*/  @!P2 PRMT R33, R42, 0x5410, RZ ;  /* 0x000054102a21a816 */ /* 0x000fe400000000ff */
[----:B------:R-:W-:Y:S02]  /*1ed10*/  ISETP.GE.U32.AND P2, PT, R217, R0, PT ;  /* 0x00000000d900720c */ /* 0x000fe40003f46070 */
[C---:B------:R-:W-:Y:S02]  /*1ed20*/  PRMT R30, R23.reuse, 0x7632, R30 ;  /* 0x00007632171e7816 */ /* 0x040fe4000000001e */
[----:B------:R-:W-:-:S03]  /*1ed30*/  PRMT R31, R23, 0x7610, R31 ;  /* 0x00007610171f7816 */ /* 0x000fc6000000001f */
[----:B------:R-:W-:Y:S01]  /*1ed40*/  @!P4 HADD2 R62, -R30.H0_H0, -RZ.H0_H0 ;  /* 0xa00000ff1e3ec230 */ /* 0x000fe20000000900 */
[----:B------:R-:W-:Y:S01]  /*1ed50*/  IMAD.MOV.U32 R95, RZ, RZ, R80 ;  /* 0x000000ffff5f7224 */ /* 0x000fe200078e0050 */
[----:B------:R-:W-:Y:S02]  /*1ed60*/  PRMT R38, R22, 0x7632, R38 ;  /* 0x0000763216267816 */ /* 0x000fe40000000026 */
[----:B------:R-:W-:Y:S02]  /*1ed70*/  PRMT R80, R31, 0x5410, R30 ;  /* 0x000054101f507816 */ /* 0x000fe4000000001e */
[----:B------:R-:W-:Y:S01]  /*1ed80*/  @!P4 PRMT R30, R62, 0x5410, RZ ;  /* 0x000054103e1ec816 */ /* 0x000fe200000000ff */
[----:B------:R-:W-:Y:S01]  /*1ed90*/  IMAD.MOV.U32 R62, RZ, RZ, R127 ;  /* 0x000000ffff3e7224 */ /* 0x000fe200078e007f */
[C---:B------:R-:W-:Y:S02]  /*1eda0*/  LOP3.LUT R0, R4.reuse, 0xff, RZ, 0xc0, !PT ;  /* 0x000000ff04007812 */ /* 0x040fe400078ec0ff */
[----:B------:R-:W-:-:S02]  /*1edb0*/  LOP3.LUT R24, R4, 0xffff, RZ, 0xc0, !PT ;  /* 0x0000ffff04187812 */ /* 0x000fc400078ec0ff */
[--C-:B------:R-:W-:Y:S02]  /*1edc0*/  SHF.R.U32.HI R23, RZ, 0x10, R4.reuse ;  /* 0x00000010ff177819 */ /* 0x100fe40000011604 */
[----:B------:R-:W-:Y:S01]  /*1edd0*/  SHF.R.U32.HI R20, RZ, 0x18, R4 ;  /* 0x00000018ff147819 */ /* 0x000fe20000011604 */
[----:B------:R-:W-:Y:S01]  /*1ede0*/  IMAD.WIDE.U32 R4, R25, -0x2daee0ad, RZ ;  /* 0xd2511f5319047825 */ /* 0x000fe200078e00ff */
[----:B------:R-:W-:Y:S01]  /*1edf0*/  PRMT R39, R22, 0x7610, R39 ;  /* 0x0000761016277816 */ /* 0x000fe20000000027 */
[----:B------:R-:W-:Y:S01]  /*1ee00*/  @!P2 HADD2 R64, -R38.H0_H0, -RZ.H0_H0 ;  /* 0xa00000ff2640a230 */ /* 0x000fe20000000900 */
[----:B------:R-:W-:Y:S01]  /*1ee10*/  PRMT R40, R21, 0x7632, R40 ;  /* 0x0000763215287816 */ /* 0x000fe20000000028 */
[----:B------:R-:W-:Y:S01]  /*1ee20*/  IMAD.MOV.U32 R180, RZ, RZ, R126 ;  /* 0x000000ffffb47224 */ /* 0x000fe200078e007e */
[----:B------:R-:W-:Y:S01]  /*1ee30*/  F2FP.PACK_AB R27, R6, R7 ;  /* 0x00000007061b723e */ /* 0x000fe200000000ff */
[----:B------:R-:W-:Y:S02]  /*1ee40*/  IMAD.MOV.U32 R126, RZ, RZ, R95 ;  /* 0x000000ffff7e7224 */ /* 0x000fe400078e005f */
[----:B------:R-:W-:-:S02]  /*1ee50*/  IMAD.MOV.U32 R95, RZ, RZ, R191 ;  /* 0x000000ffff5f7224 */ /* 0x000fc400078e00bf */
[----:B------:R-:W-:Y:S01]  /*1ee60*/  IMAD.MOV.U32 R191, RZ, RZ, R211 ;  /* 0x000000ffffbf7224 */ /* 0x000fe200078e00d3 */
[----:B------:R-:W-:Y:S01]  /*1ee70*/  PRMT R211, R39, 0x5410, R38 ;  /* 0x0000541027d37816 */ /* 0x000fe20000000026 */
[----:B------:R-:W-:Y:S01]  /*1ee80*/  @!P0 HADD2 R59, -R40.H0_H0, -RZ.H0_H0 ;  /* 0xa00000ff283b8230 */ /* 0x000fe20000000900 */
[----:B------:R-:W-:Y:S01]  /*1ee90*/  @!P2 PRMT R38, R64, 0x5410, RZ ;  /* 0x000054104026a816 */ /* 0x000fe200000000ff */
[----:B------:R-:W-:Y:S01]  /*1eea0*/  IMAD.MOV.U32 R127, RZ, RZ, R94 ;  /* 0x000000ffff7f7224 */ /* 0x000fe200078e005e */
[----:B------:R-:W-:Y:S02]  /*1eeb0*/  PRMT R41, R21, 0x7610, R41 ;  /* 0x0000761015297816 */ /* 0x000fe40000000029 */
[----:B------:R-:W-:Y:S01]  /*1eec0*/  ISETP.GE.U32.AND P2, PT, R217, R0, PT ;  /* 0x00000000d900720c */ /* 0x000fe20003f46070 */
[----:B------:R-:W-:Y:S02]  /*1eed0*/  IMAD.MOV.U32 R94, RZ, RZ, R190 ;  /* 0x000000ffff5e7224 */ /* 0x000fe400078e00be */
[----:B------:R-:W-:Y:S01]  /*1eee0*/  IMAD.MOV.U32 R190, RZ, RZ, R199 ;  /* 0x000000ffffbe7224 */ /* 0x000fe200078e00c7 */
[----:B------:R-:W-:Y:S01]  /*1eef0*/  PRMT R199, R41, 0x5410, R40 ;  /* 0x0000541029c77816 */ /* 0x000fe20000000028 */
[----:B------:R-:W-:Y:S01]  /*1ef00*/  @!P1 HADD2 R63, -R41.H0_H0, -RZ.H0_H0 ;  /* 0xa00000ff293f9230 */ /* 0x000fe20000000900 */
[----:B------:R-:W-:Y:S01]  /*1ef10*/  @!P0 PRMT R40, R59, 0x5410, RZ ;  /* 0x000054103b288816 */ /* 0x000fe200000000ff */
[----:B------:R-:W-:-:S03]  /*1ef20*/  IMAD.MOV.U32 R59, RZ, RZ, R180 ;  /* 0x000000ffff3b7224 */ /* 0x000fc600078e00b4 */
[----:B------:R-:W-:Y:S01]  /*1ef30*/  @!P1 PRMT R41, R63, 0x5410, RZ ;  /* 0x000054103f299816 */ /* 0x000fe200000000ff */
[----:B------:R-:W-:Y:S01]  /*1ef40*/  IMAD.MOV.U32 R63, RZ, RZ, R53 ;  /* 0x000000ffff3f7224 */ /* 0x000fe200078e0035 */
[----:B------:R-:W-:-:S05]  /*1ef50*/  @!P6 HADD2 R43, -R32.H0_H0, -RZ.H0_H0 ;  /* 0xa00000ff202be230 */ /* 0x000fca0000000900 */
[----:B------:R-:W-:Y:S01]  /*1ef60*/  @!P6 PRMT R32, R43, 0x5410, RZ ;  /* 0x000054102b20e816 */ /* 0x000fe200000000ff */
[----:B------:R-:W-:Y:S02]  /*1ef70*/  @!P3 HADD2 R65, -R39.H0_H0, -RZ.H0_H0 ;  /* 0xa00000ff2741b230 */ /* 0x000fe40000000900 */
[----:B------:R-:W-:-:S03]  /*1ef80*/  @!P5 HADD2 R58, -R31.H0_H0, -RZ.H0_H0 ;  /* 0xa00000ff1f3ad230 */ /* 0x000fc60000000900 */
[----:B------:R-:W-:Y:S02]  /*1ef90*/  @!P3 PRMT R39, R65, 0x5410, RZ ;  /* 0x000054104127b816 */ /* 0x000fe400000000ff */
[----:B------:R-:W-:Y:S02]  /*1efa0*/  ISETP.GE.U32.AND P3, PT, R217, R20, PT ;  /* 0x00000014d900720c */ /* 0x000fe40003f66070 */
[----:B------:R-:W-:Y:S02]  /*1efb0*/  @!P5 PRMT R31, R58, 0x5410, RZ ;  /* 0x000054103a1fd816 */ /* 0x000fe400000000ff */
[----:B---3--:R-:W-:-:S05]  /*1efc0*/  LOP3.LUT R6, R5, R62, R10, 0x96, !PT ;  /* 0x0000003e05067212 */ /* 0x008fca00078e960a */
[----:B------:R-:W-:Y:S01]  /*1efd0*/  IMAD.WIDE.U32 R6, R6, -0x326172a9, RZ ;  /* 0xcd9e8d5706067825 */ /* 0x000fe200078e00ff */
[----:B--2---:R-:W-:-:S05]  /*1efe0*/  LOP3.LUT R0, R247, R233, R2, 0x96, !PT ;  /* 0x000000e9f7007212 */ /* 0x004fca00078e9602 */
[----:B-1----:R-:W-:Y:S01]  /*1eff0*/  IMAD.WIDE.U32 R8, R0, -0x2daee0ad, RZ ;  /* 0xd2511f5300087825 */ /* 0x002fe200078e00ff */
[----:B------:R-:W-:-:S04]  /*1f000*/  LOP3.LUT R0, R7, R226, R246, 0x96, !PT ;  /* 0x000000e207007212 */ /* 0x000fc800078e96f6 */
[----:B------:R-:W-:Y:S01]  /*1f010*/  LOP3.LUT R9, R9, R59, R4, 0x96, !PT ;  /* 0x0000003b09097212 */ /* 0x000fe200078e9604 */
[----:B------:R-:W-:-:S05]  /*1f020*/  IMAD.WIDE.U32 R4, R0, -0x2daee0ad, RZ ;  /* 0xd2511f5300047825 */ /* 0x000fca00078e00ff */
[----:B------:R-:W-:Y:S01]  /*1f030*/  LOP3.LUT R7, R5, R63, R8, 0x96, !PT ;  /* 0x0000003f05077212 */ /* 0x000fe200078e9608 */
[----:B------:R-:W-:-:S05]  /*1f040*/  IMAD.WIDE.U32 R8, R9, -0x326172a9, RZ ;  /* 0xcd9e8d5709087825 */ /* 0x000fca00078e00ff */
[----:B------:R-:W-:-:S05]  /*1f050*/  LOP3.LUT R0, R9, R228, R6, 0x96, !PT ;  /* 0x000000e409007212 */ /* 0x000fca00078e9606 */
[----:B------:R-:W-:-:S05]  /*1f060*/  IMAD.WIDE.U32 R10, R0, -0x2daee0ad, RZ ;  /* 0xd2511f53000a7825 */ /* 0x000fca00078e00ff */
[----:B------:R-:W-:Y:S01]  /*1f070*/  LOP3.LUT R0, R11, R224, R4, 0x96, !PT ;  /* 0x000000e00b007212 */ /* 0x000fe200078e9604 */
[----:B------:R-:W-:-:S04]  /*1f080*/  IMAD.WIDE.U32 R6, R7, -0x326172a9, RZ ;  /* 0xcd9e8d5707067825 */ /* 0x000fc800078e00ff */
[----:B------:R-:W-:-:S05]  /*1f090*/  IMAD.WIDE.U32 R4, R0, -0x326172a9, RZ ;  /* 0xcd9e8d5700047825 */ /* 0x000fca00078e00ff */
[----:B------:R-:W-:Y:S02]  /*1f0a0*/  LOP3.LUT R0, R5, R184, R6, 0x96, !PT ;  /* 0x000000b805007212 */ /* 0x000fe400078e9606 */
[----:B------:R-:W-:-:S04]  /*1f0b0*/  LOP3.LUT R6, R4, 0xff, RZ, 0xc0, !PT ;  /* 0x000000ff04067812 */ /* 0x000fc800078ec0ff */
[----:B------:R-:W-:Y:S02]  /*1f0c0*/  ISETP.GE.U32.AND P6, PT, R217, R6, PT ;  /* 0x00000006d900720c */ /* 0x000fe40003fc6070 */
[----:B------:R-:W-:Y:S02]  /*1f0d0*/  SHF.R.U32.HI R6, RZ, 0x10, R4 ;  /* 0x00000010ff067819 */ /* 0x000fe40000011604 */
[----:B------:R-:W-:Y:S02]  /*1f0e0*/  LOP3.LUT R9, R4, 0xffff, RZ, 0xc0, !PT ;  /* 0x0000ffff04097812 */ /* 0x000fe400078ec0ff */
[----:B------:R-:W-:Y:S02]  /*1f0f0*/  LOP3.LUT R7, R7, R218, R8, 0x96, !PT ;  /* 0x000000da07077212 */ /* 0x000fe400078e9608 */
[----:B------:R-:W-:Y:S02]  /*1f100*/  SHF.R.U32.HI R4, RZ, 0x18, R4 ;  /* 0x00000018ff047819 */ /* 0x000fe40000011604 */
[----:B------:R-:W-:Y:S01]  /*1f110*/  LOP3.LUT R5, R6, 0xff, RZ, 0xc0, !PT ;  /* 0x000000ff06057812 */ /* 0x000fe200078ec0ff */
[----:B------:R-:W1:Y:S01]  /*1f120*/  MUFU.EX2 R8, R68 ;  /* 0x0000004400087308 */ /* 0x000e620000000800 */
[----:B------:R-:W-:-:S02]  /*1f130*/  ISETP.GE.U32.AND P4, PT, R217, R4, PT ;  /* 0x00000004d900720c */ /* 0x000fc40003f86070 */
[----:B------:R-:W-:Y:S01]  /*1f140*/  ISETP.GE.U32.AND P1, PT, R217, R5, PT ;  /* 0x00000005d900720c */ /* 0x000fe20003f26070 */
[----:B------:R-:W-:-:S04]  /*1f150*/  IMAD.WIDE.U32 R4, R7, -0x2daee0ad, RZ ;  /* 0xd2511f5307047825 */ /* 0x000fc800078e00ff */
[----:B------:R-:W2:Y:S01]  /*1f160*/  MUFU.EX2 R7, R69 ;  /* 0x0000004500077308 */ /* 0x000ea20000000800 */
[C---:B------:R-:W-:Y:S02]  /*1f170*/  LOP3.LUT R21, R4.reuse, 0xff, RZ, 0xc0, !PT ;  /* 0x000000ff04157812 */ /* 0x040fe400078ec0ff */
[----:B------:R-:W-:Y:S02]  /*1f180*/  LOP3.LUT R22, R4, 0xffff, RZ, 0xc0, !PT ;  /* 0x0000ffff04167812 */ /* 0x000fe400078ec0ff */
[--C-:B------:R-:W-:Y:S02]  /*1f190*/  SHF.R.U32.HI R25, RZ, 0x10, R4.reuse ;  /* 0x00000010ff197819 */ /* 0x100fe40000011604 */
[----:B------:R-:W-:Y:S02]  /*1f1a0*/  SHF.R.U32.HI R20, RZ, 0x18, R4 ;  /* 0x00000018ff147819 */ /* 0x000fe40000011604 */
[----:B------:R-:W-:Y:S02]  /*1f1b0*/  LOP3.LUT R6, R5, R244, R10, 0x96, !PT ;  /* 0x000000f405067212 */ /* 0x000fe400078e960a */
[----:B------:R-:W-:-:S02]  /*1f1c0*/  LOP3.LUT R4, R23, 0xff, RZ, 0xc0, !PT ;  /* 0x000000ff17047812 */ /* 0x000fc400078ec0ff */
[----:B------:R-:W-:Y:S02]  /*1f1d0*/  SHF.R.U32.HI R5, RZ, 0x8, R24 ;  /* 0x00000008ff057819 */ /* 0x000fe40000011618 */
[----:B------:R-:W-:Y:S02]  /*1f1e0*/  ISETP.GE.U32.AND P5, PT, R217, R4, PT ;  /* 0x00000004d900720c */ /* 0x000fe40003fa6070 */
[----:B------:R-:W-:Y:S01]  /*1f1f0*/  LOP3.LUT R4, R5, 0xffff, RZ, 0xc0, !PT ;  /* 0x0000ffff05047812 */ /* 0x000fe200078ec0ff */
[----:B-1----:R-:W-:-:S03]  /*1f200*/  FADD.FTZ R5, R8, R26 ;  /* 0x0000001a08057221 */ /* 0x002fc60000010000 */
[----:B------:R-:W-:Y:S01]  /*1f210*/  ISETP.GE.U32.AND P0, PT, R217, R4, PT ;  /* 0x00000004d900720c */ /* 0x000fe20003f06070 */
[----:B--2---:R-:W-:-:S05]  /*1f220*/  FADD.FTZ R4, R7, R5 ;  /* 0x0000000507047221 */ /* 0x004fca0000010000 */
[----:B------:R1:W-:Y:S04]  /*1f230*/  STL [R1+0x74], R4 ;  /* 0x0000740401007387 */ /* 0x0003e80000100800 */
[----:B------:R-:W2:Y:S04]  /*1f240*/  LDL R53, [R1+0x124] ;  /* 0x0001240001357983 */ /* 0x000ea80000100800 */
[----:B------:R-:W3:Y:S01]  /*1f250*/  LDL R180, [R1+0xd4] ;  /* 0x0000d40001b47983 */ /* 0x000ee20000100800 */
[----:B------:R-:W-:Y:S01]  /*1f260*/  @!P2 HADD2 R71, -R27.H0_H0, -RZ.H0_H0 ;  /* 0xa00000ff1b47a230 */ /* 0x000fe20000000900 */
[----:B------:R-:W-:Y:S01]  /*1f270*/  PRMT R26, R27, 0x7632, R26 ;  /* 0x000076321b1a7816 */ /* 0x000fe2000000001a */
[----:B------:R-:W-:-:S02]  /*1f280*/  IMAD.MOV.U32 R246, RZ, RZ, R235 ;  /* 0x000000fffff67224 */ /* 0x000fc400078e00eb */
[----:B------:R-:W-:Y:S02]  /*1f290*/  IMAD.MOV.U32 R235, RZ, RZ, R177 ;  /* 0x000000ffffeb7224 */ /* 0x000fe400078e00b1 */
[----:B------:R-:W-:Y:S01]  /*1f2a0*/  IMAD.MOV.U32 R177, RZ, RZ, R198 ;  /* 0x000000ffffb17224 */ /* 0x000fe200078e00c6 */
[----:B------:R-:W-:Y:S01]  /*1f2b0*/  PRMT R198, R27, 0x5410, R26 ;  /* 0x000054101bc67816 */ /* 0x000fe2000000001a */
[----:B------:R-:W-:Y:S01]  /*1f2c0*/  @!P0 HADD2 R70, -R26.H0_H0, -RZ.H0_H0 ;  /* 0xa00000ff1a468230 */ /* 0x000fe20000000900 */
[----:B------:R-:W-:Y:S02]  /*1f2d0*/  @!P2 PRMT R27, R71, 0x5410, RZ ;  /* 0x00005410471ba816 */ /* 0x000fe400000000ff */
[----:B-1----:R-:W-:-:S04]  /*1f2e0*/  SHF.R.U32.HI R4, RZ, 0x8, R9 ;  /* 0x00000008ff047819 */ /* 0x002fc80000011609 */
[----:B------:R-:W-:-:S04]  /*1f2f0*/  LOP3.LUT R4, R4, 0xffff, RZ, 0xc0, !PT ;  /* 0x0000ffff04047812 */ /* 0x000fc800078ec0ff */
[----:B------:R-:W-:Y:S02]  /*1f300*/  ISETP.GE.U32.AND P2, PT, R217, R4, PT ;  /* 0x00000004d900720c */ /* 0x000fe40003f46070 */
[----:B------:R-:W-:Y:S02]  /*1f310*/  LOP3.LUT R4, R0, 0xff, RZ, 0xc0, !PT ;  /* 0x000000ff00047812 */ /* 0x000fe400078ec0ff */
[----:B------:R-:W-:Y:S02]  /*1f320*/  F2FP.PACK_AB R7, R7, R8 ;  /* 0x000000080707723e */ /* 0x000fe400000000ff */
[----:B------:R-:W-:Y:S02]  /*1f330*/  @!P0 PRMT R26, R70, 0x5410, RZ ;  /* 0x00005410461a8816 */ /* 0x000fe400000000ff */
[----:B------:R-:W-:Y:S02]  /*1f340*/  ISETP.GE.U32.AND P0, PT, R217, R4, PT ;  /* 0x00000004d900720c */ /* 0x000fe40003f06070 */
[----:B------:R-:W-:-:S02]  /*1f350*/  LOP3.LUT R4, R0, 0xffff, RZ, 0xc0, !PT ;  /* 0x0000ffff00047812 */ /* 0x000fc400078ec0ff */
[C---:B------:R-:W-:Y:S02]  /*1f360*/  PRMT R29, R7.reuse, 0x7610, R29 ;  /* 0x00007610071d7816 */ /* 0x040fe4000000001d */
[----:B------:R-:W-:Y:S02]  /*1f370*/  SHF.R.U32.HI R4, RZ, 0x8, R4 ;  /* 0x00000008ff047819 */ /* 0x000fe40000011604 */
[----:B------:R-:W-:Y:S01]  /*1f380*/  MOV R247, R172 ;  /* 0x000000ac00f77202 */ /* 0x000fe20000000f00 */
[----:B------:R-:W-:Y:S01]  /*1f390*/  @!P5 HADD2 R72, -R29.H0_H0, -RZ.H0_H0 ;  /* 0xa00000ff1d48d230 */ /* 0x000fe20000000900 */
[----:B------:R-:W-:Y:S01]  /*1f3a0*/  PRMT R28, R7, 0x7632, R28 ;  /* 0x00007632071c7816 */ /* 0x000fe2000000001c */
[----:B------:R-:W-:Y:S01]  /*1f3b0*/  IMAD.MOV.U32 R172, RZ, RZ, R178 ;  /* 0x000000ffffac7224 */ /* 0x000fe200078e00b2 */
[----:B------:R-:W-:Y:S01]  /*1f3c0*/  LOP3.LUT R4, R4, 0xffff, RZ, 0xc0, !PT ;  /* 0x0000ffff04047812 */ /* 0x000fe200078ec0ff */
[----:B------:R-:W-:Y:S01]  /*1f3d0*/  IMAD.MOV.U32 R178, RZ, RZ, R125 ;  /* 0x000000ffffb27224 */ /* 0x000fe200078e007d */
[----:B------:R-:W1:Y:S01]  /*1f3e0*/  MUFU.EX2 R5, R54 ;  /* 0x0000003600057308 */ /* 0x000e620000000800 */
[----:B------:R-:W-:Y:S01]  /*1f3f0*/  IMAD.MOV.U32 R125, RZ, RZ, R197 ;  /* 0x000000ffff7d7224 */ /* 0x000fe200078e00c5 */
[----:B------:R-:W-:-:S02]  /*1f400*/  PRMT R197, R29, 0x5410, R28 ;  /* 0x000054101dc57816 */ /* 0x000fc4000000001c */
[----:B------:R-:W-:Y:S02]  /*1f410*/  @!P5 PRMT R29, R72, 0x5410, RZ ;  /* 0x00005410481dd816 */ /* 0x000fe400000000ff */
[----:B------:R-:W-:Y:S02]  /*1f420*/  ISETP.GE.U32.AND P5, PT, R217, R4, PT ;  /* 0x00000004d900720c */ /* 0x000fe40003fa6070 */
[----:B------:R4:W1:Y:S01]  /*1f430*/  MUFU.EX2 R4, R55 ;  /* 0x0000003700047308 */ /* 0x0008620000000800 */
[C---:B------:R-:W-:Y:S02]  /*1f440*/  PRMT R11, R49.reuse, 0x7610, R11 ;  /* 0x00007610310b7816 */ /* 0x040fe4000000000b */
[----:B------:R-:W-:-:S03]  /*1f450*/  PRMT R10, R49, 0x7632, R10 ;  /* 0x00007632310a7816 */ /* 0x000fc6000000000a */
[----:B------:R-:W-:-:S05]  /*1f460*/  @!P0 HADD2 R74, -R11.H0_H0, -RZ.H0_H0 ;  /* 0xa00000ff0b4a8230 */ /* 0x000fca0000000900 */
[----:B------:R-:W-:Y:S01]  /*1f470*/  @!P5 HADD2 R75, -R10.H0_H0, -RZ.H0_H0 ;  /* 0xa00000ff0a4bd230 */ /* 0x000fe20000000900 */
[----:B----4-:R-:W-:Y:S02]  /*1f480*/  PRMT R55, R11, 0x5410, R10 ;  /* 0x000054100b377816 */ /* 0x010fe4000000000a */
[----:B------:R-:W-:Y:S02]  /*1f490*/  @!P0 PRMT R11, R74, 0x5410, RZ ;  /* 0x000054104a0b8816 */ /* 0x000fe400000000ff */
[----:B------:R-:W-:Y:S02]  /*1f4a0*/  ISETP.GE.U32.AND P0, PT, R217, R20, PT ;  /* 0x00000014d900720c */ /* 0x000fe40003f06070 */
[----:B------:R-:W-:Y:S01]  /*1f4b0*/  @!P5 PRMT R10, R75, 0x5410, RZ ;  /* 0x000054104b0ad816 */ /* 0x000fe200000000ff */
[----:B------:R-:W4:Y:S01]  /*1f4c0*/  MUFU.EX2 R7, R66 ;  /* 0x0000004200077308 */ /* 0x000f220000000800 */
[----:B--2---:R-:W-:-:S05]  /*1f4d0*/  IMAD.WIDE.U32 R8, R53, -0x326172a9, RZ ;  /* 0xcd9e8d5735087825 */ /* 0x004fca00078e00ff */
[----:B------:R-:W-:Y:S01]  /*1f4e0*/  LOP3.LUT R43, R3, R179, R8, 0x96, !PT ;  /* 0x000000b3032b7212 */ /* 0x000fe200078e9608 */
[----:B-1----:R-:W-:Y:S01]  /*1f4f0*/  FADD.FTZ R3, R5, R46 ;  /* 0x0000002e05037221 */ /* 0x002fe20000010000 */
[----:B---3--:R-:W-:-:S03]  /*1f500*/  LOP3.LUT R42, R180, R9, RZ, 0x3c, !PT ;  /* 0x00000009b42a7212 */ /* 0x008fc600078e3cff */
[----:B------:R-:W-:Y:S01]  /*1f510*/  FADD.FTZ R20, R4, R3 ;  /* 0x0000000304147221 */ /* 0x000fe20000010000 */
[--C-:B------:R-:W-:Y:S02]  /*1f520*/  SHF.R.U32.HI R3, RZ, 0x18, R0.reuse ;  /* 0x00000018ff037819 */ /* 0x100fe40000011600 */
[----:B------:R-:W-:Y:S02]  /*1f530*/  PRMT R9, R47, 0x7610, R9 ;  /* 0x000076102f097816 */ /* 0x000fe40000000009 */
[----:B------:R-:W-:Y:S02]  /*1f540*/  ISETP.GE.U32.AND P5, PT, R217, R3, PT ;  /* 0x00000003d900720c */ /* 0x000fe40003fa6070 */
[--C-:B------:R-:W-:Y:S01]  /*1f550*/  SHF.R.U32.HI R3, RZ, 0x10, R0.reuse ;  /* 0x00000010ff037819 */ /* 0x100fe20000011600 */
[----:B------:R-:W-:Y:S01]  /*1f560*/  @!P6 HADD2 R76, -R9.H0_H0, -RZ.H0_H0 ;  /* 0xa00000ff094ce230 */ /* 0x000fe20000000900 */
[----:B------:R-:W-:Y:S02]  /*1f570*/  PRMT R0, R47, 0x7632, R0 ;  /* 0x000076322f007816 */ /* 0x000fe40000000000 */
[----:B------:R-:W-:-:S02]  /*1f580*/  LOP3.LUT R3, R3, 0xff, RZ, 0xc0, !PT ;  /* 0x000000ff03037812 */ /* 0x000fc400078ec0ff */
[----:B------:R-:W-:Y:S02]  /*1f590*/  PRMT R54, R9, 0x5410, R0 ;  /* 0x0000541009367816 */ /* 0x000fe40000000000 */
[----:B------:R-:W-:Y:S02]  /*1f5a0*/  @!P6 PRMT R9, R76, 0x5410, RZ ;  /* 0x000054104c09e816 */ /* 0x000fe400000000ff */
[----:B------:R-:W-:Y:S02]  /*1f5b0*/  ISETP.GE.U32.AND P6, PT, R217, R3, PT ;  /* 0x00000003d900720c */ /* 0x000fe40003fc6070 */
[----:B------:R-:W-:Y:S01]  /*1f5c0*/  SHF.R.U32.HI R3, RZ, 0x8, R22 ;  /* 0x00000008ff037819 */ /* 0x000fe20000011616 */
[----:B------:R-:W-:Y:S01]  /*1f5d0*/  @!P2 HADD2 R77, -R0.H0_H0, -RZ.H0_H0 ;  /* 0xa00000ff004da230 */ /* 0x000fe20000000900 */
[----:B------:R-:W-:Y:S02]  /*1f5e0*/  F2FP.PACK_AB R8, R4, R5 ;  /* 0x000000050408723e */ /* 0x000fe400000000ff */
[----:B------:R-:W-:-:S02]  /*1f5f0*/  LOP3.LUT R3, R3, 0xffff, RZ, 0xc0, !PT ;  /* 0x0000ffff03037812 */ /* 0x000fc400078ec0ff */
[C---:B------:R-:W-:Y:S02]  /*1f600*/  PRMT R4, R48.reuse, 0x7610, R4 ;  /* 0x0000761030047816 */ /* 0x040fe40000000004 */
[----:B------:R-:W-:Y:S02]  /*1f610*/  @!P2 PRMT R0, R77, 0x5410, RZ ;  /* 0x000054104d00a816 */ /* 0x000fe400000000ff */
[----:B------:R-:W-:Y:S01]  /*1f620*/  ISETP.GE.U32.AND P2, PT, R217, R3, PT ;  /* 0x00000003d900720c */ /* 0x000fe20003f46070 */
[----:B------:R-:W-:Y:S01]  /*1f630*/  @!P1 HADD2 R78, -R4.H0_H0, -RZ.H0_H0 ;  /* 0xa00000ff044e9230 */ /* 0x000fe20000000900 */
[----:B------:R-:W-:Y:S02]  /*1f640*/  PRMT R3, R48, 0x7632, R3 ;  /* 0x0000763230037816 */ /* 0x000fe40000000003 */
[----:B------:R-:W-:Y:S02]  /*1f650*/  LOP3.LUT R5, R6, 0xff, RZ, 0xc0, !PT ;  /* 0x000000ff06057812 */ /* 0x000fe400078ec0ff */
[----:B------:R-:W-:-:S02]  /*1f660*/  PRMT R53, R4, 0x5410, R3 ;  /* 0x0000541004357816 */ /* 0x000fc40000000003 */
[----:B------:R-:W-:Y:S02]  /*1f670*/  @!P1 PRMT R4, R78, 0x5410, RZ ;  /* 0x000054104e049816 */ /* 0x000fe400000000ff */
[----:B------:R-:W-:Y:S02]  /*1f680*/  ISETP.GE.U32.AND P1, PT, R217, R5, PT ;  /* 0x00000005d900720c */ /* 0x000fe40003f26070 */
[----:B------:R-:W-:Y:S01]  /*1f690*/  LOP3.LUT R5, R6, 0xffff, RZ, 0xc0, !PT ;  /* 0x0000ffff06057812 */ /* 0x000fe200078ec0ff */
[----:B------:R-:W-:-:S03]  /*1f6a0*/  @!P4 HADD2 R79, -R3.H0_H0, -RZ.H0_H0 ;  /* 0xa00000ff034fc230 */ /* 0x000fc60000000900 */
[----:B------:R-:W-:-:S04]  /*1f6b0*/  SHF.R.U32.HI R5, RZ, 0x8, R5 ;  /* 0x00000008ff057819 */ /* 0x000fc80000011605 */
[----:B------:R-:W-:Y:S02]  /*1f6c0*/  LOP3.LUT R5, R5, 0xffff, RZ, 0xc0, !PT ;  /* 0x0000ffff05057812 */ /* 0x000fe400078ec0ff */
[----:B------:R-:W-:Y:S02]  /*1f6d0*/  @!P4 PRMT R3, R79, 0x5410, RZ ;  /* 0x000054104f03c816 */ /* 0x000fe400000000ff */
[----:B------:R-:W-:Y:S02]  /*1f6e0*/  ISETP.GE.U32.AND P4, PT, R217, R5, PT ;  /* 0x00000005d900720c */ /* 0x000fe40003f86070 */
[C---:B------:R-:W-:Y:S01]  /*1f6f0*/  PRMT R23, R8.reuse, 0x7610, R23 ;  /* 0x0000761008177816 */ /* 0x040fe20000000017 */
[----:B------:R-:W1:Y:S01]  /*1f700*/  MUFU.EX2 R5, R67 ;  /* 0x0000004300057308 */ /* 0x000e620000000800 */
[----:B------:R-:W-:Y:S01]  /*1f710*/  IMAD.MOV.U32 R179, RZ, RZ, R94 ;  /* 0x000000ffffb37224 */ /* 0x000fe200078e005e */
[----:B------:R-:W-:Y:S01]  /*1f720*/  PRMT R22, R8, 0x7632, R22 ;  /* 0x0000763208167816 */ /* 0x000fe20000000016 */
[----:B------:R-:W-:Y:S01]  /*1f730*/  IMAD.MOV.U32 R94, RZ, RZ, R189 ;  /* 0x000000ffff5e7224 */ /* 0x000fe200078e00bd */
[----:B------:R-:W-:Y:S01]  /*1f740*/  @!P1 HADD2 R84, -R23.H0_H0, -RZ.H0_H0 ;  /* 0xa00000ff17549230 */ /* 0x000fe20000000900 */
[----:B------:R-:W-:Y:S01]  /*1f750*/  IMAD.MOV.U32 R189, RZ, RZ, R190 ;  /* 0x000000ffffbd7224 */ /* 0x000fe200078e00be */
[----:B------:R-:W-:Y:S01]  /*1f760*/  LOP3.LUT R8, R25, 0xff, RZ, 0xc0, !PT ;  /* 0x000000ff19087812 */ /* 0x000fe200078ec0ff */
[----:B------:R-:W-:Y:S01]  /*1f770*/  IMAD.MOV.U32 R190, RZ, RZ, R114 ;  /* 0x000000ffffbe7224 */ /* 0x000fe200078e0072 */
[----:B------:R-:W-:-:S02]  /*1f780*/  PRMT R114, R23, 0x5410, R22 ;  /* 0x0000541017727816 */ /* 0x000fc40000000016 */
[----:B------:R-:W-:Y:S02]  /*1f790*/  @!P1 PRMT R23, R84, 0x5410, RZ ;  /* 0x0000541054179816 */ /* 0x000fe400000000ff */
[----:B------:R-:W-:Y:S01]  /*1f7a0*/  ISETP.GE.U32.AND P1, PT, R217, R8, PT ;  /* 0x00000008d900720c */ /* 0x000fe20003f26070 */
[----:B----4-:R-:W-:-:S04]  /*1f7b0*/  FADD.FTZ R8, R7, R20 ;  /* 0x0000001407087221 */ /* 0x010fc80000010000 */
[----:B-1----:R-:W-:-:S05]  /*1f7c0*/  FADD.FTZ R46, R5, R8 ;  /* 0x00000008052e7221 */ /* 0x002fca0000010000 */
[----:B------:R-:W-:Y:S04]  /*1f7d0*/  STL [R1+0x70], R46 ;  /* 0x0000702e01007387 */ /* 0x000fe80000100800 */
[----:B------:R-:W2:Y:S04]  /*1f7e0*/  LDL R69, [R1+0xc8] ;  /* 0x0000c80001457983 */ /* 0x000ea80000100800 */
[----:B------:R-:W-:Y:S04]  /*1f7f0*/  ST.E.U16 [R12.64+-0x100], R37 ;  /* 0xffff00250c007985 */ /* 0x000fe8000c101504 */
[----:B------:R1:W-:Y:S04]  /*1f800*/  ST.E.U16 [R12.64+-0xfe], R36 ;  /* 0xffff02240c007985 */ /* 0x0003e8000c101504 */
[----:B------:R-:W-:Y:S04]  /*1f810*/  ST.E.U16 [R18.64+-0x100], R35 ;  /* 0xffff002312007985 */ /* 0x000fe8000c101504 */
[----:B------:R-:W-:Y:S04]  /*1f820*/  ST.E.U16 [R18.64+-0xfe], R34 ;  /* 0xffff022212007985 */ /* 0x000fe8000c101504 */
[----:B------:R2:W-:Y:S01]  /*1f830*/  ST.E.U16 [R16.64+-0xfe], R10 ;  /* 0xffff020a10007985 */ /* 0x0005e2000c101504 */
[----:B-1----:R-:W-:Y:S01]  /*1f840*/  IMAD.WIDE.U32 R36, R42, -0x2daee0ad, RZ ;  /* 0xd2511f532a247825 */ /* 0x002fe200078e00ff */
[----:B------:R-:W-:Y:S01]  /*1f850*/  F2FP.PACK_AB R5, R5, R7 ;  /* 0x000000070505723e */ /* 0x000fe200000000ff */
[----:B------:R-:W-:-:S02]  /*1f860*/  @!P4 HADD2 R85, -R22.H0_H0, -RZ.H0_H0 ;  /* 0xa00000ff1655c230 */ /* 0x000fc40000000900 */
[----:B------:R-:W-:Y:S01]  /*1f870*/  IMAD.MOV.U32 R180, RZ, RZ, R95 ;  /* 0x000000ffffb47224 */ /* 0x000fe200078e005f */
[----:B--2---:R-:W-:Y:S02]  /*1f880*/  LOP3.LUT R10, R37, R69, R14, 0x96, !PT ;  /* 0x00000045250a7212 */ /* 0x004fe400078e960e */
[----:B------:R-:W2:Y:S01]  /*1f890*/  LDL.LU.64 R14, [R1+0x1b8] ;  /* 0x0001b800010e7983 */ /* 0x000ea20000300a00 */
[----:B------:R-:W-:Y:S01]  /*1f8a0*/  IMAD.MOV.U32 R95, RZ, RZ, R188 ;  /* 0x000000ffff5f7224 */ /* 0x000fe200078e00bc */
[C---:B------:R-:W-:Y:S01]  /*1f8b0*/  PRMT R25, R5.reuse, 0x7610, R25 ;  /* 0x0000761005197816 */ /* 0x040fe20000000019 */
[----:B------:R-:W-:Y:S01]  /*1f8c0*/  IMAD.MOV.U32 R188, RZ, RZ, R191 ;  /* 0x000000ffffbc7224 */ /* 0x000fe200078e00bf */
[----:B------:R-:W-:Y:S01]  /*1f8d0*/  PRMT R24, R5, 0x7632, R24 ;  /* 0x0000763205187816 */ /* 0x000fe20000000018 */
[----:B------:R-:W-:Y:S01]  /*1f8e0*/  IMAD.MOV.U32 R65, RZ, RZ, R175 ;  /* 0x000000ffff417224 */ /* 0x000fe200078e00af */
[----:B------:R-:W-:Y:S01]  /*1f8f0*/  MOV R191, R186 ;  /* 0x000000ba00bf7202 */ /* 0x000fe20000000f00 */
[----:B------:R-:W-:Y:S01]  /*1f900*/  IMAD.MOV.U32 R175, RZ, RZ, R185 ;  /* 0x000000ffffaf7224 */ /* 0x000fe200078e00b9 */
[----:B------:R-:W-:Y:S01]  /*1f910*/  SHF.R.U32.HI R5, RZ, 0x18, R6 ;  /* 0x00000018ff057819 */ /* 0x000fe20000011606 */
[----:B------:R-:W-:Y:S01]  /*1f920*/  @!P3 HADD2 R73, -R28.H0_H0, -RZ.H0_H0 ;  /* 0xa00000ff1c49b230 */ /* 0x000fe20000000900 */
[----:B------:R-:W-:Y:S01]  /*1f930*/  MUFU.EX2 R186, R56 ;  /* 0x0000003800ba7308 */ /* 0x000fe20000000800 */
[----:B------:R-:W-:Y:S01]  /*1f940*/  @!P4 PRMT R22, R85, 0x5410, RZ ;  /* 0x000054105516c816 */ /* 0x000fe200000000ff */
[----:B------:R-:W-:Y:S01]  /*1f950*/  IMAD.MOV.U32 R68, RZ, RZ, R184 ;  /* 0x000000ffff447224 */ /* 0x000fe200078e00b8 */
[----:B------:R-:W-:-:S05]  /*1f960*/  ISETP.GE.U32.AND P4, PT, R217, R5, PT ;  /* 0x00000005d900720c */ /* 0x000fca0003f86070 */
[----:B------:R-:W1:Y:S01]  /*1f970*/  MUFU.EX2 R185, R57 ;  /* 0x0000003900b97308 */ /* 0x000e620000000800 */
[----:B------:R-:W-:Y:S02]  /*1f980*/  @!P3 PRMT R28, R73, 0x5410, RZ ;  /* 0x00005410491cb816 */ /* 0x000fe400000000ff */
[----:B------:R-:W-:-:S05]  /*1f990*/  ISETP.GE.U32.AND P3, PT, R217, R21, PT ;  /* 0x00000015d900720c */ /* 0x000fca0003f66070 */
[----:B------:R-:W3:Y:S08]  /*1f9a0*/  MUFU.EX2 R5, R60 ;  /* 0x0000003c00057308 */ /* 0x000ef00000000800 */
[----:B------:R-:W4:Y:S01]  /*1f9b0*/  MUFU.EX2 R184, R61 ;  /* 0x0000003d00b87308 */ /* 0x000f220000000800 */
[----:B------:R-:W-:Y:S01]  /*1f9c0*/  IMAD.MOV.U32 R181, RZ, RZ, R246 ;  /* 0x000000ffffb57224 */ /* 0x000fe200078e00f6 */
[----:B-1----:R-:W-:Y:S01]  /*1f9d0*/  F2FP.PACK_AB R7, R185, R186 ;  /* 0x000000bab907723e */ /* 0x002fe200000000ff */
[----:B------:R-:W-:Y:S01]  /*1f9e0*/  IMAD.MOV.U32 R246, RZ, RZ, R126 ;  /* 0x000000fffff67224 */ /* 0x000fe200078e007e */
[----:B------:R-:W-:Y:S01]  /*1f9f0*/  SHF.R.U32.HI R6, RZ, 0x10, R6 ;  /* 0x00000010ff067819 */ /* 0x000fe20000011606 */
[----:B------:R-:W-:Y:S01]  /*1fa00*/  IMAD.MOV.U32 R126, RZ, RZ, R172 ;  /* 0x000000ffff7e7224 */ /* 0x000fe200078e00ac */
[----:B------:R-:W-:Y:S01]  /*1fa10*/  F2FP.PACK_AB R8, R44, R45 ;  /* 0x0000002d2c08723e */ /* 0x000fe200000000ff */
[----:B------:R-:W-:Y:S01]  /*1fa20*/  IMAD.MOV.U32 R172, RZ, RZ, R176 ;  /* 0x000000ffffac7224 */ /* 0x000fe200078e00b0 */
[----:B------:R-:W-:Y:S01]  /*1fa30*/  @!P3 HADD2 R86, -R25.H0_H0, -RZ.H0_H0 ;  /* 0xa00000ff1956b230 */ /* 0x000fe20000000900 */
[----:B------:R-:W-:Y:S01]  /*1fa40*/  IMAD.MOV.U32 R64, RZ, RZ, R174 ;  /* 0x000000ffff407224 */ /* 0x000fe200078e00ae */
[----:B------:R-:W-:Y:S01]  /*1fa50*/  MOV R176, R177 ;  /* 0x000000b100b07202 */ /* 0x000fe20000000f00 */
[----:B------:R-:W-:Y:S01]  /*1fa60*/  IMAD.MOV.U32 R174, RZ, RZ, R187 ;  /* 0x000000ffffae7224 */ /* 0x000fe200078e00bb */
[C---:B------:R-:W-:Y:S01]  /*1fa70*/  PRMT R21, R7.reuse, 0x7610, R21 ;  /* 0x0000761007157816 */ /* 0x040fe20000000015 */
[----:B------:R-:W-:Y:S01]  /*1fa80*/  IMAD.MOV.U32 R177, RZ, RZ, R125 ;  /* 0x000000ffffb17224 */ /* 0x000fe200078e007d */
[----:B------:R-:W-:Y:S01]  /*1fa90*/  PRMT R20, R7, 0x7632, R20 ;  /* 0x0000763207147816 */ /* 0x000fe20000000014 */
[----:B---3--:R-:W-:Y:S01]  /*1faa0*/  FADD.FTZ R187, R5, R52 ;  /* 0x0000003405bb7221 */ /* 0x008fe20000010000 */
[----:B------:R-:W-:Y:S01]  /*1fab0*/  LOP3.LUT R6, R6, 0xff, RZ, 0xc0, !PT ;  /* 0x000000ff06067812 */ /* 0x000fe200078ec0ff */
[----:B------:R-:W-:Y:S01]  /*1fac0*/  IMAD.MOV.U32 R125, RZ, RZ, R113 ;  /* 0x000000ffff7d7224 */ /* 0x000fe200078e0071 */
[----:B----4-:R-:W-:-:S02]  /*1fad0*/  F2FP.PACK_AB R7, R184, R5 ;  /* 0x00000005b807723e */ /* 0x010fc400000000ff */
[----:B------:R-:W-:Y:S02]  /*1fae0*/  PRMT R5, R8, 0x7632, R5 ;  /* 0x0000763208057816 */ /* 0x000fe40000000005 */
[----:B------:R-:W-:Y:S02]  /*1faf0*/  PRMT R113, R25, 0x5410, R24 ;  /* 0x0000541019717816 */ /* 0x000fe40000000018 */
[----:B------:R-:W-:Y:S02]  /*1fb00*/  @!P3 PRMT R25, R86, 0x5410, RZ ;  /* 0x000054105619b816 */ /* 0x000fe400000000ff */
[----:B------:R-:W-:Y:S01]  /*1fb10*/  ISETP.GE.U32.AND P3, PT, R217, R6, PT ;  /* 0x00000006d900720c */ /* 0x000fe20003f66070 */
[----:B------:R-:W-:Y:S01]  /*1fb20*/  @!P5 HADD2 R92, -R5.H0_H0, -RZ.H0_H0 ;  /* 0xa00000ff055cd230 */ /* 0x000fe20000000900 */
[----:B------:R-:W-:Y:S01]  /*1fb30*/  PRMT R6, R8, 0x7610, R6 ;  /* 0x0000761008067816 */ /* 0x000fe20000000006 */
[----:B------:R-:W-:-:S03]  /*1fb40*/  IMAD.WIDE.U32 R34, R10, -0x326172a9, RZ ;  /* 0xcd9e8d570a227825 */ /* 0x000fc600078e00ff */
[----:B------:R-:W-:Y:S01]  /*1fb50*/  PRMT R52, R6, 0x5410, R5 ;  /* 0x0000541006347816 */ /* 0x000fe20000000005 */
[----:B------:R-:W-:Y:S01]  /*1fb60*/  @!P6 HADD2 R93, -R6.H0_H0, -RZ.H0_H0 ;  /* 0xa00000ff065de230 */ /* 0x000fe20000000900 */
[----:B------:R-:W-:Y:S01]  /*1fb70*/  @!P5 PRMT R5, R92, 0x5410, RZ ;  /* 0x000054105c05d816 */ /* 0x000fe200000000ff */
[----:B------:R1:W-:Y:S03]  /*1fb80*/  ST.E.U16 [R16.64+-0x100], R11 ;  /* 0xffff000b10007985 */ /* 0x0003e6000c101504 */
[----:B------:R-:W-:Y:S01]  /*1fb90*/  @!P6 PRMT R6, R93, 0x5410, RZ ;  /* 0x000054105d06e816 */ /* 0x000fe200000000ff */
[----:B-1----:R-:W-:Y:S01]  /*1fba0*/  IMAD.WIDE.U32 R10, R43, -0x2daee0ad, RZ ;  /* 0xd2511f532b0a7825 */ /* 0x002fe200078e00ff */
[C---:B------:R-:W-:Y:S02]  /*1fbb0*/  PRMT R8, R7.reuse, 0x7610, R8 ;  /* 0x0000761007087816 */ /* 0x040fe40000000008 */
[----:B------:R-:W-:Y:S01]  /*1fbc0*/  PRMT R7, R7, 0x7632, R7 ;  /* 0x0000763207077816 */ /* 0x000fe20000000007 */
[----:B------:R-:W-:-:S02]  /*1fbd0*/  IMAD.MOV.U32 R58, RZ, RZ, R180 ;  /* 0x000000ffff3a7224 */ /* 0x000fc400078e00b4 */
[----:B------:R-:W-:Y:S01]  /*1fbe0*/  IMAD.MOV.U32 R180, RZ, RZ, R247 ;  /* 0x000000ffffb47224 */ /* 0x000fe200078e00f7 */
[----:B------:R-:W-:Y:S01]  /*1fbf0*/  @!P3 HADD2 R91, -R8.H0_H0, -RZ.H0_H0 ;  /* 0xa00000ff085bb230 */ /* 0x000fe20000000900 */
[----:B------:R-:W-:Y:S01]  /*1fc00*/  IMAD.MOV.U32 R247, RZ, RZ, R235 ;  /* 0x000000fffff77224 */ /* 0x000fe200078e00eb */
[----:B------:R-:W-:Y:S01]  /*1fc10*/  @!P4 HADD2 R90, -R7.H0_H0, -RZ.H0_H0 ;  /* 0xa00000ff075ac230 */ /* 0x000fe20000000900 */
[----:B------:R-:W-:Y:S02]  /*1fc20*/  IMAD.MOV.U32 R67, RZ, RZ, R68 ;  /* 0x000000ffff437224 */ /* 0x000fe400078e0044 */
[----:B------:R-:W-:Y:S02]  /*1fc30*/  IMAD.MOV.U32 R235, RZ, RZ, R173 ;  /* 0x000000ffffeb7224 */ /* 0x000fe400078e00ad */
[----:B------:R-:W-:Y:S02]  /*1fc40*/  IMAD.MOV.U32 R173, RZ, RZ, R124 ;  /* 0x000000ffffad7224 */ /* 0x000fe400078e007c */
[----:B------:R-:W-:Y:S01]  /*1fc50*/  IMAD.MOV.U32 R124, RZ, RZ, R112 ;  /* 0x000000ffff7c7224 */ /* 0x000fe200078e0070 */
[----:B------:R-:W-:-:S02]  /*1fc60*/  PRMT R112, R8, 0x5410, R7 ;  /* 0x0000541008707816 */ /* 0x000fc40000000007 */
[----:B------:R-:W-:Y:S02]  /*1fc70*/  @!P3 PRMT R8, R91, 0x5410, RZ ;  /* 0x000054105b08b816 */ /* 0x000fe400000000ff */
[----:B------:R-:W-:Y:S01]  /*1fc80*/  @!P4 PRMT R7, R90, 0x5410, RZ ;  /* 0x000054105a07c816 */ /* 0x000fe200000000ff */
[----:B--2---:R1:W-:Y:S04]  /*1fc90*/  ST.E.U16 [R14.64+-0xfe], R5 ;  /* 0xffff02050e007985 */ /* 0x0043e8000c101504 */
[----:B------:R2:W-:Y:S04]  /*1fca0*/  ST.E.U16 [R14.64+-0x100], R6 ;  /* 0xffff00060e007985 */ /* 0x0005e8000c101504 */
[----:B------:R-:W-:Y:S04]  /*1fcb0*/  ST.E.U16 [R12.64+-0xf0], R33 ;  /* 0xffff10210c007985 */ /* 0x000fe8000c101504 */
[----:B------:R3:W-:Y:S01]  /*1fcc0*/  ST.E.U16 [R12.64+-0xee], R32 ;  /* 0xffff12200c007985 */ /* 0x0007e2000c101504 */
[----:B-1----:R-:W-:-:S02]  /*1fcd0*/  LOP3.LUT R5, R35, R233, R2, 0x96, !PT ;  /* 0x000000e923057212 */ /* 0x002fc400078e9602 */
[----:B--2---:R-:W-:-:S03]  /*1fce0*/  LOP3.LUT R6, R11, R62, R36, 0x96, !PT ;  /* 0x0000003e0b067212 */ /* 0x004fc600078e9624 */
[----:B---3--:R-:W-:-:S05]  /*1fcf0*/  IMAD.WIDE.U32 R32, R5, -0x2daee0ad, RZ ;  /* 0xd2511f5305207825 */ /* 0x008fca00078e00ff */
[----:B------:R-:W-:Y:S01]  /*1fd00*/  LOP3.LUT R5, R33, R59, R10, 0x96, !PT ;  /* 0x0000003b21057212 */ /* 0x000fe200078e960a */
[----:B------:R-:W-:-:S04]  /*1fd10*/  IMAD.WIDE.U32 R10, R6, -0x326172a9, RZ ;  /* 0xcd9e8d57060a7825 */ /* 0x000fc800078e00ff */
[----:B------:R-:W-:Y:S01]  /*1fd20*/  IMAD.WIDE.U32 R48, R5, -0x326172a9, RZ ;  /* 0xcd9e8d5705307825 */ /* 0x000fe200078e00ff */
[----:B------:R-:W-:Y:S01]  /*1fd30*/  LOP3.LUT R5, R11, R226, R34, 0x96, !PT ;  /* 0x000000e20b057212 */ /* 0x000fe200078e9622 */
[----:B------:R-:W-:Y:S03]  /*1fd40*/  ST.E.U16 [R18.64+-0xf0], R31 ;  /* 0xffff101f12007985 */ /* 0x000fe6000c101504 */
[----:B------:R-:W-:Y:S01]  /*1fd50*/  LOP3.LUT R6, R49, R228, R10, 0x96, !PT ;  /* 0x000000e431067212 */ /* 0x000fe200078e960a */
[----:B------:R-:W-:Y:S04]  /*1fd60*/  ST.E.U16 [R18.64+-0xee], R30 ;  /* 0xffff121e12007985 */ /* 0x000fe8000c101504 */
[----:B------:R-:W-:Y:S01]  /*1fd70*/  ST.E.U16 [R16.64+-0xf0], R9 ;  /* 0xffff100910007985 */ /* 0x000fe2000c101504 */
[----:B------:R-:W-:-:S03]  /*1fd80*/  IMAD.WIDE.U32 R42, R6, -0x2daee0ad, RZ ;  /* 0xd2511f53062a7825 */ /* 0x000fc600078e00ff */
[----:B------:R-:W-:Y:S04]  /*1fd90*/  ST.E.U16 [R16.64+-0xee], R0 ;  /* 0xffff120010007985 */ /* 0x000fe8000c101504 */
[----:B------:R1:W-:Y:S04]  /*1fda0*/  ST.E.U16 [R14.64+-0xf0], R4 ;  /* 0xffff10040e007985 */ /* 0x0003e8000c101504 */
[----:B------:R2:W-:Y:S04]  /*1fdb0*/  ST.E.U16 [R14.64+-0xee], R3 ;  /* 0xffff12030e007985 */ /* 0x0005e8000c101504 */
[----:B------:R-:W-:Y:S01]  /*1fdc0*/  ST.E.U16 [R12.64+-0xe0], R39 ;  /* 0xffff20270c007985 */ /* 0x000fe2000c101504 */
[----:B-1----:R-:W-:-:S05]  /*1fdd0*/  IMAD.WIDE.U32 R4, R5, -0x2daee0ad, RZ ;  /* 0xd2511f5305047825 */ /* 0x002fca00078e00ff */
[----:B------:R-:W-:Y:S02]  /*1fde0*/  LOP3.LUT R0, R43, R224, R4, 0x96, !PT ;  /* 0x000000e02b007212 */ /* 0x000fe400078e9604 */
[----:B------:R-:W-:-:S03]  /*1fdf0*/  LOP3.LUT R6, R5, R63, R32, 0x96, !PT ;  /* 0x0000003f05067212 */ /* 0x000fc600078e9620 */
[----:B------:R-:W-:Y:S01]  /*1fe00*/  IMAD.WIDE.U32 R4, R0, -0x326172a9, RZ ;  /* 0xcd9e8d5700047825 */ /* 0x000fe200078e00ff */
[----:B------:R-:W-:Y:S04]  /*1fe10*/  ST.E.U16 [R12.64+-0xde], R38 ;  /* 0xffff22260c007985 */ /* 0x000fe8000c101504 */
[C---:B------:R-:W-:Y:S01]  /*1fe20*/  LOP3.LUT R0, R4.reuse, 0xffff, RZ, 0xc0, !PT ;  /* 0x0000ffff04007812 */ /* 0x040fe200078ec0ff */
[----:B------:R-:W-:Y:S03]  /*1fe30*/  ST.E.U16 [R18.64+-0xe0], R41 ;  /* 0xffff202912007985 */ /* 0x000fe6000c101504 */
[----:B--2---:R-:W-:Y:S01]  /*1fe40*/  SHF.R.U32.HI R3, RZ, 0x8, R0 ;  /* 0x00000008ff037819 */ /* 0x004fe20000011600 */
[----:B------:R1:W-:Y:S01]  /*1fe50*/  ST.E.U16 [R18.64+-0xde], R40 ;  /* 0xffff222812007985 */ /* 0x0003e2000c101504 */
[----:B------:R-:W-:-:S04]  /*1fe60*/  LOP3.LUT R0, R4, 0xff, RZ, 0xc0, !PT ;  /* 0x000000ff04007812 */ /* 0x000fc800078ec0ff */
[----:B------:R-:W-:Y:S02]  /*1fe70*/  PRMT R43, R0, 0x5410, R3 ;  /* 0x00005410002b7816 */ /* 0x000fe40000000003 */
[----:B------:R-:W-:Y:S01]  /*1fe80*/  SHF.R.U32.HI R3, RZ, 0x10, R4 ;  /* 0x00000010ff037819 */ /* 0x000fe20000011604 */
[----:B------:R-:W-:Y:S04]  /*1fe90*/  ST.E.U16 [R16.64+-0xe0], R23 ;  /* 0xffff201710007985 */ /* 0x000fe8000c101504 */
[----:B------:R-:W-:Y:S04]  /*1fea0*/  ST.E.U16 [R16.64+-0xde], R22 ;  /* 0xffff221610007985 */ /* 0x000fe8000c101504 */
[----:B------:R2:W-:Y:S01]  /*1feb0*/  ST.E.U16 [R14.64+-0xe0], R8 ;  /* 0xffff20080e007985 */ /* 0x0005e2000c101504 */
[----:B-1----:R-:W-:-:S05]  /*1fec0*/  IMAD.WIDE.U32 R40, R6, -0x326172a9, RZ ;  /* 0xcd9e8d5706287825 */ /* 0x002fca00078e00ff */
[----:B------:R-:W-:Y:S02]  /*1fed0*/  LOP3.LUT R0, R5, R67, R40, 0x96, !PT ;  /* 0x0000004305007212 */ /* 0x000fe400078e9628 */
[----:B------:R-:W-:Y:S02]  /*1fee0*/  LOP3.LUT R5, R3, 0xff, RZ, 0xc0, !PT ;  /* 0x000000ff03057812 */ /* 0x000fe400078ec0ff */
[----:B------:R-:W-:Y:S01]  /*1fef0*/  LOP3.LUT R3, R0, 0xffff, RZ, 0xc0, !PT ;  /* 0x0000ffff00037812 */ /* 0x000fe200078ec0ff */
[----:B------:R1:W-:Y:S01]  /*1ff00*/  ST.E.U16 [R14.64+-0xde], R7 ;  /* 0xffff22070e007985 */ /* 0x0003e2000c101504 */
[----:B------:R-:W-:Y:S02]  /*1ff10*/  SHF.R.U32.HI R6, RZ, 0x18, R0 ;  /* 0x00000018ff067819 */ /* 0x000fe40000011600 */
[----:B--2---:R-:W-:Y:S02]  /*1ff20*/  SHF.R.U32.HI R8, RZ, 0x18, R4 ;  /* 0x00000018ff087819 */ /* 0x004fe40000011604 */
[----:B------:R-:W-:-:S02]  /*1ff30*/  SHF.R.U32.HI R4, RZ, 0x10, R0 ;  /* 0x00000010ff047819 */ /* 0x000fc40000011600 */
[----:B------:R-:W-:Y:S02]  /*1ff40*/  PRMT R5, R5, 0x5410, R8 ;  /* 0x0000541005057816 */ /* 0x000fe40000000008 */
[----:B-1----:R-:W-:Y:S02]  /*1ff50*/  LOP3.LUT R7, R0, 0xff, RZ, 0xc0, !PT ;  /* 0x000000ff00077812 */ /* 0x002fe400078ec0ff */
[----:B------:R-:W-:Y:S02]  /*1ff60*/  SHF.R.U32.HI R0, RZ, 0x8, R3 ;  /* 0x00000008ff007819 */ /* 0x000fe40000011603 */
[----:B------:R-:W-:Y:S02]  /*1ff70*/  LOP3.LUT R3, R4, 0xff, RZ, 0xc0, !PT ;  /* 0x000000ff04037812 */ /* 0x000fe400078ec0ff */
[----:B------:R-:W-:Y:S02]  /*1ff80*/  PRMT R0, R7, 0x5410, R0 ;  /* 0x0000541007007816 */ /* 0x000fe40000000000 */
[----:B------:R-:W-:-:S03]  /*1ff90*/  PRMT R3, R3, 0x5410, R6 ;  /* 0x0000541003037816 */ /* 0x000fc60000000006 */
[----:B------:R-:W-:-:S05]  /*1ffa0*/  HSET2.LE.AND R0, R0, R221, PT ;  /* 0x000000dd00007233 */ /* 0x000fca0003803000 */
[----:B------:R-:W-:Y:S01]  /*1ffb0*/  LOP3.LUT R4, R55, R0, RZ, 0xc0, !PT ;  /* 0x0000000037047212 */ /* 0x000fe200078ec0ff */
[--C-:B------:R-:W-:Y:S02]  /*1ffc0*/  HSET2.LE.AND R0, R3, R221.reuse, PT ;  /* 0x000000dd03007233 */ /* 0x100fe40003803000 */
[----:B------:R-:W-:-:S03]  /*1ffd0*/  HSET2.LE.AND R7, R5, R221, PT ;  /* 0x000000dd05077233 */ /* 0x000fc60003803000 */
[----:B------:R-:W-:Y:S02]  /*1ffe0*/  LOP3.LUT R5, R52, R0, RZ, 0xc0, !PT ;  /* 0x0000000034057212 */ /* 0x000fe400078ec0ff */
[----:B------:R-:W2:Y:S01]  /*1fff0*/  LDL.LU R52, [R1+0x40] ;  /* 0x0000400001347983 */ /* 0x000ea20000300800 */
[----:B------:R-:W-:Y:S02]  /*20000*/  @!P2 HADD2 R87, -R24.H0_H0, -RZ.H0_H0 ;  /* 0xa00000ff1857a230 */ /* 0x000fe40000000900 */
[----:B------:R-:W-:Y:S02]  /*20010*/  @!P1 HADD2 R88, -R21.H0_H0, -RZ.H0_H0 ;  /* 0xa00000ff15589230 */ /* 0x000fe40000000900 */
[----:B------:R-:W-:Y:S01]  /*20020*/  @!P0 HADD2 R89, -R20.H0_H0, -RZ.H0_H0 ;  /* 0xa00000ff14598230 */ /* 0x000fe20000000900 */
[----:B------:R-:W-:Y:S01]  /*20030*/  IMAD.MOV.U32 R182, RZ, RZ, R179 ;  /* 0x000000ffffb67224 */ /* 0x000fe200078e00b3 */
[----:B------:R-:W-:Y:S01]  /*20040*/  @!P2 PRMT R24, R87, 0x5410, RZ ;  /* 0x000054105718a816 */ /* 0x000fe200000000ff */
[----:B------:R-:W-:Y:S01]  /*20050*/  IMAD.MOV.U32 R179, RZ, RZ, R127 ;  /* 0x000000ffffb37224 */ /* 0x000fe200078e007f */
[----:B------:R-:W-:-:S02]  /*20060*/  PRMT R127, R21, 0x5410, R20 ;  /* 0x00005410157f7816 */ /* 0x000fc40000000014 */
[----:B------:R-:W-:Y:S02]  /*20070*/  @!P1 PRMT R21, R88, 0x5410, RZ ;  /* 0x0000541058159816 */ /* 0x000fe400000000ff */
[----:B------:R-:W-:Y:S01]  /*20080*/  @!P0 PRMT R20, R89, 0x5410, RZ ;  /* 0x0000541059148816 */ /* 0x000fe200000000ff */
[----:B------:R-:W-:Y:S04]  /*20090*/  ST.E.U16 [R12.64+-0xd0], R27 ;  /* 0xffff301b0c007985 */ /* 0x000fe8000c101504 */
[----:B------:R-:W-:Y:S04]  /*200a0*/  ST.E.U16 [R12.64+-0xce], R26 ;  /* 0xffff321a0c007985 */ /* 0x000fe8000c101504 */
[----:B------:R-:W-:Y:S04]  /*200b0*/  ST.E.U16 [R18.64+-0xd0], R29 ;  /* 0xffff301d12007985 */ /* 0x000fe8000c101504 */
[----:B------:R-:W-:Y:S04]  /*200c0*/  ST.E.U16 [R18.64+-0xce], R28 ;  /* 0xffff321c12007985 */ /* 0x000fe8000c101504 */
[----:B------:R-:W-:Y:S04]  /*200d0*/  ST.E.U16 [R16.64+-0xd0], R25 ;  /* 0xffff301910007985 */ /* 0x000fe8000c101504 */
[----:B------:R-:W-:Y:S04]  /*200e0*/  ST.E.U16 [R16.64+-0xce], R24 ;  /* 0xffff321810007985 */ /* 0x000fe8000c101504 */
[----:B------:R-:W-:Y:S04]  /*200f0*/  ST.E.U16 [R14.64+-0xd0], R21 ;  /* 0xffff30150e007985 */ /* 0x000fe8000c101504 */
[----:B------:R1:W-:Y:S04]  /*20100*/  ST.E.U16 [R14.64+-0xce], R20 ;  /* 0xffff32140e007985 */ /* 0x0003e8000c101504 */
[----:B------:R-:W3:Y:S04]  /*20110*/  LDSM.16.MT88.4 R36, [R201+0xa000] ;  /* 0x00a00000c924783b */ /* 0x000ee80000004200 */
[----:B------:R-:W4:Y:S04]  /*20120*/  LDSM.16.MT88.4 R28, [R203+0xa000] ;  /* 0x00a00000cb1c783b */ /* 0x000f280000004200 */
[----:B------:R-:W4:Y:S04]  /*20130*/  LDSM.16.MT88.4 R24, [R206+0xa000] ;  /* 0x00a00000ce18783b */ /* 0x000f280000004200 */
[----:B------:R-:W4:Y:S04]  /*20140*/  LDSM.16.MT88.4 R20, [R205+0xa000] ;  /* 0x00a00000cd14783b */ /* 0x000f280000004200 */
[----:B------:R-:W4:Y:S04]  /*20150*/  LDSM.16.MT88.4 R8, [R201+0xb000] ;  /* 0x00b00000c908783b */ /* 0x000f280000004200 */
[----:B------:R-:W4:Y:S04]  /*20160*/  LDSM.16.MT88.4 R16, [R203+0xb000] ;  /* 0x00b00000cb10783b */ /* 0x000f280000004200 */
[----:B------:R-:W4:Y:S04]  /*20170*/  LDSM.16.MT88.4 R32, [R206+0xb000] ;  /* 0x00b00000ce20783b */ /* 0x000f280000004200 */
[----:B------:R-:W4:Y:S01]  /*20180*/  LDSM.16.MT88.4 R44, [R205+0xb000] ;  /* 0x00b00000cd2c783b */ /* 0x000f220000004200 */
[----:B------:R-:W-:Y:S01]  /*20190*/  HSET2.LE.AND R3, R43, R221, PT ;  /* 0x000000dd2b037233 */ /* 0x000fe20003803000 */
[----:B------:R-:W-:-:S04]  /*201a0*/  LOP3.LUT R7, R53, R7, RZ, 0xc0, !PT ;  /* 0x0000000735077212 */ /* 0x000fc800078ec0ff */
[----:B------:R-:W-:Y:S01]  /*201b0*/  LOP3.LUT R6, R54, R3, RZ, 0xc0, !PT ;  /* 0x0000000336067212 */ /* 0x000fe200078ec0ff */
[----:B------:R-:W-:Y:S01]  /*201c0*/  IMAD.MOV.U32 R55, RZ, RZ, R65 ;  /* 0x000000ffff377224 */ /* 0x000fe200078e0041 */
[----:B------:R-:W-:Y:S01]  /*201d0*/  MOV R0, R62 ;  /* 0x0000003e00007202 */ /* 0x000fe20000000f00 */
[----:B------:R-:W-:Y:S02]  /*201e0*/  IMAD.MOV.U32 R54, RZ, RZ, R64 ;  /* 0x000000ffff367224 */ /* 0x000fe400078e0040 */
[----:B------:R-:W-:Y:S02]  /*201f0*/  IMAD.MOV.U32 R65, RZ, RZ, R182 ;  /* 0x000000ffff417224 */ /* 0x000fe400078e00b6 */
[----:B-1----:R-:W-:Y:S01]  /*20200*/  IMAD.MOV.U32 R14, RZ, RZ, R59 ;  /* 0x000000ffff0e7224 */ /* 0x002fe200078e003b */
[----:B---3--:R-:W-:Y:S01]  /*20210*/  HMMA.16816.F32 R152, R4, R36, R152 ;  /* 0x000000240498723c */ /* 0x008fe20000001898 */
[----:B------:R-:W-:Y:S02]  /*20220*/  IMAD.MOV.U32 R15, RZ, RZ, R63 ;  /* 0x000000ffff0f7224 */ /* 0x000fe400078e003f */
[----:B------:R-:W-:-:S02]  /*20230*/  IMAD.MOV.U32 R64, RZ, RZ, R58 ;  /* 0x000000ffff407224 */ /* 0x000fc400078e003a */
[----:B------:R-:W-:Y:S02]  /*20240*/  IMAD.MOV.U32 R66, RZ, RZ, R95 ;  /* 0x000000ffff427224 */ /* 0x000fe400078e005f */
[----:B------:R-:W-:Y:S01]  /*20250*/  IMAD.MOV.U32 R182, RZ, RZ, R94 ;  /* 0x000000ffffb67224 */ /* 0x000fe200078e005e */
[----:B------:R-:W-:Y:S01]  /*20260*/  HMMA.16816.F32 R148, R4, R38, R148 ;  /* 0x000000260494723c */ /* 0x000fe20000001894 */
[----:B------:R-:W-:Y:S02]  /*20270*/  IMAD.MOV.U32 R53, RZ, RZ, R55 ;  /* 0x000000ffff357224 */ /* 0x000fe400078e0037 */
[----:B------:R-:W-:-:S05]  /*20280*/  IMAD.MOV.U32 R55, RZ, RZ, R14 ;  /* 0x000000ffff377224 */ /* 0x000fca00078e000e */
[C---:B----4-:R-:W-:Y:S01]  /*20290*/  HMMA.16816.F32 R144, R4.reuse, R28, R144 ;  /* 0x0000001c0490723c */ /* 0x050fe20000001890 */
[----:B------:R-:W-:Y:S02]  /*202a0*/  IMAD.MOV.U32 R14, RZ, RZ, R226 ;  /* 0x000000ffff0e7224 */ /* 0x000fe400078e00e2 */
[----:B------:R1:W5:Y:S05]  /*202b0*/  LDL.LU R226, [R1+0x1b0] ;  /* 0x0001b00001e27983 */ /* 0x00036a0000300800 */
        /* <DEDUP_REMOVED lines=13> */
[----:B--2---:R-:W-:-:S04]  /*20390*/  IMAD.WIDE.U32 R6, R52, -0x326172a9, RZ ;  /* 0xcd9e8d5734067825 */ /* 0x004fc800078e00ff */
[----:B------:R-:W-:Y:S01]  /*203a0*/  IMAD.MOV.U32 R52, RZ, RZ, R54 ;  /* 0x000000ffff347224 */ /* 0x000fe200078e0036 */
[----:B------:R-:W-:Y:S02]  /*203b0*/  LOP3.LUT R2, R7, R233, R2, 0x96, !PT ;  /* 0x000000e907027212 */ /* 0x000fe400078e9602 */
[----:B------:R1:W5:Y:S02]  /*203c0*/  LDL.LU R233, [R1+0x1ac] ;  /* 0x0001ac0001e97983 */ /* 0x0003640000300800 */
[----:B------:R-:W-:Y:S02]  /*203d0*/  LOP3.LUT R3, R51, R0, R52, 0x96, !PT ;  /* 0x0000000033037212 */ /* 0x000fe400078e9634 */
[----:B------:R-:W-:Y:S01]  /*203e0*/  MOV R0, R55 ;  /* 0x0000003700007202 */ /* 0x000fe20000000f00 */
[----:B------:R-:W-:Y:S02]  /*203f0*/  IMAD.MOV.U32 R55, RZ, RZ, R14 ;  /* 0x000000ffff377224 */ /* 0x000fe400078e000e */
[----:B------:R-:W-:-:S02]  /*20400*/  IMAD.MOV.U32 R14, RZ, RZ, R67 ;  /* 0x000000ffff0e7224 */ /* 0x000fc400078e0043 */
[----:B------:R-:W-:Y:S02]  /*20410*/  IMAD.MOV.U32 R67, RZ, RZ, R182 ;  /* 0x000000ffff437224 */ /* 0x000fe400078e00b6 */
[----:B------:R-:W-:-:S04]  /*20420*/  IMAD.WIDE.U32 R4, R2, -0x2daee0ad, RZ ;  /* 0xd2511f5302047825 */ /* 0x000fc800078e00ff */
[----:B------:R-:W-:Y:S02]  /*20430*/  IMAD.MOV.U32 R182, RZ, RZ, R181 ;  /* 0x000000ffffb67224 */ /* 0x000fe400078e00b5 */
[----:B------:R-:W-:Y:S02]  /*20440*/  IMAD.MOV.U32 R181, RZ, RZ, R180 ;  /* 0x000000ffffb57224 */ /* 0x000fe400078e00b4 */
[----:B------:R-:W-:Y:S02]  /*20450*/  IMAD.MOV.U32 R180, RZ, RZ, R179 ;  /* 0x000000ffffb47224 */ /* 0x000fe400078e00b3 */
[----:B------:R-:W-:Y:S01]  /*20460*/  IMAD.MOV.U32 R54, RZ, RZ, R55 ;  /* 0x000000ffff367224 */ /* 0x000fe200078e0037 */
[----:B------:R-:W-:Y:S01]  /*20470*/  LOP3.LUT R0, R5, R0, R50, 0x96, !PT ;  /* 0x0000000005007212 */ /* 0x000fe200078e9632 */
        /* <DEDUP_REMOVED lines=12> */
[----:B------:R-:W-:Y:S01]  /*20540*/  MOV R173, R176 ;  /* 0x000000b000ad7202 */ /* 0x000fe20000000f00 */
[----:B------:R-:W-:Y:S02]  /*20550*/  IMAD.MOV.U32 R179, RZ, RZ, R246 ;  /* 0x000000ffffb37224 */ /* 0x000fe400078e00f6 */
[----:B------:R-:W-:-:S04]  /*20560*/  IMAD.WIDE.U32 R2, R3, -0x326172a9, RZ ;  /* 0xcd9e8d5703027825 */ /* 0x000fc800078e00ff */
[----:B------:R-:W-:-:S04]  /*20570*/  IMAD.WIDE.U32 R52, R0, -0x326172a9, RZ ;  /* 0xcd9e8d5700347825 */ /* 0x000fc800078e00ff */
[----:B------:R-:W-:Y:S02]  /*20580*/  IMAD.MOV.U32 R98, RZ, RZ, R14 ;  /* 0x000000ffff627224 */ /* 0x000fe400078e000e */
[----:B------:R-:W-:Y:S01]  /*20590*/  IMAD.MOV.U32 R246, RZ, RZ, R247 ;  /* 0x000000fffff67224 */ /* 0x000fe200078e00f7 */
[----:B------:R-:W-:Y:S01]  /*205a0*/  MOV R247, R126 ;  /* 0x0000007e00f77202 */ /* 0x000fe20000000f00 */
[----:B------:R-:W-:Y:S02]  /*205b0*/  IMAD.MOV.U32 R14, RZ, RZ, R15 ;  /* 0x000000ffff0e7224 */ /* 0x000fe400078e000f */
[----:B------:R-:W-:Y:S02]  /*205c0*/  IMAD.MOV.U32 R176, RZ, RZ, R177 ;  /* 0x000000ffffb07224 */ /* 0x000fe400078e00b1 */
[----:B------:R-:W-:Y:S02]  /*205d0*/  IMAD.MOV.U32 R15, RZ, RZ, R182 ;  /* 0x000000ffff0f7224 */ /* 0x000fe400078e00b6 */
[----:B------:R-:W-:-:S02]  /*205e0*/  IMAD.MOV.U32 R177, RZ, RZ, R178 ;  /* 0x000000ffffb17224 */ /* 0x000fc400078e00b2 */
[----:B------:R-:W-:Y:S01]  /*205f0*/  IMAD.MOV.U32 R182, RZ, RZ, R181 ;  /* 0x000000ffffb67224 */ /* 0x000fe200078e00b5 */
[----:B------:R-:W-:Y:S01]  /*20600*/  LOP3.LUT R3, R3, R54, R6, 0x96, !PT ;  /* 0x0000003603037212 */ /* 0x000fe200078e9606 */
[----:B------:R-:W-:Y:S01]  /*20610*/  IMAD.MOV.U32 R126, RZ, RZ, R235 ;  /* 0x000000ffff7e7224 */ /* 0x000fe200078e00eb */
[----:B------:R-:W-:Y:S01]  /*20620*/  LOP3.LUT R0, R53, R228, R2, 0x96, !PT ;  /* 0x000000e435007212 */ /* 0x000fe200078e9602 */
[----:B------:R-:W-:Y:S02]  /*20630*/  IMAD.MOV.U32 R181, RZ, RZ, R180 ;  /* 0x000000ffffb57224 */ /* 0x000fe400078e00b4 */
        /* <DEDUP_REMOVED lines=10> */
[----:B------:R-:W-:-:S04]  /*206e0*/  IMAD.WIDE.U32 R2, R3, -0x2daee0ad, RZ ;  /* 0xd2511f5303027825 */ /* 0x000fc800078e00ff */
[----:B------:R-:W-:-:S04]  /*206f0*/  IMAD.WIDE.U32 R54, R0, -0x2daee0ad, RZ ;  /* 0xd2511f5300367825 */ /* 0x000fc800078e00ff */
[----:B------:R-:W-:Y:S02]  /*20700*/  IMAD.MOV.U32 R178, RZ, RZ, R227 ;  /* 0x000000ffffb27224 */ /* 0x000fe400078e00e3 */
[----:B------:R-:W-:Y:S01]  /*20710*/  IMAD.MOV.U32 R173, RZ, RZ, R176 ;  /* 0x000000ffffad7224 */ /* 0x000fe200078e00b0 */
[----:B------:R1:W5:Y:S01]  /*20720*/  LDL.LU R227, [R1+0x1a8] ;  /* 0x0001a80001e37983 */ /* 0x0003620000300800 */
[----:B------:R-:W-:Y:S02]  /*20730*/  IMAD.MOV.U32 R177, RZ, RZ, R234 ;  /* 0x000000ffffb17224 */ /* 0x000fe400078e00ea */
[----:B------:R-:W-:Y:S01]  /*20740*/  IMAD.MOV.U32 R118, RZ, RZ, R182 ;  /* 0x000000ffff767224 */ /* 0x000fe200078e00b6 */
[----:B------:R1:W5:Y:S01]  /*20750*/  LDL.LU R234, [R1+0x1a4] ;  /* 0x0001a40001ea7983 */ /* 0x0003620000300800 */
[----:B------:R-:W-:Y:S01]  /*20760*/  IMAD.MOV.U32 R176, RZ, RZ, R229 ;  /* 0x000000ffffb07224 */ /* 0x000fe200078e00e5 */
[----:B------:R-:W-:Y:S01]  /*20770*/  LOP3.LUT R2, R55, R224, R2, 0x96, !PT ;  /* 0x000000e037027212 */ /* 0x000fe200078e9602 */
        /* <DEDUP_REMOVED lines=10> */
[----:B------:R1:W5:Y:S04]  /*20820*/  LDL.LU R230, [R1+0x194] ;  /* 0x0001940001e67983 */ /* 0x0003680000300800 */
[----:B------:R1:W5:Y:S04]  /*20830*/  LDL.LU R223, [R1+0x190] ;  /* 0x0001900001df7983 */ /* 0x0003680000300800 */
[----:B------:R-:W2:Y:S01]  /*20840*/  LDL.LU R100, [R1+0x50] ;  /* 0x0000500001647983 */ /* 0x000ea20000300800 */
[----:B------:R-:W-:Y:S01]  /*20850*/  LOP3.LUT R4, R3, R98, R4, 0x96, !PT ;  /* 0x0000006203047212 */ /* 0x000fe200078e9604 */
[----:B------:R-:W-:-:S04]  /*20860*/  IMAD.WIDE.U32 R2, R2, -0x326172a9, RZ ;  /* 0xcd9e8d5702027825 */ /* 0x000fc800078e00ff */
[----:B------:R-:W-:Y:S01]  /*20870*/  IMAD.WIDE.U32 R50, R4, -0x326172a9, RZ ;  /* 0xcd9e8d5704327825 */ /* 0x000fe200078e00ff */
[----:B------:R-:W-:-:S04]  /*20880*/  LOP3.LUT R0, R2, 0xffff, RZ, 0xc0, !PT ;  /* 0x0000ffff02007812 */ /* 0x000fc800078ec0ff */
[----:B------:R-:W-:Y:S02]  /*20890*/  SHF.R.U32.HI R5, RZ, 0x8, R0 ;  /* 0x00000008ff057819 */ /* 0x000fe40000011600 */
[----:B------:R-:W-:Y:S02]  /*208a0*/  LOP3.LUT R0, R3, R99, R50, 0x96, !PT ;  /* 0x0000006303007212 */ /* 0x000fe400078e9632 */
[----:B------:R-:W-:Y:S02]  /*208b0*/  LOP3.LUT R4, R2, 0xff, RZ, 0xc0, !PT ;  /* 0x000000ff02047812 */ /* 0x000fe400078ec0ff */
[--C-:B------:R-:W-:Y:S02]  /*208c0*/  SHF.R.U32.HI R6, RZ, 0x10, R2.reuse ;  /* 0x00000010ff067819 */ /* 0x100fe40000011602 */
[----:B------:R-:W-:Y:S02]  /*208d0*/  SHF.R.U32.HI R7, RZ, 0x18, R2 ;  /* 0x00000018ff077819 */ /* 0x000fe40000011602 */
[----:B------:R-:W-:-:S04]  /*208e0*/  LOP3.LUT R2, R0, 0xffff, RZ, 0xc0, !PT ;  /* 0x0000ffff00027812 */ /* 0x000fc800078ec0ff */
[----:B------:R-:W-:Y:S02]  /*208f0*/  SHF.R.U32.HI R3, RZ, 0x8, R2 ;  /* 0x00000008ff037819 */ /* 0x000fe40000011602 */
[----:B------:R-:W-:Y:S01]  /*20900*/  LOP3.LUT R2, R0, 0xff, RZ, 0xc0, !PT ;  /* 0x000000ff00027812 */ /* 0x000fe200078ec0ff */
[----:B------:R-:W-:-:S03]  /*20910*/  IMAD.MOV.U32 R116, RZ, RZ, R14 ;  /* 0x000000ffff747224 */ /* 0x000fc600078e000e */
[----:B------:R-:W-:Y:S02]  /*20920*/  PRMT R3, R2, 0x5410, R3 ;  /* 0x0000541002037816 */ /* 0x000fe40000000003 */
[--C-:B------:R-:W-:Y:S02]  /*20930*/  SHF.R.U32.HI R2, RZ, 0x10, R0.reuse ;  /* 0x00000010ff027819 */ /* 0x100fe40000011600 */
[----:B------:R-:W-:Y:S02]  /*20940*/  PRMT R14, R4, 0x5410, R5 ;  /* 0x00005410040e7816 */ /* 0x000fe40000000005 */
[----:B------:R-:W-:Y:S02]  /*20950*/  SHF.R.U32.HI R5, RZ, 0x18, R0 ;  /* 0x00000018ff057819 */ /* 0x000fe40000011600 */
[----:B------:R-:W-:Y:S01]  /*20960*/  LOP3.LUT R2, R2, 0xff, RZ, 0xc0, !PT ;  /* 0x000000ff02027812 */ /* 0x000fe200078ec0ff */
[----:B------:R-:W-:Y:S01]  /*20970*/  HSET2.LE.AND R0, R3, R221, PT ;  /* 0x000000dd03007233 */ /* 0x000fe20003803000 */
[----:B------:R-:W-:-:S02]  /*20980*/  LOP3.LUT R4, R6, 0xff, RZ, 0xc0, !PT ;  /* 0x000000ff06047812 */ /* 0x000fc400078ec0ff */
[----:B------:R-:W-:Y:S02]  /*20990*/  PRMT R2, R2, 0x5410, R5 ;  /* 0x0000541002027816 */ /* 0x000fe40000000005 */
[----:B------:R-:W-:Y:S02]  /*209a0*/  PRMT R3, R4, 0x5410, R7 ;  /* 0x0000541004037816 */ /* 0x000fe40000000007 */
[----:B------:R-:W-:Y:S01]  /*209b0*/  LOP3.LUT R4, R83, R0, RZ, 0xc0, !PT ;  /* 0x0000000053047212 */ /* 0x000fe200078ec0ff */
[--C-:B------:R-:W-:Y:S02]  /*209c0*/  HSET2.LE.AND R0, R2, R221.reuse, PT ;  /* 0x000000dd02007233 */ /* 0x100fe40003803000 */
[--C-:B------:R-:W-:Y:S02]  /*209d0*/  HSET2.LE.AND R2, R14, R221.reuse, PT ;  /* 0x000000dd0e027233 */ /* 0x100fe40003803000 */
[----:B------:R-:W-:-:S03]  /*209e0*/  HSET2.LE.AND R3, R3, R221, PT ;  /* 0x000000dd03037233 */ /* 0x000fc60003803000 */
[----:B------:R-:W-:Y:S02]  /*209f0*/  LOP3.LUT R6, R81, R2, RZ, 0xc0, !PT ;  /* 0x0000000251067212 */ /* 0x000fe400078ec0ff */
[----:B------:R-:W-:Y:S02]  /*20a00*/  LOP3.LUT R2, R41, R218, R48, 0x96, !PT ;  /* 0x000000da29027212 */ /* 0x000fe400078e9630 */
[----:B------:R-:W-:Y:S02]  /*20a10*/  LOP3.LUT R5, R82, R0, RZ, 0xc0, !PT ;  /* 0x0000000052057212 */ /* 0x000fe400078ec0ff */
[----:B------:R-:W-:Y:S01]  /*20a20*/  LOP3.LUT R7, R80, R3, RZ, 0xc0, !PT ;  /* 0x0000000350077212 */ /* 0x000fe200078ec0ff */
[----:B------:R-:W-:-:S04]  /*20a30*/  IMAD.WIDE.U32 R2, R2, -0x2daee0ad, RZ ;  /* 0xd2511f5302027825 */ /* 0x000fc800078e00ff */
        /* <DEDUP_REMOVED lines=9> */
[----:B------:R-:W-:Y:S01]  /*20ad0*/  MOV R158, R246 ;  /* 0x000000f6009e7202 */ /* 0x000fe20000000f00 */
[----:B------:R-:W-:Y:S01]  /*20ae0*/  IMAD.MOV.U32 R98, RZ, RZ, R204 ;  /* 0x000000ffff627224 */ /* 0x000fe200078e00cc */
[----:B------:R-:W-:Y:S01]  /*20af0*/  MOV R164, R236 ;  /* 0x000000ec00a47202 */ /* 0x000fe20000000f00 */
[----:B------:R-:W-:Y:S01]  /*20b00*/  IMAD.MOV.U32 R99, RZ, RZ, R202 ;  /* 0x000000ffff637224 */ /* 0x000fe200078e00ca */
[----:B------:R-:W-:Y:S01]  /*20b10*/  LDSM.16.MT88.4 R80, [R201+0xb800] ;  /* 0x00b80000c950783b */ /* 0x000fe20000004200 */
[----:B------:R-:W-:-:S02]  /*20b20*/  IMAD.MOV.U32 R180, RZ, RZ, R126 ;  /* 0x000000ffffb47224 */ /* 0x000fc400078e007e */
[----:B------:R-:W-:Y:S01]  /*20b30*/  IMAD.MOV.U32 R181, RZ, RZ, R235 ;  /* 0x000000ffffb57224 */ /* 0x000fe200078e00eb */
[----:B------:R-:W-:Y:S01]  /*20b40*/  LOP3.LUT R0, R3, R244, R42, 0x96, !PT ;  /* 0x000000f403007212 */ /* 0x000fe200078e962a */
[----:B------:R-:W-:Y:S01]  /*20b50*/  HMMA.16816.F32 R168, R4, R36, R192 ;  /* 0x0000002404a8723c */ /* 0x000fe200000018c0 */
[----:B------:R-:W-:Y:S02]  /*20b60*/  LOP3.LUT R3, R2, 0xffff, RZ, 0xc0, !PT ;  /* 0x0000ffff02037812 */ /* 0x000fe400078ec0ff */
[--C-:B------:R-:W-:Y:S02]  /*20b70*/  SHF.R.U32.HI R14, RZ, 0x10, R2.reuse ;  /* 0x00000010ff0e7819 */ /* 0x100fe40000011602 */
[----:B------:R-:W-:-:S03]  /*20b80*/  SHF.R.U32.HI R15, RZ, 0x18, R2 ;  /* 0x00000018ff0f7819 */ /* 0x000fc60000011602 */
[----:B------:R-:W-:Y:S01]  /*20b90*/  HMMA.16816.F32 R36, R4, R38, R240 ;  /* 0x000000260424723c */ /* 0x000fe200000018f0 */
[----:B------:R-:W-:-:S07]  /*20ba0*/  IMAD.MOV.U32 R159, RZ, RZ, R247 ;  /* 0x000000ffff9f7224 */ /* 0x000fce00078e00f7 */
[C---:B------:R-:W-:Y:S07]  /*20bb0*/  HMMA.16816.F32 R240, R4.reuse, R10, R96 ;  /* 0x0000000a04f0723c */ /* 0x040fee0000001860 */
[----:B------:R-:W-:Y:S01]  /*20bc0*/  LOP3.LUT R11, R2, 0xff, RZ, 0xc0, !PT ;  /* 0x000000ff020b7812 */ /* 0x000fe200078ec0ff */
[----:B------:R-:W-:Y:S01]  /*20bd0*/  HMMA.16816.F32 R180, R4, R8, R180 ;  /* 0x0000000804b4723c */ /* 0x000fe200000018b4 */
[C---:B------:R-:W-:Y:S02]  /*20be0*/  LOP3.LUT R2, R0.reuse, 0xffff, RZ, 0xc0, !PT ;  /* 0x0000ffff00027812 */ /* 0x040fe400078ec0ff */
[----:B------:R-:W-:-:S04]  /*20bf0*/  LOP3.LUT R10, R0, 0xff, RZ, 0xc0, !PT ;  /* 0x000000ff000a7812 */ /* 0x000fc800078ec0ff */
[----:B------:R-:W-:Y:S02]  /*20c00*/  SHF.R.U32.HI R8, RZ, 0x8, R3 ;  /* 0x00000008ff087819 */ /* 0x000fe40000011603 */
[--C-:B------:R-:W-:Y:S02]  /*20c10*/  SHF.R.U32.HI R3, RZ, 0x10, R0.reuse ;  /* 0x00000010ff037819 */ /* 0x100fe40000011600 */
[----:B------:R-:W-:Y:S02]  /*20c20*/  SHF.R.U32.HI R9, RZ, 0x18, R0 ;  /* 0x00000018ff097819 */ /* 0x000fe40000011600 */
[----:B------:R-:W-:Y:S02]  /*20c30*/  SHF.R.U32.HI R0, RZ, 0x8, R2 ;  /* 0x00000008ff007819 */ /* 0x000fe40000011602 */
[----:B------:R-:W-:Y:S01]  /*20c40*/  LOP3.LUT R2, R3, 0xff, RZ, 0xc0, !PT ;  /* 0x000000ff03027812 */ /* 0x000fe200078ec0ff */
[----:B------:R-:W-:Y:S03]  /*20c50*/  HMMA.16816.F32 R160, R4, R28, R248 ;  /* 0x0000001c04a0723c */ /* 0x000fe600000018f8 */
[----:B------:R-:W-:-:S05]  /*20c60*/  PRMT R2, R2, 0x5410, R9 ;  /* 0x0000541002027816 */ /* 0x000fca0000000009 */
[----:B------:R-:W-:Y:S01]  /*20c70*/  HMMA.16816.F32 R248, R4, R16, R156 ;  /* 0x0000001004f8723c */ /* 0x000fe2000000189c */
[----:B------:R-:W-:Y:S01]  /*20c80*/  PRMT R3, R11, 0x5410, R8 ;  /* 0x000054100b037816 */ /* 0x000fe20000000008 */
[----:B------:R-:W-:Y:S01]  /*20c90*/  HSET2.LE.AND R2, R2, R221, PT ;  /* 0x000000dd02027233 */ /* 0x000fe20003803000 */
[----:B------:R-:W-:-:S05]  /*20ca0*/  PRMT R0, R10, 0x5410, R0 ;  /* 0x000054100a007816 */ /* 0x000fca0000000000 */
[C---:B------:R-:W-:Y:S01]  /*20cb0*/  HMMA.16816.F32 R192, R4.reuse, R18, R116 ;  /* 0x0000001204c0723c */ /* 0x040fe20000001874 */
[----:B------:R-:W3:Y:S07]  /*20cc0*/  LDSM.16.MT88.4 R16, [R206+0xa800] ;  /* 0x00a80000ce10783b */ /* 0x000eee0000004200 */
[C---:B------:R-:W-:Y:S01]  /*20cd0*/  HMMA.16816.F32 R188, R4.reuse, R32, R188 ;  /* 0x0000002004bc723c */ /* 0x040fe200000018bc */
[----:B------:R-:W-:Y:S01]  /*20ce0*/  IMAD.MOV.U32 R101, RZ, RZ, R239 ;  /* 0x000000ffff657224 */ /* 0x000fe200078e00ef */
[----:B------:R-:W-:Y:S01]  /*20cf0*/  LOP3.LUT R8, R14, 0xff, RZ, 0xc0, !PT ;  /* 0x000000ff0e087812 */ /* 0x000fe200078ec0ff */
[----:B------:R-:W-:Y:S01]  /*20d00*/  IMAD.MOV.U32 R102, RZ, RZ, R238 ;  /* 0x000000ffff667224 */ /* 0x000fe200078e00ee */
[----:B------:R-:W-:Y:S01]  /*20d10*/  MOV R97, R124 ;  /* 0x0000007c00617202 */ /* 0x000fe20000000f00 */
[----:B------:R-:W-:Y:S01]  /*20d20*/  IMAD.MOV.U32 R103, RZ, RZ, R237 ;  /* 0x000000ffff677224 */ /* 0x000fe200078e00ed */
[----:B------:R-:W-:Y:S02]  /*20d30*/  LDSM.16.MT88.4 R156, [R203+0xa800] ;  /* 0x00a80000cb9c783b */ /* 0x000fe40000004200 */
[----:B------:R-:W-:Y:S02]  /*20d40*/  HMMA.16816.F32 R32, R4, R34, R64 ;  /* 0x000000220420723c */ /* 0x000fe40000001840 */
[----:B------:R-:W4:Y:S01]  /*20d50*/  LDSM.16.MT88.4 R64, [R205+0xa800] ;  /* 0x00a80000cd40783b */ /* 0x000f220000004200 */
[----:B------:R-:W-:-:S02]  /*20d60*/  IMAD.MOV.U32 R165, RZ, RZ, R220 ;  /* 0x000000ffffa57224 */ /* 0x000fc400078e00dc */
[----:B------:R-:W-:Y:S02]  /*20d70*/  IMAD.MOV.U32 R166, RZ, RZ, R215 ;  /* 0x000000ffffa67224 */ /* 0x000fe400078e00d7 */
[----:B------:R-:W-:Y:S02]  /*20d80*/  IMAD.MOV.U32 R167, RZ, RZ, R214 ;  /* 0x000000ffffa77224 */ /* 0x000fe400078e00d6 */
[----:B------:R-:W-:Y:S02]  /*20d90*/  IMAD.MOV.U32 R96, RZ, RZ, R125 ;  /* 0x000000ffff607224 */ /* 0x000fe400078e007d */
[----:B------:R-:W-:Y:S02]  /*20da0*/  IMAD.MOV.U32 R98, RZ, RZ, R222 ;  /* 0x000000ffff627224 */ /* 0x000fe400078e00de */
[----:B------:R-:W-:Y:S01]  /*20db0*/  IMAD.MOV.U32 R99, RZ, RZ, R200 ;  /* 0x000000ffff637224 */ /* 0x000fe200078e00c8 */
[--C-:B------:R-:W-:Y:S01]  /*20dc0*/  HSET2.LE.AND R0, R0, R221.reuse, PT ;  /* 0x000000dd00007233 */ /* 0x100fe20003803000 */
[----:B------:R-:W-:Y:S01]  /*20dd0*/  IMAD.MOV.U32 R136, RZ, RZ, R213 ;  /* 0x000000ffff887224 */ /* 0x000fe200078e00d5 */
[--C-:B------:R-:W-:Y:S01]  /*20de0*/  HSET2.LE.AND R3, R3, R221.reuse, PT ;  /* 0x000000dd03037233 */ /* 0x100fe20003803000 */
[----:B------:R-:W-:Y:S01]  /*20df0*/  IMAD.MOV.U32 R137, RZ, RZ, R212 ;  /* 0x000000ffff897224 */ /* 0x000fe200078e00d4 */
[----:B------:R-:W-:Y:S01]  /*20e00*/  PRMT R8, R8, 0x5410, R15 ;  /* 0x0000541008087816 */ /* 0x000fe2000000000f */
[----:B------:R-:W-:Y:S01]  /*20e10*/  IMAD.MOV.U32 R138, RZ, RZ, R210 ;  /* 0x000000ffff8a7224 */ /* 0x000fe200078e00d2 */
[----:B------:R-:W-:Y:S01]  /*20e20*/  LOP3.LUT R125, R112, R2, RZ, 0xc0, !PT ;  /* 0x00000002707d7212 */ /* 0x000fe200078ec0ff */
[----:B------:R-:W-:Y:S01]  /*20e30*/  IMAD.MOV.U32 R139, RZ, RZ, R209 ;  /* 0x000000ffff8b7224 */ /* 0x000fe200078e00d1 */
[----:B------:R-:W-:Y:S01]  /*20e40*/  LOP3.LUT R2, R51, R218, R52, 0x96, !PT ;  /* 0x000000da33027212 */ /* 0x000fe200078e9634 */
[C---:B------:R-:W-:Y:S01]  /*20e50*/  HMMA.16816.F32 R28, R4.reuse, R30, R164 ;  /* 0x0000001e041c723c */ /* 0x040fe200000018a4 */
[----:B------:R-:W1:Y:S01]  /*20e60*/  LDSM.16.MT88.4 R164, [R201+0xa800] ;  /* 0x00a80000c9a4783b */ /* 0x000e620000004200 */
[----:B------:R-:W-:Y:S01]  /*20e70*/  LOP3.LUT R124, R114, R0, RZ, 0xc0, !PT ;  /* 0x00000000727c7212 */ /* 0x000fe200078ec0ff */
[----:B------:R-:W-:Y:S01]  /*20e80*/  HSET2.LE.AND R0, R8, R221, PT ;  /* 0x000000dd08007233 */ /* 0x000fe20003803000 */
[----:B------:R-:W-:Y:S01]  /*20e90*/  LOP3.LUT R126, R113, R3, RZ, 0xc0, !PT ;  /* 0x00000003717e7212 */ /* 0x000fe200078ec0ff */
[----:B------:R-:W-:Y:S01]  /*20ea0*/  IMAD.WIDE.U32 R2, R2, -0x2daee0ad, RZ ;  /* 0xd2511f5302027825 */ /* 0x000fe200078e00ff */
[----:B------:R1:W5:Y:S02]  /*20eb0*/  LDL.LU R239, [R1+0x18c] ;  /* 0x00018c0001ef7983 */ /* 0x0003640000300800 */
[C---:B------:R-:W-:Y:S01]  /*20ec0*/  HMMA.16816.F32 R172, R4.reuse, R20, R172 ;  /* 0x0000001404ac723c */ /* 0x040fe200000018ac */
[----:B------:R-:W-:Y:S01]  /*20ed0*/  LOP3.LUT R127, R127, R0, RZ, 0xc0, !PT ;  /* 0x000000007f7f7212 */ /* 0x000fe200078ec0ff */
[----:B------:R1:W5:Y:S06]  /*20ee0*/  LDL.LU R238, [R1+0x188] ;  /* 0x0001880001ee7983 */ /* 0x00036c0000300800 */
[C---:B------:R-:W-:Y:S01]  /*20ef0*/  HMMA.16816.F32 R176, R4.reuse, R22, R176 ;  /* 0x0000001604b0723c */ /* 0x040fe200000018b0 */
[----:B------:R-:W-:Y:S07]  /*20f00*/  LDSM.16.MT88.4 R20, [R205+0xb800] ;  /* 0x00b80000cd14783b */ /* 0x000fee0000004200 */
[----:B------:R-:W-:Y:S01]  /*20f10*/  HMMA.16816.F32 R116, R4, R44, R96 ;  /* 0x0000002c0474723c */ /* 0x000fe20000001860 */
[----:B------:R-:W1:Y:S01]  /*20f20*/  LDSM.16.MT88.4 R96, [R203+0xb800] ;  /* 0x00b80000cb60783b */ /* 0x000e620000004200 */
[----:B------:R-:W-:-:S06]  /*20f30*/  LOP3.LUT R0, R3, R244, R54, 0x96, !PT ;  /* 0x000000f403007212 */ /* 0x000fcc00078e9636 */
[----:B------:R-:W-:Y:S01]  /*20f40*/  HMMA.16816.F32 R136, R4, R26, R136 ;  /* 0x0000001a0488723c */ /* 0x000fe20000001888 */
[----:B------:R-:W-:Y:S01]  /*20f50*/  SHF.R.U32.HI R10, RZ, 0x18, R2 ;  /* 0x00000018ff0a7819 */ /* 0x000fe20000011602 */
[----:B------:R1:W5:Y:S01]  /*20f60*/  LDL.LU R237, [R1+0x184] ;  /* 0x0001840001ed7983 */ /* 0x0003620000300800 */
[----:B------:R-:W-:Y:S02]  /*20f70*/  LOP3.LUT R3, R2, 0xffff, RZ, 0xc0, !PT ;  /* 0x0000ffff02037812 */ /* 0x000fe400078ec0ff */
[----:B------:R-:W-:Y:S01]  /*20f80*/  LOP3.LUT R9, R0, 0xff, RZ, 0xc0, !PT ;  /* 0x000000ff00097812 */ /* 0x000fe200078ec0ff */
[----:B------:R1:W5:Y:S01]  /*20f90*/  LDL.LU R236, [R1+0x180] ;  /* 0x0001800001ec7983 */ /* 0x0003620000300800 */
[----:B------:R-:W-:Y:S02]  /*20fa0*/  IMAD.MOV.U32 R26, RZ, RZ, R252 ;  /* 0x000000ffff1a7224 */ /* 0x000fe400078e00fc */
[----:B------:R-:W-:Y:S01]  /*20fb0*/  IMAD.MOV.U32 R27, RZ, RZ, R219 ;  /* 0x000000ffff1b7224 */ /* 0x000fe200078e00db */
[----:B------:R-:W-:Y:S01]  /*20fc0*/  SHF.R.U32.HI R8, RZ, 0x18, R0 ;  /* 0x00000018ff087819 */ /* 0x000fe20000011600 */
[C---:B---3--:R-:W-:Y:S01]  /*20fd0*/  HMMA.16816.F32 R40, R124.reuse, R16, R56 ;  /* 0x000000107c28723c */ /* 0x048fe20000001838 */
[----:B------:R3:W5:Y:S04]  /*20fe0*/  LDL.LU R220, [R1+0x17c] ;  /* 0x00017c0001dc7983 */ /* 0x0007680000300800 */
[----:B------:R3:W5:Y:S03]  /*20ff0*/  LDL.LU R215, [R1+0x178] ;  /* 0x0001780001d77983 */ /* 0x0007660000300800 */
[----:B----4-:R-:W-:Y:S01]  /*21000*/  HMMA.16816.F32 R56, R124, R64, R68 ;  /* 0x000000407c38723c */ /* 0x010fe20000001844 */
[----:B------:R3:W5:Y:S04]  /*21010*/  LDL.LU R214, [R1+0x174] ;  /* 0x0001740001d67983 */ /* 0x0007680000300800 */
[----:B------:R3:W5:Y:S02]  /*21020*/  LDL.LU R213, [R1+0x170] ;  /* 0x0001700001d57983 */ /* 0x0007640000300800 */
[----:B------:R-:W-:-:S02]  /*21030*/  IMAD.MOV.U32 R71, RZ, RZ, R128 ;  /* 0x000000ffff477224 */ /* 0x000fc400078e0080 */
[----:B------:R-:W-:Y:S01]  /*21040*/  IMAD.MOV.U32 R68, RZ, RZ, R131 ;  /* 0x000000ffff447224 */ /* 0x000fe200078e0083 */
[----:B------:R3:W5:Y:S01]  /*21050*/  LDL.LU R212, [R1+0x16c] ;  /* 0x00016c0001d47983 */ /* 0x0007620000300800 */
[----:B------:R-:W-:Y:S02]  /*21060*/  IMAD.MOV.U32 R69, RZ, RZ, R130 ;  /* 0x000000ffff457224 */ /* 0x000fe400078e0082 */
[----:B------:R-:W-:Y:S01]  /*21070*/  IMAD.MOV.U32 R70, RZ, RZ, R129 ;  /* 0x000000ffff467224 */ /* 0x000fe200078e0081 */
[----:B------:R3:W5:Y:S01]  /*21080*/  LDL.LU R210, [R1+0x168] ;  /* 0x0001680001d27983 */ /* 0x0007620000300800 */
[----:B-1----:R-:W-:Y:S03]  /*21090*/  HMMA.16816.F32 R152, R124, R164, R152 ;  /* 0x000000a47c98723c */ /* 0x002fe60000001898 */
[----:B------:R3:W5:Y:S04]  /*210a0*/  LDL.LU R209, [R1+0x164] ;  /* 0x0001640001d17983 */ /* 0x0007680000300800 */
[----:B------:R3:W5:Y:S01]  /*210b0*/  LDL.LU R208, [R1+0x160] ;  /* 0x0001600001d07983 */ /* 0x0007620000300800 */
[----:B--2---:R-:W-:Y:S03]  /*210c0*/  HMMA.16816.F32 R100, R4, R24, R100 ;  /* 0x000000180464723c */ /* 0x004fe60000001864 */
[----:B------:R3:W5:Y:S04]  /*210d0*/  LDL.LU R207, [R1+0x15c] ;  /* 0x00015c0001cf7983 */ /* 0x0007680000300800 */
[----:B------:R3:W5:Y:S01]  /*210e0*/  LDL.LU R204, [R1+0x158] ;  /* 0x0001580001cc7983 */ /* 0x0007620000300800 */
[----:B------:R-:W-:-:S03]  /*210f0*/  IMAD.MOV.U32 R24, RZ, RZ, R115 ;  /* 0x000000ffff187224 */ /* 0x000fc600078e0073 */
[----:B------:R-:W1:Y:S01]  /*21100*/  LDSM.16.MT88.4 R112, [R206+0xb800] ;  /* 0x00b80000ce70783b */ /* 0x000e620000004200 */
[----:B------:R-:W-:Y:S01]  /*21110*/  IMAD.MOV.U32 R25, RZ, RZ, R245 ;  /* 0x000000ffff197224 */ /* 0x000fe200078e00f5 */
[----:B------:R-:W-:Y:S02]  /*21120*/  HMMA.16816.F32 R148, R124, R166, R148 ;  /* 0x000000a67c94723c */ /* 0x000fe40000001894 */
[----:B------:R3:W5:Y:S04]  /*21130*/  LDL.LU R202, [R1+0x154] ;  /* 0x0001540001ca7983 */ /* 0x0007680000300800 */
[----:B------:R3:W5:Y:S02]  /*21140*/  LDL.LU R200, [R1+0x150] ;  /* 0x0001500001c87983 */ /* 0x0007640000300800 */
[----:B------:R-:W-:Y:S07]  /*21150*/  HMMA.16816.F32 R24, R4, R46, R24 ;  /* 0x0000002e0418723c */ /* 0x000fee0000001818 */
[----:B------:R-:W-:-:S02]  /*21160*/  LOP3.LUT R4, R0, 0xffff, RZ, 0xc0, !PT ;  /* 0x0000ffff00047812 */ /* 0x000fc400078ec0ff */
[----:B------:R-:W-:Y:S02]  /*21170*/  SHF.R.U32.HI R5, RZ, 0x10, R0 ;  /* 0x00000010ff057819 */ /* 0x000fe40000011600 */
[----:B------:R-:W-:Y:S02]  /*21180*/  SHF.R.U32.HI R6, RZ, 0x8, R3 ;  /* 0x00000008ff067819 */ /* 0x000fe40000011603 */
[----:B------:R-:W-:Y:S02]  /*21190*/  SHF.R.U32.HI R0, RZ, 0x8, R4 ;  /* 0x00000008ff007819 */ /* 0x000fe40000011604 */
[----:B------:R-:W-:Y:S02]  /*211a0*/  SHF.R.U32.HI R3, RZ, 0x10, R2 ;  /* 0x00000010ff037819 */ /* 0x000fe40000011602 */
[----:B------:R-:W-:Y:S02]  /*211b0*/  LOP3.LUT R7, R2, 0xff, RZ, 0xc0, !PT ;  /* 0x000000ff02077812 */ /* 0x000fe400078ec0ff */
[----:B------:R-:W-:-:S02]  /*211c0*/  LOP3.LUT R5, R5, 0xff, RZ, 0xc0, !PT ;  /* 0x000000ff05057812 */ /* 0x000fc400078ec0ff */
[----:B------:R-:W-:Y:S02]  /*211d0*/  PRMT R0, R9, 0x5410, R0 ;  /* 0x0000541009007816 */ /* 0x000fe40000000000 */
[----:B------:R-:W-:Y:S02]  /*211e0*/  LOP3.LUT R4, R3, 0xff, RZ, 0xc0, !PT ;  /* 0x000000ff03047812 */ /* 0x000fe400078ec0ff */
[----:B------:R-:W-:Y:S01]  /*211f0*/  PRMT R6, R7, 0x5410, R6 ;  /* 0x0000541007067816 */ /* 0x000fe20000000006 */
[--C-:B------:R-:W-:Y:S01]  /*21200*/  HSET2.LE.AND R0, R0, R221.reuse, PT ;  /* 0x000000dd00007233 */ /* 0x100fe20003803000 */
[----:B------:R-:W-:Y:S02]  /*21210*/  PRMT R2, R5, 0x5410, R8 ;  /* 0x0000541005027816 */ /* 0x000fe40000000008 */
[----:B------:R-:W-:Y:S01]  /*21220*/  PRMT R4, R4, 0x5410, R10 ;  /* 0x0000541004047816 */ /* 0x000fe2000000000a */
[--C-:B------:R-:W-:Y:S01]  /*21230*/  HSET2.LE.AND R3, R6, R221.reuse, PT ;  /* 0x000000dd06037233 */ /* 0x100fe20003803000 */
[----:B------:R-:W-:Y:S01]  /*21240*/  LOP3.LUT R128, R211, R0, RZ, 0xc0, !PT ;  /* 0x00000000d3807212 */ /* 0x000fe200078ec0ff */
[----:B------:R-:W-:-:S02]  /*21250*/  HSET2.LE.AND R2, R2, R221, PT ;  /* 0x000000dd02027233 */ /* 0x000fc40003803000 */
[----:B------:R-:W-:Y:S01]  /*21260*/  HSET2.LE.AND R4, R4, R221, PT ;  /* 0x000000dd04047233 */ /* 0x000fe20003803000 */
[----:B------:R-:W-:Y:S01]  /*21270*/  FADD.FTZ R0, R184, R187 ;  /* 0x000000bbb8007221 */ /* 0x000fe20000010000 */
[----:B------:R-:W-:Y:S02]  /*21280*/  LOP3.LUT R130, R198, R3, RZ, 0xc0, !PT ;  /* 0x00000003c6827212 */ /* 0x000fe400078ec0ff */
[----:B------:R-:W-:Y:S01]  /*21290*/  LOP3.LUT R129, R199, R2, RZ, 0xc0, !PT ;  /* 0x00000002c7817212 */ /* 0x000fe200078ec0ff */
[----:B------:R-:W-:Y:S01]  /*212a0*/  FADD.FTZ R0, R186, R0 ;  /* 0x00000000ba007221 */ /* 0x000fe20000010000 */
[----:B------:R-:W-:Y:S01]  /*212b0*/  LOP3.LUT R131, R197, R4, RZ, 0xc0, !PT ;  /* 0x00000004c5837212 */ /* 0x000fe200078ec0ff */
[----:B------:R-:W-:Y:S02]  /*212c0*/  HMMA.16816.F32 R44, R124, R18, R60 ;  /* 0x000000127c2c723c */ /* 0x000fe4000000183c */
[----:B------:R-:W-:-:S06]  /*212d0*/  FADD.FTZ R0, R185, R0 ;  /* 0x00000000b9007221 */ /* 0x000fcc0000010000 */
[C---:B------:R-:W-:Y:S01]  /*212e0*/  HMMA.16816.F32 R60, R124.reuse, R66, R72 ;  /* 0x000000427c3c723c */ /* 0x040fe20000001848 */
[----:B------:R3:W-:Y:S07]  /*212f0*/  STL [R1+0x68], R0 ;  /* 0x0000680001007387 */ /* 0x0007ee0000100800 */
[----:B------:R-:W-:Y:S08]  /*21300*/  HMMA.16816.F32 R72, R124, R80, R76 ;  /* 0x000000507c48723c */ /* 0x000ff0000000184c */
[----:B------:R-:W-:Y:S08]  /*21310*/  HMMA.16816.F32 R168, R128, R164, R168 ;  /* 0x000000a480a8723c */ /* 0x000ff000000018a8 */
[C---:B------:R-:W-:Y:S08]  /*21320*/  HMMA.16816.F32 R144, R124.reuse, R156, R144 ;  /* 0x0000009c7c90723c */ /* 0x040ff00000001890 */
[C---:B------:R-:W-:Y:S08]  /*21330*/  HMMA.16816.F32 R140, R124.reuse, R158, R140 ;  /* 0x0000009e7c8c723c */ /* 0x040ff0000000188c */
[C---:B------:R-:W-:Y:S08]  /*21340*/  HMMA.16816.F32 R76, R124.reuse, R82, R84 ;  /* 0x000000527c4c723c */ /* 0x040ff00000001854 */
[C---:B------:R-:W-:Y:S08]  /*21350*/  HMMA.16816.F32 R88, R124.reuse, R96, R88 ;  /* 0x000000607c58723c */ /* 0x040ff00000001858 */
[C---:B------:R-:W-:Y:S08]  /*21360*/  HMMA.16816.F32 R92, R124.reuse, R98, R92 ;  /* 0x000000627c5c723c */ /* 0x040ff0000000185c */
[C---:B-1----:R-:W-:Y:S08]  /*21370*/  HMMA.16816.F32 R104, R124.reuse, R112, R104 ;  /* 0x000000707c68723c */ /* 0x042ff00000001868 */
[C---:B------:R-:W-:Y:S08]  /*21380*/  HMMA.16816.F32 R108, R124.reuse, R114, R108 ;  /* 0x000000727c6c723c */ /* 0x040ff0000000186c */
[----:B------:R-:W-:Y:S08]  /*21390*/  HMMA.16816.F32 R120, R124, R20, R120 ;  /* 0x000000147c78723c */ /* 0x000ff00000001878 */
[----:B------:R-:W-:Y:S08]  /*213a0*/  HMMA.16816.F32 R164, R128, R166, R36 ;  /* 0x000000a680a4723c */ /* 0x000ff00000001824 */
        /* <DEDUP_REMOVED lines=15> */
[----:B------:R-:W-:Y:S01]  /*214a0*/  IADD3 R218, P0, R12, -0x140, RZ ;  /* 0xfffffec00cda7810 */ /* 0x000fe20007f1e0ff */
[----:B------:R-:W-:-:S03]  /*214b0*/  IMAD.MOV.U32 R180, RZ, RZ, R196 ;  /* 0x000000ffffb47224 */ /* 0x000fc600078e00c4 */
[----:B------:R-:W-:-:S03]  /*214c0*/  IADD3.X R219, R13, -0x1, RZ, P0, !PT ;  /* 0xffffffff0ddb7810 */ /* 0x000fc600007fe4ff */
.L_x_2241:
[----:B-123--:R-:W2:Y:S02]  /*214d0*/  LDL R0, [R1+0xd8] ;  /* 0x0000d80001007983 */ /* 0x00eea40000100800 */
[----:B--2---:R-:W-:-:S13]  /*214e0*/  ISETP.GT.AND P0, PT, R180, R0, PT ;  /* 0x00000000b400720c */ /* 0x004fda0003f04270 */
[----:B------:R-:W-:Y:S05]  /*214f0*/  @!P0 BRA `(.L_x_2258) ;  /* 0x0000562000008947 */ /* 0x000fea0003800000 */
[----:B------:R-:W2:Y:S01]  /*21500*/  LDL.LU R5, [R1+0x130] ;  /* 0x0001300001057983 */ /* 0x000ea20000300800 */
[----:B------:R-:W-:Y:S01]  /*21510*/  IMAD.MOV.U32 R139, RZ, RZ, R135 ;  /* 0x000000ffff8b7224 */ /* 0x000fe200078e0087 */
[----:B------:R-:W-:Y:S01]  /*21520*/  MOV R138, R132 ;  /* 0x00000084008a7202 */ /* 0x000fe20000000f00 */
[----:B------:R-:W-:Y:S01]  /*21530*/  IMAD.MOV.U32 R137, RZ, RZ, R133 ;  /* 0x000000ffff897224 */ /* 0x000fe200078e0085 */
[----:B------:R-:W-:Y:S01]  /*21540*/  MOV R136, R134 ;  /* 0x0000008600887202 */ /* 0x000fe20000000f00 */
[C---:B--2---:R-:W-:Y:S01]  /*21550*/  IMAD.SHL.U32 R2, R5.reuse, 0x8, RZ ;  /* 0x0000000805027824 */ /* 0x044fe200078e00ff */
[----:B------:R-:W-:Y:S01]  /*21560*/  SHF.R.S32.HI R3, RZ, 0x1f, R5 ;  /* 0x0000001fff037819 */ /* 0x000fe20000011405 */
[C---:B------:R-:W-:Y:S02]  /*21570*/  IMAD R0, R5.reuse, 0x48, RZ ;  /* 0x0000004805007824 */ /* 0x040fe400078e02ff */
[C-C-:B------:R-:W-:Y:S02]  /*21580*/  IMAD R4, R5.reuse, 0x38, R2.reuse ;  /* 0x0000003805047824 */ /* 0x140fe400078e0202 */
[----:B------:R-:W-:Y:S01]  /*21590*/  IMAD.WIDE.U32 R8, R5, 0x70, RZ ;  /* 0x0000007005087825 */ /* 0x000fe200078e00ff */
[----:B------:R-:W-:-:S02]  /*215a0*/  SHF.R.S32.HI R5, RZ, 0x1f, R2 ;  /* 0x0000001fff057819 */ /* 0x000fc40000011402 */
[----:B------:R-:W-:Y:S01]  /*215b0*/  IADD3 R4, R4, 0x1, RZ ;  /* 0x0000000104047810 */ /* 0x000fe20007ffe0ff */
[----:B------:R-:W-:Y:S01]  /*215c0*/  IMAD R6, R3, 0x70, RZ ;  /* 0x0000007003067824 */ /* 0x000fe200078e02ff */
[C---:B------:R-:W-:Y:S01]  /*215d0*/  SHF.L.U64.HI R5, R2.reuse, 0x1, R5 ;  /* 0x0000000102057819 */ /* 0x040fe20000010205 */
[----:B------:R-:W-:Y:S01]  /*215e0*/  STL.64 [R1+0x80], R8 ;  /* 0x0000800801007387 */ /* 0x000fe20000100a00 */
[----:B------:R-:W-:Y:S01]  /*215f0*/  SHF.R.S32.HI R3, RZ, 0x1f, R0 ;  /* 0x0000001fff037819 */ /* 0x000fe20000011400 */
[----:B------:R-:W-:Y:S01]  /*21600*/  IMAD.SHL.U32 R7, R2, 0x2, RZ ;  /* 0x0000000202077824 */ /* 0x000fe200078e00ff */
[----:B------:R-:W-:Y:S01]  /*21610*/  SHF.R.S32.HI R2, RZ, 0x1f, R4 ;  /* 0x0000001fff027819 */ /* 0x000fe20000011404 */
[----:B------:R1:W-:Y:S03]  /*21620*/  STL [R1+0x9c], R5 ;  /* 0x00009c0501007387 */ /* 0x0003e60000100800 */
[----:B------:R-:W-:Y:S01]  /*21630*/  SHF.L.U64.HI R2, R4, 0x1, R2 ;  /* 0x0000000104027819 */ /* 0x000fe20000010202 */
[----:B------:R-:W-:Y:S01]  /*21640*/  STL [R1+0x94], R7 ;  /* 0x0000940701007387 */ /* 0x000fe20000100800 */
[C---:B-1----:R-:W-:Y:S01]  /*21650*/  SHF.L.U64.HI R5, R0.reuse, 0x1, R3 ;  /* 0x0000000100057819 */ /* 0x042fe20000010203 */
[----:B------:R-:W-:Y:S01]  /*21660*/  IMAD.IADD R3, R9, 0x1, R6 ;  /* 0x0000000109037824 */ /* 0x000fe200078e0206 */
[----:B------:R-:W-:-:S03]  /*21670*/  SHF.L.U32 R0, R0, 0x1, RZ ;  /* 0x0000000100007819 */ /* 0x000fc600000006ff */
[----:B------:R-:W-:Y:S04]  /*21680*/  STL [R1+0x98], R5 ;  /* 0x0000980501007387 */ /* 0x000fe80000100800 */
[----:B------:R1:W-:Y:S04]  /*21690*/  STL [R1+0x90], R0 ;  /* 0x0000900001007387 */ /* 0x0003e80000100800 */
[----:B------:R2:W-:Y:S01]  /*216a0*/  STL [R1+0x7c], R3 ;  /* 0x00007c0301007387 */ /* 0x0005e20000100800 */
[----:B-1----:R-:W-:-:S05]  /*216b0*/  SHF.L.U32 R0, R4, 0x1, RZ ;  /* 0x0000000104007819 */ /* 0x002fca00000006ff */
[----:B------:R2:W-:Y:S04]  /*216c0*/  STL [R1+0x8c], R0 ;  /* 0x00008c0001007387 */ /* 0x0005e80000100800 */
[----:B------:R2:W-:Y:S02]  /*216d0*/  STL [R1+0x88], R2 ;  /* 0x0000880201007387 */ /* 0x0005e40000100800 */
.L_x_2261:
[----:B------:R-:W3:Y:S01]  /*216e0*/  LDL.64 R12, [R1+0x60] ;  /* 0x00006000010c7983 */ /* 0x000ee20000100a00 */
[----:B------:R-:W-:Y:S04]  /*216f0*/  DEPBAR.LE SB0, 0x0 ;  /* 0x000080000000791a */ /* 0x000fe80000000000 */
[----:B------:R-:W4:Y:S01]  /*21700*/  LDL R4, [R1+0xd0] ;  /* 0x0000d00001047983 */ /* 0x000f220000100800 */
[----:B------:R-:W-:Y:S01]  /*21710*/  WARPSYNC 0xffffffff ;  /* 0xffffffff00007948 */ /* 0x000fe20003800000 */
[----:B------:R-:W-:Y:S01]  /*21720*/  IADD3 R222, R180, -0x1, RZ ;  /* 0xffffffffb4de7810 */ /* 0x000fe20007ffe0ff */
[----:B------:R-:W-:Y:S01]  /*21730*/  BSSY B0, `(.L_x_2259) ;  /* 0x00000c3000007945 */ /* 0x000fe20003800000 */
[----:B--2---:R-:W4:Y:S02]  /*21740*/  LDL R3, [R1+0x78] ;  /* 0x0000780001037983 */ /* 0x004f240000100800 */
[----:B------:R-:W-:Y:S02]  /*21750*/  SHF.R.S32.HI R5, RZ, 0x1f, R222 ;  /* 0x0000001fff057819 */ /* 0x000fe400000114de */
[----:B------:R-:W2:Y:S04]  /*21760*/  LDL R0, [R1+0x13c] ;  /* 0x00013c0001007983 */ /* 0x000ea80000100800 */
[----:B------:R-:W2:Y:S04]  /*21770*/  LDL.64 R8, [R1+0xf8] ;  /* 0x0000f80001087983 */ /* 0x000ea80000100a00 */
[----:B------:R-:W2:Y:S04]  /*21780*/  LDL.64 R6, [R1+0x110] ;  /* 0x0001100001067983 */ /* 0x000ea80000100a00 */
[----:B------:R-:W-:Y:S06]  /*21790*/  BAR.SYNC.DEFER_BLOCKING 0x0 ;  /* 0x0000000000007b1d */ /* 0x000fec0000010000 */
[----:B------:R-:W2:Y:S01]  /*217a0*/  LDL R181, [R1+0xd8] ;  /* 0x0000d80001b57983 */ /* 0x000ea20000100800 */
[----:B---3--:R-:W-:Y:S02]  /*217b0*/  SHF.L.U64.HI R2, R12, 0x5, R13 ;  /* 0x000000050c027819 */ /* 0x008fe4000001020d */
[-C--:B----4-:R-:W-:Y:S03]  /*217c0*/  ISETP.GE.AND P3, PT, R4, R3.reuse, PT ;  /* 0x000000030400720c */ /* 0x090fe60003f66270 */
[----:B------:R-:W-:Y:S01]  /*217d0*/  IMAD R4, R2, R222, RZ ;  /* 0x000000de02047224 */ /* 0x000fe200078e02ff */
[----:B--2---:R-:W-:Y:S01]  /*217e0*/  ISETP.GE.AND P2, PT, R0, R3, PT ;  /* 0x000000030000720c */ /* 0x004fe20003f46270 */
[----:B------:R-:W-:Y:S02]  /*217f0*/  IMAD.SHL.U32 R0, R12, 0x20, RZ ;  /* 0x000000200c007824 */ /* 0x000fe400078e00ff */
[----:B------:R-:W-:Y:S02]  /*21800*/  IMAD.MOV.U32 R3, RZ, RZ, R9 ;  /* 0x000000ffff037224 */ /* 0x000fe400078e0009 */
[-C--:B------:R-:W-:Y:S02]  /*21810*/  IMAD R4, R5, R0.reuse, R4 ;  /* 0x0000000005047224 */ /* 0x080fe400078e0204 */
[----:B------:R-:W-:Y:S02]  /*21820*/  IMAD.MOV.U32 R2, RZ, RZ, R6 ;  /* 0x000000ffff027224 */ /* 0x000fe400078e0006 */
[----:B-----5:R-:W-:Y:S02]  /*21830*/  @P3 STS.128 [R220+0xa000], RZ ;  /* 0x00a000ffdc003388 */ /* 0x020fe40000000c00 */
[----:B------:R-:W-:Y:S04]  /*21840*/  IMAD.WIDE.U32 R2, R222, R0, R2 ;  /* 0x00000000de027225 */ /* 0x000fe800078e0002 */
[----:B------:R-:W-:Y:S01]  /*21850*/  IMAD.IADD R3, R3, 0x1, R4 ;  /* 0x0000000103037824 */ /* 0x000fe200078e0204 */
[CC--:B------:R-:W-:Y:S02]  /*21860*/  @!P3 LEA R10, P5, R2.reuse, R238.reuse, 0x1 ;  /* 0x000000ee020ab211 */ /* 0x0c0fe400078a08ff */
[C---:B------:R-:W-:Y:S02]  /*21870*/  @!P2 LEA R6, P1, R2.reuse, R238, 0x1 ;  /* 0x000000ee0206a211 */ /* 0x040fe400078208ff */
[CCC-:B------:R-:W-:Y:S02]  /*21880*/  @!P3 LEA.HI.X R11, R2.reuse, R239.reuse, R3.reuse, 0x1, P5 ;  /* 0x000000ef020bb211 */ /* 0x1c0fe400028f0c03 */
[----:B------:R-:W-:Y:S02]  /*21890*/  @!P2 LEA.HI.X R7, R2, R239, R3, 0x1, P1 ;  /* 0x000000ef0207a211 */ /* 0x000fe400008f0c03 */
[----:B------:R-:W-:Y:S01]  /*218a0*/  LEA R0, P0, R12, R2, 0x4 ;  /* 0x000000020c007211 */ /* 0x000fe200078020ff */
[----:B------:R-:W-:Y:S01]  /*218b0*/  @!PT LDS RZ, [RZ] ;  /* 0x00000000fffff984 */ /* 0x000fe20000000800 */
[----:B------:R-:W-:Y:S01]  /*218c0*/  @!PT LDS RZ, [RZ] ;  /* 0x00000000fffff984 */ /* 0x000fe20000000800 */
[----:B------:R-:W-:Y:S01]  /*218d0*/  @!PT LDS RZ, [RZ] ;  /* 0x00000000fffff984 */ /* 0x000fe20000000800 */
[----:B------:R1:W-:Y:S03]  /*218e0*/  @!P3 LDGSTS.E.BYPASS.LTC128B.128 [R220+0xa000], [R10.64] ;  /* 0x0a0000000adcbfae */ /* 0x0003e6000b901d44 */
[-C--:B------:R-:W-:Y:S01]  /*218f0*/  @!P3 LEA R8, P4, R0, R238.reuse, 0x1 ;  /* 0x000000ee0008b211 */ /* 0x080fe200078808ff */
[----:B------:R-:W-:Y:S01]  /*21900*/  @P2 STS.128 [R220+0xb000], RZ ;  /* 0x00b000ffdc002388 */ /* 0x000fe20000000c00 */
[----:B------:R-:W-:Y:S02]  /*21910*/  LEA.HI.X R5, R12, R3, R13, 0x4, P0 ;  /* 0x000000030c057211 */ /* 0x000fe400000f240d */
[C---:B------:R-:W-:Y:S01]  /*21920*/  @!P2 LEA R4, P0, R0.reuse, R238, 0x1 ;  /* 0x000000ee0004a211 */ /* 0x040fe200078008ff */
[----:B------:R-:W-:Y:S01]  /*21930*/  @!PT LDS RZ, [RZ] ;  /* 0x00000000fffff984 */ /* 0x000fe20000000800 */
[----:B------:R-:W-:Y:S01]  /*21940*/  @!PT LDS RZ, [RZ] ;  /* 0x00000000fffff984 */ /* 0x000fe20000000800 */
[----:B------:R-:W-:Y:S01]  /*21950*/  @!PT LDS RZ, [RZ] ;  /* 0x00000000fffff984 */ /* 0x000fe20000000800 */
[----:B------:R2:W-:Y:S01]  /*21960*/  @!P2 LDGSTS.E.BYPASS.LTC128B.128 [R220+0xb000], [R6.64+0x80] ;  /* 0x0b00008006dcafae */ /* 0x0005e2000b901d44 */
[CCC-:B------:R-:W-:Y:S02]  /*21970*/  @!P3 LEA.HI.X R9, R0.reuse, R239.reuse, R5.reuse, 0x1, P4 ;  /* 0x000000ef0009b211 */ /* 0x1c0fe400020f0c05 */
[----:B------:R-:W-:Y:S01]  /*21980*/  @!P2 LEA.HI.X R5, R0, R239, R5, 0x1, P0 ;  /* 0x000000ef0005a211 */ /* 0x000fe200000f0c05 */
[----:B------:R-:W-:Y:S01]  /*21990*/  @P3 STS.128 [R220+0xa800], RZ ;  /* 0x00a800ffdc003388 */ /* 0x000fe20000000c00 */
[----:B------:R-:W-:Y:S03]  /*219a0*/  ISETP.GT.AND P0, PT, R222, R181, PT ;  /* 0x000000b5de00720c */ /* 0x000fe60003f04270 */
        /* <DEDUP_REMOVED lines=9> */
[----:B------:R-:W-:Y:S04]  /*21a40*/  LDSM.16.M88.4 R32, [R202] ;  /* 0x00000000ca20783b */ /* 0x000fe80000000200 */
[----:B------:R-:W2:Y:S04]  /*21a50*/  LDSM.16.M88.4 R16, [R200+0x8000] ;  /* 0x00800000c810783b */ /* 0x000ea80000000200 */
[----:B------:R-:W1:Y:S04]  /*21a60*/  LDSM.16.M88.4 R28, [R202+0x2000] ;  /* 0x00200000ca1c783b */ /* 0x000e680000000200 */
[----:B------:R-:W3:Y:S04]  /*21a70*/  LDSM.16.M88.4 R132, [R200+0x8800] ;  /* 0x00880000c884783b */ /* 0x000ee80000000200 */
[----:B------:R-:W0:Y:S04]  /*21a80*/  LDGDEPBAR ;  /* 0x00000000000079af */ /* 0x000e280000000000 */
[----:B------:R-:W-:Y:S04]  /*21a90*/  LDSM.16.M88.4 R172, [R204] ;  /* 0x00000000ccac783b */ /* 0x000fe80000000200 */
[----:B------:R-:W-:Y:S01]  /*21aa0*/  LDSM.16.M88.4 R176, [R204+0x2000] ;  /* 0x00200000ccb0783b */ /* 0x000fe20000000200 */
[-C--:B--2---:R-:W-:Y:S08]  /*21ab0*/  HMMA.16816.F32 R4, R32, R16.reuse, RZ ;  /* 0x000000102004723c */ /* 0x084ff000000018ff */
[C---:B-1----:R-:W-:Y:S08]  /*21ac0*/  HMMA.16816.F32 R8, R28.reuse, R16, RZ ;  /* 0x000000101c08723c */ /* 0x042ff000000018ff */
[-C--:B------:R-:W-:Y:S08]  /*21ad0*/  HMMA.16816.F32 R12, R28, R18.reuse, RZ ;  /* 0x000000121c0c723c */ /* 0x080ff000000018ff */
[C---:B------:R-:W-:Y:S08]  /*21ae0*/  HMMA.16816.F32 R16, R32.reuse, R18, RZ ;  /* 0x000000122010723c */ /* 0x040ff000000018ff */
[-C--:B---3--:R-:W-:Y:S08]  /*21af0*/  HMMA.16816.F32 R20, R32, R132.reuse, RZ ;  /* 0x000000842014723c */ /* 0x088ff000000018ff */
        /* <DEDUP_REMOVED lines=14> */
[----:B------:R-:W-:Y:S04]  /*21be0*/  LDSM.16.M88.4 R132, [R210] ;  /* 0x00000000d284783b */ /* 0x000fe80000000200 */
[----:B------:R-:W1:Y:S03]  /*21bf0*/  LDSM.16.M88.4 R172, [R209+0x8000] ;  /* 0x00800000d1ac783b */ /* 0x000e660000000200 */
        /* <DEDUP_REMOVED lines=10> */
[----:B------:R-:W-:Y:S04]  /*21ca0*/  LDSM.16.M88.4 R132, [R208] ;  /* 0x00000000d084783b */ /* 0x000fe80000000200 */
[----:B------:R-:W1:Y:S03]  /*21cb0*/  LDSM.16.M88.4 R172, [R207] ;  /* 0x00000000cfac783b */ /* 0x000e660000000200 */
        /* <DEDUP_REMOVED lines=10> */
[----:B------:R-:W-:Y:S04]  /*21d60*/  LDSM.16.M88.4 R132, [R202+0x4000] ;  /* 0x00400000ca84783b */ /* 0x000fe80000000200 */
        /* <DEDUP_REMOVED lines=12> */
[----:B------:R-:W1:Y:S03]  /*21e30*/  LDSM.16.M88.4 R172, [R214] ;  /* 0x00000000d6ac783b */ /* 0x000e660000000200 */
        /* <DEDUP_REMOVED lines=28> */
[----:B------:R-:W1:Y:S01]  /*22000*/  LDSM.16.M88.4 R172, [R207+0x1800] ;  /* 0x00180000cfac783b */ /* 0x000e620000000200 */
[----:B------:R-:W-:Y:S04]  /*22010*/  DEPBAR.LE SB0, 0x0 ;  /* 0x000080000000791a */ /* 0x000fe80000000000 */
[----:B------:R-:W-:Y:S02]  /*22020*/  BAR.SYNC.DEFER_BLOCKING 0x0 ;  /* 0x0000000000007b1d */ /* 0x000fe40000010000 */
[-C--:B-1----:R-:W-:Y:S08]  /*22030*/  HMMA.16816.F32 R20, R132, R172.reuse, R20 ;  /* 0x000000ac8414723c */ /* 0x082ff00000001814 */
[C---:B------:R-:W-:Y:S08]  /*22040*/  HMMA.16816.F32 R24, R176.reuse, R172, R24 ;  /* 0x000000acb018723c */ /* 0x040ff00000001818 */
[-C--:B------:R-:W-:Y:S08]  /*22050*/  HMMA.16816.F32 R28, R176, R174.reuse, R28 ;  /* 0x000000aeb01c723c */ /* 0x080ff0000000181c */
[----:B------:R-:W-:Y:S01]  /*22060*/  HMMA.16816.F32 R32, R132, R174, R32 ;  /* 0x000000ae8420723c */ /* 0x000fe20000001820 */
[----:B------:R-:W-:Y:S07]  /*22070*/  @!UPT UIADD3 URZ, URZ, URZ, URZ ;  /* 0x0000003f3f3ff290 */ /* 0x000fee000fffe03f */
[----:B------:R-:W-:-:S11]  /*22080*/  @!P0 BRA `(.L_x_2260) ;  /* 0x000002d000008947 */ /* 0x000fd60003800000 */
[----:B------:R-:W2:Y:S01]  /*22090*/  LDL R188, [R1+0x100] ;  /* 0x0001000001bc7983 */ /* 0x000ea20000100800 */
[----:B------:R-:W-:Y:S03]  /*220a0*/  IADD3 R0, R180, -0x2, RZ ;  /* 0xfffffffeb4007810 */ /* 0x000fe60007ffe0ff */
[----:B------:R-:W3:Y:S01]  /*220b0*/  LDL.64 R186, [R1+0xf0] ;  /* 0x0000f00001ba7983 */ /* 0x000ee20000100a00 */
[----:B------:R-:W-:Y:S03]  /*220c0*/  SHF.R.S32.HI R133, RZ, 0x1f, R0 ;  /* 0x0000001fff857819 */ /* 0x000fe60000011400 */
[----:B------:R-:W4:Y:S04]  /*220d0*/  LDL.64 R184, [R1+0x118] ;  /* 0x0001180001b87983 */ /* 0x000f280000100a00 */
[----:B------:R-:W5:Y:S04]  /*220e0*/  LDL R183, [R1+0xcc] ;  /* 0x0000cc0001b77983 */ /* 0x000f680000100800 */
[----:B------:R-:W4:Y:S04]  /*220f0*/  LDL R182, [R1+0x104] ;  /* 0x0001040001b67983 */ /* 0x000f280000100800 */
[----:B------:R-:W4:Y:S04]  /*22100*/  LDL R181, [R1+0x108] ;  /* 0x0001080001b57983 */ /* 0x000f280000100800 */
[----:B------:R1:W-:Y:S01]  /*22110*/  @P3 STS.128 [R220+0x8000], RZ ;  /* 0x008000ffdc003388 */ /* 0x0003e20000000c00 */
[----:B--2---:R-:W-:Y:S02]  /*22120*/  IMAD R2, R188, R0, RZ ;  /* 0x00000000bc027224 */ /* 0x004fe400078e02ff */
[----:B---3--:R-:W-:Y:S02]  /*22130*/  IMAD.MOV.U32 R3, RZ, RZ, R187 ;  /* 0x000000ffff037224 */ /* 0x008fe400078e00bb */
[-C--:B-----5:R-:W-:Y:S02]  /*22140*/  IMAD R133, R133, R183.reuse, R2 ;  /* 0x000000b785857224 */ /* 0x0a0fe400078e0202 */
[----:B----4-:R-:W-:Y:S04]  /*22150*/  IMAD.MOV.U32 R2, RZ, RZ, R184 ;  /* 0x000000ffff027224 */ /* 0x010fe800078e00b8 */
[----:B------:R-:W-:Y:S04]  /*22160*/  IMAD.WIDE.U32 R2, R0, R183, R2 ;  /* 0x000000b700027225 */ /* 0x000fe800078e0002 */
[----:B------:R-:W-:Y:S01]  /*22170*/  IMAD.IADD R0, R3, 0x1, R133 ;  /* 0x0000000103007824 */ /* 0x000fe200078e0285 */
[CC--:B------:R-:W-:Y:S04]  /*22180*/  @!P3 LEA R132, P0, R2.reuse, R236.reuse, 0x1 ;  /* 0x000000ec0284b211 */ /* 0x0c0fe800078008ff */
[CCC-:B------:R-:W-:Y:S05]  /*22190*/  @!P3 LEA.HI.X R133, R2.reuse, R237.reuse, R0.reuse, 0x1, P0 ;  /* 0x000000ed0285b211 */ /* 0x1c0fea00000f0c00 */
[----:B------:R-:W-:Y:S01]  /*221a0*/  @!PT LDS RZ, [RZ] ;  /* 0x00000000fffff984 */ /* 0x000fe20000000800 */
[----:B------:R-:W-:Y:S01]  /*221b0*/  @!PT LDS RZ, [RZ] ;  /* 0x00000000fffff984 */ /* 0x000fe20000000800 */
[----:B------:R-:W-:Y:S01]  /*221c0*/  @!PT LDS RZ, [RZ] ;  /* 0x00000000fffff984 */ /* 0x000fe20000000800 */
[----:B------:R2:W-:Y:S04]  /*221d0*/  @!P3 LDGSTS.E.BYPASS.LTC128B.128 [R220+0x8000], [R132.64] ;  /* 0x0800000084dcbfae */ /* 0x0005e8000b901d44 */
[----:B------:R1:W-:Y:S01]  /*221e0*/  @P2 STS.128 [R220+0x9000], RZ ;  /* 0x009000ffdc002388 */ /* 0x0003e20000000c00 */
[C---:B--2---:R-:W-:Y:S04]  /*221f0*/  @!P2 LEA R132, P0, R2.reuse, R236, 0x1 ;  /* 0x000000ec0284a211 */ /* 0x044fe800078008ff */
[-CC-:B------:R-:W-:Y:S02]  /*22200*/  @!P2 LEA.HI.X R133, R2, R237.reuse, R0.reuse, 0x1, P0 ;  /* 0x000000ed0285a211 */ /* 0x180fe400000f0c00 */
[----:B------:R-:W-:Y:S03]  /*22210*/  IADD3 R2, P1, R182, R2, RZ ;  /* 0x00000002b6027210 */ /* 0x000fe60007f3e0ff */
[----:B------:R-:W-:Y:S01]  /*22220*/  @!PT LDS RZ, [RZ] ;  /* 0x00000000fffff984 */ /* 0x000fe20000000800 */
[----:B------:R-:W-:Y:S01]  /*22230*/  @!PT LDS RZ, [RZ] ;  /* 0x00000000fffff984 */ /* 0x000fe20000000800 */
[----:B------:R-:W-:Y:S01]  /*22240*/  @!PT LDS RZ, [RZ] ;  /* 0x00000000fffff984 */ /* 0x000fe20000000800 */
[----:B------:R2:W-:Y:S02]  /*22250*/  @!P2 LDGSTS.E.BYPASS.LTC128B.128 [R220+0x9000], [R132.64+0x80] ;  /* 0x0900008084dcafae */ /* 0x0005e4000b901d44 */
[----:B------:R-:W-:Y:S02]  /*22260*/  IMAD.X R0, R181, 0x1, R0, P1 ;  /* 0x00000001b5007824 */ /* 0x000fe400008e0600 */
[----:B------:R1:W-:Y:S01]  /*22270*/  @P3 STS.128 [R220+0x8800], RZ ;  /* 0x008800ffdc003388 */ /* 0x0003e20000000c00 */
[CC--:B--2---:R-:W-:Y:S04]  /*22280*/  @!P3 LEA R132, P0, R2.reuse, R236.reuse, 0x1 ;  /* 0x000000ec0284b211 */ /* 0x0c4fe800078008ff */
[CCC-:B------:R-:W-:Y:S05]  /*22290*/  @!P3 LEA.HI.X R133, R2.reuse, R237.reuse, R0.reuse, 0x1, P0 ;  /* 0x000000ed0285b211 */ /* 0x1c0fea00000f0c00 */
[----:B------:R-:W-:Y:S01]  /*222a0*/  @!PT LDS RZ, [RZ] ;  /* 0x00000000fffff984 */ /* 0x000fe20000000800 */
[----:B------:R-:W-:Y:S01]  /*222b0*/  @!PT LDS RZ, [RZ] ;  /* 0x00000000fffff984 */ /* 0x000fe20000000800 */
[----:B------:R-:W-:Y:S01]  /*222c0*/  @!PT LDS RZ, [RZ] ;  /* 0x00000000fffff984 */ /* 0x000fe20000000800 */
[----:B------:R2:W-:Y:S04]  /*222d0*/  @!P3 LDGSTS.E.BYPASS.LTC128B.128 [R220+0x8800], [R132.64] ;  /* 0x0880000084dcbfae */ /* 0x0005e8000b901d44 */
[----:B------:R1:W-:Y:S01]  /*222e0*/  @P2 STS.128 [R220+0x9800], RZ ;  /* 0x009800ffdc002388 */ /* 0x0003e20000000c00 */
[C---:B--2---:R-:W-:Y:S04]  /*222f0*/  @!P2 LEA R132, P0, R2.reuse, R236, 0x1 ;  /* 0x000000ec0284a211 */ /* 0x044fe800078008ff */
[----:B------:R-:W-:Y:S05]  /*22300*/  @!P2 LEA.HI.X R133, R2, R237, R0, 0x1, P0 ;  /* 0x000000ed0285a211 */ /* 0x000fea00000f0c00 */
[----:B------:R-:W-:Y:S01]  /*22310*/  @!PT LDS RZ, [RZ] ;  /* 0x00000000fffff984 */ /* 0x000fe20000000800 */
[----:B------:R-:W-:Y:S01]  /*22320*/  @!PT LDS RZ, [RZ] ;  /* 0x00000000fffff984 */ /* 0x000fe20000000800 */
[----:B------:R-:W-:Y:S01]  /*22330*/  @!PT LDS RZ, [RZ] ;  /* 0x00000000fffff984 */ /* 0x000fe20000000800 */
[----:B------:R1:W-:Y:S04]  /*22340*/  @!P2 LDGSTS.E.BYPASS.LTC128B.128 [R220+0x9800], [R132.64+0x80] ;  /* 0x0980008084dcafae */ /* 0x0003e8000b901d44 */
[----:B------:R-:W0:Y:S02]  /*22350*/  LDGDEPBAR ;  /* 0x00000000000079af */ /* 0x000e240000000000 */
.L_x_2260:
[----:B------:R-:W-:Y:S05]  /*22360*/  BSYNC B0 ;  /* 0x0000000000007941 */ /* 0x000fea0003800000 */
.L_x_2259:
[----:B------:R-:W2:Y:S08]  /*22370*/  S2R R0, SR_TID.X ;  /* 0x0000000000007919 */ /* 0x000eb00000002100 */
[----:B------:R-:W3:Y:S02]  /*22380*/  LDL R180, [R1+0x120] ;  /* 0x0001200001b47983 */ /* 0x000ee40000100800 */
[----:B---3--:R-:W-:Y:S04]  /*22390*/  IMAD.WIDE.U32 R180, R180, -0x2daee0ad, RZ ;  /* 0xd2511f53b4b47825 */ /* 0x008fe800078e00ff */
[----:B--2---:R-:W-:Y:S05]  /*223a0*/  IMAD.SHL.U32 R0, R0, 0x2, RZ ;  /* 0x0000000200007824 */ /* 0x004fea00078e00ff */
[----:B------:R-:W-:Y:S05]  /*223b0*/  LOP3.LUT R0, R0, 0x6, RZ, 0xc0, !PT ;  /* 0x0000000600007812 */ /* 0x000fea00078ec0ff */
[----:B-1----:R-:W-:Y:S04]  /*223c0*/  IMAD R132, R222, 0x20, R0 ;  /* 0x00000020de847824 */ /* 0x002fe800078e0200 */
[--C-:B------:R-:W-:Y:S01]  /*223d0*/  IMAD.IADD R0, R224, 0x1, -R132.reuse ;  /* 0x00000001e0007824 */ /* 0x100fe200078e0a84 */
[C---:B------:R-:W-:Y:S01]  /*223e0*/  IADD3 R134, R132.reuse, 0x1, RZ ;  /* 0x0000000184867810 */ /* 0x040fe20007ffe0ff */
[--C-:B------:R-:W-:Y:S01]  /*223f0*/  IMAD.IADD R2, R229, 0x1, -R132.reuse ;  /* 0x00000001e5027824 */ /* 0x100fe200078e0a84 */
[----:B------:R-:W-:Y:S02]  /*22400*/  IADD3 R135, R132, 0x8, RZ ;  /* 0x0000000884877810 */ /* 0x000fe40007ffe0ff */
[----:B------:R-:W-:Y:S02]  /*22410*/  IABS R0, R0 ;  /* 0x0000000000007213 */ /* 0x000fe40000000000 */
[C---:B------:R-:W-:Y:S02]  /*22420*/  ISETP.GE.AND P1, PT, R134.reuse, R226, PT ;  /* 0x000000e28600720c */ /* 0x040fe40003f26270 */
[C---:B------:R-:W-:Y:S01]  /*22430*/  ISETP.GE.AND P4, PT, R134.reuse, R225, PT ;  /* 0x000000e18600720c */ /* 0x040fe20003f86270 */
[----:B------:R1:W2:Y:S01]  /*22440*/  I2F R3, R0 ;  /* 0x0000000000037306 */ /* 0x0002a20000201400 */
[C---:B------:R-:W-:Y:S02]  /*22450*/  ISETP.GE.AND P5, PT, R134.reuse, R228, PT ;  /* 0x000000e48600720c */ /* 0x040fe40003fa6270 */
[C---:B------:R-:W-:Y:S02]  /*22460*/  ISETP.GE.AND P0, PT, R134.reuse, R227, PT ;  /* 0x000000e38600720c */ /* 0x040fe40003f06270 */
[C---:B------:R-:W-:Y:S02]  /*22470*/  ISETP.GE.OR P1, PT, R134.reuse, R232, !P1 ;  /* 0x000000e88600720c */ /* 0x040fe40004f26670 */
[C---:B------:R-:W-:Y:S02]  /*22480*/  ISETP.GE.OR P4, PT, R134.reuse, R231, !P4 ;  /* 0x000000e78600720c */ /* 0x040fe40006786670 */
[C---:B------:R-:W-:Y:S02]  /*22490*/  ISETP.GE.OR P5, PT, R134.reuse, R234, !P5 ;  /* 0x000000ea8600720c */ /* 0x040fe40006fa6670 */
[----:B------:R-:W-:Y:S02]  /*224a0*/  ISETP.GE.OR P0, PT, R134, R233, !P0 ;  /* 0x000000e98600720c */ /* 0x000fe40004706670 */
[C---:B------:R-:W-:Y:S02]  /*224b0*/  ISETP.GE.AND P2, PT, R132.reuse, R225, PT ;  /* 0x000000e18400720c */ /* 0x040fe40003f46270 */
[C---:B------:R-:W-:Y:S02]  /*224c0*/  ISETP.GE.AND P3, PT, R132.reuse, R226, PT ;  /* 0x000000e28400720c */ /* 0x040fe40003f66270 */
[C---:B------:R-:W-:Y:S02]  /*224d0*/  ISETP.GE.OR P2, PT, R132.reuse, R231, !P2 ;  /* 0x000000e78400720c */ /* 0x040fe40005746670 */
[C---:B------:R-:W-:Y:S02]  /*224e0*/  ISETP.GE.OR P3, PT, R132.reuse, R232, !P3 ;  /* 0x000000e88400720c */ /* 0x040fe40005f66670 */
[C---:B------:R-:W-:Y:S02]  /*224f0*/  ISETP.GE.AND P6, PT, R132.reuse, R228, PT ;  /* 0x000000e48400720c */ /* 0x040fe40003fc6270 */
[----:B-1----:R-:W-:Y:S01]  /*22500*/  IABS R0, R2 ;  /* 0x0000000200007213 */ /* 0x002fe20000000000 */
[----:B------:R-:W-:Y:S01]  /*22510*/  IMAD.IADD R2, R223, 0x1, -R132 ;  /* 0x00000001df027824 */ /* 0x000fe200078e0a84 */
[----:B------:R-:W-:Y:S01]  /*22520*/  ISETP.GE.OR P6, PT, R132, R234, !P6 ;  /* 0x000000ea8400720c */ /* 0x000fe200077c6670 */
[----:B--2---:R-:W-:Y:S01]  /*22530*/  FFMA.FTZ R8, R3, -R216, R8 ;  /* 0x800000d803087223 */ /* 0x004fe20000010008 */
[----:B------:R1:W2:Y:S02]  /*22540*/  I2F R133, R0 ;  /* 0x0000000000857306 */ /* 0x0002a40000201400 */
[----:B-1----:R-:W-:Y:S01]  /*22550*/  IABS R0, R2 ;  /* 0x0000000200007213 */ /* 0x002fe20000000000 */
[----:B------:R-:W-:Y:S02]  /*22560*/  IMAD.IADD R2, R230, 0x1, -R132 ;  /* 0x00000001e6027824 */ /* 0x000fe400078e0a84 */
[----:B--2---:R-:W-:Y:S01]  /*22570*/  FFMA.FTZ R10, R133, -R216, R10 ;  /* 0x800000d8850a7223 */ /* 0x004fe2000001000a */
[----:B------:R-:W-:Y:S04]  /*22580*/  IADD3 R133, R132, 0x9, RZ ;  /* 0x0000000984857810 */ /* 0x000fe80007ffe0ff */
[----:B------:R1:W2:Y:S01]  /*22590*/  I2F R174, R0 ;  /* 0x0000000000ae7306 */ /* 0x0002a20000201400 */
[----:B------:R-:W-:Y:S02]  /*225a0*/  FSEL R177, R10, -INF , !P2 ;  /* 0xff8000000ab17808 */ /* 0x000fe40005000000 */
[C---:B------:R-:W-:Y:S04]  /*225b0*/  ISETP.GE.AND P2, PT, R135.reuse, R226, PT ;  /* 0x000000e28700720c */ /* 0x040fe80003f46270 */
[C---:B------:R-:W-:Y:S02]  /*225c0*/  ISETP.GE.OR P2, PT, R135.reuse, R232, !P2 ;  /* 0x000000e88700720c */ /* 0x040fe40005746670 */
[----:B-1----:R-:W-:Y:S01]  /*225d0*/  IABS R0, R2 ;  /* 0x0000000200007213 */ /* 0x002fe20000000000 */
[----:B------:R-:W-:Y:S02]  /*225e0*/  IMAD.IADD R2, R224, 0x1, -R134 ;  /* 0x00000001e0027824 */ /* 0x000fe400078e0a86 */
[----:B--2---:R-:W-:Y:S01]  /*225f0*/  FFMA.FTZ R4, R174, -R216, R4 ;  /* 0x800000d8ae047223 */ /* 0x004fe20000010004 */
[----:B------:R1:W2:Y:S04]  /*22600*/  I2F R173, R0 ;  /* 0x0000000000ad7306 */ /* 0x0002a80000201400 */
[----:B------:R-:W-:Y:S02]  /*22610*/  FSEL R179, R4, -INF , !P6 ;  /* 0xff80000004b37808 */ /* 0x000fe40007000000 */
[C---:B------:R-:W-:Y:S04]  /*22620*/  ISETP.GE.AND P6, PT, R135.reuse, R225, PT ;  /* 0x000000e18700720c */ /* 0x040fe80003fc6270 */
[----:B------:R-:W-:Y:S02]  /*22630*/  ISETP.GE.OR P6, PT, R135, R231, !P6 ;  /* 0x000000e78700720c */ /* 0x000fe400077c6670 */
[----:B-1----:R-:W-:Y:S01]  /*22640*/  IABS R0, R2 ;  /* 0x0000000200007213 */ /* 0x002fe20000000000 */
[----:B------:R-:W-:Y:S02]  /*22650*/  IMAD.IADD R2, R229, 0x1, -R134 ;  /* 0x00000001e5027824 */ /* 0x000fe400078e0a86 */
[----:B--2---:R-:W-:Y:S01]  /*22660*/  FFMA.FTZ R6, R173, -R216, R6 ;  /* 0x800000d8ad067223 */ /* 0x004fe20000010006 */
[----:B------:R1:W2:Y:S02]  /*22670*/  I2F R172, R0 ;  /* 0x0000000000ac7306 */ /* 0x0002a40000201400 */
[----:B-1----:R-:W-:Y:S01]  /*22680*/  IABS R0, R2 ;  /* 0x0000000200007213 */ /* 0x002fe20000000000 */
[--C-:B------:R-:W-:Y:S02]  /*22690*/  IMAD.IADD R2, R223, 0x1, -R134.reuse ;  /* 0x00000001df027824 */ /* 0x100fe400078e0a86 */
[----:B--2---:R-:W-:Y:S05]  /*226a0*/  FFMA.FTZ R9, R172, -R216, R9 ;  /* 0x800000d8ac097223 */ /* 0x004fea0000010009 */
[----:B------:R1:W2:Y:S01]  /*226b0*/  I2F R176, R0 ;  /* 0x0000000000b07306 */ /* 0x0002a20000201400 */
[----:B------:R-:W-:Y:S01]  /*226c0*/  IMAD.IADD R134, R230, 0x1, -R134 ;  /* 0x00000001e6867824 */ /* 0x000fe200078e0a86 */
[----:B-1----:R-:W-:Y:S01]  /*226d0*/  IABS R0, R2 ;  /* 0x0000000200007213 */ /* 0x002fe20000000000 */
[----:B------:R-:W-:Y:S02]  /*226e0*/  IMAD.IADD R2, R224, 0x1, -R135 ;  /* 0x00000001e0027824 */ /* 0x000fe400078e0a87 */
[----:B--2---:R-:W-:Y:S01]  /*226f0*/  FFMA.FTZ R11, R176, -R216, R11 ;  /* 0x800000d8b00b7223 */ /* 0x004fe2000001000b */
[----:B------:R-:W-:Y:S04]  /*22700*/  FSEL R176, R9, -INF , !P1 ;  /* 0xff80000009b07808 */ /* 0x000fe80004800000 */
[----:B------:R1:W2:Y:S01]  /*22710*/  I2F R3, R0 ;  /* 0x0000000000037306 */ /* 0x0002a20000201400 */
[C---:B------:R-:W-:Y:S04]  /*22720*/  ISETP.GE.AND P1, PT, R135.reuse, R227, PT ;  /* 0x000000e38700720c */ /* 0x040fe80003f26270 */
[----:B------:R-:W-:Y:S02]  /*22730*/  ISETP.GE.OR P1, PT, R135, R233, !P1 ;  /* 0x000000e98700720c */ /* 0x000fe40004f26670 */
[----:B-1----:R-:W-:Y:S01]  /*22740*/  IABS R0, R2 ;  /* 0x0000000200007213 */ /* 0x002fe20000000000 */
[----:B------:R-:W-:Y:S02]  /*22750*/  IMAD.IADD R2, R229, 0x1, -R135 ;  /* 0x00000001e5027824 */ /* 0x000fe400078e0a87 */
[----:B--2---:R-:W-:Y:S01]  /*22760*/  FFMA.FTZ R5, R3, -R216, R5 ;  /* 0x800000d803057223 */ /* 0x004fe20000010005 */
[----:B------:R1:W2:Y:S01]  /*22770*/  I2F R175, R0 ;  /* 0x0000000000af7306 */ /* 0x0002a20000201400 */
[----:B------:R-:W-:Y:S01]  /*22780*/  IMAD.U32 R3, RZ, RZ, UR7 ;  /* 0x00000007ff037e24 */ /* 0x000fe2000f8e00ff */
[----:B-1----:R-:W-:Y:S01]  /*22790*/  IABS R0, R2 ;  /* 0x0000000200007213 */ /* 0x002fe20000000000 */
[----:B--2---:R-:W-:Y:S01]  /*227a0*/  FFMA.FTZ R12, R175, -R216, R12 ;  /* 0x800000d8af0c7223 */ /* 0x004fe2000001000c */
[----:B------:R-:W-:Y:S02]  /*227b0*/  FSEL R175, R8, -INF , !P3 ;  /* 0xff80000008af7808 */ /* 0x000fe40005800000 */
[C---:B------:R-:W-:Y:S01]  /*227c0*/  IADD3 R8, R132.reuse, 0x10, RZ ;  /* 0x0000001084087810 */ /* 0x040fe20007ffe0ff */
[----:B------:R-:W-:Y:S01]  /*227d0*/  IMAD.MOV.U32 R2, RZ, RZ, R0 ;  /* 0x000000ffff027224 */ /* 0x000fe200078e0000 */
[----:B------:R-:W-:Y:S01]  /*227e0*/  ISETP.GE.AND P3, PT, R132, R227, PT ;  /* 0x000000e38400720c */ /* 0x000fe20003f66270 */
[C-C-:B------:R-:W-:Y:S01]  /*227f0*/  IMAD.IADD R0, R223.reuse, 0x1, -R135.reuse ;  /* 0x00000001df007824 */ /* 0x140fe200078e0a87 */
[----:B------:R-:W-:Y:S01]  /*22800*/  FSEL R12, R12, -INF , !P2 ;  /* 0xff8000000c0c7808 */ /* 0x000fe20005000000 */
[----:B------:R1:W2:Y:S01]  /*22810*/  I2F R174, R2 ;  /* 0x0000000200ae7306 */ /* 0x0002a20000201400 */
[----:B------:R-:W-:Y:S01]  /*22820*/  ISETP.GE.OR P3, PT, R132, R233, !P3 ;  /* 0x000000e98400720c */ /* 0x000fe20005f66670 */
[----:B------:R-:W-:Y:S01]  /*22830*/  IMAD.IADD R4, R223, 0x1, -R8 ;  /* 0x00000001df047824 */ /* 0x000fe200078e0a08 */
[----:B------:R-:W-:Y:S02]  /*22840*/  IABS R0, R0 ;  /* 0x0000000000007213 */ /* 0x000fe40000000000 */
[----:B------:R-:W-:Y:S02]  /*22850*/  FSEL R178, R6, -INF , !P3 ;  /* 0xff80000006b27808 */ /* 0x000fe40005800000 */
[-C--:B------:R-:W-:Y:S02]  /*22860*/  ISETP.GE.AND P3, PT, R135, R228.reuse, PT ;  /* 0x000000e48700720c */ /* 0x080fe40003f66270 */
[----:B------:R-:W-:Y:S01]  /*22870*/  ISETP.GE.AND P2, PT, R133, R228, PT ;  /* 0x000000e48500720c */ /* 0x000fe20003f46270 */
[----:B------:R-:W3:Y:S01]  /*22880*/  I2F R173, R0 ;  /* 0x0000000000ad7306 */ /* 0x000ee20000201400 */
[-C--:B------:R-:W-:Y:S01]  /*22890*/  ISETP.GE.OR P3, PT, R135, R234.reuse, !P3 ;  /* 0x000000ea8700720c */ /* 0x080fe20005f66670 */
[----:B------:R-:W-:Y:S01]  /*228a0*/  IMAD.IADD R135, R230, 0x1, -R135 ;  /* 0x00000001e6877824 */ /* 0x000fe200078e0a87 */
[C---:B------:R-:W-:Y:S01]  /*228b0*/  ISETP.GE.OR P2, PT, R133.reuse, R234, !P2 ;  /* 0x000000ea8500720c */ /* 0x040fe20005746670 */
[----:B-1----:R-:W-:Y:S02]  /*228c0*/  IMAD.IADD R2, R224, 0x1, -R133 ;  /* 0x00000001e0027824 */ /* 0x002fe400078e0a85 */
[-C--:B--2---:R-:W-:Y:S05]  /*228d0*/  FFMA.FTZ R14, R174, -R216.reuse, R14 ;  /* 0x800000d8ae0e7223 */ /* 0x084fea000001000e */
[----:B------:R-:W-:Y:S02]  /*228e0*/  FSEL R14, R14, -INF , !P6 ;  /* 0xff8000000e0e7808 */ /* 0x000fe40007000000 */
[----:B------:R-:W-:Y:S01]  /*228f0*/  ISETP.GE.AND P6, PT, R133, R227, PT ;  /* 0x000000e38500720c */ /* 0x000fe20003fc6270 */
[----:B---3--:R-:W-:Y:S01]  /*22900*/  FFMA.FTZ R16, R173, -R216, R16 ;  /* 0x800000d8ad107223 */ /* 0x008fe20000010010 */
[----:B------:R-:W-:Y:S01]  /*22910*/  IABS R0, R2 ;  /* 0x0000000200007213 */ /* 0x000fe20000000000 */
[----:B------:R-:W-:Y:S01]  /*22920*/  IMAD.U32 R2, RZ, RZ, UR6 ;  /* 0x00000006ff027e24 */ /* 0x000fe2000f8e00ff */
[----:B------:R-:W-:Y:S02]  /*22930*/  FSEL R173, R11, -INF , !P4 ;  /* 0xff8000000bad7808 */ /* 0x000fe40006000000 */
[C---:B------:R-:W-:Y:S01]  /*22940*/  ISETP.GE.AND P4, PT, R133.reuse, R226, PT ;  /* 0x000000e28500720c */ /* 0x040fe20003f86270 */
[----:B------:R1:W2:Y:S01]  /*22950*/  I2F R172, R0 ;  /* 0x0000000000ac7306 */ /* 0x0002a20000201400 */
[C---:B------:R-:W-:Y:S02]  /*22960*/  ISETP.GE.OR P6, PT, R133.reuse, R233, !P6 ;  /* 0x000000e98500720c */ /* 0x040fe400077c6670 */
[----:B------:R-:W-:Y:S02]  /*22970*/  ISETP.GE.OR P4, PT, R133, R232, !P4 ;  /* 0x000000e88500720c */ /* 0x000fe40006786670 */
[----:B------:R-:W-:Y:S02]  /*22980*/  FSEL R16, R16, -INF , !P3 ;  /* 0xff80000010107808 */ /* 0x000fe40005800000 */
[C---:B------:R-:W-:Y:S04]  /*22990*/  ISETP.GE.AND P3, PT, R8.reuse, R226, PT ;  /* 0x000000e20800720c */ /* 0x040fe80003f66270 */
[----:B------:R-:W-:Y:S01]  /*229a0*/  ISETP.GE.OR P3, PT, R8, R232, !P3 ;  /* 0x000000e80800720c */ /* 0x000fe20005f66670 */
[----:B-1----:R1:W3:Y:S01]  /*229b0*/  LD.E R0, [R2.64+0xdc] ;  /* 0x0000dc0402007980 */ /* 0x0022e2000c101900 */
[----:B--2---:R-:W-:Y:S05]  /*229c0*/  FFMA.FTZ R13, R172, -R216, R13 ;  /* 0x800000d8ac0d7223 */ /* 0x004fea000001000d */
[----:B------:R-:W-:Y:S02]  /*229d0*/  FSEL R13, R13, -INF , !P4 ;  /* 0xff8000000d0d7808 */ /* 0x000fe40006000000 */
[C---:B------:R-:W-:Y:S04]  /*229e0*/  ISETP.GE.AND P4, PT, R8.reuse, R225, PT ;  /* 0x000000e10800720c */ /* 0x040fe80003f86270 */
[----:B------:R-:W-:Y:S02]  /*229f0*/  ISETP.GE.OR P4, PT, R8, R231, !P4 ;  /* 0x000000e70800720c */ /* 0x000fe40006786670 */
[----:B-1----:R-:W-:Y:S01]  /*22a00*/  IABS R3, R134 ;  /* 0x0000008600037213 */ /* 0x002fe20000000000 */
[--C-:B------:R-:W-:Y:S03]  /*22a10*/  IMAD.IADD R2, R229, 0x1, -R133.reuse ;  /* 0x00000001e5027824 */ /* 0x100fe600078e0a85 */
[----:B------:R1:W2:Y:S02]  /*22a20*/  I2F R172, R3 ;  /* 0x0000000300ac7306 */ /* 0x0002a40000201400 */
[----:B------:R-:W-:Y:S08]  /*22a30*/  IABS R2, R2 ;  /* 0x0000000200027213 */ /* 0x000ff00000000000 */
[----:B------:R4:W5:Y:S01]  /*22a40*/  I2F R134, R2 ;  /* 0x0000000200867306 */ /* 0x0009620000201400 */
[----:B-1----:R-:W-:Y:S02]  /*22a50*/  IMAD.IADD R3, R223, 0x1, -R133 ;  /* 0x00000001df037824 */ /* 0x002fe400078e0a85 */
[----:B--2---:R-:W-:Y:S01]  /*22a60*/  FFMA.FTZ R7, R172, -R216, R7 ;  /* 0x800000d8ac077223 */ /* 0x004fe20000010007 */
[----:B------:R-:W-:Y:S02]  /*22a70*/  FSEL R172, R5, -INF , !P5 ;  /* 0xff80000005ac7808 */ /* 0x000fe40006800000 */
[----:B------:R-:W-:Y:S02]  /*22a80*/  ISETP.GE.AND P5, PT, R133, R225, PT ;  /* 0x000000e18500720c */ /* 0x000fe40003fa6270 */
[----:B------:R-:W-:Y:S02]  /*22a90*/  FSEL R174, R7, -INF , !P0 ;  /* 0xff80000007ae7808 */ /* 0x000fe40004000000 */
[----:B------:R-:W-:Y:S01]  /*22aa0*/  ISETP.GE.OR P5, PT, R133, R231, !P5 ;  /* 0x000000e78500720c */ /* 0x000fe20006fa6670 */
[----:B------:R-:W-:Y:S01]  /*22ab0*/  IMAD.IADD R133, R230, 0x1, -R133 ;  /* 0x00000001e6857824 */ /* 0x000fe200078e0a85 */
[----:B----4-:R-:W-:Y:S01]  /*22ac0*/  IABS R2, R3 ;  /* 0x0000000300027213 */ /* 0x010fe20000000000 */
[--C-:B------:R-:W-:Y:S01]  /*22ad0*/  IMAD.IADD R3, R224, 0x1, -R8.reuse ;  /* 0x00000001e0037824 */ /* 0x100fe200078e0a08 */
[----:B------:R-:W-:Y:S01]  /*22ae0*/  ISETP.GE.AND P0, PT, R8, R228, PT ;  /* 0x000000e40800720c */ /* 0x000fe20003f06270 */
[----:B-----5:R-:W-:Y:S01]  /*22af0*/  FFMA.FTZ R15, R134, -R216, R15 ;  /* 0x800000d8860f7223 */ /* 0x020fe2000001000f */
[----:B------:R-:W-:Y:S01]  /*22b00*/  IABS R5, R133 ;  /* 0x0000008500057213 */ /* 0x000fe20000000000 */
[----:B------:R1:W2:Y:S01]  /*22b10*/  I2F R10, R2 ;  /* 0x00000002000a7306 */ /* 0x0002a20000201400 */
[C---:B------:R-:W-:Y:S02]  /*22b20*/  ISETP.GE.OR P0, PT, R8.reuse, R234, !P0 ;  /* 0x000000ea0800720c */ /* 0x040fe40004706670 */
[----:B------:R-:W-:Y:S02]  /*22b30*/  FSEL R15, R15, -INF , !P5 ;  /* 0xff8000000f0f7808 */ /* 0x000fe40006800000 */
[C---:B------:R-:W-:Y:S04]  /*22b40*/  ISETP.GE.AND P5, PT, R8.reuse, R227, PT ;  /* 0x000000e30800720c */ /* 0x040fe80003fa6270 */
[----:B------:R-:W-:Y:S02]  /*22b50*/  ISETP.GE.OR P5, PT, R8, R233, !P5 ;  /* 0x000000e90800720c */ /* 0x000fe40006fa6670 */
[----:B-1----:R-:W-:Y:S01]  /*22b60*/  IABS R2, R3 ;  /* 0x0000000300027213 */ /* 0x002fe20000000000 */
[-C--:B--2---:R-:W-:Y:S01]  /*22b70*/  FFMA.FTZ R17, R10, -R216.reuse, R17 ;  /* 0x800000d80a117223 */ /* 0x084fe20000010011 */
[----:B------:R-:W-:Y:S01]  /*22b80*/  IABS R3, R135 ;  /* 0x0000008700037213 */ /* 0x000fe20000000000 */
[----:B------:R-:W1:Y:S03]  /*22b90*/  I2F R10, R5 ;  /* 0x00000005000a7306 */ /* 0x000e660000201400 */
[----:B------:R-:W-:Y:S07]  /*22ba0*/  FSEL R17, R17, -INF , !P2 ;  /* 0xff80000011117808 */ /* 0x000fee0005000000 */
[----:B------:R2:W4:Y:S10]  /*22bb0*/  I2F R6, R2 ;  /* 0x0000000200067306 */ /* 0x0005340000201400 */
[----:B------:R5:W5:Y:S01]  /*22bc0*/  I2F R135, R3 ;  /* 0x0000000300877306 */ /* 0x000b620000201400 */
[-C--:B-1----:R-:W-:Y:S05]  /*22bd0*/  FFMA.FTZ R19, R10, -R216.reuse, R19 ;  /* 0x800000d80a137223 */ /* 0x082fea0000010013 */
[----:B------:R-:W-:Y:S01]  /*22be0*/  FSEL R19, R19, -INF , !P6 ;  /* 0xff80000013137808 */ /* 0x000fe20007000000 */
[----:B--2---:R-:W-:Y:S02]  /*22bf0*/  IMAD.IADD R2, R229, 0x1, -R8 ;  /* 0x00000001e5027824 */ /* 0x004fe400078e0a08 */
[----:B----4-:R-:W-:Y:S02]  /*22c00*/  FFMA.FTZ R24, R6, -R216, R24 ;  /* 0x800000d806187223 */ /* 0x010fe40000010018 */
[----:B------:R-:W-:Y:S01]  /*22c10*/  IMAD.IADD R8, R230, 0x1, -R8 ;  /* 0x00000001e6087824 */ /* 0x000fe200078e0a08 */
[----:B------:R-:W-:Y:S02]  /*22c20*/  IABS R2, R2 ;  /* 0x0000000200027213 */ /* 0x000fe40000000000 */
[----:B------:R-:W-:Y:S02]  /*22c30*/  FSEL R24, R24, -INF , !P3 ;  /* 0xff80000018187808 */ /* 0x000fe40005800000 */
[----:B------:R1:W2:Y:S01]  /*22c40*/  I2F R9, R2 ;  /* 0x0000000200097306 */ /* 0x0002a20000201400 */
[----:B-----5:R-:W-:Y:S01]  /*22c50*/  IADD3 R3, R132, 0x11, RZ ;  /* 0x0000001184037810 */ /* 0x020fe20007ffe0ff */
[----:B------:R-:W-:Y:S03]  /*22c60*/  FFMA.FTZ R18, R135, -R216, R18 ;  /* 0x800000d887127223 */ /* 0x000fe60000010012 */
[C---:B------:R-:W-:Y:S01]  /*22c70*/  ISETP.GE.AND P2, PT, R3.reuse, R226, PT ;  /* 0x000000e20300720c */ /* 0x040fe20003f46270 */
[--C-:B------:R-:W-:Y:S01]  /*22c80*/  IMAD.IADD R6, R224, 0x1, -R3.reuse ;  /* 0x00000001e0067824 */ /* 0x100fe200078e0a03 */
[----:B------:R-:W-:Y:S01]  /*22c90*/  ISETP.GE.AND P3, PT, R3, R225, PT ;  /* 0x000000e10300720c */ /* 0x000fe20003f66270 */
[--C-:B------:R-:W-:Y:S01]  /*22ca0*/  IMAD.IADD R5, R223, 0x1, -R3.reuse ;  /* 0x00000001df057824 */ /* 0x100fe200078e0a03 */
[----:B------:R-:W-:Y:S02]  /*22cb0*/  FSEL R18, R18, -INF , !P1 ;  /* 0xff80000012127808 */ /* 0x000fe40004800000 */
[C---:B------:R-:W-:Y:S02]  /*22cc0*/  ISETP.GE.AND P1, PT, R3.reuse, R228, PT ;  /* 0x000000e40300720c */ /* 0x040fe40003f26270 */
[C---:B------:R-:W-:Y:S02]  /*22cd0*/  ISETP.GE.OR P2, PT, R3.reuse, R232, !P2 ;  /* 0x000000e80300720c */ /* 0x040fe40005746670 */
[C---:B------:R-:W-:Y:S02]  /*22ce0*/  ISETP.GE.OR P3, PT, R3.reuse, R231, !P3 ;  /* 0x000000e70300720c */ /* 0x040fe40005f66670 */
[----:B------:R-:W-:Y:S02]  /*22cf0*/  ISETP.GE.OR P1, PT, R3, R234, !P1 ;  /* 0x000000ea0300720c */ /* 0x000fe40004f26670 */
[----:B-1----:R-:W-:Y:S01]  /*22d00*/  IABS R2, R4 ;  /* 0x0000000400027213 */ /* 0x002fe20000000000 */
[----:B--2---:R-:W-:Y:S04]  /*22d10*/  FFMA.FTZ R26, R9, -R216, R26 ;  /* 0x800000d8091a7223 */ /* 0x004fe8000001001a */
[----:B------:R-:W-:Y:S01]  /*22d20*/  IMAD.MOV.U32 R4, RZ, RZ, R2 ;  /* 0x000000ffff047224 */ /* 0x000fe200078e0002 */
[----:B------:R-:W-:Y:S02]  /*22d30*/  IABS R2, R6 ;  /* 0x0000000600027213 */ /* 0x000fe40000000000 */
[----:B------:R-:W-:Y:S01]  /*22d40*/  FSEL R26, R26, -INF , !P4 ;  /* 0xff8000001a1a7808 */ /* 0x000fe20006000000 */
[----:B------:R1:W2:Y:S01]  /*22d50*/  I2F R6, R4 ;  /* 0x0000000400067306 */ /* 0x0002a20000201400 */
[C---:B------:R-:W-:Y:S04]  /*22d60*/  ISETP.GE.AND P4, PT, R3.reuse, R227, PT ;  /* 0x000000e30300720c */ /* 0x040fe80003f86270 */
[----:B------:R-:W-:Y:S05]  /*22d70*/  ISETP.GE.OR P4, PT, R3, R233, !P4 ;  /* 0x000000e90300720c */ /* 0x000fea0006786670 */
[----:B------:R-:W4:Y:S01]  /*22d80*/  I2F R2, R2 ;  /* 0x0000000200027306 */ /* 0x000f220000201400 */
[--C-:B-1----:R-:W-:Y:S02]  /*22d90*/  IMAD.IADD R4, R229, 0x1, -R3.reuse ;  /* 0x00000001e5047824 */ /* 0x102fe400078e0a03 */
[----:B--2---:R-:W-:Y:S02]  /*22da0*/  FFMA.FTZ R20, R6, -R216, R20 ;  /* 0x800000d806147223 */ /* 0x004fe40000010014 */
[----:B------:R-:W-:Y:S01]  /*22db0*/  IMAD.IADD R3, R230, 0x1, -R3 ;  /* 0x00000001e6037824 */ /* 0x000fe200078e0a03 */
[----:B------:R-:W-:Y:S02]  /*22dc0*/  IABS R4, R4 ;  /* 0x0000000400047213 */ /* 0x000fe40000000000 */
[----:B------:R-:W-:Y:S02]  /*22dd0*/  FSEL R20, R20, -INF , !P0 ;  /* 0xff80000014147808 */ /* 0x000fe40004000000 */
[----:B------:R1:W2:Y:S01]  /*22de0*/  I2F R9, R4 ;  /* 0x0000000400097306 */ /* 0x0002a20000201400 */
[----:B----4-:R-:W-:Y:S01]  /*22df0*/  FFMA.FTZ R25, R2, -R216, R25 ;  /* 0x800000d802197223 */ /* 0x010fe20000010019 */
[C---:B------:R-:W-:Y:S02]  /*22e00*/  IADD3 R2, R132.reuse, 0x18, RZ ;  /* 0x0000001884027810 */ /* 0x040fe40007ffe0ff */
[----:B------:R-:W-:Y:S02]  /*22e10*/  IADD3 R132, R132, 0x19, RZ ;  /* 0x0000001984847810 */ /* 0x000fe40007ffe0ff */
[C---:B------:R-:W-:Y:S02]  /*22e20*/  ISETP.GE.AND P0, PT, R2.reuse, R226, PT ;  /* 0x000000e20200720c */ /* 0x040fe40003f06270 */
[----:B------:R-:W-:Y:S02]  /*22e30*/  FSEL R25, R25, -INF , !P2 ;  /* 0xff80000019197808 */ /* 0x000fe40005000000 */
[C---:B------:R-:W-:Y:S02]  /*22e40*/  ISETP.GE.AND P2, PT, R2.reuse, R225, PT ;  /* 0x000000e10200720c */ /* 0x040fe40003f46270 */
[C---:B------:R-:W-:Y:S02]  /*22e50*/  ISETP.GE.AND P6, PT, R2.reuse, R228, PT ;  /* 0x000000e40200720c */ /* 0x040fe40003fc6270 */
[C---:B------:R-:W-:Y:S02]  /*22e60*/  ISETP.GE.OR P0, PT, R2.reuse, R232, !P0 ;  /* 0x000000e80200720c */ /* 0x040fe40004706670 */
[C---:B------:R-:W-:Y:S02]  /*22e70*/  ISETP.GE.OR P2, PT, R2.reuse, R231, !P2 ;  /* 0x000000e70200720c */ /* 0x040fe40005746670 */
[----:B------:R-:W-:Y:S02]  /*22e80*/  ISETP.GE.OR P6, PT, R2, R234, !P6 ;  /* 0x000000ea0200720c */ /* 0x000fe400077c6670 */
[----:B-1----:R-:W-:Y:S01]  /*22e90*/  IABS R4, R5 ;  /* 0x0000000500047213 */ /* 0x002fe20000000000 */
[--C-:B------:R-:W-:Y:S02]  /*22ea0*/  IMAD.IADD R5, R224, 0x1, -R2.reuse ;  /* 0x00000001e0057824 */ /* 0x100fe400078e0a02 */
[-C--:B--2---:R-:W-:Y:S01]  /*22eb0*/  FFMA.FTZ R27, R9, -R216.reuse, R27 ;  /* 0x800000d8091b7223 */ /* 0x084fe2000001001b */
[----:B------:R1:W2:Y:S04]  /*22ec0*/  I2F R6, R4 ;  /* 0x0000000400067306 */ /* 0x0002a80000201400 */
[----:B------:R-:W-:Y:S02]  /*22ed0*/  FSEL R27, R27, -INF , !P3 ;  /* 0xff8000001b1b7808 */ /* 0x000fe40005800000 */
[C---:B------:R-:W-:Y:S04]  /*22ee0*/  ISETP.GE.AND P3, PT, R2.reuse, R227, PT ;  /* 0x000000e30200720c */ /* 0x040fe80003f66270 */
[----:B------:R-:W-:Y:S02]  /*22ef0*/  ISETP.GE.OR P3, PT, R2, R233, !P3 ;  /* 0x000000e90200720c */ /* 0x000fe40005f66670 */
[----:B-1----:R-:W-:Y:S01]  /*22f00*/  IABS R4, R5 ;  /* 0x0000000500047213 */ /* 0x002fe20000000000 */
[----:B--2---:R-:W-:Y:S01]  /*22f10*/  FFMA.FTZ R21, R6, -R216, R21 ;  /* 0x800000d806157223 */ /* 0x004fe20000010015 */
[----:B------:R-:W-:Y:S02]  /*22f20*/  IABS R5, R8 ;  /* 0x0000000800057213 */ /* 0x000fe40000000000 */
[----:B------:R1:W2:Y:S02]  /*22f30*/  I2F R7, R4 ;  /* 0x0000000400077306 */ /* 0x0002a40000201400 */
[----:B------:R-:W-:Y:S02]  /*22f40*/  FSEL R21, R21, -INF , !P1 ;  /* 0xff80000015157808 */ /* 0x000fe40004800000 */
[C---:B------:R-:W-:Y:S04]  /*22f50*/  ISETP.GE.AND P1, PT, R132.reuse, R226, PT ;  /* 0x000000e28400720c */ /* 0x040fe80003f26270 */
[----:B------:R-:W-:Y:S02]  /*22f60*/  ISETP.GE.OR P1, PT, R132, R232, !P1 ;  /* 0x000000e88400720c */ /* 0x000fe40004f26670 */
[----:B------:R4:W5:Y:S01]  /*22f70*/  I2F R10, R5 ;  /* 0x00000005000a7306 */ /* 0x0009620000201400 */
[----:B-1----:R-:W-:Y:S02]  /*22f80*/  IMAD.IADD R4, R229, 0x1, -R2 ;  /* 0x00000001e5047824 */ /* 0x002fe400078e0a02 */
[----:B--2---:R-:W-:Y:S03]  /*22f90*/  FFMA.FTZ R28, R7, -R216, R28 ;  /* 0x800000d8071c7223 */ /* 0x004fe6000001001c */
[----:B------:R-:W-:Y:S02]  /*22fa0*/  IABS R4, R4 ;  /* 0x0000000400047213 */ /* 0x000fe40000000000 */
[----:B------:R-:W-:Y:S02]  /*22fb0*/  FSEL R28, R28, -INF , !P0 ;  /* 0xff8000001c1c7808 */ /* 0x000fe40004000000 */
[C---:B------:R-:W-:Y:S01]  /*22fc0*/  ISETP.GE.AND P0, PT, R132.reuse, R225, PT ;  /* 0x000000e18400720c */ /* 0x040fe20003f06270 */
[----:B------:R1:W2:Y:S01]  /*22fd0*/  I2F R6, R4 ;  /* 0x0000000400067306 */ /* 0x0002a20000201400 */
[----:B----4-:R-:W-:Y:S02]  /*22fe0*/  IMAD.IADD R5, R223, 0x1, -R2 ;  /* 0x00000001df057824 */ /* 0x010fe400078e0a02 */
[----:B------:R-:W-:Y:S01]  /*22ff0*/  ISETP.GE.OR P0, PT, R132, R231, !P0 ;  /* 0x000000e78400720c */ /* 0x000fe20004706670 */
[----:B-----5:R-:W-:Y:S02]  /*23000*/  FFMA.FTZ R22, R10, -R216, R22 ;  /* 0x800000d80a167223 */ /* 0x020fe40000010016 */
[----:B------:R-:W-:Y:S03]  /*23010*/  IMAD.IADD R2, R230, 0x1, -R2 ;  /* 0x00000001e6027824 */ /* 0x000fe600078e0a02 */
[----:B------:R-:W-:Y:S02]  /*23020*/  FSEL R22, R22, -INF , !P5 ;  /* 0xff80000016167808 */ /* 0x000fe40006800000 */
[C---:B------:R-:W-:Y:S04]  /*23030*/  ISETP.GE.AND P5, PT, R132.reuse, R228, PT ;  /* 0x000000e48400720c */ /* 0x040fe80003fa6270 */
[----:B------:R-:W-:Y:S02]  /*23040*/  ISETP.GE.OR P5, PT, R132, R234, !P5 ;  /* 0x000000ea8400720c */ /* 0x000fe40006fa6670 */
[----:B-1----:R-:W-:Y:S01]  /*23050*/  IABS R4, R5 ;  /* 0x0000000500047213 */ /* 0x002fe20000000000 */
[----:B------:R-:W-:Y:S02]  /*23060*/  IMAD.IADD R5, R224, 0x1, -R132 ;  /* 0x00000001e0057824 */ /* 0x000fe400078e0a84 */
[-C--:B--2---:R-:W-:Y:S01]  /*23070*/  FFMA.FTZ R30, R6, -R216.reuse, R30 ;  /* 0x800000d8061e7223 */ /* 0x084fe2000001001e */
[----:B------:R1:W2:Y:S04]  /*23080*/  I2F R9, R4 ;  /* 0x0000000400097306 */ /* 0x0002a80000201400 */
[----:B------:R-:W-:Y:S02]  /*23090*/  FSEL R30, R30, -INF , !P2 ;  /* 0xff8000001e1e7808 */ /* 0x000fe40005000000 */
[C---:B------:R-:W-:Y:S04]  /*230a0*/  ISETP.GE.AND P2, PT, R132.reuse, R227, PT ;  /* 0x000000e38400720c */ /* 0x040fe80003f46270 */
[----:B------:R-:W-:Y:S02]  /*230b0*/  ISETP.GE.OR P2, PT, R132, R233, !P2 ;  /* 0x000000e98400720c */ /* 0x000fe40005746670 */
[----:B-1----:R-:W-:Y:S01]  /*230c0*/  IABS R4, R5 ;  /* 0x0000000500047213 */ /* 0x002fe20000000000 */
[-C--:B--2---:R-:W-:Y:S03]  /*230d0*/  FFMA.FTZ R32, R9, -R216.reuse, R32 ;  /* 0x800000d809207223 */ /* 0x084fe60000010020 */
[----:B------:R1:W2:Y:S02]  /*230e0*/  I2F R8, R4 ;  /* 0x0000000400087306 */ /* 0x0002a40000201400 */
[----:B------:R-:W-:Y:S02]  /*230f0*/  FSEL R32, R32, -INF , !P6 ;  /* 0xff80000020207808 */ /* 0x000fe40007000000 */
[----:B-1----:R-:W-:Y:S01]  /*23100*/  IABS R4, R3 ;  /* 0x0000000300047213 */ /* 0x002fe20000000000 */
[--C-:B------:R-:W-:Y:S02]  /*23110*/  IMAD.IADD R3, R229, 0x1, -R132.reuse ;  /* 0x00000001e5037824 */ /* 0x100fe400078e0a84 */
[-C--:B--2---:R-:W-:Y:S03]  /*23120*/  FFMA.FTZ R29, R8, -R216.reuse, R29 ;  /* 0x800000d8081d7223 */ /* 0x084fe6000001001d */
[----:B------:R1:W2:Y:S01]  /*23130*/  I2F R7, R4 ;  /* 0x0000000400077306 */ /* 0x0002a20000201400 */
[----:B------:R-:W-:Y:S02]  /*23140*/  IABS R3, R3 ;  /* 0x0000000300037213 */ /* 0x000fe40000000000 */
[----:B------:R-:W-:Y:S07]  /*23150*/  FSEL R29, R29, -INF , !P1 ;  /* 0xff8000001d1d7808 */ /* 0x000fee0004800000 */
[----:B------:R4:W5:Y:S01]  /*23160*/  I2F R5, R3 ;  /* 0x0000000300057306 */ /* 0x0009620000201400 */
[--C-:B-1----:R-:W-:Y:S02]  /*23170*/  IMAD.IADD R4, R223, 0x1, -R132.reuse ;  /* 0x00000001df047824 */ /* 0x102fe400078e0a84 */
[----:B--2---:R-:W-:Y:S05]  /*23180*/  FFMA.FTZ R23, R7, -R216, R23 ;  /* 0x800000d807177223 */ /* 0x004fea0000010017 */
[----:B------:R-:W-:Y:S02]  /*23190*/  FSEL R23, R23, -INF , !P4 ;  /* 0xff80000017177808 */ /* 0x000fe40006000000 */
[----:B----4-:R-:W-:Y:S01]  /*231a0*/  IABS R3, R4 ;  /* 0x0000000400037213 */ /* 0x010fe20000000000 */
[----:B-----5:R-:W-:Y:S01]  /*231b0*/  FFMA.FTZ R31, R5, -R216, R31 ;  /* 0x800000d8051f7223 */ /* 0x020fe2000001001f */
[----:B------:R-:W-:Y:S01]  /*231c0*/  IABS R4, R2 ;  /* 0x0000000200047213 */ /* 0x000fe20000000000 */
[----:B------:R-:W-:Y:S03]  /*231d0*/  IMAD.IADD R2, R230, 0x1, -R132 ;  /* 0x00000001e6027824 */ /* 0x000fe600078e0a84 */
[----:B------:R-:W-:Y:S01]  /*231e0*/  FSEL R31, R31, -INF , !P0 ;  /* 0xff8000001f1f7808 */ /* 0x000fe20004000000 */
[----:B------:R-:W1:Y:S01]  /*231f0*/  I2F R3, R3 ;  /* 0x0000000300037306 */ /* 0x000e620000201400 */
[----:B------:R-:W-:Y:S09]  /*23200*/  IABS R2, R2 ;  /* 0x0000000200027213 */ /* 0x000ff20000000000 */
[----:B------:R-:W2:Y:S10]  /*23210*/  I2F R2, R2 ;  /* 0x0000000200027306 */ /* 0x000eb40000201400 */
[----:B------:R-:W4:Y:S01]  /*23220*/  I2F R4, R4 ;  /* 0x0000000400047306 */ /* 0x000f220000201400 */
[-C--:B-1----:R-:W-:Y:S01]  /*23230*/  FFMA.FTZ R33, R3, -R216.reuse, R33 ;  /* 0x800000d803217223 */ /* 0x082fe20000010021 */
[----:B------:R-:W-:Y:S04]  /*23240*/  FMNMX.FTZ R3, R177, R137, !PT ;  /* 0x00000089b1037209 */ /* 0x000fe80007810000 */
[----:B------:R-:W-:Y:S01]  /*23250*/  FSEL R33, R33, -INF , !P5 ;  /* 0xff80000021217808 */ /* 0x000fe20006800000 */
[----:B--2---:R-:W-:Y:S01]  /*23260*/  FFMA.FTZ R35, R2, -R216, R35 ;  /* 0x800000d802237223 */ /* 0x004fe20000010023 */
[----:B------:R-:W-:Y:S04]  /*23270*/  FMNMX.FTZ R2, R175, R136, !PT ;  /* 0x00000088af027209 */ /* 0x000fe80007810000 */
[----:B------:R-:W-:Y:S02]  /*23280*/  FMNMX.FTZ R134, R176, R2, !PT ;  /* 0x00000002b0867209 */ /* 0x000fe40007810000 */
[----:B------:R-:W-:Y:S02]  /*23290*/  FMNMX.FTZ R2, R173, R3, !PT ;  /* 0x00000003ad027209 */ /* 0x000fe40007810000 */
[----:B------:R-:W-:Y:S01]  /*232a0*/  FMNMX.FTZ R134, R12, R134, !PT ;  /* 0x000000860c867209 */ /* 0x000fe20007810000 */
[----:B----4-:R-:W-:Y:S01]  /*232b0*/  FFMA.FTZ R34, R4, -R216, R34 ;  /* 0x800000d804227223 */ /* 0x010fe20000010022 */
        /* <DEDUP_REMOVED lines=23> */
[----:B------:R-:W-:Y:S01]  /*23430*/  FMNMX.FTZ R3, R23, R3, !PT ;  /* 0x0000000317037209 */ /* 0x000fe20007810000 */
[----:B------:R-:W1:Y:S01]  /*23440*/  SHFL.BFLY PT, R4, R134, 0x2, 0x1f ;  /* 0x0c401f0086047f89 */ /* 0x000e6200000e0000 */
[----:B------:R-:W-:Y:S02]  /*23450*/  FMNMX.FTZ R132, R33, R132, !PT ;  /* 0x0000008421847209 */ /* 0x000fe40007810000 */
[----:B------:R-:W-:Y:S02]  /*23460*/  FMNMX.FTZ R133, R31, R2, !PT ;  /* 0x000000021f857209 */ /* 0x000fe40007810000 */
[----:B------:R-:W-:Y:S02]  /*23470*/  FMNMX.FTZ R2, R34, R3, !PT ;  /* 0x0000000322027209 */ /* 0x000fe40007810000 */
[----:B------:R-:W-:Y:S01]  /*23480*/  FSEL R35, R35, -INF , !P2 ;  /* 0xff80000023237808 */ /* 0x000fe20005000000 */
[----:B------:R-:W2:Y:S03]  /*23490*/  SHFL.BFLY PT, R5, R132, 0x2, 0x1f ;  /* 0x0c401f0084057f89 */ /* 0x000ea600000e0000 */
[----:B------:R-:W-:Y:S05]  /*234a0*/  FMNMX.FTZ R2, R35, R2, !PT ;  /* 0x0000000223027209 */ /* 0x000fea0007810000 */
[----:B------:R-:W4:Y:S01]  /*234b0*/  SHFL.BFLY PT, R3, R133, 0x2, 0x1f ;  /* 0x0c401f0085037f89 */ /* 0x000f2200000e0000 */
[----:B-1----:R-:W-:Y:S07]  /*234c0*/  FMNMX.FTZ R134, R134, R4, !PT ;  /* 0x0000000486867209 */ /* 0x002fee0007810000 */
[----:B------:R-:W1:Y:S01]  /*234d0*/  SHFL.BFLY PT, R135, R2, 0x2, 0x1f ;  /* 0x0c401f0002877f89 */ /* 0x000e6200000e0000 */
[----:B--2---:R-:W-:Y:S07]  /*234e0*/  FMNMX.FTZ R132, R132, R5, !PT ;  /* 0x0000000584847209 */ /* 0x004fee0007810000 */
[----:B------:R-:W2:Y:S01]  /*234f0*/  SHFL.BFLY PT, R5, R132, 0x1, 0x1f ;  /* 0x0c201f0084057f89 */ /* 0x000ea200000e0000 */
[----:B----4-:R-:W-:Y:S07]  /*23500*/  FMNMX.FTZ R133, R133, R3, !PT ;  /* 0x0000000385857209 */ /* 0x010fee0007810000 */
[----:B------:R-:W4:Y:S01]  /*23510*/  SHFL.BFLY PT, R3, R134, 0x1, 0x1f ;  /* 0x0c201f0086037f89 */ /* 0x000f2200000e0000 */
[----:B-1----:R-:W-:Y:S07]  /*23520*/  FMNMX.FTZ R135, R2, R135, !PT ;  /* 0x0000008702877209 */ /* 0x002fee0007810000 */
[----:B------:R-:W1:Y:S01]  /*23530*/  SHFL.BFLY PT, R4, R133, 0x1, 0x1f ;  /* 0x0c201f0085047f89 */ /* 0x000e6200000e0000 */
[----:B--2---:R-:W-:Y:S07]  /*23540*/  FMNMX.FTZ R132, R132, R5, !PT ;  /* 0x0000000584847209 */ /* 0x004fee0007810000 */
[----:B------:R-:W2:Y:S01]  /*23550*/  SHFL.BFLY PT, R6, R135, 0x1, 0x1f ;  /* 0x0c201f0087067f89 */ /* 0x000ea200000e0000 */
[----:B------:R-:W-:Y:S01]  /*23560*/  FSETP.NEU.FTZ.AND P2, PT, R132, -INF , PT ;  /* 0xff8000008400780b */ /* 0x000fe20003f5d000 */
[----:B---3--:R-:W-:Y:S01]  /*23570*/  FMUL.FTZ R8, R0, R132 ;  /* 0x0000008400087220 */ /* 0x008fe20000410000 */
[----:B----4-:R-:W-:Y:S04]  /*23580*/  FMNMX.FTZ R134, R134, R3, !PT ;  /* 0x0000000386867209 */ /* 0x010fe80007810000 */
[----:B------:R-:W-:Y:S02]  /*23590*/  FSEL R8, R8, RZ, P2 ;  /* 0x000000ff08087208 */ /* 0x000fe40001000000 */
[----:B------:R-:W-:Y:S01]  /*235a0*/  FSETP.NEU.FTZ.AND P1, PT, R134, -INF , PT ;  /* 0xff8000008600780b */ /* 0x000fe20003f3d000 */
[----:B------:R-:W-:Y:S02]  /*235b0*/  FMUL.FTZ R10, R0, R134 ;  /* 0x00000086000a7220 */ /* 0x000fe40000410000 */
[--C-:B------:R-:W-:Y:S01]  /*235c0*/  FFMA.FTZ R186, R16, R0, -R8.reuse ;  /* 0x0000000010ba7223 */ /* 0x100fe20000010808 */
[----:B-1----:R-:W-:Y:S01]  /*235d0*/  FMNMX.FTZ R133, R133, R4, !PT ;  /* 0x0000000485857209 */ /* 0x002fe20007810000 */
[-CC-:B------:R-:W-:Y:S01]  /*235e0*/  FFMA.FTZ R190, R20, R0.reuse, -R8.reuse ;  /* 0x0000000014be7223 */ /* 0x180fe20000010808 */
[----:B------:R-:W-:Y:S01]  /*235f0*/  FSEL R4, R132, RZ, P2 ;  /* 0x000000ff84047208 */ /* 0x000fe20001000000 */
[-CC-:B------:R-:W-:Y:S01]  /*23600*/  FFMA.FTZ R191, R21, R0.reuse, -R8.reuse ;  /* 0x0000000015bf7223 */ /* 0x180fe20000010808 */
[----:B------:R-:W-:Y:S01]  /*23610*/  FSEL R10, R10, RZ, P1 ;  /* 0x000000ff0a0a7208 */ /* 0x000fe20000800000 */
[-CC-:B------:R-:W-:Y:S01]  /*23620*/  FFMA.FTZ R198, R32, R0.reuse, -R8.reuse ;  /* 0x0000000020c67223 */ /* 0x180fe20000010808 */
[----:B------:R-:W-:Y:S01]  /*23630*/  FSETP.NEU.FTZ.AND P0, PT, R133, -INF , PT ;  /* 0xff8000008500780b */ /* 0x000fe20003f1d000 */
[-C--:B------:R-:W-:Y:S01]  /*23640*/  FFMA.FTZ R240, R33, R0.reuse, -R8 ;  /* 0x0000000021f07223 */ /* 0x080fe20000010808 */
[----:B------:R-:W-:Y:S01]  /*23650*/  FSEL R3, R134, RZ, P1 ;  /* 0x000000ff86037208 */ /* 0x000fe20000800000 */
[----:B------:R-:W-:Y:S01]  /*23660*/  FFMA.FTZ R192, R24, R0, -R10 ;  /* 0x0000000018c07223 */ /* 0x000fe2000001080a */
[----:B--2---:R-:W-:Y:S01]  /*23670*/  FMNMX.FTZ R135, R135, R6, !PT ;  /* 0x0000000687877209 */ /* 0x004fe20007810000 */
[----:B------:R-:W-:Y:S01]  /*23680*/  FADD.FTZ R6, -R4, R138 ;  /* 0x0000008a04067221 */ /* 0x000fe20000010100 */
[----:B------:R-:W-:Y:S01]  /*23690*/  FSEL R2, R133, RZ, P0 ;  /* 0x000000ff85027208 */ /* 0x000fe20000000000 */
[----:B------:R-:W-:Y:S01]  /*236a0*/  FFMA.FTZ R4, R175, R0, -R10 ;  /* 0x00000000af047223 */ /* 0x000fe2000001080a */
[C---:B------:R-:W-:Y:S01]  /*236b0*/  FSETP.NEU.FTZ.AND P1, PT, R135.reuse, -INF , PT ;  /* 0xff8000008700780b */ /* 0x040fe20003f3d000 */
[----:B------:R-:W-:Y:S01]  /*236c0*/  FMUL.FTZ R9, R0, R133 ;  /* 0x0000008500097220 */ /* 0x000fe20000410000 */
[----:B------:R-:W2:Y:S01]  /*236d0*/  LDL R138, [R1+0xdc] ;  /* 0x0000dc00018a7983 */ /* 0x000ea20000100800 */
[----:B------:R1:W-:Y:S01]  /*236e0*/  MUFU.EX2 R175, R4 ;  /* 0x0000000400af7308 */ /* 0x0003e20000000800 */
[----:B------:R-:W-:Y:S01]  /*236f0*/  FADD.FTZ R5, -R2, R137 ;  /* 0x0000008902057221 */ /* 0x000fe20000010100 */
[----:B------:R-:W-:Y:S01]  /*23700*/  FSEL R2, R135, RZ, P1 ;  /* 0x000000ff87027208 */ /* 0x000fe20000800000 */
[----:B------:R-:W3:Y:S01]  /*23710*/  LDL.LU R16, [R1+0x70] ;  /* 0x0000700001107983 */ /* 0x000ee20000300800 */
[----:B------:R-:W-:Y:S01]  /*23720*/  FSEL R9, R9, RZ, P0 ;  /* 0x000000ff09097208 */ /* 0x000fe20000000000 */
[C---:B------:R-:W-:Y:S02]  /*23730*/  FMUL.FTZ R7, R0.reuse, R135 ;  /* 0x0000008700077220 */ /* 0x040fe40000410000 */
[----:B------:R-:W4:Y:S01]  /*23740*/  LDL.64 R20, [R1+0xe0] ;  /* 0x0000e00001147983 */ /* 0x000f220000100a00 */
[----:B------:R-:W-:Y:S02]  /*23750*/  FMUL.FTZ R6, R0, R6 ;  /* 0x0000000600067220 */ /* 0x000fe40000410000 */
[----:B------:R-:W-:Y:S01]  /*23760*/  FSEL R7, R7, RZ, P1 ;  /* 0x000000ff07077208 */ /* 0x000fe20000800000 */
[----:B------:R-:W-:Y:S02]  /*23770*/  FADD.FTZ R3, -R3, R136 ;  /* 0x0000008803037221 */ /* 0x000fe40000010100 */
[-CC-:B------:R-:W-:Y:S02]  /*23780*/  FFMA.FTZ R11, R179, R0.reuse, -R8.reuse ;  /* 0x00000000b30b7223 */ /* 0x180fe40000010808 */
[-CC-:B------:R-:W-:Y:S02]  /*23790*/  FFMA.FTZ R179, R174, R0.reuse, -R7.reuse ;  /* 0x00000000aeb37223 */ /* 0x180fe40000010807 */
[-CC-:B------:R-:W-:Y:S01]  /*237a0*/  FFMA.FTZ R183, R18, R0.reuse, -R7.reuse ;  /* 0x0000000012b77223 */ /* 0x180fe20000010807 */
[----:B------:R-:W-:Y:S01]  /*237b0*/  MUFU.EX2 R136, R11 ;  /* 0x0000000b00887308 */ /* 0x000fe20000000800 */
[-CC-:B------:R-:W-:Y:S02]  /*237c0*/  FFMA.FTZ R184, R19, R0.reuse, -R7.reuse ;  /* 0x0000000013b87223 */ /* 0x180fe40000010807 */
[-CC-:B------:R-:W-:Y:S02]  /*237d0*/  FFMA.FTZ R193, R22, R0.reuse, -R7.reuse ;  /* 0x0000000016c17223 */ /* 0x180fe40000010807 */
[-C--:B------:R-:W-:Y:S02]  /*237e0*/  FFMA.FTZ R194, R23, R0.reuse, -R7 ;  /* 0x0000000017c27223 */ /* 0x080fe40000010807 */
[----:B-1----:R-:W-:Y:S02]  /*237f0*/  FADD.FTZ R4, -R2, R139 ;  /* 0x0000008b02047221 */ /* 0x002fe40000010100 */
[-C--:B------:R-:W-:Y:S02]  /*23800*/  FFMA.FTZ R2, R177, R0.reuse, -R9 ;  /* 0x00000000b1027223 */ /* 0x080fe40000010809 */
[-CC-:B------:R-:W-:Y:S02]  /*23810*/  FFMA.FTZ R199, R34, R0.reuse, -R7.reuse ;  /* 0x0000000022c77223 */ /* 0x180fe40000010807 */
[----:B------:R1:W-:Y:S01]  /*23820*/  MUFU.EX2 R177, R2 ;  /* 0x0000000200b17308 */ /* 0x0003e20000000800 */
[-C--:B------:R-:W-:Y:S02]  /*23830*/  FFMA.FTZ R211, R35, R0.reuse, -R7 ;  /* 0x0000000023d37223 */ /* 0x080fe40000010807 */
[-CC-:B------:R-:W-:Y:S02]  /*23840*/  FFMA.FTZ R137, R172, R0.reuse, -R8.reuse ;  /* 0x00000000ac897223 */ /* 0x180fe40000010808 */
[-CC-:B------:R-:W-:Y:S02]  /*23850*/  FFMA.FTZ R195, R27, R0.reuse, -R9.reuse ;  /* 0x000000001bc37223 */ /* 0x180fe40000010809 */
[-C--:B------:R-:W-:Y:S02]  /*23860*/  FFMA.FTZ R187, R17, R0.reuse, -R8 ;  /* 0x0000000011bb7223 */ /* 0x080fe40000010808 */
[-CC-:B------:R-:W-:Y:S02]  /*23870*/  FFMA.FTZ R185, R12, R0.reuse, -R10.reuse ;  /* 0x000000000cb97223 */ /* 0x180fe4000001080a */
[-CC-:B------:R-:W-:Y:S02]  /*23880*/  FFMA.FTZ R189, R13, R0.reuse, -R10.reuse ;  /* 0x000000000dbd7223 */ /* 0x180fe4000001080a */
[-CC-:B------:R-:W-:Y:S02]  /*23890*/  FFMA.FTZ R197, R25, R0.reuse, -R10.reuse ;  /* 0x0000000019c57223 */ /* 0x180fe4000001080a */
[-CC-:B------:R-:W-:Y:S02]  /*238a0*/  FFMA.FTZ R235, R28, R0.reuse, -R10.reuse ;  /* 0x000000001ceb7223 */ /* 0x180fe4000001080a */
[-CC-:B------:R-:W-:Y:S02]  /*238b0*/  FFMA.FTZ R242, R29, R0.reuse, -R10.reuse ;  /* 0x000000001df27223 */ /* 0x180fe4000001080a */
[-CC-:B------:R-:W-:Y:S02]  /*238c0*/  FFMA.FTZ R182, R14, R0.reuse, -R9.reuse ;  /* 0x000000000eb67223 */ /* 0x180fe40000010809 */
[-CC-:B------:R-:W-:Y:S02]  /*238d0*/  FFMA.FTZ R188, R15, R0.reuse, -R9.reuse ;  /* 0x000000000fbc7223 */ /* 0x180fe40000010809 */
[-C--:B------:R-:W-:Y:S02]  /*238e0*/  FFMA.FTZ R196, R26, R0.reuse, -R9 ;  /* 0x000000001ac47223 */ /* 0x080fe40000010809 */
[----:B-1----:R-:W-:Y:S02]  /*238f0*/  FMUL.FTZ R2, R0, R3 ;  /* 0x0000000300027220 */ /* 0x002fe40000410000 */
[-C--:B------:R-:W-:Y:S02]  /*23900*/  FFMA.FTZ R3, R178, R0.reuse, -R7 ;  /* 0x00000000b2037223 */ /* 0x080fe40000010807 */
[-C--:B------:R-:W-:Y:S02]  /*23910*/  FFMA.FTZ R178, R176, R0.reuse, -R10 ;  /* 0x00000000b0b27223 */ /* 0x080fe4000001080a */
[----:B------:R1:W-:Y:S01]  /*23920*/  MUFU.EX2 R174, R3 ;  /* 0x0000000300ae7308 */ /* 0x0003e20000000800 */
[-CC-:B------:R-:W-:Y:S02]  /*23930*/  FFMA.FTZ R176, R173, R0.reuse, -R9.reuse ;  /* 0x00000000adb07223 */ /* 0x180fe40000010809 */
[-CC-:B------:R-:W-:Y:S02]  /*23940*/  FFMA.FTZ R241, R30, R0.reuse, -R9.reuse ;  /* 0x000000001ef17223 */ /* 0x180fe40000010809 */
[----:B------:R-:W-:Y:S02]  /*23950*/  FFMA.FTZ R243, R31, R0, -R9 ;  /* 0x000000001ff37223 */ /* 0x000fe40000010809 */
[C---:B------:R-:W-:Y:S03]  /*23960*/  FMUL.FTZ R4, R0.reuse, R4 ;  /* 0x0000000400047220 */ /* 0x040fe60000410000 */
[----:B------:R-:W5:Y:S01]  /*23970*/  MUFU.EX2 R2, R2 ;  /* 0x0000000200027308 */ /* 0x000f620000000800 */
[----:B-1----:R-:W-:Y:S02]  /*23980*/  FMUL.FTZ R3, R0, R5 ;  /* 0x0000000500037220 */ /* 0x002fe40000410000 */
[----:B------:R-:W3:Y:S07]  /*23990*/  LDL.LU R5, [R1+0x68] ;  /* 0x0000680001057983 */ /* 0x000eee0000300800 */
[----:B------:R-:W1:Y:S01]  /*239a0*/  MUFU.EX2 R0, R6 ;  /* 0x0000000600007308 */ /* 0x000e620000000800 */
[----:B------:R-:W3:Y:S01]  /*239b0*/  LDL R7, [R1+0xd4] ;  /* 0x0000d40001077983 */ /* 0x000ee20000100800 */
[C---:B-----5:R-:W-:Y:S03]  /*239c0*/  FMUL.FTZ R24, R2.reuse, R144 ;  /* 0x0000009002187220 */ /* 0x060fe60000410000 */
[----:B------:R-:W5:Y:S05]  /*239d0*/  LDL R144, [R1+0xc4] ;  /* 0x0000c40001907983 */ /* 0x000f6a0000100800 */
[----:B------:R-:W1:Y:S01]  /*239e0*/  MUFU.EX2 R3, R3 ;  /* 0x0000000300037308 */ /* 0x000e620000000800 */
        /* <DEDUP_REMOVED lines=8> */
[C---:B-1----:R-:W-:Y:S02]  /*23a70*/  FMUL.FTZ R32, R0.reuse, R156 ;  /* 0x0000009c00207220 */ /* 0x042fe40000410000 */
[----:B------:R-:W-:Y:S02]  /*23a80*/  FMUL.FTZ R17, R0, R165 ;  /* 0x000000a500117220 */ /* 0x000fe40000410000 */
        /* <DEDUP_REMOVED lines=10> */
[----:B------:R-:W-:Y:S02]  /*23b30*/  FMUL.FTZ R77, R2, R77 ;  /* 0x0000004d024d7220 */ /* 0x000fe40000410000 */
[C---:B------:R-:W-:Y:S02]  /*23b40*/  FMUL.FTZ R10, R3.reuse, R154 ;  /* 0x0000009a030a7220 */ /* 0x040fe40000410000 */
[C---:B------:R-:W-:Y:S02]  /*23b50*/  FMUL.FTZ R11, R3.reuse, R155 ;  /* 0x0000009b030b7220 */ /* 0x040fe40000410000 */
[C---:B------:R-:W-:Y:S02]  /*23b60*/  FMUL.FTZ R15, R3.reuse, R151 ;  /* 0x00000097030f7220 */ /* 0x040fe40000410000 */
[C---:B------:R-:W-:Y:S02]  /*23b70*/  FMUL.FTZ R26, R3.reuse, R146 ;  /* 0x00000092031a7220 */ /* 0x040fe40000410000 */
[C---:B------:R-:W-:Y:S01]  /*23b80*/  FMUL.FTZ R27, R3.reuse, R147 ;  /* 0x00000093031b7220 */ /* 0x040fe20000410000 */
        /* <DEDUP_REMOVED lines=69> */
[----:B--2---:R-:W-:Y:S01]  /*23fe0*/  IMAD.WIDE.U32 R138, R138, -0x326172a9, RZ ;  /* 0xcd9e8d578a8a7825 */ /* 0x004fe200078e00ff */
[----:B----4-:R-:W-:Y:S03]  /*23ff0*/  LOP3.LUT R172, R21, R222, RZ, 0x3c, !PT ;  /* 0x000000de15ac7212 */ /* 0x010fe600078e3cff */
[C---:B------:R-:W-:Y:S02]  /*24000*/  FMUL.FTZ R20, R0.reuse, R160 ;  /* 0x000000a000147220 */ /* 0x040fe40000410000 */
[----:B------:R-:W-:Y:S01]  /*24010*/  FMUL.FTZ R21, R0, R161 ;  /* 0x000000a100157220 */ /* 0x000fe20000410000 */
[----:B------:R-:W-:Y:S01]  /*24020*/  LOP3.LUT R172, R172, R181, RZ, 0x3c, !PT ;  /* 0x000000b5acac7212 */ /* 0x000fe200078e3cff */
[----:B---3--:R-:W-:Y:S02]  /*24030*/  FFMA.FTZ R181, R2, R16, R175 ;  /* 0x0000001002b57223 */ /* 0x008fe400000100af */
[----:B------:R-:W-:Y:S02]  /*24040*/  FMUL.FTZ R16, R0, R164 ;  /* 0x000000a400107220 */ /* 0x000fe40000410000 */
[----:B------:R-:W-:Y:S04]  /*24050*/  IMAD.WIDE.U32 R172, R172, -0x326172a9, RZ ;  /* 0xcd9e8d57acac7825 */ /* 0x000fe800078e00ff */
[----:B------:R-:W-:Y:S01]  /*24060*/  FFMA.FTZ R152, R3, R5, R177 ;  /* 0x0000000503987223 */ /* 0x000fe200000100b1 */
[----:B-1----:R-:W-:Y:S01]  /*24070*/  F2FP.PACK_AB R177, R146, R177 ;  /* 0x000000b192b1723e */ /* 0x002fe200000000ff */
[----:B------:R-:W2:Y:S01]  /*24080*/  LDL.LU R5, [R1+0xa0] ;  /* 0x0000a00001057983 */ /* 0x000ea20000300800 */
[----:B------:R1:W-:Y:S01]  /*24090*/  MUFU.EX2 R3, R137 ;  /* 0x0000008900037308 */ /* 0x0003e20000000800 */
[----:B------:R-:W-:Y:S01]  /*240a0*/  LOP3.LUT R2, R7, R139, RZ, 0x3c, !PT ;  /* 0x0000008b07027212 */ /* 0x000fe200078e3cff */
[----:B------:R-:W-:Y:S01]  /*240b0*/  IMAD.MOV.U32 R155, RZ, RZ, R7 ;  /* 0x000000ffff9b7224 */ /* 0x000fe200078e0007 */
[----:B------:R-:W3:Y:S03]  /*240c0*/  LDL.LU R6, [R1+0x74] ;  /* 0x0000740001067983 */ /* 0x000ee60000300800 */
[----:B------:R-:W-:Y:S01]  /*240d0*/  IMAD.WIDE.U32 R140, R2, -0x2daee0ad, RZ ;  /* 0xd2511f53028c7825 */ /* 0x000fe200078e00ff */
[----:B-----5:R-:W-:Y:S01]  /*240e0*/  LOP3.LUT R138, R173, R144, R138, 0x96, !PT ;  /* 0x00000090ad8a7212 */ /* 0x020fe200078e968a */
[----:B------:R-:W4:Y:S02]  /*240f0*/  LDL R156, [R1+0xc8] ;  /* 0x0000c800019c7983 */ /* 0x000f240000100800 */
[----:B------:R-:W5:Y:S01]  /*24100*/  MUFU.EX2 R2, R4 ;  /* 0x0000000400027308 */ /* 0x000f620000000800 */
[----:B------:R-:W-:Y:S01]  /*24110*/  IMAD.MOV.U32 R161, RZ, RZ, R155 ;  /* 0x000000ffffa17224 */ /* 0x000fe200078e009b */
[----:B------:R-:W4:Y:S01]  /*24120*/  LDL R150, [R1+0xbc] ;  /* 0x0000bc0001967983 */ /* 0x000f220000100800 */
[----:B------:R-:W-:Y:S03]  /*24130*/  IMAD.WIDE.U32 R138, R138, -0x2daee0ad, RZ ;  /* 0xd2511f538a8a7825 */ /* 0x000fe600078e00ff */
[----:B------:R-:W4:Y:S01]  /*24140*/  LDL R164, [R1+0xb8] ;  /* 0x0000b80001a47983 */ /* 0x000f220000100800 */
[----:B------:R-:W-:Y:S03]  /*24150*/  IMAD.MOV.U32 R160, RZ, RZ, R144 ;  /* 0x000000ffffa07224 */ /* 0x000fe600078e0090 */
[----:B------:R-:W4:Y:S01]  /*24160*/  LDL R186, [R1+0x6c] ;  /* 0x00006c0001ba7983 */ /* 0x000f220000100800 */
[----:B------:R-:W-:Y:S03]  /*24170*/  MUFU.EX2 R144, R185 ;  /* 0x000000b900907308 */ /* 0x000fe60000000800 */
[----:B-1----:R-:W4:Y:S04]  /*24180*/  LDL R137, [R1+0xc0] ;  /* 0x0000c00001897983 */ /* 0x002f280000100800 */
[----:B------:R-:W4:Y:S01]  /*24190*/  LDL R165, [R1+0xa4] ;  /* 0x0000a40001a57983 */ /* 0x000f220000100800 */
[C---:B-----5:R-:W-:Y:S03]  /*241a0*/  FMUL.FTZ R34, R2.reuse, R158 ;  /* 0x0000009e02227220 */ /* 0x060fe60000410000 */
[----:B------:R-:W5:Y:S01]  /*241b0*/  LDL R158, [R1+0xb4] ;  /* 0x0000b400019e7983 */ /* 0x000f620000100800 */
[C---:B------:R-:W-:Y:S02]  /*241c0*/  FMUL.FTZ R35, R2.reuse, R159 ;  /* 0x0000009f02237220 */ /* 0x040fe40000410000 */
[C---:B------:R-:W-:Y:S01]  /*241d0*/  FMUL.FTZ R23, R2.reuse, R163 ;  /* 0x000000a302177220 */ /* 0x040fe20000410000 */
[----:B------:R-:W5:Y:S01]  /*241e0*/  LDL R159, [R1+0xa8] ;  /* 0x0000a800019f7983 */ /* 0x000f620000100800 */
[----:B------:R-:W-:Y:S02]  /*241f0*/  FMUL.FTZ R22, R2, R162 ;  /* 0x000000a202167220 */ /* 0x000fe40000410000 */
[----:B------:R-:W-:Y:S01]  /*24200*/  FMUL.FTZ R4, R0, R168 ;  /* 0x000000a800047220 */ /* 0x000fe20000410000 */
[----:B------:R-:W5:Y:S01]  /*24210*/  LDL R163, [R1+0xac] ;  /* 0x0000ac0001a37983 */ /* 0x000f620000100800 */
[C---:B------:R-:W-:Y:S02]  /*24220*/  FMUL.FTZ R7, R2.reuse, R171 ;  /* 0x000000ab02077220 */ /* 0x040fe40000410000 */
[C---:B------:R-:W-:Y:S01]  /*24230*/  FMUL.FTZ R18, R2.reuse, R166 ;  /* 0x000000a602127220 */ /* 0x040fe20000410000 */
[----:B------:R-:W-:Y:S01]  /*24240*/  F2FP.PACK_AB R166, R147, R149 ;  /* 0x0000009593a6723e */ /* 0x000fe200000000ff */
[----:B------:R-:W5:Y:S01]  /*24250*/  LDL R162, [R1+0xb0] ;  /* 0x0000b00001a27983 */ /* 0x000f620000100800 */
        /* <DEDUP_REMOVED lines=25> */
[C---:B--2---:R-:W-:Y:S01]  /*243f0*/  FFMA.FTZ R153, R0.reuse, R5, R136 ;  /* 0x0000000500997223 */ /* 0x044fe20000010088 */
[C---:B------:R-:W-:Y:S01]  /*24400*/  F2FP.PACK_AB R136, R3.reuse, R136 ;  /* 0x000000880388723e */ /* 0x040fe200000000ff */
[----:B------:R-:W-:Y:S02]  /*24410*/  FMUL.FTZ R5, R0, R169 ;  /* 0x000000a900057220 */ /* 0x000fe40000410000 */
[C---:B---3--:R-:W-:Y:S02]  /*24420*/  FFMA.FTZ R151, R2.reuse, R6, R174 ;  /* 0x0000000602977223 */ /* 0x048fe400000100ae */
[----:B------:R-:W-:Y:S02]  /*24430*/  FMUL.FTZ R6, R2, R170 ;  /* 0x000000aa02067220 */ /* 0x000fe40000410000 */
[----:B------:R-:W-:Y:S01]  /*24440*/  FADD.FTZ R153, R3, R153 ;  /* 0x0000009903997221 */ /* 0x000fe20000010000 */
[----:B----4-:R-:W-:Y:S01]  /*24450*/  LOP3.LUT R0, R141, R156, R180, 0x96, !PT ;  /* 0x0000009c8d007212 */ /* 0x010fe200078e96b4 */
[----:B------:R-:W-:Y:S04]  /*24460*/  IMAD.MOV.U32 R183, RZ, RZ, R150 ;  /* 0x000000ffffb77224 */ /* 0x000fe800078e0096 */
[----:B------:R-:W-:Y:S01]  /*24470*/  IMAD.WIDE.U32 R142, R0, -0x326172a9, RZ ;  /* 0xcd9e8d57008e7825 */ /* 0x000fe200078e00ff */
[----:B------:R-:W-:Y:S01]  /*24480*/  LOP3.LUT R140, R139, R164, R140, 0x96, !PT ;  /* 0x000000a48b8c7212 */ /* 0x000fe200078e968c */
[----:B------:R-:W1:Y:S04]  /*24490*/  MUFU.EX2 R0, R179 ;  /* 0x000000b300007308 */ /* 0x000e680000000800 */
[----:B------:R-:W-:Y:S04]  /*244a0*/  IMAD.WIDE.U32 R140, R140, -0x326172a9, RZ ;  /* 0xcd9e8d578c8c7825 */ /* 0x000fe800078e00ff */
[----:B------:R-:W-:Y:S01]  /*244b0*/  IMAD.MOV.U32 R187, RZ, RZ, R137 ;  /* 0x000000ffffbb7224 */ /* 0x000fe200078e0089 */
[----:B-----5:R-:W-:Y:S05]  /*244c0*/  LOP3.LUT R2, R143, R158, R172, 0x96, !PT ;  /* 0x0000009e8f027212 */ /* 0x020fea00078e96ac */
[----:B------:R-:W-:Y:S04]  /*244d0*/  IMAD.WIDE.U32 R2, R2, -0x2daee0ad, RZ ;  /* 0xd2511f5302027825 */ /* 0x000fe800078e00ff */
[----:B-1----:R-:W-:Y:S01]  /*244e0*/  FADD.FTZ R151, R0, R151 ;  /* 0x0000009700977221 */ /* 0x002fe20000010000 */
[----:B------:R-:W-:Y:S02]  /*244f0*/  LOP3.LUT R3, R3, R150, R138, 0x96, !PT ;  /* 0x0000009603037212 */ /* 0x000fe400078e968a */
[----:B------:R-:W-:Y:S01]  /*24500*/  LOP3.LUT R138, R141, R159, R142, 0x96, !PT ;  /* 0x0000009f8d8a7212 */ /* 0x000fe200078e968e */
[----:B------:R-:W2:Y:S01]  /*24510*/  LDL R150, [R1+0x124] ;  /* 0x0001240001967983 */ /* 0x000ea20000100800 */
[----:B------:R1:W-:Y:S03]  /*24520*/  MUFU.EX2 R141, R189 ;  /* 0x000000bd008d7308 */ /* 0x0003e60000000800 */
[----:B------:R-:W-:Y:S05]  /*24530*/  IMAD.WIDE.U32 R138, R138, -0x2daee0ad, RZ ;  /* 0xd2511f538a8a7825 */ /* 0x000fea00078e00ff */
[----:B------:R-:W-:Y:S01]  /*24540*/  LOP3.LUT R154, R139, R137, R2, 0x96, !PT ;  /* 0x000000898b9a7212 */ /* 0x000fe200078e9602 */
[----:B------:R-:W-:Y:S01]  /*24550*/  IMAD.WIDE.U32 R2, R3, -0x326172a9, RZ ;  /* 0xcd9e8d5703027825 */ /* 0x000fe200078e00ff */
[----:B------:R-:W-:Y:S03]  /*24560*/  MUFU.EX2 R139, R188 ;  /* 0x000000bc008b7308 */ /* 0x000fe60000000800 */
[----:B------:R-:W-:Y:S01]  /*24570*/  IMAD.WIDE.U32 R154, R154, -0x326172a9, RZ ;  /* 0xcd9e8d579a9a7825 */ /* 0x000fe200078e00ff */
[----:B------:R-:W-:Y:S02]  /*24580*/  LOP3.LUT R140, R3, R163, R140, 0x96, !PT ;  /* 0x000000a3038c7212 */ /* 0x000fe400078e968c */
[----:B------:R-:W-:Y:S02]  /*24590*/  F2FP.PACK_AB R3, R145, R175 ;  /* 0x000000af9103723e */ /* 0x000fe400000000ff */
[----:B------:R-:W-:Y:S01]  /*245a0*/  LOP3.LUT R167, R155, R165, R2, 0x96, !PT ;  /* 0x000000a59ba77212 */ /* 0x000fe200078e9602 */
[----:B------:R-:W-:Y:S01]  /*245b0*/  IMAD.WIDE.U32 R178, R140, -0x2daee0ad, RZ ;  /* 0xd2511f538cb27825 */ /* 0x000fe200078e00ff */
[----:B------:R-:W3:Y:S03]  /*245c0*/  MUFU.EX2 R137, R184 ;  /* 0x000000b800897308 */ /* 0x000ee60000000800 */
[----:B------:R-:W-:Y:S01]  /*245d0*/  FADD.FTZ R155, R145, R181 ;  /* 0x000000b5919b7221 */ /* 0x000fe20000010000 */
[----:B------:R-:W-:Y:S01]  /*245e0*/  LOP3.LUT R142, R179, R162, R138, 0x96, !PT ;  /* 0x000000a2b38e7212 */ /* 0x000fe200078e968a */
[----:B------:R-:W4:Y:S01]  /*245f0*/  LDL R181, [R1+0x94] ;  /* 0x0000940001b57983 */ /* 0x000f220000100800 */
[----:B------:R-:W-:Y:S01]  /*24600*/  F2FP.PACK_AB R138, R0, R174 ;  /* 0x000000ae008a723e */ /* 0x000fe200000000ff */
[----:B------:R-:W-:Y:S02]  /*24610*/  IMAD.MOV.U32 R145, RZ, RZ, R156 ;  /* 0x000000ffff917224 */ /* 0x000fe400078e009c */
[----:B------:R-:W-:Y:S01]  /*24620*/  IMAD.WIDE.U32 R142, R142, -0x326172a9, RZ ;  /* 0xcd9e8d578e8e7825 */ /* 0x000fe200078e00ff */
[----:B------:R-:W5:Y:S03]  /*24630*/  MUFU.EX2 R140, R182 ;  /* 0x000000b6008c7308 */ /* 0x000f660000000800 */
[----:B-1----:R-:W-:Y:S01]  /*24640*/  IMAD.MOV.U32 R189, RZ, RZ, R158 ;  /* 0x000000ffffbd7224 */ /* 0x002fe200078e009e */
[----:B------:R-:W-:Y:S01]  /*24650*/  LOP3.LUT R0, R143, R186, R154, 0x96, !PT ;  /* 0x000000ba8f007212 */ /* 0x000fe200078e969a */
[----:B------:R1:W4:Y:S03]  /*24660*/  LDL.S16 R158, [R1+0x28] ;  /* 0x00002800019e7983 */ /* 0x0003260000100600 */
[C---:B------:R-:W-:Y:S04]  /*24670*/  LOP3.LUT R2, R0.reuse, 0xff, RZ, 0xc0, !PT ;  /* 0x000000ff00027812 */ /* 0x040fe800078ec0ff */
[----:B------:R-:W-:Y:S02]  /*24680*/  ISETP.GE.U32.AND P4, PT, R217, R2, PT ;  /* 0x00000002d900720c */ /* 0x000fe40003f86070 */
[----:B------:R-:W-:Y:S02]  /*24690*/  LOP3.LUT R2, R0, 0xffff, RZ, 0xc0, !PT ;  /* 0x0000ffff00027812 */ /* 0x000fe400078ec0ff */
[----:B---3--:R-:W-:Y:S02]  /*246a0*/  F2FP.PACK_AB R168, R137, R148 ;  /* 0x0000009489a8723e */ /* 0x008fe400000000ff */
[----:B------:R-:W-:Y:S04]  /*246b0*/  SHF.R.U32.HI R2, RZ, 0x8, R2 ;  /* 0x00000008ff027819 */ /* 0x000fe80000011602 */
[----:B------:R-:W-:Y:S02]  /*246c0*/  LOP3.LUT R2, R2, 0xffff, RZ, 0xc0, !PT ;  /* 0x0000ffff02027812 */ /* 0x000fe400078ec0ff */
[----:B-----5:R-:W-:Y:S02]  /*246d0*/  F2FP.PACK_AB R174, R139, R140 ;  /* 0x0000008c8bae723e */ /* 0x020fe400000000ff */
[C---:B------:R-:W-:Y:S02]  /*246e0*/  ISETP.GE.U32.AND P3, PT, R217.reuse, R2, PT ;  /* 0x00000002d900720c */ /* 0x040fe40003f66070 */
[--C-:B------:R-:W-:Y:S02]  /*246f0*/  SHF.R.U32.HI R2, RZ, 0x10, R0.reuse ;  /* 0x00000010ff027819 */ /* 0x100fe40000011600 */
[----:B------:R-:W-:Y:S02]  /*24700*/  SHF.R.U32.HI R0, RZ, 0x18, R0 ;  /* 0x00000018ff007819 */ /* 0x000fe40000011600 */
[----:B------:R-:W-:Y:S02]  /*24710*/  LOP3.LUT R2, R2, 0xff, RZ, 0xc0, !PT ;  /* 0x000000ff02027812 */ /* 0x000fe400078ec0ff */
[C---:B------:R-:W-:Y:S02]  /*24720*/  ISETP.GE.U32.AND P1, PT, R217.reuse, R0, PT ;  /* 0x00000000d900720c */ /* 0x040fe40003f26070 */
[----:B------:R-:W-:Y:S02]  /*24730*/  ISETP.GE.U32.AND P2, PT, R217, R2, PT ;  /* 0x00000002d900720c */ /* 0x000fe40003f46070 */
[----:B------:R-:W-:Y:S01]  /*24740*/  PRMT R2, R136, 0x7632, R2 ;  /* 0x0000763288027816 */ /* 0x000fe20000000002 */
[----:B--2---:R-:W-:Y:S04]  /*24750*/  IMAD.WIDE.U32 R156, R150, -0x326172a9, RZ ;  /* 0xcd9e8d57969c7825 */ /* 0x004fe800078e00ff */
[----:B------:R-:W-:Y:S01]  /*24760*/  FADD.FTZ R150, R146, R152 ;  /* 0x0000009892967221 */ /* 0x000fe20000010000 */
[----:B------:R-:W-:Y:S01]  /*24770*/  LOP3.LUT R0, R161, R157, RZ, 0x3c, !PT ;  /* 0x0000009da1007212 */ /* 0x000fe200078e3cff */
[----:B------:R2:W-:Y:S01]  /*24780*/  MUFU.EX2 R146, R190 ;  /* 0x000000be00927308 */ /* 0x0005e20000000800 */
[----:B------:R-:W-:Y:S03]  /*24790*/  LOP3.LUT R152, R173, R160, R156, 0x96, !PT ;  /* 0x000000a0ad987212 */ /* 0x000fe600078e969c */
[----:B------:R-:W-:Y:S04]  /*247a0*/  IMAD.WIDE.U32 R160, R0, -0x2daee0ad, RZ ;  /* 0xd2511f5300a07825 */ /* 0x000fe800078e00ff */
[----:B------:R-:W-:Y:S01]  /*247b0*/  FADD.FTZ R0, R149, R153 ;  /* 0x0000009995007221 */ /* 0x000fe20000010000 */
[----:B------:R-:W-:Y:S02]  /*247c0*/  LOP3.LUT R153, R161, R145, R180, 0x96, !PT ;  /* 0x00000091a1997212 */ /* 0x000fe400078e96b4 */
[----:B------:R3:W3:Y:S01]  /*247d0*/  MUFU.EX2 R145, R191 ;  /* 0x000000bf00917308 */ /* 0x0006e20000000800 */
[----:B------:R-:W-:Y:S02]  /*247e0*/  FADD.FTZ R149, R147, R0 ;  /* 0x0000000093957221 */ /* 0x000fe40000010000 */
[----:B------:R1:W5:Y:S01]  /*247f0*/  LDL.S16 R147, [R1+0x2c] ;  /* 0x00002c0001937983 */ /* 0x0003620000100600 */
[----:B------:R-:W-:Y:S02]  /*24800*/  FADD.FTZ R0, R148, R151 ;  /* 0x0000009794007221 */ /* 0x000fe40000010000 */
[----:B------:R-:W-:Y:S02]  /*24810*/  FADD.FTZ R148, R144, R155 ;  /* 0x0000009b90947221 */ /* 0x000fe40000010000 */
[----:B------:R-:W-:Y:S01]  /*24820*/  FADD.FTZ R156, R137, R0 ;  /* 0x00000000899c7221 */ /* 0x000fe20000010000 */
[----:B------:R-:W-:Y:S01]  /*24830*/  PRMT R137, R138, 0x7632, R137 ;  /* 0x000076328a897816 */ /* 0x000fe20000000089 */
[C---:B------:R-:W-:Y:S01]  /*24840*/  FADD.FTZ R155, R141.reuse, R148 ;  /* 0x000000948d9b7221 */ /* 0x040fe20000010000 */
[----:B------:R-:W-:Y:S01]  /*24850*/  F2FP.PACK_AB R0, R141, R144 ;  /* 0x000000908d00723e */ /* 0x000fe200000000ff */
[----:B--2---:R-:W-:Y:S02]  /*24860*/  IMAD.MOV.U32 R190, RZ, RZ, R164 ;  /* 0x000000ffffbe7224 */ /* 0x004fe400078e00a4 */
[----:B------:R-:W2:Y:S01]  /*24870*/  LDL R164, [R1+0x9c] ;  /* 0x00009c0001a47983 */ /* 0x000ea20000100800 */
[----:B----4-:R-:W-:Y:S05]  /*24880*/  @!P2 HADD2 R158, -R138.H0_H0, -RZ.H0_H0 ;  /* 0xa00000ff8a9ea230 */ /* 0x010fea0000000900 */
[----:B------:R-:W-:Y:S01]  /*24890*/  PRMT R151, R158, 0x7610, R151 ;  /* 0x000076109e977816 */ /* 0x000fe20000000097 */
[----:B---3--:R1:W3:Y:S01]  /*248a0*/  LDL.S16 R191, [R1+0x30] ;  /* 0x0000300001bf7983 */ /* 0x0082e20000100600 */
[----:B------:R-:W-:Y:S01]  /*248b0*/  F2FP.PACK_AB R176, R145, R146 ;  /* 0x0000009291b0723e */ /* 0x000fe200000000ff */
[----:B-----5:R-:W-:Y:S05]  /*248c0*/  @!P3 HADD2 R147, -R2.H0_H0, -RZ.H0_H0 ;  /* 0xa00000ff0293b230 */ /* 0x020fea0000000900 */
[----:B------:R-:W-:Y:S01]  /*248d0*/  PRMT R157, R147, 0x7610, R157 ;  /* 0x00007610939d7816 */ /* 0x000fe2000000009d */
[----:B---3--:R-:W-:Y:S05]  /*248e0*/  @!P4 HADD2 R191, -R136.H0_H0, -RZ.H0_H0 ;  /* 0xa00000ff88bfc230 */ /* 0x008fea0000000900 */
[----:B------:R-:W-:Y:S01]  /*248f0*/  PRMT R180, R191, 0x7610, R180 ;  /* 0x00007610bfb47816 */ /* 0x000fe200000000b4 */
[----:B------:R-:W-:Y:S04]  /*24900*/  @!P4 STL.S16 [R1+0x30], R191 ;  /* 0x000030bf0100c387 */ /* 0x000fe80000100600 */
[----:B------:R3:W-:Y:S04]  /*24910*/  @!P3 STL.S16 [R1+0x2c], R147 ;  /* 0x00002c930100b387 */ /* 0x0007e80000100600 */
[----:B------:R4:W-:Y:S01]  /*24920*/  @!P2 STL.S16 [R1+0x28], R158 ;  /* 0x0000289e0100a387 */ /* 0x0009e20000100600 */
[----:B---3--:R-:W-:Y:S01]  /*24930*/  FADD.FTZ R147, R140, R150 ;  /* 0x000000968c937221 */ /* 0x008fe20000010000 */
[----:B------:R-:W-:Y:S03]  /*24940*/  IADD3 R140, P0, R218, R181, RZ ;  /* 0x000000b5da8c7210 */ /* 0x000fe60007f1e0ff */
[----:B----4-:R-:W-:Y:S01]  /*24950*/  FADD.FTZ R158, R139, R147 ;  /* 0x000000938b9e7221 */ /* 0x010fe20000010000 */
[----:B------:R-:W-:Y:S01]  /*24960*/  PRMT R147, R136, 0x5410, R2 ;  /* 0x0000541088937816 */ /* 0x000fe20000000002 */
[----:B--2---:R-:W-:Y:S01]  /*24970*/  IMAD.X R141, R219, 0x1, R164, P0 ;  /* 0x00000001db8d7824 */ /* 0x004fe200000e06a4 */
[----:B------:R-:W-:Y:S02]  /*24980*/  @!P4 PRMT R136, R180, 0x5410, RZ ;  /* 0x00005410b488c816 */ /* 0x000fe400000000ff */
[----:B------:R-:W-:Y:S02]  /*24990*/  @!P3 PRMT R2, R157, 0x5410, RZ ;  /* 0x000054109d02b816 */ /* 0x000fe400000000ff */
[----:B------:R1:W2:Y:S04]  /*249a0*/  LDL.S16 R157, [R1+0x3c] ;  /* 0x00003c00019d7983 */ /* 0x0002a80000100600 */
[----:B------:R3:W-:Y:S04]  /*249b0*/  ST.E.U16 [R218.64], R136 ;  /* 0x00000088da007985 */ /* 0x0007e8000c101504 */
[----:B------:R4:W-:Y:S01]  /*249c0*/  ST.E.U16 [R218.64+0x2], R2 ;  /* 0x00000202da007985 */ /* 0x0009e2000c101504 */
[----:B---3--:R-:W-:Y:S01]  /*249d0*/  FADD.FTZ R136, R146, R149 ;  /* 0x0000009592887221 */ /* 0x008fe20000010000 */
[----:B------:R-:W-:Y:S02]  /*249e0*/  PRMT R146, R138, 0x5410, R137 ;  /* 0x000054108a927816 */ /* 0x000fe40000000089 */
[----:B------:R-:W-:Y:S01]  /*249f0*/  @!P2 PRMT R138, R151, 0x5410, RZ ;  /* 0x00005410978aa816 */ /* 0x000fe200000000ff */
[----:B------:R-:W-:Y:S01]  /*24a00*/  IMAD.WIDE.U32 R150, R153, -0x326172a9, RZ ;  /* 0xcd9e8d5799967825 */ /* 0x000fe200078e00ff */
[----:B----4-:R-:W-:Y:S03]  /*24a10*/  MUFU.EX2 R2, R194 ;  /* 0x000000c200027308 */ /* 0x010fe60000000800 */
[----:B------:R3:W-:Y:S01]  /*24a20*/  ST.E.U16 [R140.64], R138 ;  /* 0x0000008a8c007985 */ /* 0x0007e2000c101504 */
[----:B------:R-:W-:Y:S01]  /*24a30*/  LOP3.LUT R172, R151, R189, R172, 0x96, !PT ;  /* 0x000000bd97ac7212 */ /* 0x000fe200078e96ac */
[----:B------:R-:W-:Y:S04]  /*24a40*/  FADD.FTZ R164, R145, R136 ;  /* 0x0000008891a47221 */ /* 0x000fe80000010000 */
[----:B------:R-:W-:Y:S04]  /*24a50*/  IMAD.WIDE.U32 R172, R172, -0x2daee0ad, RZ ;  /* 0xd2511f53acac7825 */ /* 0x000fe800078e00ff */
[----:B---3--:R-:W-:Y:S02]  /*24a60*/  IMAD.WIDE.U32 R138, R152, -0x2daee0ad, RZ ;  /* 0xd2511f53988a7825 */ /* 0x008fe400078e00ff */
[----:B------:R-:W3:Y:S03]  /*24a70*/  LDL R152, [R1+0x7c] ;  /* 0x00007c0001987983 */ /* 0x000ee60000100800 */
[----:B------:R-:W-:Y:S02]  /*24a80*/  LOP3.LUT R144, R139, R190, R160, 0x96, !PT ;  /* 0x000000be8b907212 */ /* 0x000fe400078e96a0 */
[----:B------:R-:W-:Y:S01]  /*24a90*/  LOP3.LUT R148, R173, R183, R138, 0x96, !PT ;  /* 0x000000b7ad947212 */ /* 0x000fe200078e968a */
[----:B------:R-:W4:Y:S02]  /*24aa0*/  LDL.64 R190, [R1+0x80] ;  /* 0x0000800001be7983 */ /* 0x000f240000100a00 */
[----:B------:R-:W-:Y:S04]  /*24ab0*/  IMAD.WIDE.U32 R144, R144, -0x326172a9, RZ ;  /* 0xcd9e8d5790907825 */ /* 0x000fe800078e00ff */
[----:B------:R-:W-:Y:S01]  /*24ac0*/  IMAD.WIDE.U32 R148, R148, -0x326172a9, RZ ;  /* 0xcd9e8d5794947825 */ /* 0x000fe200078e00ff */
[----:B------:R-:W-:Y:S02]  /*24ad0*/  LOP3.LUT R138, R145, R159, R150, 0x96, !PT ;  /* 0x0000009f918a7212 */ /* 0x000fe400078e9696 */
[----:B------:R1:W5:Y:S01]  /*24ae0*/  LDL.S16 R159, [R1+0x58] ;  /* 0x00005800019f7983 */ /* 0x0003620000100600 */
[----:B------:R-:W1:Y:S01]  /*24af0*/  MUFU.EX2 R145, R193 ;  /* 0x000000c100917308 */ /* 0x000e620000000800 */
[----:B------:R-:W-:Y:S01]  /*24b00*/  LOP3.LUT R144, R149, R163, R144, 0x96, !PT ;  /* 0x000000a395907212 */ /* 0x000fe200078e9690 */
[----:B------:R-:W-:Y:S04]  /*24b10*/  IMAD.WIDE.U32 R138, R138, -0x2daee0ad, RZ ;  /* 0xd2511f538a8a7825 */ /* 0x000fe800078e00ff */
[----:B------:R-:W-:Y:S01]  /*24b20*/  IMAD.WIDE.U32 R180, R144, -0x2daee0ad, RZ ;  /* 0xd2511f5390b47825 */ /* 0x000fe200078e00ff */
[----:B------:R-:W-:Y:S03]  /*24b30*/  LOP3.LUT R160, R139, R187, R172, 0x96, !PT ;  /* 0x000000bb8ba07212 */ /* 0x000fe600078e96ac */
[----:B------:R-:W-:Y:S01]  /*24b40*/  MUFU.EX2 R149, R192 ;  /* 0x000000c000957308 */ /* 0x000fe20000000800 */
[----:B------:R-:W-:Y:S01]  /*24b50*/  LOP3.LUT R150, R181, R162, R138, 0x96, !PT ;  /* 0x000000a2b5967212 */ /* 0x000fe200078e968a */
[----:B------:R-:W-:Y:S04]  /*24b60*/  IMAD.WIDE.U32 R160, R160, -0x326172a9, RZ ;  /* 0xcd9e8d57a0a07825 */ /* 0x000fe800078e00ff */
[----:B------:R-:W-:Y:S01]  /*24b70*/  IMAD.WIDE.U32 R150, R150, -0x326172a9, RZ ;  /* 0xcd9e8d5796967825 */ /* 0x000fe200078e00ff */
[----:B------:R-:W-:Y:S03]  /*24b80*/  LOP3.LUT R165, R161, R165, R148, 0x96, !PT ;  /* 0x000000a5a1a57212 */ /* 0x000fe600078e9694 */
[----:B------:R-:W1:Y:S02]  /*24b90*/  MUFU.EX2 R148, R197 ;  /* 0x000000c500947308 */ /* 0x000e640000000800 */
[----:B-1----:R-:W-:Y:S08]  /*24ba0*/  F2FP.PACK_AB R169, R2, R145 ;  /* 0x0000009102a9723e */ /* 0x002ff000000000ff */
[----:B------:R-:W-:Y:S01]  /*24bb0*/  MUFU.EX2 R144, R196 ;  /* 0x000000c400907308 */ /* 0x000fe20000000800 */
[----:B------:R-:W-:Y:S01]  /*24bc0*/  F2FP.PACK_AB R173, R148, R149 ;  /* 0x0000009594ad723e */ /* 0x000fe200000000ff */
[----:B--2---:R-:W-:Y:S05]  /*24bd0*/  @!P1 HADD2 R157, -R137.H0_H0, -RZ.H0_H0 ;  /* 0xa00000ff899d9230 */ /* 0x004fea0000000900 */
[----:B------:R-:W-:Y:S01]  /*24be0*/  PRMT R136, R157, 0x7610, R136 ;  /* 0x000076109d887816 */ /* 0x000fe20000000088 */
[----:B------:R1:W-:Y:S03]  /*24bf0*/  @!P1 STL.S16 [R1+0x3c], R157 ;  /* 0x00003c9d01009387 */ /* 0x0003e60000100600 */
[----:B------:R-:W-:Y:S02]  /*24c00*/  @!P1 PRMT R137, R136, 0x5410, RZ ;  /* 0x0000541088899816 */ /* 0x000fe400000000ff */
[----:B------:R-:W-:Y:S03]  /*24c10*/  LOP3.LUT R136, R151, R186, R160, 0x96, !PT ;  /* 0x000000ba97887212 */ /* 0x000fe600078e96a0 */
[----:B------:R2:W-:Y:S01]  /*24c20*/  ST.E.U16 [R140.64+0x2], R137 ;  /* 0x000002898c007985 */ /* 0x0005e2000c101504 */
[----:B-1----:R-:W-:Y:S01]  /*24c30*/  MUFU.EX2 R157, R198 ;  /* 0x000000c6009d7308 */ /* 0x002fe20000000800 */
[----:B--2---:R-:W-:Y:S02]  /*24c40*/  FADD.FTZ R137, R145, R156 ;  /* 0x0000009c91897221 */ /* 0x004fe40000010000 */
[----:B------:R-:W-:Y:S01]  /*24c50*/  FADD.FTZ R145, R149, R155 ;  /* 0x0000009b95917221 */ /* 0x000fe20000010000 */
[--C-:B------:R-:W-:Y:S01]  /*24c60*/  SHF.R.U32.HI R149, RZ, 0x10, R136.reuse ;  /* 0x00000010ff957819 */ /* 0x100fe20000011688 */
[----:B------:R-:W-:Y:S01]  /*24c70*/  FADD.FTZ R162, R2, R137 ;  /* 0x0000008902a27221 */ /* 0x000fe20000010000 */
[----:B------:R-:W-:Y:S04]  /*24c80*/  LOP3.LUT R2, R136, 0xff, RZ, 0xc0, !PT ;  /* 0x000000ff88027812 */ /* 0x000fe800078ec0ff */
[----:B------:R-:W1:Y:S01]  /*24c90*/  MUFU.EX2 R137, R195 ;  /* 0x000000c300897308 */ /* 0x000e620000000800 */
[----:B------:R-:W-:Y:S01]  /*24ca0*/  FADD.FTZ R163, R148, R145 ;  /* 0x0000009194a37221 */ /* 0x000fe20000010000 */
[----:B------:R-:W-:Y:S02]  /*24cb0*/  SHF.R.U32.HI R148, RZ, 0x18, R136 ;  /* 0x00000018ff947819 */ /* 0x000fe40000011688 */
[----:B------:R-:W-:Y:S02]  /*24cc0*/  ISETP.GE.U32.AND P1, PT, R217, R2, PT ;  /* 0x00000002d900720c */ /* 0x000fe40003f26070 */
[----:B------:R-:W-:Y:S04]  /*24cd0*/  PRMT R2, R3, 0x7632, R2 ;  /* 0x0000763203027816 */ /* 0x000fe80000000002 */
[----:B------:R-:W2:Y:S10]  /*24ce0*/  MUFU.EX2 R155, R240 ;  /* 0x000000f0009b7308 */ /* 0x000eb40000000800 */
[----:B------:R-:W-:Y:S01]  /*24cf0*/  MUFU.EX2 R145, R199 ;  /* 0x000000c700917308 */ /* 0x000fe20000000800 */
[----:B-1----:R-:W-:Y:S02]  /*24d00*/  F2FP.PACK_AB R170, R137, R144 ;  /* 0x0000009089aa723e */ /* 0x002fe400000000ff */
[----:B----4-:R-:W-:Y:S05]  /*24d10*/  IADD3 R138, P0, R190, R140, RZ ;  /* 0x0000008cbe8a7210 */ /* 0x010fea0007f1e0ff */
[----:B---3--:R-:W-:Y:S01]  /*24d20*/  IMAD.X R139, R152, 0x1, R141, P0 ;  /* 0x00000001988b7824 */ /* 0x008fe200000e068d */
[----:B--2---:R-:W-:Y:S01]  /*24d30*/  F2FP.PACK_AB R172, R155, R157 ;  /* 0x0000009d9bac723e */ /* 0x004fe200000000ff */
[----:B-----5:R-:W-:Y:S05]  /*24d40*/  @!P1 HADD2 R159, -R3.H0_H0, -RZ.H0_H0 ;  /* 0xa00000ff039f9230 */ /* 0x020fea0000000900 */
[----:B------:R1:W-:Y:S01]  /*24d50*/  @!P1 STL.S16 [R1+0x58], R159 ;  /* 0x0000589f01009387 */ /* 0x0003e20000100600 */
[----:B------:R-:W-:Y:S03]  /*24d60*/  PRMT R153, R159, 0x7610, R153 ;  /* 0x000076109f997816 */ /* 0x000fe60000000099 */
[----:B------:R2:W3:Y:S04]  /*24d70*/  LDL.S16 R189, [R1+0x54] ;  /* 0x0000540001bd7983 */ /* 0x0004e80000100600 */
[----:B------:R-:W4:Y:S04]  /*24d80*/  LDL R187, [R1+0x90] ;  /* 0x0000900001bb7983 */ /* 0x000f280000100800 */
[----:B------:R-:W5:Y:S04]  /*24d90*/  LDL R183, [R1+0x98] ;  /* 0x0000980001b77983 */ /* 0x000f680000100800 */
[----:B------:R-:W2:Y:S04]  /*24da0*/  LDL R152, [R1+0x8c] ;  /* 0x00008c0001987983 */ /* 0x000ea80000100800 */
[----:B------:R-:W5:Y:S04]  /*24db0*/  LDL R161, [R1+0x88] ;  /* 0x0000880001a17983 */ /* 0x000f680000100800 */
[----:B------:R2:W5:Y:S01]  /*24dc0*/  LDL.S16 R156, [R1+0x50] ;  /* 0x00005000019c7983 */ /* 0x0005620000100600 */
[----:B-1----:R-:W-:Y:S02]  /*24dd0*/  PRMT R159, R3, 0x5410, R2 ;  /* 0x00005410039f7816 */ /* 0x002fe40000000002 */
[----:B------:R-:W-:Y:S02]  /*24de0*/  @!P1 PRMT R3, R153, 0x5410, RZ ;  /* 0x0000541099039816 */ /* 0x000fe400000000ff */
[----:B------:R-:W-:Y:S03]  /*24df0*/  ISETP.GE.U32.AND P1, PT, R217, R148, PT ;  /* 0x00000094d900720c */ /* 0x000fe60003f26070 */
[----:B------:R1:W-:Y:S02]  /*24e00*/  ST.E.U16 [R138.64], R3 ;  /* 0x000000038a007985 */ /* 0x0003e4000c101504 */
[----:B-1----:R-:W-:Y:S02]  /*24e10*/  LOP3.LUT R3, R136, 0xffff, RZ, 0xc0, !PT ;  /* 0x0000ffff88037812 */ /* 0x002fe400078ec0ff */
[----:B------:R-:W-:Y:S02]  /*24e20*/  LOP3.LUT R136, R149, 0xff, RZ, 0xc0, !PT ;  /* 0x000000ff95887812 */ /* 0x000fe400078ec0ff */
[----:B------:R-:W-:Y:S02]  /*24e30*/  SHF.R.U32.HI R3, RZ, 0x8, R3 ;  /* 0x00000008ff037819 */ /* 0x000fe40000011603 */
[C---:B------:R-:W-:Y:S02]  /*24e40*/  LOP3.LUT R139, R142.reuse, 0xff, RZ, 0xc0, !PT ;  /* 0x000000ff8e8b7812 */ /* 0x040fe400078ec0ff */
[----:B------:R-:W-:Y:S02]  /*24e50*/  LOP3.LUT R3, R3, 0xffff, RZ, 0xc0, !PT ;  /* 0x0000ffff03037812 */ /* 0x000fe400078ec0ff */
[C---:B------:R-:W-:Y:S02]  /*24e60*/  ISETP.GE.U32.AND P6, PT, R217.reuse, R139, PT ;  /* 0x0000008bd900720c */ /* 0x040fe40003fc6070 */
[C---:B------:R-:W-:Y:S02]  /*24e70*/  ISETP.GE.U32.AND P0, PT, R217.reuse, R3, PT ;  /* 0x00000003d900720c */ /* 0x040fe40003f06070 */
[--C-:B------:R-:W-:Y:S02]  /*24e80*/  SHF.R.U32.HI R3, RZ, 0x10, R142.reuse ;  /* 0x00000010ff037819 */ /* 0x100fe4000001168e */
[----:B------:R-:W-:Y:S02]  /*24e90*/  ISETP.GE.U32.AND P2, PT, R217, R136, PT ;  /* 0x00000088d900720c */ /* 0x000fe40003f46070 */
[----:B------:R-:W-:Y:S01]  /*24ea0*/  LOP3.LUT R139, R3, 0xff, RZ, 0xc0, !PT ;  /* 0x000000ff038b7812 */ /* 0x000fe200078ec0ff */
[----:B------:R-:W-:Y:S01]  /*24eb0*/  MUFU.EX2 R136, R235 ;  /* 0x000000eb00887308 */ /* 0x000fe20000000800 */
[----:B------:R-:W-:Y:S02]  /*24ec0*/  LOP3.LUT R3, R142, 0xffff, RZ, 0xc0, !PT ;  /* 0x0000ffff8e037812 */ /* 0x000fe400078ec0ff */
[----:B------:R-:W-:Y:S02]  /*24ed0*/  SHF.R.U32.HI R138, RZ, 0x18, R142 ;  /* 0x00000018ff8a7819 */ /* 0x000fe4000001168e */
[----:B------:R-:W-:Y:S02]  /*24ee0*/  SHF.R.U32.HI R3, RZ, 0x8, R3 ;  /* 0x00000008ff037819 */ /* 0x000fe40000011603 */
[----:B------:R-:W-:Y:S01]  /*24ef0*/  ISETP.GE.U32.AND P4, PT, R217, R139, PT ;  /* 0x0000008bd900720c */ /* 0x000fe20003f86070 */
[----:B------:R-:W-:Y:S01]  /*24f00*/  FADD.FTZ R139, R144, R158 ;  /* 0x0000009e908b7221 */ /* 0x000fe20000010000 */
[----:B------:R-:W-:Y:S02]  /*24f10*/  LOP3.LUT R3, R3, 0xffff, RZ, 0xc0, !PT ;  /* 0x0000ffff03037812 */ /* 0x000fe400078ec0ff */
[----:B------:R-:W-:Y:S02]  /*24f20*/  ISETP.GE.U32.AND P3, PT, R217, R138, PT ;  /* 0x0000008ad900720c */ /* 0x000fe40003f66070 */
[----:B------:R-:W1:Y:S01]  /*24f30*/  MUFU.EX2 R138, R211 ;  /* 0x000000d3008a7308 */ /* 0x000e620000000800 */
[----:B------:R-:W-:Y:S04]  /*24f40*/  LOP3.LUT R144, R150, 0xffff, RZ, 0xc0, !PT ;  /* 0x0000ffff96907812 */ /* 0x000fe800078ec0ff */
[----:B------:R-:W-:Y:S02]  /*24f50*/  SHF.R.U32.HI R144, RZ, 0x8, R144 ;  /* 0x00000008ff907819 */ /* 0x000fe40000011690 */
[----:B-1----:R-:W-:Y:S01]  /*24f60*/  F2FP.PACK_AB R171, R138, R145 ;  /* 0x000000918aab723e */ /* 0x002fe200000000ff */
[----:B---3--:R-:W-:Y:S05]  /*24f70*/  @!P0 HADD2 R189, -R2.H0_H0, -RZ.H0_H0 ;  /* 0xa00000ff02bd8230 */ /* 0x008fea0000000900 */
[----:B------:R1:W-:Y:S01]  /*24f80*/  @!P0 STL.S16 [R1+0x54], R189 ;  /* 0x000054bd01008387 */ /* 0x0003e20000100600 */
[----:B------:R-:W-:Y:S03]  /*24f90*/  PRMT R148, R189, 0x7610, R148 ;  /* 0x00007610bd947816 */ /* 0x000fe60000000094 */
[----:B------:R3:W3:Y:S01]  /*24fa0*/  LDL.S16 R190, [R1+0x48] ;  /* 0x0000480001be7983 */ /* 0x0006e20000100600 */
[----:B------:R-:W-:Y:S02]  /*24fb0*/  @!P0 PRMT R2, R148, 0x5410, RZ ;  /* 0x0000541094028816 */ /* 0x000fe400000000ff */
[C---:B----4-:R-:W-:Y:S02]  /*24fc0*/  IADD3 R148, P0, R218.reuse, R187, RZ ;  /* 0x000000bbda947210 */ /* 0x050fe40007f1e0ff */
[----:B--2---:R-:W-:Y:S03]  /*24fd0*/  IADD3 R152, P5, R218, R152, RZ ;  /* 0x00000098da987210 */ /* 0x004fe60007fbe0ff */
[C---:B-----5:R-:W-:Y:S02]  /*24fe0*/  IMAD.X R149, R219.reuse, 0x1, R183, P0 ;  /* 0x00000001db957824 */ /* 0x060fe400000e06b7 */
[----:B------:R2:W4:Y:S01]  /*24ff0*/  LDL.S16 R183, [R1+0x4c] ;  /* 0x00004c0001b77983 */ /* 0x0005220000100600 */
[----:B------:R-:W-:Y:S01]  /*25000*/  IMAD.X R153, R219, 0x1, R161, P5 ;  /* 0x00000001db997824 */ /* 0x000fe200028e06a1 */
[----:B------:R-:W-:Y:S01]  /*25010*/  ISETP.GE.U32.AND P5, PT, R217, R3, PT ;  /* 0x00000003d900720c */ /* 0x000fe20003fa6070 */
[----:B------:R-:W-:Y:S01]  /*25020*/  FADD.FTZ R161, R137, R139 ;  /* 0x0000008b89a17221 */ /* 0x000fe20000010000 */
[----:B------:R-:W-:Y:S01]  /*25030*/  PRMT R3, R177, 0x7610, R3 ;  /* 0x00007610b1037816 */ /* 0x000fe20000000003 */
[----:B------:R-:W-:Y:S01]  /*25040*/  MUFU.EX2 R139, R242 ;  /* 0x000000f2008b7308 */ /* 0x000fe20000000800 */
[----:B------:R5:W-:Y:S01]  /*25050*/  ST.E.U16 [R152.64], R2 ;  /* 0x0000000298007985 */ /* 0x000be2000c101504 */
[----:B------:R-:W-:Y:S02]  /*25060*/  LOP3.LUT R137, R150, 0xff, RZ, 0xc0, !PT ;  /* 0x000000ff96897812 */ /* 0x000fe400078ec0ff */
[----:B------:R-:W-:Y:S01]  /*25070*/  @!P2 HADD2 R156, -R3.H0_H0, -RZ.H0_H0 ;  /* 0xa00000ff039ca230 */ /* 0x000fe20000000900 */
[----:B-1----:R2:W2:Y:S01]  /*25080*/  LDL.S16 R189, [R1+0x5c] ;  /* 0x00005c0001bd7983 */ /* 0x0024a20000100600 */
[----:B------:R-:W-:Y:S01]  /*25090*/  ISETP.GE.U32.AND P0, PT, R217, R137, PT ;  /* 0x00000089d900720c */ /* 0x000fe20003f06070 */
[----:B------:R-:W-:Y:S02]  /*250a0*/  FADD.FTZ R137, R157, R164 ;  /* 0x000000a49d897221 */ /* 0x000fe40000010000 */
[----:B------:R-:W-:Y:S01]  /*250b0*/  PRMT R185, R156, 0x7610, R185 ;  /* 0x000076109cb97816 */ /* 0x000fe200000000b9 */
[----:B------:R1:W-:Y:S01]  /*250c0*/  @!P2 STL.S16 [R1+0x50], R156 ;  /* 0x0000509c0100a387 */ /* 0x0003e20000100600 */
[----:B------:R-:W-:Y:S01]  /*250d0*/  FADD.FTZ R155, R155, R137 ;  /* 0x000000899b9b7221 */ /* 0x000fe20000010000 */
[----:B------:R-:W-:Y:S01]  /*250e0*/  LOP3.LUT R137, R144, 0xffff, RZ, 0xc0, !PT ;  /* 0x0000ffff90897812 */ /* 0x000fe200078ec0ff */
[----:B------:R-:W-:Y:S03]  /*250f0*/  FADD.FTZ R144, R145, R162 ;  /* 0x000000a291907221 */ /* 0x000fe60000010000 */
[----:B------:R1:W-:Y:S01]  /*25100*/  STL [R1+0xa0], R155 ;  /* 0x0000a09b01007387 */ /* 0x0003e20000100800 */
[----:B------:R-:W-:Y:S01]  /*25110*/  FADD.FTZ R145, R138, R144 ;  /* 0x000000908a917221 */ /* 0x000fe20000010000 */
[C---:B------:R-:W-:Y:S02]  /*25120*/  PRMT R138, R166.reuse, 0x7632, R138 ;  /* 0x00007632a68a7816 */ /* 0x040fe4000000008a */
[----:B------:R2:W2:Y:S01]  /*25130*/  LDL.S16 R187, [R1+0x44] ;  /* 0x0000440001bb7983 */ /* 0x0004a20000100600 */
[----:B-----5:R-:W-:Y:S04]  /*25140*/  PRMT R2, R177, 0x7632, R2 ;  /* 0x00007632b1027816 */ /* 0x020fe80000000002 */
[----:B------:R-:W-:Y:S02]  /*25150*/  PRMT R158, R3, 0x5410, R2 ;  /* 0x00005410039e7816 */ /* 0x000fe40000000002 */
[----:B------:R-:W-:Y:S01]  /*25160*/  @!P2 PRMT R3, R185, 0x5410, RZ ;  /* 0x00005410b903a816 */ /* 0x000fe200000000ff */
[----:B-1----:R-:W-:Y:S01]  /*25170*/  MUFU.EX2 R156, R241 ;  /* 0x000000f1009c7308 */ /* 0x002fe20000000800 */
[----:B------:R1:W5:Y:S01]  /*25180*/  LDL.S16 R185, [R1+0x40] ;  /* 0x0000400001b97983 */ /* 0x0003620000100600 */
[----:B------:R-:W-:Y:S02]  /*25190*/  ISETP.GE.U32.AND P2, PT, R217, R137, PT ;  /* 0x00000089d900720c */ /* 0x000fe40003f46070 */
[----:B------:R-:W-:Y:S01]  /*251a0*/  PRMT R137, R166, 0x7610, R137 ;  /* 0x00007610a6897816 */ /* 0x000fe20000000089 */
[----:B------:R1:W-:Y:S01]  /*251b0*/  STL [R1+0x74], R145 ;  /* 0x0000749101007387 */ /* 0x0003e20000100800 */
[----:B------:R-:W-:Y:S03]  /*251c0*/  IMAD.WIDE.U32 R166, R167, -0x2daee0ad, RZ ;  /* 0xd2511f53a7a67825 */ /* 0x000fe600078e00ff */
[----:B------:R1:W-:Y:S01]  /*251d0*/  ST.E.U16 [R148.64], R3 ;  /* 0x0000000394007985 */ /* 0x0003e2000c101504 */
[----:B------:R-:W1:Y:S02]  /*251e0*/  MUFU.EX2 R155, R243 ;  /* 0x000000f3009b7308 */ /* 0x000e640000000800 */
[----:B-1----:R-:W-:Y:S04]  /*251f0*/  SHF.R.U32.HI R145, RZ, 0x10, R150 ;  /* 0x00000010ff917819 */ /* 0x002fe80000011696 */
[----:B------:R-:W-:Y:S02]  /*25200*/  LOP3.LUT R145, R145, 0xff, RZ, 0xc0, !PT ;  /* 0x000000ff91917812 */ /* 0x000fe400078ec0ff */
[----:B------:R-:W-:Y:S02]  /*25210*/  PRMT R3, R168, 0x7610, R3 ;  /* 0x00007610a8037816 */ /* 0x000fe40000000003 */
[----:B------:R-:W-:Y:S01]  /*25220*/  F2FP.PACK_AB R175, R155, R156 ;  /* 0x0000009c9baf723e */ /* 0x000fe200000000ff */
[----:B---3--:R-:W-:Y:S05]  /*25230*/  @!P1 HADD2 R190, -R2.H0_H0, -RZ.H0_H0 ;  /* 0xa00000ff02be9230 */ /* 0x008fea0000000900 */
[----:B------:R-:W-:Y:S01]  /*25240*/  @!P1 STL.S16 [R1+0x48], R190 ;  /* 0x000048be01009387 */ /* 0x000fe20000100600 */
[----:B------:R-:W-:Y:S04]  /*25250*/  PRMT R144, R190, 0x7610, R144 ;  /* 0x00007610be907816 */ /* 0x000fe80000000090 */
[----:B------:R-:W-:Y:S01]  /*25260*/  @!P1 PRMT R2, R144, 0x5410, RZ ;  /* 0x0000541090029816 */ /* 0x000fe200000000ff */
[----:B------:R-:W-:Y:S01]  /*25270*/  FADD.FTZ R144, R136, R163 ;  /* 0x000000a388907221 */ /* 0x000fe20000010000 */
[----:B------:R-:W-:Y:S01]  /*25280*/  F2FP.PACK_AB R136, R139, R136 ;  /* 0x000000888b88723e */ /* 0x000fe200000000ff */
[----:B----4-:R-:W-:Y:S01]  /*25290*/  @!P5 HADD2 R183, -R138.H0_H0, -RZ.H0_H0 ;  /* 0xa00000ff8ab7d230 */ /* 0x010fe20000000900 */
[----:B------:R-:W-:Y:S01]  /*252a0*/  ISETP.GE.U32.AND P1, PT, R217, R145, PT ;  /* 0x00000091d900720c */ /* 0x000fe20003f26070 */
[----:B------:R-:W-:Y:S01]  /*252b0*/  FADD.FTZ R139, R139, R144 ;  /* 0x000000908b8b7221 */ /* 0x000fe20000010000 */
[----:B------:R-:W-:Y:S01]  /*252c0*/  SHF.R.U32.HI R145, RZ, 0x18, R150 ;  /* 0x00000018ff917819 */ /* 0x000fe20000011696 */
[----:B------:R1:W-:Y:S01]  /*252d0*/  ST.E.U16 [R148.64+0x2], R2 ;  /* 0x0000020294007985 */ /* 0x0003e2000c101504 */
[----:B------:R-:W-:Y:S02]  /*252e0*/  PRMT R157, R183, 0x7610, R157 ;  /* 0x00007610b79d7816 */ /* 0x000fe4000000009d */
[----:B------:R-:W-:Y:S01]  /*252f0*/  PRMT R144, R137, 0x5410, R138 ;  /* 0x0000541089907816 */ /* 0x000fe2000000008a */
[----:B--2---:R-:W-:Y:S01]  /*25300*/  @!P6 HADD2 R189, -R137.H0_H0, -RZ.H0_H0 ;  /* 0xa00000ff89bde230 */ /* 0x004fe20000000900 */
[----:B------:R-:W-:Y:S04]  /*25310*/  @!P5 PRMT R138, R157, 0x5410, RZ ;  /* 0x000054109d8ad816 */ /* 0x000fe800000000ff */
[----:B------:R-:W-:Y:S01]  /*25320*/  @!P6 STL.S16 [R1+0x5c], R189 ;  /* 0x00005cbd0100e387 */ /* 0x000fe20000100600 */
[----:B------:R-:W-:Y:S03]  /*25330*/  PRMT R188, R189, 0x7610, R188 ;  /* 0x00007610bdbc7816 */ /* 0x000fe600000000bc */
[----:B------:R2:W3:Y:S01]  /*25340*/  LDL.S16 R164, [R1+0x38] ;  /* 0x0000380001a47983 */ /* 0x0004e20000100600 */
[----:B------:R-:W-:Y:S02]  /*25350*/  @!P6 PRMT R137, R188, 0x5410, RZ ;  /* 0x00005410bc89e816 */ /* 0x000fe400000000ff */
[----:B------:R-:W-:Y:S01]  /*25360*/  ISETP.GE.U32.AND P6, PT, R217, R145, PT ;  /* 0x00000091d900720c */ /* 0x000fe20003fc6070 */
[----:B------:R4:W-:Y:S01]  /*25370*/  STL [R1+0x70], R139 ;  /* 0x0000708b01007387 */ /* 0x0009e20000100800 */
[----:B------:R-:W-:Y:S03]  /*25380*/  @!P4 HADD2 R187, -R3.H0_H0, -RZ.H0_H0 ;  /* 0xa00000ff03bbc230 */ /* 0x000fe60000000900 */
[----:B------:R2:W-:Y:S04]  /*25390*/  @!P5 STL.S16 [R1+0x4c], R183 ;  /* 0x00004cb70100d387 */ /* 0x0005e80000100600 */
[----:B------:R-:W-:Y:S01]  /*253a0*/  ST.E.U16 [R218.64+0x10], R137 ;  /* 0x00001089da007985 */ /* 0x000fe2000c101504 */
[----:B-1----:R-:W-:Y:S02]  /*253b0*/  PRMT R2, R168, 0x7632, R2 ;  /* 0x00007632a8027816 */ /* 0x002fe40000000002 */
[----:B------:R-:W-:Y:S01]  /*253c0*/  PRMT R168, R187, 0x7610, R168 ;  /* 0x00007610bba87816 */ /* 0x000fe200000000a8 */
[----:B------:R1:W-:Y:S02]  /*253d0*/  ST.E.U16 [R218.64+0x12], R138 ;  /* 0x0000128ada007985 */ /* 0x0003e4000c101504 */
[----:B-----5:R-:W-:Y:S01]  /*253e0*/  @!P3 HADD2 R185, -R2.H0_H0, -RZ.H0_H0 ;  /* 0xa00000ff02b9b230 */ /* 0x020fe20000000900 */
[----:B----4-:R-:W-:Y:S04]  /*253f0*/  FADD.FTZ R139, R156, R161 ;  /* 0x000000a19c8b7221 */ /* 0x010fe80000010000 */
[----:B------:R-:W-:Y:S01]  /*25400*/  PRMT R156, R185, 0x7610, R156 ;  /* 0x00007610b99c7816 */ /* 0x000fe2000000009c */
[----:B--2---:R2:W4:Y:S01]  /*25410*/  LDL.S16 R183, [R1+0x34] ;  /* 0x0000340001b77983 */ /* 0x0045220000100600 */
[----:B------:R-:W-:Y:S01]  /*25420*/  FADD.FTZ R145, R155, R139 ;  /* 0x0000008b9b917221 */ /* 0x000fe20000010000 */
[----:B------:R-:W-:Y:S02]  /*25430*/  LOP3.LUT R139, R167, R244, R178, 0x96, !PT ;  /* 0x000000f4a78b7212 */ /* 0x000fe400078e96b2 */
[----:B------:R-:W-:Y:S02]  /*25440*/  LOP3.LUT R155, R143, R186, R154, 0x96, !PT ;  /* 0x000000ba8f9b7212 */ /* 0x000fe400078e969a */
[----:B------:R5:W-:Y:S01]  /*25450*/  STL [R1+0x68], R145 ;  /* 0x0000689101007387 */ /* 0x000be20000100800 */
[----:B------:R-:W-:Y:S03]  /*25460*/  LOP3.LUT R143, R142, 0xffff, RZ, 0xc0, !PT ;  /* 0x0000ffff8e8f7812 */ /* 0x000fe600078ec0ff */
[----:B------:R2:W2:Y:S01]  /*25470*/  LDL.S16 R157, [R1+0x20] ;  /* 0x00002000019d7983 */ /* 0x0004a20000100600 */
[--C-:B-1----:R-:W-:Y:S03]  /*25480*/  SHF.R.U32.HI R138, RZ, 0x18, R139.reuse ;  /* 0x00000018ff8a7819 */ /* 0x102fe6000001168b */
[----:B------:R-:W-:Y:S04]  /*25490*/  @!P4 STL.S16 [R1+0x44], R187 ;  /* 0x000044bb0100c387 */ /* 0x000fe80000100600 */
[----:B------:R1:W-:Y:S01]  /*254a0*/  @!P3 STL.S16 [R1+0x40], R185 ;  /* 0x000040b90100b387 */ /* 0x0003e20000100600 */
[----:B-----5:R-:W-:Y:S04]  /*254b0*/  LOP3.LUT R145, R139, 0xff, RZ, 0xc0, !PT ;  /* 0x000000ff8b917812 */ /* 0x020fe800078ec0ff */
[----:B------:R-:W-:Y:S02]  /*254c0*/  ISETP.GE.U32.AND P5, PT, R217, R145, PT ;  /* 0x00000091d900720c */ /* 0x000fe40003fa6070 */
[----:B------:R-:W-:Y:S02]  /*254d0*/  LOP3.LUT R145, R139, 0xffff, RZ, 0xc0, !PT ;  /* 0x0000ffff8b917812 */ /* 0x000fe400078ec0ff */
[----:B------:R-:W-:Y:S02]  /*254e0*/  SHF.R.U32.HI R139, RZ, 0x10, R139 ;  /* 0x00000010ff8b7819 */ /* 0x000fe4000001168b */
[----:B------:R-:W-:Y:S02]  /*254f0*/  SHF.R.U32.HI R145, RZ, 0x8, R145 ;  /* 0x00000008ff917819 */ /* 0x000fe40000011691 */
[----:B------:R-:W-:Y:S02]  /*25500*/  LOP3.LUT R139, R139, 0xff, RZ, 0xc0, !PT ;  /* 0x000000ff8b8b7812 */ /* 0x000fe400078ec0ff */
[----:B------:R-:W-:Y:S02]  /*25510*/  LOP3.LUT R137, R145, 0xffff, RZ, 0xc0, !PT ;  /* 0x0000ffff91897812 */ /* 0x000fe400078ec0ff */
[----:B------:R-:W-:Y:S02]  /*25520*/  PRMT R145, R3, 0x5410, R2 ;  /* 0x0000541003917816 */ /* 0x000fe40000000002 */
[----:B------:R-:W-:Y:S02]  /*25530*/  @!P4 PRMT R3, R168, 0x5410, RZ ;  /* 0x00005410a803c816 */ /* 0x000fe400000000ff */
[C---:B------:R-:W-:Y:S02]  /*25540*/  ISETP.GE.U32.AND P4, PT, R217.reuse, R137, PT ;  /* 0x00000089d900720c */ /* 0x040fe40003f86070 */
[----:B------:R-:W-:Y:S01]  /*25550*/  PRMT R137, R0, 0x7632, R137 ;  /* 0x0000763200897816 */ /* 0x000fe20000000089 */
[----:B------:R-:W-:Y:S01]  /*25560*/  ST.E.U16 [R140.64+0x10], R3 ;  /* 0x000010038c007985 */ /* 0x000fe2000c101504 */
[----:B------:R-:W-:Y:S02]  /*25570*/  @!P3 PRMT R2, R156, 0x5410, RZ ;  /* 0x000054109c02b816 */ /* 0x000fe400000000ff */
[----:B------:R-:W-:Y:S02]  /*25580*/  PRMT R156, R0, 0x5410, R137 ;  /* 0x00005410009c7816 */ /* 0x000fe40000000089 */
[C---:B------:R-:W-:Y:S01]  /*25590*/  ISETP.GE.U32.AND P3, PT, R217.reuse, R138, PT ;  /* 0x0000008ad900720c */ /* 0x040fe20003f66070 */
[----:B------:R-:W-:Y:S01]  /*255a0*/  ST.E.U16 [R140.64+0x12], R2 ;  /* 0x000012028c007985 */ /* 0x000fe2000c101504 */
[----:B---3--:R-:W-:Y:S05]  /*255b0*/  @!P0 HADD2 R164, -R0.H0_H0, -RZ.H0_H0 ;  /* 0xa00000ff00a48230 */ /* 0x008fea0000000900 */
[----:B------:R3:W-:Y:S01]  /*255c0*/  @!P0 STL.S16 [R1+0x38], R164 ;  /* 0x000038a401008387 */ /* 0x0007e20000100600 */
[----:B------:R-:W-:Y:S03]  /*255d0*/  PRMT R184, R164, 0x7610, R184 ;  /* 0x00007610a4b87816 */ /* 0x000fe600000000b8 */
[----:B-1----:R1:W5:Y:S01]  /*255e0*/  LDL.S16 R185, [R1+0x1c] ;  /* 0x00001c0001b97983 */ /* 0x0023620000100600 */
[----:B------:R-:W-:Y:S02]  /*255f0*/  @!P0 PRMT R0, R184, 0x5410, RZ ;  /* 0x00005410b8008816 */ /* 0x000fe400000000ff */
[----:B------:R-:W-:Y:S01]  /*25600*/  ISETP.GE.U32.AND P0, PT, R217, R139, PT ;  /* 0x0000008bd900720c */ /* 0x000fe20003f06070 */
[----:B------:R1:W5:Y:S01]  /*25610*/  LDL.S16 R168, [R1+0x24] ;  /* 0x0000240001a87983 */ /* 0x0003620000100600 */
[----:B------:R-:W-:Y:S03]  /*25620*/  PRMT R139, R171, 0x7632, R139 ;  /* 0x00007632ab8b7816 */ /* 0x000fe6000000008b */
[----:B------:R1:W5:Y:S04]  /*25630*/  LDL.S16 R184, [R1+0x18] ;  /* 0x0000180001b87983 */ /* 0x0003680000100600 */
[----:B------:R1:W-:Y:S01]  /*25640*/  ST.E.U16 [R152.64+0xe], R0 ;  /* 0x00000e0098007985 */ /* 0x0003e2000c101504 */
[----:B---3--:R-:W-:Y:S01]  /*25650*/  IMAD.WIDE.U32 R164, R165, -0x2daee0ad, RZ ;  /* 0xd2511f53a5a47825 */ /* 0x008fe200078e00ff */
[----:B----4-:R-:W-:Y:S04]  /*25660*/  @!P2 HADD2 R183, -R137.H0_H0, -RZ.H0_H0 ;  /* 0xa00000ff89b7a230 */ /* 0x010fe80000000900 */
[----:B------:R-:W-:Y:S01]  /*25670*/  LOP3.LUT R138, R165, R244, R180, 0x96, !PT ;  /* 0x000000f4a58a7212 */ /* 0x000fe200078e96b4 */
[----:B------:R3:W-:Y:S01]  /*25680*/  @!P2 STL.S16 [R1+0x34], R183 ;  /* 0x000034b70100a387 */ /* 0x0007e20000100600 */
[----:B------:R-:W-:Y:S02]  /*25690*/  PRMT R3, R183, 0x7610, R3 ;  /* 0x00007610b7037816 */ /* 0x000fe40000000003 */
[----:B------:R-:W-:Y:S02]  /*256a0*/  LOP3.LUT R2, R138, 0xff, RZ, 0xc0, !PT ;  /* 0x000000ff8a027812 */ /* 0x000fe400078ec0ff */
[----:B------:R-:W-:Y:S02]  /*256b0*/  @!P2 PRMT R137, R3, 0x5410, RZ ;  /* 0x000054100389a816 */ /* 0x000fe400000000ff */
[----:B------:R-:W-:Y:S02]  /*256c0*/  ISETP.GE.U32.AND P2, PT, R217, R2, PT ;  /* 0x00000002d900720c */ /* 0x000fe40003f46070 */
[C---:B------:R-:W-:Y:S01]  /*256d0*/  PRMT R2, R174.reuse, 0x7632, R2 ;  /* 0x00007632ae027816 */ /* 0x040fe20000000002 */
[----:B------:R4:W-:Y:S01]  /*256e0*/  ST.E.U16 [R152.64+0x10], R137 ;  /* 0x0000108998007985 */ /* 0x0009e2000c101504 */
[----:B-1----:R-:W-:Y:S02]  /*256f0*/  PRMT R0, R174, 0x7610, R0 ;  /* 0x00007610ae007816 */ /* 0x002fe40000000000 */
[----:B------:R-:W-:Y:S03]  /*25700*/  LOP3.LUT R3, R138, 0xffff, RZ, 0xc0, !PT ;  /* 0x0000ffff8a037812 */ /* 0x000fe600078ec0ff */
[----:B--2---:R-:W-:Y:S01]  /*25710*/  @!P1 HADD2 R157, -R0.H0_H0, -RZ.H0_H0 ;  /* 0xa00000ff009d9230 */ /* 0x004fe20000000900 */
[----:B------:R-:W-:Y:S04]  /*25720*/  SHF.R.U32.HI R3, RZ, 0x8, R3 ;  /* 0x00000008ff037819 */ /* 0x000fe80000011603 */
[----:B------:R-:W-:Y:S02]  /*25730*/  PRMT R177, R157, 0x7610, R177 ;  /* 0x000076109db17816 */ /* 0x000fe400000000b1 */
[----:B------:R-:W-:Y:S01]  /*25740*/  LOP3.LUT R3, R3, 0xffff, RZ, 0xc0, !PT ;  /* 0x0000ffff03037812 */ /* 0x000fe200078ec0ff */
[----:B---3--:R1:W2:Y:S04]  /*25750*/  LDL.S16 R183, [R1+0x14] ;  /* 0x0000140001b77983 */ /* 0x0082a80000100600 */
[----:B------:R3:W-:Y:S01]  /*25760*/  @!P1 STL.S16 [R1+0x20], R157 ;  /* 0x0000209d01009387 */ /* 0x0007e20000100600 */
[--C-:B----4-:R-:W-:Y:S02]  /*25770*/  SHF.R.U32.HI R137, RZ, 0x18, R138.reuse ;  /* 0x00000018ff897819 */ /* 0x110fe4000001168a */
[----:B------:R-:W-:Y:S04]  /*25780*/  SHF.R.U32.HI R138, RZ, 0x10, R138 ;  /* 0x00000010ff8a7819 */ /* 0x000fe8000001168a */
[----:B------:R-:W-:Y:S02]  /*25790*/  LOP3.LUT R138, R138, 0xff, RZ, 0xc0, !PT ;  /* 0x000000ff8a8a7812 */ /* 0x000fe400078ec0ff */
[----:B---3--:R-:W-:Y:S02]  /*257a0*/  PRMT R157, R0, 0x5410, R2 ;  /* 0x00005410009d7816 */ /* 0x008fe40000000002 */
[----:B------:R-:W-:Y:S02]  /*257b0*/  @!P1 PRMT R0, R177, 0x5410, RZ ;  /* 0x00005410b1009816 */ /* 0x000fe400000000ff */
[----:B------:R1:W3:Y:S01]  /*257c0*/  LDL.S16 R177, [R1+0x10] ;  /* 0x0000100001b17983 */ /* 0x0002e20000100600 */
[----:B------:R-:W-:Y:S02]  /*257d0*/  ISETP.GE.U32.AND P1, PT, R217, R3, PT ;  /* 0x00000003d900720c */ /* 0x000fe40003f26070 */
[C---:B------:R-:W-:Y:S01]  /*257e0*/  PRMT R3, R176.reuse, 0x7632, R3 ;  /* 0x00007632b0037816 */ /* 0x040fe20000000003 */
[----:B------:R4:W-:Y:S02]  /*257f0*/  ST.E.U16 [R148.64+0x10], R0 ;  /* 0x0000100094007985 */ /* 0x0009e4000c101504 */
[----:B----4-:R-:W-:Y:S01]  /*25800*/  PRMT R0, R176, 0x7610, R0 ;  /* 0x00007610b0007816 */ /* 0x010fe20000000000 */
[----:B-----5:R-:W-:Y:S04]  /*25810*/  @!P6 HADD2 R185, -R2.H0_H0, -RZ.H0_H0 ;  /* 0xa00000ff02b9e230 */ /* 0x020fe80000000900 */
[----:B------:R-:W-:Y:S01]  /*25820*/  @!P5 HADD2 R168, -R0.H0_H0, -RZ.H0_H0 ;  /* 0xa00000ff00a8d230 */ /* 0x000fe20000000900 */
[----:B------:R-:W-:Y:S01]  /*25830*/  @!P6 STL.S16 [R1+0x1c], R185 ;  /* 0x00001cb90100e387 */ /* 0x000fe20000100600 */
[----:B------:R-:W-:Y:S01]  /*25840*/  PRMT R163, R185, 0x7610, R163 ;  /* 0x00007610b9a37816 */ /* 0x000fe200000000a3 */
[----:B------:R-:W-:Y:S02]  /*25850*/  @!P4 HADD2 R184, -R3.H0_H0, -RZ.H0_H0 ;  /* 0xa00000ff03b8c230 */ /* 0x000fe40000000900 */
[----:B------:R4:W-:Y:S01]  /*25860*/  @!P5 STL.S16 [R1+0x24], R168 ;  /* 0x000024a80100d387 */ /* 0x0009e20000100600 */
[----:B------:R-:W-:Y:S02]  /*25870*/  PRMT R162, R168, 0x7610, R162 ;  /* 0x00007610a8a27816 */ /* 0x000fe400000000a2 */
[----:B------:R-:W-:Y:S02]  /*25880*/  @!P6 PRMT R2, R163, 0x5410, RZ ;  /* 0x00005410a302e816 */ /* 0x000fe400000000ff */
[----:B------:R1:W5:Y:S01]  /*25890*/  LDL.S16 R163, [R1+0xc] ;  /* 0x00000c0001a37983 */ /* 0x0003620000100600 */
[C---:B------:R-:W-:Y:S02]  /*258a0*/  ISETP.GE.U32.AND P6, PT, R217.reuse, R137, PT ;  /* 0x00000089d900720c */ /* 0x040fe40003fc6070 */
[----:B------:R-:W-:Y:S01]  /*258b0*/  LOP3.LUT R137, R166, 0xff, RZ, 0xc0, !PT ;  /* 0x000000ffa6897812 */ /* 0x000fe200078ec0ff */
[----:B------:R1:W-:Y:S01]  /*258c0*/  ST.E.U16 [R148.64+0x12], R2 ;  /* 0x0000120294007985 */ /* 0x0003e2000c101504 */
[----:B------:R-:W-:Y:S02]  /*258d0*/  PRMT R182, R184, 0x7610, R182 ;  /* 0x00007610b8b67816 */ /* 0x000fe400000000b6 */
[----:B----4-:R-:W-:Y:S02]  /*258e0*/  PRMT R168, R0, 0x5410, R3 ;  /* 0x0000541000a87816 */ /* 0x010fe40000000003 */
[----:B------:R-:W-:Y:S02]  /*258f0*/  @!P5 PRMT R0, R162, 0x5410, RZ ;  /* 0x00005410a200d816 */ /* 0x000fe400000000ff */
[----:B------:R4:W4:Y:S01]  /*25900*/  LDL.S16 R162, [R1+0x8] ;  /* 0x0000080001a27983 */ /* 0x0009220000100600 */
[----:B------:R-:W-:Y:S02]  /*25910*/  ISETP.GE.U32.AND P5, PT, R217, R137, PT ;  /* 0x00000089d900720c */ /* 0x000fe40003fa6070 */
[----:B------:R-:W-:Y:S01]  /*25920*/  PRMT R137, R169, 0x7632, R137 ;  /* 0x00007632a9897816 */ /* 0x000fe20000000089 */
[----:B------:R2:W-:Y:S01]  /*25930*/  ST.E.U16 [R218.64+0x20], R0 ;  /* 0x00002000da007985 */ /* 0x0005e2000c101504 */
[----:B------:R-:W-:Y:S02]  /*25940*/  @!P4 PRMT R3, R182, 0x5410, RZ ;  /* 0x00005410b603c816 */ /* 0x000fe400000000ff */
[----:B-1----:R-:W-:Y:S01]  /*25950*/  SHF.R.U32.HI R2, RZ, 0x10, R166 ;  /* 0x00000010ff027819 */ /* 0x002fe200000116a6 */
[----:B------:R-:W-:Y:S03]  /*25960*/  @!P4 STL.S16 [R1+0x18], R184 ;  /* 0x000018b80100c387 */ /* 0x000fe60000100600 */
[----:B------:R-:W-:Y:S01]  /*25970*/  LOP3.LUT R2, R2, 0xff, RZ, 0xc0, !PT ;  /* 0x000000ff02027812 */ /* 0x000fe200078ec0ff */
[----:B------:R1:W-:Y:S03]  /*25980*/  ST.E.U16 [R218.64+0x22], R3 ;  /* 0x00002203da007985 */ /* 0x0003e6000c101504 */
[----:B------:R-:W-:Y:S02]  /*25990*/  ISETP.GE.U32.AND P4, PT, R217, R2, PT ;  /* 0x00000002d900720c */ /* 0x000fe40003f86070 */
[----:B------:R-:W-:Y:S02]  /*259a0*/  PRMT R2, R173, 0x7610, R2 ;  /* 0x00007610ad027816 */ /* 0x000fe40000000002 */
[----:B--2---:R-:W-:Y:S04]  /*259b0*/  PRMT R0, R169, 0x7610, R0 ;  /* 0x00007610a9007816 */ /* 0x004fe80000000000 */
[----:B------:R-:W-:Y:S01]  /*259c0*/  PRMT R169, R0, 0x5410, R137 ;  /* 0x0000541000a97816 */ /* 0x000fe20000000089 */
[----:B------:R-:W-:Y:S01]  /*259d0*/  @!P0 HADD2 R183, -R0.H0_H0, -RZ.H0_H0 ;  /* 0xa00000ff00b78230 */ /* 0x000fe20000000900 */
[----:B-1----:R-:W-:Y:S04]  /*259e0*/  LOP3.LUT R3, R166, 0xffff, RZ, 0xc0, !PT ;  /* 0x0000ffffa6037812 */ /* 0x002fe800078ec0ff */
[----:B------:R-:W-:Y:S01]  /*259f0*/  @!P0 STL.S16 [R1+0x14], R183 ;  /* 0x000014b701008387 */ /* 0x000fe20000100600 */
[----:B------:R-:W-:Y:S02]  /*25a00*/  PRMT R174, R183, 0x7610, R174 ;  /* 0x00007610b7ae7816 */ /* 0x000fe400000000ae */
[----:B------:R-:W-:Y:S01]  /*25a10*/  SHF.R.U32.HI R3, RZ, 0x8, R3 ;  /* 0x00000008ff037819 */ /* 0x000fe20000011603 */
[----:B------:R1:W2:Y:S01]  /*25a20*/  LDL.S16 R154, [R1+0x4] ;  /* 0x00000400019a7983 */ /* 0x0002a20000100600 */
[----:B------:R-:W-:Y:S02]  /*25a30*/  @!P0 PRMT R0, R174, 0x5410, RZ ;  /* 0x00005410ae008816 */ /* 0x000fe400000000ff */
[----:B------:R-:W-:Y:S01]  /*25a40*/  ISETP.GE.U32.AND P0, PT, R217, R138, PT ;  /* 0x0000008ad900720c */ /* 0x000fe20003f06070 */
[----:B------:R1:W2:Y:S01]  /*25a50*/  LDL.S16 R174, [R1] ;  /* 0x0000000001ae7983 */ /* 0x0002a20000100600 */
[----:B---3--:R-:W-:Y:S01]  /*25a60*/  @!P3 HADD2 R177, -R137.H0_H0, -RZ.H0_H0 ;  /* 0xa00000ff89b1b230 */ /* 0x008fe20000000900 */
[----:B------:R-:W-:Y:S02]  /*25a70*/  LOP3.LUT R3, R3, 0xffff, RZ, 0xc0, !PT ;  /* 0x0000ffff03037812 */ /* 0x000fe400078ec0ff */
[----:B------:R3:W-:Y:S01]  /*25a80*/  ST.E.U16 [R140.64+0x20], R0 ;  /* 0x000020008c007985 */ /* 0x0007e2000c101504 */
[----:B------:R-:W-:Y:S02]  /*25a90*/  SHF.R.U32.HI R138, RZ, 0x18, R166 ;  /* 0x00000018ff8a7819 */ /* 0x000fe400000116a6 */
[----:B------:R-:W-:Y:S01]  /*25aa0*/  PRMT R176, R177, 0x7610, R176 ;  /* 0x00007610b1b07816 */ /* 0x000fe200000000b0 */
[----:B------:R-:W-:Y:S03]  /*25ab0*/  @!P3 STL.S16 [R1+0x10], R177 ;  /* 0x000010b10100b387 */ /* 0x000fe60000100600 */
[----:B------:R-:W-:Y:S02]  /*25ac0*/  @!P3 PRMT R137, R176, 0x5410, RZ ;  /* 0x00005410b089b816 */ /* 0x000fe400000000ff */
[----:B------:R-:W-:Y:S03]  /*25ad0*/  ISETP.GE.U32.AND P3, PT, R217, R138, PT ;  /* 0x0000008ad900720c */ /* 0x000fe60003f66070 */
[----:B------:R1:W-:Y:S10]  /*25ae0*/  ST.E.U16 [R140.64+0x22], R137 ;  /* 0x000022898c007985 */ /* 0x0003f4000c101504 */
[----:B------:R-:W-:Y:S01]  /*25af0*/  @!P3 HADD2 R249, -R139.H0_H0, -RZ.H0_H0 ;  /* 0xa00000ff8bf9b230 */ /* 0x000fe20000000900 */
[----:B---3--:R-:W-:Y:S02]  /*25b00*/  PRMT R0, R173, 0x7632, R0 ;  /* 0x00007632ad007816 */ /* 0x008fe40000000000 */
[----:B------:R-:W-:Y:S02]  /*25b10*/  SHF.R.U32.HI R173, RZ, 0x10, R150 ;  /* 0x00000010ffad7819 */ /* 0x000fe40000011696 */
[----:B------:R-:W-:Y:S02]  /*25b20*/  PRMT R197, R2, 0x5410, R0 ;  /* 0x0000541002c57816 */ /* 0x000fe40000000000 */
[----:B-1----:R-:W-:Y:S01]  /*25b30*/  LOP3.LUT R137, R164, 0xff, RZ, 0xc0, !PT ;  /* 0x000000ffa4897812 */ /* 0x002fe200078ec0ff */
[----:B-----5:R-:W-:Y:S05]  /*25b40*/  @!P2 HADD2 R163, -R2.H0_H0, -RZ.H0_H0 ;  /* 0xa00000ff02a3a230 */ /* 0x020fea0000000900 */
[----:B------:R-:W-:Y:S01]  /*25b50*/  PRMT R161, R163, 0x7610, R161 ;  /* 0x00007610a3a17816 */ /* 0x000fe200000000a1 */
[----:B------:R1:W-:Y:S03]  /*25b60*/  @!P2 STL.S16 [R1+0xc], R163 ;  /* 0x00000ca30100a387 */ /* 0x0003e60000100600 */
[----:B------:R-:W-:Y:S02]  /*25b70*/  @!P2 PRMT R2, R161, 0x5410, RZ ;  /* 0x00005410a102a816 */ /* 0x000fe400000000ff */
[C---:B------:R-:W-:Y:S02]  /*25b80*/  ISETP.GE.U32.AND P2, PT, R217.reuse, R3, PT ;  /* 0x00000003d900720c */ /* 0x040fe40003f46070 */
[----:B------:R-:W-:Y:S01]  /*25b90*/  PRMT R3, R170, 0x7610, R3 ;  /* 0x00007610aa037816 */ /* 0x000fe20000000003 */
[----:B------:R3:W-:Y:S01]  /*25ba0*/  ST.E.U16 [R152.64+0x1e], R2 ;  /* 0x00001e0298007985 */ /* 0x0007e2000c101504 */
[----:B------:R-:W-:Y:S01]  /*25bb0*/  LOP3.LUT R161, R142, 0xff, RZ, 0xc0, !PT ;  /* 0x000000ff8ea17812 */ /* 0x000fe200078ec0ff */
[----:B----4-:R-:W-:Y:S05]  /*25bc0*/  @!P1 HADD2 R162, -R0.H0_H0, -RZ.H0_H0 ;  /* 0xa00000ff00a29230 */ /* 0x010fea0000000900 */
[----:B------:R-:W-:Y:S01]  /*25bd0*/  PRMT R138, R162, 0x7610, R138 ;  /* 0x00007610a28a7816 */ /* 0x000fe2000000008a */
[----:B------:R4:W-:Y:S01]  /*25be0*/  @!P1 STL.S16 [R1+0x8], R162 ;  /* 0x000008a201009387 */ /* 0x0009e20000100600 */
[----:B-1----:R-:W-:Y:S02]  /*25bf0*/  SHF.R.U32.HI R163, RZ, 0x18, R142 ;  /* 0x00000018ffa37819 */ /* 0x002fe4000001168e */
[----:B------:R-:W-:Y:S02]  /*25c00*/  @!P1 PRMT R0, R138, 0x5410, RZ ;  /* 0x000054108a009816 */ /* 0x000fe400000000ff */
[----:B------:R-:W-:Y:S02]  /*25c10*/  ISETP.GE.U32.AND P1, PT, R217, R137, PT ;  /* 0x00000089d900720c */ /* 0x000fe40003f26070 */
[----:B------:R-:W-:Y:S01]  /*25c20*/  PRMT R137, R170, 0x7632, R137 ;  /* 0x00007632aa897816 */ /* 0x000fe20000000089 */
[----:B------:R1:W-:Y:S01]  /*25c30*/  ST.E.U16 [R152.64+0x20], R0 ;  /* 0x0000200098007985 */ /* 0x0003e2000c101504 */
[----:B------:R-:W-:Y:S02]  /*25c40*/  LOP3.LUT R138, R164, 0xffff, RZ, 0xc0, !PT ;  /* 0x0000ffffa48a7812 */ /* 0x000fe400078ec0ff */
[----:B------:R-:W-:Y:S02]  /*25c50*/  PRMT R196, R3, 0x5410, R137 ;  /* 0x0000541003c47816 */ /* 0x000fe40000000089 */
[----:B------:R-:W-:Y:S02]  /*25c60*/  SHF.R.U32.HI R138, RZ, 0x8, R138 ;  /* 0x00000008ff8a7819 */ /* 0x000fe4000001168a */
[----:B---3--:R-:W-:Y:S02]  /*25c70*/  SHF.R.U32.HI R2, RZ, 0x10, R164 ;  /* 0x00000010ff027819 */ /* 0x008fe400000116a4 */
[----:B------:R-:W-:Y:S01]  /*25c80*/  LOP3.LUT R138, R138, 0xffff, RZ, 0xc0, !PT ;  /* 0x0000ffff8a8a7812 */ /* 0x000fe200078ec0ff */
[----:B------:R-:W-:Y:S01]  /*25c90*/  @!P1 HADD2 R248, -R136.H0_H0, -RZ.H0_H0 ;  /* 0xa00000ff88f89230 */ /* 0x000fe20000000900 */
[----:B----4-:R-:W-:Y:S02]  /*25ca0*/  SHF.R.U32.HI R162, RZ, 0x10, R142 ;  /* 0x00000010ffa27819 */ /* 0x010fe4000001168e */
[----:B-1----:R-:W-:Y:S01]  /*25cb0*/  PRMT R0, R172, 0x7610, R0 ;  /* 0x00007610ac007816 */ /* 0x002fe20000000000 */
[----:B--2---:R-:W-:Y:S04]  /*25cc0*/  @!P0 HADD2 R154, -R3.H0_H0, -RZ.H0_H0 ;  /* 0xa00000ff039a8230 */ /* 0x004fe80000000900 */
[----:B------:R-:W-:Y:S02]  /*25cd0*/  @!P5 HADD2 R252, -R0.H0_H0, -RZ.H0_H0 ;  /* 0xa00000ff00fcd230 */ /* 0x000fe40000000900 */
[----:B------:R-:W-:Y:S01]  /*25ce0*/  @!P6 HADD2 R174, -R137.H0_H0, -RZ.H0_H0 ;  /* 0xa00000ff89aee230 */ /* 0x000fe20000000900 */
[----:B------:R-:W-:Y:S01]  /*25cf0*/  PRMT R170, R154, 0x7610, R170 ;  /* 0x000076109aaa7816 */ /* 0x000fe200000000aa */
[----:B------:R1:W-:Y:S03]  /*25d00*/  @!P0 STL.S16 [R1+0x4], R154 ;  /* 0x0000049a01008387 */ /* 0x0003e60000100600 */
[----:B------:R-:W-:Y:S01]  /*25d10*/  @!P0 PRMT R3, R170, 0x5410, RZ ;  /* 0x00005410aa038816 */ /* 0x000fe200000000ff */
[----:B------:R2:W-:Y:S01]  /*25d20*/  @!P6 STL.S16 [R1], R174 ;  /* 0x000000ae0100e387 */ /* 0x0005e20000100600 */
[----:B------:R-:W-:Y:S02]  /*25d30*/  ISETP.GE.U32.AND P0, PT, R217, R138, PT ;  /* 0x0000008ad900720c */ /* 0x000fe40003f06070 */
[----:B------:R-:W-:Y:S01]  /*25d40*/  PRMT R142, R174, 0x7610, R142 ;  /* 0x00007610ae8e7816 */ /* 0x000fe2000000008e */
[----:B------:R3:W-:Y:S01]  /*25d50*/  ST.E.U16 [R148.64+0x20], R3 ;  /* 0x0000200394007985 */ /* 0x0007e2000c101504 */
[----:B------:R-:W-:Y:S02]  /*25d60*/  PRMT R138, R172, 0x7632, R138 ;  /* 0x00007632ac8a7816 */ /* 0x000fe4000000008a */
[----:B------:R-:W-:Y:S01]  /*25d70*/  @!P6 PRMT R137, R142, 0x5410, RZ ;  /* 0x000054108e89e816 */ /* 0x000fe200000000ff */
[----:B------:R-:W4:Y:S01]  /*25d80*/  LDL R240, [R1+0xd8] ;  /* 0x0000d80001f07983 */ /* 0x000f220000100800 */
[----:B------:R-:W-:Y:S01]  /*25d90*/  SHF.R.U32.HI R142, RZ, 0x18, R164 ;  /* 0x00000018ff8e7819 */ /* 0x000fe200000116a4 */
[----:B------:R-:W-:Y:S02]  /*25da0*/  @!P2 HADD2 R251, -R138.H0_H0, -RZ.H0_H0 ;  /* 0xa00000ff8afba230 */ /* 0x000fe40000000900 */
[----:B------:R5:W-:Y:S01]  /*25db0*/  ST.E.U16 [R148.64+0x22], R137 ;  /* 0x0000228994007985 */ /* 0x000be2000c101504 */
[----:B-1----:R-:W-:Y:S02]  /*25dc0*/  LOP3.LUT R154, R151, R186, R160, 0x96, !PT ;  /* 0x000000ba979a7212 */ /* 0x002fe400078e96a0 */
[----:B--2---:R-:W-:Y:S02]  /*25dd0*/  SHF.R.U32.HI R174, RZ, 0x18, R150 ;  /* 0x00000018ffae7819 */ /* 0x004fe40000011696 */
[----:B---3--:R-:W-:Y:S02]  /*25de0*/  LOP3.LUT R3, R2, 0xff, RZ, 0xc0, !PT ;  /* 0x000000ff02037812 */ /* 0x008fe400078ec0ff */
[----:B------:R-:W-:Y:S02]  /*25df0*/  PRMT R2, R171, 0x7610, R2 ;  /* 0x00007610ab027816 */ /* 0x000fe40000000002 */
[----:B------:R-:W-:Y:S02]  /*25e00*/  ISETP.GE.U32.AND P6, PT, R217, R3, PT ;  /* 0x00000003d900720c */ /* 0x000fe40003fc6070 */
[----:B------:R-:W-:Y:S01]  /*25e10*/  SHF.R.U32.HI R3, RZ, 0x8, R143 ;  /* 0x00000008ff037819 */ /* 0x000fe2000001168f */
[----:B------:R-:W-:Y:S01]  /*25e20*/  @!P4 HADD2 R250, -R2.H0_H0, -RZ.H0_H0 ;  /* 0xa00000ff02fac230 */ /* 0x000fe20000000900 */
[----:B------:R-:W-:Y:S02]  /*25e30*/  PRMT R171, R0, 0x5410, R138 ;  /* 0x0000541000ab7816 */ /* 0x000fe4000000008a */
[----:B------:R-:W-:Y:S02]  /*25e40*/  @!P5 PRMT R0, R252, 0x5410, RZ ;  /* 0x00005410fc00d816 */ /* 0x000fe400000000ff */
[--C-:B------:R-:W-:Y:S02]  /*25e50*/  PRMT R172, R161, 0x5410, R3.reuse ;  /* 0x00005410a1ac7816 */ /* 0x100fe40000000003 */
[----:B------:R-:W-:Y:S01]  /*25e60*/  PRMT R3, R136, 0x7632, R3 ;  /* 0x0000763288037816 */ /* 0x000fe20000000003 */
[----:B------:R1:W-:Y:S01]  /*25e70*/  ST.E.U16 [R218.64+0x30], R0 ;  /* 0x00003000da007985 */ /* 0x0003e2000c101504 */
[----:B------:R-:W-:Y:S02]  /*25e80*/  @!P2 PRMT R138, R251, 0x5410, RZ ;  /* 0x00005410fb8aa816 */ /* 0x000fe400000000ff */
[----:B------:R-:W-:Y:S01]  /*25e90*/  PRMT R170, R2, 0x5410, R139 ;  /* 0x0000541002aa7816 */ /* 0x000fe2000000008b */
[----:B------:R-:W-:Y:S01]  /*25ea0*/  @!P0 HADD2 R247, -R3.H0_H0, -RZ.H0_H0 ;  /* 0xa00000ff03f78230 */ /* 0x000fe20000000900 */
[----:B------:R-:W-:Y:S01]  /*25eb0*/  @!P4 PRMT R2, R250, 0x5410, RZ ;  /* 0x00005410fa02c816 */ /* 0x000fe200000000ff */
[----:B------:R2:W-:Y:S01]  /*25ec0*/  ST.E.U16 [R218.64+0x32], R138 ;  /* 0x0000328ada007985 */ /* 0x0005e2000c101504 */
[----:B------:R-:W-:Y:S02]  /*25ed0*/  @!P3 PRMT R139, R249, 0x5410, RZ ;  /* 0x00005410f98bb816 */ /* 0x000fe400000000ff */
[----:B------:R-:W-:Y:S01]  /*25ee0*/  PRMT R211, R136, 0x5410, R3 ;  /* 0x0000541088d37816 */ /* 0x000fe20000000003 */
[----:B------:R3:W-:Y:S01]  /*25ef0*/  ST.E.U16 [R140.64+0x30], R2 ;  /* 0x000030028c007985 */ /* 0x0007e2000c101504 */
[----:B------:R-:W-:Y:S02]  /*25f00*/  @!P0 PRMT R3, R247, 0x5410, RZ ;  /* 0x00005410f7038816 */ /* 0x000fe400000000ff */
[----:B------:R-:W-:Y:S01]  /*25f10*/  ISETP.GE.U32.AND P5, PT, R217, R142, PT ;  /* 0x0000008ed900720c */ /* 0x000fe20003fa6070 */
[----:B------:R3:W-:Y:S01]  /*25f20*/  ST.E.U16 [R140.64+0x32], R139 ;  /* 0x0000328b8c007985 */ /* 0x0007e2000c101504 */
[----:B------:R-:W-:Y:S02]  /*25f30*/  @!P1 PRMT R136, R248, 0x5410, RZ ;  /* 0x00005410f8889816 */ /* 0x000fe400000000ff */
[----:B------:R-:W-:Y:S01]  /*25f40*/  LOP3.LUT R142, R150, 0xffff, RZ, 0xc0, !PT ;  /* 0x0000ffff968e7812 */ /* 0x000fe200078ec0ff */
[----:B------:R3:W-:Y:S01]  /*25f50*/  ST.E.U16 [R152.64+0x30], R3 ;  /* 0x0000300398007985 */ /* 0x0007e2000c101504 */
[----:B-----5:R-:W-:Y:S02]  /*25f60*/  LOP3.LUT R137, R162, 0xff, RZ, 0xc0, !PT ;  /* 0x000000ffa2897812 */ /* 0x020fe400078ec0ff */
[----:B------:R-:W-:Y:S01]  /*25f70*/  LOP3.LUT R161, R150, 0xff, RZ, 0xc0, !PT ;  /* 0x000000ff96a17812 */ /* 0x000fe200078ec0ff */
[----:B------:R-:W-:Y:S01]  /*25f80*/  ST.E.U16 [R152.64+0x2e], R136 ;  /* 0x00002e8898007985 */ /* 0x000fe2000c101504 */
[----:B------:R-:W-:Y:S02]  /*25f90*/  PRMT R163, R137, 0x5410, R163 ;  /* 0x0000541089a37816 */ /* 0x000fe400000000a3 */
[----:B------:R-:W-:Y:S02]  /*25fa0*/  LOP3.LUT R137, R155, 0xff, RZ, 0xc0, !PT ;  /* 0x000000ff9b897812 */ /* 0x000fe400078ec0ff */
[C---:B-1----:R-:W-:Y:S05]  /*25fb0*/  PRMT R0, R175.reuse, 0x7632, R0 ;  /* 0x00007632af007816 */ /* 0x042fea0000000000 */
[----:B------:R-:W-:Y:S01]  /*25fc0*/  @!P5 HADD2 R245, -R0.H0_H0, -RZ.H0_H0 ;  /* 0xa00000ff00f5d230 */ /* 0x000fe20000000900 */
[----:B--2---:R-:W-:Y:S02]  /*25fd0*/  SHF.R.U32.HI R138, RZ, 0x8, R142 ;  /* 0x00000008ff8a7819 */ /* 0x004fe4000001168e */
[----:B------:R-:W-:Y:S02]  /*25fe0*/  IADD3 R218, P0, R218, -0x40, RZ ;  /* 0xffffffc0dada7810 */ /* 0x000fe40007f1e0ff */
[----:B---3--:R-:W-:Y:S02]  /*25ff0*/  PRMT R2, R175, 0x7610, R2 ;  /* 0x00007610af027816 */ /* 0x008fe40000000002 */
[----:B------:R-:W-:Y:S01]  /*26000*/  PRMT R161, R161, 0x5410, R138 ;  /* 0x00005410a1a17816 */ /* 0x000fe2000000008a */
[--C-:B------:R-:W-:Y:S01]  /*26010*/  HSET2.LE.AND R138, R172, R221.reuse, PT ;  /* 0x000000ddac8a7233 */ /* 0x100fe20003803000 */
[----:B------:R-:W-:Y:S01]  /*26020*/  IADD3.X R219, R219, -0x1, RZ, P0, !PT ;  /* 0xffffffffdbdb7810 */ /* 0x000fe200007fe4ff */
[----:B------:R-:W-:Y:S02]  /*26030*/  @!P6 HADD2 R246, -R2.H0_H0, -RZ.H0_H0 ;  /* 0xa00000ff02f6e230 */ /* 0x000fe40000000900 */
[--C-:B------:R-:W-:Y:S01]  /*26040*/  HSET2.LE.AND R139, R163, R221.reuse, PT ;  /* 0x000000dda38b7233 */ /* 0x100fe20003803000 */
[----:B------:R-:W-:Y:S02]  /*26050*/  PRMT R3, R2, 0x5410, R0 ;  /* 0x0000541002037816 */ /* 0x000fe40000000000 */
[----:B------:R-:W-:Y:S02]  /*26060*/  @!P5 PRMT R0, R245, 0x5410, RZ ;  /* 0x00005410f500d816 */ /* 0x000fe400000000ff */
[----:B------:R-:W-:Y:S02]  /*26070*/  @!P6 PRMT R2, R246, 0x5410, RZ ;  /* 0x00005410f602e816 */ /* 0x000fe400000000ff */
[----:B------:R-:W-:Y:S01]  /*26080*/  LOP3.LUT R138, R144, R138, RZ, 0xc0, !PT ;  /* 0x0000008a908a7212 */ /* 0x000fe200078ec0ff */
[----:B------:R1:W-:Y:S01]  /*26090*/  ST.E.U16 [R148.64+0x32], R0 ;  /* 0x0000320094007985 */ /* 0x0003e2000c101504 */
[----:B------:R-:W-:Y:S03]  /*260a0*/  LOP3.LUT R139, R145, R139, RZ, 0xc0, !PT ;  /* 0x0000008b918b7212 */ /* 0x000fe600078ec0ff */
[----:B------:R2:W-:Y:S04]  /*260b0*/  ST.E.U16 [R148.64+0x30], R2 ;  /* 0x0000300294007985 */ /* 0x0005e8000c101504 */
[----:B------:R-:W3:Y:S08]  /*260c0*/  LDSM.16.MT88.4 R140, [R201+0xa000] ;  /* 0x00a00000c98c783b */ /* 0x000ef00000004200 */
[----:B------:R-:W5:Y:S08]  /*260d0*/  LDSM.16.MT88.4 R148, [R203+0xa000] ;  /* 0x00a00000cb94783b */ /* 0x000f700000004200 */
[----:B------:R-:W-:Y:S01]  /*260e0*/  LDSM.16.MT88.4 R184, [R201+0xb800] ;  /* 0x00b80000c9b8783b */ /* 0x000fe20000004200 */
[----:B-1----:R-:W-:Y:S04]  /*260f0*/  LOP3.LUT R0, R155, 0xffff, RZ, 0xc0, !PT ;  /* 0x0000ffff9b007812 */ /* 0x002fe800078ec0ff */
[----:B------:R-:W-:Y:S03]  /*26100*/  SHF.R.U32.HI R136, RZ, 0x8, R0 ;  /* 0x00000008ff887819 */ /* 0x000fe60000011600 */
[----:B------:R-:W-:Y:S01]  /*26110*/  LDSM.16.MT88.4 R188, [R203+0xb800] ;  /* 0x00b80000cbbc783b */ /* 0x000fe20000004200 */
[C---:B------:R-:W-:Y:S02]  /*26120*/  LOP3.LUT R0, R154.reuse, 0xffff, RZ, 0xc0, !PT ;  /* 0x0000ffff9a007812 */ /* 0x040fe400078ec0ff */
[--C-:B--2---:R-:W-:Y:S02]  /*26130*/  SHF.R.U32.HI R2, RZ, 0x10, R155.reuse ;  /* 0x00000010ff027819 */ /* 0x104fe4000001169b */
[----:B------:R-:W-:Y:S02]  /*26140*/  PRMT R137, R137, 0x5410, R136 ;  /* 0x0000541089897816 */ /* 0x000fe40000000088 */
[----:B------:R-:W-:Y:S01]  /*26150*/  LOP3.LUT R136, R154, 0xff, RZ, 0xc0, !PT ;  /* 0x000000ff9a887812 */ /* 0x000fe200078ec0ff */
[----:B------:R-:W-:Y:S01]  /*26160*/  LDSM.16.MT88.4 R192, [R206+0xb800] ;  /* 0x00b80000cec0783b */ /* 0x000fe20000004200 */
[----:B------:R-:W-:Y:S02]  /*26170*/  SHF.R.U32.HI R0, RZ, 0x8, R0 ;  /* 0x00000008ff007819 */ /* 0x000fe40000011600 */
[----:B------:R-:W-:Y:S02]  /*26180*/  SHF.R.U32.HI R155, RZ, 0x18, R155 ;  /* 0x00000018ff9b7819 */ /* 0x000fe4000001169b */
[----:B------:R-:W-:Y:S02]  /*26190*/  LOP3.LUT R2, R2, 0xff, RZ, 0xc0, !PT ;  /* 0x000000ff02027812 */ /* 0x000fe400078ec0ff */
[----:B------:R-:W-:Y:S01]  /*261a0*/  PRMT R160, R136, 0x5410, R0 ;  /* 0x0000541088a07816 */ /* 0x000fe20000000000 */
[--C-:B------:R-:W-:Y:S01]  /*261b0*/  HSET2.LE.AND R136, R137, R221.reuse, PT ;  /* 0x000000dd89887233 */ /* 0x100fe20003803000 */
[----:B------:R-:W-:Y:S02]  /*261c0*/  PRMT R2, R2, 0x5410, R155 ;  /* 0x0000541002027816 */ /* 0x000fe4000000009b */
[--C-:B------:R-:W-:Y:S01]  /*261d0*/  SHF.R.U32.HI R0, RZ, 0x10, R154.reuse ;  /* 0x00000010ff007819 */ /* 0x100fe2000001169a */
[--C-:B------:R-:W-:Y:S01]  /*261e0*/  HSET2.LE.AND R144, R160, R221.reuse, PT ;  /* 0x000000dda0907233 */ /* 0x100fe20003803000 */
[----:B------:R-:W-:Y:S01]  /*261f0*/  SHF.R.U32.HI R154, RZ, 0x18, R154 ;  /* 0x00000018ff9a7819 */ /* 0x000fe2000001169a */
[--C-:B------:R-:W-:Y:S01]  /*26200*/  HSET2.LE.AND R137, R2, R221.reuse, PT ;  /* 0x000000dd02897233 */ /* 0x100fe20003803000 */
[----:B------:R-:W-:Y:S02]  /*26210*/  LOP3.LUT R0, R0, 0xff, RZ, 0xc0, !PT ;  /* 0x000000ff00007812 */ /* 0x000fe400078ec0ff */
[----:B------:R-:W-:Y:S02]  /*26220*/  LOP3.LUT R136, R147, R136, RZ, 0xc0, !PT ;  /* 0x0000008893887212 */ /* 0x000fe400078ec0ff */
[----:B------:R-:W-:Y:S02]  /*26230*/  LOP3.LUT R147, R173, 0xff, RZ, 0xc0, !PT ;  /* 0x000000ffad937812 */ /* 0x000fe400078ec0ff */
[----:B------:R-:W-:Y:S02]  /*26240*/  PRMT R0, R0, 0x5410, R154 ;  /* 0x0000541000007816 */ /* 0x000fe4000000009a */
[----:B------:R-:W-:Y:S01]  /*26250*/  PRMT R147, R147, 0x5410, R174 ;  /* 0x0000541093937816 */ /* 0x000fe200000000ae */
[----:B------:R-:W1:Y:S01]  /*26260*/  LDSM.16.MT88.4 R152, [R206+0xa000] ;  /* 0x00a00000ce98783b */ /* 0x000e620000004200 */
[----:B------:R-:W-:Y:S01]  /*26270*/  LOP3.LUT R137, R146, R137, RZ, 0xc0, !PT ;  /* 0x0000008992897212 */ /* 0x000fe200078ec0ff */
[--C-:B------:R-:W-:Y:S01]  /*26280*/  HSET2.LE.AND R146, R161, R221.reuse, PT ;  /* 0x000000dda1927233 */ /* 0x100fe20003803000 */
[----:B------:R-:W-:Y:S01]  /*26290*/  LOP3.LUT R144, R159, R144, RZ, 0xc0, !PT ;  /* 0x000000909f907212 */ /* 0x000fe200078ec0ff */
[--C-:B------:R-:W-:Y:S01]  /*262a0*/  HSET2.LE.AND R145, R0, R221.reuse, PT ;  /* 0x000000dd00917233 */ /* 0x100fe20003803000 */
[----:B------:R-:W-:Y:S01]  /*262b0*/  LOP3.LUT R0, R167, R244, R178, 0x96, !PT ;  /* 0x000000f4a7007212 */ /* 0x000fe200078e96b2 */
[--C-:B------:R-:W-:Y:S01]  /*262c0*/  HSET2.LE.AND R147, R147, R221.reuse, PT ;  /* 0x000000dd93937233 */ /* 0x100fe20003803000 */
[----:B------:R-:W-:Y:S01]  /*262d0*/  LOP3.LUT R146, R156, R146, RZ, 0xc0, !PT ;  /* 0x000000929c927212 */ /* 0x000fe200078ec0ff */
[-C--:B---3--:R-:W-:Y:S01]  /*262e0*/  HMMA.16816.F32 R4, R136, R140.reuse, R4 ;  /* 0x0000008c8804723c */ /* 0x088fe20000001804 */
[----:B------:R-:W-:Y:S01]  /*262f0*/  LOP3.LUT R145, R158, R145, RZ, 0xc0, !PT ;  /* 0x000000919e917212 */ /* 0x000fe200078ec0ff */
[----:B------:R-:W-:Y:S01]  /*26300*/  LDSM.16.MT88.4 R160, [R206+0xb000] ;  /* 0x00b00000cea0783b */ /* 0x000fe20000004200 */
[----:B------:R-:W-:Y:S02]  /*26310*/  LOP3.LUT R147, R157, R147, RZ, 0xc0, !PT ;  /* 0x000000939d937212 */ /* 0x000fe400078ec0ff */
[----:B------:R-:W-:Y:S05]  /*26320*/  LOP3.LUT R2, R165, R244, R180, 0x96, !PT ;  /* 0x000000f4a5027212 */ /* 0x000fea00078e96b4 */
[C---:B------:R-:W-:Y:S01]  /*26330*/  HMMA.16816.F32 R8, R144.reuse, R140, R8 ;  /* 0x0000008c9008723c */ /* 0x040fe20000001808 */
[----:B------:R-:W-:Y:S07]  /*26340*/  LDSM.16.MT88.4 R156, [R201+0xb000] ;  /* 0x00b00000c99c783b */ /* 0x000fee0000004200 */
[-C--:B------:R-:W-:Y:S01]  /*26350*/  HMMA.16816.F32 R12, R144, R142.reuse, R12 ;  /* 0x0000008e900c723c */ /* 0x080fe2000000180c */
[----:B------:R-:W-:Y:S07]  /*26360*/  LDSM.16.MT88.4 R176, [R206+0xa800] ;  /* 0x00a80000ceb0783b */ /* 0x000fee0000004200 */
[C---:B------:R-:W-:Y:S01]  /*26370*/  HMMA.16816.F32 R16, R136.reuse, R142, R16 ;  /* 0x0000008e8810723c */ /* 0x040fe20000001810 */
[----:B------:R-:W2:Y:S07]  /*26380*/  LDSM.16.MT88.4 R140, [R205+0xa000] ;  /* 0x00a00000cd8c783b */ /* 0x000eae0000004200 */
[-C--:B-----5:R-:W-:Y:S01]  /*26390*/  HMMA.16816.F32 R20, R136, R148.reuse, R20 ;  /* 0x000000948814723c */ /* 0x0a0fe20000001814 */
[----:B------:R-:W-:Y:S07]  /*263a0*/  LDSM.16.MT88.4 R180, [R205+0xa800] ;  /* 0x00a80000cdb4783b */ /* 0x000fee0000004200 */
[C---:B------:R-:W-:Y:S08]  /*263b0*/  HMMA.16816.F32 R24, R144.reuse, R148, R24 ;  /* 0x000000949018723c */ /* 0x040ff00000001818 */
[-C--:B------:R-:W-:Y:S08]  /*263c0*/  HMMA.16816.F32 R28, R144, R150.reuse, R28 ;  /* 0x00000096901c723c */ /* 0x080ff0000000181c */
[C---:B------:R-:W-:Y:S01]  /*263d0*/  HMMA.16816.F32 R32, R136.reuse, R150, R32 ;  /* 0x000000968820723c */ /* 0x040fe20000001820 */
[----:B------:R-:W3:Y:S07]  /*263e0*/  LDSM.16.MT88.4 R148, [R203+0xb000] ;  /* 0x00b00000cb94783b */ /* 0x000eee0000004200 */
[-C--:B-1----:R-:W-:Y:S08]  /*263f0*/  HMMA.16816.F32 R36, R136, R152.reuse, R36 ;  /* 0x000000988824723c */ /* 0x082ff00000001824 */
[C---:B------:R-:W-:Y:S07]  /*26400*/  HMMA.16816.F32 R40, R144.reuse, R152, R40 ;  /* 0x000000989028723c */ /* 0x040fee0000001828 */
[----:B------:R-:W-:Y:S01]  /*26410*/  SHF.R.U32.HI R153, RZ, 0x10, R166 ;  /* 0x00000010ff997819 */ /* 0x000fe200000116a6 */
[-C--:B------:R-:W-:Y:S04]  /*26420*/  HMMA.16816.F32 R44, R144, R154.reuse, R44 ;  /* 0x0000009a902c723c */ /* 0x080fe8000000182c */
[----:B------:R-:W-:Y:S04]  /*26430*/  LOP3.LUT R153, R153, 0xff, RZ, 0xc0, !PT ;  /* 0x000000ff99997812 */ /* 0x000fe800078ec0ff */
[C---:B------:R-:W-:Y:S07]  /*26440*/  HMMA.16816.F32 R48, R136.reuse, R154, R48 ;  /* 0x0000009a8830723c */ /* 0x040fee0000001830 */
[----:B------:R-:W-:Y:S01]  /*26450*/  LOP3.LUT R155, R164, 0xff, RZ, 0xc0, !PT ;  /* 0x000000ffa49b7812 */ /* 0x000fe200078ec0ff */
[-C--:B--2---:R-:W-:Y:S08]  /*26460*/  HMMA.16816.F32 R52, R136, R140.reuse, R52 ;  /* 0x0000008c8834723c */ /* 0x084ff00000001834 */
[C---:B------:R-:W-:Y:S08]  /*26470*/  HMMA.16816.F32 R56, R144.reuse, R140, R56 ;  /* 0x0000008c9038723c */ /* 0x040ff00000001838 */
[-C--:B------:R-:W-:Y:S08]  /*26480*/  HMMA.16816.F32 R60, R144, R142.reuse, R60 ;  /* 0x0000008e903c723c */ /* 0x080ff0000000183c */
[C---:B------:R-:W-:Y:S01]  /*26490*/  HMMA.16816.F32 R64, R136.reuse, R142, R64 ;  /* 0x0000008e8840723c */ /* 0x040fe20000001840 */
[----:B------:R-:W1:Y:S07]  /*264a0*/  LDSM.16.MT88.4 R140, [R205+0xb000] ;  /* 0x00b00000cd8c783b */ /* 0x000e6e0000004200 */
[-C--:B------:R-:W-:Y:S08]  /*264b0*/  HMMA.16816.F32 R68, R136, R156.reuse, R68 ;  /* 0x0000009c8844723c */ /* 0x080ff00000001844 */
[C---:B------:R-:W-:Y:S01]  /*264c0*/  HMMA.16816.F32 R72, R144.reuse, R156, R72 ;  /* 0x0000009c9048723c */ /* 0x040fe20000001848 */
[----:B----4-:R-:W-:Y:S06]  /*264d0*/  ISETP.GT.AND P1, PT, R222, R240, PT ;  /* 0x000000f0de00720c */ /* 0x010fec0003f24270 */
[----:B------:R-:W-:Y:S01]  /*264e0*/  LOP3.LUT R156, R166, 0xff, RZ, 0xc0, !PT ;  /* 0x000000ffa69c7812 */ /* 0x000fe200078ec0ff */
[-C--:B------:R-:W-:Y:S08]  /*264f0*/  HMMA.16816.F32 R76, R144, R158.reuse, R76 ;  /* 0x0000009e904c723c */ /* 0x080ff0000000184c */
[C---:B------:R-:W-:Y:S08]  /*26500*/  HMMA.16816.F32 R80, R136.reuse, R158, R80 ;  /* 0x0000009e8850723c */ /* 0x040ff00000001850 */
[-C--:B---3--:R-:W-:Y:S08]  /*26510*/  HMMA.16816.F32 R84, R136, R148.reuse, R84 ;  /* 0x000000948854723c */ /* 0x088ff00000001854 */
[C---:B------:R-:W-:Y:S07]  /*26520*/  HMMA.16816.F32 R88, R144.reuse, R148, R88 ;  /* 0x000000949058723c */ /* 0x040fee0000001858 */
[----:B------:R-:W-:Y:S01]  /*26530*/  LOP3.LUT R148, R164, 0xffff, RZ, 0xc0, !PT ;  /* 0x0000ffffa4947812 */ /* 0x000fe200078ec0ff */
[-C--:B------:R-:W-:Y:S01]  /*26540*/  HMMA.16816.F32 R92, R144, R150.reuse, R92 ;  /* 0x00000096905c723c */ /* 0x080fe2000000185c */
[--C-:B------:R-:W-:Y:S03]  /*26550*/  SHF.R.U32.HI R149, RZ, 0x10, R164.reuse ;  /* 0x00000010ff957819 */ /* 0x100fe600000116a4 */
[----:B------:R-:W-:Y:S02]  /*26560*/  SHF.R.U32.HI R164, RZ, 0x18, R164 ;  /* 0x00000018ffa47819 */ /* 0x000fe400000116a4 */
[----:B------:R-:W-:Y:S02]  /*26570*/  SHF.R.U32.HI R152, RZ, 0x8, R148 ;  /* 0x00000008ff987819 */ /* 0x000fe40000011694 */
[C---:B------:R-:W-:Y:S01]  /*26580*/  HMMA.16816.F32 R96, R136.reuse, R150, R96 ;  /* 0x000000968860723c */ /* 0x040fe20000001860 */
[----:B------:R-:W-:Y:S03]  /*26590*/  LOP3.LUT R148, R0, 0xff, RZ, 0xc0, !PT ;  /* 0x000000ff00947812 */ /* 0x000fe600078ec0ff */
[----:B------:R-:W-:Y:S02]  /*265a0*/  PRMT R155, R155, 0x5410, R152 ;  /* 0x000054109b9b7816 */ /* 0x000fe40000000098 */
[----:B------:R-:W-:Y:S02]  /*265b0*/  SHF.R.U32.HI R152, RZ, 0x18, R0 ;  /* 0x00000018ff987819 */ /* 0x000fe40000011600 */
[-C--:B------:R-:W-:Y:S01]  /*265c0*/  HMMA.16816.F32 R100, R136, R160.reuse, R100 ;  /* 0x000000a08864723c */ /* 0x080fe20000001864 */
[----:B------:R-:W-:Y:S03]  /*265d0*/  LOP3.LUT R150, R166, 0xffff, RZ, 0xc0, !PT ;  /* 0x0000ffffa6967812 */ /* 0x000fe600078ec0ff */
[----:B------:R-:W-:Y:S02]  /*265e0*/  SHF.R.U32.HI R166, RZ, 0x18, R166 ;  /* 0x00000018ffa67819 */ /* 0x000fe400000116a6 */
[----:B------:R-:W-:Y:S02]  /*265f0*/  LOP3.LUT R151, R149, 0xff, RZ, 0xc0, !PT ;  /* 0x000000ff95977812 */ /* 0x000fe400078ec0ff */
[C---:B------:R-:W-:Y:S01]  /*26600*/  HMMA.16816.F32 R104, R144.reuse, R160, R104 ;  /* 0x000000a09068723c */ /* 0x040fe20000001868 */
[----:B------:R-:W-:Y:S03]  /*26610*/  PRMT R153, R153, 0x5410, R166 ;  /* 0x0000541099997816 */ /* 0x000fe600000000a6 */
[----:B------:R-:W-:Y:S02]  /*26620*/  SHF.R.U32.HI R154, RZ, 0x8, R150 ;  /* 0x00000008ff9a7819 */ /* 0x000fe40000011696 */
[----:B------:R-:W-:Y:S01]  /*26630*/  LOP3.LUT R150, R0, 0xffff, RZ, 0xc0, !PT ;  /* 0x0000ffff00967812 */ /* 0x000fe200078ec0ff */
[--C-:B------:R-:W-:Y:S01]  /*26640*/  HSET2.LE.AND R175, R153, R221.reuse, PT ;  /* 0x000000dd99af7233 */ /* 0x100fe20003803000 */
[-C--:B------:R-:W-:Y:S01]  /*26650*/  HMMA.16816.F32 R108, R144, R162.reuse, R108 ;  /* 0x000000a2906c723c */ /* 0x080fe2000000186c */
[----:B------:R-:W-:Y:S02]  /*26660*/  PRMT R160, R151, 0x5410, R164 ;  /* 0x0000541097a07816 */ /* 0x000fe400000000a4 */
[----:B------:R-:W2:Y:S01]  /*26670*/  LDSM.16.MT88.4 R164, [R201+0xa800] ;  /* 0x00a80000c9a4783b */ /* 0x000ea20000004200 */
[----:B------:R-:W-:Y:S02]  /*26680*/  PRMT R154, R156, 0x5410, R154 ;  /* 0x000054109c9a7816 */ /* 0x000fe4000000009a */
[----:B------:R-:W-:Y:S02]  /*26690*/  LOP3.LUT R151, R2, 0xff, RZ, 0xc0, !PT ;  /* 0x000000ff02977812 */ /* 0x000fe400078ec0ff */
[C---:B------:R-:W-:Y:S01]  /*266a0*/  HMMA.16816.F32 R112, R136.reuse, R162, R112 ;  /* 0x000000a28870723c */ /* 0x040fe20000001870 */
[----:B------:R-:W-:Y:S02]  /*266b0*/  SHF.R.U32.HI R149, RZ, 0x8, R150 ;  /* 0x00000008ff957819 */ /* 0x000fe40000011696 */
[----:B------:R-:W3:Y:S01]  /*266c0*/  LDSM.16.MT88.4 R156, [R203+0xa800] ;  /* 0x00a80000cb9c783b */ /* 0x000ee20000004200 */
[----:B------:R-:W-:Y:S01]  /*266d0*/  LOP3.LUT R175, R170, R175, RZ, 0xc0, !PT ;  /* 0x000000afaaaf7212 */ /* 0x000fe200078ec0ff */
[--C-:B------:R-:W-:Y:S01]  /*266e0*/  HSET2.LE.AND R174, R154, R221.reuse, PT ;  /* 0x000000dd9aae7233 */ /* 0x100fe20003803000 */
[----:B------:R-:W-:Y:S02]  /*266f0*/  PRMT R172, R148, 0x5410, R149 ;  /* 0x0000541094ac7816 */ /* 0x000fe40000000095 */
[-C--:B-1----:R-:W-:Y:S01]  /*26700*/  HMMA.16816.F32 R116, R136, R140.reuse, R116 ;  /* 0x0000008c8874723c */ /* 0x082fe20000001874 */
[----:B------:R-:W-:Y:S03]  /*26710*/  SHF.R.U32.HI R149, RZ, 0x10, R2 ;  /* 0x00000010ff957819 */ /* 0x000fe60000011602 */
[----:B------:R-:W-:Y:S01]  /*26720*/  SHF.R.U32.HI R148, RZ, 0x10, R0 ;  /* 0x00000010ff947819 */ /* 0x000fe20000011600 */
[--C-:B------:R-:W-:Y:S01]  /*26730*/  HSET2.LE.AND R172, R172, R221.reuse, PT ;  /* 0x000000ddacac7233 */ /* 0x100fe20003803000 */
[----:B------:R-:W-:Y:S02]  /*26740*/  LOP3.LUT R0, R2, 0xffff, RZ, 0xc0, !PT ;  /* 0x0000ffff02007812 */ /* 0x000fe400078ec0ff */
[C---:B------:R-:W-:Y:S01]  /*26750*/  HMMA.16816.F32 R120, R144.reuse, R140, R120 ;  /* 0x0000008c9078723c */ /* 0x040fe20000001878 */
[----:B------:R-:W-:Y:S03]  /*26760*/  LOP3.LUT R150, R148, 0xff, RZ, 0xc0, !PT ;  /* 0x000000ff94967812 */ /* 0x000fe600078ec0ff */
[----:B------:R-:W-:Y:S02]  /*26770*/  SHF.R.U32.HI R148, RZ, 0x8, R0 ;  /* 0x00000008ff947819 */ /* 0x000fe40000011600 */
[----:B------:R-:W-:Y:S02]  /*26780*/  LOP3.LUT R0, R149, 0xff, RZ, 0xc0, !PT ;  /* 0x000000ff95007812 */ /* 0x000fe400078ec0ff */
[-C--:B------:R-:W-:Y:S01]  /*26790*/  HMMA.16816.F32 R124, R144, R142.reuse, R124 ;  /* 0x0000008e907c723c */ /* 0x080fe2000000187c */
[----:B------:R-:W-:Y:S03]  /*267a0*/  PRMT R150, R150, 0x5410, R152 ;  /* 0x0000541096967816 */ /* 0x000fe60000000098 */
[----:B------:R-:W-:Y:S02]  /*267b0*/  SHF.R.U32.HI R2, RZ, 0x18, R2 ;  /* 0x00000018ff027819 */ /* 0x000fe40000011602 */
[--C-:B------:R-:W-:Y:S01]  /*267c0*/  HSET2.LE.AND R173, R150, R221.reuse, PT ;  /* 0x000000dd96ad7233 */ /* 0x100fe20003803000 */
[----:B------:R-:W-:Y:S01]  /*267d0*/  PRMT R148, R151, 0x5410, R148 ;  /* 0x0000541097947816 */ /* 0x000fe20000000094 */
[----:B------:R-:W-:Y:S01]  /*267e0*/  HMMA.16816.F32 R128, R136, R142, R128 ;  /* 0x0000008e8880723c */ /* 0x000fe20000001880 */
[----:B------:R-:W-:Y:S03]  /*267f0*/  PRMT R2, R0, 0x5410, R2 ;  /* 0x0000541000027816 */ /* 0x000fe60000000002 */
[----:B------:R-:W-:Y:S01]  /*26800*/  LOP3.LUT R172, R168, R172, RZ, 0xc0, !PT ;  /* 0x000000aca8ac7212 */ /* 0x000fe200078ec0ff */
[--C-:B------:R-:W-:Y:S01]  /*26810*/  HSET2.LE.AND R0, R148, R221.reuse, PT ;  /* 0x000000dd94007233 */ /* 0x100fe20003803000 */
[----:B------:R-:W-:Y:S01]  /*26820*/  LOP3.LUT R173, R169, R173, RZ, 0xc0, !PT ;  /* 0x000000ada9ad7212 */ /* 0x000fe200078ec0ff */
[--C-:B------:R-:W-:Y:S01]  /*26830*/  HSET2.LE.AND R2, R2, R221.reuse, PT ;  /* 0x000000dd02027233 */ /* 0x100fe20003803000 */
[----:B------:R-:W-:Y:S01]  /*26840*/  LOP3.LUT R174, R171, R174, RZ, 0xc0, !PT ;  /* 0x000000aeabae7212 */ /* 0x000fe200078ec0ff */
[--C-:B------:R-:W-:Y:S03]  /*26850*/  HSET2.LE.AND R138, R155, R221.reuse, PT ;  /* 0x000000dd9b8a7233 */ /* 0x100fe60003803000 */
[----:B------:R-:W-:Y:S01]  /*26860*/  HSET2.LE.AND R139, R160, R221, PT ;  /* 0x000000dda08b7233 */ /* 0x000fe20003803000 */
[----:B------:R-:W-:Y:S02]  /*26870*/  LOP3.LUT R136, R197, R0, RZ, 0xc0, !PT ;  /* 0x00000000c5887212 */ /* 0x000fe400078ec0ff */
[-C--:B--2---:R-:W-:Y:S01]  /*26880*/  HMMA.16816.F32 R168, R172, R164.reuse, R4 ;  /* 0x000000a4aca8723c */ /* 0x084fe20000001804 */
[----:B------:R-:W-:Y:S02]  /*26890*/  LOP3.LUT R137, R196, R2, RZ, 0xc0, !PT ;  /* 0x00000002c4897212 */ /* 0x000fe400078ec0ff */
[----:B------:R-:W-:Y:S01]  /*268a0*/  LOP3.LUT R138, R211, R138, RZ, 0xc0, !PT ;  /* 0x0000008ad38a7212 */ /* 0x000fe200078ec0ff */
[----:B------:R-:W1:Y:S01]  /*268b0*/  LDSM.16.MT88.4 R196, [R205+0xb800] ;  /* 0x00b80000cdc4783b */ /* 0x000e620000004200 */
[----:B------:R-:W-:Y:S07]  /*268c0*/  LOP3.LUT R139, R3, R139, RZ, 0xc0, !PT ;  /* 0x0000008b038b7212 */ /* 0x000fee00078ec0ff */
        /* <DEDUP_REMOVED lines=13> */
[----:B------:R-:W-:Y:S01]  /*269a0*/  IMAD.MOV.U32 R180, RZ, RZ, R222 ;  /* 0x000000ffffb47224 */ /* 0x000fe200078e00de */
        /* <DEDUP_REMOVED lines=16> */
[-C--:B------:R-:W-:Y:S07]  /*26ab0*/  HMMA.16816.F32 R124, R136, R198.reuse, R124 ;  /* 0x000000c6887c723c */ /* 0x080fee000000187c */
[----:B------:R-:W-:Y:S01]  /*26ac0*/  IMAD.MOV.U32 R139, RZ, RZ, R135 ;  /* 0x000000ffff8b7224 */ /* 0x000fe200078e0087 */
[----:B------:R-:W-:Y:S01]  /*26ad0*/  HMMA.16816.F32 R128, R172, R198, R128 ;  /* 0x000000c6ac80723c */ /* 0x000fe20000001880 */
[----:B------:R-:W-:Y:S03]  /*26ae0*/  IMAD.MOV.U32 R138, RZ, RZ, R132 ;  /* 0x000000ffff8a7224 */ /* 0x000fe600078e0084 */
[----:B------:R-:W-:Y:S02]  /*26af0*/  IMAD.MOV.U32 R137, RZ, RZ, R133 ;  /* 0x000000ffff897224 */ /* 0x000fe400078e0085 */
[----:B------:R-:W-:Y:S01]  /*26b00*/  IMAD.MOV.U32 R136, RZ, RZ, R134 ;  /* 0x000000ffff887224 */ /* 0x000fe200078e0086 */
[----:B------:R-:W-:-:S05]  /*26b10*/  @P1 BRA `(.L_x_2261) ;  /* 0xffffabc000001947 */ /* 0x000fca000383ffff */
.L_x_2258:
[----:B------:R-:W-:Y:S01]  /*26b20*/  IMAD.U32 R136, RZ, RZ, UR6 ;  /* 0x00000006ff887e24 */ /* 0x000fe2000f8e00ff */
[----:B------:R-:W-:Y:S01]  /*26b30*/  MOV R4, UR6 ;  /* 0x0000000600047c02 */ /* 0x000fe20008000f00 */
[----:B------:R-:W-:-:S02]  /*26b40*/  IMAD.U32 R137, RZ, RZ, UR7 ;  /* 0x00000007ff897e24 */ /* 0x000fc4000f8e00ff */
[----:B------:R-:W-:-:S03]  /*26b50*/  IMAD.U32 R5, RZ, RZ, UR7 ;  /* 0x00000007ff057e24 */ /* 0x000fc6000f8e00ff */
[----:B------:R1:W5:Y:S04]  /*26b60*/  LD.E R136, [R136.64+0xd8] ;  /* 0x0000d80488887980 */ /* 0x000368000c101900 */
[----:B------:R1:W5:Y:S01]  /*26b70*/  LD.E R4, [R4.64+0x17c] ;  /* 0x00017c0404047980 */ /* 0x000362000c101900 */
[----:B------:R-:W-:Y:S02]  /*26b80*/  MOV R8, 0x1f ;  /* 0x0000001f00087802 */ /* 0x000fe40000000f00 */
[----:B------:R-:W-:Y:S01]  /*26b90*/  MOV R7, 0xffffffff ;  /* 0xffffffff00077802 */ /* 0x000fe20000000f00 */
[----:B------:R-:W-:Y:S05]  /*26ba0*/  BRA.DIV ~URZ, `(.L_x_2262) ;  /* 0x000029a27f007947 */ /* 0x000fea000b800000 */
[----:B------:R-:W2:Y:S04]  /*26bb0*/  LDL R0, [R1+0xa0] ;  /* 0x0000a00001007983 */ /* 0x000ea80000100800 */
[----:B-12---:R1:W2:Y:S02]  /*26bc0*/  SHFL.BFLY PT, R5, R0, 0x2, 0x1f ;  /* 0x0c401f0000057f89 */ /* 0x0062a400000e0000 */
.L_x_2285:
[----:B-1----:R-:W3:Y:S02]  /*26bd0*/  LDL.LU R0, [R1+0xa0] ;  /* 0x0000a00001007983 */ /* 0x002ee40000300800 */
[----:B--23--:R-:W-:Y:S01]  /*26be0*/  FADD.FTZ R5, R5, R0 ;  /* 0x0000000005057221 */ /* 0x00cfe20000010000 */
[----:B------:R-:W-:Y:S05]  /*26bf0*/  BRA.DIV ~URZ, `(.L_x_2263) ;  /* 0x000029b27f007947 */ /* 0x000fea000b800000 */
[----:B------:R-:W2:Y:S04]  /*26c00*/  LDL.LU R7, [R1+0x74] ;  /* 0x0000740001077983 */ /* 0x000ea80000300800 */
[----:B------:R-:W3:Y:S04]  /*26c10*/  LDL.LU R3, [R1+0x70] ;  /* 0x0000700001037983 */ /* 0x000ee80000300800 */
[----:B------:R-:W4:Y:S04]  /*26c20*/  LDL.LU R10, [R1+0x68] ;  /* 0x00006800010a7983 */ /* 0x000f280000300800 */
[----:B------:R-:W1:Y:S02]  /*26c30*/  SHFL.BFLY PT, R8, R5, 0x1, 0x1f ;  /* 0x0c201f0005087f89 */ /* 0x000e6400000e0000 */
[----:B-1----:R-:W-:-:S02]  /*26c40*/  FADD.FTZ R172, R5, R8 ;  /* 0x0000000805ac7221 */ /* 0x002fc40000010000 */
[----:B--2---:R-:W1:Y:S04]  /*26c50*/  SHFL.BFLY PT, R2, R7, 0x2, 0x1f ;  /* 0x0c401f0007027f89 */ /* 0x004e6800000e0000 */
[----:B---3--:R-:W2:Y:S04]  /*26c60*/  SHFL.BFLY PT, R0, R3, 0x2, 0x1f ;  /* 0x0c401f0003007f89 */ /* 0x008ea800000e0000 */
[----:B----4-:R-:W3:Y:S01]  /*26c70*/  SHFL.BFLY PT, R6, R10, 0x2, 0x1f ;  /* 0x0c401f000a067f89 */ /* 0x010ee200000e0000 */
[----:B-1----:R-:W-:Y:S02]  /*26c80*/  FADD.FTZ R2, R2, R7 ;  /* 0x0000000702027221 */ /* 0x002fe40000010000 */
[----:B--2---:R-:W-:-:S03]  /*26c90*/  FADD.FTZ R0, R0, R3 ;  /* 0x0000000300007221 */ /* 0x004fc60000010000 */
[----:B------:R-:W1:Y:S01]  /*26ca0*/  SHFL.BFLY PT, R7, R2, 0x1, 0x1f ;  /* 0x0c201f0002077f89 */ /* 0x000e6200000e0000 */
[----:B---3--:R-:W-:-:S03]  /*26cb0*/  FADD.FTZ R6, R6, R10 ;  /* 0x0000000a06067221 */ /* 0x008fc60000010000 */
[----:B------:R-:W2:Y:S04]  /*26cc0*/  SHFL.BFLY PT, R3, R0, 0x1, 0x1f ;  /* 0x0c201f0000037f89 */ /* 0x000ea800000e0000 */
[----:B------:R3:W4:Y:S01]  /*26cd0*/  SHFL.BFLY PT, R9, R6, 0x1, 0x1f ;  /* 0x0c201f0006097f89 */ /* 0x00072200000e0000 */
[----:B-1----:R-:W-:Y:S02]  /*26ce0*/  FADD.FTZ R139, R2, R7 ;  /* 0x00000007028b7221 */ /* 0x002fe40000010000 */
[----:B--2---:R-:W-:Y:S02]  /*26cf0*/  FADD.FTZ R138, R0, R3 ;  /* 0x00000003008a7221 */ /* 0x004fe40000010000 */
.L_x_2286:
[----:B------:R-:W2:Y:S01]  /*26d00*/  LDL R175, [R1+0x10c] ;  /* 0x00010c0001af7983 */ /* 0x000ea20000100800 */
[----:B------:R-:W-:Y:S01]  /*26d10*/  FSETP.NE.FTZ.AND P5, PT, R172, RZ, PT ;  /* 0x000000ffac00720b */ /* 0x000fe20003fb5000 */
[----:B----4-:R-:W-:Y:S01]  /*26d20*/  FADD.FTZ R137, R9, R6 ;  /* 0x0000000609897221 */ /* 0x010fe20000010000 */
[----:B------:R-:W-:-:S02]  /*26d30*/  FSETP.NE.FTZ.AND P4, PT, R139, RZ, PT ;  /* 0x000000ff8b00720b */ /* 0x000fc40003f95000 */
[----:B------:R-:W-:Y:S02]  /*26d40*/  FSETP.NE.FTZ.AND P3, PT, R138, RZ, PT ;  /* 0x000000ff8a00720b */ /* 0x000fe40003f75000 */
[----:B------:R-:W-:Y:S02]  /*26d50*/  MOV R0, 0x3f800000 ;  /* 0x3f80000000007802 */ /* 0x000fe40000000f00 */
[----:B------:R-:W-:Y:S02]  /*26d60*/  MOV R3, 0x3f800000 ;  /* 0x3f80000000037802 */ /* 0x000fe40000000f00 */
[----:B------:R-:W-:Y:S02]  /*26d70*/  MOV R2, 0x3f800000 ;  /* 0x3f80000000027802 */ /* 0x000fe40000000f00 */
[----:B------:R-:W-:Y:S01]  /*26d80*/  FSETP.NE.FTZ.AND P0, PT, R137, RZ, PT ;  /* 0x000000ff8900720b */ /* 0x000fe20003f15000 */
[----:B------:R-:W1:Y:S08]  /*26d90*/  @P5 MUFU.RCP R0, R172 ;  /* 0x000000ac00005308 */ /* 0x000e700000001000 */
[----:B------:R-:W4:Y:S08]  /*26da0*/  @P4 MUFU.RCP R3, R139 ;  /* 0x0000008b00034308 */ /* 0x000f300000001000 */
[----:B------:R-:W3:Y:S01]  /*26db0*/  @P3 MUFU.RCP R2, R138 ;  /* 0x0000008a00023308 */ /* 0x000ee20000001000 */
[----:B-1---5:R-:W-:-:S04]  /*26dc0*/  FMUL.FTZ R0, R4, R0 ;  /* 0x0000000004007220 */ /* 0x022fc80000410000 */
[C---:B---3--:R-:W-:Y:S02]  /*26dd0*/  FMUL.FTZ R6, R0.reuse, R169 ;  /* 0x000000a900067220 */ /* 0x048fe40000410000 */
[----:B------:R-:W-:Y:S02]  /*26de0*/  FMUL.FTZ R12, R0, R161 ;  /* 0x000000a1000c7220 */ /* 0x000fe40000410000 */
[----:B----4-:R-:W-:Y:S02]  /*26df0*/  FMUL.FTZ R3, R4, R3 ;  /* 0x0000000304037220 */ /* 0x010fe40000410000 */
[C---:B------:R-:W-:Y:S02]  /*26e00*/  FMUL.FTZ R15, R0.reuse, R157 ;  /* 0x0000009d000f7220 */ /* 0x040fe40000410000 */
[C---:B------:R-:W-:Y:S02]  /*26e10*/  FMUL.FTZ R22, R0.reuse, R37 ;  /* 0x0000002500167220 */ /* 0x040fe40000410000 */
[----:B------:R-:W-:-:S02]  /*26e20*/  FMUL.FTZ R168, R0, R168 ;  /* 0x000000a800a87220 */ /* 0x000fc40000410000 */
[----:B------:R-:W-:Y:S02]  /*26e30*/  FMUL.FTZ R2, R4, R2 ;  /* 0x0000000204027220 */ /* 0x000fe40000410000 */
[----:B------:R-:W-:Y:S01]  /*26e40*/  FMUL.FTZ R164, R0, R164 ;  /* 0x000000a400a47220 */ /* 0x000fe20000410000 */
[----:B------:R-:W-:Y:S01]  /*26e50*/  F2FP.PACK_AB R6, R6, R168 ;  /* 0x000000a80606723e */ /* 0x000fe200000000ff */
[C---:B------:R-:W-:Y:S02]  /*26e60*/  FMUL.FTZ R165, R0.reuse, R165 ;  /* 0x000000a500a57220 */ /* 0x040fe40000410000 */
        /* <DEDUP_REMOVED lines=28> */
[----:B------:R-:W-:Y:S01]  /*27030*/  FMUL.FTZ R129, R0, R129 ;  /* 0x0000008100817220 */ /* 0x000fe20000410000 */
[----:B------:R-:W-:Y:S01]  /*27040*/  MOV R0, 0x3f800000 ;  /* 0x3f80000000007802 */ /* 0x000fe20000000f00 */
[C---:B------:R-:W-:Y:S02]  /*27050*/  FMUL.FTZ R21, R3.reuse, R39 ;  /* 0x0000002703157220 */ /* 0x040fe40000410000 */
[----:B------:R-:W-:Y:S02]  /*27060*/  FMUL.FTZ R39, R2, R93 ;  /* 0x0000005d02277220 */ /* 0x000fe40000410000 */
[----:B------:R-:W1:Y:S01]  /*27070*/  S2R R93, SR_TID.X ;  /* 0x00000000005d7919 */ /* 0x000e620000002100 */
[----:B------:R-:W3:Y:S01]  /*27080*/  @P0 MUFU.RCP R0, R137 ;  /* 0x0000008900000308 */ /* 0x000ee20000001000 */
[C---:B------:R-:W-:Y:S02]  /*27090*/  FMUL.FTZ R19, R3.reuse, R38 ;  /* 0x0000002603137220 */ /* 0x040fe40000410000 */
[----:B------:R-:W-:-:S02]  /*270a0*/  FMUL.FTZ R170, R3, R170 ;  /* 0x000000aa03aa7220 */ /* 0x000fc40000410000 */
        /* <DEDUP_REMOVED lines=11> */
[----:B---3--:R-:W-:Y:S01]  /*27160*/  FMUL.FTZ R0, R4, R0 ;  /* 0x0000000004007220 */ /* 0x008fe20000410000 */
[----:B------:R-:W-:Y:S01]  /*27170*/  F2FP.PACK_AB R4, R165, R164 ;  /* 0x000000a4a504723e */ /* 0x000fe200000000ff */
[----:B------:R-:W-:Y:S01]  /*27180*/  FMUL.FTZ R14, R3, R159 ;  /* 0x0000009f030e7220 */ /* 0x000fe20000410000 */
[----:B------:R-:W-:Y:S01]  /*27190*/  F2FP.PACK_AB R11, R11, R162 ;  /* 0x000000a20b0b723e */ /* 0x000fe200000000ff */
[----:B------:R-:W-:Y:S01]  /*271a0*/  FMUL.FTZ R38, R0, R95 ;  /* 0x0000005f00267220 */ /* 0x000fe20000410000 */
[----:B-1----:R-:W-:Y:S01]  /*271b0*/  SHF.R.S32.HI R95, RZ, 0x1f, R93 ;  /* 0x0000001fff5f7819 */ /* 0x002fe2000001145d */
[C---:B------:R-:W-:Y:S01]  /*271c0*/  FMUL.FTZ R27, R3.reuse, R50 ;  /* 0x00000032031b7220 */ /* 0x040fe20000410000 */
[----:B------:R-:W-:Y:S01]  /*271d0*/  F2FP.PACK_AB R14, R14, R158 ;  /* 0x0000009e0e0e723e */ /* 0x000fe200000000ff */
[C---:B------:R-:W-:Y:S02]  /*271e0*/  FMUL.FTZ R18, R3.reuse, R51 ;  /* 0x0000003303127220 */ /* 0x040fe40000410000 */
[----:B------:R-:W-:-:S02]  /*271f0*/  FMUL.FTZ R29, R3, R54 ;  /* 0x00000036031d7220 */ /* 0x000fc40000410000 */
[C---:B------:R-:W-:Y:S01]  /*27200*/  FMUL.FTZ R26, R3.reuse, R55 ;  /* 0x00000037031a7220 */ /* 0x040fe20000410000 */
[----:B------:R-:W-:Y:S01]  /*27210*/  F2FP.PACK_AB R18, R18, R27 ;  /* 0x0000001b1212723e */ /* 0x000fe200000000ff */
[----:B------:R-:W-:Y:S01]  /*27220*/  FMUL.FTZ R30, R3, R66 ;  /* 0x00000042031e7220 */ /* 0x000fe20000410000 */
[----:B------:R-:W-:Y:S01]  /*27230*/  F2FP.PACK_AB R27, R129, R128 ;  /* 0x00000080811b723e */ /* 0x000fe200000000ff */
        /* <DEDUP_REMOVED lines=20> */
[----:B------:R-:W-:Y:S02]  /*27380*/  FMUL.FTZ R131, R3, R131 ;  /* 0x0000008303837220 */ /* 0x000fe40000410000 */
        /* <DEDUP_REMOVED lines=35> */
[----:B------:R-:W-:-:S02]  /*275c0*/  FMUL.FTZ R89, R2, R89 ;  /* 0x0000005902597220 */ /* 0x000fc40000410000 */
[C---:B------:R-:W-:Y:S02]  /*275d0*/  FMUL.FTZ R92, R2.reuse, R92 ;  /* 0x0000005c025c7220 */ /* 0x040fe40000410000 */
[C---:B------:R-:W-:Y:S02]  /*275e0*/  FMUL.FTZ R104, R2.reuse, R104 ;  /* 0x0000006802687220 */ /* 0x040fe40000410000 */
        /* <DEDUP_REMOVED lines=10> */
[----:B------:R-:W-:-:S02]  /*27690*/  FMUL.FTZ R124, R2, R124 ;  /* 0x0000007c027c7220 */ /* 0x000fc40000410000 */
[----:B------:R-:W-:Y:S01]  /*276a0*/  FMUL.FTZ R65, R2, R125 ;  /* 0x0000007d02417220 */ /* 0x000fe20000410000 */
[----:B------:R-:W-:Y:S01]  /*276b0*/  LEA.HI R2, R95, R93, RZ, 0x2 ;  /* 0x0000005d5f027211 */ /* 0x000fe200078f10ff */
[C---:B------:R-:W-:Y:S01]  /*276c0*/  FMUL.FTZ R68, R0.reuse, R42 ;  /* 0x0000002a00447220 */ /* 0x040fe20000410000 */
[----:B------:R-:W-:Y:S01]  /*276d0*/  F2FP.PACK_AB R67, R67, R120 ;  /* 0x000000784343723e */ /* 0x000fe200000000ff */
[C---:B------:R-:W-:Y:S01]  /*276e0*/  FMUL.FTZ R73, R0.reuse, R46 ;  /* 0x0000002e00497220 */ /* 0x040fe20000410000 */
[----:B------:R-:W-:Y:S01]  /*276f0*/  SHF.R.S32.HI R3, RZ, 0x2, R2 ;  /* 0x00000002ff037819 */ /* 0x000fe20000011402 */
        /* <DEDUP_REMOVED lines=52> */
[----:B------:R-:W-:-:S02]  /*27a40*/  SHF.R.S32.HI R0, RZ, 0x1f, R2 ;  /* 0x0000001fff007819 */ /* 0x000fc40000011402 */
[----:B------:R-:W-:Y:S02]  /*27a50*/  F2FP.PACK_AB R66, R66, R122 ;  /* 0x0000007a4242723e */ /* 0x000fe400000000ff */
[----:B------:R-:W-:Y:S02]  /*27a60*/  LEA.HI R0, R0, R3, RZ, 0x3 ;  /* 0x0000000300007211 */ /* 0x000fe400078f18ff */
[----:B------:R-:W-:Y:S02]  /*27a70*/  F2FP.PACK_AB R64, R64, R126 ;  /* 0x0000007e4040723e */ /* 0x000fe400000000ff */
[----:B------:R-:W-:-:S04]  /*27a80*/  LOP3.LUT R0, R0, 0xfffffff8, RZ, 0xc0, !PT ;  /* 0xfffffff800007812 */ /* 0x000fc800078ec0ff */
[----:B------:R-:W-:Y:S02]  /*27a90*/  IADD3 R3, R3, -R0, RZ ;  /* 0x8000000003037210 */ /* 0x000fe40007ffe0ff */
[----:B------:R-:W-:Y:S02]  /*27aa0*/  LOP3.LUT R0, R2, 0x3ffffffc, RZ, 0xc0, !PT ;  /* 0x3ffffffc02007812 */ /* 0x000fe400078ec0ff */
[C---:B------:R-:W-:Y:S02]  /*27ab0*/  SHF.L.U32 R2, R3.reuse, 0x6, RZ ;  /* 0x0000000603027819 */ /* 0x040fe400000006ff */
[----:B------:R-:W-:Y:S02]  /*27ac0*/  IADD3 R30, -R0, R93, RZ ;  /* 0x0000005d001e7210 */ /* 0x000fe40007ffe1ff */
[----:B------:R-:W-:Y:S02]  /*27ad0*/  LOP3.LUT R0, R2, 0x1c0, RZ, 0xc0, !PT ;  /* 0x000001c002007812 */ /* 0x000fe400078ec0ff */
[----:B------:R-:W-:-:S02]  /*27ae0*/  LOP3.LUT R2, R3, 0x1, RZ, 0xc0, !PT ;  /* 0x0000000103027812 */ /* 0x000fc400078ec0ff */
[----:B------:R-:W-:Y:S02]  /*27af0*/  LEA R30, R34, R30, 0x9 ;  /* 0x0000001e221e7211 */ /* 0x000fe400078e48ff */
[----:B------:R-:W-:Y:S02]  /*27b00*/  LEA.HI R0, R0, R0, RZ, 0x1d ;  /* 0x0000000000007211 */ /* 0x000fe400078fe8ff */
[----:B------:R-:W-:Y:S02]  /*27b10*/  ISETP.NE.U32.AND P1, PT, R2, 0x1, PT ;  /* 0x000000010200780c */ /* 0x000fe40003f25070 */
[----:B------:R-:W-:Y:S02]  /*27b20*/  LEA R0, R30, R0, 0x1 ;  /* 0x000000001e007211 */ /* 0x000fe400078e08ff */
[----:B------:R-:W-:Y:S02]  /*27b30*/  F2FP.PACK_AB R34, R107, R106 ;  /* 0x0000006a6b22723e */ /* 0x000fe400000000ff */
[----:B------:R-:W-:-:S02]  /*27b40*/  SHF.L.U32 R0, R0, 0x1, RZ ;  /* 0x0000000100007819 */ /* 0x000fc400000006ff */
        /* <DEDUP_REMOVED lines=8> */
[----:B------:R-:W-:Y:S02]  /*27bd0*/  SEL R3, R3, 0xffffffe0, !P1 ;  /* 0xffffffe003037807 */ /* 0x000fe40004800000 */
[----:B--2---:R-:W-:Y:S01]  /*27be0*/  ISETP.NE.AND P1, PT, R175, -0x1, PT ;  /* 0xffffffffaf00780c */ /* 0x004fe20003f25270 */
[----:B------:R2:W-:Y:S04]  /*27bf0*/  STS [R2+0x400], R7 ;  /* 0x0004000702007388 */ /* 0x0005e80000000800 */
[----:B------:R-:W-:Y:S04]  /*27c00*/  STS [R0+0x2000], R9 ;  /* 0x0020000900007388 */ /* 0x000fe80000000800 */
[----:B------:R4:W-:Y:S01]  /*27c10*/  STS [R0+0x2400], R8 ;  /* 0x0024000800007388 */ /* 0x0009e20000000800 */
[----:B-1----:R-:W-:-:S03]  /*27c20*/  MOV R5, 0x40 ;  /* 0x0000004000057802 */ /* 0x002fc60000000f00 */
[----:B------:R-:W-:Y:S01]  /*27c30*/  STS [R2+0x2000], R10 ;  /* 0x0020000a02007388 */ /* 0x000fe20000000800 */
[----:B------:R-:W-:-:S03]  /*27c40*/  SEL R5, R5, 0xffffffc0, !P2 ;  /* 0xffffffc005057807 */ /* 0x000fc60005000000 */
[----:B------:R-:W-:Y:S01]  /*27c50*/  STS [R2+0x2400], R13 ;  /* 0x0024000d02007388 */ /* 0x000fe20000000800 */
[C---:B---3--:R-:W-:Y:S02]  /*27c60*/  IADD3 R4, R0.reuse, R3, RZ ;  /* 0x0000000300047210 */ /* 0x048fe40007ffe0ff */
[----:B------:R-:W-:Y:S02]  /*27c70*/  IADD3 R3, R3, R2, RZ ;  /* 0x0000000203037210 */ /* 0x000fe40007ffe0ff */
[-C--:B--2---:R-:W-:Y:S01]  /*27c80*/  IADD3 R7, R0, R5.reuse, RZ ;  /* 0x0000000500077210 */ /* 0x084fe20007ffe0ff */
[----:B------:R-:W-:Y:S01]  /*27c90*/  STS [R4], R12 ;  /* 0x0000000c04007388 */ /* 0x000fe20000000800 */
[----:B------:R-:W-:-:S03]  /*27ca0*/  IADD3 R6, R4, R5, RZ ;  /* 0x0000000504067210 */ /* 0x000fc60007ffe0ff */
[----:B------:R-:W-:Y:S01]  /*27cb0*/  STS [R4+0x400], R11 ;  /* 0x0004000b04007388 */ /* 0x000fe20000000800 */
[----:B----4-:R-:W-:-:S03]  /*27cc0*/  IADD3 R8, R5, R2, RZ ;  /* 0x0000000205087210 */ /* 0x010fc60007ffe0ff */
[----:B------:R-:W-:Y:S01]  /*27cd0*/  STS [R3], R15 ;  /* 0x0000000f03007388 */ /* 0x000fe20000000800 */
[----:B------:R-:W-:-:S03]  /*27ce0*/  IADD3 R5, R3, R5, RZ ;  /* 0x0000000503057210 */ /* 0x000fc60007ffe0ff */
        /* <DEDUP_REMOVED lines=35> */
[----:B-1----:R-:W-:-:S03]  /*27f20*/  MOV R2, UR6 ;  /* 0x0000000600027c02 */ /* 0x002fc60008000f00 */
        /* <DEDUP_REMOVED lines=19> */
[----:B-1----:R-:W3:Y:S01]  /*28060*/  @P1 LD.E.64 R6, [R2.64+0x88] ;  /* 0x0000880402061980 */ /* 0x002ee2000c101b00 */
[----:B------:R-:W-:-:S02]  /*28070*/  MOV R4, UR6 ;  /* 0x0000000600047c02 */ /* 0x000fc40008000f00 */
[----:B--2---:R-:W-:-:S05]  /*28080*/  MOV R5, UR7 ;  /* 0x0000000700057c02 */ /* 0x004fca0008000f00 */
[----:B------:R1:W2:Y:S04]  /*28090*/  LD.E.U16 R0, [R4.64+0x1c8] ;  /* 0x0001c80404007980 */ /* 0x0002a8000c101500 */
[----:B------:R-:W4:Y:S01]  /*280a0*/  @!P1 LD.E.64 R2, [R2.64+0x80] ;  /* 0x0000800402029980 */ /* 0x000f22000c101b00 */
[----:B------:R-:W-:Y:S02]  /*280b0*/  MOV R10, UR6 ;  /* 0x00000006000a7c02 */ /* 0x000fe40008000f00 */
[----:B------:R-:W-:Y:S01]  /*280c0*/  MOV R11, UR7 ;  /* 0x00000007000b7c02 */ /* 0x000fe20008000f00 */
[----:B------:R-:W4:Y:S01]  /*280d0*/  S2R R174, SR_CTAID.Y ;  /* 0x0000000000ae7919 */ /* 0x000f220000002600 */
[----:B------:R-:W-:Y:S02]  /*280e0*/  MOV R8, UR6 ;  /* 0x0000000600087c02 */ /* 0x000fe40008000f00 */
[----:B------:R-:W-:-:S02]  /*280f0*/  MOV R9, UR7 ;  /* 0x0000000700097c02 */ /* 0x000fc40008000f00 */
[----:B------:R-:W-:Y:S02]  /*28100*/  MOV R12, UR6 ;  /* 0x00000006000c7c02 */ /* 0x000fe40008000f00 */
[----:B------:R-:W-:Y:S01]  /*28110*/  MOV R13, UR7 ;  /* 0x00000007000d7c02 */ /* 0x000fe20008000f00 */
[----:B------:R1:W5:Y:S01]  /*28120*/  LD.E.64 R18, [R8.64+0x90] ;  /* 0x0000900408127980 */ /* 0x000362000c101b00 */
[----:B------:R-:W-:-:S03]  /*28130*/  MOV R24, 0x7f800000 ;  /* 0x7f80000000187802 */ /* 0x000fc60000000f00 */
[----:B------:R1:W5:Y:S01]  /*28140*/  LD.E.64 R16, [R12.64+0x70] ;  /* 0x000070040c107980 */ /* 0x000362000c101b00 */
[----:B------:R-:W-:Y:S01]  /*28150*/  MOV R25, 0x7f800000 ;  /* 0x7f80000000197802 */ /* 0x000fe20000000f00 */
[----:B-1----:R-:W1:Y:S08]  /*28160*/  @P4 MUFU.LG2 R9, R139 ;  /* 0x0000008b00094308 */ /* 0x002e700000000c00 */
[----:B------:R-:W-:Y:S08]  /*28170*/  @P0 MUFU.LG2 R12, R137 ;  /* 0x00000089000c0308 */ /* 0x000ff00000000c00 */
[----:B------:R-:W1:Y:S02]  /*28180*/  @P3 MUFU.LG2 R8, R138 ;  /* 0x0000008a00083308 */ /* 0x000e640000000c00 */
[----:B-1----:R-:W-:-:S04]  /*28190*/  @P4 FMUL.FTZ R9, R9, 0.69314718246459960938 ;  /* 0x3f31721809094820 */ /* 0x002fc80000410000 */
[----:B------:R-:W-:Y:S01]  /*281a0*/  @P4 FFMA.FTZ R25, R136, R135, R9 ;  /* 0x0000008788194223 */ /* 0x000fe20000010009 */
[----:B------:R-:W-:Y:S01]  /*281b0*/  BSSY B1, `(.L_x_2264) ;  /* 0x000002a000017945 */ /* 0x000fe20003800000 */
[----:B------:R-:W-:Y:S02]  /*281c0*/  MOV R21, 0x7f800000 ;  /* 0x7f80000000157802 */ /* 0x000fe40000000f00 */
[----:B------:R-:W-:Y:S02]  /*281d0*/  MOV R20, 0x7f800000 ;  /* 0x7f80000000147802 */ /* 0x000fe40000000f00 */
[----:B------:R-:W-:Y:S01]  /*281e0*/  PLOP3.LUT P4, PT, PT, PT, PT, 0x8, 0x0 ;  /* 0x000000000000781c */ /* 0x000fe20003f8e170 */
[----:B------:R-:W-:-:S04]  /*281f0*/  @P3 FMUL.FTZ R8, R8, 0.69314718246459960938 ;  /* 0x3f31721808083820 */ /* 0x000fc80000410000 */
[----:B------:R-:W-:Y:S02]  /*28200*/  @P3 FFMA.FTZ R20, R136, R134, R8 ;  /* 0x0000008688143223 */ /* 0x000fe40000010008 */
[-C--:B---3--:R-:W-:Y:S02]  /*28210*/  @P1 IMAD R14, R7, R175.reuse, RZ ;  /* 0x000000af070e1224 */ /* 0x088fe400078e02ff */
[----:B------:R-:W-:Y:S02]  /*28220*/  @P1 IMAD.WIDE.U32 R4, R6, R175, RZ ;  /* 0x000000af06041225 */ /* 0x000fe400078e00ff */
[----:B------:R1:W5:Y:S02]  /*28230*/  @!P1 LD.E.64 R6, [R10.64+0x88] ;  /* 0x000088040a069980 */ /* 0x000364000c101b00 */
[----:B-1----:R-:W1:Y:S02]  /*28240*/  @P5 MUFU.LG2 R10, R172 ;  /* 0x000000ac000a5308 */ /* 0x002e640000000c00 */
[----:B-1----:R-:W-:-:S04]  /*28250*/  @P5 FMUL.FTZ R10, R10, 0.69314718246459960938 ;  /* 0x3f3172180a0a5820 */ /* 0x002fc80000410000 */
[----:B------:R-:W-:Y:S01]  /*28260*/  @P5 FFMA.FTZ R24, R136, R132, R10 ;  /* 0x0000008488185223 */ /* 0x000fe2000001000a */
[----:B--2---:R-:W-:-:S04]  /*28270*/  PRMT R10, R0, 0x7770, RZ ;  /* 0x00007770000a7816 */ /* 0x004fc800000000ff */
[----:B------:R-:W-:Y:S02]  /*28280*/  ISETP.NE.AND P2, PT, R10, RZ, PT ;  /* 0x000000ff0a00720c */ /* 0x000fe40003f45270 */
[----:B------:R-:W-:-:S04]  /*28290*/  PRMT R10, R0, 0x7771, RZ ;  /* 0x00007771000a7816 */ /* 0x000fc800000000ff */
[----:B------:R-:W-:Y:S01]  /*282a0*/  ISETP.NE.OR P5, PT, R10, RZ, !P2 ;  /* 0x000000ff0a00720c */ /* 0x000fe200057a5670 */
[----:B----4-:R-:W-:Y:S01]  /*282b0*/  @!P1 IMAD R3, R3, R174, RZ ;  /* 0x000000ae03039224 */ /* 0x010fe200078e02ff */
[----:B------:R-:W-:Y:S01]  /*282c0*/  @!P1 SHF.R.S32.HI R11, RZ, 0x1f, R174 ;  /* 0x0000001fff0b9819 */ /* 0x000fe200000114ae */
[----:B------:R-:W-:-:S04]  /*282d0*/  @P0 FMUL.FTZ R0, R12, 0.69314718246459960938 ;  /* 0x3f3172180c000820 */ /* 0x000fc80000410000 */
[C---:B------:R-:W-:Y:S02]  /*282e0*/  @!P1 IMAD R9, R2.reuse, R11, R3 ;  /* 0x0000000b02099224 */ /* 0x040fe400078e0203 */
[----:B------:R-:W-:Y:S01]  /*282f0*/  @!P1 IMAD.WIDE.U32 R2, R2, R174, RZ ;  /* 0x000000ae02029225 */ /* 0x000fe200078e00ff */
[----:B------:R-:W-:Y:S02]  /*28300*/  @P1 IADD3 R23, R5, R14, RZ ;  /* 0x0000000e05171210 */ /* 0x000fe40007ffe0ff */
[----:B------:R-:W-:Y:S01]  /*28310*/  @P1 MOV R22, R4 ;  /* 0x0000000400161202 */ /* 0x000fe20000000f00 */
[--C-:B------:R-:W-:Y:S01]  /*28320*/  @P0 FFMA.FTZ R21, R136, R133, R0.reuse ;  /* 0x0000008588150223 */ /* 0x100fe20000010000 */
[----:B------:R-:W-:Y:S01]  /*28330*/  @!P1 IADD3 R23, R3, R9, RZ ;  /* 0x0000000903179210 */ /* 0x000fe20007ffe0ff */
[----:B------:R-:W-:Y:S01]  /*28340*/  CS2R R4, SRZ ;  /* 0x0000000000047805 */ /* 0x000fe2000001ff00 */
[----:B------:R-:W-:Y:S02]  /*28350*/  @!P1 MOV R22, R2 ;  /* 0x0000000200169202 */ /* 0x000fe40000000f00 */
[----:B------:R-:W-:Y:S01]  /*28360*/  PRMT R0, R10, 0x7610, R0 ;  /* 0x000076100a007816 */ /* 0x000fe20000000000 */
        /* <DEDUP_REMOVED lines=9> */
.L_x_2267:
[----:B------:R-:W-:Y:S05]  /*28400*/  BSYNC B0 ;  /* 0x0000000000007941 */ /* 0x000fea0003800000 */
.L_x_2266:
[----:B------:R-:W-:Y:S01]  /*28410*/  PLOP3.LUT P4, PT, PT, PT, PT, 0x80, 0x0 ;  /* 0x000000000000781c */ /* 0x000fe20003f8f070 */
[--C-:B------:R-:W-:Y:S01]  /*28420*/  IMAD.MOV.U32 R4, RZ, RZ, R175.reuse ;  /* 0x000000ffff047224 */ /* 0x100fe200078e00af */
[----:B------:R-:W-:Y:S02]  /*28430*/  SHF.R.S32.HI R5, RZ, 0x1f, R175 ;  /* 0x0000001fff057819 */ /* 0x000fe400000114af */
[----:B------:R-:W-:-:S04]  /*28440*/  PRMT R0, RZ, 0x7610, R0 ;  /* 0x00007610ff007816 */ /* 0x000fc80000000000 */
.L_x_2265:
[----:B------:R-:W-:Y:S05]  /*28450*/  BSYNC B1 ;  /* 0x0000000000017941 */ /* 0x000fea0003800000 */
.L_x_2264:
[----:B------:R-:W-:Y:S02]  /*28460*/  LOP3.LUT P0, RZ, R0, 0xff, RZ, 0xc0, !PT ;  /* 0x000000ff00ff7812 */ /* 0x000fe4000780c0ff */
[----:B------:R-:W-:Y:S02]  /*28470*/  MOV R2, UR6 ;  /* 0x0000000600027c02 */ /* 0x000fe40008000f00 */
[----:B------:R-:W-:-:S09]  /*28480*/  MOV R3, UR7 ;  /* 0x0000000700037c02 */ /* 0x000fd20008000f00 */
[----:B------:R2:W3:Y:S04]  /*28490*/  @P0 LD.E.64 R12, [R2.64+0xb0] ;  /* 0x0000b004020c0980 */ /* 0x0004e8000c101b00 */
[----:B--2---:R-:W5:Y:S01]  /*284a0*/  LD.E.64 R2, [R2.64+0xa0] ;  /* 0x0000a00402027980 */ /* 0x004f62000c101b00 */
[----:B------:R-:W-:Y:S01]  /*284b0*/  @P0 MOV R8, 0x1 ;  /* 0x0000000100080802 */ /* 0x000fe20000000f00 */
        /* <DEDUP_REMOVED lines=11> */
.L_x_2268:
[----:B------:R-:W-:Y:S01]  /*28570*/  WARPSYNC 0xffffffff ;  /* 0xffffffff00007948 */ /* 0x000fe20003800000 */
[----:B------:R-:W-:Y:S01]  /*28580*/  BAR.SYNC.DEFER_BLOCKING 0x0 ;  /* 0x0000000000007b1d */ /* 0x000fe20000010000 */
[----:B------:R-:W-:Y:S01]  /*28590*/  LOP3.LUT R9, R92, 0xffffffe0, RZ, 0xc0, !PT ;  /* 0xffffffe05c097812 */ /* 0x000fe200078ec0ff */
[----:B------:R-:W-:-:S04]  /*285a0*/  IMAD R8, R174, R8, RZ ;  /* 0x00000008ae087224 */ /* 0x000fc800078e02ff */
[----:B------:R-:W2:Y:S01]  /*285b0*/  S2R R27, SR_CTAID.X ;  /* 0x00000000001b7919 */ /* 0x000ea20000002500 */
[----:B------:R-:W-:Y:S01]  /*285c0*/  IMAD.IADD R9, R93, 0x1, -R9 ;  /* 0x000000015d097824 */ /* 0x000fe200078e0a09 */
[----:B------:R-:W-:Y:S01]  /*285d0*/  SEL R8, R8, RZ, !P4 ;  /* 0x000000ff08087207 */ /* 0x000fe20006000000 */
[----:B------:R-:W-:Y:S01]  /*285e0*/  BSSY B0, `(.L_x_2269) ;  /* 0x0000049000007945 */ /* 0x000fe20003800000 */
[----:B------:R-:W3:Y:S02]  /*285f0*/  S2R R26, SR_CTAID.Z ;  /* 0x00000000001a7919 */ /* 0x000ee40000002700 */
[----:B------:R-:W-:Y:S02]  /*28600*/  LOP3.LUT P2, RZ, R9, 0x3, RZ, 0xc0, !PT ;  /* 0x0000000309ff7812 */ /* 0x000fe4000784c0ff */
[----:B------:R4:W1:Y:S04]  /*28610*/  LDS.128 R32, [R220] ;  /* 0x00000000dc207984 */ /* 0x0008680000000c00 */
[----:B------:R4:W1:Y:S01]  /*28620*/  LDS.128 R40, [R220+0x800] ;  /* 0x00080000dc287984 */ /* 0x0008620000000c00 */
[----:B--2---:R-:W-:-:S03]  /*28630*/  IMAD R10, R27, R12, RZ ;  /* 0x0000000c1b0a7224 */ /* 0x004fc600078e02ff */
[----:B------:R4:W2:Y:S01]  /*28640*/  LDS.128 R48, [R220+0x1000] ;  /* 0x00100000dc307984 */ /* 0x0008a20000000c00 */
[----:B---3--:R-:W-:-:S03]  /*28650*/  IMAD R8, R26, R0, R8 ;  /* 0x000000001a087224 */ /* 0x008fc600078e0208 */
[----:B------:R4:W3:Y:S01]  /*28660*/  LDS.128 R56, [R220+0x1800] ;  /* 0x00180000dc387984 */ /* 0x0008e20000000c00 */
[----:B------:R-:W-:-:S03]  /*28670*/  IMAD.SHL.U32 R0, R10, 0x80, RZ ;  /* 0x000000800a007824 */ /* 0x000fc600078e00ff */
        /* <DEDUP_REMOVED lines=17> */
[----:B--23--:R-:W2:Y:S04]  /*28790*/  LDL.LU R11, [R1+0x134] ;  /* 0x00013400010b7983 */ /* 0x00cea80000300800 */
[----:B------:R-:W3:Y:S02]  /*287a0*/  S2R R8, SR_TID.X ;  /* 0x0000000000087919 */ /* 0x000ee40000002100 */
        /* <DEDUP_REMOVED lines=13> */
[C---:B------:R-:W-:Y:S02]  /*28880*/  IADD3 R5, R0.reuse, 0x8, RZ ;  /* 0x0000000800057810 */ /* 0x040fe40007ffe0ff */
[C---:B------:R-:W-:Y:S02]  /*28890*/  IADD3 R4, R0.reuse, 0x40, RZ ;  /* 0x0000004000047810 */ /* 0x040fe40007ffe0ff */
[C---:B------:R-:W-:Y:S02]  /*288a0*/  IADD3 R8, R0.reuse, 0x48, RZ ;  /* 0x0000004800087810 */ /* 0x040fe40007ffe0ff */
[-C--:B--2---:R-:W-:Y:S02]  /*288b0*/  ISETP.GE.AND P6, PT, R0, R11.reuse, PT ;  /* 0x0000000b0000720c */ /* 0x084fe40003fc6270 */
[-C--:B------:R-:W-:Y:S02]  /*288c0*/  ISETP.GE.AND P5, PT, R5, R11.reuse, PT ;  /* 0x0000000b0500720c */ /* 0x080fe40003fa6270 */
[----:B------:R-:W-:-:S02]  /*288d0*/  ISETP.GE.AND P4, PT, R4, R11, PT ;  /* 0x0000000b0400720c */ /* 0x000fc40003f86270 */
[----:B------:R-:W-:-:S07]  /*288e0*/  ISETP.GE.AND P3, PT, R8, R11, PT ;  /* 0x0000000b0800720c */ /* 0x000fce0003f66270 */
[-C--:B------:R-:W-:Y:S02]  /*288f0*/  @!P6 IMAD R0, R0, R12.reuse, RZ ;  /* 0x0000000c0000e224 */ /* 0x080fe400078e02ff */
[-C--:B------:R-:W-:Y:S02]  /*28900*/  @!P5 IMAD R5, R5, R12.reuse, RZ ;  /* 0x0000000c0505d224 */ /* 0x080fe400078e02ff */
[----:B------:R-:W-:Y:S01]  /*28910*/  @!P4 IMAD R15, R4, R12, RZ ;  /* 0x0000000c040fc224 */ /* 0x000fe200078e02ff */
[----:B------:R-:W-:Y:S01]  /*28920*/  @!P6 IADD3 R9, P0, R0, R14, RZ ;  /* 0x0000000e0009e210 */ /* 0x000fe20007f1e0ff */
[----:B------:R-:W-:-:S03]  /*28930*/  @!P3 IMAD R4, R8, R12, RZ ;  /* 0x0000000c0804b224 */ /* 0x000fc600078e02ff */
[----:B------:R-:W-:Y:S02]  /*28940*/  @!P6 LEA.HI.X.SX32 R11, R0, R13, 0x1, P0 ;  /* 0x0000000d000be211 */ /* 0x000fe400000f0eff */
[----:B-----5:R-:W-:Y:S02]  /*28950*/  @!P6 LEA R10, P0, R9, R2, 0x2 ;  /* 0x00000002090ae211 */ /* 0x020fe400078010ff */
[-C--:B------:R-:W-:Y:S02]  /*28960*/  @!P5 IADD3 R0, P2, R5, R14.reuse, RZ ;  /* 0x0000000e0500d210 */ /* 0x080fe40007f5e0ff */
[----:B------:R-:W-:Y:S02]  /*28970*/  @!P6 LEA.HI.X R11, R9, R3, R11, 0x2, P0 ;  /* 0x00000003090be211 */ /* 0x000fe400000f140b */
[-C--:B------:R-:W-:Y:S02]  /*28980*/  @!P4 IADD3 R12, P1, R15, R14.reuse, RZ ;  /* 0x0000000e0f0cc210 */ /* 0x080fe40007f3e0ff */
[----:B------:R-:W-:Y:S01]  /*28990*/  @!P3 IADD3 R14, P0, R4, R14, RZ ;  /* 0x0000000e040eb210 */ /* 0x000fe20007f1e0ff */
[----:B------:R2:W-:Y:S01]  /*289a0*/  @!P6 ST.E [R10.64], R24 ;  /* 0x000000180a00e985 */ /* 0x0005e2000c101904 */
[----:B------:R-:W-:-:S02]  /*289b0*/  @!P5 LEA.HI.X.SX32 R5, R5, R13, 0x1, P2 ;  /* 0x0000000d0505d211 */ /* 0x000fc400010f0eff */
[-C--:B------:R-:W-:Y:S02]  /*289c0*/  @!P4 LEA.HI.X.SX32 R15, R15, R13.reuse, 0x1, P1 ;  /* 0x0000000d0f0fc211 */ /* 0x080fe400008f0eff */
[-C--:B------:R-:W-:Y:S02]  /*289d0*/  @!P5 LEA R8, P2, R0, R2.reuse, 0x2 ;  /* 0x000000020008d211 */ /* 0x080fe400078410ff */
[----:B------:R-:W-:Y:S02]  /*289e0*/  @!P3 LEA.HI.X.SX32 R13, R4, R13, 0x1, P0 ;  /* 0x0000000d040db211 */ /* 0x000fe400000f0eff */
[-C--:B------:R-:W-:Y:S02]  /*289f0*/  @!P4 LEA R4, P1, R12, R2.reuse, 0x2 ;  /* 0x000000020c04c211 */ /* 0x080fe400078210ff */
[----:B------:R-:W-:Y:S02]  /*28a00*/  @!P3 LEA R2, P0, R14, R2, 0x2 ;  /* 0x000000020e02b211 */ /* 0x000fe400078010ff */
[----:B------:R-:W-:-:S02]  /*28a10*/  @!P5 LEA.HI.X R9, R0, R3, R5, 0x2, P2 ;  /* 0x000000030009d211 */ /* 0x000fc400010f1405 */
[-C--:B------:R-:W-:Y:S02]  /*28a20*/  @!P4 LEA.HI.X R5, R12, R3.reuse, R15, 0x2, P1 ;  /* 0x000000030c05c211 */ /* 0x080fe400008f140f */
[----:B------:R-:W-:Y:S01]  /*28a30*/  @!P3 LEA.HI.X R3, R14, R3, R13, 0x2, P0 ;  /* 0x000000030e03b211 */ /* 0x000fe200000f140d */
[----:B------:R2:W-:Y:S04]  /*28a40*/  @!P5 ST.E [R8.64], R25 ;  /* 0x000000190800d985 */ /* 0x0005e8000c101904 */
[----:B------:R2:W-:Y:S04]  /*28a50*/  @!P4 ST.E [R4.64], R20 ;  /* 0x000000140400c985 */ /* 0x0005e8000c101904 */
[----:B------:R2:W-:Y:S02]  /*28a60*/  @!P3 ST.E [R2.64], R21 ;  /* 0x000000150200b985 */ /* 0x0005e4000c101904 */
.L_x_2270:
[----:B--23--:R-:W-:Y:S05]  /*28a70*/  BSYNC B0 ;  /* 0x0000000000007941 */ /* 0x00cfea0003800000 */
.L_x_2269:
[----:B------:R-:W2:Y:S04]  /*28a80*/  LDL.LU R4, [R1+0x138] ;  /* 0x0001380001047983 */ /* 0x000ea80000300800 */
[----:B------:R-:W3:Y:S04]  /*28a90*/  LDL R21, [R1+0xd0] ;  /* 0x0000d00001157983 */ /* 0x000ee80000100800 */
[----:B------:R4:W5:Y:S04]  /*28aa0*/  LDL.64 R24, [R1+0xe8] ;  /* 0x0000e80001187983 */ /* 0x0009680000100a00 */
[----:B------:R4:W5:Y:S02]  /*28ab0*/  LDL R20, [R1+0x13c] ;  /* 0x00013c0001147983 */ /* 0x0009640000100800 */
[----:B-----5:R-:W-:-:S02]  /*28ac0*/  IMAD.U32 R2, RZ, RZ, UR6 ;  /* 0x00000006ff027e24 */ /* 0x020fc4000f8e00ff */
[----:B------:R-:W-:Y:S01]  /*28ad0*/  IMAD.U32 R3, RZ, RZ, UR7 ;  /* 0x00000007ff037e24 */ /* 0x000fe2000f8e00ff */
[----:B------:R-:W-:-:S04]  /*28ae0*/  LEA.HI R14, R95, R93, RZ, 0x3 ;  /* 0x0000005d5f0e7211 */ /* 0x000fc800078f18ff */
[----:B------:R3:W5:Y:S01]  /*28af0*/  LD.E R12, [R2.64+0xc0] ;  /* 0x0000c004020c7980 */ /* 0x000762000c101900 */
[----:B------:R-:W-:Y:S01]  /*28b00*/  SHF.R.S32.HI R5, RZ, 0x1f, R26 ;  /* 0x0000001fff057819 */ /* 0x000fe2000001141a */
[----:B------:R-:W-:Y:S01]  /*28b10*/  BSSY B0, `(.L_x_2271) ;  /* 0x0000017000007945 */ /* 0x000fe20003800000 */
[----:B--2---:R-:W-:Y:S01]  /*28b20*/  IMAD R15, R27, -0x80, R4 ;  /* 0xffffff801b0f7824 */ /* 0x004fe200078e0204 */
[----:B---3--:R-:W-:Y:S02]  /*28b30*/  IADD3 R2, P0, R21, R22, RZ ;  /* 0x0000001615027210 */ /* 0x008fe40007f1e0ff */
[----:B------:R-:W-:-:S04]  /*28b40*/  SHF.R.S32.HI R0, RZ, 0x1f, R21 ;  /* 0x0000001fff007819 */ /* 0x000fc80000011415 */
[----:B------:R-:W-:Y:S02]  /*28b50*/  IADD3.X R3, R0, R23, RZ, P0, !PT ;  /* 0x0000001700037210 */ /* 0x000fe400007fe4ff */
[----:B------:R-:W-:-:S04]  /*28b60*/  SHF.R.S32.HI R0, RZ, 0x3, R14 ;  /* 0x00000003ff007819 */ /* 0x000fc8000001140e */
[----:B------:R-:W-:Y:S01]  /*28b70*/  ISETP.GE.AND P0, PT, R0, R15, PT ;  /* 0x0000000f0000720c */ /* 0x000fe20003f06270 */
[-C--:B------:R-:W-:Y:S02]  /*28b80*/  IMAD R4, R19, R26.reuse, RZ ;  /* 0x0000001a13047224 */ /* 0x080fe400078e02ff */
[----:B------:R-:W-:-:S04]  /*28b90*/  IMAD.WIDE.U32 R10, R18, R26, R2 ;  /* 0x0000001a120a7225 */ /* 0x000fc800078e0002 */
[----:B------:R-:W-:-:S04]  /*28ba0*/  IMAD R4, R18, R5, R4 ;  /* 0x0000000512047224 */ /* 0x000fc800078e0204 */
[----:B------:R-:W-:Y:S02]  /*28bb0*/  IMAD.IADD R9, R11, 0x1, R4 ;  /* 0x000000010b097824 */ /* 0x000fe400078e0204 */
[----:B------:R-:W-:Y:S05]  /*28bc0*/  @P0 BRA `(.L_x_2272) ;  /* 0x000000b000000947 */ /* 0x000fea0003800000 */
[----:B----4-:R-:W-:Y:S01]  /*28bd0*/  IMAD R0, R25, R6, RZ ;  /* 0x0000000619007224 */ /* 0x010fe200078e02ff */
[-C--:B-----5:R-:W-:Y:S01]  /*28be0*/  ISETP.GE.AND P2, PT, R21, R12.reuse, PT ;  /* 0x0000000c1500720c */ /* 0x0a0fe20003f46270 */
[----:B------:R-:W-:Y:S01]  /*28bf0*/  IMAD.MOV.U32 R8, RZ, RZ, R10 ;  /* 0x000000ffff087224 */ /* 0x000fe200078e000a */
[----:B------:R-:W-:Y:S01]  /*28c00*/  ISETP.GE.AND P1, PT, R20, R12, PT ;  /* 0x0000000c1400720c */ /* 0x000fe20003f26270 */
[C---:B------:R-:W-:Y:S02]  /*28c10*/  IMAD R0, R24.reuse, R7, R0 ;  /* 0x0000000718007224 */ /* 0x040fe400078e0200 */
[----:B------:R-:W-:-:S05]  /*28c20*/  IMAD.WIDE.U32 R4, R24, R6, R8 ;  /* 0x0000000618047225 */ /* 0x000fca00078e0008 */
[----:B------:R-:W-:Y:S02]  /*28c30*/  IADD3 R0, R5, R0, RZ ;  /* 0x0000000005007210 */ /* 0x000fe40007ffe0ff */
[----:B------:R-:W-:-:S04]  /*28c40*/  LEA R2, P0, R4, R16, 0x1 ;  /* 0x0000001004027211 */ /* 0x000fc800078008ff */
[----:B------:R-:W-:-:S05]  /*28c50*/  LEA.HI.X R3, R4, R17, R0, 0x1, P0 ;  /* 0x0000001104037211 */ /* 0x000fca00000f0c00 */
[----:B-1----:R1:W-:Y:S04]  /*28c60*/  @!P2 ST.E.128 [R2.64], R32 ;  /* 0x000000200200a985 */ /* 0x0023e8000c101d04 */
[----:B------:R1:W-:Y:S02]  /*28c70*/  @!P1 ST.E.128 [R2.64+0x80], R28 ;  /* 0x0000801c02009985 */ /* 0x0003e4000c101d04 */
.L_x_2272:
[----:B----4-:R-:W-:Y:S05]  /*28c80*/  BSYNC B0 ;  /* 0x0000000000007941 */ /* 0x010fea0003800000 */
.L_x_2271:
[----:B------:R-:W-:Y:S01]  /*28c90*/  LEA.HI.SX32 R0, R14, 0x10, 0x1d ;  /* 0x000000100e007811 */ /* 0x000fe200078feaff */
[----:B------:R-:W-:Y:S03]  /*28ca0*/  BSSY B0, `(.L_x_2273) ;  /* 0x0000011000007945 */ /* 0x000fe60003800000 */
[----:B------:R-:W-:-:S13]  /*28cb0*/  ISETP.GE.AND P0, PT, R0, R15, PT ;  /* 0x0000000f0000720c */ /* 0x000fda0003f06270 */
[----:B------:R-:W-:Y:S05]  /*28cc0*/  @P0 BRA `(.L_x_2274) ;  /* 0x000000e000000947 */ /* 0x000fea0003800000 */
[----:B------:R-:W-:Y:S02]  /*28cd0*/  IADD3 R0, P0, R24, 0x10, RZ ;  /* 0x0000001018007810 */ /* 0x000fe40007f1e0ff */
[----:B-1----:R-:W-:Y:S02]  /*28ce0*/  MOV R3, R9 ;  /* 0x0000000900037202 */ /* 0x002fe40000000f00 */
[-C--:B-----5:R-:W-:Y:S01]  /*28cf0*/  ISETP.GE.AND P1, PT, R21, R12.reuse, PT ;  /* 0x0000000c1500720c */ /* 0x0a0fe20003f26270 */
[----:B------:R-:W-:Y:S01]  /*28d00*/  IMAD.X R2, RZ, RZ, R25, P0 ;  /* 0x000000ffff027224 */ /* 0x000fe200000e0619 */
[----:B------:R-:W-:-:S03]  /*28d10*/  ISETP.GE.AND P0, PT, R20, R12, PT ;  /* 0x0000000c1400720c */ /* 0x000fc60003f06270 */
[----:B------:R-:W-:Y:S02]  /*28d20*/  IMAD R13, R2, R6, RZ ;  /* 0x00000006020d7224 */ /* 0x000fe400078e02ff */
[----:B------:R-:W-:-:S04]  /*28d30*/  IMAD.MOV.U32 R2, RZ, RZ, R10 ;  /* 0x000000ffff027224 */ /* 0x000fc800078e000a */
[----:B------:R-:W-:-:S04]  /*28d40*/  IMAD.WIDE.U32 R4, R6, R0, R2 ;  /* 0x0000000006047225 */ /* 0x000fc800078e0002 */
[----:B------:R-:W-:Y:S01]  /*28d50*/  IMAD R0, R7, R0, R13 ;  /* 0x0000000007007224 */ /* 0x000fe200078e020d */
[----:B------:R-:W-:-:S03]  /*28d60*/  LEA R2, P2, R4, R16, 0x1 ;  /* 0x0000001004027211 */ /* 0x000fc600078408ff */
[----:B------:R-:W-:-:S05]  /*28d70*/  IMAD.IADD R0, R5, 0x1, R0 ;  /* 0x0000000105007824 */ /* 0x000fca00078e0200 */
[----:B------:R-:W-:-:S05]  /*28d80*/  LEA.HI.X R3, R4, R17, R0, 0x1, P2 ;  /* 0x0000001104037211 */ /* 0x000fca00010f0c00 */
[----:B------:R1:W-:Y:S04]  /*28d90*/  @!P1 ST.E.128 [R2.64], R40 ;  /* 0x0000002802009985 */ /* 0x0003e8000c101d04 */
[----:B------:R1:W-:Y:S02]  /*28da0*/  @!P0 ST.E.128 [R2.64+0x80], R36 ;  /* 0x0000802402008985 */ /* 0x0003e4000c101d04 */
.L_x_2274:
[----:B------:R-:W-:Y:S05]  /*28db0*/  BSYNC B0 ;  /* 0x0000000000007941 */ /* 0x000fea0003800000 */
.L_x_2273:
        /* <DEDUP_REMOVED lines=18> */
.L_x_2276:
[----:B------:R-:W-:Y:S05]  /*28ee0*/  BSYNC B0 ;  /* 0x0000000000007941 */ /* 0x000fea0003800000 */
.L_x_2275:
        /* <DEDUP_REMOVED lines=18> */
.L_x_2278:
[----:B------:R-:W-:Y:S05]  /*29010*/  BSYNC B0 ;  /* 0x0000000000007941 */ /* 0x000fea0003800000 */
.L_x_2277:
        /* <DEDUP_REMOVED lines=18> */
.L_x_2280:
[----:B------:R-:W-:Y:S05]  /*29140*/  BSYNC B0 ;  /* 0x0000000000007941 */ /* 0x000fea0003800000 */
.L_x_2279:
        /* <DEDUP_REMOVED lines=18> */
.L_x_2282:
[----:B------:R-:W-:Y:S05]  /*29270*/  BSYNC B0 ;  /* 0x0000000000007941 */ /* 0x000fea0003800000 */
.L_x_2281:
        /* <DEDUP_REMOVED lines=18> */
.L_x_2284:
[----:B------:R-:W-:Y:S05]  /*293a0*/  BSYNC B0 ;  /* 0x0000000000007941 */ /* 0x000fea0003800000 */
.L_x_2283:
[----:B------:R-:W-:Y:S01]  /*293b0*/  LEA.HI.SX32 R0, R14, 0x70, 0x1d ;  /* 0x000000700e007811 */ /* 0x000fe200078feaff */
[----:B-1----:R-:W-:Y:S01]  /*293c0*/  IMAD.MOV.U32 R3, RZ, RZ, 0x0 ;  /* 0x00000000ff037424 */ /* 0x002fe200078e00ff */
[----:B------:R-:W-:Y:S02]  /*293d0*/  MOV R13, 0x70 ;  /* 0x00000070000d7802 */ /* 0x000fe40000000f00 */
[----:B------:R-:W-:-:S03]  /*293e0*/  ISETP.GE.AND P0, PT, R0, R15, PT ;  /* 0x0000000f0000720c */ /* 0x000fc60003f06270 */
[----:B------:R-:W-:-:S10]  /*293f0*/  IMAD.MOV.U32 R2, RZ, RZ, R13 ;  /* 0x000000ffff027224 */ /* 0x000fd400078e000d */
[----:B------:R-:W-:Y:S05]  /*29400*/  @P0 RET.REL.NODEC R2 `(_ZN5flash16flash_fwd_kernelI23Flash_fwd_kernel_traitsILi128ELi128ELi32ELi4ELb0ELb0EN7cutlass6half_tE19Flash_kernel_traitsILi128ELi128ELi32ELi4ES3_EELb1ELb0ELb1ELb1ELb0ELb0ELb0ELb1EEEvNS_16Flash_fwd_paramsE) ;  /* 0xfffd6bf002000950 */ /* 0x000fea0003c3ffff */
[----:B------:R-:W-:Y:S02]  /*29410*/  IADD3 R0, P0, R24, 0x70, RZ ;  /* 0x0000007018007810 */ /* 0x000fe40007f1e0ff */
[----:B------:R-:W-:-:S03]  /*29420*/  MOV R3, R9 ;  /* 0x0000000900037202 */ /* 0x000fc60000000f00 */
[----:B------:R-:W-:Y:S01]  /*29430*/  IMAD.X R2, RZ, RZ, R25, P0 ;  /* 0x000000ffff027224 */ /* 0x000fe200000e0619 */
[----:B-----5:R-:W-:-:S03]  /*29440*/  ISETP.GE.AND P0, PT, R21, R12, PT ;  /* 0x0000000c1500720c */ /* 0x020fc60003f06270 */
[----:B------:R-:W-:Y:S02]  /*29450*/  IMAD R8, R2, R6, RZ ;  /* 0x0000000602087224 */ /* 0x000fe400078e02ff */
[----:B------:R-:W-:-:S04]  /*29460*/  IMAD.MOV.U32 R2, RZ, RZ, R10 ;  /* 0x000000ffff027224 */ /* 0x000fc800078e000a */
[----:B------:R-:W-:-:S04]  /*29470*/  IMAD.WIDE.U32 R4, R6, R0, R2 ;  /* 0x0000000006047225 */ /* 0x000fc800078e0002 */
[----:B------:R-:W-:Y:S01]  /*29480*/  IMAD R0, R7, R0, R8 ;  /* 0x0000000007007224 */ /* 0x000fe200078e0208 */
[----:B------:R-:W-:-:S03]  /*29490*/  LEA R2, P1, R4, R16, 0x1 ;  /* 0x0000001004027211 */ /* 0x000fc600078208ff */
[----:B------:R-:W-:Y:S02]  /*294a0*/  IMAD.IADD R0, R5, 0x1, R0 ;  /* 0x0000000105007824 */ /* 0x000fe400078e0200 */
[----:B------:R-:W-:-:S03]  /*294b0*/  IMAD.MOV.U32 R5, RZ, RZ, 0x0 ;  /* 0x00000000ff057424 */ /* 0x000fc600078e00ff */
[----:B------:R-:W-:Y:S02]  /*294c0*/  LEA.HI.X R3, R4, R17, R0, 0x1, P1 ;  /* 0x0000001104037211 */ /* 0x000fe400008f0c00 */
[----:B------:R-:W-:-:S03]  /*294d0*/  MOV R4, R13 ;  /* 0x0000000d00047202 */ /* 0x000fc60000000f00 */
[----:B------:R1:W-:Y:S01]  /*294e0*/  @!P0 ST.E.128 [R2.64], R88 ;  /* 0x0000005802008985 */ /* 0x0003e2000c101d04 */
[----:B------:R-:W-:-:S13]  /*294f0*/  ISETP.GE.AND P0, PT, R20, R12, PT ;  /* 0x0000000c1400720c */ /* 0x000fda0003f06270 */
[----:B------:R-:W-:Y:S05]  /*29500*/  @P0 RET.REL.NODEC R4 `(_ZN5flash16flash_fwd_kernelI23Flash_fwd_kernel_traitsILi128ELi128ELi32ELi4ELb0ELb0EN7cutlass6half_tE19Flash_kernel_traitsILi128ELi128ELi32ELi4ES3_EELb1ELb0ELb1ELb1ELb0ELb0ELb0ELb1EEEvNS_16Flash_fwd_paramsE) ;  /* 0xfffd6af004000950 */ /* 0x000fea0003c3ffff */
[----:B------:R2:W-:Y:S02]  /*29510*/  ST.E.128 [R2.64+0x80], R84 ;  /* 0x0000805402007985 */ /* 0x0005e4000c101d04 */
[----:B-12---:R-:W-:Y:S02]  /*29520*/  MOV R2, R13 ;  /* 0x0000000d00027202 */ /* 0x006fe40000000f00 */
[----:B------:R-:W-:-:S04]  /*29530*/  MOV R3, 0x0 ;  /* 0x0000000000037802 */ /* 0x000fc80000000f00 */
[----:B------:R-:W-:Y:S05]  /*29540*/  RET.REL.NODEC R2 `(_ZN5flash16flash_fwd_kernelI23Flash_fwd_kernel_traitsILi128ELi128ELi32ELi4ELb0ELb0EN7cutlass6half_tE19Flash_kernel_traitsILi128ELi128ELi32ELi4ES3_EELb1ELb0ELb1ELb1ELb0ELb0ELb0ELb1EEEvNS_16Flash_fwd_paramsE) ;  /* 0xfffd6ab002007950 */ /* 0x000fea0003c3ffff */
.L_x_2262:
[----:B------:R2:W5:Y:S01]  /*29550*/  LDL R0, [R1+0xa0] ;  /* 0x0000a00001007983 */ /* 0x0005620000100800 */
[----:B------:R-:W-:Y:S02]  /*29560*/  MOV R3, 0x2 ;  /* 0x0000000200037802 */ /* 0x000fe40000000f00 */
[----:B------:R-:W-:Y:S02]  /*29570*/  MOV R2, 0x29590 ;  /* 0x0002959000027802 */ /* 0x000fe40000000f00 */
[----:B-12--5:R-:W-:Y:S05]  /*29580*/  CALL.REL.NOINC `($__internal_0_$__cuda_sm70_shflsync_bfly_p) ;  /* 0x0000027000007944 */ /* 0x026fea0003c00000 */
[----:B------:R-:W-:Y:S01]  /*29590*/  MOV R5, R9 ;  /* 0x0000000900057202 */ /* 0x000fe20000000f00 */
[----:B------:R-:W-:Y:S05]  /*295a0*/  BRA `(.L_x_2285) ;  /* 0xffffd62000007947 */ /* 0x000fea000383ffff */
.L_x_2263:
[----:B------:R-:W-:Y:S01]  /*295b0*/  IMAD.MOV.U32 R0, RZ, RZ, R5 ;  /* 0x000000ffff007224 */ /* 0x000fe200078e0005 */
[----:B------:R-:W-:Y:S02]  /*295c0*/  MOV R3, 0x1 ;  /* 0x0000000100037802 */ /* 0x000fe40000000f00 */
[----:B------:R-:W-:Y:S02]  /*295d0*/  MOV R2, 0x295f0 ;  /* 0x000295f000027802 */ /* 0x000fe40000000f00 */
[----:B-----5:R-:W-:Y:S05]  /*295e0*/  CALL.REL.NOINC `($__internal_0_$__cuda_sm70_shflsync_bfly_p) ;  /* 0x0000021000007944 */ /* 0x020fea0003c00000 */
[----:B------:R1:W5:Y:S01]  /*295f0*/  LDL R0, [R1+0x74] ;  /* 0x0000740001007983 */ /* 0x0003620000100800 */
[----:B------:R-:W-:Y:S01]  /*29600*/  FADD.FTZ R172, R5, R9 ;  /* 0x0000000905ac7221 */ /* 0x000fe20000010000 */
[----:B------:R-:W-:Y:S02]  /*29610*/  MOV R3, 0x2 ;  /* 0x0000000200037802 */ /* 0x000fe40000000f00 */
[----:B------:R-:W-:-:S02]  /*29620*/  MOV R2, 0x29640 ;  /* 0x0002964000027802 */ /* 0x000fc40000000f00 */
[----:B-1---5:R-:W-:Y:S05]  /*29630*/  CALL.REL.NOINC `($__internal_0_$__cuda_sm70_shflsync_bfly_p) ;  /* 0x000001c000007944 */ /* 0x022fea0003c00000 */
[----:B------:R-:W2:Y:S01]  /*29640*/  LDL.LU R0, [R1+0x74] ;  /* 0x0000740001007983 */ /* 0x000ea20000300800 */
[----:B------:R-:W-:-:S02]  /*29650*/  MOV R3, 0x1 ;  /* 0x0000000100037802 */ /* 0x000fc40000000f00 */
[----:B------:R-:W-:Y:S01]  /*29660*/  MOV R2, 0x29690 ;  /* 0x0002969000027802 */ /* 0x000fe20000000f00 */
[----:B--2---:R-:W-:Y:S02]  /*29670*/  FADD.FTZ R0, R0, R9 ;  /* 0x0000000900007221 */ /* 0x004fe40000010000 */
[----:B------:R-:W-:Y:S05]  /*29680*/  CALL.REL.NOINC `($__internal_0_$__cuda_sm70_shflsync_bfly_p) ;  /* 0x0000017000007944 */ /* 0x000fea0003c00000 */
[----:B------:R-:W-:Y:S02]  /*29690*/  FADD.FTZ R139, R0, R9 ;  /* 0x00000009008b7221 */ /* 0x000fe40000010000 */
[----:B------:R1:W5:Y:S01]  /*296a0*/  LDL R0, [R1+0x70] ;  /* 0x0000700001007983 */ /* 0x0003620000100800 */
[----:B------:R-:W-:Y:S02]  /*296b0*/  MOV R3, 0x2 ;  /* 0x0000000200037802 */ /* 0x000fe40000000f00 */
[----:B------:R-:W-:Y:S02]  /*296c0*/  MOV R2, 0x296e0 ;  /* 0x000296e000027802 */ /* 0x000fe40000000f00 */
[----:B-1---5:R-:W-:Y:S05]  /*296d0*/  CALL.REL.NOINC `($__internal_0_$__cuda_sm70_shflsync_bfly_p) ;  /* 0x0000012000007944 */ /* 0x022fea0003c00000 */
[----:B------:R-:W2:Y:S01]  /*296e0*/  LDL.LU R0, [R1+0x70] ;  /* 0x0000700001007983 */ /* 0x000ea20000300800 */
[----:B------:R-:W-:Y:S02]  /*296f0*/  MOV R3, 0x1 ;  /* 0x0000000100037802 */ /* 0x000fe40000000f00 */
[----:B------:R-:W-:Y:S01]  /*29700*/  MOV R2, 0x29740 ;  /* 0x0002974000027802 */ /* 0x000fe20000000f00 */
[----:B--2---:R-:W-:-:S05]  /*29710*/  FADD.FTZ R138, R0, R9 ;  /* 0x00000009008a7221 */ /* 0x004fca0000010000 */
[----:B------:R-:W-:Y:S02]  /*29720*/  MOV R0, R138 ;  /* 0x0000008a00007202 */ /* 0x000fe40000000f00 */
[----:B------:R-:W-:Y:S05]  /*29730*/  CALL.REL.NOINC `($__internal_0_$__cuda_sm70_shflsync_bfly_p) ;  /* 0x000000c000007944 */ /* 0x000fea0003c00000 */
[----:B------:R1:W5:Y:S01]  /*29740*/  LDL R0, [R1+0x68] ;  /* 0x0000680001007983 */ /* 0x0003620000100800 */
[----:B------:R-:W-:Y:S01]  /*29750*/  FADD.FTZ R138, R138, R9 ;  /* 0x000000098a8a7221 */ /* 0x000fe20000010000 */
        /* <DEDUP_REMOVED lines=9> */
[----:B------:R-:W-:Y:S05]  /*297f0*/  BRA `(.L_x_2286) ;  /* 0xffffd50000007947 */ /* 0x000fea000383ffff */
        .weak           $__internal_0_$__cuda_sm70_shflsync_bfly_p
        .type           $__internal_0_$__cuda_sm70_shflsync_bfly_p,@function
        .size           $__internal_0_$__cuda_sm70_shflsync_bfly_p,(.L_x_2371 - $__internal_0_$__cuda_sm70_shflsync_bfly_p)
$__internal_0_$__cuda_sm70_shflsync_bfly_p:
[----:B------:R-:W-:Y:S04]  /*29800*/  WARPSYNC R7 ;  /* 0x0000000700007348 */ /* 0x000fe80003800000 */
[----:B------:R1:W2:Y:S02]  /*29810*/  SHFL.BFLY PT, R9, R0, R3, R8 ;  /* 0x0c00000300097389 */ /* 0x0002a400000e0008 */
[----:B-1----:R-:W-:-:S04]  /*29820*/  MOV R3, 0x0 ;  /* 0x0000000000037802 */ /* 0x002fc80000000f00 */
[----:B--2---:R-:W-:Y:S05]  /*29830*/  RET.REL.NODEC R2 `(_ZN5flash16flash_fwd_kernelI23Flash_fwd_kernel_traitsILi128ELi128ELi32ELi4ELb0ELb0EN7cutlass6half_tE19Flash_kernel_traitsILi128ELi128ELi32ELi4ES3_EELb1ELb0ELb1ELb1ELb0ELb0ELb0ELb1EEEvNS_16Flash_fwd_paramsE) ;  /* 0xfffd67c002007950 */ /* 0x004fea0003c3ffff */
.L_x_2287:
        /* <DEDUP_REMOVED lines=12> */
.L_x_2371:


//--------------------- .text._ZN5flash16flash_fwd_kernelI23Flash_fwd_kernel_traitsILi128ELi128ELi32ELi4ELb0ELb0EN7cutlass6half_tE19Flash_kernel_traitsILi128ELi128ELi32ELi4ES3_EELb0ELb0ELb1ELb1ELb0ELb0ELb1ELb0EEEvNS_16Flash_fwd_paramsE --------------------------
	.section	.text._ZN5flash16flash_fwd_kernelI23Flash_fwd_kernel_traitsILi128ELi128ELi32ELi4ELb0ELb0EN7cutlass6half_tE19Flash_kernel_traitsILi128ELi128ELi32ELi4ES3_EELb0ELb0ELb1ELb1ELb0ELb0ELb1ELb0EEEvNS_16Flash_fwd_paramsE,"ax",@progbits
	.sectioninfo	@"SHI_REGISTERS=255"
	.align	128
        .global         _ZN5flash16flash_fwd_kernelI23Flash_fwd_kernel_traitsILi128ELi128ELi32ELi4ELb0ELb0EN7cutlass6half_tE19Flash_kernel_traitsILi128ELi128ELi32ELi4ES3_EELb0ELb0ELb1ELb1ELb0ELb0ELb1ELb0EEEvNS_16Flash_fwd_paramsE
        .type           _ZN5flash16flash_fwd_kernelI23Flash_fwd_kernel_traitsILi128ELi128ELi32ELi4ELb0ELb0EN7cutlass6half_tE19Flash_kernel_traitsILi128ELi128ELi32ELi4ES3_EELb0ELb0ELb1ELb1ELb0ELb0ELb1ELb0EEEvNS_16Flash_fwd_paramsE,@function
        .size           _ZN5flash16flash_fwd_kernelI23Flash_fwd_kernel_traitsILi128ELi128ELi32ELi4ELb0ELb0EN7cutlass6half_tE19Flash_kernel_traitsILi128ELi128ELi32ELi4ES3_EELb0ELb0ELb1ELb1ELb0ELb0ELb1ELb0EEEvNS_16Flash_fwd_paramsE,(.L_x_2410 - _ZN5flash16flash_fwd_kernelI23Flash_fwd_kernel_traitsILi128ELi128ELi32ELi4ELb0ELb0EN7cutlass6half_tE19Flash_kernel_traitsILi128ELi128ELi32ELi4ES3_EELb0ELb0ELb1ELb1ELb0ELb0ELb1ELb0EEEvNS_16Flash_fwd_paramsE)
        .other          _ZN5flash16flash_fwd_kernelI23Flash_fwd_kernel_traitsILi128ELi128ELi32ELi4ELb0ELb0EN7cutlass6half_tE19Flash_kernel_traitsILi128ELi128ELi32ELi4ES3_EELb0ELb0ELb1ELb1ELb0ELb0ELb1ELb0EEEvNS_16Flash_fwd_paramsE,@"STO_CUDA_ENTRY STV_DEFAULT"
_ZN5flash16flash_fwd_kernelI23Flash_fwd_kernel_traitsILi128ELi128ELi32ELi4ELb0ELb0EN7cutlass6half_tE19Flash_kernel_traitsILi128ELi128ELi32ELi4ES3_EELb0ELb0ELb1ELb1ELb0ELb0ELb1ELb0EEEvNS_16Flash_fwd_paramsE:
.text._ZN5flash16flash_fwd_kernelI23Flash_fwd_kernel_traitsILi128ELi128ELi32ELi4ELb0ELb0EN7cutlass6half_tE19Flash_kernel_traitsILi128ELi128ELi32ELi4ES3_EELb0ELb0ELb1ELb1ELb0ELb0ELb1ELb0EEEvNS_16Flash_fwd_paramsE:
        /* <DEDUP_REMOVED lines=56> */
.L_x_2288:
[----:B------:R-:W-:Y:S02]  /*0380*/  ULDC UR6, c[0x0][0x218] ;  /* 0x0000860000067ab9 */ /* 0x000fe40000000800 */
.L_x_2289:
        /* <DEDUP_REMOVED lines=120> */
.L_x_2292:
[----:B------:R-:W-:Y:S05]  /*0b10*/  BSYNC B0 ;  /* 0x0000000000007941 */ /* 0x000fea0003800000 */
.L_x_2291:
        /* <DEDUP_REMOVED lines=18> */
.L_x_2294:
[----:B------:R-:W-:Y:S05]  /*0c40*/  BSYNC B0 ;  /* 0x0000000000007941 */ /* 0x000fea0003800000 */
.L_x_2293:
        /* <DEDUP_REMOVED lines=18> */
.L_x_2296:
[----:B------:R-:W-:Y:S05]  /*0d70*/  BSYNC B0 ;  /* 0x0000000000007941 */ /* 0x000fea0003800000 */
.L_x_2295:
        /* <DEDUP_REMOVED lines=18> */
.L_x_2298:
[----:B------:R-:W-:Y:S05]  /*0ea0*/  BSYNC B0 ;  /* 0x0000000000007941 */ /* 0x000fea0003800000 */
.L_x_2297:
        /* <DEDUP_REMOVED lines=18> */
.L_x_2300:
[----:B------:R-:W-:Y:S05]  /*0fd0*/  BSYNC B0 ;  /* 0x0000000000007941 */ /* 0x000fea0003800000 */
.L_x_2299:
        /* <DEDUP_REMOVED lines=18> */
.L_x_2302:
[----:B------:R-:W-:Y:S05]  /*1100*/  BSYNC B0 ;  /* 0x0000000000007941 */ /* 0x000fea0003800000 */
.L_x_2301:
        /* <DEDUP_REMOVED lines=18> */
.L_x_2304:
[----:B------:R-:W-:Y:S05]  /*1230*/  BSYNC B0 ;  /* 0x0000000000007941 */ /* 0x000fea0003800000 */
.L_x_2303:
        /* <DEDUP_REMOVED lines=18> */
.L_x_2306:
[----:B------:R-:W-:Y:S05]  /*1360*/  BSYNC B0 ;  /* 0x0000000000007941 */ /* 0x000fea0003800000 */
.L_x_2305:
        /* <DEDUP_REMOVED lines=67> */
.L_x_2290:
        /* <DEDUP_REMOVED lines=33> */
.L_x_2307:
        /* <DEDUP_REMOVED lines=45> */
.L_x_2308:
        /* <DEDUP_REMOVED lines=96> */
.L_x_2310:
[----:B------:R-:W-:Y:S05]  /*2280*/  BSYNC B0 ;  /* 0x0000000000007941 */ /* 0x000fea0003800000 */
.L_x_2309:
        /* <DEDUP_REMOVED lines=29> */
.L_x_2312:
[----:B------:R-:W-:Y:S05]  /*2460*/  BSYNC B0 ;  /* 0x0000000000007941 */ /* 0x000fea0003800000 */
.L_x_2311:
        /* <DEDUP_REMOVED lines=29> */
.L_x_2314:
[----:B------:R-:W-:Y:S05]  /*2640*/  BSYNC B0 ;  /* 0x0000000000007941 */ /* 0x000fea0003800000 */
.L_x_2313:
        /* <DEDUP_REMOVED lines=29> */
.L_x_2316:
[----:B------:R-:W-:Y:S05]  /*2820*/  BSYNC B0 ;  /* 0x0000000000007941 */ /* 0x000fea0003800000 */
.L_x_2315:
        /* <DEDUP_REMOVED lines=29> */
.L_x_2318:
[----:B------:R-:W-:Y:S05]  /*2a00*/  BSYNC B0 ;  /* 0x0000000000007941 */ /* 0x000fea0003800000 */
.L_x_2317:
        /* <DEDUP_REMOVED lines=29> */
.L_x_2320:
[----:B------:R-:W-:Y:S05]  /*2be0*/  BSYNC B0 ;  /* 0x0000000000007941 */ /* 0x000fea0003800000 */
.L_x_2319:
        /* <DEDUP_REMOVED lines=30> */
.L_x_2322:
[----:B------:R-:W-:Y:S05]  /*2dd0*/  BSYNC B0 ;  /* 0x0000000000007941 */ /* 0x000fea0003800000 */
.L_x_2321:
        /* <DEDUP_REMOVED lines=34> */
.L_x_2324:
[----:B------:R-:W-:Y:S05]  /*3000*/  BSYNC B0 ;  /* 0x0000000000007941 */ /* 0x000fea0003800000 */
.L_x_2323:
        /* <DEDUP_REMOVED lines=32> */
.L_x_2326:
[----:B------:R-:W-:Y:S05]  /*3210*/  BSYNC B0 ;  /* 0x0000000000007941 */ /* 0x000fea0003800000 */
.L_x_2325:
        /* <DEDUP_REMOVED lines=25> */
.L_x_2328:
[----:B------:R-:W-:Y:S05]  /*33b0*/  BSYNC B0 ;  /* 0x0000000000007941 */ /* 0x000fea0003800000 */
.L_x_2327:
        /* <DEDUP_REMOVED lines=67> */
.L_x_2330:
[----:B-1----:R-:W-:Y:S05]  /*37f0*/  BSYNC B0 ;  /* 0x0000000000007941 */ /* 0x002fea0003800000 */
.L_x_2329:
        /* <DEDUP_REMOVED lines=27> */
.L_x_2332:
[----:B------:R-:W-:Y:S05]  /*39b0*/  BSYNC B0 ;  /* 0x0000000000007941 */ /* 0x000fea0003800000 */
.L_x_2331:
        /* <DEDUP_REMOVED lines=29> */
[----:B------:R-:W-:Y:S01]  /*3b90*/  IMAD.IADD R72, R74, 0x1, R5 ;  /* 0x000000014a487824 */ /* 0x000fe200078e0205 */
[----:B------:R-:W-:Y:S01]  /*3ba0*/  LDSM.16.M88.4 R16, [R212+0x8000] ;  /* 0x00800000d410783b */ /* 0x000fe20000000200 */
[----:B------:R-:W-:Y:S01]  /*3bb0*/  IADD3 R2, R212, 0x8000, RZ ;  /* 0x00008000d4027810 */ /* 0x000fe20007ffe0ff */
[--C-:B------:R-:W-:Y:S01]  /*3bc0*/  IMAD R216, R4, 0x2, R214.reuse ;  /* 0x0000000204d87824 */ /* 0x100fe200078e02d6 */
[----:B------:R-:W-:Y:S01]  /*3bd0*/  IADD3 R223, R212, 0x8020, RZ ;  /* 0x00008020d4df7810 */ /* 0x000fe20007ffe0ff */
[----:B------:R-:W2:Y:S01]  /*3be0*/  LDSM.16.M88.4 R8, [R214+0x2000] ;  /* 0x00200000d608783b */ /* 0x000ea20000000200 */
[----:B------:R-:W-:Y:S01]  /*3bf0*/  @P1 IADD3 R223, R2, -0x20, RZ ;  /* 0xffffffe002df1810 */ /* 0x000fe20007ffe0ff */
[----:B------:R-:W-:Y:S01]  /*3c00*/  IMAD.MOV.U32 R2, RZ, RZ, 0x40 ;  /* 0x00000040ff027424 */ /* 0x000fe200078e00ff */
[----:B------:R-:W-:Y:S01]  /*3c10*/  IADD3 R230, R72, UR4, RZ ;  /* 0x0000000448e67c10 */ /* 0x000fe2000fffe0ff */
[----:B------:R-:W3:Y:S01]  /*3c20*/  LDSM.16.M88.4 R20, [R214] ;  /* 0x00000000d614783b */ /* 0x000ee20000000200 */
[----:B------:R-:W-:Y:S01]  /*3c30*/  IMAD R222, R0, 0x2, R214 ;  /* 0x0000000200de7824 */ /* 0x000fe200078e02d6 */
[----:B------:R-:W-:Y:S01]  /*3c40*/  IADD3 R102, R72, 0x8, RZ ;  /* 0x0000000848667810 */ /* 0x000fe20007ffe0ff */
[----:B------:R-:W-:Y:S01]  /*3c50*/  IMAD R220, R0, 0x2, R216 ;  /* 0x0000000200dc7824 */ /* 0x000fe200078e02d8 */
[----:B------:R-:W5:Y:S01]  /*3c60*/  LDSM.16.M88.4 R32, [R212+0x8800] ;  /* 0x00880000d420783b */ /* 0x000f620000000200 */
[----:B------:R-:W-:Y:S01]  /*3c70*/  SEL R2, R2, 0xffffffc0, !P2 ;  /* 0xffffffc002027807 */ /* 0x000fe20005000000 */
[----:B------:R-:W-:Y:S01]  /*3c80*/  IMAD.U32 R3, RZ, RZ, UR17 ;  /* 0x00000011ff037e24 */ /* 0x000fe2000f8e00ff */
[----:B------:R-:W-:Y:S01]  /*3c90*/  IADD3 R229, R102, UR4, RZ ;  /* 0x0000000466e57c10 */ /* 0x000fe2000fffe0ff */
[----:B------:R-:W-:Y:S01]  /*3ca0*/  LDSM.16.M88.4 R28, [R223] ;  /* 0x00000000df1c783b */ /* 0x000fe20000000200 */
[----:B------:R-:W-:Y:S01]  /*3cb0*/  IADD3 R101, R72, 0x40, RZ ;  /* 0x0000004048657810 */ /* 0x000fe20007ffe0ff */
[----:B------:R-:W-:Y:S01]  /*3cc0*/  IMAD.IADD R221, R212, 0x1, R2 ;  /* 0x00000001d4dd7824 */ /* 0x000fe200078e0202 */
[----:B------:R-:W-:Y:S01]  /*3cd0*/  IADD3 R100, R72, 0x48, RZ ;  /* 0x0000004848647810 */ /* 0x000fe20007ffe0ff */
[----:B------:R-:W1:Y:S01]  /*3ce0*/  LDSM.16.M88.4 R12, [R216+0x2000] ;  /* 0x00200000d80c783b */ /* 0x000e620000000200 */
[----:B------:R-:W-:Y:S01]  /*3cf0*/  IMAD.IADD R219, R2, 0x1, R223 ;  /* 0x0000000102db7824 */ /* 0x000fe200078e02df */
[----:B------:R-:W-:Y:S01]  /*3d00*/  IADD3 R228, R101, UR4, RZ ;  /* 0x0000000465e47c10 */ /* 0x000fe2000fffe0ff */
[----:B------:R-:W-:Y:S01]  /*3d10*/  IMAD R7, R3, 0x20, R73 ;  /* 0x0000002003077824 */ /* 0x000fe200078e0249 */
[----:B------:R-:W4:Y:S01]  /*3d20*/  LDSM.16.M88.4 R24, [R223+0x800] ;  /* 0x00080000df18783b */ /* 0x000f220000000200 */
[----:B------:R-:W-:Y:S01]  /*3d30*/  IADD3 R235, R100, UR4, RZ ;  /* 0x0000000464eb7c10 */ /* 0x000fe2000fffe0ff */
[----:B------:R-:W-:Y:S01]  /*3d40*/  ULDC UR4, c[0x0][0x2e8] ;  /* 0x0000ba0000047ab9 */ /* 0x000fe20000000800 */
[C---:B------:R-:W-:Y:S01]  /*3d50*/  IMAD.IADD R3, R230.reuse, 0x1, -R7 ;  /* 0x00000001e6037824 */ /* 0x040fe200078e0a07 */
[----:B------:R-:W-:Y:S01]  /*3d60*/  LDSM.16.M88.4 R60, [R221+0x8800] ;  /* 0x00880000dd3c783b */ /* 0x000fe20000000200 */
[C---:B------:R-:W-:Y:S01]  /*3d70*/  IADD3 R73, R7.reuse, 0x1, RZ ;  /* 0x0000000107497810 */ /* 0x040fe20007ffe0ff */
[----:B------:R-:W-:Y:S01]  /*3d80*/  UIADD3 UR4, UR22, UR4, URZ ;  /* 0x0000000416047290 */ /* 0x000fe2000fffe03f */
[C---:B------:R-:W-:Y:S01]  /*3d90*/  IADD3 R74, R7.reuse, 0x8, RZ ;  /* 0x00000008074a7810 */ /* 0x040fe20007ffe0ff */
[----:B------:R-:W-:Y:S01]  /*3da0*/  LDSM.16.M88.4 R44, [R221+0x8000] ;  /* 0x00800000dd2c783b */ /* 0x000fe20000000200 */
[----:B------:R-:W-:Y:S01]  /*3db0*/  IABS R3, R3 ;  /* 0x0000000300037213 */ /* 0x000fe20000000000 */
[C---:B------:R-:W-:Y:S01]  /*3dc0*/  IMAD.IADD R6, R230.reuse, 0x1, -R73 ;  /* 0x00000001e6067824 */ /* 0x040fe200078e0a49 */
[C---:B------:R-:W-:Y:S01]  /*3dd0*/  IADD3 R84, R7.reuse, 0x9, RZ ;  /* 0x0000000907547810 */ /* 0x040fe20007ffe0ff */
[----:B------:R-:W-:Y:S01]  /*3de0*/  IMAD.IADD R2, R230, 0x1, -R74 ;  /* 0x00000001e6027824 */ /* 0x000fe200078e0a4a */
[----:B------:R-:W-:Y:S01]  /*3df0*/  IADD3 R75, R7, 0x10, RZ ;  /* 0x00000010074b7810 */ /* 0x000fe20007ffe0ff */
[----:B------:R-:W-:Y:S01]  /*3e00*/  IMAD.MOV.U32 R5, RZ, RZ, R3 ;  /* 0x000000ffff057224 */ /* 0x000fe200078e0003 */
[----:B------:R-:W-:-:S02]  /*3e10*/  IABS R3, R6 ;  /* 0x0000000600037213 */ /* 0x000fc40000000000 */
[----:B------:R-:W-:Y:S01]  /*3e20*/  IABS R2, R2 ;  /* 0x0000000200027213 */ /* 0x000fe20000000000 */
[----:B------:R5:W-:Y:S01]  /*3e30*/  I2F R126, R5 ;  /* 0x00000005007e7306 */ /* 0x000be20000201400 */
[C---:B------:R-:W-:Y:S01]  /*3e40*/  IADD3 R85, R7.reuse, 0x11, RZ ;  /* 0x0000001107557810 */ /* 0x040fe20007ffe0ff */
[-C--:B--2---:R-:W-:Y:S01]  /*3e50*/  HMMA.16816.F32 R36, R8, R16.reuse, RZ ;  /* 0x000000100824723c */ /* 0x084fe200000018ff */
[C---:B------:R-:W-:Y:S02]  /*3e60*/  IADD3 R86, R7.reuse, 0x18, RZ ;  /* 0x0000001807567810 */ /* 0x040fe40007ffe0ff */
[----:B------:R-:W-:Y:S02]  /*3e70*/  IADD3 R87, R7, 0x19, RZ ;  /* 0x0000001907577810 */ /* 0x000fe40007ffe0ff */
[C---:B------:R-:W-:Y:S01]  /*3e80*/  IADD3 R226, R223.reuse, 0x800, RZ ;  /* 0x00000800dfe27810 */ /* 0x040fe20007ffe0ff */
[----:B------:R2:W-:Y:S01]  /*3e90*/  I2F R127, R3 ;  /* 0x00000003007f7306 */ /* 0x0005e20000201400 */
[C---:B------:R-:W-:Y:S01]  /*3ea0*/  IADD3 R225, R223.reuse, 0x1000, RZ ;  /* 0x00001000dfe17810 */ /* 0x040fe20007ffe0ff */
[----:B---3--:R-:W-:Y:S01]  /*3eb0*/  HMMA.16816.F32 R68, R20, R16, RZ ;  /* 0x000000101444723c */ /* 0x008fe200000018ff */
[----:B------:R-:W-:Y:S01]  /*3ec0*/  IADD3 R224, R223, 0x1800, RZ ;  /* 0x00001800dfe07810 */ /* 0x000fe20007ffe0ff */
[----:B-----5:R-:W-:-:S06]  /*3ed0*/  IMAD.IADD R5, R230, 0x1, -R84 ;  /* 0x00000001e6057824 */ /* 0x020fcc00078e0a54 */
[----:B------:R-:W-:Y:S01]  /*3ee0*/  HMMA.16816.F32 R56, R8, R18, RZ ;  /* 0x000000120838723c */ /* 0x000fe200000018ff */
[----:B--2---:R-:W-:Y:S01]  /*3ef0*/  IMAD.MOV.U32 R3, RZ, RZ, R2 ;  /* 0x000000ffff037224 */ /* 0x004fe200078e0002 */
[----:B------:R-:W-:-:S06]  /*3f00*/  IABS R2, R5 ;  /* 0x0000000500027213 */ /* 0x000fcc0000000000 */
[----:B------:R-:W-:Y:S01]  /*3f10*/  HMMA.16816.F32 R64, R20, R18, RZ ;  /* 0x000000121440723c */ /* 0x000fe200000018ff */
[----:B------:R-:W2:Y:S01]  /*3f20*/  LDSM.16.M88.4 R16, [R216] ;  /* 0x00000000d810783b */ /* 0x000ea20000000200 */
[C---:B------:R-:W-:Y:S01]  /*3f30*/  IMAD.IADD R5, R230.reuse, 0x1, -R75 ;  /* 0x00000001e6057824 */ /* 0x040fe200078e0a4b */
[----:B------:R3:W-:Y:S05]  /*3f40*/  I2F R129, R3 ;  /* 0x0000000300817306 */ /* 0x0007ea0000201400 */
[C---:B------:R-:W-:Y:S08]  /*3f50*/  HMMA.16816.F32 R40, R8.reuse, R32, RZ ;  /* 0x000000200828723c */ /* 0x040ff000000018ff */
[----:B------:R-:W-:Y:S01]  /*3f60*/  HMMA.16816.F32 R48, R8, R34, RZ ;  /* 0x000000220830723c */ /* 0x000fe200000018ff */
[----:B------:R-:W5:Y:S01]  /*3f70*/  LDSM.16.M88.4 R8, [R222+0x2000] ;  /* 0x00200000de08783b */ /* 0x000f620000000200 */
[----:B---3--:R-:W-:Y:S01]  /*3f80*/  IMAD.MOV.U32 R3, RZ, RZ, R2 ;  /* 0x000000ffff037224 */ /* 0x008fe200078e0002 */
[----:B------:R-:W-:Y:S01]  /*3f90*/  IABS R2, R5 ;  /* 0x0000000500027213 */ /* 0x000fe20000000000 */
[----:B------:R-:W-:-:S02]  /*3fa0*/  IMAD.IADD R5, R230, 0x1, -R85 ;  /* 0x00000001e6057824 */ /* 0x000fc400078e0a55 */
[----:B------:R3:W-:Y:S02]  /*3fb0*/  I2F R130, R3 ;  /* 0x0000000300827306 */ /* 0x0007e40000201400 */
[C---:B------:R-:W-:Y:S08]  /*3fc0*/  HMMA.16816.F32 R52, R20.reuse, R32, RZ ;  /* 0x000000201434723c */ /* 0x040ff000000018ff */
[----:B------:R-:W-:Y:S01]  /*3fd0*/  HMMA.16816.F32 R20, R20, R34, RZ ;  /* 0x000000221414723c */ /* 0x000fe200000018ff */
[----:B---3--:R-:W-:-:S07]  /*3fe0*/  IMAD.MOV.U32 R3, RZ, RZ, R2 ;  /* 0x000000ffff037224 */ /* 0x008fce00078e0002 */
[C---:B-1----:R-:W-:Y:S01]  /*3ff0*/  HMMA.16816.F32 R32, R12.reuse, R28, R36 ;  /* 0x0000001c0c20723c */ /* 0x042fe20000001824 */
[----:B------:R-:W-:Y:S01]  /*4000*/  IABS R2, R5 ;  /* 0x0000000500027213 */ /* 0x000fe20000000000 */
[----:B------:R-:W-:Y:S01]  /*4010*/  IMAD.IADD R5, R229, 0x1, -R7 ;  /* 0x00000001e5057824 */ /* 0x000fe200078e0a07 */
[----:B------:R1:W-:Y:S05]  /*4020*/  I2F R131, R3 ;  /* 0x0000000300837306 */ /* 0x0003ea0000201400 */
[C---:B----4-:R-:W-:Y:S03]  /*4030*/  HMMA.16816.F32 R36, R12.reuse, R24, R40 ;  /* 0x000000180c24723c */ /* 0x050fe60000001828 */
[----:B------:R3:W-:Y:S05]  /*4040*/  I2F R132, R2 ;  /* 0x0000000200847306 */ /* 0x0007ea0000201400 */
[----:B------:R-:W-:Y:S01]  /*4050*/  HMMA.16816.F32 R40, R12, R30, R56 ;  /* 0x0000001e0c28723c */ /* 0x000fe20000001838 */
[----:B-1----:R-:W-:-:S07]  /*4060*/  IMAD.IADD R3, R230, 0x1, -R86 ;  /* 0x00000001e6037824 */ /* 0x002fce00078e0a56 */
[----:B------:R-:W-:Y:S01]  /*4070*/  HMMA.16816.F32 R12, R12, R26, R48 ;  /* 0x0000001a0c0c723c */ /* 0x000fe20000001830 */
[----:B------:R-:W-:Y:S01]  /*4080*/  IABS R3, R3 ;  /* 0x0000000300037213 */ /* 0x000fe20000000000 */
[----:B---3--:R-:W-:-:S03]  /*4090*/  IMAD.IADD R2, R230, 0x1, -R87 ;  /* 0x00000001e6027824 */ /* 0x008fc600078e0a57 */
[----:B------:R1:W-:Y:S03]  /*40a0*/  I2F R133, R3 ;  /* 0x0000000300857306 */ /* 0x0003e60000201400 */
[----:B--2---:R-:W-:Y:S01]  /*40b0*/  HMMA.16816.F32 R56, R16, R28, R68 ;  /* 0x0000001c1038723c */ /* 0x004fe20000001844 */
[----:B------:R-:W-:-:S07]  /*40c0*/  IABS R2, R2 ;  /* 0x0000000200027213 */ /* 0x000fce0000000000 */
[----:B------:R-:W-:Y:S01]  /*40d0*/  HMMA.16816.F32 R68, R16, R24, R52 ;  /* 0x000000181044723c */ /* 0x000fe20000001834 */
[----:B-1----:R-:W-:Y:S01]  /*40e0*/  IMAD.MOV.U32 R3, RZ, RZ, R2 ;  /* 0x000000ffff037224 */ /* 0x002fe200078e0002 */
[----:B------:R-:W-:Y:S01]  /*40f0*/  IABS R2, R5 ;  /* 0x0000000500027213 */ /* 0x000fe20000000000 */
[----:B------:R-:W-:-:S05]  /*4100*/  IMAD.IADD R5, R228, 0x1, -R7 ;  /* 0x00000001e4057824 */ /* 0x000fca00078e0a07 */
[C---:B------:R-:W-:Y:S01]  /*4110*/  HMMA.16816.F32 R52, R16.reuse, R26, R20 ;  /* 0x0000001a1034723c */ /* 0x040fe20000001814 */
[----:B------:R-:W1:Y:S01]  /*4120*/  LDSM.16.M88.4 R20, [R222] ;  /* 0x00000000de14783b */ /* 0x000e620000000200 */
[----:B------:R2:W-:Y:S03]  /*4130*/  I2F R134, R3 ;  /* 0x0000000300867306 */ /* 0x0005e60000201400 */
[----:B------:R-:W-:Y:S03]  /*4140*/  LDSM.16.M88.4 R24, [R219+0x800] ;  /* 0x00080000db18783b */ /* 0x000fe60000000200 */
[----:B------:R-:W-:Y:S01]  /*4150*/  HMMA.16816.F32 R48, R16, R30, R64 ;  /* 0x0000001e1030723c */ /* 0x000fe20000001840 */
[----:B------:R-:W-:Y:S04]  /*4160*/  LDSM.16.M88.4 R28, [R219] ;  /* 0x00000000db1c783b */ /* 0x000fe80000000200 */
[----:B------:R-:W-:Y:S03]  /*4170*/  LDSM.16.M88.4 R16, [R220] ;  /* 0x00000000dc10783b */ /* 0x000fe60000000200 */
[----:B-----5:R-:W-:Y:S01]  /*4180*/  HMMA.16816.F32 R76, R8, R62, R12 ;  /* 0x0000003e084c723c */ /* 0x020fe2000000180c */
[----:B------:R-:W3:Y:S01]  /*4190*/  LDSM.16.M88.4 R12, [R220+0x2000] ;  /* 0x00200000dc0c783b */ /* 0x000ee20000000200 */
[----:B--2---:R-:W-:Y:S01]  /*41a0*/  IMAD.MOV.U32 R3, RZ, RZ, R2 ;  /* 0x000000ffff037224 */ /* 0x004fe200078e0002 */
[----:B------:R-:W-:Y:S01]  /*41b0*/  IABS R2, R5 ;  /* 0x0000000500027213 */ /* 0x000fe20000000000 */
[----:B------:R-:W-:-:S02]  /*41c0*/  IMAD.IADD R5, R228, 0x1, -R73 ;  /* 0x00000001e4057824 */ /* 0x000fc400078e0a49 */
[----:B------:R2:W-:Y:S02]  /*41d0*/  I2F R117, R3 ;  /* 0x0000000300757306 */ /* 0x0005e40000201400 */
[C---:B------:R-:W-:Y:S06]  /*41e0*/  HMMA.16816.F32 R64, R8.reuse, R44, R32 ;  /* 0x0000002c0840723c */ /* 0x040fec0000001820 */
[----:B------:R4:W-:Y:S02]  /*41f0*/  I2F R123, R2 ;  /* 0x00000002007b7306 */ /* 0x0009e40000201400 */
[----:B------:R-:W-:Y:S01]  /*4200*/  HMMA.16816.F32 R32, R8, R46, R40 ;  /* 0x0000002e0820723c */ /* 0x000fe20000001828 */
[----:B--2---:R-:W-:-:S07]  /*4210*/  IMAD.IADD R3, R235, 0x1, -R7 ;  /* 0x00000001eb037824 */ /* 0x004fce00078e0a07 */
[----:B------:R-:W-:Y:S01]  /*4220*/  HMMA.16816.F32 R80, R8, R60, R36 ;  /* 0x0000003c0850723c */ /* 0x000fe20000001824 */
[----:B------:R-:W-:Y:S01]  /*4230*/  LDSM.16.M88.4 R8, [R214+0x6000] ;  /* 0x00600000d608783b */ /* 0x000fe20000000200 */
[----:B------:R-:W-:Y:S01]  /*4240*/  IABS R3, R3 ;  /* 0x0000000300037213 */ /* 0x000fe20000000000 */
[----:B----4-:R-:W-:-:S03]  /*4250*/  IMAD.IADD R2, R229, 0x1, -R73 ;  /* 0x00000001e5027824 */ /* 0x010fc600078e0a49 */
[----:B------:R2:W-:Y:S02]  /*4260*/  I2F R121, R3 ;  /* 0x0000000300797306 */ /* 0x0005e40000201400 */
[----:B-1----:R-:W-:Y:S01]  /*4270*/  HMMA.16816.F32 R56, R20, R44, R56 ;  /* 0x0000002c1438723c */ /* 0x002fe20000001838 */
[----:B------:R-:W-:-:S07]  /*4280*/  IABS R2, R2 ;  /* 0x0000000200027213 */ /* 0x000fce0000000000 */
[----:B------:R-:W-:Y:S01]  /*4290*/  HMMA.16816.F32 R40, R20, R60, R68 ;  /* 0x0000003c1428723c */ /* 0x000fe20000001844 */
[----:B--2---:R-:W-:-:S07]  /*42a0*/  IMAD.MOV.U32 R3, RZ, RZ, R2 ;  /* 0x000000ffff037224 */ /* 0x004fce00078e0002 */
[C---:B------:R-:W-:Y:S01]  /*42b0*/  HMMA.16816.F32 R36, R20.reuse, R62, R52 ;  /* 0x0000003e1424723c */ /* 0x040fe20000001834 */
[----:B------:R-:W-:Y:S01]  /*42c0*/  IABS R2, R5 ;  /* 0x0000000500027213 */ /* 0x000fe20000000000 */
[C---:B------:R-:W-:Y:S01]  /*42d0*/  IMAD.IADD R5, R235.reuse, 0x1, -R73 ;  /* 0x00000001eb057824 */ /* 0x040fe200078e0a49 */
[----:B------:R1:W-:Y:S05]  /*42e0*/  I2F R122, R3 ;  /* 0x00000003007a7306 */ /* 0x0003ea0000201400 */
[----:B------:R-:W-:Y:S01]  /*42f0*/  HMMA.16816.F32 R48, R20, R46, R48 ;  /* 0x0000002e1430723c */ /* 0x000fe20000001830 */
[----:B------:R-:W-:Y:S07]  /*4300*/  LDSM.16.M88.4 R20, [R214+0x4000] ;  /* 0x00400000d614783b */ /* 0x000fee0000000200 */
[----:B---3--:R-:W-:Y:S01]  /*4310*/  HMMA.16816.F32 R60, R12, R30, R32 ;  /* 0x0000001e0c3c723c */ /* 0x008fe20000001820 */
[----:B------:R-:W2:Y:S01]  /*4320*/  LDSM.16.M88.4 R32, [R212+0x9000] ;  /* 0x00900000d420783b */ /* 0x000ea20000000200 */
[----:B-1----:R-:W-:Y:S01]  /*4330*/  IMAD.MOV.U32 R3, RZ, RZ, R2 ;  /* 0x000000ffff037224 */ /* 0x002fe200078e0002 */
[----:B------:R-:W-:Y:S01]  /*4340*/  IABS R2, R5 ;  /* 0x0000000500027213 */ /* 0x000fe20000000000 */
[----:B------:R-:W-:-:S02]  /*4350*/  IMAD.IADD R5, R235, 0x1, -R74 ;  /* 0x00000001eb057824 */ /* 0x000fc400078e0a4a */
[----:B------:R1:W-:Y:S02]  /*4360*/  I2F R120, R3 ;  /* 0x0000000300787306 */ /* 0x0003e40000201400 */
[C---:B------:R-:W-:Y:S01]  /*4370*/  HMMA.16816.F32 R52, R12.reuse, R28, R64 ;  /* 0x0000001c0c34723c */ /* 0x040fe20000001840 */
[----:B------:R-:W-:Y:S05]  /*4380*/  LDSM.16.M88.4 R64, [R221+0x9000] ;  /* 0x00900000dd40783b */ /* 0x000fea0000000200 */
[----:B------:R3:W-:Y:S02]  /*4390*/  I2F R116, R2 ;  /* 0x0000000200747306 */ /* 0x0007e40000201400 */
[----:B------:R-:W-:Y:S01]  /*43a0*/  HMMA.16816.F32 R44, R12, R24, R80 ;  /* 0x000000180c2c723c */ /* 0x000fe20000001850 */
[----:B-1----:R-:W-:-:S07]  /*43b0*/  IMAD.IADD R3, R229, 0x1, -R74 ;  /* 0x00000001e5037824 */ /* 0x002fce00078e0a4a */
[----:B------:R-:W-:Y:S01]  /*43c0*/  HMMA.16816.F32 R76, R12, R26, R76 ;  /* 0x0000001a0c4c723c */ /* 0x000fe2000000184c */
[----:B------:R-:W-:Y:S01]  /*43d0*/  IABS R3, R3 ;  /* 0x0000000300037213 */ /* 0x000fe20000000000 */
[----:B---3--:R-:W-:-:S06]  /*43e0*/  IMAD.IADD R2, R228, 0x1, -R74 ;  /* 0x00000001e4027824 */ /* 0x008fcc00078e0a4a */
[----:B------:R-:W-:Y:S01]  /*43f0*/  HMMA.16816.F32 R12, R16, R28, R56 ;  /* 0x0000001c100c723c */ /* 0x000fe20000001838 */
[----:B------:R-:W1:Y:S01]  /*4400*/  LDSM.16.M88.4 R56, [R212+0x9800] ;  /* 0x00980000d438783b */ /* 0x000e620000000200 */
[----:B------:R3:W-:Y:S01]  /*4410*/  I2F R103, R3 ;  /* 0x0000000300677306 */ /* 0x0007e20000201400 */
[----:B------:R-:W-:-:S05]  /*4420*/  IABS R2, R2 ;  /* 0x0000000200027213 */ /* 0x000fca0000000000 */
[C---:B------:R-:W-:Y:S01]  /*4430*/  HMMA.16816.F32 R48, R16.reuse, R30, R48 ;  /* 0x0000001e1030723c */ /* 0x040fe20000001830 */
[----:B------:R-:W-:Y:S07]  /*4440*/  LDSM.16.M88.4 R28, [R223+0x1000] ;  /* 0x00100000df1c783b */ /* 0x000fee0000000200 */
[----:B------:R-:W-:Y:S01]  /*4450*/  HMMA.16816.F32 R40, R16, R24, R40 ;  /* 0x000000181028723c */ /* 0x000fe20000001828 */
[----:B---3--:R-:W-:Y:S01]  /*4460*/  IMAD.MOV.U32 R3, RZ, RZ, R2 ;  /* 0x000000ffff037224 */ /* 0x008fe200078e0002 */
[----:B------:R-:W-:Y:S01]  /*4470*/  IABS R2, R5 ;  /* 0x0000000500027213 */ /* 0x000fe20000000000 */
[----:B------:R-:W-:-:S02]  /*4480*/  IMAD.IADD R5, R229, 0x1, -R84 ;  /* 0x00000001e5057824 */ /* 0x000fc400078e0a54 */
[----:B------:R3:W-:Y:S03]  /*4490*/  I2F R119, R3 ;  /* 0x0000000300777306 */ /* 0x0007e60000201400 */
[----:B------:R-:W-:Y:S01]  /*44a0*/  HMMA.16816.F32 R68, R16, R26, R36 ;  /* 0x0000001a1044723c */ /* 0x000fe20000001824 */
[----:B------:R-:W4:Y:S04]  /*44b0*/  LDSM.16.M88.4 R24, [R216+0x4000] ;  /* 0x00400000d818783b */ /* 0x000f280000000200 */
[----:B------:R-:W5:Y:S03]  /*44c0*/  LDSM.16.M88.4 R16, [R216+0x6000] ;  /* 0x00600000d810783b */ /* 0x000f660000000200 */
[----:B--2---:R-:W-:Y:S01]  /*44d0*/  HMMA.16816.F32 R12, R20, R32, R12 ;  /* 0x00000020140c723c */ /* 0x004fe2000000180c */
[----:B------:R-:W-:Y:S01]  /*44e0*/  LDSM.16.M88.4 R36, [R220+0x6000] ;  /* 0x00600000dc24783b */ /* 0x000fe20000000200 */
[----:B---3--:R-:W-:Y:S01]  /*44f0*/  IMAD.MOV.U32 R3, RZ, RZ, R2 ;  /* 0x000000ffff037224 */ /* 0x008fe200078e0002 */
[----:B------:R-:W-:-:S05]  /*4500*/  IABS R2, R5 ;  /* 0x0000000500027213 */ /* 0x000fca0000000000 */
[C---:B------:R-:W-:Y:S01]  /*4510*/  HMMA.16816.F32 R52, R8.reuse, R32, R52 ;  /* 0x000000200834723c */ /* 0x040fe20000001834 */
[C---:B------:R-:W-:Y:S01]  /*4520*/  IMAD.IADD R5, R228.reuse, 0x1, -R84 ;  /* 0x00000001e4057824 */ /* 0x040fe200078e0a54 */
[----:B------:R2:W-:Y:S06]  /*4530*/  I2F R115, R3 ;  /* 0x0000000300737306 */ /* 0x0005ec0000201400 */
[C---:B------:R-:W-:Y:S08]  /*4540*/  HMMA.16816.F32 R88, R8.reuse, R34, R60 ;  /* 0x000000220858723c */ /* 0x040ff0000000183c */
[----:B-1----:R-:W-:Y:S01]  /*4550*/  HMMA.16816.F32 R92, R8, R56, R44 ;  /* 0x00000038085c723c */ /* 0x002fe2000000182c */
[----:B------:R-:W1:Y:S01]  /*4560*/  LDSM.16.M88.4 R44, [R222+0x4000] ;  /* 0x00400000de2c783b */ /* 0x000e620000000200 */
[----:B--2---:R-:W-:Y:S01]  /*4570*/  IMAD.MOV.U32 R3, RZ, RZ, R2 ;  /* 0x000000ffff037224 */ /* 0x004fe200078e0002 */
[----:B------:R-:W-:Y:S01]  /*4580*/  IABS R2, R5 ;  /* 0x0000000500027213 */ /* 0x000fe20000000000 */
[----:B------:R-:W-:-:S02]  /*4590*/  IMAD.IADD R5, R228, 0x1, -R75 ;  /* 0x00000001e4057824 */ /* 0x000fc400078e0a4b */
[----:B------:R2:W-:Y:S02]  /*45a0*/  I2F R118, R3 ;  /* 0x0000000300767306 */ /* 0x0005e40000201400 */
[----:B------:R-:W-:Y:S06]  /*45b0*/  HMMA.16816.F32 R96, R8, R58, R76 ;  /* 0x0000003a0860723c */ /* 0x000fec000000184c */
[----:B------:R3:W-:Y:S02]  /*45c0*/  I2F R114, R2 ;  /* 0x0000000200727306 */ /* 0x0007e40000201400 */
[----:B----4-:R-:W-:Y:S01]  /*45d0*/  HMMA.16816.F32 R8, R24, R28, R12 ;  /* 0x0000001c1808723c */ /* 0x010fe2000000180c */
[----:B------:R-:W4:Y:S01]  /*45e0*/  LDSM.16.M88.4 R12, [R222+0x6000] ;  /* 0x00600000de0c783b */ /* 0x000f220000000200 */
[----:B--2---:R-:W-:-:S06]  /*45f0*/  IMAD.IADD R3, R235, 0x1, -R84 ;  /* 0x00000001eb037824 */ /* 0x004fcc00078e0a54 */
[----:B-----5:R-:W-:Y:S01]  /*4600*/  HMMA.16816.F32 R52, R16, R28, R52 ;  /* 0x0000001c1034723c */ /* 0x020fe20000001834 */
[----:B------:R-:W-:Y:S01]  /*4610*/  IABS R3, R3 ;  /* 0x0000000300037213 */ /* 0x000fe20000000000 */
[----:B---3--:R-:W-:-:S03]  /*4620*/  IMAD.IADD R2, R229, 0x1, -R75 ;  /* 0x00000001e5027824 */ /* 0x008fc600078e0a4b */
[----:B------:R2:W-:Y:S03]  /*4630*/  I2F R113, R3 ;  /* 0x0000000300717306 */ /* 0x0005e60000201400 */
[----:B------:R-:W-:Y:S01]  /*4640*/  HMMA.16816.F32 R60, R20, R34, R48 ;  /* 0x00000022143c723c */ /* 0x000fe20000001830 */
[----:B------:R-:W-:Y:S01]  /*4650*/  LDSM.16.M88.4 R48, [R219+0x1000] ;  /* 0x00100000db30783b */ /* 0x000fe20000000200 */
[----:B------:R-:W-:-:S03]  /*4660*/  IABS R2, R2 ;  /* 0x0000000200027213 */ /* 0x000fc60000000000 */
[----:B------:R-:W3:Y:S03]  /*4670*/  LDSM.16.M88.4 R32, [R220+0x4000] ;  /* 0x00400000dc20783b */ /* 0x000ee60000000200 */
[----:B------:R-:W-:Y:S01]  /*4680*/  HMMA.16816.F32 R80, R20, R56, R40 ;  /* 0x000000381450723c */ /* 0x000fe20000001828 */
[----:B--2---:R-:W-:-:S07]  /*4690*/  IMAD.MOV.U32 R3, RZ, RZ, R2 ;  /* 0x000000ffff037224 */ /* 0x004fce00078e0002 */
[----:B-1----:R-:W-:Y:S01]  /*46a0*/  HMMA.16816.F32 R40, R44, R64, R8 ;  /* 0x000000402c28723c */ /* 0x002fe20000001808 */
[----:B------:R-:W-:Y:S01]  /*46b0*/  IABS R2, R5 ;  /* 0x0000000500027213 */ /* 0x000fe20000000000 */
[----:B------:R-:W-:Y:S01]  /*46c0*/  IMAD.IADD R5, R235, 0x1, -R75 ;  /* 0x00000001eb057824 */ /* 0x000fe200078e0a4b */
[----:B------:R1:W-:Y:S05]  /*46d0*/  I2F R111, R3 ;  /* 0x00000003006f7306 */ /* 0x0003ea0000201400 */
[----:B------:R-:W-:Y:S01]  /*46e0*/  HMMA.16816.F32 R76, R20, R58, R68 ;  /* 0x0000003a144c723c */ /* 0x000fe20000001844 */
[----:B------:R-:W2:Y:S07]  /*46f0*/  LDSM.16.M88.4 R20, [R223+0x1800] ;  /* 0x00180000df14783b */ /* 0x000eae0000000200 */
[----:B----4-:R-:W-:Y:S01]  /*4700*/  HMMA.16816.F32 R8, R12, R64, R52 ;  /* 0x000000400c08723c */ /* 0x010fe20000001834 */
[----:B-1----:R-:W-:Y:S01]  /*4710*/  IMAD.MOV.U32 R3, RZ, RZ, R2 ;  /* 0x000000ffff037224 */ /* 0x002fe200078e0002 */
[----:B------:R-:W-:Y:S01]  /*4720*/  IABS R2, R5 ;  /* 0x0000000500027213 */ /* 0x000fe20000000000 */
[----:B------:R-:W-:-:S02]  /*4730*/  IMAD.IADD R5, R229, 0x1, -R85 ;  /* 0x00000001e5057824 */ /* 0x000fc400078e0a55 */
[----:B------:R1:W-:Y:S03]  /*4740*/  I2F R112, R3 ;  /* 0x0000000300707306 */ /* 0x0003e60000201400 */
[----:B------:R-:W-:Y:S08]  /*4750*/  HMMA.16816.F32 R56, R24, R30, R60 ;  /* 0x0000001e1838723c */ /* 0x000ff0000000183c */
[----:B---3--:R-:W-:Y:S01]  /*4760*/  HMMA.16816.F32 R68, R32, R48, R40 ;  /* 0x000000302044723c */ /* 0x008fe20000001828 */
[----:B-1----:R-:W-:Y:S01]  /*4770*/  IMAD.MOV.U32 R3, RZ, RZ, R2 ;  /* 0x000000ffff037224 */ /* 0x002fe200078e0002 */
[----:B------:R-:W-:Y:S01]  /*4780*/  IABS R2, R5 ;  /* 0x0000000500027213 */ /* 0x000fe20000000000 */
[----:B------:R-:W-:-:S05]  /*4790*/  IMAD.IADD R5, R228, 0x1, -R85 ;  /* 0x00000001e4057824 */ /* 0x000fca00078e0a55 */
[----:B------:R-:W-:Y:S01]  /*47a0*/  HMMA.16816.F32 R60, R36, R48, R8 ;  /* 0x00000030243c723c */ /* 0x000fe20000001808 */
[----:B------:R1:W-:Y:S01]  /*47b0*/  I2F R109, R3 ;  /* 0x00000003006d7306 */ /* 0x0003e20000201400 */
[----:B------:R-:W3:Y:S06]  /*47c0*/  LDSM.16.M88.4 R8, [R221+0x9800] ;  /* 0x00980000dd08783b */ /* 0x000eec0000000200 */
[C---:B------:R-:W-:Y:S08]  /*47d0*/  HMMA.16816.F32 R40, R16.reuse, R30, R88 ;  /* 0x0000001e1028723c */ /* 0x040ff00000001858 */
[----:B--2---:R-:W-:Y:S01]  /*47e0*/  HMMA.16816.F32 R52, R16, R20, R92 ;  /* 0x000000141034723c */ /* 0x004fe2000000185c */
[----:B-1----:R-:W-:Y:S01]  /*47f0*/  IMAD.MOV.U32 R3, RZ, RZ, R2 ;  /* 0x000000ffff037224 */ /* 0x002fe200078e0002 */
[----:B------:R-:W-:Y:S01]  /*4800*/  IABS R2, R5 ;  /* 0x0000000500027213 */ /* 0x000fe20000000000 */
[----:B------:R-:W-:-:S02]  /*4810*/  IMAD.IADD R5, R235, 0x1, -R85 ;  /* 0x00000001eb057824 */ /* 0x000fc400078e0a55 */
[----:B------:R1:W-:Y:S03]  /*4820*/  I2F R110, R3 ;  /* 0x00000003006e7306 */ /* 0x0003e60000201400 */
[----:B------:R-:W-:Y:S01]  /*4830*/  HMMA.16816.F32 R16, R16, R22, R96 ;  /* 0x000000161010723c */ /* 0x000fe20000001860 */
[----:B------:R-:W-:Y:S02]  /*4840*/  FMUL.FTZ R61, R61, c[0x0][0x2ec] ;  /* 0x0000bb003d3d7a20 */ /* 0x000fe40000410000 */
[----:B------:R-:W-:-:S05]  /*4850*/  FMUL.FTZ R62, R62, c[0x0][0x2ec] ;  /* 0x0000bb003e3e7a20 */ /* 0x000fca0000410000 */
[----:B------:R-:W-:Y:S01]  /*4860*/  HMMA.16816.F32 R28, R44, R66, R56 ;  /* 0x000000422c1c723c */ /* 0x000fe20000001838 */
[----:B------:R-:W-:Y:S01]  /*4870*/  MUFU.TANH R62, R62 ;  /* 0x0000003e003e7308 */ /* 0x000fe20000002400 */
[----:B-1----:R-:W-:Y:S01]  /*4880*/  IMAD.MOV.U32 R3, RZ, RZ, R2 ;  /* 0x000000ffff037224 */ /* 0x002fe200078e0002 */
[----:B------:R-:W-:Y:S01]  /*4890*/  IABS R2, R5 ;  /* 0x0000000500027213 */ /* 0x000fe20000000000 */
[----:B------:R-:W-:-:S04]  /*48a0*/  IMAD.IADD R5, R229, 0x1, -R86 ;  /* 0x00000001e5057824 */ /* 0x000fc800078e0a56 */
[C---:B------:R-:W-:Y:S01]  /*48b0*/  HMMA.16816.F32 R56, R24.reuse, R20, R80 ;  /* 0x000000141838723c */ /* 0x040fe20000001850 */
[----:B------:R1:W-:Y:S07]  /*48c0*/  I2F R108, R3 ;  /* 0x00000003006c7306 */ /* 0x0003ee0000201400 */
[----:B------:R-:W-:Y:S08]  /*48d0*/  HMMA.16816.F32 R24, R24, R22, R76 ;  /* 0x000000161818723c */ /* 0x000ff0000000184c */
[----:B---3--:R-:W-:Y:S01]  /*48e0*/  HMMA.16816.F32 R20, R12, R8, R52 ;  /* 0x000000080c14723c */ /* 0x008fe20000001834 */
[----:B-1----:R-:W-:Y:S01]  /*48f0*/  IMAD.MOV.U32 R3, RZ, RZ, R2 ;  /* 0x000000ffff037224 */ /* 0x002fe200078e0002 */
[----:B------:R-:W-:Y:S01]  /*4900*/  IABS R2, R5 ;  /* 0x0000000500027213 */ /* 0x000fe20000000000 */
[----:B------:R-:W-:-:S02]  /*4910*/  IMAD.IADD R5, R228, 0x1, -R86 ;  /* 0x00000001e4057824 */ /* 0x000fc400078e0a56 */
[----:B------:R1:W-:Y:S03]  /*4920*/  I2F R107, R3 ;  /* 0x00000003006b7306 */ /* 0x0003e60000201400 */
[C---:B------:R-:W-:Y:S05]  /*4930*/  HMMA.16816.F32 R40, R12.reuse, R66, R40 ;  /* 0x000000420c28723c */ /* 0x040fea0000001828 */
[----:B------:R-:W2:Y:S03]  /*4940*/  MUFU.TANH R66, R61 ;  /* 0x0000003d00427308 */ /* 0x000ea60000002400 */
[----:B------:R-:W-:Y:S01]  /*4950*/  HMMA.16816.F32 R52, R12, R10, R16 ;  /* 0x0000000a0c34723c */ /* 0x000fe20000001810 */
[----:B------:R-:W3:Y:S01]  /*4960*/  LDSM.16.M88.4 R12, [R219+0x1800] ;  /* 0x00180000db0c783b */ /* 0x000ee20000000200 */
[----:B------:R-:W-:-:S04]  /*4970*/  DEPBAR.LE SB0, 0x0 ;  /* 0x000080000000791a */ /* 0x000fc80000000000 */
[----:B-1----:R-:W-:Y:S01]  /*4980*/  IMAD.MOV.U32 R3, RZ, RZ, R2 ;  /* 0x000000ffff037224 */ /* 0x002fe200078e0002 */
[----:B------:R-:W-:Y:S01]  /*4990*/  IABS R2, R5 ;  /* 0x0000000500027213 */ /* 0x000fe20000000000 */
[----:B------:R-:W-:Y:S01]  /*49a0*/  IMAD.IADD R5, R235, 0x1, -R86 ;  /* 0x00000001eb057824 */ /* 0x000fe200078e0a56 */
[----:B------:R-:W-:Y:S01]  /*49b0*/  HMMA.16816.F32 R28, R32, R50, R28 ;  /* 0x00000032201c723c */ /* 0x000fe2000000181c */
[----:B------:R1:W-:Y:S07]  /*49c0*/  I2F R106, R3 ;  /* 0x00000003006a7306 */ /* 0x0003ee0000201400 */
[----:B------:R-:W-:Y:S08]  /*49d0*/  HMMA.16816.F32 R16, R44, R8, R56 ;  /* 0x000000082c10723c */ /* 0x000ff00000001838 */
[----:B------:R-:W-:Y:S01]  /*49e0*/  HMMA.16816.F32 R40, R36, R50, R40 ;  /* 0x000000322428723c */ /* 0x000fe20000001828 */
[----:B-1----:R-:W-:Y:S01]  /*49f0*/  IMAD.MOV.U32 R3, RZ, RZ, R2 ;  /* 0x000000ffff037224 */ /* 0x002fe200078e0002 */
[----:B------:R-:W-:Y:S01]  /*4a00*/  IABS R2, R5 ;  /* 0x0000000500027213 */ /* 0x000fe20000000000 */
[----:B------:R-:W-:-:S02]  /*4a10*/  IMAD.IADD R5, R229, 0x1, -R87 ;  /* 0x00000001e5057824 */ /* 0x000fc400078e0a57 */
[----:B------:R1:W-:Y:S03]  /*4a20*/  I2F R105, R3 ;  /* 0x0000000300697306 */ /* 0x0003e60000201400 */
[----:B------:R-:W-:Y:S02]  /*4a30*/  FMUL.FTZ R8, R31, c[0x0][0x2ec] ;  /* 0x0000bb001f087a20 */ /* 0x000fe40000410000 */
[----:B------:R-:W-:-:S03]  /*4a40*/  FMUL.FTZ R6, R30, c[0x0][0x2ec] ;  /* 0x0000bb001e067a20 */ /* 0x000fc60000410000 */
[----:B------:R4:W-:Y:S03]  /*4a50*/  MUFU.TANH R50, R8 ;  /* 0x0000000800327308 */ /* 0x0009e60000002400 */
[----:B---3--:R-:W-:Y:S01]  /*4a60*/  HMMA.16816.F32 R16, R32, R12, R16 ;  /* 0x0000000c2010723c */ /* 0x008fe20000001810 */
[----:B-1----:R-:W-:Y:S01]  /*4a70*/  IMAD.MOV.U32 R3, RZ, RZ, R2 ;  /* 0x000000ffff037224 */ /* 0x002fe200078e0002 */
[----:B------:R-:W-:Y:S01]  /*4a80*/  IABS R2, R5 ;  /* 0x0000000500027213 */ /* 0x000fe20000000000 */
[----:B------:R-:W-:-:S05]  /*4a90*/  IMAD.IADD R5, R228, 0x1, -R87 ;  /* 0x00000001e4057824 */ /* 0x000fca00078e0a57 */
[----:B------:R-:W-:Y:S01]  /*4aa0*/  HMMA.16816.F32 R20, R36, R12, R20 ;  /* 0x0000000c2414723c */ /* 0x000fe20000001814 */
[----:B------:R1:W-:Y:S07]  /*4ab0*/  I2F R104, R3 ;  /* 0x0000000300687306 */ /* 0x0003ee0000201400 */
[----:B----4-:R-:W-:Y:S01]  /*4ac0*/  HMMA.16816.F32 R8, R44, R10, R24 ;  /* 0x0000000a2c08723c */ /* 0x010fe20000001818 */
[----:B------:R3:W-:Y:S01]  /*4ad0*/  MUFU.TANH R30, R6 ;  /* 0x00000006001e7308 */ /* 0x0007e20000002400 */
[----:B-1----:R-:W-:Y:S01]  /*4ae0*/  IMAD.MOV.U32 R3, RZ, RZ, R2 ;  /* 0x000000ffff037224 */ /* 0x002fe200078e0002 */
[----:B------:R-:W-:Y:S01]  /*4af0*/  IABS R2, R5 ;  /* 0x0000000500027213 */ /* 0x000fe20000000000 */
[----:B------:R-:W-:-:S05]  /*4b00*/  IMAD.IADD R5, R235, 0x1, -R87 ;  /* 0x00000001eb057824 */ /* 0x000fca00078e0a57 */
[----:B------:R1:W-:Y:S01]  /*4b10*/  I2F R90, R3 ;  /* 0x00000003005a7306 */ /* 0x0003e20000201400 */
[----:B---3--:R-:W-:-:S04]  /*4b20*/  IADD3 R6, R100, UR4, RZ ;  /* 0x0000000464067c10 */ /* 0x008fc8000fffe0ff */
[----:B------:R-:W-:Y:S01]  /*4b30*/  IMNMX R236, R6, UR21, PT ;  /* 0x0000001506ec7c17 */ /* 0x000fe2000b800200 */
[----:B------:R-:W-:-:S09]  /*4b40*/  FMUL.FTZ R6, R40, c[0x0][0x2ec] ;  /* 0x0000bb0028067a20 */ /* 0x000fd20000410000 */
[----:B------:R-:W-:Y:S01]  /*4b50*/  HMMA.16816.F32 R8, R32, R14, R8 ;  /* 0x0000000e2008723c */ /* 0x000fe20000001808 */
[----:B------:R-:W-:Y:S01]  /*4b60*/  BAR.SYNC.DEFER_BLOCKING 0x0 ;  /* 0x0000000000007b1d */ /* 0x000fe20000010000 */
[----:B------:R-:W-:Y:S01]  /*4b70*/  ISETP.GE.AND P1, PT, R7, R236, PT ;  /* 0x000000ec0700720c */ /* 0x000fe20003f26270 */
[----:B-1----:R-:W-:Y:S01]  /*4b80*/  IMAD.MOV.U32 R3, RZ, RZ, R2 ;  /* 0x000000ffff037224 */ /* 0x002fe200078e0002 */
[----:B------:R-:W-:-:S03]  /*4b90*/  IABS R2, R5 ;  /* 0x0000000500027213 */ /* 0x000fc60000000000 */
[----:B------:R1:W-:Y:S01]  /*4ba0*/  MUFU.TANH R48, R6 ;  /* 0x0000000600307308 */ /* 0x0003e20000002400 */
[----:B------:R-:W-:Y:S01]  /*4bb0*/  IADD3 R5, R101, UR4, RZ ;  /* 0x0000000465057c10 */ /* 0x000fe2000fffe0ff */
[----:B------:R-:W-:Y:S03]  /*4bc0*/  HMMA.16816.F32 R12, R36, R14, R52 ;  /* 0x0000000e240c723c */ /* 0x000fe60000001834 */
[----:B------:R-:W-:Y:S02]  /*4bd0*/  IMNMX R237, R5, UR21, PT ;  /* 0x0000001505ed7c17 */ /* 0x000fe4000b800200 */
[----:B------:R-:W-:Y:S01]  /*4be0*/  IADD3 R5, R235, -c[0x0][0x2e4], RZ ;  /* 0x8000b900eb057a10 */ /* 0x000fe20007ffe0ff */
[----:B------:R3:W-:Y:S01]  /*4bf0*/  I2F R88, R2 ;  /* 0x0000000200587306 */ /* 0x0007e20000201400 */
[----:B------:R-:W-:Y:S02]  /*4c00*/  ISETP.GE.AND P3, PT, R7, R237, PT ;  /* 0x000000ed0700720c */ /* 0x000fe40003f66270 */
[----:B------:R-:W-:Y:S01]  /*4c10*/  IMNMX R231, RZ, R5, !PT ;  /* 0x00000005ffe77217 */ /* 0x000fe20007800200 */
[----:B------:R-:W-:Y:S01]  /*4c20*/  FMUL.FTZ R5, R43, c[0x0][0x2ec] ;  /* 0x0000bb002b057a20 */ /* 0x000fe20000410000 */
[----:B------:R-:W-:-:S02]  /*4c30*/  ISETP.GE.AND P2, PT, R73, R237, PT ;  /* 0x000000ed4900720c */ /* 0x000fc40003f46270 */
[----:B------:R-:W-:Y:S01]  /*4c40*/  ISETP.LT.OR P1, PT, R7, R231, P1 ;  /* 0x000000e70700720c */ /* 0x000fe20000f21670 */
[----:B------:R4:W-:Y:S01]  /*4c50*/  I2F R89, R3 ;  /* 0x0000000300597306 */ /* 0x0009e20000201400 */
[----:B-1----:R-:W-:Y:S02]  /*4c60*/  FMUL.FTZ R6, R42, c[0x0][0x2ec] ;  /* 0x0000bb002a067a20 */ /* 0x002fe40000410000 */
[----:B------:R-:W-:Y:S02]  /*4c70*/  FMUL.FTZ R10, R10, c[0x0][0x2ec] ;  /* 0x0000bb000a0a7a20 */ /* 0x000fe40000410000 */
[----:B------:R-:W-:Y:S02]  /*4c80*/  FMUL.FTZ R9, R9, c[0x0][0x2ec] ;  /* 0x0000bb0009097a20 */ /* 0x000fe40000410000 */
[----:B------:R-:W-:Y:S01]  /*4c90*/  FMUL.FTZ R11, R11, c[0x0][0x2ec] ;  /* 0x0000bb000b0b7a20 */ /* 0x000fe20000410000 */
[----:B------:R1:W-:Y:S01]  /*4ca0*/  MUFU.TANH R25, R6 ;  /* 0x0000000600197308 */ /* 0x0003e20000002400 */
[----:B---3--:R-:W-:-:S02]  /*4cb0*/  FMUL.FTZ R2, R68, c[0x0][0x2ec] ;  /* 0x0000bb0044027a20 */ /* 0x008fc40000410000 */
[----:B------:R-:W-:Y:S02]  /*4cc0*/  FMUL.FTZ R12, R12, c[0x0][0x2ec] ;  /* 0x0000bb000c0c7a20 */ /* 0x000fe40000410000 */
[----:B------:R-:W-:Y:S02]  /*4cd0*/  FMUL.FTZ R13, R13, c[0x0][0x2ec] ;  /* 0x0000bb000d0d7a20 */ /* 0x000fe40000410000 */
[----:B------:R-:W-:Y:S01]  /*4ce0*/  FMUL.FTZ R15, R15, c[0x0][0x2ec] ;  /* 0x0000bb000f0f7a20 */ /* 0x000fe20000410000 */
[----:B------:R3:W5:Y:S01]  /*4cf0*/  MUFU.TANH R68, R2 ;  /* 0x0000000200447308 */ /* 0x0007620000002400 */
[----:B----4-:R-:W-:-:S07]  /*4d00*/  FMUL.FTZ R3, R29, c[0x0][0x2ec] ;  /* 0x0000bb001d037a20 */ /* 0x010fce0000410000 */
[----:B------:R4:W-:Y:S01]  /*4d10*/  MUFU.TANH R61, R3 ;  /* 0x00000003003d7308 */ /* 0x0009e20000002400 */
[----:B-1----:R-:W-:Y:S02]  /*4d20*/  FMUL.FTZ R6, R17, c[0x0][0x2ec] ;  /* 0x0000bb0011067a20 */ /* 0x002fe40000410000 */
[----:B---3--:R-:W-:-:S05]  /*4d30*/  FMUL.FTZ R2, R69, c[0x0][0x2ec] ;  /* 0x0000bb0045027a20 */ /* 0x008fca0000410000 */
[----:B------:R2:W-:Y:S01]  /*4d40*/  MUFU.TANH R40, R6 ;  /* 0x0000000600287308 */ /* 0x0005e20000002400 */
[----:B----4-:R-:W-:-:S07]  /*4d50*/  IADD3 R3, R102, UR4, RZ ;  /* 0x0000000466037c10 */ /* 0x010fce000fffe0ff */
[----:B------:R1:W-:Y:S01]  /*4d60*/  MUFU.TANH R69, R2 ;  /* 0x0000000200457308 */ /* 0x0003e20000002400 */
[----:B------:R-:W-:Y:S02]  /*4d70*/  IMNMX R238, R3, UR21, PT ;  /* 0x0000001503ee7c17 */ /* 0x000fe4000b800200 */
[----:B------:R-:W-:Y:S02]  /*4d80*/  IADD3 R3, R228, -c[0x0][0x2e4], RZ ;  /* 0x8000b900e4037a10 */ /* 0x000fe40007ffe0ff */
[-C--:B------:R-:W-:Y:S01]  /*4d90*/  ISETP.GE.AND P5, PT, R7, R238.reuse, PT ;  /* 0x000000ee0700720c */ /* 0x080fe20003fa6270 */
[----:B--2---:R-:W-:Y:S01]  /*4da0*/  FFMA.FTZ R6, R120, -UR16, R66 ;  /* 0x8000001078067c23 */ /* 0x004fe20008010042 */
[----:B------:R-:W-:Y:S01]  /*4db0*/  IMNMX R232, RZ, R3, !PT ;  /* 0x00000003ffe87217 */ /* 0x000fe20007800200 */
[----:B-----5:R-:W-:Y:S01]  /*4dc0*/  FFMA.FTZ R3, R126, -UR16, R68 ;  /* 0x800000107e037c23 */ /* 0x020fe20008010044 */
[----:B------:R-:W-:Y:S01]  /*4dd0*/  ISETP.GE.AND P4, PT, R73, R238, PT ;  /* 0x000000ee4900720c */ /* 0x000fe20003f86270 */
[----:B------:R-:W-:Y:S01]  /*4de0*/  MUFU.TANH R10, R10 ;  /* 0x0000000a000a7308 */ /* 0x000fe20000002400 */
[----:B------:R-:W-:-:S02]  /*4df0*/  ISETP.LT.OR P3, PT, R7, R232, P3 ;  /* 0x000000e80700720c */ /* 0x000fc40001f61670 */
[----:B------:R-:W-:Y:S01]  /*4e00*/  ISETP.LT.OR P2, PT, R73, R232, P2 ;  /* 0x000000e84900720c */ /* 0x000fe20001741670 */
[----:B-1----:R-:W-:-:S03]  /*4e10*/  FMUL.FTZ R2, R70, c[0x0][0x2ec] ;  /* 0x0000bb0046027a20 */ /* 0x002fc60000410000 */
[----:B------:R-:W-:Y:S01]  /*4e20*/  FSEL R24, R6, -INF , !P2 ;  /* 0xff80000006187808 */ /* 0x000fe20005000000 */
[----:B------:R1:W-:Y:S01]  /*4e30*/  MUFU.TANH R65, R2 ;  /* 0x0000000200417308 */ /* 0x0003e20000002400 */
[----:B------:R-:W-:Y:S01]  /*4e40*/  ISETP.GE.AND P2, PT, R84, R238, PT ;  /* 0x000000ee5400720c */ /* 0x000fe20003f46270 */
[----:B------:R-:W-:Y:S02]  /*4e50*/  FMUL.FTZ R6, R23, c[0x0][0x2ec] ;  /* 0x0000bb0017067a20 */ /* 0x000fe40000410000 */
[----:B-1----:R-:W-:-:S04]  /*4e60*/  FMUL.FTZ R2, R71, c[0x0][0x2ec] ;  /* 0x0000bb0047027a20 */ /* 0x002fc80000410000 */
[----:B------:R1:W-:Y:S02]  /*4e70*/  MUFU.TANH R67, R2 ;  /* 0x0000000200437308 */ /* 0x0003e40000002400 */
[----:B-1----:R-:W-:-:S06]  /*4e80*/  FMUL.FTZ R2, R60, c[0x0][0x2ec] ;  /* 0x0000bb003c027a20 */ /* 0x002fcc0000410000 */
[----:B------:R1:W2:Y:S02]  /*4e90*/  MUFU.TANH R64, R2 ;  /* 0x0000000200407308 */ /* 0x0002a40000002400 */
[----:B-1----:R-:W-:-:S06]  /*4ea0*/  FMUL.FTZ R2, R63, c[0x0][0x2ec] ;  /* 0x0000bb003f027a20 */ /* 0x002fcc0000410000 */
[----:B------:R1:W3:Y:S02]  /*4eb0*/  MUFU.TANH R60, R2 ;  /* 0x00000002003c7308 */ /* 0x0002e40000002400 */
[----:B-1----:R-:W-:-:S06]  /*4ec0*/  FMUL.FTZ R2, R28, c[0x0][0x2ec] ;  /* 0x0000bb001c027a20 */ /* 0x002fcc0000410000 */
[----:B------:R1:W-:Y:S02]  /*4ed0*/  MUFU.TANH R51, R2 ;  /* 0x0000000200337308 */ /* 0x0003e40000002400 */
[----:B-1----:R-:W-:-:S04]  /*4ee0*/  IADD3 R2, R72, UR4, RZ ;  /* 0x0000000448027c10 */ /* 0x002fc8000fffe0ff */
[----:B------:R-:W-:Y:S02]  /*4ef0*/  IMNMX R239, R2, UR21, PT ;  /* 0x0000001502ef7c17 */ /* 0x000fe4000b800200 */
[----:B------:R-:W-:Y:S02]  /*4f00*/  IADD3 R2, R230, -c[0x0][0x2e4], RZ ;  /* 0x8000b900e6027a10 */ /* 0x000fe40007ffe0ff */
[----:B------:R-:W-:Y:S02]  /*4f10*/  ISETP.GE.AND P6, PT, R7, R239, PT ;  /* 0x000000ef0700720c */ /* 0x000fe40003fc6270 */
[----:B------:R-:W-:Y:S02]  /*4f20*/  IMNMX R234, RZ, R2, !PT ;  /* 0x00000002ffea7217 */ /* 0x000fe40007800200 */
[----:B------:R-:W-:Y:S02]  /*4f30*/  IADD3 R2, R229, -c[0x0][0x2e4], RZ ;  /* 0x8000b900e5027a10 */ /* 0x000fe40007ffe0ff */
[----:B------:R-:W-:-:S02]  /*4f40*/  ISETP.LT.OR P6, PT, R7, R234, P6 ;  /* 0x000000ea0700720c */ /* 0x000fc400037c1670 */
[----:B------:R-:W-:Y:S01]  /*4f50*/  IMNMX R233, RZ, R2, !PT ;  /* 0x00000002ffe97217 */ /* 0x000fe20007800200 */
[----:B------:R-:W-:Y:S01]  /*4f60*/  FMUL.FTZ R2, R41, c[0x0][0x2ec] ;  /* 0x0000bb0029027a20 */ /* 0x000fe20000410000 */
[----:B------:R-:W-:Y:S01]  /*4f70*/  ISETP.GE.AND P0, PT, R73, R239, PT ;  /* 0x000000ef4900720c */ /* 0x000fe20003f06270 */
[----:B------:R2:W-:Y:S01]  /*4f80*/  MUFU.TANH R41, R5 ;  /* 0x0000000500297308 */ /* 0x0005e20000002400 */
[-C--:B------:R-:W-:Y:S01]  /*4f90*/  ISETP.LT.OR P5, PT, R7, R233.reuse, P5 ;  /* 0x000000e90700720c */ /* 0x080fe20002fa1670 */
[----:B------:R-:W-:Y:S01]  /*4fa0*/  FMUL.FTZ R7, R19, c[0x0][0x2ec] ;  /* 0x0000bb0013077a20 */ /* 0x000fe20000410000 */
[C---:B------:R-:W-:Y:S02]  /*4fb0*/  ISETP.LT.OR P0, PT, R73.reuse, R234, P0 ;  /* 0x000000ea4900720c */ /* 0x040fe40000701670 */
[-C--:B------:R-:W-:Y:S02]  /*4fc0*/  ISETP.LT.OR P4, PT, R73, R233.reuse, P4 ;  /* 0x000000e94900720c */ /* 0x080fe40002781670 */
[----:B------:R-:W-:Y:S01]  /*4fd0*/  ISETP.LT.OR P2, PT, R84, R233, P2 ;  /* 0x000000e95400720c */ /* 0x000fe20001741670 */
[----:B------:R1:W-:Y:S01]  /*4fe0*/  MUFU.TANH R49, R2 ;  /* 0x0000000200317308 */ /* 0x0003e20000002400 */
[----:B--2---:R-:W-:-:S07]  /*4ff0*/  FFMA.FTZ R5, R123, -UR16, R64 ;  /* 0x800000107b057c23 */ /* 0x004fce0008010040 */
[----:B------:R2:W-:Y:S01]  /*5000*/  MUFU.TANH R31, R7 ;  /* 0x00000007001f7308 */ /* 0x0005e20000002400 */
[----:B------:R-:W-:Y:S01]  /*5010*/  FSEL R28, R5, -INF , !P3 ;  /* 0xff800000051c7808 */ /* 0x000fe20005800000 */
[----:B---3--:R-:W-:Y:S01]  /*5020*/  FFMA.FTZ R5, R116, -UR16, R60 ;  /* 0x8000001074057c23 */ /* 0x008fe2000801003c */
[----:B------:R-:W-:Y:S01]  /*5030*/  ISETP.GE.AND P3, PT, R74, R238, PT ;  /* 0x000000ee4a00720c */ /* 0x000fe20003f66270 */
[----:B-1----:R-:W-:Y:S01]  /*5040*/  FFMA.FTZ R2, R117, -UR16, R65 ;  /* 0x8000001075027c23 */ /* 0x002fe20008010041 */
[----:B------:R-:W-:Y:S01]  /*5050*/  FSEL R117, R3, -INF , !P6 ;  /* 0xff80000003757808 */ /* 0x000fe20007000000 */
[----:B------:R-:W-:Y:S01]  /*5060*/  FMUL.FTZ R3, R16, c[0x0][0x2ec] ;  /* 0x0000bb0010037a20 */ /* 0x000fe20000410000 */
[----:B------:R-:W-:Y:S02]  /*5070*/  ISETP.LT.OR P3, PT, R74, R233, P3 ;  /* 0x000000e94a00720c */ /* 0x000fe40001f61670 */
[----:B------:R-:W-:Y:S01]  /*5080*/  FSEL R128, R2, -INF , !P5 ;  /* 0xff80000002807808 */ /* 0x000fe20006800000 */
[----:B------:R1:W-:Y:S01]  /*5090*/  MUFU.TANH R27, R3 ;  /* 0x00000003001b7308 */ /* 0x0003e20000002400 */
[----:B------:R-:W-:Y:S01]  /*50a0*/  FFMA.FTZ R2, R121, -UR16, R62 ;  /* 0x8000001079027c23 */ /* 0x000fe2000801003e */
[----:B------:R-:W-:Y:S01]  /*50b0*/  ISETP.GE.AND P5, PT, R74, R239, PT ;  /* 0x000000ef4a00720c */ /* 0x000fe20003fa6270 */
[----:B--2---:R-:W-:Y:S01]  /*50c0*/  FMUL.FTZ R7, R20, c[0x0][0x2ec] ;  /* 0x0000bb0014077a20 */ /* 0x004fe20000410000 */
[----:B------:R-:W-:-:S02]  /*50d0*/  ISETP.GE.AND P6, PT, R73, R236, PT ;  /* 0x000000ec4900720c */ /* 0x000fc40003fc6270 */
[----:B------:R-:W-:Y:S01]  /*50e0*/  FSEL R29, R2, -INF , !P1 ;  /* 0xff800000021d7808 */ /* 0x000fe20004800000 */
[----:B------:R-:W-:Y:S01]  /*50f0*/  FFMA.FTZ R2, R122, -UR16, R67 ;  /* 0x800000107a027c23 */ /* 0x000fe20008010043 */
[C---:B------:R-:W-:Y:S01]  /*5100*/  ISETP.LT.OR P5, PT, R74.reuse, R234, P5 ;  /* 0x000000ea4a00720c */ /* 0x040fe20002fa1670 */
[----:B------:R-:W-:Y:S01]  /*5110*/  MUFU.TANH R20, R9 ;  /* 0x0000000900147308 */ /* 0x000fe20000002400 */
[----:B------:R-:W-:Y:S02]  /*5120*/  ISETP.GE.AND P1, PT, R74, R237, PT ;  /* 0x000000ed4a00720c */ /* 0x000fe40003f26270 */
[----:B------:R-:W-:Y:S01]  /*5130*/  FSEL R116, R2, -INF , !P4 ;  /* 0xff80000002747808 */ /* 0x000fe20006000000 */
[----:B------:R-:W-:Y:S01]  /*5140*/  FFMA.FTZ R2, R103, -UR16, R30 ;  /* 0x8000001067027c23 */ /* 0x000fe2000801001e */
[----:B------:R-:W-:Y:S01]  /*5150*/  ISETP.LT.OR P6, PT, R73, R231, P6 ;  /* 0x000000e74900720c */ /* 0x000fe200037c1670 */
[----:B-1----:R-:W-:Y:S01]  /*5160*/  FFMA.FTZ R3, R127, -UR16, R69 ;  /* 0x800000107f037c23 */ /* 0x002fe20008010045 */
[----:B------:R-:W-:Y:S01]  /*5170*/  ISETP.LT.OR P1, PT, R74, R232, P1 ;  /* 0x000000e84a00720c */ /* 0x000fe20000f21670 */
[----:B------:R-:W1:Y:S01]  /*5180*/  MUFU.TANH R9, R11 ;  /* 0x0000000b00097308 */ /* 0x000e620000002400 */
[----:B------:R-:W-:Y:S01]  /*5190*/  FSEL R103, R2, -INF , !P3 ;  /* 0xff80000002677808 */ /* 0x000fe20005800000 */
[----:B------:R-:W-:Y:S01]  /*51a0*/  FFMA.FTZ R2, R115, -UR16, R25 ;  /* 0x8000001073027c23 */ /* 0x000fe20008010019 */
[----:B------:R-:W-:Y:S01]  /*51b0*/  FSEL R102, R3, -INF , !P0 ;  /* 0xff80000003667808 */ /* 0x000fe20004000000 */
[----:B------:R-:W-:Y:S01]  /*51c0*/  FMUL.FTZ R3, R18, c[0x0][0x2ec] ;  /* 0x0000bb0012037a20 */ /* 0x000fe20000410000 */
[----:B------:R-:W-:-:S02]  /*51d0*/  ISETP.GE.AND P0, PT, R74, R236, PT ;  /* 0x000000ec4a00720c */ /* 0x000fc40003f06270 */
[----:B------:R-:W-:Y:S01]  /*51e0*/  ISETP.GE.AND P4, PT, R84, R239, PT ;  /* 0x000000ef5400720c */ /* 0x000fe20003f86270 */
[----:B------:R2:W3:Y:S01]  /*51f0*/  MUFU.TANH R16, R3 ;  /* 0x0000000300107308 */ /* 0x0004e20000002400 */
[----:B------:R-:W-:Y:S02]  /*5200*/  ISETP.LT.OR P0, PT, R74, R231, P0 ;  /* 0x000000e74a00720c */ /* 0x000fe40000701670 */
[----:B------:R-:W-:Y:S01]  /*5210*/  FSEL R26, R5, -INF , !P6 ;  /* 0xff800000051a7808 */ /* 0x000fe20007000000 */
[----:B------:R-:W-:Y:S01]  /*5220*/  FFMA.FTZ R5, R130, -UR16, R61 ;  /* 0x8000001082057c23 */ /* 0x000fe2000801003d */
[----:B------:R-:W-:Y:S01]  /*5230*/  FSEL R23, R2, -INF , !P0 ;  /* 0xff80000002177808 */ /* 0x000fe20004000000 */
[----:B------:R-:W-:Y:S01]  /*5240*/  FFMA.FTZ R2, R118, -UR16, R50 ;  /* 0x8000001076027c23 */ /* 0x000fe20008010032 */
[C---:B------:R-:W-:Y:S01]  /*5250*/  ISETP.GE.AND P6, PT, R84.reuse, R237, PT ;  /* 0x000000ed5400720c */ /* 0x040fe20003fc6270 */
[----:B------:R4:W-:Y:S01]  /*5260*/  MUFU.TANH R18, R7 ;  /* 0x0000000700127308 */ /* 0x0009e20000002400 */
[----:B------:R-:W-:Y:S01]  /*5270*/  ISETP.LT.OR P4, PT, R84, R234, P4 ;  /* 0x000000ea5400720c */ /* 0x000fe20002781670 */
[----:B-1----:R-:W-:Y:S01]  /*5280*/  FFMA.FTZ R9, R90, -UR16, R9 ;  /* 0x800000105a097c23 */ /* 0x002fe20008010009 */
[----:B------:R-:W-:-:S02]  /*5290*/  FSEL R100, R2, -INF , !P2 ;  /* 0xff80000002647808 */ /* 0x000fc40005000000 */
[C---:B------:R-:W-:Y:S02]  /*52a0*/  ISETP.LT.OR P6, PT, R84.reuse, R232, P6 ;  /* 0x000000e85400720c */ /* 0x040fe400037c1670 */
[----:B------:R-:W-:Y:S01]  /*52b0*/  ISETP.GE.AND P3, PT, R75, R239, PT ;  /* 0x000000ef4b00720c */ /* 0x000fe20003f66270 */
[----:B--2---:R-:W-:Y:S01]  /*52c0*/  FFMA.FTZ R3, R129, -UR16, R51 ;  /* 0x8000001081037c23 */ /* 0x004fe20008010033 */
[----:B------:R1:W-:Y:S01]  /*52d0*/  MUFU.TANH R25, R6 ;  /* 0x0000000600197308 */ /* 0x0003e20000002400 */
[----:B---3--:R-:W-:Y:S01]  /*52e0*/  FFMA.FTZ R2, R111, -UR16, R16 ;  /* 0x800000106f027c23 */ /* 0x008fe20008010010 */
[----:B------:R-:W-:Y:S02]  /*52f0*/  ISETP.LT.OR P3, PT, R75, R234, P3 ;  /* 0x000000ea4b00720c */ /* 0x000fe40001f61670 */
[----:B------:R-:W-:Y:S01]  /*5300*/  FSEL R101, R3, -INF , !P5 ;  /* 0xff80000003657808 */ /* 0x000fe20006800000 */
[----:B------:R-:W-:Y:S01]  /*5310*/  FMUL.FTZ R3, R21, c[0x0][0x2ec] ;  /* 0x0000bb0015037a20 */ /* 0x000fe20000410000 */
[----:B------:R-:W-:Y:S01]  /*5320*/  ISETP.GE.AND P5, PT, R84, R236, PT ;  /* 0x000000ec5400720c */ /* 0x000fe20003fa6270 */
[----:B----4-:R-:W-:Y:S01]  /*5330*/  FMUL.FTZ R7, R22, c[0x0][0x2ec] ;  /* 0x0000bb0016077a20 */ /* 0x010fe20000410000 */
[----:B------:R-:W-:Y:S01]  /*5340*/  ISETP.GE.AND P0, PT, R75, R237, PT ;  /* 0x000000ed4b00720c */ /* 0x000fe20003f06270 */
[----:B------:R2:W-:Y:S01]  /*5350*/  MUFU.TANH R30, R3 ;  /* 0x00000003001e7308 */ /* 0x0005e20000002400 */
[----:B------:R-:W-:-:S02]  /*5360*/  ISETP.LT.OR P5, PT, R84, R231, P5 ;  /* 0x000000e75400720c */ /* 0x000fc40002fa1670 */
[----:B------:R-:W-:Y:S01]  /*5370*/  FSEL R84, R5, -INF , !P4 ;  /* 0xff80000005547808 */ /* 0x000fe20006000000 */
[----:B------:R-:W-:Y:S01]  /*5380*/  FFMA.FTZ R5, R113, -UR16, R41 ;  /* 0x8000001071057c23 */ /* 0x000fe20008010029 */
[C---:B------:R-:W-:Y:S01]  /*5390*/  ISETP.GE.AND P4, PT, R75.reuse, R236, PT ;  /* 0x000000ec4b00720c */ /* 0x040fe20003f86270 */
[----:B-1----:R-:W-:Y:S02]  /*53a0*/  FFMA.FTZ R6, R114, -UR16, R49 ;  /* 0x8000001072067c23 */ /* 0x002fe40008010031 */
[----:B------:R-:W-:Y:S01]  /*53b0*/  MUFU.TANH R7, R7 ;  /* 0x0000000700077308 */ /* 0x000fe20000002400 */
[----:B------:R-:W-:Y:S02]  /*53c0*/  ISETP.LT.OR P4, PT, R75, R231, P4 ;  /* 0x000000e74b00720c */ /* 0x000fe40002781670 */
[C---:B------:R-:W-:Y:S02]  /*53d0*/  ISETP.GE.AND P2, PT, R85.reuse, R239, PT ;  /* 0x000000ef5500720c */ /* 0x040fe40003f46270 */
[----:B------:R-:W-:Y:S01]  /*53e0*/  FSEL R16, R6, -INF , !P6 ;  /* 0xff80000006107808 */ /* 0x000fe20007000000 */
[----:B------:R-:W-:Y:S01]  /*53f0*/  FMUL.FTZ R6, R14, c[0x0][0x2ec] ;  /* 0x0000bb000e067a20 */ /* 0x000fe20000410000 */
[----:B------:R-:W-:Y:S01]  /*5400*/  ISETP.GE.AND P6, PT, R85, R238, PT ;  /* 0x000000ee5500720c */ /* 0x000fe20003fc6270 */
[----:B--2---:R-:W-:Y:S01]  /*5410*/  FFMA.FTZ R3, R119, -UR16, R48 ;  /* 0x8000001077037c23 */ /* 0x004fe20008010030 */
[----:B------:R-:W-:Y:S01]  /*5420*/  FSEL R19, R5, -INF , !P5 ;  /* 0xff80000005137808 */ /* 0x000fe20006800000 */
[----:B------:R-:W-:Y:S01]  /*5430*/  FFMA.FTZ R5, R132, -UR16, R40 ;  /* 0x8000001084057c23 */ /* 0x000fe20008010028 */
[----:B------:R-:W-:Y:S01]  /*5440*/  ISETP.LT.OR P0, PT, R75, R232, P0 ;  /* 0x000000e84b00720c */ /* 0x000fe20000701670 */
[----:B------:R-:W1:Y:S01]  /*5450*/  MUFU.TANH R6, R6 ;  /* 0x0000000600067308 */ /* 0x000e620000002400 */
[----:B------:R-:W-:Y:S01]  /*5460*/  FSEL R21, R3, -INF , !P1 ;  /* 0xff80000003157808 */ /* 0x000fe20004800000 */
[----:B------:R-:W-:Y:S01]  /*5470*/  FMUL.FTZ R3, R8, c[0x0][0x2ec] ;  /* 0x0000bb0008037a20 */ /* 0x000fe20000410000 */
[----:B------:R-:W-:-:S02]  /*5480*/  ISETP.GE.AND P1, PT, R75, R238, PT ;  /* 0x000000ee4b00720c */ /* 0x000fc40003f26270 */
[----:B------:R-:W-:Y:S02]  /*5490*/  ISETP.LT.OR P2, PT, R85, R234, P2 ;  /* 0x000000ea5500720c */ /* 0x000fe40001741670 */
[-C--:B------:R-:W-:Y:S01]  /*54a0*/  ISETP.LT.OR P1, PT, R75, R233.reuse, P1 ;  /* 0x000000e94b00720c */ /* 0x080fe20000f21670 */
[----:B------:R2:W3:Y:S01]  /*54b0*/  MUFU.TANH R17, R3 ;  /* 0x0000000300117308 */ /* 0x0004e20000002400 */
[C---:B------:R-:W-:Y:S02]  /*54c0*/  ISETP.LT.OR P6, PT, R85.reuse, R233, P6 ;  /* 0x000000e95500720c */ /* 0x040fe400037c1670 */
[----:B------:R-:W-:Y:S02]  /*54d0*/  ISETP.GE.AND P5, PT, R85, R237, PT ;  /* 0x000000ed5500720c */ /* 0x000fe40003fa6270 */
[----:B------:R-:W-:Y:S02]  /*54e0*/  FSEL R118, R5, -INF , !P2 ;  /* 0xff80000005767808 */ /* 0x000fe40005000000 */
[----:B------:R-:W-:Y:S01]  /*54f0*/  ISETP.GE.AND P2, PT, R86, R236, PT ;  /* 0x000000ec5600720c */ /* 0x000fe20003f46270 */
[----:B------:R-:W4:Y:S01]  /*5500*/  MUFU.TANH R8, R12 ;  /* 0x0000000c00087308 */ /* 0x000f220000002400 */
[----:B------:R-:W-:Y:S01]  /*5510*/  ISETP.LT.OR P5, PT, R85, R232, P5 ;  /* 0x000000e85500720c */ /* 0x000fe20002fa1670 */
[----:B-1----:R-:W-:Y:S01]  /*5520*/  FFMA.FTZ R6, R104, -UR16, R6 ;  /* 0x8000001068067c23 */ /* 0x002fe20008010006 */
[----:B------:R-:W-:Y:S01]  /*5530*/  ISETP.LT.OR P2, PT, R86, R231, P2 ;  /* 0x000000e75600720c */ /* 0x000fe20001741670 */
[----:B--2---:R-:W-:Y:S01]  /*5540*/  FFMA.FTZ R3, R131, -UR16, R27 ;  /* 0x8000001083037c23 */ /* 0x004fe2000801001b */
[----:B------:R-:W-:Y:S01]  /*5550*/  FSEL R131, R2, -INF , !P1 ;  /* 0xff80000002837808 */ /* 0x000fe20004800000 */
[----:B------:R-:W-:Y:S01]  /*5560*/  FFMA.FTZ R2, R109, -UR16, R7 ;  /* 0x800000106d027c23 */ /* 0x000fe20008010007 */
[----:B------:R-:W-:Y:S01]  /*5570*/  ISETP.GE.AND P1, PT, R86, R239, PT ;  /* 0x000000ef5600720c */ /* 0x000fe20003f26270 */
[----:B---3--:R-:W-:Y:S01]  /*5580*/  FFMA.FTZ R5, R133, -UR16, R17 ;  /* 0x8000001085057c23 */ /* 0x008fe20008010011 */
[----:B------:R-:W-:Y:S01]  /*5590*/  FSEL R129, R3, -INF , !P3 ;  /* 0xff80000003817808 */ /* 0x000fe20005800000 */
[----:B------:R-:W-:Y:S01]  /*55a0*/  FFMA.FTZ R3, R112, -UR16, R18 ;  /* 0x8000001070037c23 */ /* 0x000fe20008010012 */
[----:B------:R-:W-:Y:S01]  /*55b0*/  FSEL R27, R2, -INF , !P4 ;  /* 0xff800000021b7808 */ /* 0x000fe20006000000 */
[----:B------:R-:W-:Y:S01]  /*55c0*/  FFMA.FTZ R2, R110, -UR16, R31 ;  /* 0x800000106e027c23 */ /* 0x000fe2000801001f */
[----:B------:R-:W-:Y:S01]  /*55d0*/  ISETP.GE.AND P3, PT, R85, R236, PT ;  /* 0x000000ec5500720c */ /* 0x000fe20003f66270 */
[----:B------:R-:W1:Y:S01]  /*55e0*/  MUFU.TANH R7, R13 ;  /* 0x0000000d00077308 */ /* 0x000e620000002400 */
[----:B------:R-:W-:Y:S01]  /*55f0*/  FSEL R22, R3, -INF , !P0 ;  /* 0xff80000003167808 */ /* 0x000fe20004000000 */
[----:B------:R-:W-:Y:S01]  /*5600*/  FFMA.FTZ R3, R108, -UR16, R30 ;  /* 0x800000106c037c23 */ /* 0x000fe2000801001e */
[----:B------:R-:W-:Y:S01]  /*5610*/  FSEL R130, R2, -INF , !P6 ;  /* 0xff80000002827808 */ /* 0x000fe20007000000 */
[----:B------:R-:W-:Y:S01]  /*5620*/  FFMA.FTZ R2, R107, -UR16, R25 ;  /* 0x800000106b027c23 */ /* 0x000fe20008010019 */
[C---:B------:R-:W-:Y:S01]  /*5630*/  ISETP.GE.AND P0, PT, R86.reuse, R238, PT ;  /* 0x000000ee5600720c */ /* 0x040fe20003f06270 */
[----:B----4-:R-:W-:Y:S01]  /*5640*/  FFMA.FTZ R8, R105, -UR16, R8 ;  /* 0x8000001069087c23 */ /* 0x010fe20008010008 */
[----:B------:R-:W-:-:S02]  /*5650*/  ISETP.GE.AND P4, PT, R86, R237, PT ;  /* 0x000000ed5600720c */ /* 0x000fc40003f86270 */
[----:B------:R-:W-:Y:S02]  /*5660*/  ISETP.LT.OR P3, PT, R85, R231, P3 ;  /* 0x000000e75500720c */ /* 0x000fe40001f61670 */
[C---:B------:R-:W-:Y:S02]  /*5670*/  ISETP.LT.OR P1, PT, R86.reuse, R234, P1 ;  /* 0x000000ea5600720c */ /* 0x040fe40000f21670 */
[C---:B------:R-:W-:Y:S02]  /*5680*/  ISETP.LT.OR P0, PT, R86.reuse, R233, P0 ;  /* 0x000000e95600720c */ /* 0x040fe40000701670 */
[----:B------:R-:W-:Y:S01]  /*5690*/  ISETP.LT.OR P4, PT, R86, R232, P4 ;  /* 0x000000e85600720c */ /* 0x000fe20002781670 */
[----:B-1----:R-:W-:Y:S01]  /*56a0*/  FFMA.FTZ R7, R89, -UR16, R7 ;  /* 0x8000001059077c23 */ /* 0x002fe20008010007 */
[----:B------:R-:W-:Y:S01]  /*56b0*/  FSEL R17, R3, -INF , !P5 ;  /* 0xff80000003117808 */ /* 0x000fe20006800000 */
[----:B------:R-:W-:Y:S01]  /*56c0*/  FFMA.FTZ R3, R106, -UR16, R10 ;  /* 0x800000106a037c23 */ /* 0x000fe2000801000a */
[----:B------:R-:W-:Y:S01]  /*56d0*/  FSEL R25, R2, -INF , !P3 ;  /* 0xff80000002197808 */ /* 0x000fe20005800000 */
[----:B------:R-:W-:Y:S01]  /*56e0*/  FFMA.FTZ R10, R134, -UR16, R20 ;  /* 0x80000010860a7c23 */ /* 0x000fe20008010014 */
[----:B------:R-:W-:-:S02]  /*56f0*/  FSEL R86, R5, -INF , !P1 ;  /* 0xff80000005567808 */ /* 0x000fc40004800000 */
[C---:B------:R-:W-:Y:S01]  /*5700*/  ISETP.GE.AND P6, PT, R87.reuse, R239, PT ;  /* 0x000000ef5700720c */ /* 0x040fe20003fc6270 */
[----:B------:R-:W1:Y:S01]  /*5710*/  MUFU.TANH R5, R15 ;  /* 0x0000000f00057308 */ /* 0x000e620000002400 */
[C---:B------:R-:W-:Y:S02]  /*5720*/  ISETP.GE.AND P5, PT, R87.reuse, R238, PT ;  /* 0x000000ee5700720c */ /* 0x040fe40003fa6270 */
[C---:B------:R-:W-:Y:S02]  /*5730*/  ISETP.GE.AND P3, PT, R87.reuse, R237, PT ;  /* 0x000000ed5700720c */ /* 0x040fe40003f66270 */
[C---:B------:R-:W-:Y:S02]  /*5740*/  ISETP.GE.AND P1, PT, R87.reuse, R236, PT ;  /* 0x000000ec5700720c */ /* 0x040fe40003f26270 */
[C---:B------:R-:W-:Y:S02]  /*5750*/  ISETP.LT.OR P6, PT, R87.reuse, R234, P6 ;  /* 0x000000ea5700720c */ /* 0x040fe400037c1670 */
[----:B------:R-:W-:-:S02]  /*5760*/  ISETP.LT.OR P5, PT, R87, R233, P5 ;  /* 0x000000e95700720c */ /* 0x000fc40002fa1670 */
[C---:B------:R-:W-:Y:S02]  /*5770*/  ISETP.LT.OR P3, PT, R87.reuse, R232, P3 ;  /* 0x000000e85700720c */ /* 0x040fe40001f61670 */
[----:B------:R-:W-:Y:S02]  /*5780*/  ISETP.LT.OR P1, PT, R87, R231, P1 ;  /* 0x000000e75700720c */ /* 0x000fe40000f21670 */
[----:B------:R-:W-:Y:S01]  /*5790*/  FSEL R87, R3, -INF , !P0 ;  /* 0xff80000003577808 */ /* 0x000fe20004000000 */
[----:B-1----:R-:W-:Y:S01]  /*57a0*/  FFMA.FTZ R5, R88, -UR16, R5 ;  /* 0x8000001058057c23 */ /* 0x002fe20008010005 */
[----:B------:R-:W-:Y:S02]  /*57b0*/  PLOP3.LUT P0, PT, PT, PT, UP0, 0x80, 0x0 ;  /* 0x000000000000781c */ /* 0x000fe40003f0f008 */
[----:B------:R-:W-:Y:S02]  /*57c0*/  LOP3.LUT R2, R124, R125, RZ, 0xfc, !PT ;  /* 0x0000007d7c027212 */ /* 0x000fe400078efcff */
        /* <DEDUP_REMOVED lines=47> */
.L_x_2335:
[----:B------:R-:W-:Y:S05]  /*5ac0*/  BSYNC B0 ;  /* 0x0000000000007941 */ /* 0x000fea0003800000 */
.L_x_2334:
[----:B------:R-:W0:Y:S02]  /*5ad0*/  LDGDEPBAR ;  /* 0x00000000000079af */ /* 0x000e240000000000 */
.L_x_2333:
        /* <DEDUP_REMOVED lines=72> */
[----:B---3--:R-:W-:-:S06]  /*5f60*/  FFMA.FTZ R0, R19, c[0x0][0x23c], -R2 ;  /* 0x00008f0013007a23 */ /* 0x008fcc0000010802 */
[----:B------:R1:W3:Y:S01]  /*5f70*/  MUFU.EX2 R133, R0 ;  /* 0x0000000000857308 */ /* 0x0002e20000000800 */
[----:B----4-:R-:W-:Y:S02]  /*5f80*/  F2FP.PACK_AB R4, R139, R132 ;  /* 0x000000848b04723e */ /* 0x010fe400000000ff */
[----:B-----5:R-:W-:Y:S02]  /*5f90*/  F2FP.PACK_AB R5, R248, R250 ;  /* 0x000000faf805723e */ /* 0x020fe400000000ff */
[----:B-1----:R-:W-:Y:S02]  /*5fa0*/  FMNMX.FTZ R0, R117, R102, !PT ;  /* 0x0000006675007209 */ /* 0x002fe40007810000 */
[----:B---3--:R-:W-:Y:S02]  /*5fb0*/  F2FP.PACK_AB R7, R133, R249 ;  /* 0x000000f98507723e */ /* 0x008fe400000000ff */
[----:B------:R-:W-:-:S04]  /*5fc0*/  FMNMX.FTZ R0, R101, R0, !PT ;  /* 0x0000000065007209 */ /* 0x000fc80007810000 */
[----:B------:R-:W-:Y:S01]  /*5fd0*/  FMNMX.FTZ R0, R84, R0, !PT ;  /* 0x0000000054007209 */ /* 0x000fe20007810000 */
[----:B------:R-:W-:Y:S03]  /*5fe0*/  HMMA.16816.F32 R148, R4, R32, RZ ;  /* 0x000000200494723c */ /* 0x000fe600000018ff */
[----:B------:R-:W-:-:S04]  /*5ff0*/  FMNMX.FTZ R0, R129, R0, !PT ;  /* 0x0000000081007209 */ /* 0x000fc80007810000 */
[----:B------:R-:W-:Y:S01]  /*6000*/  FMNMX.FTZ R0, R118, R0, !PT ;  /* 0x0000000076007209 */ /* 0x000fe20007810000 */
[----:B--2---:R-:W-:Y:S03]  /*6010*/  HMMA.16816.F32 R164, R4, R28, RZ ;  /* 0x0000001c04a4723c */ /* 0x004fe600000018ff */
        /* <DEDUP_REMOVED lines=25> */
[----:B------:R-:W-:Y:S01]  /*61b0*/  FFMA.FTZ R2, R18, c[0x0][0x23c], -R2 ;  /* 0x00008f0012027a23 */ /* 0x000fe20000010802 */
[----:B------:R-:W-:Y:S01]  /*61c0*/  LDSM.16.MT88.4 R20, [R213+0xb800] ;  /* 0x00b80000d514783b */ /* 0x000fe20000004200 */
[----:B------:R2:W-:Y:S01]  /*61d0*/  MUFU.EX2 R246, R8 ;  /* 0x0000000800f67308 */ /* 0x0005e20000000800 */
[----:B-1----:R-:W-:-:S02]  /*61e0*/  FMNMX.FTZ R0, R9, R0, !PT ;  /* 0x0000000009007209 */ /* 0x002fc40007810000 */
[----:B------:R-:W-:Y:S01]  /*61f0*/  LDSM.16.MT88.4 R16, [R217+0xa800] ;  /* 0x00a80000d910783b */ /* 0x000fe20000004200 */
[----:B------:R-:W-:Y:S01]  /*6200*/  HMMA.16816.F32 R168, R4, R30, RZ ;  /* 0x0000001e04a8723c */ /* 0x000fe200000018ff */
[----:B----4-:R-:W-:-:S03]  /*6210*/  FMNMX.FTZ R136, R3, R10, !PT ;  /* 0x0000000a03887209 */ /* 0x010fc60007810000 */
[----:B------:R1:W3:Y:S01]  /*6220*/  MUFU.EX2 R247, R2 ;  /* 0x0000000200f77308 */ /* 0x0002e20000000800 */
[----:B------:R-:W-:-:S03]  /*6230*/  FSETP.NEU.FTZ.AND P1, PT, R136, -INF , PT ;  /* 0xff8000008800780b */ /* 0x000fc60003f3d000 */
        /* <DEDUP_REMOVED lines=27> */
[----:B-1----:R-:W-:Y:S01]  /*63f0*/  FFMA.FTZ R3, R128, c[0x0][0x23c], -R0 ;  /* 0x00008f0080037a23 */ /* 0x002fe20000010800 */
[----:B------:R-:W-:-:S03]  /*6400*/  MOV R128, R141 ;  /* 0x0000008d00807202 */ /* 0x000fc60000000f00 */
        /* <DEDUP_REMOVED lines=17> */
[----:B-1----:R-:W-:-:S02]  /*6520*/  FFMA.FTZ R3, R129, c[0x0][0x23c], -R2 ;  /* 0x00008f0081037a23 */ /* 0x002fc40000010802 */
[----:B------:R-:W-:Y:S02]  /*6530*/  IMAD.MOV.U32 R129, RZ, RZ, R140 ;  /* 0x000000ffff817224 */ /* 0x000fe400078e008c */
[----:B------:R1:W-:Y:S03]  /*6540*/  MUFU.EX2 R207, R3 ;  /* 0x0000000300cf7308 */ /* 0x0003e60000000800 */
[----:B------:R-:W-:Y:S07]  /*6550*/  HMMA.16816.F32 R124, R124, R26, R4 ;  /* 0x0000001a7c7c723c */ /* 0x000fee0000001804 */
[----:B---3--:R-:W-:-:S02]  /*6560*/  F2FP.PACK_AB R4, R240, R243 ;  /* 0x000000f3f004723e */ /* 0x008fc400000000ff */
[----:B--2---:R-:W-:Y:S02]  /*6570*/  F2FP.PACK_AB R6, R242, R241 ;  /* 0x000000f1f206723e */ /* 0x004fe400000000ff */
[----:B----4-:R-:W-:Y:S01]  /*6580*/  F2FP.PACK_AB R5, R210, R211 ;  /* 0x000000d3d205723e */ /* 0x010fe200000000ff */
[----:B-1----:R-:W-:Y:S01]  /*6590*/  FFMA.FTZ R3, R118, c[0x0][0x23c], -R2 ;  /* 0x00008f0076037a23 */ /* 0x002fe20000010802 */
[----:B-----5:R-:W-:-:S03]  /*65a0*/  F2FP.PACK_AB R7, R209, R208 ;  /* 0x000000d0d107723e */ /* 0x020fc600000000ff */
[----:B------:R1:W-:Y:S04]  /*65b0*/  MUFU.EX2 R206, R3 ;  /* 0x0000000300ce7308 */ /* 0x0003e80000000800 */
[C---:B------:R-:W-:Y:S08]  /*65c0*/  HMMA.16816.F32 R144, R4.reuse, R32, RZ ;  /* 0x000000200490723c */ /* 0x040ff000000018ff */
[----:B------:R-:W-:Y:S01]  /*65d0*/  HMMA.16816.F32 R200, R4, R34, RZ ;  /* 0x0000002204c8723c */ /* 0x000fe200000018ff */
[----:B-1----:R-:W-:-:S02]  /*65e0*/  FFMA.FTZ R3, R86, c[0x0][0x23c], -R2 ;  /* 0x00008f0056037a23 */ /* 0x002fc40000010802 */
[----:B------:R-:W-:-:S05]  /*65f0*/  FFMA.FTZ R2, R85, c[0x0][0x23c], -R2 ;  /* 0x00008f0055027a23 */ /* 0x000fca0000010802 */
[C---:B------:R-:W-:Y:S01]  /*6600*/  HMMA.16816.F32 R32, R4.reuse, R36, RZ ;  /* 0x000000240420723c */ /* 0x040fe200000018ff */
[----:B------:R1:W-:Y:S06]  /*6610*/  MUFU.EX2 R205, R3 ;  /* 0x0000000300cd7308 */ /* 0x0003ec0000000800 */
[----:B------:R-:W-:Y:S01]  /*6620*/  MOV R36, R139 ;  /* 0x0000008b00247202 */ /* 0x000fe20000000f00 */
[----:B------:R-:W-:Y:S01]  /*6630*/  HMMA.16816.F32 R160, R4, R28, RZ ;  /* 0x0000001c04a0723c */ /* 0x000fe200000018ff */
[----:B------:R2:W3:Y:S01]  /*6640*/  MUFU.EX2 R204, R2 ;  /* 0x0000000200cc7308 */ /* 0x0004e20000000800 */
[----:B------:R-:W-:-:S06]  /*6650*/  MOV R37, R138 ;  /* 0x0000008a00257202 */ /* 0x000fcc0000000f00 */
[----:B------:R-:W-:Y:S01]  /*6660*/  HMMA.16816.F32 R196, R4, R30, RZ ;  /* 0x0000001e04c4723c */ /* 0x000fe200000018ff */
[----:B-1----:R-:W-:-:S07]  /*6670*/  IMAD.MOV.U32 R3, RZ, RZ, R133 ;  /* 0x000000ffff037224 */ /* 0x002fce00078e0085 */
[----:B------:R-:W-:Y:S01]  /*6680*/  HMMA.16816.F32 R28, R4, R52, RZ ;  /* 0x00000034041c723c */ /* 0x000fe200000018ff */
[----:B--2---:R-:W-:-:S04]  /*6690*/  FFMA.FTZ R2, R131, c[0x0][0x23c], -R0 ;  /* 0x00008f0083027a23 */ /* 0x004fc80000010800 */
[----:B------:R1:W-:Y:S02]  /*66a0*/  MUFU.EX2 R139, R2 ;  /* 0x00000002008b7308 */ /* 0x0003e40000000800 */
[----:B------:R-:W-:Y:S01]  /*66b0*/  MOV R53, R11 ;  /* 0x0000000b00357202 */ /* 0x000fe20000000f00 */
[C---:B------:R-:W-:Y:S08]  /*66c0*/  HMMA.16816.F32 R192, R4.reuse, R38, RZ ;  /* 0x0000002604c0723c */ /* 0x040ff000000018ff */
[----:B------:R-:W-:Y:S01]  /*66d0*/  HMMA.16816.F32 R188, R4, R54, RZ ;  /* 0x0000003604bc723c */ /* 0x000fe200000018ff */
[----:B-1----:R-:W-:Y:S01]  /*66e0*/  FFMA.FTZ R2, R130, c[0x0][0x23c], -R0 ;  /* 0x00008f0082027a23 */ /* 0x002fe20000010800 */
[----:B---3--:R-:W-:-:S06]  /*66f0*/  F2FP.PACK_AB R130, R204, R205 ;  /* 0x000000cdcc82723e */ /* 0x008fcc00000000ff */
[C---:B------:R-:W-:Y:S01]  /*6700*/  HMMA.16816.F32 R8, R4.reuse, R64, RZ ;  /* 0x000000400408723c */ /* 0x040fe200000018ff */
[----:B------:R1:W-:Y:S07]  /*6710*/  MUFU.EX2 R138, R2 ;  /* 0x00000002008a7308 */ /* 0x0003ee0000000800 */
        /* <DEDUP_REMOVED lines=8> */
[----:B------:R-:W1:Y:S05]  /*67a0*/  MUFU.EX2 R132, R0 ;  /* 0x0000000000847308 */ /* 0x000e6a0000000800 */
[C---:B------:R-:W-:Y:S08]  /*67b0*/  HMMA.16816.F32 R176, R4.reuse, R70, RZ ;  /* 0x0000004604b0723c */ /* 0x040ff000000018ff */
[----:B------:R-:W-:Y:S01]  /*67c0*/  HMMA.16816.F32 R116, R4, R80, RZ ;  /* 0x000000500474723c */ /* 0x000fe200000018ff */
[----:B-1----:R-:W-:-:S07]  /*67d0*/  F2FP.PACK_AB R131, R132, R133 ;  /* 0x000000858483723e */ /* 0x002fce00000000ff */
[----:B------:R-:W-:Y:S01]  /*67e0*/  HMMA.16816.F32 R140, R4, R82, RZ ;  /* 0x00000052048c723c */ /* 0x000fe200000018ff */
[----:B------:R-:W-:-:S04]  /*67f0*/  FADD.FTZ R0, R243, R240 ;  /* 0x000000f0f3007221 */ /* 0x000fc80000010000 */
[----:B------:R-:W-:Y:S02]  /*6800*/  FADD.FTZ R0, R241, R0 ;  /* 0x00000000f1007221 */ /* 0x000fe40000010000 */
[----:B------:R-:W-:Y:S01]  /*6810*/  MOV R7, R129 ;  /* 0x0000008100077202 */ /* 0x000fe20000000f00 */
[----:B------:R-:W-:Y:S01]  /*6820*/  IMAD.MOV.U32 R6, RZ, RZ, R128 ;  /* 0x000000ffff067224 */ /* 0x000fe200078e0080 */
[----:B------:R-:W-:Y:S01]  /*6830*/  F2FP.PACK_AB R128, R206, R207 ;  /* 0x000000cfce80723e */ /* 0x000fe200000000ff */
[----:B------:R-:W-:Y:S01]  /*6840*/  IMAD.MOV.U32 R5, RZ, RZ, R36 ;  /* 0x000000ffff057224 */ /* 0x000fe200078e0024 */
[----:B------:R-:W-:Y:S02]  /*6850*/  F2FP.PACK_AB R129, R138, R139 ;  /* 0x0000008b8a81723e */ /* 0x000fe400000000ff */
[----:B------:R-:W-:Y:S01]  /*6860*/  MOV R4, R37 ;  /* 0x0000002500047202 */ /* 0x000fe20000000f00 */
[----:B------:R-:W-:Y:S02]  /*6870*/  FADD.FTZ R2, R2, R5 ;  /* 0x0000000502027221 */ /* 0x000fe40000010000 */
[----:B------:R-:W-:-:S02]  /*6880*/  FADD.FTZ R5, R250, R248 ;  /* 0x000000f8fa057221 */ /* 0x000fc40000010000 */
[C---:B------:R-:W-:Y:S01]  /*6890*/  HMMA.16816.F32 R36, R128.reuse, R12, R32 ;  /* 0x0000000c8024723c */ /* 0x040fe20000001820 */
[----:B------:R-:W-:Y:S02]  /*68a0*/  FADD.FTZ R2, R4, R2 ;  /* 0x0000000204027221 */ /* 0x000fe40000010000 */
[----:B------:R-:W-:Y:S02]  /*68b0*/  FADD.FTZ R5, R249, R5 ;  /* 0x00000005f9057221 */ /* 0x000fe40000010000 */
[----:B------:R-:W-:Y:S02]  /*68c0*/  FADD.FTZ R4, R242, R0 ;  /* 0x00000000f2047221 */ /* 0x000fe40000010000 */
[----:B------:R-:W-:Y:S01]  /*68d0*/  MOV R35, R3 ;  /* 0x0000000300237202 */ /* 0x000fe20000000f00 */
[----:B------:R-:W-:Y:S01]  /*68e0*/  FADD.FTZ R3, R211, R210 ;  /* 0x000000d2d3037221 */ /* 0x000fe20000010000 */
[----:B------:R-:W-:Y:S01]  /*68f0*/  MOV R34, R53 ;  /* 0x0000003500227202 */ /* 0x000fe20000000f00 */
        /* <DEDUP_REMOVED lines=25> */
[----:B------:R-:W-:-:S03]  /*6a90*/  FADD.FTZ R246, R251, R2 ;  /* 0x00000002fbf67221 */ /* 0x000fc60000010000 */
[----:B------:R1:W-:Y:S01]  /*6aa0*/  STL [R1+0x4], R244 ;  /* 0x000004f401007387 */ /* 0x0003e20000100800 */
[C---:B------:R-:W-:Y:S03]  /*6ab0*/  HMMA.16816.F32 R68, R128.reuse, R20, R8 ;  /* 0x000000148044723c */ /* 0x040fe60000001808 */
        /* <DEDUP_REMOVED lines=63> */
[----:B------:R-:W-:-:S02]  /*6eb0*/  ISETP.GE.AND P0, PT, R0, R237, PT ;  /* 0x000000ed0000720c */ /* 0x000fc40003f06270 */
[----:B------:R-:W-:Y:S01]  /*6ec0*/  @!PT LDS RZ, [RZ] ;  /* 0x00000000fffff984 */ /* 0x000fe20000000800 */
[----:B------:R-:W-:Y:S01]  /*6ed0*/  @!PT LDS RZ, [RZ] ;  /* 0x00000000fffff984 */ /* 0x000fe20000000800 */
[----:B------:R-:W-:Y:S01]  /*6ee0*/  @!PT LDS RZ, [RZ] ;  /* 0x00000000fffff984 */ /* 0x000fe20000000800 */
[----:B------:R2:W-:Y:S01]  /*6ef0*/  @!P2 LDGSTS.E.BYPASS.LTC128B.128 [R227+0xb800], [R4.64+0x80] ;  /* 0x0b80008004e3afae */ /* 0x0005e2000b901d52 */
[C---:B------:R-:W-:Y:S02]  /*6f00*/  ISETP.GE.AND P6, PT, R0.reuse, R236, PT ;  /* 0x000000ec0000720c */ /* 0x040fe40003fc6270 */
[----:B------:R-:W-:Y:S01]  /*6f10*/  IABS R2, R2 ;  /* 0x0000000200027213 */ /* 0x000fe20000000000 */
[----:B------:R-:W-:Y:S01]  /*6f20*/  LDSM.16.M88.4 R16, [R212+0x8000] ;  /* 0x00800000d410783b */ /* 0x000fe20000000200 */
[C---:B------:R-:W-:Y:S02]  /*6f30*/  ISETP.LT.OR P4, PT, R0.reuse, R234, P4 ;  /* 0x000000ea0000720c */ /* 0x040fe40002781670 */
[C---:B------:R-:W-:Y:S01]  /*6f40*/  ISETP.LT.OR P1, PT, R0.reuse, R233, P1 ;  /* 0x000000e90000720c */ /* 0x040fe20000f21670 */
[----:B------:R-:W-:Y:S01]  /*6f50*/  LDSM.16.M88.4 R20, [R212+0x8800] ;  /* 0x00880000d414783b */ /* 0x000fe20000000200 */
[C---:B------:R-:W-:Y:S02]  /*6f60*/  ISETP.LT.OR P0, PT, R0.reuse, R232, P0 ;  /* 0x000000e80000720c */ /* 0x040fe40000701670 */
[----:B------:R-:W-:Y:S01]  /*6f70*/  ISETP.LT.OR P6, PT, R0, R231, P6 ;  /* 0x000000e70000720c */ /* 0x000fe200037c1670 */
        /* <DEDUP_REMOVED lines=22> */
[C---:B-1----:R-:W-:Y:S01]  /*70e0*/  HMMA.16816.F32 R184, R8.reuse, R24, R16 ;  /* 0x0000001808b8723c */ /* 0x042fe20000001810 */
[----:B------:R-:W1:Y:S07]  /*70f0*/  LDSM.16.M88.4 R16, [R222] ;  /* 0x00000000de10783b */ /* 0x000e6e0000000200 */
[C---:B------:R-:W-:Y:S08]  /*7100*/  HMMA.16816.F32 R180, R8.reuse, R28, R140 ;  /* 0x0000001c08b4723c */ /* 0x040ff0000000188c */
[C---:B------:R-:W-:Y:S01]  /*7110*/  HMMA.16816.F32 R176, R8.reuse, R30, R176 ;  /* 0x0000001e08b0723c */ /* 0x040fe200000018b0 */
[----:B------:R-:W-:Y:S07]  /*7120*/  LDSM.16.M88.4 R28, [R219] ;  /* 0x00000000db1c783b */ /* 0x000fee0000000200 */
[----:B------:R-:W-:Y:S01]  /*7130*/  HMMA.16816.F32 R8, R8, R26, R12 ;  /* 0x0000001a0808723c */ /* 0x000fe2000000180c */
[----:B------:R-:W4:Y:S04]  /*7140*/  LDSM.16.M88.4 R12, [R220+0x2000] ;  /* 0x00200000dc0c783b */ /* 0x000f280000000200 */
[----:B------:R-:W5:Y:S03]  /*7150*/  LDSM.16.M88.4 R24, [R219+0x800] ;  /* 0x00080000db18783b */ /* 0x000f660000000200 */
[C---:B--2---:R-:W-:Y:S08]  /*7160*/  HMMA.16816.F32 R140, R4.reuse, R32, R188 ;  /* 0x00000020048c723c */ /* 0x044ff000000018bc */
[C---:B---3--:R-:W-:Y:S08]  /*7170*/  HMMA.16816.F32 R204, R4.reuse, R20, R204 ;  /* 0x0000001404cc723c */ /* 0x048ff000000018cc */
[C---:B------:R-:W-:Y:S08]  /*7180*/  HMMA.16816.F32 R188, R4.reuse, R34, R196 ;  /* 0x0000002204bc723c */ /* 0x040ff000000018c4 */
[----:B------:R-:W-:Y:S01]  /*7190*/  HMMA.16816.F32 R192, R4, R22, R192 ;  /* 0x0000001604c0723c */ /* 0x000fe200000018c0 */
[----:B------:R-:W2:Y:S07]  /*71a0*/  LDSM.16.M88.4 R4, [R220] ;  /* 0x00000000dc04783b */ /* 0x000eae0000000200 */
[C---:B-1----:R-:W-:Y:S08]  /*71b0*/  HMMA.16816.F32 R196, R16.reuse, R32, R180 ;  /* 0x0000002010c4723c */ /* 0x042ff000000018b4 */
[C---:B------:R-:W-:Y:S08]  /*71c0*/  HMMA.16816.F32 R180, R16.reuse, R34, R176 ;  /* 0x0000002210b4723c */ /* 0x040ff000000018b0 */
[C---:B------:R-:W-:Y:S08]  /*71d0*/  HMMA.16816.F32 R176, R16.reuse, R20, R184 ;  /* 0x0000001410b0723c */ /* 0x040ff000000018b8 */
[----:B------:R-:W-:Y:S01]  /*71e0*/  HMMA.16816.F32 R32, R16, R22, R8 ;  /* 0x000000161020723c */ /* 0x000fe20000001808 */
[----:B------:R-:W-:Y:S04]  /*71f0*/  LDSM.16.M88.4 R8, [R214+0x6000] ;  /* 0x00600000d608783b */ /* 0x000fe80000000200 */
[----:B------:R-:W1:Y:S03]  /*7200*/  LDSM.16.M88.4 R20, [R212+0x9000] ;  /* 0x00900000d414783b */ /* 0x000e660000000200 */
[C---:B----4-:R-:W-:Y:S01]  /*7210*/  HMMA.16816.F32 R140, R12.reuse, R28, R140 ;  /* 0x0000001c0c8c723c */ /* 0x050fe2000000188c */
[----:B------:R-:W3:Y:S07]  /*7220*/  LDSM.16.M88.4 R16, [R212+0x9800] ;  /* 0x00980000d410783b */ /* 0x000eee0000000200 */
[C---:B------:R-:W-:Y:S08]  /*7230*/  HMMA.16816.F32 R188, R12.reuse, R30, R188 ;  /* 0x0000001e0cbc723c */ /* 0x040ff000000018bc */
[C---:B-----5:R-:W-:Y:S08]  /*7240*/  HMMA.16816.F32 R204, R12.reuse, R24, R204 ;  /* 0x000000180ccc723c */ /* 0x060ff000000018cc */
[----:B------:R-:W-:Y:S01]  /*7250*/  HMMA.16816.F32 R192, R12, R26, R192 ;  /* 0x0000001a0cc0723c */ /* 0x000fe200000018c0 */
[----:B------:R-:W4:Y:S07]  /*7260*/  LDSM.16.M88.4 R12, [R214+0x4000] ;  /* 0x00400000d60c783b */ /* 0x000f2e0000000200 */
[C---:B--2---:R-:W-:Y:S08]  /*7270*/  HMMA.16816.F32 R200, R4.reuse, R28, R196 ;  /* 0x0000001c04c8723c */ /* 0x044ff000000018c4 */
[C---:B------:R-:W-:Y:S08]  /*7280*/  HMMA.16816.F32 R184, R4.reuse, R24, R176 ;  /* 0x0000001804b8723c */ /* 0x040ff000000018b0 */
[C---:B------:R-:W-:Y:S01]  /*7290*/  HMMA.16816.F32 R196, R4.reuse, R30, R180 ;  /* 0x0000001e04c4723c */ /* 0x040fe200000018b4 */
[----:B------:R-:W-:Y:S07]  /*72a0*/  LDSM.16.M88.4 R28, [R224] ;  /* 0x00000000e01c783b */ /* 0x000fee0000000200 */
[----:B------:R-:W-:Y:S01]  /*72b0*/  HMMA.16816.F32 R24, R4, R26, R32 ;  /* 0x0000001a0418723c */ /* 0x000fe20000001820 */
[----:B------:R-:W-:Y:S04]  /*72c0*/  LDSM.16.M88.4 R4, [R216+0x6000] ;  /* 0x00600000d804783b */ /* 0x000fe80000000200 */
[----:B------:R-:W2:Y:S03]  /*72d0*/  LDSM.16.M88.4 R32, [R225] ;  /* 0x00000000e120783b */ /* 0x000ea60000000200 */
[C---:B-1----:R-:W-:Y:S08]  /*72e0*/  HMMA.16816.F32 R180, R8.reuse, R22, R188 ;  /* 0x0000001608b4723c */ /* 0x042ff000000018bc */
[C---:B------:R-:W-:Y:S08]  /*72f0*/  HMMA.16816.F32 R140, R8.reuse, R20, R140 ;  /* 0x00000014088c723c */ /* 0x040ff0000000188c */
[C---:B---3--:R-:W-:Y:S08]  /*7300*/  HMMA.16816.F32 R188, R8.reuse, R16, R204 ;  /* 0x0000001008bc723c */ /* 0x048ff000000018cc */
[----:B------:R-:W-:Y:S01]  /*7310*/  HMMA.16816.F32 R176, R8, R18, R192 ;  /* 0x0000001208b0723c */ /* 0x000fe200000018c0 */
[----:B------:R-:W1:Y:S07]  /*7320*/  LDSM.16.M88.4 R8, [R216+0x4000] ;  /* 0x00400000d808783b */ /* 0x000e6e0000000200 */
[C---:B----4-:R-:W-:Y:S08]  /*7330*/  HMMA.16816.F32 R204, R12.reuse, R22, R196 ;  /* 0x000000160ccc723c */ /* 0x050ff000000018c4 */
[C---:B------:R-:W-:Y:S01]  /*7340*/  HMMA.16816.F32 R208, R12.reuse, R20, R200 ;  /* 0x000000140cd0723c */ /* 0x040fe200000018c8 */
[----:B------:R-:W-:Y:S07]  /*7350*/  LDSM.16.M88.4 R20, [R221+0x9800] ;  /* 0x00980000dd14783b */ /* 0x000fee0000000200 */
[C---:B------:R-:W-:Y:S08]  /*7360*/  HMMA.16816.F32 R196, R12.reuse, R16, R184 ;  /* 0x000000100cc4723c */ /* 0x040ff000000018b8 */
[----:B------:R-:W-:Y:S01]  /*7370*/  HMMA.16816.F32 R12, R12, R18, R24 ;  /* 0x000000120c0c723c */ /* 0x000fe20000001818 */
[----:B------:R-:W-:Y:S04]  /*7380*/  LDSM.16.M88.4 R16, [R222+0x6000] ;  /* 0x00600000de10783b */ /* 0x000fe80000000200 */
[----:B------:R-:W3:Y:S03]  /*7390*/  LDSM.16.M88.4 R24, [R221+0x9000] ;  /* 0x00900000dd18783b */ /* 0x000ee60000000200 */
[C---:B--2---:R-:W-:Y:S08]  /*73a0*/  HMMA.16816.F32 R192, R4.reuse, R32, R140 ;  /* 0x0000002004c0723c */ /* 0x044ff0000000188c */
[C---:B------:R-:W-:Y:S08]  /*73b0*/  HMMA.16816.F32 R200, R4.reuse, R34, R180 ;  /* 0x0000002204c8723c */ /* 0x040ff000000018b4 */
[C---:B------:R-:W-:Y:S08]  /*73c0*/  HMMA.16816.F32 R188, R4.reuse, R28, R188 ;  /* 0x0000001c04bc723c */ /* 0x040ff000000018bc */
[----:B------:R-:W-:Y:S01]  /*73d0*/  HMMA.16816.F32 R176, R4, R30, R176 ;  /* 0x0000001e04b0723c */ /* 0x000fe200000018b0 */
[----:B------:R-:W2:Y:S07]  /*73e0*/  LDSM.16.M88.4 R4, [R222+0x4000] ;  /* 0x00400000de04783b */ /* 0x000eae0000000200 */
[C---:B-1----:R-:W-:Y:S08]  /*73f0*/  HMMA.16816.F32 R140, R8.reuse, R32, R208 ;  /* 0x00000020088c723c */ /* 0x042ff000000018d0 */
[C---:B------:R-:W-:Y:S08]  /*7400*/  HMMA.16816.F32 R184, R8.reuse, R34, R204 ;  /* 0x0000002208b8723c */ /* 0x040ff000000018cc */
[C---:B------:R-:W-:Y:S01]  /*7410*/  HMMA.16816.F32 R180, R8.reuse, R28, R196 ;  /* 0x0000001c08b4723c */ /* 0x040fe200000018c4 */
[----:B------:R1:W-:Y:S07]  /*7420*/  I2F R198, R3 ;  /* 0x0000000300c67306 */ /* 0x0003ee0000201400 */
[----:B------:R-:W-:Y:S01]  /*7430*/  HMMA.16816.F32 R8, R8, R30, R12 ;  /* 0x0000001e0808723c */ /* 0x000fe2000000180c */
[----:B------:R-:W-:Y:S01]  /*7440*/  LDSM.16.M88.4 R12, [R220+0x6000] ;  /* 0x00600000dc0c783b */ /* 0x000fe20000000200 */
[----:B------:R4:W-:Y:S03]  /*7450*/  I2F R197, R2 ;  /* 0x0000000200c57306 */ /* 0x0009e60000201400 */
[----:B------:R-:W5:Y:S03]  /*7460*/  LDSM.16.M88.4 R28, [R219+0x1000] ;  /* 0x00100000db1c783b */ /* 0x000f660000000200 */
[----:B---3--:R-:W-:Y:S01]  /*7470*/  HMMA.16816.F32 R32, R16, R24, R192 ;  /* 0x000000181020723c */ /* 0x008fe200000018c0 */
[----:B-1----:R-:W-:-:S05]  /*7480*/  IMAD.IADD R3, R228, 0x1, -R0 ;  /* 0x00000001e4037824 */ /* 0x002fca00078e0a00 */
[----:B------:R-:W-:Y:S02]  /*7490*/  IABS R3, R3 ;  /* 0x0000000300037213 */ /* 0x000fe40000000000 */
[C---:B------:R-:W-:Y:S01]  /*74a0*/  HMMA.16816.F32 R200, R16.reuse, R26, R200 ;  /* 0x0000001a10c8723c */ /* 0x040fe200000018c8 */
[----:B----4-:R-:W-:Y:S01]  /*74b0*/  IMAD.IADD R2, R235, 0x1, -R0 ;  /* 0x00000001eb027824 */ /* 0x010fe200078e0a00 */
[----:B------:R1:W-:Y:S04]  /*74c0*/  I2F R196, R3 ;  /* 0x0000000300c47306 */ /* 0x0003e80000201400 */
[----:B------:R-:W-:Y:S02]  /*74d0*/  IABS R2, R2 ;  /* 0x0000000200027213 */ /* 0x000fe40000000000 */
[C---:B------:R-:W-:Y:S08]  /*74e0*/  HMMA.16816.F32 R188, R16.reuse, R20, R188 ;  /* 0x0000001410bc723c */ /* 0x040ff000000018bc */
[----:B------:R-:W-:Y:S01]  /*74f0*/  HMMA.16816.F32 R176, R16, R22, R176 ;  /* 0x0000001610b0723c */ /* 0x000fe200000018b0 */
[----:B------:R-:W3:Y:S01]  /*7500*/  LDSM.16.M88.4 R16, [R219+0x1800] ;  /* 0x00180000db10783b */ /* 0x000ee20000000200 */
[----:B-1----:R-:W-:-:S04]  /*7510*/  IMAD.MOV.U32 R3, RZ, RZ, R2 ;  /* 0x000000ffff037224 */ /* 0x002fc800078e0002 */
[----:B------:R1:W-:Y:S02]  /*7520*/  I2F R195, R3 ;  /* 0x0000000300c37306 */ /* 0x0003e40000201400 */
[C---:B--2---:R-:W-:Y:S08]  /*7530*/  HMMA.16816.F32 R180, R4.reuse, R20, R180 ;  /* 0x0000001404b4723c */ /* 0x044ff000000018b4 */
[C---:B------:R-:W-:Y:S08]  /*7540*/  HMMA.16816.F32 R140, R4.reuse, R24, R140 ;  /* 0x00000018048c723c */ /* 0x040ff0000000188c */
[C---:B------:R-:W-:Y:S08]  /*7550*/  HMMA.16816.F32 R184, R4.reuse, R26, R184 ;  /* 0x0000001a04b8723c */ /* 0x040ff000000018b8 */
[----:B------:R-:W-:Y:S01]  /*7560*/  HMMA.16816.F32 R20, R4, R22, R8 ;  /* 0x000000160414723c */ /* 0x000fe20000001808 */
[----:B------:R-:W2:Y:S01]  /*7570*/  LDSM.16.M88.4 R8, [R220+0x4000] ;  /* 0x00400000dc08783b */ /* 0x000ea20000000200 */
[----:B------:R-:W-:-:S05]  /*7580*/  DEPBAR.LE SB0, 0x0 ;  /* 0x000080000000791a */ /* 0x000fca0000000000 */
[C---:B------:R-:W-:Y:S01]  /*7590*/  IADD3 R7, R0.reuse, 0x1, RZ ;  /* 0x0000000100077810 */ /* 0x040fe20007ffe0ff */
[C---:B-----5:R-:W-:Y:S01]  /*75a0*/  HMMA.16816.F32 R204, R12.reuse, R28, R32 ;  /* 0x0000001c0ccc723c */ /* 0x060fe20000001820 */
[C---:B------:R-:W-:Y:S02]  /*75b0*/  IADD3 R6, R0.reuse, 0x8, RZ ;  /* 0x0000000800067810 */ /* 0x040fe40007ffe0ff */
[----:B------:R-:W-:Y:S01]  /*75c0*/  IADD3 R5, R0, 0x9, RZ ;  /* 0x0000000900057810 */ /* 0x000fe20007ffe0ff */
[--C-:B------:R-:W-:Y:S01]  /*75d0*/  IMAD.IADD R4, R230, 0x1, -R7.reuse ;  /* 0x00000001e6047824 */ /* 0x100fe200078e0a07 */
[----:B------:R-:W-:Y:S01]  /*75e0*/  ISETP.GE.AND P5, PT, R7, R239, PT ;  /* 0x000000ef0700720c */ /* 0x000fe20003fa6270 */
[--C-:B-1----:R-:W-:Y:S02]  /*75f0*/  IMAD.IADD R3, R229, 0x1, -R7.reuse ;  /* 0x00000001e5037824 */ /* 0x102fe400078e0a07 */
[----:B------:R-:W-:Y:S01]  /*7600*/  HMMA.16816.F32 R200, R12, R30, R200 ;  /* 0x0000001e0cc8723c */ /* 0x000fe200000018c8 */
[----:B------:R-:W-:Y:S01]  /*7610*/  IABS R2, R4 ;  /* 0x0000000400027213 */ /* 0x000fe20000000000 */
[----:B------:R-:W-:Y:S01]  /*7620*/  IMAD.IADD R4, R235, 0x1, -R7 ;  /* 0x00000001eb047824 */ /* 0x000fe200078e0a07 */
[----:B------:R-:W-:-:S02]  /*7630*/  IABS R3, R3 ;  /* 0x0000000300037213 */ /* 0x000fc40000000000 */
[----:B------:R1:W-:Y:S01]  /*7640*/  I2F R194, R2 ;  /* 0x0000000200c27306 */ /* 0x0003e20000201400 */
[----:B------:R-:W-:Y:S01]  /*7650*/  BAR.SYNC.DEFER_BLOCKING 0x0 ;  /* 0x0000000000007b1d */ /* 0x000fe20000010000 */
[----:B------:R-:W-:Y:S01]  /*7660*/  ISETP.LT.OR P5, PT, R7, R234, P5 ;  /* 0x000000ea0700720c */ /* 0x000fe20002fa1670 */
[C---:B---3--:R-:W-:Y:S05]  /*7670*/  HMMA.16816.F32 R208, R12.reuse, R16, R188 ;  /* 0x000000100cd0723c */ /* 0x048fea00000018bc */
[----:B------:R3:W-:Y:S03]  /*7680*/  I2F R25, R3 ;  /* 0x0000000300197306 */ /* 0x0007e60000201400 */
[----:B------:R-:W-:Y:S01]  /*7690*/  HMMA.16816.F32 R240, R12, R18, R176 ;  /* 0x000000120cf0723c */ /* 0x000fe200000018b0 */
[----:B-1----:R-:W-:-:S07]  /*76a0*/  IMAD.IADD R2, R228, 0x1, -R7 ;  /* 0x00000001e4027824 */ /* 0x002fce00078e0a07 */
[----:B--2---:R-:W-:Y:S01]  /*76b0*/  HMMA.16816.F32 R188, R8, R28, R140 ;  /* 0x0000001c08bc723c */ /* 0x004fe2000000188c */
[----:B------:R-:W-:-:S05]  /*76c0*/  IABS R2, R2 ;  /* 0x0000000200027213 */ /* 0x000fca0000000000 */
[----:B---3--:R-:W-:Y:S01]  /*76d0*/  IMAD.MOV.U32 R3, RZ, RZ, R2 ;  /* 0x000000ffff037224 */ /* 0x008fe200078e0002 */
[----:B------:R-:W-:Y:S01]  /*76e0*/  IABS R2, R4 ;  /* 0x0000000400027213 */ /* 0x000fe20000000000 */
[C---:B------:R-:W-:Y:S02]  /*76f0*/  HMMA.16816.F32 R176, R8.reuse, R18, R20 ;  /* 0x0000001208b0723c */ /* 0x040fe40000001814 */
[----:B------:R1:W-:Y:S06]  /*7700*/  I2F R15, R3 ;  /* 0x00000003000f7306 */ /* 0x0003ec0000201400 */
[C---:B------:R-:W-:Y:S02]  /*7710*/  HMMA.16816.F32 R184, R8.reuse, R30, R184 ;  /* 0x0000001e08b8723c */ /* 0x040fe400000018b8 */
[----:B------:R2:W-:Y:S06]  /*7720*/  I2F R193, R2 ;  /* 0x0000000200c17306 */ /* 0x0005ec0000201400 */
[----:B------:R-:W-:Y:S01]  /*7730*/  HMMA.16816.F32 R180, R8, R16, R180 ;  /* 0x0000001008b4723c */ /* 0x000fe200000018b4 */
[----:B-1----:R-:W-:-:S05]  /*7740*/  IMAD.IADD R3, R230, 0x1, -R6 ;  /* 0x00000001e6037824 */ /* 0x002fca00078e0a06 */
[----:B------:R-:W-:Y:S01]  /*7750*/  IABS R3, R3 ;  /* 0x0000000300037213 */ /* 0x000fe20000000000 */
[----:B------:R-:W-:Y:S02]  /*7760*/  IMAD.IADD R8, R235, 0x1, -R5 ;  /* 0x00000001eb087824 */ /* 0x000fe400078e0a05 */
[--C-:B--2---:R-:W-:Y:S02]  /*7770*/  IMAD.IADD R2, R229, 0x1, -R6.reuse ;  /* 0x00000001e5027824 */ /* 0x104fe400078e0a06 */
[----:B------:R-:W-:Y:S02]  /*7780*/  IMAD.MOV.U32 R4, RZ, RZ, R3 ;  /* 0x000000ffff047224 */ /* 0x000fe400078e0003 */
[----:B------:R-:W-:Y:S01]  /*7790*/  FMUL.FTZ R11, R188, c[0x0][0x2ec] ;  /* 0x0000bb00bc0b7a20 */ /* 0x000fe20000410000 */
[----:B------:R-:W-:Y:S01]  /*77a0*/  IABS R3, R2 ;  /* 0x0000000200037213 */ /* 0x000fe20000000000 */
[----:B------:R-:W-:Y:S01]  /*77b0*/  IMAD.IADD R2, R228, 0x1, -R6 ;  /* 0x00000001e4027824 */ /* 0x000fe200078e0a06 */
[----:B------:R1:W-:Y:S04]  /*77c0*/  I2F R192, R4 ;  /* 0x0000000400c07306 */ /* 0x0003e80000201400 */
[----:B------:R-:W-:-:S04]  /*77d0*/  IABS R2, R2 ;  /* 0x0000000200027213 */ /* 0x000fc80000000000 */
[----:B------:R2:W-:Y:S01]  /*77e0*/  I2F R24, R3 ;  /* 0x0000000300187306 */ /* 0x0005e20000201400 */
[----:B-1----:R-:W-:-:S07]  /*77f0*/  IMAD.IADD R4, R235, 0x1, -R6 ;  /* 0x00000001eb047824 */ /* 0x002fce00078e0a06 */
[----:B------:R-:W1:Y:S01]  /*7800*/  MUFU.TANH R11, R11 ;  /* 0x0000000b000b7308 */ /* 0x000e620000002400 */
[----:B--2---:R-:W-:Y:S01]  /*7810*/  IMAD.MOV.U32 R3, RZ, RZ, R2 ;  /* 0x000000ffff037224 */ /* 0x004fe200078e0002 */
[----:B------:R-:W-:Y:S01]  /*7820*/  IABS R2, R4 ;  /* 0x0000000400027213 */ /* 0x000fe20000000000 */
[----:B------:R-:W-:-:S05]  /*7830*/  IMAD.IADD R4, R230, 0x1, -R5 ;  /* 0x00000001e6047824 */ /* 0x000fca00078e0a05 */
[----:B------:R2:W-:Y:S01]  /*7840*/  I2F R14, R3 ;  /* 0x00000003000e7306 */ /* 0x0005e20000201400 */
[----:B-1----:R-:W-:-:S05]  /*7850*/  FFMA.FTZ R11, R198, -UR16, R11 ;  /* 0x80000010c60b7c23 */ /* 0x002fca000801000b */
[----:B------:R-:W-:Y:S02]  /*7860*/  FSEL R11, R11, -INF , !P4 ;  /* 0xff8000000b0b7808 */ /* 0x000fe40006000000 */
[----:B------:R-:W-:Y:S01]  /*7870*/  ISETP.GE.AND P4, PT, R7, R238, PT ;  /* 0x000000ee0700720c */ /* 0x000fe20003f86270 */
[----:B--2---:R-:W-:Y:S01]  /*7880*/  IMAD.MOV.U32 R3, RZ, RZ, R2 ;  /* 0x000000ffff037224 */ /* 0x004fe200078e0002 */
[----:B------:R-:W-:Y:S01]  /*7890*/  IABS R2, R4 ;  /* 0x0000000400027213 */ /* 0x000fe20000000000 */
[--C-:B------:R-:W-:Y:S01]  /*78a0*/  IMAD.IADD R4, R229, 0x1, -R5.reuse ;  /* 0x00000001e5047824 */ /* 0x100fe200078e0a05 */
[----:B------:R-:W-:Y:S01]  /*78b0*/  ISETP.LT.OR P4, PT, R7, R233, P4 ;  /* 0x000000e90700720c */ /* 0x000fe20002781670 */
[----:B------:R1:W-:Y:S02]  /*78c0*/  I2F R143, R3 ;  /* 0x00000003008f7306 */ /* 0x0003e40000201400 */
[----:B-1----:R-:W-:Y:S01]  /*78d0*/  IMAD.MOV.U32 R3, RZ, RZ, R2 ;  /* 0x000000ffff037224 */ /* 0x002fe200078e0002 */
[----:B------:R-:W-:Y:S01]  /*78e0*/  IABS R2, R4 ;  /* 0x0000000400027213 */ /* 0x000fe20000000000 */
[----:B------:R-:W-:-:S04]  /*78f0*/  IMAD.IADD R4, R228, 0x1, -R5 ;  /* 0x00000001e4047824 */ /* 0x000fc800078e0a05 */
[----:B------:R1:W-:Y:S02]  /*7900*/  I2F R20, R3 ;  /* 0x0000000300147306 */ /* 0x0003e40000201400 */
[----:B-1----:R-:W-:Y:S01]  /*7910*/  IMAD.MOV.U32 R3, RZ, RZ, R2 ;  /* 0x000000ffff037224 */ /* 0x002fe200078e0002 */
[----:B------:R-:W-:Y:S02]  /*7920*/  IABS R2, R4 ;  /* 0x0000000400027213 */ /* 0x000fe40000000000 */
[----:B------:R-:W-:-:S03]  /*7930*/  IADD3 R4, R0, 0x10, RZ ;  /* 0x0000001000047810 */ /* 0x000fc60007ffe0ff */
        /* <DEDUP_REMOVED lines=14> */
[----:B------:R-:W-:-:S05]  /*7a20*/  IABS R2, R8 ;  /* 0x0000000800027213 */ /* 0x000fca0000000000 */
[----:B------:R1:W-:Y:S01]  /*7a30*/  I2F R140, R3 ;  /* 0x00000003008c7306 */ /* 0x0003e20000201400 */
[----:B------:R-:W-:Y:S02]  /*7a40*/  IMAD.MOV.U32 R8, RZ, RZ, R2 ;  /* 0x000000ffff087224 */ /* 0x000fe400078e0002 */
[----:B------:R-:W-:-:S05]  /*7a50*/  IMAD.IADD R2, R235, 0x1, -R4 ;  /* 0x00000001eb027824 */ /* 0x000fca00078e0a04 */
[----:B------:R2:W-:Y:S01]  /*7a60*/  I2F R26, R8 ;  /* 0x00000008001a7306 */ /* 0x0005e20000201400 */
[----:B------:R-:W-:Y:S02]  /*7a70*/  IABS R2, R2 ;  /* 0x0000000200027213 */ /* 0x000fe40000000000 */
[----:B-1----:R-:W-:-:S05]  /*7a80*/  IADD3 R3, R0, 0x11, RZ ;  /* 0x0000001100037810 */ /* 0x002fca0007ffe0ff */
[----:B------:R-:W-:Y:S02]  /*7a90*/  IMAD.IADD R9, R230, 0x1, -R3 ;  /* 0x00000001e6097824 */ /* 0x000fe400078e0a03 */
[----:B--2---:R-:W-:-:S03]  /*7aa0*/  IMAD.MOV.U32 R8, RZ, RZ, R2 ;  /* 0x000000ffff087224 */ /* 0x004fc600078e0002 */
[----:B------:R-:W-:Y:S01]  /*7ab0*/  IABS R2, R9 ;  /* 0x0000000900027213 */ /* 0x000fe20000000000 */
[--C-:B------:R-:W-:Y:S01]  /*7ac0*/  IMAD.IADD R9, R228, 0x1, -R3.reuse ;  /* 0x00000001e4097824 */ /* 0x100fe200078e0a03 */
[----:B------:R1:W-:Y:S03]  /*7ad0*/  I2F R139, R8 ;  /* 0x00000008008b7306 */ /* 0x0003e60000201400 */
[----:B-1----:R-:W-:Y:S02]  /*7ae0*/  IMAD.MOV.U32 R8, RZ, RZ, R2 ;  /* 0x000000ffff087224 */ /* 0x002fe400078e0002 */
[----:B------:R-:W-:-:S03]  /*7af0*/  IMAD.IADD R2, R229, 0x1, -R3 ;  /* 0x00000001e5027824 */ /* 0x000fc600078e0a03 */
[----:B------:R1:W-:Y:S02]  /*7b00*/  I2F R138, R8 ;  /* 0x00000008008a7306 */ /* 0x0003e40000201400 */
[----:B------:R-:W-:-:S05]  /*7b10*/  IABS R2, R2 ;  /* 0x0000000200027213 */ /* 0x000fca0000000000 */
[----:B-1----:R-:W-:Y:S01]  /*7b20*/  IMAD.MOV.U32 R8, RZ, RZ, R2 ;  /* 0x000000ffff087224 */ /* 0x002fe200078e0002 */
[----:B------:R-:W-:-:S03]  /*7b30*/  IABS R2, R9 ;  /* 0x0000000900027213 */ /* 0x000fc60000000000 */
[----:B------:R1:W-:Y:S02]  /*7b40*/  I2F R133, R8 ;  /* 0x0000000800857306 */ /* 0x0003e40000201400 */
[----:B------:R-:W-:Y:S02]  /*7b50*/  IMAD.MOV.U32 R9, RZ, RZ, R2 ;  /* 0x000000ffff097224 */ /* 0x000fe400078e0002 */
[----:B------:R-:W-:-:S04]  /*7b60*/  IMAD.IADD R2, R235, 0x1, -R3 ;  /* 0x00000001eb027824 */ /* 0x000fc800078e0a03 */
[----:B------:R2:W-:Y:S01]  /*7b70*/  I2F R132, R9 ;  /* 0x0000000900847306 */ /* 0x0005e20000201400 */
[----:B-1----:R-:W-:Y:S02]  /*7b80*/  IABS R8, R2 ;  /* 0x0000000200087213 */ /* 0x002fe40000000000 */
[C---:B------:R-:W-:Y:S02]  /*7b90*/  IADD3 R2, R0.reuse, 0x18, RZ ;  /* 0x0000001800027810 */ /* 0x040fe40007ffe0ff */
[----:B------:R-:W-:-:S03]  /*7ba0*/  IADD3 R0, R0, 0x19, RZ ;  /* 0x0000001900007810 */ /* 0x000fc60007ffe0ff */
[----:B------:R-:W-:Y:S02]  /*7bb0*/  IMAD.IADD R10, R229, 0x1, -R2 ;  /* 0x00000001e50a7824 */ /* 0x000fe400078e0a02 */
[----:B--2---:R-:W-:Y:S02]  /*7bc0*/  IMAD.MOV.U32 R9, RZ, RZ, R8 ;  /* 0x000000ffff097224 */ /* 0x004fe400078e0008 */
[----:B------:R-:W-:Y:S02]  /*7bd0*/  IMAD.IADD R8, R230, 0x1, -R2 ;  /* 0x00000001e6087824 */ /* 0x000fe400078e0a02 */
[----:B------:R1:W-:Y:S03]  /*7be0*/  I2F R35, R9 ;  /* 0x0000000900237306 */ /* 0x0003e60000201400 */
[----:B------:R-:W-:-:S05]  /*7bf0*/  IABS R8, R8 ;  /* 0x0000000800087213 */ /* 0x000fca0000000000 */
[----:B-1----:R-:W-:Y:S01]  /*7c00*/  IMAD.MOV.U32 R9, RZ, RZ, R8 ;  /* 0x000000ffff097224 */ /* 0x002fe200078e0008 */
[----:B------:R-:W-:-:S03]  /*7c10*/  IABS R8, R10 ;  /* 0x0000000a00087213 */ /* 0x000fc60000000000 */
[----:B------:R1:W-:Y:S02]  /*7c20*/  I2F R34, R9 ;  /* 0x0000000900227306 */ /* 0x0003e40000201400 */
[----:B-1----:R-:W-:Y:S02]  /*7c30*/  IMAD.MOV.U32 R9, RZ, RZ, R8 ;  /* 0x000000ffff097224 */ /* 0x002fe400078e0008 */
[----:B------:R-:W-:-:S04]  /*7c40*/  IMAD.IADD R8, R228, 0x1, -R2 ;  /* 0x00000001e4087824 */ /* 0x000fc800078e0a02 */
[----:B------:R1:W-:Y:S01]  /*7c50*/  I2F R33, R9 ;  /* 0x0000000900217306 */ /* 0x0003e20000201400 */
[----:B------:R-:W-:-:S05]  /*7c60*/  IABS R8, R8 ;  /* 0x0000000800087213 */ /* 0x000fca0000000000 */
[----:B------:R-:W-:-:S04]  /*7c70*/  IMAD.MOV.U32 R10, RZ, RZ, R8 ;  /* 0x000000ffff0a7224 */ /* 0x000fc800078e0008 */
[----:B------:R2:W-:Y:S01]  /*7c80*/  I2F R32, R10 ;  /* 0x0000000a00207306 */ /* 0x0005e20000201400 */
[----:B-1----:R-:W-:-:S05]  /*7c90*/  IMAD.IADD R9, R235, 0x1, -R2 ;  /* 0x00000001eb097824 */ /* 0x002fca00078e0a02 */
[----:B------:R-:W-:-:S05]  /*7ca0*/  IABS R8, R9 ;  /* 0x0000000900087213 */ /* 0x000fca0000000000 */
[----:B------:R-:W-:Y:S02]  /*7cb0*/  IMAD.MOV.U32 R9, RZ, RZ, R8 ;  /* 0x000000ffff097224 */ /* 0x000fe400078e0008 */
[--C-:B------:R-:W-:Y:S02]  /*7cc0*/  IMAD.IADD R8, R230, 0x1, -R0.reuse ;  /* 0x00000001e6087824 */ /* 0x100fe400078e0a00 */
[----:B--2---:R-:W-:Y:S01]  /*7cd0*/  IMAD.IADD R10, R229, 0x1, -R0 ;  /* 0x00000001e50a7824 */ /* 0x004fe200078e0a00 */
[----:B------:R1:W-:Y:S02]  /*7ce0*/  I2F R31, R9 ;  /* 0x00000009001f7306 */ /* 0x0003e40000201400 */
[----:B------:R-:W-:-:S05]  /*7cf0*/  IABS R8, R8 ;  /* 0x0000000800087213 */ /* 0x000fca0000000000 */
[----:B-1----:R-:W-:Y:S01]  /*7d00*/  IMAD.MOV.U32 R9, RZ, RZ, R8 ;  /* 0x000000ffff097224 */ /* 0x002fe200078e0008 */
[----:B------:R-:W-:Y:S01]  /*7d10*/  IABS R8, R10 ;  /* 0x0000000a00087213 */ /* 0x000fe20000000000 */
[----:B------:R-:W-:Y:S02]  /*7d20*/  IMAD.IADD R10, R235, 0x1, -R0 ;  /* 0x00000001eb0a7824 */ /* 0x000fe400078e0a00 */
        /* <DEDUP_REMOVED lines=8> */
[----:B------:R1:W-:Y:S08]  /*7db0*/  I2F R28, R9 ;  /* 0x00000009001c7306 */ /* 0x0003f00000201400 */
[----:B------:R2:W-:Y:S01]  /*7dc0*/  I2F R27, R8 ;  /* 0x00000008001b7306 */ /* 0x0005e20000201400 */
[----:B-1----:R-:W-:-:S07]  /*7dd0*/  FMUL.FTZ R9, R191, c[0x0][0x2ec] ;  /* 0x0000bb00bf097a20 */ /* 0x002fce0000410000 */
[----:B------:R1:W-:Y:S01]  /*7de0*/  MUFU.TANH R23, R10 ;  /* 0x0000000a00177308 */ /* 0x0003e20000002400 */
[----:B--2---:R-:W-:-:S07]  /*7df0*/  FMUL.FTZ R8, R189, c[0x0][0x2ec] ;  /* 0x0000bb00bd087a20 */ /* 0x004fce0000410000 */
[----:B------:R2:W-:Y:S08]  /*7e00*/  MUFU.TANH R21, R9 ;  /* 0x0000000900157308 */ /* 0x0005f00000002400 */
[----:B------:R3:W-:Y:S01]  /*7e10*/  MUFU.TANH R188, R8 ;  /* 0x0000000800bc7308 */ /* 0x0007e20000002400 */
[----:B-1----:R-:W-:Y:S02]  /*7e20*/  FMUL.FTZ R10, R206, c[0x0][0x2ec] ;  /* 0x0000bb00ce0a7a20 */ /* 0x002fe40000410000 */
[----:B--2---:R-:W-:-:S05]  /*7e30*/  FMUL.FTZ R9, R204, c[0x0][0x2ec] ;  /* 0x0000bb00cc097a20 */ /* 0x004fca0000410000 */
[----:B------:R1:W-:Y:S01]  /*7e40*/  MUFU.TANH R17, R10 ;  /* 0x0000000a00117308 */ /* 0x0003e20000002400 */
[----:B---3--:R-:W-:-:S07]  /*7e50*/  FMUL.FTZ R8, R190, c[0x0][0x2ec] ;  /* 0x0000bb00be087a20 */ /* 0x008fce0000410000 */
[----:B------:R-:W2:Y:S08]  /*7e60*/  MUFU.TANH R9, R9 ;  /* 0x0000000900097308 */ /* 0x000eb00000002400 */
[----:B------:R-:W3:Y:S01]  /*7e70*/  MUFU.TANH R8, R8 ;  /* 0x0000000800087308 */ /* 0x000ee20000002400 */
[----:B-1----:R-:W-:-:S07]  /*7e80*/  FMUL.FTZ R10, R207, c[0x0][0x2ec] ;  /* 0x0000bb00cf0a7a20 */ /* 0x002fce0000410000 */
[----:B------:R1:W-:Y:S01]  /*7e90*/  MUFU.TANH R190, R10 ;  /* 0x0000000a00be7308 */ /* 0x0003e20000002400 */
[----:B--2---:R-:W-:-:S05]  /*7ea0*/  FFMA.FTZ R9, R196, -UR16, R9 ;  /* 0x80000010c4097c23 */ /* 0x004fca0008010009 */
[----:B------:R-:W-:Y:S01]  /*7eb0*/  FSEL R16, R9, -INF , !P0 ;  /* 0xff80000009107808 */ /* 0x000fe20004000000 */
[----:B------:R-:W-:Y:S01]  /*7ec0*/  FFMA.FTZ R9, R25, -UR16, R21 ;  /* 0x8000001019097c23 */ /* 0x000fe20008010015 */
[----:B------:R-:W-:Y:S01]  /*7ed0*/  ISETP.GE.AND P0, PT, R7, R236, PT ;  /* 0x000000ec0700720c */ /* 0x000fe20003f06270 */
[----:B---3--:R-:W-:-:S03]  /*7ee0*/  FFMA.FTZ R8, R197, -UR16, R8 ;  /* 0x80000010c5087c23 */ /* 0x008fc60008010008 */
[C---:B------:R-:W-:Y:S02]  /*7ef0*/  ISETP.LT.OR P0, PT, R7.reuse, R231, P0 ;  /* 0x000000e70700720c */ /* 0x040fe40000701670 */
[----:B------:R-:W-:Y:S01]  /*7f00*/  FSEL R13, R8, -INF , !P1 ;  /* 0xff800000080d7808 */ /* 0x000fe20004800000 */
[----:B------:R-:W-:Y:S01]  /*7f10*/  FMUL.FTZ R8, R200, c[0x0][0x2ec] ;  /* 0x0000bb00c8087a20 */ /* 0x000fe20000410000 */
[C---:B------:R-:W-:Y:S01]  /*7f20*/  ISETP.GE.AND P1, PT, R7.reuse, R237, PT ;  /* 0x000000ed0700720c */ /* 0x040fe20003f26270 */
[----:B-1----:R-:W-:Y:S02]  /*7f30*/  FMUL.FTZ R10, R184, c[0x0][0x2ec] ;  /* 0x0000bb00b80a7a20 */ /* 0x002fe40000410000 */
[----:B------:R1:W-:Y:S01]  /*7f40*/  MUFU.TANH R19, R8 ;  /* 0x0000000800137308 */ /* 0x0003e20000002400 */
[----:B------:R-:W-:Y:S01]  /*7f50*/  ISETP.LT.OR P1, PT, R7, R232, P1 ;  /* 0x000000e80700720c */ /* 0x000fe20000f21670 */
[----:B------:R-:W-:Y:S02]  /*7f60*/  FFMA.FTZ R7, R195, -UR16, R17 ;  /* 0x80000010c3077c23 */ /* 0x000fe40008010011 */
[----:B------:R-:W-:-:S04]  /*7f70*/  FMUL.FTZ R17, R203, c[0x0][0x2ec] ;  /* 0x0000bb00cb117a20 */ /* 0x000fc80000410000 */
[----:B------:R2:W-:Y:S01]  /*7f80*/  MUFU.TANH R189, R10 ;  /* 0x0000000a00bd7308 */ /* 0x0005e20000002400 */
[----:B-1----:R-:W-:-:S07]  /*7f90*/  FMUL.FTZ R8, R201, c[0x0][0x2ec] ;  /* 0x0000bb00c9087a20 */ /* 0x002fce0000410000 */
[----:B------:R1:W-:Y:S01]  /*7fa0*/  MUFU.TANH R184, R8 ;  /* 0x0000000800b87308 */ /* 0x0003e20000002400 */
[----:B--2---:R-:W-:-:S07]  /*7fb0*/  FMUL.FTZ R10, R185, c[0x0][0x2ec] ;  /* 0x0000bb00b90a7a20 */ /* 0x004fce0000410000 */
[----:B------:R2:W-:Y:S01]  /*7fc0*/  MUFU.TANH R199, R10 ;  /* 0x0000000a00c77308 */ /* 0x0005e20000002400 */
[----:B-1----:R-:W-:Y:S02]  /*7fd0*/  FFMA.FTZ R8, R194, -UR16, R188 ;  /* 0x80000010c2087c23 */ /* 0x002fe400080100bc */
[----:B--2---:R-:W-:-:S05]  /*7fe0*/  FMUL.FTZ R10, R186, c[0x0][0x2ec] ;  /* 0x0000bb00ba0a7a20 */ /* 0x004fca0000410000 */
[----:B------:R1:W2:Y:S02]  /*7ff0*/  MUFU.TANH R22, R10 ;  /* 0x0000000a00167308 */ /* 0x0002a40000002400 */
[----:B-1----:R-:W-:-:S06]  /*8000*/  FMUL.FTZ R10, R187, c[0x0][0x2ec] ;  /* 0x0000bb00bb0a7a20 */ /* 0x002fcc0000410000 */
[----:B------:R1:W-:Y:S08]  /*8010*/  MUFU.TANH R187, R17 ;  /* 0x0000001100bb7308 */ /* 0x0003f00000002400 */
[----:B------:R3:W4:Y:S01]  /*8020*/  MUFU.TANH R191, R10 ;  /* 0x0000000a00bf7308 */ /* 0x0007220000002400 */
[----:B-1----:R-:W-:Y:S01]  /*8030*/  FSEL R17, R8, -INF , !P5 ;  /* 0xff80000008117808 */ /* 0x002fe20006800000 */
[----:B--2---:R-:W-:Y:S01]  /*8040*/  FFMA.FTZ R8, R24, -UR16, R22 ;  /* 0x8000001018087c23 */ /* 0x004fe20008010016 */
[----:B------:R-:W-:-:S04]  /*8050*/  ISETP.GE.AND P5, PT, R6, R238, PT ;  /* 0x000000ee0600720c */ /* 0x000fc80003fa6270 */
[----:B------:R-:W-:Y:S01]  /*8060*/  ISETP.LT.OR P5, PT, R6, R233, P5 ;  /* 0x000000e90600720c */ /* 0x000fe20002fa1670 */
[----:B---3--:R-:W-:-:S04]  /*8070*/  FMUL.FTZ R10, R202, c[0x0][0x2ec] ;  /* 0x0000bb00ca0a7a20 */ /* 0x008fc80000410000 */
[----:B------:R1:W2:Y:S02]  /*8080*/  MUFU.TANH R21, R10 ;  /* 0x0000000a00157308 */ /* 0x0002a40000002400 */
[----:B-1----:R-:W-:Y:S01]  /*8090*/  FFMA.FTZ R10, R15, -UR16, R23 ;  /* 0x800000100f0a7c23 */ /* 0x002fe20008010017 */
[----:B------:R-:W-:Y:S01]  /*80a0*/  FSEL R15, R7, -INF , !P6 ;  /* 0xff800000070f7808 */ /* 0x000fe20007000000 */
[----:B------:R-:W-:Y:S01]  /*80b0*/  FMUL.FTZ R7, R180, c[0x0][0x2ec] ;  /* 0x0000bb00b4077a20 */ /* 0x000fe20000410000 */
[----:B------:R-:W-:Y:S01]  /*80c0*/  FSEL R23, R9, -INF , !P4 ;  /* 0xff80000009177808 */ /* 0x000fe20006000000 */
[----:B------:R-:W-:Y:S01]  /*80d0*/  FMUL.FTZ R9, R182, c[0x0][0x2ec] ;  /* 0x0000bb00b6097a20 */ /* 0x000fe20000410000 */
[----:B------:R-:W-:Y:S01]  /*80e0*/  FSEL R25, R10, -INF , !P1 ;  /* 0xff8000000a197808 */ /* 0x000fe20004800000 */
[----:B------:R1:W3:Y:S01]  /*80f0*/  MUFU.TANH R185, R7 ;  /* 0x0000000700b97308 */ /* 0x0002e20000002400 */
[C---:B------:R-:W-:Y:S01]  /*8100*/  ISETP.GE.AND P6, PT, R6.reuse, R239, PT ;  /* 0x000000ef0600720c */ /* 0x040fe20003fc6270 */
[----:B------:R-:W-:Y:S01]  /*8110*/  FMUL.FTZ R10, R183, c[0x0][0x2ec] ;  /* 0x0000bb00b70a7a20 */ /* 0x000fe20000410000 */
[----:B------:R-:W-:-:S02]  /*8120*/  ISETP.GE.AND P4, PT, R6, R237, PT ;  /* 0x000000ed0600720c */ /* 0x000fc40003f86270 */
[C---:B------:R-:W-:Y:S02]  /*8130*/  ISETP.GE.AND P1, PT, R6.reuse, R236, PT ;  /* 0x000000ec0600720c */ /* 0x040fe40003f26270 */
[C---:B------:R-:W-:Y:S01]  /*8140*/  ISETP.LT.OR P6, PT, R6.reuse, R234, P6 ;  /* 0x000000ea0600720c */ /* 0x040fe200037c1670 */
[----:B------:R5:W2:Y:S01]  /*8150*/  MUFU.TANH R180, R9 ;  /* 0x0000000900b47308 */ /* 0x000aa20000002400 */
[C---:B------:R-:W-:Y:S02]  /*8160*/  ISETP.LT.OR P4, PT, R6.reuse, R232, P4 ;  /* 0x000000e80600720c */ /* 0x040fe40002781670 */
[----:B------:R-:W-:Y:S01]  /*8170*/  ISETP.LT.OR P1, PT, R6, R231, P1 ;  /* 0x000000e70600720c */ /* 0x000fe20000f21670 */
[----:B------:R-:W-:Y:S02]  /*8180*/  FFMA.FTZ R6, R193, -UR16, R190 ;  /* 0x80000010c1067c23 */ /* 0x000fe400080100be */
[----:B-1----:R-:W-:-:S03]  /*8190*/  FMUL.FTZ R7, R181, c[0x0][0x2ec] ;  /* 0x0000bb00b5077a20 */ /* 0x002fc60000410000 */
[----:B------:R-:W-:Y:S01]  /*81a0*/  FSEL R24, R6, -INF , !P0 ;  /* 0xff80000006187808 */ /* 0x000fe20004000000 */
[----:B------:R-:W-:Y:S01]  /*81b0*/  FMUL.FTZ R6, R208, c[0x0][0x2ec] ;  /* 0x0000bb00d0067a20 */ /* 0x000fe20000410000 */
[C---:B------:R-:W-:Y:S01]  /*81c0*/  ISETP.GE.AND P0, PT, R5.reuse, R239, PT ;  /* 0x000000ef0500720c */ /* 0x040fe20003f06270 */
[----:B------:R1:W1:Y:S03]  /*81d0*/  MUFU.TANH R188, R7 ;  /* 0x0000000700bc7308 */ /* 0x0002660000002400 */
[C---:B------:R-:W-:Y:S01]  /*81e0*/  ISETP.LT.OR P0, PT, R5.reuse, R234, P0 ;  /* 0x000000ea0500720c */ /* 0x040fe20000701670 */
[----:B-----5:R-:W-:Y:S01]  /*81f0*/  FFMA.FTZ R9, R14, -UR16, R19 ;  /* 0x800000100e097c23 */ /* 0x020fe20008010013 */
[----:B------:R-:W-:Y:S01]  /*8200*/  FSEL R19, R8, -INF , !P5 ;  /* 0xff80000008137808 */ /* 0x000fe20006800000 */
[----:B------:R-:W-:Y:S01]  /*8210*/  FFMA.FTZ R8, R12, -UR16, R184 ;  /* 0x800000100c087c23 */ /* 0x000fe200080100b8 */
[----:B------:R-:W-:Y:S01]  /*8220*/  ISETP.GE.AND P5, PT, R5, R237, PT ;  /* 0x000000ed0500720c */ /* 0x000fe20003fa6270 */
[----:B------:R5:W-:Y:S01]  /*8230*/  MUFU.TANH R186, R10 ;  /* 0x0000000a00ba7308 */ /* 0x000be20000002400 */
[----:B------:R-:W-:-:S02]  /*8240*/  FSEL R22, R9, -INF , !P4 ;  /* 0xff80000009167808 */ /* 0x000fc40006000000 */
[C---:B------:R-:W-:Y:S02]  /*8250*/  ISETP.GE.AND P4, PT, R5.reuse, R236, PT ;  /* 0x000000ec0500720c */ /* 0x040fe40003f86270 */
[C---:B------:R-:W-:Y:S02]  /*8260*/  ISETP.LT.OR P5, PT, R5.reuse, R232, P5 ;  /* 0x000000e80500720c */ /* 0x040fe40002fa1670 */
[----:B------:R-:W-:Y:S01]  /*8270*/  ISETP.LT.OR P4, PT, R5, R231, P4 ;  /* 0x000000e70500720c */ /* 0x000fe20002781670 */
[----:B-1----:R-:W-:Y:S01]  /*8280*/  FFMA.FTZ R7, R192, -UR16, R189 ;  /* 0x80000010c0077c23 */ /* 0x002fe200080100bd */
[----:B------:R1:W1:Y:S04]  /*8290*/  MUFU.TANH R9, R6 ;  /* 0x0000000600097308 */ /* 0x0002680000002400 */
[----:B------:R-:W-:Y:S01]  /*82a0*/  FSEL R14, R7, -INF , !P6 ;  /* 0xff800000070e7808 */ /* 0x000fe20007000000 */
[----:B----4-:R-:W-:Y:S01]  /*82b0*/  FFMA.FTZ R7, R18, -UR16, R191 ;  /* 0x8000001012077c23 */ /* 0x010fe200080100bf */
[----:B------:R-:W-:Y:S01]  /*82c0*/  ISETP.GE.AND P6, PT, R5, R238, PT ;  /* 0x000000ee0500720c */ /* 0x000fe20003fc6270 */
[----:B-----5:R-:W-:-:S03]  /*82d0*/  FMUL.FTZ R10, R210, c[0x0][0x2ec] ;  /* 0x0000bb00d20a7a20 */ /* 0x020fc60000410000 */
[----:B------:R-:W-:Y:S01]  /*82e0*/  ISETP.LT.OR P6, PT, R5, R233, P6 ;  /* 0x000000e90500720c */ /* 0x000fe200037c1670 */
[----:B--2---:R-:W-:Y:S01]  /*82f0*/  FFMA.FTZ R5, R143, -UR16, R21 ;  /* 0x800000108f057c23 */ /* 0x004fe20008010015 */
[----:B------:R-:W-:Y:S01]  /*8300*/  FSEL R21, R8, -INF , !P5 ;  /* 0xff80000008157808 */ /* 0x000fe20006800000 */
[----:B------:R-:W2:Y:S01]  /*8310*/  MUFU.TANH R181, R10 ;  /* 0x0000000a00b57308 */ /* 0x000ea20000002400 */
[----:B------:R-:W-:Y:S01]  /*8320*/  FSEL R18, R7, -INF , !P6 ;  /* 0xff80000007127808 */ /* 0x000fe20007000000 */
[----:B---3--:R-:W-:Y:S01]  /*8330*/  FFMA.FTZ R7, R141, -UR16, R185 ;  /* 0x800000108d077c23 */ /* 0x008fe200080100b9 */
[C---:B------:R-:W-:Y:S01]  /*8340*/  ISETP.GE.AND P6, PT, R4.reuse, R237, PT ;  /* 0x000000ed0400720c */ /* 0x040fe20003fc6270 */
[----:B-1----:R-:W-:Y:S01]  /*8350*/  FMUL.FTZ R6, R209, c[0x0][0x2ec] ;  /* 0x0000bb00d1067a20 */ /* 0x002fe20000410000 */
[C---:B------:R-:W-:Y:S01]  /*8360*/  ISETP.GE.AND P5, PT, R4.reuse, R236, PT ;  /* 0x000000ec0400720c */ /* 0x040fe20003fa6270 */
[----:B------:R-:W-:Y:S01]  /*8370*/  FMUL.FTZ R143, R211, c[0x0][0x2ec] ;  /* 0x0000bb00d38f7a20 */ /* 0x000fe20000410000 */
[C---:B------:R-:W-:Y:S01]  /*8380*/  ISETP.LT.OR P6, PT, R4.reuse, R232, P6 ;  /* 0x000000e80400720c */ /* 0x040fe200037c1670 */
[----:B------:R1:W-:Y:S01]  /*8390*/  MUFU.TANH R182, R6 ;  /* 0x0000000600b67308 */ /* 0x0003e20000002400 */
[----:B------:R-:W-:Y:S01]  /*83a0*/  ISETP.LT.OR P5, PT, R4, R231, P5 ;  /* 0x000000e70400720c */ /* 0x000fe20002fa1670 */
[----:B------:R-:W-:-:S06]  /*83b0*/  FMUL.FTZ R8, R178, c[0x0][0x2ec] ;  /* 0x0000bb00b2087a20 */ /* 0x000fcc0000410000 */
[----:B------:R3:W-:Y:S01]  /*83c0*/  MUFU.TANH R184, R143 ;  /* 0x0000008f00b87308 */ /* 0x0007e20000002400 */
[----:B-1----:R-:W-:Y:S01]  /*83d0*/  FFMA.FTZ R6, R20, -UR16, R199 ;  /* 0x8000001014067c23 */ /* 0x002fe200080100c7 */
[----:B------:R-:W-:Y:S01]  /*83e0*/  FSEL R20, R5, -INF , !P1 ;  /* 0xff80000005147808 */ /* 0x000fe20004800000 */
[----:B------:R-:W-:Y:S01]  /*83f0*/  FMUL.FTZ R5, R176, c[0x0][0x2ec] ;  /* 0x0000bb00b0057a20 */ /* 0x000fe20000410000 */
[----:B------:R-:W-:-:S04]  /*8400*/  ISETP.GE.AND P1, PT, R4, R239, PT ;  /* 0x000000ef0400720c */ /* 0x000fc80003f26270 */
[----:B------:R1:W-:Y:S01]  /*8410*/  MUFU.TANH R176, R8 ;  /* 0x0000000800b07308 */ /* 0x0003e20000002400 */
[----:B------:R-:W-:Y:S01]  /*8420*/  FSEL R12, R6, -INF , !P0 ;  /* 0xff800000060c7808 */ /* 0x000fe20004000000 */
[----:B------:R-:W-:Y:S01]  /*8430*/  FFMA.FTZ R6, R140, -UR16, R180 ;  /* 0x800000108c067c23 */ /* 0x000fe200080100b4 */
[C---:B------:R-:W-:Y:S02]  /*8440*/  ISETP.GE.AND P0, PT, R4.reuse, R238, PT ;  /* 0x000000ee0400720c */ /* 0x040fe40003f06270 */
[C---:B------:R-:W-:Y:S02]  /*8450*/  ISETP.LT.OR P1, PT, R4.reuse, R234, P1 ;  /* 0x000000ea0400720c */ /* 0x040fe40000f21670 */
[----:B------:R-:W-:Y:S01]  /*8460*/  ISETP.LT.OR P0, PT, R4, R233, P0 ;  /* 0x000000e90400720c */ /* 0x000fe20000701670 */
[----:B------:R4:W5:Y:S01]  /*8470*/  MUFU.TANH R183, R5 ;  /* 0x0000000500b77308 */ /* 0x0009620000002400 */
[----:B------:R-:W-:Y:S01]  /*8480*/  FFMA.FTZ R4, R142, -UR16, R187 ;  /* 0x800000108e047c23 */ /* 0x000fe200080100bb */
[----:B------:R-:W-:Y:S01]  /*8490*/  FSEL R142, R7, -INF , !P1 ;  /* 0xff800000078e7808 */ /* 0x000fe20004800000 */
[----:B------:R-:W-:Y:S01]  /*84a0*/  FMUL.FTZ R7, R242, c[0x0][0x2ec] ;  /* 0x0000bb00f2077a20 */ /* 0x000fe20000410000 */
[----:B---3--:R-:W-:Y:S01]  /*84b0*/  FSEL R143, R6, -INF , !P0 ;  /* 0xff800000068f7808 */ /* 0x008fe20004000000 */
[----:B------:R-:W-:Y:S01]  /*84c0*/  FFMA.FTZ R6, R138, -UR16, R188 ;  /* 0x800000108a067c23 */ /* 0x000fe200080100bc */
[----:B------:R-:W-:Y:S01]  /*84d0*/  ISETP.GE.AND P1, PT, R3, R238, PT ;  /* 0x000000ee0300720c */ /* 0x000fe20003f26270 */
[----:B------:R-:W-:Y:S01]  /*84e0*/  FMUL.FTZ R138, R243, c[0x0][0x2ec] ;  /* 0x0000bb00f38a7a20 */ /* 0x000fe20000410000 */
[C---:B------:R-:W-:Y:S01]  /*84f0*/  ISETP.GE.AND P0, PT, R3.reuse, R237, PT ;  /* 0x000000ed0300720c */ /* 0x040fe20003f06270 */
[----:B------:R-:W3:Y:S01]  /*8500*/  MUFU.TANH R7, R7 ;  /* 0x0000000700077308 */ /* 0x000ee20000002400 */
[----:B------:R-:W-:Y:S01]  /*8510*/  ISETP.LT.OR P1, PT, R3, R233, P1 ;  /* 0x000000e90300720c */ /* 0x000fe20000f21670 */
[----:B-1----:R-:W-:Y:S01]  /*8520*/  FMUL.FTZ R8, R179, c[0x0][0x2ec] ;  /* 0x0000bb00b3087a20 */ /* 0x002fe20000410000 */
[C---:B------:R-:W-:Y:S01]  /*8530*/  ISETP.LT.OR P0, PT, R3.reuse, R232, P0 ;  /* 0x000000e80300720c */ /* 0x040fe20000701670 */
[----:B----4-:R-:W-:Y:S01]  /*8540*/  FFMA.FTZ R5, R26, -UR16, R9 ;  /* 0x800000101a057c23 */ /* 0x010fe20008010009 */
[----:B------:R-:W-:Y:S01]  /*8550*/  FSEL R26, R4, -INF , !P4 ;  /* 0xff800000041a7808 */ /* 0x000fe20006000000 */
[----:B------:R-:W-:Y:S01]  /*8560*/  FMUL.FTZ R4, R240, c[0x0][0x2ec] ;  /* 0x0000bb00f0047a20 */ /* 0x000fe20000410000 */
[----:B------:R-:W-:Y:S01]  /*8570*/  ISETP.GE.AND P4, PT, R3, R239, PT ;  /* 0x000000ef0300720c */ /* 0x000fe20003f86270 */
[----:B------:R-:W-:Y:S01]  /*8580*/  FMUL.FTZ R9, R177, c[0x0][0x2ec] ;  /* 0x0000bb00b1097a20 */ /* 0x000fe20000410000 */
[----:B------:R-:W-:Y:S01]  /*8590*/  FSEL R180, R5, -INF , !P6 ;  /* 0xff80000005b47808 */ /* 0x000fe20007000000 */
[----:B------:R1:W4:Y:S01]  /*85a0*/  MUFU.TANH R10, R4 ;  /* 0x00000004000a7308 */ /* 0x0003220000002400 */
[----:B------:R-:W-:Y:S01]  /*85b0*/  ISETP.GE.AND P6, PT, R3, R236, PT ;  /* 0x000000ec0300720c */ /* 0x000fe20003fc6270 */
[----:B------:R-:W-:Y:S01]  /*85c0*/  FFMA.FTZ R5, R133, -UR16, R186 ;  /* 0x8000001085057c23 */ /* 0x000fe200080100ba */
[----:B------:R-:W-:-:S02]  /*85d0*/  ISETP.LT.OR P4, PT, R3, R234, P4 ;  /* 0x000000ea0300720c */ /* 0x000fc40002781670 */
[----:B------:R-:W-:Y:S01]  /*85e0*/  ISETP.LT.OR P6, PT, R3, R231, P6 ;  /* 0x000000e70300720c */ /* 0x000fe200037c1670 */
[----:B--2---:R-:W-:Y:S01]  /*85f0*/  FFMA.FTZ R3, R139, -UR16, R181 ;  /* 0x800000108b037c23 */ /* 0x004fe200080100b5 */
[----:B------:R-:W-:Y:S01]  /*8600*/  FSEL R141, R5, -INF , !P1 ;  /* 0xff800000058d7808 */ /* 0x000fe20004800000 */
[----:B-----5:R-:W-:Y:S01]  /*8610*/  FFMA.FTZ R5, R34, -UR16, R183 ;  /* 0x8000001022057c23 */ /* 0x020fe200080100b7 */
[----:B------:R-:W-:Y:S01]  /*8620*/  FSEL R140, R6, -INF , !P4 ;  /* 0xff800000068c7808 */ /* 0x000fe20006000000 */
[----:B---3--:R-:W-:Y:S01]  /*8630*/  FFMA.FTZ R6, R31, -UR16, R7 ;  /* 0x800000101f067c23 */ /* 0x008fe20008010007 */
[C---:B------:R-:W-:Y:S01]  /*8640*/  ISETP.GE.AND P4, PT, R2.reuse, R238, PT ;  /* 0x000000ee0200720c */ /* 0x040fe20003f86270 */
[----:B------:R-:W2:Y:S01]  /*8650*/  MUFU.TANH R9, R9 ;  /* 0x0000000900097308 */ /* 0x000ea20000002400 */
[C---:B------:R-:W-:Y:S02]  /*8660*/  ISETP.GE.AND P1, PT, R2.reuse, R237, PT ;  /* 0x000000ed0200720c */ /* 0x040fe40003f26270 */
[----:B------:R-:W-:Y:S01]  /*8670*/  ISETP.LT.OR P4, PT, R2, R233, P4 ;  /* 0x000000e90200720c */ /* 0x000fe20002781670 */
[----:B-1----:R-:W-:Y:S01]  /*8680*/  FFMA.FTZ R4, R132, -UR16, R182 ;  /* 0x8000001084047c23 */ /* 0x002fe200080100b6 */
[----:B------:R-:W-:Y:S01]  /*8690*/  FSEL R182, R3, -INF , !P5 ;  /* 0xff80000003b67808 */ /* 0x000fe20006800000 */
[----:B------:R-:W-:Y:S01]  /*86a0*/  FMUL.FTZ R132, R241, c[0x0][0x2ec] ;  /* 0x0000bb00f1847a20 */ /* 0x000fe20000410000 */
[----:B------:R-:W-:Y:S01]  /*86b0*/  ISETP.GE.AND P5, PT, R2, R239, PT ;  /* 0x000000ef0200720c */ /* 0x000fe20003fa6270 */
[----:B------:R-:W1:Y:S01]  /*86c0*/  MUFU.TANH R8, R8 ;  /* 0x0000000800087308 */ /* 0x000e620000002400 */
[----:B------:R-:W-:Y:S01]  /*86d0*/  FSEL R178, R4, -INF , !P0 ;  /* 0xff80000004b27808 */ /* 0x000fe20004000000 */
[----:B------:R-:W-:Y:S01]  /*86e0*/  FFMA.FTZ R4, R33, -UR16, R176 ;  /* 0x8000001021047c23 */ /* 0x000fe200080100b0 */
[----:B------:R-:W-:Y:S01]  /*86f0*/  ISETP.LT.OR P5, PT, R2, R234, P5 ;  /* 0x000000ea0200720c */ /* 0x000fe20002fa1670 */
[----:B----4-:R-:W-:Y:S01]  /*8700*/  FFMA.FTZ R3, R32, -UR16, R10 ;  /* 0x8000001020037c23 */ /* 0x010fe2000801000a */
[----:B------:R-:W-:-:S02]  /*8710*/  ISETP.GE.AND P0, PT, R2, R236, PT ;  /* 0x000000ec0200720c */ /* 0x000fc40003f06270 */
[----:B------:R-:W-:Y:S01]  /*8720*/  FSEL R133, R5, -INF , !P5 ;  /* 0xff80000005857808 */ /* 0x000fe20006800000 */
[----:B------:R-:W3:Y:S01]  /*8730*/  MUFU.TANH R7, R132 ;  /* 0x0000008400077308 */ /* 0x000ee20000002400 */
[C---:B------:R-:W-:Y:S02]  /*8740*/  ISETP.LT.OR P0, PT, R2.reuse, R231, P0 ;  /* 0x000000e70200720c */ /* 0x040fe40000701670 */
[----:B------:R-:W-:Y:S01]  /*8750*/  ISETP.LT.OR P1, PT, R2, R232, P1 ;  /* 0x000000e80200720c */ /* 0x000fe20000f21670 */
[----:B------:R-:W-:Y:S01]  /*8760*/  FFMA.FTZ R2, R35, -UR16, R184 ;  /* 0x8000001023027c23 */ /* 0x000fe200080100b8 */
[----:B------:R-:W-:Y:S02]  /*8770*/  FSEL R183, R6, -INF , !P0 ;  /* 0xff80000006b77808 */ /* 0x000fe40004000000 */
[----:B------:R-:W-:Y:S01]  /*8780*/  PLOP3.LUT P0, PT, PT, PT, UP0, 0x80, 0x0 ;  /* 0x000000000000781c */ /* 0x000fe20003f0f008 */
[----:B------:R-:W4:Y:S01]  /*8790*/  MUFU.TANH R5, R138 ;  /* 0x0000008a00057308 */ /* 0x000f220000002400 */
[----:B------:R-:W-:-:S02]  /*87a0*/  FSEL R181, R2, -INF , !P6 ;  /* 0xff80000002b57808 */ /* 0x000fc40007000000 */
[----:B------:R-:W-:Y:S01]  /*87b0*/  FSEL R139, R4, -INF , !P4 ;  /* 0xff800000048b7808 */ /* 0x000fe20006000000 */
[----:B--2---:R-:W-:Y:S01]  /*87c0*/  FFMA.FTZ R4, R30, -UR16, R9 ;  /* 0x800000101e047c23 */ /* 0x004fe20008010009 */
[----:B------:R-:W-:Y:S01]  /*87d0*/  FSEL R177, R3, -INF , !P1 ;  /* 0xff80000003b17808 */ /* 0x000fe20004800000 */
[----:B-1----:R-:W-:Y:S01]  /*87e0*/  FFMA.FTZ R3, R29, -UR16, R8 ;  /* 0x800000101d037c23 */ /* 0x002fe20008010008 */
[----:B------:R-:W-:Y:S01]  /*87f0*/  ISETP.GE.AND P6, PT, R0, R239, PT ;  /* 0x000000ef0000720c */ /* 0x000fe20003fc6270 */
[----:B---3--:R-:W-:Y:S01]  /*8800*/  FFMA.FTZ R2, R28, -UR16, R7 ;  /* 0x800000101c027c23 */ /* 0x008fe20008010007 */
[C---:B------:R-:W-:Y:S02]  /*8810*/  ISETP.GE.AND P5, PT, R0.reuse, R238, PT ;  /* 0x000000ee0000720c */ /* 0x040fe40003fa6270 */
[C---:B------:R-:W-:Y:S02]  /*8820*/  ISETP.GE.AND P4, PT, R0.reuse, R237, PT ;  /* 0x000000ed0000720c */ /* 0x040fe40003f86270 */
[----:B------:R-:W-:-:S02]  /*8830*/  ISETP.GE.AND P1, PT, R0, R236, PT ;  /* 0x000000ec0000720c */ /* 0x000fc40003f26270 */
[C---:B------:R-:W-:Y:S02]  /*8840*/  ISETP.LT.OR P6, PT, R0.reuse, R234, P6 ;  /* 0x000000ea0000720c */ /* 0x040fe400037c1670 */
[C---:B------:R-:W-:Y:S02]  /*8850*/  ISETP.LT.OR P5, PT, R0.reuse, R233, P5 ;  /* 0x000000e90000720c */ /* 0x040fe40002fa1670 */
[C---:B------:R-:W-:Y:S02]  /*8860*/  ISETP.LT.OR P4, PT, R0.reuse, R232, P4 ;  /* 0x000000e80000720c */ /* 0x040fe40002781670 */
[----:B------:R-:W-:Y:S01]  /*8870*/  ISETP.LT.OR P1, PT, R0, R231, P1 ;  /* 0x000000e70000720c */ /* 0x000fe20000f21670 */
[----:B----4-:R-:W-:Y:S01]  /*8880*/  FFMA.FTZ R0, R27, -UR16, R5 ;  /* 0x800000101b007c23 */ /* 0x010fe20008010005 */
[----:B------:R-:W-:Y:S02]  /*8890*/  FSEL R132, R4, -INF , !P6 ;  /* 0xff80000004847808 */ /* 0x000fe40007000000 */
[----:B------:R-:W-:-:S02]  /*88a0*/  FSEL R138, R3, -INF , !P5 ;  /* 0xff800000038a7808 */ /* 0x000fc40006800000 */
        /* <DEDUP_REMOVED lines=49> */
.L_x_2339:
[----:B------:R-:W-:Y:S05]  /*8bc0*/  BSYNC B0 ;  /* 0x0000000000007941 */ /* 0x000fea0003800000 */
.L_x_2338:
[----:B------:R-:W0:Y:S02]  /*8bd0*/  LDGDEPBAR ;  /* 0x00000000000079af */ /* 0x000e240000000000 */
.L_x_2337:
        /* <DEDUP_REMOVED lines=48> */
[----:B------:R-:W-:Y:S01]  /*8ee0*/  FSEL R3, R3, RZ, P6 ;  /* 0x000000ff03037208 */ /* 0x000fe20003000000 */
[----:B------:R-:W1:Y:S01]  /*8ef0*/  SHFL.BFLY PT, R6, R4, 0x2, 0x1f ;  /* 0x0c401f0004067f89 */ /* 0x000e6200000e0000 */
[----:B------:R-:W-:-:S03]  /*8f00*/  FSETP.NEU.FTZ.AND P5, PT, R206, -INF , PT ;  /* 0xff800000ce00780b */ /* 0x000fc60003fbd000 */
[----:B------:R-:W2:Y:S01]  /*8f10*/  SHFL.BFLY PT, R7, R0, 0x1, 0x1f ;  /* 0x0c201f0000077f89 */ /* 0x000ea200000e0000 */
[--C-:B------:R-:W-:Y:S01]  /*8f20*/  FFMA.FTZ R12, R12, c[0x0][0x23c], -R3.reuse ;  /* 0x00008f000c0c7a23 */ /* 0x100fe20000010803 */
[----:B------:R-:W-:Y:S01]  /*8f30*/  FSEL R2, R2, RZ, P5 ;  /* 0x000000ff02027208 */ /* 0x000fe20002800000 */
[--C-:B------:R-:W-:Y:S02]  /*8f40*/  FFMA.FTZ R14, R14, c[0x0][0x23c], -R3.reuse ;  /* 0x00008f000e0e7a23 */ /* 0x100fe40000010803 */
[----:B------:R3:W-:Y:S01]  /*8f50*/  MUFU.EX2 R191, R12 ;  /* 0x0000000c00bf7308 */ /* 0x0007e20000000800 */
[----:B------:R-:W-:Y:S02]  /*8f60*/  FFMA.FTZ R17, R17, c[0x0][0x23c], -R3 ;  /* 0x00008f0011117a23 */ /* 0x000fe40000010803 */
[--C-:B------:R-:W-:Y:S02]  /*8f70*/  FFMA.FTZ R19, R19, c[0x0][0x23c], -R2.reuse ;  /* 0x00008f0013137a23 */ /* 0x100fe40000010802 */
[----:B------:R-:W-:-:S02]  /*8f80*/  FFMA.FTZ R23, R23, c[0x0][0x23c], -R2 ;  /* 0x00008f0017177a23 */ /* 0x000fc40000010802 */
[--C-:B------:R-:W-:Y:S01]  /*8f90*/  FFMA.FTZ R13, R13, c[0x0][0x23c], -R2.reuse ;  /* 0x00008f000d0d7a23 */ /* 0x100fe20000010802 */
[----:B------:R-:W-:Y:S01]  /*8fa0*/  MUFU.EX2 R188, R19 ;  /* 0x0000001300bc7308 */ /* 0x000fe20000000800 */
[----:B------:R-:W-:Y:S02]  /*8fb0*/  FFMA.FTZ R11, R11, c[0x0][0x23c], -R3 ;  /* 0x00008f000b0b7a23 */ /* 0x000fe40000010803 */
[----:B------:R-:W-:Y:S01]  /*8fc0*/  FFMA.FTZ R18, R18, c[0x0][0x23c], -R2 ;  /* 0x00008f0012127a23 */ /* 0x000fe20000010802 */
[----:B-1----:R-:W-:-:S04]  /*8fd0*/  FMNMX.FTZ R4, R4, R6, !PT ;  /* 0x0000000604047209 */ /* 0x002fc80007810000 */
[----:B------:R-:W-:Y:S01]  /*8fe0*/  MUFU.EX2 R10, R23 ;  /* 0x00000017000a7308 */ /* 0x000fe20000000800 */
[----:B--2---:R-:W-:Y:S01]  /*8ff0*/  FMNMX.FTZ R205, R0, R7, !PT ;  /* 0x0000000700cd7209 */ /* 0x004fe20007810000 */
[----:B------:R-:W1:Y:S03]  /*9000*/  SHFL.BFLY PT, R5, R4, 0x1, 0x1f ;  /* 0x0c201f0004057f89 */ /* 0x000e6600000e0000 */
[C---:B------:R-:W-:Y:S01]  /*9010*/  FSETP.NEU.FTZ.AND P4, PT, R205.reuse, -INF , PT ;  /* 0xff800000cd00780b */ /* 0x040fe20003f9d000 */
[C---:B------:R-:W-:Y:S02]  /*9020*/  FMUL.FTZ R0, R205.reuse, c[0x0][0x23c] ;  /* 0x00008f00cd007a20 */ /* 0x040fe40000410000 */
[----:B------:R-:W-:Y:S01]  /*9030*/  MUFU.EX2 R186, R13 ;  /* 0x0000000d00ba7308 */ /* 0x000fe20000000800 */
[----:B------:R-:W-:Y:S02]  /*9040*/  FSEL R6, R205, RZ, P4 ;  /* 0x000000ffcd067208 */ /* 0x000fe40002000000 */
[----:B------:R-:W-:-:S05]  /*9050*/  FSEL R0, R0, RZ, P4 ;  /* 0x000000ff00007208 */ /* 0x000fca0002000000 */
        /* <DEDUP_REMOVED lines=8> */
[C---:B------:R-:W-:Y:S01]  /*90e0*/  FSETP.NEU.FTZ.AND P1, PT, R204.reuse, -INF , PT ;  /* 0xff800000cc00780b */ /* 0x040fe20003f3d000 */
[----:B---3--:R-:W-:Y:S01]  /*90f0*/  FMUL.FTZ R12, R204, c[0x0][0x23c] ;  /* 0x00008f00cc0c7a20 */ /* 0x008fe20000410000 */
[----:B------:R-:W-:Y:S01]  /*9100*/  FSEL R5, R206, RZ, P5 ;  /* 0x000000ffce057208 */ /* 0x000fe20002800000 */
[----:B------:R-:W-:Y:S01]  /*9110*/  FADD.FTZ R4, R136, -R4 ;  /* 0x8000000488047221 */ /* 0x000fe20000010000 */
[----:B------:R-:W-:Y:S01]  /*9120*/  MUFU.EX2 R185, R22 ;  /* 0x0000001600b97308 */ /* 0x000fe20000000800 */
[----:B------:R-:W-:Y:S02]  /*9130*/  MOV R136, R245 ;  /* 0x000000f500887202 */ /* 0x000fe40000000f00 */
[----:B------:R-:W-:Y:S01]  /*9140*/  FSEL R12, R12, RZ, P1 ;  /* 0x000000ff0c0c7208 */ /* 0x000fe20000800000 */
[----:B--2---:R-:W-:Y:S02]  /*9150*/  FMUL.FTZ R16, R4, c[0x0][0x23c] ;  /* 0x00008f0004107a20 */ /* 0x004fe40000410000 */
[----:B------:R-:W-:-:S02]  /*9160*/  FADD.FTZ R4, R135, -R5 ;  /* 0x8000000587047221 */ /* 0x000fc40000010000 */
[----:B------:R-:W1:Y:S01]  /*9170*/  MUFU.EX2 R184, R21 ;  /* 0x0000001500b87308 */ /* 0x000e620000000800 */
[--C-:B------:R-:W-:Y:S02]  /*9180*/  FFMA.FTZ R15, R15, c[0x0][0x23c], -R12.reuse ;  /* 0x00008f000f0f7a23 */ /* 0x100fe4000001080c */
[----:B------:R-:W-:Y:S02]  /*9190*/  FFMA.FTZ R20, R20, c[0x0][0x23c], -R12 ;  /* 0x00008f0014147a23 */ /* 0x000fe4000001080c */
[----:B------:R-:W-:Y:S02]  /*91a0*/  FADD.FTZ R5, R134, -R6 ;  /* 0x8000000686057221 */ /* 0x000fe40000010000 */
[----:B------:R-:W-:Y:S01]  /*91b0*/  FFMA.FTZ R24, R24, c[0x0][0x23c], -R12 ;  /* 0x00008f0018187a23 */ /* 0x000fe2000001080c */
[----:B------:R2:W-:Y:S01]  /*91c0*/  MUFU.EX2 R249, R15 ;  /* 0x0000000f00f97308 */ /* 0x0005e20000000800 */
[----:B------:R-:W-:-:S07]  /*91d0*/  FMUL.FTZ R5, R5, c[0x0][0x23c] ;  /* 0x00008f0005057a20 */ /* 0x000fce0000410000 */
[----:B------:R3:W-:Y:S01]  /*91e0*/  MUFU.EX2 R250, R20 ;  /* 0x0000001400fa7308 */ /* 0x0007e20000000800 */
[----:B-1----:R-:W-:Y:S01]  /*91f0*/  F2FP.PACK_AB R6, R184, R185 ;  /* 0x000000b9b806723e */ /* 0x002fe200000000ff */
[----:B--2---:R-:W-:Y:S01]  /*9200*/  FMUL.FTZ R15, R4, c[0x0][0x23c] ;  /* 0x00008f00040f7a20 */ /* 0x004fe20000410000 */
[----:B------:R-:W-:-:S05]  /*9210*/  FSEL R4, R204, RZ, P1 ;  /* 0x000000ffcc047208 */ /* 0x000fca0000800000 */
[----:B------:R-:W-:Y:S01]  /*9220*/  MUFU.EX2 R189, R11 ;  /* 0x0000000b00bd7308 */ /* 0x000fe20000000800 */
[----:B------:R-:W-:Y:S01]  /*9230*/  FADD.FTZ R4, R137, -R4 ;  /* 0x8000000489047221 */ /* 0x000fe20000010000 */
[----:B------:R-:W-:Y:S01]  /*9240*/  MOV R137, R10 ;  /* 0x0000000a00897202 */ /* 0x000fe20000000f00 */
[----:B---3--:R-:W1:Y:S02]  /*9250*/  LDSM.16.MT88.4 R20, [R213+0xa000] ;  /* 0x00a00000d514783b */ /* 0x008e640000004200 */
[----:B------:R-:W-:-:S03]  /*9260*/  FMUL.FTZ R4, R4, c[0x0][0x23c] ;  /* 0x00008f0004047a20 */ /* 0x000fc60000410000 */
[----:B------:R-:W2:Y:S01]  /*9270*/  MUFU.EX2 R17, R17 ;  /* 0x0000001100117308 */ /* 0x000ea20000000800 */
[----:B------:R-:W-:-:S07]  /*9280*/  F2FP.PACK_AB R9, R137, R186 ;  /* 0x000000ba8909723e */ /* 0x000fce00000000ff */
[----:B------:R3:W4:Y:S08]  /*9290*/  MUFU.EX2 R13, R4 ;  /* 0x00000004000d7308 */ /* 0x0007300000000800 */
[----:B------:R5:W5:Y:S01]  /*92a0*/  MUFU.EX2 R190, R18 ;  /* 0x0000001200be7308 */ /* 0x000b620000000800 */
[----:B--2---:R-:W-:Y:S01]  /*92b0*/  F2FP.PACK_AB R8, R17, R189 ;  /* 0x000000bd1108723e */ /* 0x004fe200000000ff */
[----:B---3--:R-:W-:-:S06]  /*92c0*/  FFMA.FTZ R4, R26, c[0x0][0x23c], -R12 ;  /* 0x00008f001a047a23 */ /* 0x008fcc000001080c */
[----:B------:R-:W-:Y:S01]  /*92d0*/  MUFU.EX2 R252, R25 ;  /* 0x0000001900fc7308 */ /* 0x000fe20000000800 */
[-C--:B----4-:R-:W-:Y:S02]  /*92e0*/  FMUL.FTZ R150, R150, R13.reuse ;  /* 0x0000000d96967220 */ /* 0x090fe40000410000 */
[-C--:B------:R-:W-:Y:S02]  /*92f0*/  FMUL.FTZ R151, R151, R13.reuse ;  /* 0x0000000d97977220 */ /* 0x080fe40000410000 */
[----:B------:R-:W-:Y:S01]  /*9300*/  FMUL.FTZ R154, R154, R13 ;  /* 0x0000000d9a9a7220 */ /* 0x000fe20000410000 */
[----:B-----5:R-:W-:Y:S02]  /*9310*/  MOV R18, R27 ;  /* 0x0000001b00127202 */ /* 0x020fe40000000f00 */
[----:B------:R2:W-:Y:S01]  /*9320*/  MUFU.EX2 R251, R24 ;  /* 0x0000001800fb7308 */ /* 0x0005e20000000800 */
[----:B------:R-:W-:Y:S01]  /*9330*/  F2FP.PACK_AB R11, R190, R188 ;  /* 0x000000bcbe0b723e */ /* 0x000fe200000000ff */
[-C--:B------:R-:W-:Y:S01]  /*9340*/  FMUL.FTZ R155, R155, R13.reuse ;  /* 0x0000000d9b9b7220 */ /* 0x080fe20000410000 */
[----:B------:R-:W-:Y:S01]  /*9350*/  F2FP.PACK_AB R10, R191, R18 ;  /* 0x00000012bf0a723e */ /* 0x000fe200000000ff */
[----:B------:R-:W-:-:S02]  /*9360*/  FMUL.FTZ R42, R42, R13 ;  /* 0x0000000d2a2a7220 */ /* 0x000fc40000410000 */
[-C--:B------:R-:W-:Y:S02]  /*9370*/  FMUL.FTZ R43, R43, R13.reuse ;  /* 0x0000000d2b2b7220 */ /* 0x080fe40000410000 */
[----:B------:R-:W3:Y:S01]  /*9380*/  MUFU.EX2 R16, R16 ;  /* 0x0000001000107308 */ /* 0x000ee20000000800 */
[-C--:B------:R-:W-:Y:S02]  /*9390*/  FMUL.FTZ R46, R46, R13.reuse ;  /* 0x0000000d2e2e7220 */ /* 0x080fe40000410000 */
[-C--:B------:R-:W-:Y:S02]  /*93a0*/  FMUL.FTZ R47, R47, R13.reuse ;  /* 0x0000000d2f2f7220 */ /* 0x080fe40000410000 */
[-C--:B------:R-:W-:Y:S02]  /*93b0*/  FMUL.FTZ R58, R58, R13.reuse ;  /* 0x0000000d3a3a7220 */ /* 0x080fe40000410000 */
[-C--:B------:R-:W-:Y:S01]  /*93c0*/  FMUL.FTZ R59, R59, R13.reuse ;  /* 0x0000000d3b3b7220 */ /* 0x080fe20000410000 */
[----:B------:R-:W4:Y:S01]  /*93d0*/  MUFU.EX2 R15, R15 ;  /* 0x0000000f000f7308 */ /* 0x000f220000000800 */
[----:B--2---:R-:W-:Y:S01]  /*93e0*/  LDSM.16.MT88.4 R24, [R213+0xb000] ;  /* 0x00b00000d518783b */ /* 0x004fe20000004200 */
[----:B------:R-:W-:-:S02]  /*93f0*/  FMUL.FTZ R166, R166, R13 ;  /* 0x0000000da6a67220 */ /* 0x000fc40000410000 */
[-C--:B------:R-:W-:Y:S02]  /*9400*/  FMUL.FTZ R167, R167, R13.reuse ;  /* 0x0000000da7a77220 */ /* 0x080fe40000410000 */
[----:B------:R-:W-:Y:S02]  /*9410*/  FMUL.FTZ R170, R170, R13 ;  /* 0x0000000daaaa7220 */ /* 0x000fe40000410000 */
[----:B------:R2:W5:Y:S01]  /*9420*/  MUFU.EX2 R14, R5 ;  /* 0x00000005000e7308 */ /* 0x0005620000000800 */
[-C--:B---3--:R-:W-:Y:S02]  /*9430*/  FMUL.FTZ R144, R144, R16.reuse ;  /* 0x0000001090907220 */ /* 0x088fe40000410000 */
[-C--:B------:R-:W-:Y:S02]  /*9440*/  FMUL.FTZ R145, R145, R16.reuse ;  /* 0x0000001091917220 */ /* 0x080fe40000410000 */
[-C--:B------:R-:W-:Y:S02]  /*9450*/  FMUL.FTZ R156, R156, R16.reuse ;  /* 0x000000109c9c7220 */ /* 0x080fe40000410000 */
[----:B------:R-:W-:Y:S01]  /*9460*/  FMUL.FTZ R157, R157, R16 ;  /* 0x000000109d9d7220 */ /* 0x000fe20000410000 */
[----:B------:R3:W3:Y:S01]  /*9470*/  MUFU.EX2 R248, R4 ;  /* 0x0000000400f87308 */ /* 0x0006e20000000800 */
[----:B----4-:R-:W-:-:S02]  /*9480*/  FMUL.FTZ R146, R146, R15 ;  /* 0x0000000f92927220 */ /* 0x010fc40000410000 */
[-C--:B------:R-:W-:Y:S02]  /*9490*/  FMUL.FTZ R147, R147, R15.reuse ;  /* 0x0000000f93937220 */ /* 0x080fe40000410000 */
[-C--:B------:R-:W-:Y:S02]  /*94a0*/  FMUL.FTZ R158, R158, R15.reuse ;  /* 0x0000000f9e9e7220 */ /* 0x080fe40000410000 */
[----:B------:R-:W-:Y:S01]  /*94b0*/  FMUL.FTZ R159, R159, R15 ;  /* 0x0000000f9f9f7220 */ /* 0x000fe20000410000 */
[----:B--2---:R-:W-:Y:S01]  /*94c0*/  F2FP.PACK_AB R5, R251, R249 ;  /* 0x000000f9fb05723e */ /* 0x004fe200000000ff */
[-C--:B-----5:R-:W-:Y:S01]  /*94d0*/  FMUL.FTZ R148, R148, R14.reuse ;  /* 0x0000000e94947220 */ /* 0x0a0fe20000410000 */
[----:B-1----:R-:W-:Y:S01]  /*94e0*/  HMMA.16816.F32 R144, R8, R20, R144 ;  /* 0x000000140890723c */ /* 0x002fe20000001890 */
[-C--:B------:R-:W-:Y:S02]  /*94f0*/  FMUL.FTZ R149, R149, R14.reuse ;  /* 0x0000000e95957220 */ /* 0x080fe40000410000 */
[----:B------:R-:W-:-:S02]  /*9500*/  FMUL.FTZ R152, R152, R14 ;  /* 0x0000000e98987220 */ /* 0x000fc40000410000 */
[-C--:B------:R-:W-:Y:S01]  /*9510*/  FMUL.FTZ R153, R153, R14.reuse ;  /* 0x0000000e99997220 */ /* 0x080fe20000410000 */
[-C--:B---3--:R-:W-:Y:S01]  /*9520*/  F2FP.PACK_AB R4, R252, R19.reuse ;  /* 0x00000013fc04723e */ /* 0x088fe200000000ff */
[----:B------:R-:W-:Y:S01]  /*9530*/  FMUL.FTZ R40, R40, R14 ;  /* 0x0000000e28287220 */ /* 0x000fe20000410000 */
[----:B------:R-:W-:Y:S01]  /*9540*/  F2FP.PACK_AB R7, R248, R250 ;  /* 0x000000faf807723e */ /* 0x000fe200000000ff */
        /* <DEDUP_REMOVED lines=17> */
[----:B------:R-:W-:Y:S01]  /*9660*/  FMUL.FTZ R171, R171, R13 ;  /* 0x0000000dabab7220 */ /* 0x000fe20000410000 */
[----:B------:R-:W-:Y:S01]  /*9670*/  MOV R158, R186 ;  /* 0x000000ba009e7202 */ /* 0x000fe20000000f00 */
[----:B------:R-:W-:-:S02]  /*9680*/  FMUL.FTZ R60, R60, R14 ;  /* 0x0000000e3c3c7220 */ /* 0x000fc40000410000 */
[C---:B------:R-:W-:Y:S01]  /*9690*/  HMMA.16816.F32 R196, R4.reuse, R28, R56 ;  /* 0x0000001c04c4723c */ /* 0x040fe20000001838 */
[----:B------:R-:W2:Y:S01]  /*96a0*/  LDSM.16.MT88.4 R56, [R217+0xb000] ;  /* 0x00b00000d938783b */ /* 0x000ea20000004200 */
        /* <DEDUP_REMOVED lines=20> */
[----:B------:R-:W1:Y:S01]  /*97f0*/  LDSM.16.MT88.4 R40, [R215+0xb000] ;  /* 0x00b00000d728783b */ /* 0x000e620000004200 */
[----:B------:R-:W-:-:S02]  /*9800*/  FMUL.FTZ R91, R91, R13 ;  /* 0x0000000d5b5b7220 */ /* 0x000fc40000410000 */
[-C--:B------:R-:W-:Y:S02]  /*9810*/  FMUL.FTZ R94, R94, R13.reuse ;  /* 0x0000000d5e5e7220 */ /* 0x080fe40000410000 */
[-C--:B------:R-:W-:Y:S02]  /*9820*/  FMUL.FTZ R95, R95, R13.reuse ;  /* 0x0000000d5f5f7220 */ /* 0x080fe40000410000 */
[----:B------:R-:W-:Y:S01]  /*9830*/  HMMA.16816.F32 R200, R4, R22, R44 ;  /* 0x0000001604c8723c */ /* 0x000fe2000000182c */
[----:B------:R-:W3:Y:S01]  /*9840*/  LDSM.16.MT88.4 R44, [R218+0xb000] ;  /* 0x00b00000da2c783b */ /* 0x000ee20000004200 */
        /* <DEDUP_REMOVED lines=14> */
[-C--:B------:R-:W-:Y:S02]  /*9930*/  FMUL.FTZ R124, R124, R14.reuse ;  /* 0x0000000e7c7c7220 */ /* 0x080fe40000410000 */
[----:B------:R-:W-:Y:S02]  /*9940*/  FMUL.FTZ R125, R125, R14 ;  /* 0x0000000e7d7d7220 */ /* 0x000fe40000410000 */
[-C--:B------:R-:W-:Y:S01]  /*9950*/  FMUL.FTZ R126, R126, R13.reuse ;  /* 0x0000000d7e7e7220 */ /* 0x080fe20000410000 */
[----:B--2---:R-:W-:Y:S01]  /*9960*/  HMMA.16816.F32 R120, R4, R56, R120 ;  /* 0x000000380478723c */ /* 0x004fe20000001878 */
        /* <DEDUP_REMOVED lines=14> */
[----:B---3--:R-:W-:Y:S01]  /*9a50*/  HMMA.16816.F32 R104, R4, R44, R104 ;  /* 0x0000002c0468723c */ /* 0x008fe20000001868 */
        /* <DEDUP_REMOVED lines=21> */
[-C--:B------:R-:W-:Y:S01]  /*9bb0*/  FMUL.FTZ R68, R68, R16.reuse ;  /* 0x0000001044447220 */ /* 0x080fe20000410000 */
[----:B------:R-:W-:Y:S01]  /*9bc0*/  MOV R127, R185 ;  /* 0x000000b9007f7202 */ /* 0x000fe20000000f00 */
[----:B------:R-:W-:Y:S01]  /*9bd0*/  FMUL.FTZ R69, R69, R16 ;  /* 0x0000001045457220 */ /* 0x000fe20000410000 */
[----:B------:R-:W-:Y:S01]  /*9be0*/  MOV R126, R184 ;  /* 0x000000b8007e7202 */ /* 0x000fe20000000f00 */
[----:B------:R-:W-:Y:S01]  /*9bf0*/  FMUL.FTZ R70, R70, R15 ;  /* 0x0000000f46467220 */ /* 0x000fe20000410000 */
[----:B------:R-:W-:Y:S01]  /*9c00*/  MOV R6, R157 ;  /* 0x0000009d00067202 */ /* 0x000fe20000000f00 */
[----:B------:R-:W-:Y:S01]  /*9c10*/  FMUL.FTZ R71, R71, R15 ;  /* 0x0000000f47477220 */ /* 0x000fe20000410000 */
[C---:B------:R-:W-:Y:S01]  /*9c20*/  HMMA.16816.F32 R36, R8.reuse, R20, R36 ;  /* 0x000000140824723c */ /* 0x040fe20000001824 */
[-C--:B------:R-:W-:Y:S01]  /*9c30*/  FMUL.FTZ R80, R80, R16.reuse ;  /* 0x0000001050507220 */ /* 0x080fe20000410000 */
[----:B------:R-:W-:Y:S01]  /*9c40*/  MOV R33, R189 ;  /* 0x000000bd00217202 */ /* 0x000fe20000000f00 */
[----:B------:R-:W-:Y:S01]  /*9c50*/  FMUL.FTZ R81, R81, R16 ;  /* 0x0000001051517220 */ /* 0x000fe20000410000 */
[----:B------:R-:W-:Y:S01]  /*9c60*/  MOV R32, R188 ;  /* 0x000000bc00207202 */ /* 0x000fe20000000f00 */
[----:B-1----:R-:W-:Y:S01]  /*9c70*/  FFMA.FTZ R4, R140, c[0x0][0x23c], -R3 ;  /* 0x00008f008c047a23 */ /* 0x002fe20000010803 */
[----:B------:R-:W-:Y:S01]  /*9c80*/  MOV R125, R127 ;  /* 0x0000007f007d7202 */ /* 0x000fe20000000f00 */
[----:B------:R-:W-:Y:S01]  /*9c90*/  FMUL.FTZ R82, R82, R15 ;  /* 0x0000000f52527220 */ /* 0x000fe20000410000 */
[----:B------:R-:W-:Y:S01]  /*9ca0*/  MOV R21, R137 ;  /* 0x0000008900157202 */ /* 0x000fe20000000f00 */
[----:B------:R1:W-:Y:S01]  /*9cb0*/  MUFU.EX2 R246, R4 ;  /* 0x0000000400f67308 */ /* 0x0003e20000000800 */
[----:B------:R-:W-:Y:S01]  /*9cc0*/  FMUL.FTZ R83, R83, R15 ;  /* 0x0000000f53537220 */ /* 0x000fe20000410000 */
[----:B------:R-:W-:Y:S01]  /*9cd0*/  HMMA.16816.F32 R188, R8, R34, R172 ;  /* 0x0000002208bc723c */ /* 0x000fe200000018ac */
[-C--:B------:R-:W-:Y:S01]  /*9ce0*/  FMUL.FTZ R84, R84, R16.reuse ;  /* 0x0000001054547220 */ /* 0x080fe20000410000 */
[----:B------:R-:W-:Y:S01]  /*9cf0*/  MOV R127, R33 ;  /* 0x00000021007f7202 */ /* 0x000fe20000000f00 */
[----:B------:R-:W-:Y:S01]  /*9d00*/  FMUL.FTZ R85, R85, R16 ;  /* 0x0000001055557220 */ /* 0x000fe20000410000 */
[----:B------:R-:W-:Y:S01]  /*9d10*/  LDSM.16.MT88.4 R172, [R215+0xa800] ;  /* 0x00a80000d7ac783b */ /* 0x000fe20000004200 */
[----:B------:R-:W-:-:S02]  /*9d20*/  FMUL.FTZ R86, R86, R15 ;  /* 0x0000000f56567220 */ /* 0x000fc40000410000 */
[-C--:B------:R-:W-:Y:S01]  /*9d30*/  FMUL.FTZ R87, R87, R15.reuse ;  /* 0x0000000f57577220 */ /* 0x080fe20000410000 */
[C---:B------:R-:W-:Y:S01]  /*9d40*/  HMMA.16816.F32 R184, R8.reuse, R22, R48 ;  /* 0x0000001608b8723c */ /* 0x040fe20000001830 */
[-C--:B------:R-:W-:Y:S01]  /*9d50*/  FMUL.FTZ R96, R96, R16.reuse ;  /* 0x0000001060607220 */ /* 0x080fe20000410000 */
[----:B------:R-:W-:Y:S01]  /*9d60*/  LDSM.16.MT88.4 R48, [R218+0xa800] ;  /* 0x00a80000da30783b */ /* 0x000fe20000004200 */
[----:B------:R-:W-:Y:S02]  /*9d70*/  FMUL.FTZ R97, R97, R16 ;  /* 0x0000001061617220 */ /* 0x000fe40000410000 */
[----:B------:R-:W-:Y:S02]  /*9d80*/  FMUL.FTZ R98, R98, R15 ;  /* 0x0000000f62627220 */ /* 0x000fe40000410000 */
[--C-:B-1----:R-:W-:Y:S01]  /*9d90*/  FFMA.FTZ R4, R133, c[0x0][0x23c], -R3.reuse ;  /* 0x00008f0085047a23 */ /* 0x102fe20000010803 */
[----:B------:R-:W-:Y:S01]  /*9da0*/  HMMA.16816.F32 R52, R8, R28, R52 ;  /* 0x0000001c0834723c */ /* 0x000fe20000001834 */
[----:B------:R-:W-:-:S02]  /*9db0*/  FFMA.FTZ R3, R132, c[0x0][0x23c], -R3 ;  /* 0x00008f0084037a23 */ /* 0x000fc40000010803 */
[-C--:B------:R-:W-:Y:S01]  /*9dc0*/  FMUL.FTZ R99, R99, R15.reuse ;  /* 0x0000000f63637220 */ /* 0x080fe20000410000 */
[----:B------:R-:W-:Y:S01]  /*9dd0*/  MUFU.EX2 R247, R4 ;  /* 0x0000000400f77308 */ /* 0x000fe20000000800 */
[-C--:B------:R-:W-:Y:S02]  /*9de0*/  FMUL.FTZ R100, R100, R16.reuse ;  /* 0x0000001064647220 */ /* 0x080fe40000410000 */
[-C--:B------:R-:W-:Y:S01]  /*9df0*/  FMUL.FTZ R101, R101, R16.reuse ;  /* 0x0000001065657220 */ /* 0x080fe20000410000 */
[----:B------:R-:W-:Y:S01]  /*9e00*/  HMMA.16816.F32 R132, R8, R30, R64 ;  /* 0x0000001e0884723c */ /* 0x000fe20000001840 */
[-C--:B------:R-:W-:Y:S01]  /*9e10*/  FMUL.FTZ R102, R102, R15.reuse ;  /* 0x0000000f66667220 */ /* 0x080fe20000410000 */
[----:B------:R-:W-:Y:S01]  /*9e20*/  LDSM.16.MT88.4 R64, [R217+0xa800] ;  /* 0x00a80000d940783b */ /* 0x000fe20000004200 */
[----:B------:R-:W-:Y:S01]  /*9e30*/  FMUL.FTZ R103, R103, R15 ;  /* 0x0000000f67677220 */ /* 0x000fe20000410000 */
[----:B------:R1:W-:Y:S01]  /*9e40*/  MUFU.EX2 R244, R3 ;  /* 0x0000000300f47308 */ /* 0x0003e20000000800 */
        /* <DEDUP_REMOVED lines=13> */
[----:B------:R1:W-:Y:S01]  /*9f20*/  MUFU.EX2 R142, R3 ;  /* 0x00000003008e7308 */ /* 0x0003e20000000800 */
[----:B------:R-:W-:Y:S01]  /*9f30*/  FMUL.FTZ R129, R129, R16 ;  /* 0x0000001081817220 */ /* 0x000fe20000410000 */
[----:B------:R-:W-:Y:S01]  /*9f40*/  LDSM.16.MT88.4 R96, [R215+0xb800] ;  /* 0x00b80000d760783b */ /* 0x000fe20000004200 */
[-C--:B------:R-:W-:Y:S02]  /*9f50*/  FMUL.FTZ R130, R130, R15.reuse ;  /* 0x0000000f82827220 */ /* 0x080fe40000410000 */
[----:B------:R-:W-:-:S02]  /*9f60*/  FMUL.FTZ R131, R131, R15 ;  /* 0x0000000f83837220 */ /* 0x000fc40000410000 */
[C---:B------:R-:W-:Y:S08]  /*9f70*/  HMMA.16816.F32 R100, R8.reuse, R44, R100 ;  /* 0x0000002c0864723c */ /* 0x040ff00000001864 */
[----:B------:R-:W-:Y:S01]  /*9f80*/  HMMA.16816.F32 R116, R8, R56, R116 ;  /* 0x000000380874723c */ /* 0x000fe20000001874 */
[----:B-1----:R-:W-:-:S04]  /*9f90*/  FFMA.FTZ R3, R141, c[0x0][0x23c], -R2 ;  /* 0x00008f008d037a23 */ /* 0x002fc80000010802 */
[----:B------:R1:W-:Y:S02]  /*9fa0*/  MUFU.EX2 R141, R3 ;  /* 0x00000003008d7308 */ /* 0x0003e40000000800 */
[--C-:B-1----:R-:W-:Y:S02]  /*9fb0*/  FFMA.FTZ R3, R139, c[0x0][0x23c], -R2.reuse ;  /* 0x00008f008b037a23 */ /* 0x102fe40000010802 */
[----:B------:R-:W-:-:S04]  /*9fc0*/  FFMA.FTZ R2, R138, c[0x0][0x23c], -R2 ;  /* 0x00008f008a027a23 */ /* 0x000fc80000010802 */
[----:B------:R-:W-:Y:S08]  /*9fd0*/  MUFU.EX2 R143, R3 ;  /* 0x00000003008f7308 */ /* 0x000ff00000000800 */
[----:B------:R1:W-:Y:S02]  /*9fe0*/  MUFU.EX2 R140, R2 ;  /* 0x00000002008c7308 */ /* 0x0003e40000000800 */
[----:B-1----:R-:W-:Y:S01]  /*9ff0*/  FFMA.FTZ R2, R180, c[0x0][0x23c], -R0 ;  /* 0x00008f00b4027a23 */ /* 0x002fe20000010800 */
[----:B------:R-:W-:-:S02]  /*a000*/  MOV R180, R126 ;  /* 0x0000007e00b47202 */ /* 0x000fc40000000f00 */
[----:B------:R-:W-:-:S03]  /*a010*/  MOV R126, R32 ;  /* 0x00000020007e7202 */ /* 0x000fc60000000f00 */
[----:B------:R1:W-:Y:S01]  /*a020*/  MUFU.EX2 R139, R2 ;  /* 0x00000002008b7308 */ /* 0x0003e20000000800 */
[C---:B------:R-:W-:Y:S01]  /*a030*/  HMMA.16816.F32 R32, R8.reuse, R26, R80 ;  /* 0x0000001a0820723c */ /* 0x040fe20000001850 */
[----:B------:R-:W-:Y:S07]  /*a040*/  LDSM.16.MT88.4 R80, [R213+0xb800] ;  /* 0x00b80000d550783b */ /* 0x000fee0000004200 */
[----:B------:R-:W-:Y:S01]  /*a050*/  HMMA.16816.F32 R24, R8, R46, R112 ;  /* 0x0000002e0818723c */ /* 0x000fe20000001870 */
[----:B------:R-:W-:Y:S01]  /*a060*/  LDSM.16.MT88.4 R112, [R218+0xb800] ;  /* 0x00b80000da70783b */ /* 0x000fe20000004200 */
[----:B-1----:R-:W-:Y:S01]  /*a070*/  FFMA.FTZ R2, R178, c[0x0][0x23c], -R0 ;  /* 0x00008f00b2027a23 */ /* 0x002fe20000010800 */
[----:B------:R-:W-:-:S02]  /*a080*/  MOV R178, R7 ;  /* 0x0000000700b27202 */ /* 0x000fc40000000f00 */
[----:B------:R-:W-:Y:S01]  /*a090*/  MOV R7, R159 ;  /* 0x0000009f00077202 */ /* 0x000fe20000000f00 */
[----:B------:R1:W2:Y:S02]  /*a0a0*/  MUFU.EX2 R138, R2 ;  /* 0x00000002008a7308 */ /* 0x0002a40000000800 */
[--C-:B-1----:R-:W-:Y:S01]  /*a0b0*/  FFMA.FTZ R2, R177, c[0x0][0x23c], -R0.reuse ;  /* 0x00008f00b1027a23 */ /* 0x102fe20000010800 */
[----:B------:R-:W-:Y:S01]  /*a0c0*/  MOV R177, R124 ;  /* 0x0000007c00b17202 */ /* 0x000fe20000000f00 */
[----:B------:R-:W-:Y:S01]  /*a0d0*/  FFMA.FTZ R0, R176, c[0x0][0x23c], -R0 ;  /* 0x00008f00b0007a23 */ /* 0x000fe20000010800 */
[----:B------:R-:W-:-:S03]  /*a0e0*/  MOV R124, R19 ;  /* 0x00000013007c7202 */ /* 0x000fc60000000f00 */
[----:B------:R1:W-:Y:S01]  /*a0f0*/  MUFU.EX2 R137, R2 ;  /* 0x0000000200897308 */ /* 0x0003e20000000800 */
[----:B------:R-:W-:Y:S02]  /*a100*/  MOV R176, R125 ;  /* 0x0000007d00b07202 */ /* 0x000fe40000000f00 */
[----:B------:R-:W-:Y:S02]  /*a110*/  MOV R125, R158 ;  /* 0x0000009e007d7202 */ /* 0x000fe40000000f00 */
[----:B------:R-:W-:Y:S02]  /*a120*/  MOV R3, R124 ;  /* 0x0000007c00037202 */ /* 0x000fe40000000f00 */
[----:B--2---:R-:W-:Y:S01]  /*a130*/  F2FP.PACK_AB R124, R138, R139 ;  /* 0x0000008b8a7c723e */ /* 0x004fe200000000ff */
[----:B------:R2:W-:Y:S01]  /*a140*/  MUFU.EX2 R136, R0 ;  /* 0x0000000000887308 */ /* 0x0005e20000000800 */
[--C-:B-1----:R-:W-:Y:S01]  /*a150*/  FFMA.FTZ R2, R179, c[0x0][0x23c], -R12.reuse ;  /* 0x00008f00b3027a23 */ /* 0x102fe2000001080c */
[----:B------:R-:W-:Y:S01]  /*a160*/  MOV R179, R17 ;  /* 0x0000001100b37202 */ /* 0x000fe20000000f00 */
[----:B--2---:R-:W-:Y:S01]  /*a170*/  FFMA.FTZ R0, R182, c[0x0][0x23c], -R12 ;  /* 0x00008f00b6007a23 */ /* 0x004fe2000001080c */
[----:B------:R-:W-:-:S02]  /*a180*/  MOV R182, R126 ;  /* 0x0000007e00b67202 */ /* 0x000fc40000000f00 */
[----:B------:R-:W-:Y:S02]  /*a190*/  MOV R126, R156 ;  /* 0x0000009c007e7202 */ /* 0x000fe40000000f00 */
[----:B------:R1:W-:Y:S01]  /*a1a0*/  MUFU.EX2 R19, R0 ;  /* 0x0000000000137308 */ /* 0x0003e20000000800 */
[----:B------:R-:W2:Y:S01]  /*a1b0*/  LDSM.16.MT88.4 R156, [R213+0xa800] ;  /* 0x00a80000d59c783b */ /* 0x000ea20000004200 */
[----:B-1----:R-:W-:Y:S01]  /*a1c0*/  FFMA.FTZ R0, R181, c[0x0][0x23c], -R12 ;  /* 0x00008f00b5007a23 */ /* 0x002fe2000001080c */
[----:B------:R-:W-:-:S05]  /*a1d0*/  MOV R181, R18 ;  /* 0x0000001200b57202 */ /* 0x000fca0000000f00 */
        /* <DEDUP_REMOVED lines=45> */
[----:B------:R-:W-:Y:S01]  /*a4b0*/  FADD.FTZ R0, R17, R0 ;  /* 0x0000000011007221 */ /* 0x000fe20000010000 */
[----:B------:R-:W-:Y:S01]  /*a4c0*/  MOV R137, R204 ;  /* 0x000000cc00897202 */ /* 0x000fe20000000f00 */
[----:B------:R-:W-:-:S02]  /*a4d0*/  FADD.FTZ R250, R140, R3 ;  /* 0x000000038cfa7221 */ /* 0x000fc40000010000 */
[----:B------:R-:W-:Y:S01]  /*a4e0*/  FADD.FTZ R251, R136, R2 ;  /* 0x0000000288fb7221 */ /* 0x000fe20000010000 */
[----:B------:R-:W-:Y:S01]  /*a4f0*/  MOV R136, R207 ;  /* 0x000000cf00887202 */ /* 0x000fe20000000f00 */
[----:B------:R-:W-:Y:S01]  /*a500*/  FADD.FTZ R248, R12, R0 ;  /* 0x000000000cf87221 */ /* 0x000fe20000010000 */
[-C--:B-1----:R-:W-:Y:S08]  /*a510*/  HMMA.16816.F32 R120, R124, R4.reuse, R120 ;  /* 0x000000047c78723c */ /* 0x082ff00000001878 */
[----:B------:R-:W-:Y:S07]  /*a520*/  HMMA.16816.F32 R116, R128, R4, R116 ;  /* 0x000000048074723c */ /* 0x000fee0000001874 */
        /* <DEDUP_REMOVED lines=10> */
[C---:B------:R-:W-:Y:S04]  /*a5d0*/  HMMA.16816.F32 R44, R124.reuse, R50, R200 ;  /* 0x000000327c2c723c */ /* 0x040fe800000018c8 */
[----:B------:R1:W-:Y:S04]  /*a5e0*/  STL [R1], R244 ;  /* 0x000000f401007387 */ /* 0x0003e80000100800 */
        /* <DEDUP_REMOVED lines=80> */
[----:B------:R-:W-:-:S02]  /*aaf0*/  ISETP.GE.AND P0, PT, R0, R237, PT ;  /* 0x000000ed0000720c */ /* 0x000fc40003f06270 */
[----:B------:R-:W-:Y:S01]  /*ab00*/  @P2 STS.128 [R227+0xb800], RZ ;  /* 0x00b800ffe3002388 */ /* 0x000fe20000000c00 */
[C---:B------:R-:W-:Y:S02]  /*ab10*/  ISETP.GE.AND P6, PT, R0.reuse, R236, PT ;  /* 0x000000ec0000720c */ /* 0x040fe40003fc6270 */
[----:B------:R-:W-:Y:S01]  /*ab20*/  IABS R2, R2 ;  /* 0x0000000200027213 */ /* 0x000fe20000000000 */
[----:B------:R-:W-:Y:S01]  /*ab30*/  @!PT LDS RZ, [RZ] ;  /* 0x00000000fffff984 */ /* 0x000fe20000000800 */
[----:B------:R-:W-:Y:S01]  /*ab40*/  @!PT LDS RZ, [RZ] ;  /* 0x00000000fffff984 */ /* 0x000fe20000000800 */
[----:B------:R-:W-:Y:S01]  /*ab50*/  @!PT LDS RZ, [RZ] ;  /* 0x00000000fffff984 */ /* 0x000fe20000000800 */
[----:B------:R2:W-:Y:S01]  /*ab60*/  @!P2 LDGSTS.E.BYPASS.LTC128B.128 [R227+0xb800], [R4.64+0x80] ;  /* 0x0b80008004e3afae */ /* 0x0005e2000b901d52 */
[C---:B------:R-:W-:Y:S02]  /*ab70*/  ISETP.LT.OR P4, PT, R0.reuse, R234, P4 ;  /* 0x000000ea0000720c */ /* 0x040fe40002781670 */
[C---:B------:R-:W-:Y:S01]  /*ab80*/  ISETP.LT.OR P1, PT, R0.reuse, R233, P1 ;  /* 0x000000e90000720c */ /* 0x040fe20000f21670 */
[----:B------:R-:W-:Y:S01]  /*ab90*/  LDSM.16.M88.4 R16, [R212+0x8000] ;  /* 0x00800000d410783b */ /* 0x000fe20000000200 */
[C---:B------:R-:W-:Y:S02]  /*aba0*/  ISETP.LT.OR P0, PT, R0.reuse, R232, P0 ;  /* 0x000000e80000720c */ /* 0x040fe40000701670 */
[----:B------:R-:W-:Y:S01]  /*abb0*/  ISETP.LT.OR P6, PT, R0, R231, P6 ;  /* 0x000000e70000720c */ /* 0x000fe200037c1670 */
        /* <DEDUP_REMOVED lines=65> */
[----:B------:R-:W3:Y:S04]  /*afd0*/  LDSM.16.M88.4 R16, [R222+0x6000] ;  /* 0x00600000de10783b */ /* 0x000ee80000000200 */
[----:B------:R-:W-:Y:S03]  /*afe0*/  LDSM.16.M88.4 R24, [R221+0x9000] ;  /* 0x00900000dd18783b */ /* 0x000fe60000000200 */
[C---:B--2---:R-:W-:Y:S08]  /*aff0*/  HMMA.16816.F32 R184, R4.reuse, R32, R132 ;  /* 0x0000002004b8723c */ /* 0x044ff00000001884 */
[C---:B------:R-:W-:Y:S08]  /*b000*/  HMMA.16816.F32 R192, R4.reuse, R34, R140 ;  /* 0x0000002204c0723c */ /* 0x040ff0000000188c */
[C---:B------:R-:W-:Y:S08]  /*b010*/  HMMA.16816.F32 R180, R4.reuse, R28, R180 ;  /* 0x0000001c04b4723c */ /* 0x040ff000000018b4 */
[----:B------:R-:W-:Y:S01]  /*b020*/  HMMA.16816.F32 R136, R4, R30, R136 ;  /* 0x0000001e0488723c */ /* 0x000fe20000001888 */
[----:B------:R-:W2:Y:S07]  /*b030*/  LDSM.16.M88.4 R4, [R222+0x4000] ;  /* 0x00400000de04783b */ /* 0x000eae0000000200 */
[C---:B-1----:R-:W-:Y:S08]  /*b040*/  HMMA.16816.F32 R132, R8.reuse, R32, R200 ;  /* 0x000000200884723c */ /* 0x042ff000000018c8 */
[C---:B------:R-:W-:Y:S01]  /*b050*/  HMMA.16816.F32 R176, R8.reuse, R34, R196 ;  /* 0x0000002208b0723c */ /* 0x040fe200000018c4 */
[----:B------:R1:W-:Y:S07]  /*b060*/  I2F R198, R3 ;  /* 0x0000000300c67306 */ /* 0x0003ee0000201400 */
[C---:B------:R-:W-:Y:S01]  /*b070*/  HMMA.16816.F32 R140, R8.reuse, R28, R188 ;  /* 0x0000001c088c723c */ /* 0x040fe200000018bc */
[----:B------:R4:W-:Y:S07]  /*b080*/  I2F R197, R2 ;  /* 0x0000000200c57306 */ /* 0x0009ee0000201400 */
[----:B------:R-:W-:Y:S01]  /*b090*/  HMMA.16816.F32 R8, R8, R30, R12 ;  /* 0x0000001e0808723c */ /* 0x000fe2000000180c */
[--C-:B-1----:R-:W-:Y:S01]  /*b0a0*/  IMAD.IADD R3, R228, 0x1, -R0.reuse ;  /* 0x00000001e4037824 */ /* 0x102fe200078e0a00 */
[----:B------:R-:W-:Y:S04]  /*b0b0*/  LDSM.16.M88.4 R12, [R220+0x6000] ;  /* 0x00600000dc0c783b */ /* 0x000fe80000000200 */
[----:B------:R-:W-:Y:S01]  /*b0c0*/  IABS R3, R3 ;  /* 0x0000000300037213 */ /* 0x000fe20000000000 */
[----:B------:R-:W1:Y:S01]  /*b0d0*/  LDSM.16.M88.4 R28, [R219+0x1000] ;  /* 0x00100000db1c783b */ /* 0x000e620000000200 */
[----:B---3--:R-:W-:Y:S01]  /*b0e0*/  HMMA.16816.F32 R180, R16, R20, R180 ;  /* 0x0000001410b4723c */ /* 0x008fe200000018b4 */
[----:B----4-:R-:W-:Y:S01]  /*b0f0*/  IMAD.IADD R2, R235, 0x1, -R0 ;  /* 0x00000001eb027824 */ /* 0x010fe200078e0a00 */
[----:B------:R3:W-:Y:S04]  /*b100*/  I2F R196, R3 ;  /* 0x0000000300c47306 */ /* 0x0007e80000201400 */
[----:B------:R-:W-:-:S02]  /*b110*/  IABS R2, R2 ;  /* 0x0000000200027213 */ /* 0x000fc40000000000 */
[----:B------:R-:W-:Y:S08]  /*b120*/  HMMA.16816.F32 R136, R16, R22, R136 ;  /* 0x000000161088723c */ /* 0x000ff00000001888 */
[----:B--2---:R-:W-:Y:S01]  /*b130*/  HMMA.16816.F32 R140, R4, R20, R140 ;  /* 0x00000014048c723c */ /* 0x004fe2000000188c */
[----:B---3--:R-:W-:-:S04]  /*b140*/  IMAD.MOV.U32 R3, RZ, RZ, R2 ;  /* 0x000000ffff037224 */ /* 0x008fc800078e0002 */
[----:B------:R2:W-:Y:S03]  /*b150*/  I2F R191, R3 ;  /* 0x0000000300bf7306 */ /* 0x0005e60000201400 */
[C---:B------:R-:W-:Y:S08]  /*b160*/  HMMA.16816.F32 R132, R4.reuse, R24, R132 ;  /* 0x000000180484723c */ /* 0x040ff00000001884 */
[C---:B------:R-:W-:Y:S08]  /*b170*/  HMMA.16816.F32 R176, R4.reuse, R26, R176 ;  /* 0x0000001a04b0723c */ /* 0x040ff000000018b0 */
[----:B------:R-:W-:Y:S01]  /*b180*/  HMMA.16816.F32 R20, R4, R22, R8 ;  /* 0x000000160414723c */ /* 0x000fe20000001808 */
[----:B------:R-:W3:Y:S06]  /*b190*/  LDSM.16.M88.4 R8, [R220+0x4000] ;  /* 0x00400000dc08783b */ /* 0x000eec0000000200 */
[C---:B------:R-:W-:Y:S01]  /*b1a0*/  IADD3 R7, R0.reuse, 0x1, RZ ;  /* 0x0000000100077810 */ /* 0x040fe20007ffe0ff */
[----:B------:R-:W-:Y:S01]  /*b1b0*/  HMMA.16816.F32 R32, R16, R24, R184 ;  /* 0x000000181020723c */ /* 0x000fe200000018b8 */
[----:B------:R-:W-:-:S02]  /*b1c0*/  IADD3 R6, R0, 0x8, RZ ;  /* 0x0000000800067810 */ /* 0x000fc40007ffe0ff */
[----:B------:R-:W-:Y:S01]  /*b1d0*/  IADD3 R5, R0, 0x9, RZ ;  /* 0x0000000900057810 */ /* 0x000fe20007ffe0ff */
[--C-:B------:R-:W-:Y:S01]  /*b1e0*/  IMAD.IADD R4, R230, 0x1, -R7.reuse ;  /* 0x00000001e6047824 */ /* 0x100fe200078e0a07 */
[----:B------:R-:W-:Y:S01]  /*b1f0*/  ISETP.GE.AND P5, PT, R7, R239, PT ;  /* 0x000000ef0700720c */ /* 0x000fe20003fa6270 */
[--C-:B--2---:R-:W-:Y:S02]  /*b200*/  IMAD.IADD R3, R229, 0x1, -R7.reuse ;  /* 0x00000001e5037824 */ /* 0x104fe400078e0a07 */
[----:B------:R-:W-:Y:S01]  /*b210*/  HMMA.16816.F32 R192, R16, R26, R192 ;  /* 0x0000001a10c0723c */ /* 0x000fe200000018c0 */
[----:B------:R-:W2:Y:S01]  /*b220*/  LDSM.16.M88.4 R16, [R219+0x1800] ;  /* 0x00180000db10783b */ /* 0x000ea20000000200 */
[----:B------:R-:W-:Y:S01]  /*b230*/  IABS R2, R4 ;  /* 0x0000000400027213 */ /* 0x000fe20000000000 */
[----:B------:R-:W-:Y:S01]  /*b240*/  IMAD.IADD R4, R235, 0x1, -R7 ;  /* 0x00000001eb047824 */ /* 0x000fe200078e0a07 */
[----:B------:R-:W-:Y:S01]  /*b250*/  IABS R3, R3 ;  /* 0x0000000300037213 */ /* 0x000fe20000000000 */
[----:B------:R-:W-:-:S04]  /*b260*/  DEPBAR.LE SB0, 0x0 ;  /* 0x000080000000791a */ /* 0x000fc80000000000 */
[----:B------:R4:W-:Y:S01]  /*b270*/  I2F R190, R2 ;  /* 0x0000000200be7306 */ /* 0x0009e20000201400 */
[----:B------:R-:W-:-:S06]  /*b280*/  ISETP.LT.OR P5, PT, R7, R234, P5 ;  /* 0x000000ea0700720c */ /* 0x000fcc0002fa1670 */
[C---:B-1----:R-:W-:Y:S01]  /*b290*/  HMMA.16816.F32 R200, R12.reuse, R28, R32 ;  /* 0x0000001c0cc8723c */ /* 0x042fe20000001820 */
[----:B------:R1:W-:Y:S07]  /*b2a0*/  I2F R189, R3 ;  /* 0x0000000300bd7306 */ /* 0x0003ee0000201400 */
[----:B------:R-:W-:Y:S01]  /*b2b0*/  HMMA.16816.F32 R192, R12, R30, R192 ;  /* 0x0000001e0cc0723c */ /* 0x000fe200000018c0 */
[----:B----4-:R-:W-:-:S05]  /*b2c0*/  IMAD.IADD R2, R228, 0x1, -R7 ;  /* 0x00000001e4027824 */ /* 0x010fca00078e0a07 */
[----:B------:R-:W-:Y:S02]  /*b2d0*/  IABS R2, R2 ;  /* 0x0000000200027213 */ /* 0x000fe40000000000 */
[----:B---3--:R-:W-:Y:S03]  /*b2e0*/  HMMA.16816.F32 R184, R8, R28, R132 ;  /* 0x0000001c08b8723c */ /* 0x008fe60000001884 */
[----:B-1----:R-:W-:Y:S01]  /*b2f0*/  IMAD.MOV.U32 R3, RZ, RZ, R2 ;  /* 0x000000ffff037224 */ /* 0x002fe200078e0002 */
[----:B------:R-:W-:-:S03]  /*b300*/  IABS R2, R4 ;  /* 0x0000000400027213 */ /* 0x000fc60000000000 */
[----:B------:R1:W-:Y:S01]  /*b310*/  I2F R25, R3 ;  /* 0x0000000300197306 */ /* 0x0003e20000201400 */
[----:B------:R-:W-:Y:S07]  /*b320*/  HMMA.16816.F32 R176, R8, R30, R176 ;  /* 0x0000001e08b0723c */ /* 0x000fee00000018b0 */
[----:B------:R3:W-:Y:S01]  /*b330*/  I2F R188, R2 ;  /* 0x0000000200bc7306 */ /* 0x0007e20000201400 */
[----:B--2---:R-:W-:Y:S01]  /*b340*/  HMMA.16816.F32 R240, R12, R18, R136 ;  /* 0x000000120cf0723c */ /* 0x004fe20000001888 */
[----:B-1----:R-:W-:-:S07]  /*b350*/  IMAD.IADD R3, R230, 0x1, -R6 ;  /* 0x00000001e6037824 */ /* 0x002fce00078e0a06 */
[----:B------:R-:W-:Y:S01]  /*b360*/  HMMA.16816.F32 R208, R12, R16, R180 ;  /* 0x000000100cd0723c */ /* 0x000fe200000018b4 */
[----:B------:R-:W-:Y:S01]  /*b370*/  IABS R3, R3 ;  /* 0x0000000300037213 */ /* 0x000fe20000000000 */
[----:B---3--:R-:W-:-:S06]  /*b380*/  IMAD.IADD R2, R229, 0x1, -R6 ;  /* 0x00000001e5027824 */ /* 0x008fcc00078e0a06 */
[C---:B------:R-:W-:Y:S01]  /*b390*/  HMMA.16816.F32 R180, R8.reuse, R18, R20 ;  /* 0x0000001208b4723c */ /* 0x040fe20000001814 */
[----:B------:R-:W-:Y:S01]  /*b3a0*/  IMAD.MOV.U32 R4, RZ, RZ, R3 ;  /* 0x000000ffff047224 */ /* 0x000fe200078e0003 */
[----:B------:R-:W-:Y:S01]  /*b3b0*/  IABS R3, R2 ;  /* 0x0000000200037213 */ /* 0x000fe20000000000 */
[----:B------:R-:W-:Y:S02]  /*b3c0*/  IMAD.IADD R2, R228, 0x1, -R6 ;  /* 0x00000001e4027824 */ /* 0x000fe400078e0a06 */
[----:B------:R1:W-:Y:S03]  /*b3d0*/  I2F R139, R4 ;  /* 0x00000004008b7306 */ /* 0x0003e60000201400 */
[----:B------:R-:W-:Y:S01]  /*b3e0*/  HMMA.16816.F32 R140, R8, R16, R140 ;  /* 0x00000010088c723c */ /* 0x000fe2000000188c */
[----:B------:R-:W-:-:S04]  /*b3f0*/  IABS R2, R2 ;  /* 0x0000000200027213 */ /* 0x000fc80000000000 */
[----:B------:R2:W-:Y:S02]  /*b400*/  I2F R26, R3 ;  /* 0x00000003001a7306 */ /* 0x0005e40000201400 */
[C---:B------:R-:W-:Y:S02]  /*b410*/  IMAD.IADD R8, R235.reuse, 0x1, -R5 ;  /* 0x00000001eb087824 */ /* 0x040fe400078e0a05 */
[----:B------:R-:W-:Y:S02]  /*b420*/  FMUL.FTZ R11, R184, c[0x0][0x2ec] ;  /* 0x0000bb00b80b7a20 */ /* 0x000fe40000410000 */
[----:B-1----:R-:W-:-:S04]  /*b430*/  IMAD.IADD R4, R235, 0x1, -R6 ;  /* 0x00000001eb047824 */ /* 0x002fc800078e0a06 */
[----:B------:R-:W1:Y:S01]  /*b440*/  MUFU.TANH R11, R11 ;  /* 0x0000000b000b7308 */ /* 0x000e620000002400 */
[----:B--2---:R-:W-:Y:S01]  /*b450*/  IMAD.MOV.U32 R3, RZ, RZ, R2 ;  /* 0x000000ffff037224 */ /* 0x004fe200078e0002 */
[----:B------:R-:W-:Y:S01]  /*b460*/  IABS R2, R4 ;  /* 0x0000000400027213 */ /* 0x000fe20000000000 */
[----:B------:R-:W-:-:S05]  /*b470*/  IMAD.IADD R4, R230, 0x1, -R5 ;  /* 0x00000001e6047824 */ /* 0x000fca00078e0a05 */
[----:B------:R2:W-:Y:S01]  /*b480*/  I2F R15, R3 ;  /* 0x00000003000f7306 */ /* 0x0005e20000201400 */
[----:B-1----:R-:W-:-:S05]  /*b490*/  FFMA.FTZ R11, R198, -UR16, R11 ;  /* 0x80000010c60b7c23 */ /* 0x002fca000801000b */
[----:B------:R-:W-:Y:S01]  /*b4a0*/  FSEL R11, R11, -INF , !P4 ;  /* 0xff8000000b0b7808 */ /* 0x000fe20006000000 */
[----:B------:R-:W-:Y:S01]  /*b4b0*/  BAR.SYNC.DEFER_BLOCKING 0x0 ;  /* 0x0000000000007b1d */ /* 0x000fe20000010000 */
        /* <DEDUP_REMOVED lines=114> */
[----:B-1----:R-:W-:Y:S02]  /*bbe0*/  FMUL.FTZ R8, R193, c[0x0][0x2ec] ;  /* 0x0000bb00c1087a20 */ /* 0x002fe40000410000 */
[----:B--2---:R-:W-:-:S05]  /*bbf0*/  FMUL.FTZ R10, R177, c[0x0][0x2ec] ;  /* 0x0000bb00b10a7a20 */ /* 0x004fca0000410000 */
[----:B------:R1:W-:Y:S02]  /*bc00*/  MUFU.TANH R199, R10 ;  /* 0x0000000a00c77308 */ /* 0x0003e40000002400 */
[----:B-1----:R-:W-:-:S06]  /*bc10*/  FMUL.FTZ R10, R178, c[0x0][0x2ec] ;  /* 0x0000bb00b20a7a20 */ /* 0x002fcc0000410000 */
[----:B------:R-:W-:Y:S08]  /*bc20*/  MUFU.TANH R178, R16 ;  /* 0x0000001000b27308 */ /* 0x000ff00000002400 */
[----:B------:R1:W2:Y:S02]  /*bc30*/  MUFU.TANH R22, R10 ;  /* 0x0000000a00167308 */ /* 0x0002a40000002400 */
[----:B-1----:R-:W-:-:S06]  /*bc40*/  FMUL.FTZ R10, R179, c[0x0][0x2ec] ;  /* 0x0000bb00b30a7a20 */ /* 0x002fcc0000410000 */
[----:B------:R1:W3:Y:S08]  /*bc50*/  MUFU.TANH R179, R8 ;  /* 0x0000000800b37308 */ /* 0x0002f00000002400 */
[----:B------:R4:W5:Y:S01]  /*bc60*/  MUFU.TANH R187, R10 ;  /* 0x0000000a00bb7308 */ /* 0x0009620000002400 */
[----:B-1----:R-:W-:-:S05]  /*bc70*/  FFMA.FTZ R8, R190, -UR16, R184 ;  /* 0x80000010be087c23 */ /* 0x002fca00080100b8 */
[----:B------:R-:W-:Y:S01]  /*bc80*/  FSEL R16, R8, -INF , !P5 ;  /* 0xff80000008107808 */ /* 0x000fe20006800000 */
[----:B--2---:R-:W-:Y:S01]  /*bc90*/  FFMA.FTZ R8, R26, -UR16, R22 ;  /* 0x800000101a087c23 */ /* 0x004fe20008010016 */
[----:B------:R-:W-:Y:S01]  /*bca0*/  ISETP.GE.AND P5, PT, R6, R238, PT ;  /* 0x000000ee0600720c */ /* 0x000fe20003fa6270 */
[----:B----4-:R-:W-:-:S03]  /*bcb0*/  FMUL.FTZ R10, R194, c[0x0][0x2ec] ;  /* 0x0000bb00c20a7a20 */ /* 0x010fc60000410000 */
[----:B------:R-:W-:Y:S01]  /*bcc0*/  ISETP.LT.OR P5, PT, R6, R233, P5 ;  /* 0x000000e90600720c */ /* 0x000fe20002fa1670 */
[----:B------:R1:W2:Y:S02]  /*bcd0*/  MUFU.TANH R176, R10 ;  /* 0x0000000a00b07308 */ /* 0x0002a40000002400 */
[----:B-1----:R-:W-:Y:S01]  /*bce0*/  FFMA.FTZ R10, R25, -UR16, R20 ;  /* 0x80000010190a7c23 */ /* 0x002fe20008010014 */
[----:B------:R-:W-:Y:S01]  /*bcf0*/  FSEL R25, R7, -INF , !P6 ;  /* 0xff80000007197808 */ /* 0x000fe20007000000 */
[----:B------:R-:W-:Y:S01]  /*bd00*/  FMUL.FTZ R7, R140, c[0x0][0x2ec] ;  /* 0x0000bb008c077a20 */ /* 0x000fe20000410000 */
[----:B------:R-:W-:Y:S01]  /*bd10*/  FSEL R20, R9, -INF , !P4 ;  /* 0xff80000009147808 */ /* 0x000fe20006000000 */
[----:B------:R-:W-:Y:S01]  /*bd20*/  FMUL.FTZ R9, R142, c[0x0][0x2ec] ;  /* 0x0000bb008e097a20 */ /* 0x000fe20000410000 */
[----:B------:R-:W-:Y:S01]  /*bd30*/  FSEL R23, R10, -INF , !P1 ;  /* 0xff8000000a177808 */ /* 0x000fe20004800000 */
[----:B------:R1:W4:Y:S01]  /*bd40*/  MUFU.TANH R177, R7 ;  /* 0x0000000700b17308 */ /* 0x0003220000002400 */
[C---:B------:R-:W-:Y:S01]  /*bd50*/  ISETP.GE.AND P6, PT, R6.reuse, R239, PT ;  /* 0x000000ef0600720c */ /* 0x040fe20003fc6270 */
[----:B------:R-:W-:Y:S01]  /*bd60*/  FMUL.FTZ R10, R143, c[0x0][0x2ec] ;  /* 0x0000bb008f0a7a20 */ /* 0x000fe20000410000 */
[----:B------:R-:W-:-:S02]  /*bd70*/  ISETP.GE.AND P4, PT, R6, R237, PT ;  /* 0x000000ed0600720c */ /* 0x000fc40003f86270 */
[C---:B------:R-:W-:Y:S02]  /*bd80*/  ISETP.GE.AND P1, PT, R6.reuse, R236, PT ;  /* 0x000000ec0600720c */ /* 0x040fe40003f26270 */
[C---:B------:R-:W-:Y:S01]  /*bd90*/  ISETP.LT.OR P6, PT, R6.reuse, R234, P6 ;  /* 0x000000ea0600720c */ /* 0x040fe200037c1670 */
[----:B------:R2:W-:Y:S01]  /*bda0*/  MUFU.TANH R143, R10 ;  /* 0x0000000a008f7308 */ /* 0x0005e20000002400 */
[C---:B------:R-:W-:Y:S02]  /*bdb0*/  ISETP.LT.OR P4, PT, R6.reuse, R232, P4 ;  /* 0x000000e80600720c */ /* 0x040fe40002781670 */
[----:B------:R-:W-:Y:S01]  /*bdc0*/  ISETP.LT.OR P1, PT, R6, R231, P1 ;  /* 0x000000e70600720c */ /* 0x000fe20000f21670 */
[----:B------:R-:W-:Y:S02]  /*bdd0*/  FFMA.FTZ R6, R188, -UR16, R186 ;  /* 0x80000010bc067c23 */ /* 0x000fe400080100ba */
[----:B-1----:R-:W-:-:S03]  /*bde0*/  FMUL.FTZ R7, R141, c[0x0][0x2ec] ;  /* 0x0000bb008d077a20 */ /* 0x002fc60000410000 */
[----:B------:R-:W-:Y:S01]  /*bdf0*/  FSEL R26, R6, -INF , !P0 ;  /* 0xff800000061a7808 */ /* 0x000fe20004000000 */
[----:B------:R1:W-:Y:S01]  /*be00*/  MUFU.TANH R141, R9 ;  /* 0x00000009008d7308 */ /* 0x0003e20000002400 */
[----:B------:R-:W-:Y:S01]  /*be10*/  FMUL.FTZ R6, R208, c[0x0][0x2ec] ;  /* 0x0000bb00d0067a20 */ /* 0x000fe20000410000 */
[----:B------:R-:W-:-:S04]  /*be20*/  ISETP.GE.AND P0, PT, R5, R239, PT ;  /* 0x000000ef0500720c */ /* 0x000fc80003f06270 */
[----:B------:R-:W-:Y:S01]  /*be30*/  ISETP.LT.OR P0, PT, R5, R234, P0 ;  /* 0x000000ea0500720c */ /* 0x000fe20000701670 */
[----:B--2---:R-:W-:Y:S01]  /*be40*/  FMUL.FTZ R10, R210, c[0x0][0x2ec] ;  /* 0x0000bb00d20a7a20 */ /* 0x004fe20000410000 */
[----:B------:R2:W-:Y:S01]  /*be50*/  MUFU.TANH R186, R7 ;  /* 0x0000000700ba7308 */ /* 0x0005e20000002400 */
[----:B-1----:R-:W-:Y:S01]  /*be60*/  FFMA.FTZ R9, R15, -UR16, R19 ;  /* 0x800000100f097c23 */ /* 0x002fe20008010013 */
[----:B------:R-:W-:Y:S01]  /*be70*/  FSEL R19, R8, -INF , !P5 ;  /* 0xff80000008137808 */ /* 0x000fe20006800000 */
[----:B---3--:R-:W-:Y:S01]  /*be80*/  FFMA.FTZ R8, R13, -UR16, R179 ;  /* 0x800000100d087c23 */ /* 0x008fe200080100b3 */
[----:B------:R-:W-:-:S04]  /*be90*/  ISETP.GE.AND P5, PT, R5, R237, PT ;  /* 0x000000ed0500720c */ /* 0x000fc80003fa6270 */
[----:B------:R-:W-:Y:S01]  /*bea0*/  MUFU.TANH R140, R10 ;  /* 0x0000000a008c7308 */ /* 0x000fe20000002400 */
[----:B------:R-:W-:Y:S02]  /*beb0*/  FSEL R22, R9, -INF , !P4 ;  /* 0xff80000009167808 */ /* 0x000fe40006000000 */
[----:B------:R-:W-:Y:S01]  /*bec0*/  ISETP.GE.AND P4, PT, R5, R236, PT ;  /* 0x000000ec0500720c */ /* 0x000fe20003f86270 */
[----:B--2---:R-:W-:Y:S01]  /*bed0*/  FFMA.FTZ R7, R139, -UR16, R185 ;  /* 0x800000108b077c23 */ /* 0x004fe200080100b9 */
[----:B------:R-:W-:Y:S01]  /*bee0*/  ISETP.LT.OR P5, PT, R5, R232, P5 ;  /* 0x000000e80500720c */ /* 0x000fe20002fa1670 */
[----:B------:R-:W-:Y:S01]  /*bef0*/  FMUL.FTZ R139, R211, c[0x0][0x2ec] ;  /* 0x0000bb00d38b7a20 */ /* 0x000fe20000410000 */
[----:B------:R-:W-:Y:S01]  /*bf00*/  ISETP.LT.OR P4, PT, R5, R231, P4 ;  /* 0x000000e70500720c */ /* 0x000fe20002781670 */
[----:B------:R1:W2:Y:S01]  /*bf10*/  MUFU.TANH R9, R6 ;  /* 0x0000000600097308 */ /* 0x0002a20000002400 */
[----:B------:R-:W-:Y:S01]  /*bf20*/  FSEL R15, R7, -INF , !P6 ;  /* 0xff800000070f7808 */ /* 0x000fe20007000000 */
[----:B-----5:R-:W-:Y:S01]  /*bf30*/  FFMA.FTZ R7, R18, -UR16, R187 ;  /* 0x8000001012077c23 */ /* 0x020fe200080100bb */
[----:B------:R-:W-:-:S04]  /*bf40*/  ISETP.GE.AND P6, PT, R5, R238, PT ;  /* 0x000000ee0500720c */ /* 0x000fc80003fc6270 */
[----:B------:R-:W-:Y:S01]  /*bf50*/  ISETP.LT.OR P6, PT, R5, R233, P6 ;  /* 0x000000e90500720c */ /* 0x000fe200037c1670 */
[----:B------:R-:W-:Y:S01]  /*bf60*/  FFMA.FTZ R5, R24, -UR16, R176 ;  /* 0x8000001018057c23 */ /* 0x000fe200080100b0 */
[----:B------:R-:W-:Y:S02]  /*bf70*/  MUFU.TANH R139, R139 ;  /* 0x0000008b008b7308 */ /* 0x000fe40000002400 */
[----:B------:R-:W-:Y:S01]  /*bf80*/  FSEL R18, R7, -INF , !P6 ;  /* 0xff80000007127808 */ /* 0x000fe20007000000 */
[----:B----4-:R-:W-:Y:S01]  /*bf90*/  FFMA.FTZ R7, R137, -UR16, R177 ;  /* 0x8000001089077c23 */ /* 0x010fe200080100b1 */
[----:B------:R-:W-:Y:S01]  /*bfa0*/  FSEL R24, R5, -INF , !P1 ;  /* 0xff80000005187808 */ /* 0x000fe20004800000 */
[----:B------:R-:W-:Y:S01]  /*bfb0*/  FMUL.FTZ R5, R180, c[0x0][0x2ec] ;  /* 0x0000bb00b4057a20 */ /* 0x000fe20000410000 */
[C---:B------:R-:W-:Y:S01]  /*bfc0*/  ISETP.GE.AND P1, PT, R4.reuse, R239, PT ;  /* 0x000000ef0400720c */ /* 0x040fe20003f26270 */
[----:B-1----:R-:W-:Y:S01]  /*bfd0*/  FMUL.FTZ R6, R209, c[0x0][0x2ec] ;  /* 0x0000bb00d1067a20 */ /* 0x002fe20000410000 */
[C---:B------:R-:W-:Y:S01]  /*bfe0*/  ISETP.GE.AND P6, PT, R4.reuse, R237, PT ;  /* 0x000000ed0400720c */ /* 0x040fe20003fc6270 */
[----:B------:R2:W1:Y:S01]  /*bff0*/  MUFU.TANH R137, R5 ;  /* 0x0000000500897308 */ /* 0x0004620000002400 */
[----:B------:R-:W-:-:S02]  /*c000*/  ISETP.LT.OR P1, PT, R4, R234, P1 ;  /* 0x000000ea0400720c */ /* 0x000fc40000f21670 */
[----:B------:R-:W-:-:S05]  /*c010*/  ISETP.LT.OR P6, PT, R4, R232, P6 ;  /* 0x000000e80400720c */ /* 0x000fca00037c1670 */
[----:B------:R3:W-:Y:S01]  /*c020*/  MUFU.TANH R142, R6 ;  /* 0x00000006008e7308 */ /* 0x0007e20000002400 */
[----:B--2---:R-:W-:Y:S02]  /*c030*/  FFMA.FTZ R5, R27, -UR16, R9 ;  /* 0x800000101b057c23 */ /* 0x004fe40008010009 */
[----:B------:R-:W-:-:S03]  /*c040*/  FMUL.FTZ R9, R181, c[0x0][0x2ec] ;  /* 0x0000bb00b5097a20 */ /* 0x000fc60000410000 */
[----:B------:R-:W-:Y:S01]  /*c050*/  FSEL R184, R5, -INF , !P6 ;  /* 0xff80000005b87808 */ /* 0x000fe20007000000 */
[----:B------:R-:W-:Y:S01]  /*c060*/  FFMA.FTZ R5, R133, -UR16, R143 ;  /* 0x8000001085057c23 */ /* 0x000fe2000801008f */
[-C--:B------:R-:W-:Y:S01]  /*c070*/  ISETP.GE.AND P6, PT, R3, R236.reuse, PT ;  /* 0x000000ec0300720c */ /* 0x080fe20003fc6270 */
[----:B---3--:R-:W-:Y:S01]  /*c080*/  FFMA.FTZ R6, R21, -UR16, R199 ;  /* 0x8000001015067c23 */ /* 0x008fe200080100c7 */
[----:B------:R-:W-:Y:S01]  /*c090*/  FSEL R21, R8, -INF , !P5 ;  /* 0xff80000008157808 */ /* 0x000fe20006800000 */
[----:B------:R-:W-:Y:S01]  /*c0a0*/  FMUL.FTZ R8, R182, c[0x0][0x2ec] ;  /* 0x0000bb00b6087a20 */ /* 0x000fe20000410000 */
[----:B------:R-:W-:Y:S01]  /*c0b0*/  ISETP.GE.AND P5, PT, R4, R236, PT ;  /* 0x000000ec0400720c */ /* 0x000fe20003fa6270 */
[----:B------:R-:W-:Y:S01]  /*c0c0*/  MUFU.TANH R9, R9 ;  /* 0x0000000900097308 */ /* 0x000fe20000002400 */
[----:B------:R-:W-:Y:S01]  /*c0d0*/  FSEL R13, R6, -INF , !P0 ;  /* 0xff800000060d7808 */ /* 0x000fe20004000000 */
[----:B------:R-:W-:Y:S01]  /*c0e0*/  FFMA.FTZ R6, R136, -UR16, R141 ;  /* 0x8000001088067c23 */ /* 0x000fe2000801008d */
[----:B------:R-:W-:-:S02]  /*c0f0*/  ISETP.GE.AND P0, PT, R4, R238, PT ;  /* 0x000000ee0400720c */ /* 0x000fc40003f06270 */
[C---:B------:R-:W-:Y:S02]  /*c100*/  ISETP.LT.OR P5, PT, R4.reuse, R231, P5 ;  /* 0x000000e70400720c */ /* 0x040fe40002fa1670 */
[----:B------:R-:W-:Y:S01]  /*c110*/  ISETP.LT.OR P0, PT, R4, R233, P0 ;  /* 0x000000e90400720c */ /* 0x000fe20000701670 */
[----:B------:R-:W-:Y:S01]  /*c120*/  FFMA.FTZ R4, R138, -UR16, R178 ;  /* 0x800000108a047c23 */ /* 0x000fe200080100b2 */
[----:B------:R-:W-:Y:S01]  /*c130*/  FSEL R178, R7, -INF , !P1 ;  /* 0xff80000007b27808 */ /* 0x000fe20004800000 */
[----:B------:R-:W-:Y:S01]  /*c140*/  FMUL.FTZ R7, R242, c[0x0][0x2ec] ;  /* 0x0000bb00f2077a20 */ /* 0x000fe20000410000 */
[----:B------:R-:W-:Y:S01]  /*c150*/  FSEL R179, R6, -INF , !P0 ;  /* 0xff80000006b37808 */ /* 0x000fe20004000000 */
[----:B------:R2:W-:Y:S01]  /*c160*/  MUFU.TANH R136, R8 ;  /* 0x0000000800887308 */ /* 0x0005e20000002400 */
[----:B------:R-:W-:Y:S01]  /*c170*/  FSEL R27, R4, -INF , !P4 ;  /* 0xff800000041b7808 */ /* 0x000fe20006000000 */
[----:B------:R-:W-:Y:S01]  /*c180*/  FMUL.FTZ R4, R240, c[0x0][0x2ec] ;  /* 0x0000bb00f0047a20 */ /* 0x000fe20000410000 */
[C---:B------:R-:W-:Y:S01]  /*c190*/  ISETP.GE.AND P4, PT, R3.reuse, R239, PT ;  /* 0x000000ef0300720c */ /* 0x040fe20003f86270 */
[----:B------:R-:W-:Y:S01]  /*c1a0*/  FFMA.FTZ R6, R134, -UR16, R186 ;  /* 0x8000001086067c23 */ /* 0x000fe200080100ba */
[----:B------:R-:W-:Y:S01]  /*c1b0*/  ISETP.GE.AND P1, PT, R3, R238, PT ;  /* 0x000000ee0300720c */ /* 0x000fe20003f26270 */
[----:B------:R-:W-:Y:S01]  /*c1c0*/  FMUL.FTZ R134, R243, c[0x0][0x2ec] ;  /* 0x0000bb00f3867a20 */ /* 0x000fe20000410000 */
[C---:B------:R-:W-:Y:S01]  /*c1d0*/  ISETP.GE.AND P0, PT, R3.reuse, R237, PT ;  /* 0x000000ed0300720c */ /* 0x040fe20003f06270 */
[----:B------:R-:W3:Y:S01]  /*c1e0*/  MUFU.TANH R7, R7 ;  /* 0x0000000700077308 */ /* 0x000ee20000002400 */
[----:B------:R-:W-:-:S02]  /*c1f0*/  ISETP.LT.OR P4, PT, R3, R234, P4 ;  /* 0x000000ea0300720c */ /* 0x000fc40002781670 */
[C---:B------:R-:W-:Y:S02]  /*c200*/  ISETP.LT.OR P1, PT, R3.reuse, R233, P1 ;  /* 0x000000e90300720c */ /* 0x040fe40000f21670 */
[C---:B------:R-:W-:Y:S02]  /*c210*/  ISETP.LT.OR P0, PT, R3.reuse, R232, P0 ;  /* 0x000000e80300720c */ /* 0x040fe40000701670 */
[----:B------:R-:W-:Y:S01]  /*c220*/  ISETP.LT.OR P6, PT, R3, R231, P6 ;  /* 0x000000e70300720c */ /* 0x000fe200037c1670 */
[----:B------:R-:W-:Y:S01]  /*c230*/  FFMA.FTZ R3, R135, -UR16, R140 ;  /* 0x8000001087037c23 */ /* 0x000fe2000801008c */
[----:B------:R4:W5:Y:S01]  /*c240*/  MUFU.TANH R10, R4 ;  /* 0x00000004000a7308 */ /* 0x0009620000002400 */
[----:B------:R-:W-:Y:S01]  /*c250*/  FSEL R177, R5, -INF , !P1 ;  /* 0xff80000005b17808 */ /* 0x000fe20004800000 */
[----:B--2---:R-:W-:Y:S01]  /*c260*/  FMUL.FTZ R8, R183, c[0x0][0x2ec] ;  /* 0x0000bb00b7087a20 */ /* 0x004fe20000410000 */
[----:B------:R-:W-:Y:S01]  /*c270*/  FSEL R176, R6, -INF , !P4 ;  /* 0xff80000006b07808 */ /* 0x000fe20006000000 */
[----:B-1----:R-:W-:Y:S01]  /*c280*/  FFMA.FTZ R5, R34, -UR16, R137 ;  /* 0x8000001022057c23 */ /* 0x002fe20008010089 */
[----:B------:R-:W-:-:S02]  /*c290*/  FSEL R186, R3, -INF , !P5 ;  /* 0xff80000003ba7808 */ /* 0x000fc40006800000 */
[C---:B------:R-:W-:Y:S01]  /*c2a0*/  ISETP.GE.AND P5, PT, R2.reuse, R239, PT ;  /* 0x000000ef0200720c */ /* 0x040fe20003fa6270 */
[----:B---3--:R-:W-:Y:S01]  /*c2b0*/  FFMA.FTZ R6, R31, -UR16, R7 ;  /* 0x800000101f067c23 */ /* 0x008fe20008010007 */
[C---:B------:R-:W-:Y:S01]  /*c2c0*/  ISETP.GE.AND P4, PT, R2.reuse, R238, PT ;  /* 0x000000ee0200720c */ /* 0x040fe20003f86270 */
[----:B------:R-:W1:Y:S01]  /*c2d0*/  MUFU.TANH R8, R8 ;  /* 0x0000000800087308 */ /* 0x000e620000002400 */
[C---:B------:R-:W-:Y:S02]  /*c2e0*/  ISETP.LT.OR P5, PT, R2.reuse, R234, P5 ;  /* 0x000000ea0200720c */ /* 0x040fe40002fa1670 */
[----:B------:R-:W-:Y:S02]  /*c2f0*/  ISETP.GE.AND P1, PT, R2, R237, PT ;  /* 0x000000ed0200720c */ /* 0x000fe40003f26270 */
[----:B------:R-:W-:Y:S01]  /*c300*/  FSEL R133, R5, -INF , !P5 ;  /* 0xff80000005857808 */ /* 0x000fe20006800000 */
[----:B----4-:R-:W-:Y:S01]  /*c310*/  FFMA.FTZ R4, R132, -UR16, R142 ;  /* 0x8000001084047c23 */ /* 0x010fe2000801008e */
[C---:B------:R-:W-:Y:S01]  /*c320*/  ISETP.LT.OR P4, PT, R2.reuse, R233, P4 ;  /* 0x000000e90200720c */ /* 0x040fe20002781670 */
[----:B------:R-:W-:Y:S01]  /*c330*/  FMUL.FTZ R132, R241, c[0x0][0x2ec] ;  /* 0x0000bb00f1847a20 */ /* 0x000fe20000410000 */
[----:B------:R-:W-:Y:S01]  /*c340*/  MUFU.TANH R5, R134 ;  /* 0x0000008600057308 */ /* 0x000fe20000002400 */
[----:B------:R-:W-:Y:S01]  /*c350*/  ISETP.LT.OR P1, PT, R2, R232, P1 ;  /* 0x000000e80200720c */ /* 0x000fe20000f21670 */
[----:B-----5:R-:W-:Y:S01]  /*c360*/  FFMA.FTZ R3, R32, -UR16, R10 ;  /* 0x8000001020037c23 */ /* 0x020fe2000801000a */
[----:B------:R-:W-:Y:S01]  /*c370*/  FSEL R182, R4, -INF , !P0 ;  /* 0xff80000004b67808 */ /* 0x000fe20004000000 */
[----:B------:R-:W-:Y:S01]  /*c380*/  FFMA.FTZ R4, R33, -UR16, R136 ;  /* 0x8000001021047c23 */ /* 0x000fe20008010088 */
[----:B------:R-:W-:-:S02]  /*c390*/  ISETP.GE.AND P0, PT, R2, R236, PT ;  /* 0x000000ec0200720c */ /* 0x000fc40003f06270 */
[----:B------:R-:W-:Y:S01]  /*c3a0*/  FSEL R181, R3, -INF , !P1 ;  /* 0xff80000003b57808 */ /* 0x000fe20004800000 */
[----:B------:R-:W2:Y:S01]  /*c3b0*/  MUFU.TANH R7, R132 ;  /* 0x0000008400077308 */ /* 0x000ea20000002400 */
[----:B------:R-:W-:Y:S01]  /*c3c0*/  ISETP.LT.OR P0, PT, R2, R231, P0 ;  /* 0x000000e70200720c */ /* 0x000fe20000701670 */
[----:B------:R-:W-:Y:S01]  /*c3d0*/  FFMA.FTZ R2, R35, -UR16, R139 ;  /* 0x8000001023027c23 */ /* 0x000fe2000801008b */
[----:B------:R-:W-:Y:S01]  /*c3e0*/  FSEL R139, R4, -INF , !P4 ;  /* 0xff800000048b7808 */ /* 0x000fe20006000000 */
[----:B------:R-:W-:Y:S01]  /*c3f0*/  FFMA.FTZ R4, R30, -UR16, R9 ;  /* 0x800000101e047c23 */ /* 0x000fe20008010009 */
[----:B------:R-:W-:Y:S01]  /*c400*/  FSEL R187, R6, -INF , !P0 ;  /* 0xff80000006bb7808 */ /* 0x000fe20004000000 */
[----:B-1----:R-:W-:Y:S01]  /*c410*/  FFMA.FTZ R3, R29, -UR16, R8 ;  /* 0x800000101d037c23 */ /* 0x002fe20008010008 */
[----:B------:R-:W-:Y:S02]  /*c420*/  PLOP3.LUT P0, PT, PT, PT, UP0, 0x80, 0x0 ;  /* 0x000000000000781c */ /* 0x000fe40003f0f008 */
[----:B------:R-:W-:-:S02]  /*c430*/  FSEL R185, R2, -INF , !P6 ;  /* 0xff80000002b97808 */ /* 0x000fc40007000000 */
[C---:B------:R-:W-:Y:S02]  /*c440*/  ISETP.GE.AND P6, PT, R0.reuse, R239, PT ;  /* 0x000000ef0000720c */ /* 0x040fe40003fc6270 */
[C---:B------:R-:W-:Y:S02]  /*c450*/  ISETP.GE.AND P5, PT, R0.reuse, R238, PT ;  /* 0x000000ee0000720c */ /* 0x040fe40003fa6270 */
[----:B------:R-:W-:Y:S01]  /*c460*/  ISETP.GE.AND P4, PT, R0, R237, PT ;  /* 0x000000ed0000720c */ /* 0x000fe20003f86270 */
[----:B--2---:R-:W-:Y:S01]  /*c470*/  FFMA.FTZ R2, R28, -UR16, R7 ;  /* 0x800000101c027c23 */ /* 0x004fe20008010007 */
[C---:B------:R-:W-:Y:S02]  /*c480*/  ISETP.GE.AND P1, PT, R0.reuse, R236, PT ;  /* 0x000000ec0000720c */ /* 0x040fe40003f26270 */
[C---:B------:R-:W-:Y:S02]  /*c490*/  ISETP.LT.OR P6, PT, R0.reuse, R234, P6 ;  /* 0x000000ea0000720c */ /* 0x040fe400037c1670 */
[----:B------:R-:W-:-:S02]  /*c4a0*/  ISETP.LT.OR P5, PT, R0, R233, P5 ;  /* 0x000000e90000720c */ /* 0x000fc40002fa1670 */
[C---:B------:R-:W-:Y:S02]  /*c4b0*/  ISETP.LT.OR P4, PT, R0.reuse, R232, P4 ;  /* 0x000000e80000720c */ /* 0x040fe40002781670 */
[----:B------:R-:W-:Y:S01]  /*c4c0*/  ISETP.LT.OR P1, PT, R0, R231, P1 ;  /* 0x000000e70000720c */ /* 0x000fe20000f21670 */
[----:B------:R-:W-:Y:S01]  /*c4d0*/  FFMA.FTZ R0, R12, -UR16, R5 ;  /* 0x800000100c007c23 */ /* 0x000fe20008010005 */
        /* <DEDUP_REMOVED lines=51> */
.L_x_2342:
[----:B------:R-:W-:Y:S05]  /*c810*/  BSYNC B0 ;  /* 0x0000000000007941 */ /* 0x000fea0003800000 */
.L_x_2341:
[----:B------:R-:W0:Y:S02]  /*c820*/  LDGDEPBAR ;  /* 0x00000000000079af */ /* 0x000e240000000000 */
.L_x_2340:
        /* <DEDUP_REMOVED lines=41> */
[----:B------:R-:W-:-:S02]  /*cac0*/  FMNMX.FTZ R2, R183, R2, !PT ;  /* 0x00000002b7027209 */ /* 0x000fc40007810000 */
[----:B------:R-:W-:Y:S02]  /*cad0*/  MOV R190, R29 ;  /* 0x0000001d00be7202 */ /* 0x000fe40000000f00 */
[----:B------:R-:W-:Y:S01]  /*cae0*/  MOV R192, R28 ;  /* 0x0000001c00c07202 */ /* 0x000fe20000000f00 */
[----:B------:R-:W4:Y:S01]  /*caf0*/  SHFL.BFLY PT, R137, R2, 0x2, 0x1f ;  /* 0x0c401f0002897f89 */ /* 0x000f2200000e0000 */
[----:B-1----:R-:W-:Y:S02]  /*cb00*/  FMNMX.FTZ R134, R134, R3, !PT ;  /* 0x0000000386867209 */ /* 0x002fe40007810000 */
[----:B--2---:R-:W-:-:S03]  /*cb10*/  FMNMX.FTZ R0, R0, R4, !PT ;  /* 0x0000000400007209 */ /* 0x004fc60007810000 */
[----:B------:R-:W1:Y:S01]  /*cb20*/  SHFL.BFLY PT, R4, R134, 0x1, 0x1f ;  /* 0x0c201f0086047f89 */ /* 0x000e6200000e0000 */
[----:B---3--:R-:W-:-:S03]  /*cb30*/  FMNMX.FTZ R136, R136, R5, !PT ;  /* 0x0000000588887209 */ /* 0x008fc60007810000 */
[----:B------:R-:W2:Y:S01]  /*cb40*/  SHFL.BFLY PT, R135, R0, 0x1, 0x1f ;  /* 0x0c201f0000877f89 */ /* 0x000ea200000e0000 */
[C---:B------:R-:W-:Y:S01]  /*cb50*/  FSETP.NEU.FTZ.AND P6, PT, R136.reuse, -INF , PT ;  /* 0xff8000008800780b */ /* 0x040fe20003fdd000 */
[----:B------:R-:W-:Y:S01]  /*cb60*/  FMUL.FTZ R12, R136, c[0x0][0x23c] ;  /* 0x00008f00880c7a20 */ /* 0x000fe20000410000 */
[----:B----4-:R-:W-:-:S04]  /*cb70*/  FMNMX.FTZ R137, R137, R2, !PT ;  /* 0x0000000289897209 */ /* 0x010fc80007810000 */
[----:B------:R-:W-:-:S05]  /*cb80*/  FSEL R12, R12, RZ, P6 ;  /* 0x000000ff0c0c7208 */ /* 0x000fca0003000000 */
[--C-:B------:R-:W-:Y:S02]  /*cb90*/  FFMA.FTZ R16, R16, c[0x0][0x23c], -R12.reuse ;  /* 0x00008f0010107a23 */ /* 0x100fe4000001080c */
[--C-:B------:R-:W-:Y:S02]  /*cba0*/  FFMA.FTZ R15, R15, c[0x0][0x23c], -R12.reuse ;  /* 0x00008f000f0f7a23 */ /* 0x100fe4000001080c */
[----:B------:R-:W-:Y:S01]  /*cbb0*/  MUFU.EX2 R6, R16 ;  /* 0x0000001000067308 */ /* 0x000fe20000000800 */
[----:B-1----:R-:W-:Y:S01]  /*cbc0*/  FMNMX.FTZ R134, R134, R4, !PT ;  /* 0x0000000486867209 */ /* 0x002fe20007810000 */
[--C-:B------:R-:W-:Y:S02]  /*cbd0*/  FFMA.FTZ R13, R13, c[0x0][0x23c], -R12.reuse ;  /* 0x00008f000d0d7a23 */ /* 0x100fe4000001080c */
[----:B------:R-:W-:Y:S01]  /*cbe0*/  FFMA.FTZ R11, R11, c[0x0][0x23c], -R12 ;  /* 0x00008f000b0b7a23 */ /* 0x000fe2000001080c */
[----:B--2---:R-:W-:Y:S01]  /*cbf0*/  FMNMX.FTZ R135, R0, R135, !PT ;  /* 0x0000008700877209 */ /* 0x004fe20007810000 */
[C---:B------:R-:W-:Y:S01]  /*cc00*/  FMUL.FTZ R2, R134.reuse, c[0x0][0x23c] ;  /* 0x00008f0086027a20 */ /* 0x040fe20000410000 */
[----:B------:R-:W1:Y:S01]  /*cc10*/  SHFL.BFLY PT, R0, R137, 0x1, 0x1f ;  /* 0x0c201f0089007f89 */ /* 0x000e6200000e0000 */
[----:B------:R-:W-:Y:S01]  /*cc20*/  FSETP.NEU.FTZ.AND P4, PT, R134, -INF , PT ;  /* 0xff8000008600780b */ /* 0x000fe20003f9d000 */
[----:B------:R-:W-:Y:S01]  /*cc30*/  MUFU.EX2 R32, R15 ;  /* 0x0000000f00207308 */ /* 0x000fe20000000800 */
[C---:B------:R-:W-:Y:S01]  /*cc40*/  FMUL.FTZ R3, R135.reuse, c[0x0][0x23c] ;  /* 0x00008f0087037a20 */ /* 0x040fe20000410000 */
[----:B------:R-:W-:-:S02]  /*cc50*/  FSETP.NEU.FTZ.AND P5, PT, R135, -INF , PT ;  /* 0xff8000008700780b */ /* 0x000fc40003fbd000 */
[----:B------:R-:W-:Y:S02]  /*cc60*/  FSEL R2, R2, RZ, P4 ;  /* 0x000000ff02027208 */ /* 0x000fe40002000000 */
[----:B------:R-:W-:Y:S02]  /*cc70*/  FSEL R3, R3, RZ, P5 ;  /* 0x000000ff03037208 */ /* 0x000fe40002800000 */
[----:B------:R-:W2:Y:S01]  /*cc80*/  MUFU.EX2 R189, R13 ;  /* 0x0000000d00bd7308 */ /* 0x000ea20000000800 */
[--C-:B------:R-:W-:Y:S02]  /*cc90*/  FFMA.FTZ R22, R22, c[0x0][0x23c], -R2.reuse ;  /* 0x00008f0016167a23 */ /* 0x100fe40000010802 */
[--C-:B------:R-:W-:Y:S02]  /*cca0*/  FFMA.FTZ R20, R20, c[0x0][0x23c], -R3.reuse ;  /* 0x00008f0014147a23 */ /* 0x100fe40000010803 */
[----:B------:R-:W-:Y:S02]  /*ccb0*/  FFMA.FTZ R21, R21, c[0x0][0x23c], -R2 ;  /* 0x00008f0015157a23 */ /* 0x000fe40000010802 */
[--C-:B------:R-:W-:Y:S01]  /*ccc0*/  FFMA.FTZ R19, R19, c[0x0][0x23c], -R3.reuse ;  /* 0x00008f0013137a23 */ /* 0x100fe20000010803 */
[----:B------:R-:W-:Y:S01]  /*ccd0*/  MUFU.EX2 R252, R20 ;  /* 0x0000001400fc7308 */ /* 0x000fe20000000800 */
[----:B------:R-:W-:-:S02]  /*cce0*/  FFMA.FTZ R14, R14, c[0x0][0x23c], -R3 ;  /* 0x00008f000e0e7a23 */ /* 0x000fc40000010803 */
[----:B------:R-:W-:Y:S02]  /*ccf0*/  FFMA.FTZ R18, R18, c[0x0][0x23c], -R3 ;  /* 0x00008f0012127a23 */ /* 0x000fe40000010803 */
[--C-:B------:R-:W-:Y:S01]  /*cd00*/  FFMA.FTZ R17, R17, c[0x0][0x23c], -R2.reuse ;  /* 0x00008f0011117a23 */ /* 0x100fe20000010802 */
[----:B-1----:R-:W-:Y:S01]  /*cd10*/  FMNMX.FTZ R137, R137, R0, !PT ;  /* 0x0000000089897209 */ /* 0x002fe20007810000 */
[----:B------:R-:W-:Y:S01]  /*cd20*/  FFMA.FTZ R0, R23, c[0x0][0x23c], -R2 ;  /* 0x00008f0017007a23 */ /* 0x000fe20000010802 */
[----:B------:R-:W-:Y:S01]  /*cd30*/  MUFU.EX2 R250, R22 ;  /* 0x0000001600fa7308 */ /* 0x000fe20000000800 */
[----:B--2---:R-:W-:Y:S02]  /*cd40*/  F2FP.PACK_AB R10, R189, R32 ;  /* 0x00000020bd0a723e */ /* 0x004fe400000000ff */
[----:B------:R-:W-:-:S05]  /*cd50*/  FSETP.NEU.FTZ.AND P1, PT, R137, -INF , PT ;  /* 0xff8000008900780b */ /* 0x000fca0003f3d000 */
[----:B------:R1:W-:Y:S08]  /*cd60*/  MUFU.EX2 R248, R0 ;  /* 0x0000000000f87308 */ /* 0x0003f00000000800 */
[----:B------:R2:W-:Y:S01]  /*cd70*/  MUFU.EX2 R251, R21 ;  /* 0x0000001500fb7308 */ /* 0x0005e20000000800 */
[----:B-1----:R-:W-:-:S07]  /*cd80*/  FMUL.FTZ R0, R137, c[0x0][0x23c] ;  /* 0x00008f0089007a20 */ /* 0x002fce0000410000 */
[----:B------:R1:W-:Y:S01]  /*cd90*/  MUFU.EX2 R191, R19 ;  /* 0x0000001300bf7308 */ /* 0x0003e20000000800 */
[----:B------:R-:W-:Y:S01]  /*cda0*/  FSEL R0, R0, RZ, P1 ;  /* 0x000000ff00007208 */ /* 0x000fe20000800000 */
[----:B--2---:R-:W2:Y:S06]  /*cdb0*/  LDSM.16.MT88.4 R20, [R213+0xa000] ;  /* 0x00a00000d514783b */ /* 0x004eac0000004200 */
[----:B------:R-:W-:Y:S01]  /*cdc0*/  MUFU.EX2 R7, R14 ;  /* 0x0000000e00077308 */ /* 0x000fe20000000800 */
[--C-:B------:R-:W-:Y:S02]  /*cdd0*/  FFMA.FTZ R4, R25, c[0x0][0x23c], -R0.reuse ;  /* 0x00008f0019047a23 */ /* 0x100fe40000010800 */
[----:B------:R-:W-:-:S05]  /*cde0*/  FFMA.FTZ R5, R24, c[0x0][0x23c], -R0 ;  /* 0x00008f0018057a23 */ /* 0x000fca0000010800 */
[----:B------:R3:W-:Y:S01]  /*cdf0*/  MUFU.EX2 R245, R4 ;  /* 0x0000000400f57308 */ /* 0x0007e20000000800 */
[----:B-1----:R-:W-:Y:S02]  /*ce00*/  MOV R19, R6 ;  /* 0x0000000600137202 */ /* 0x002fe40000000f00 */
[----:B------:R-:W-:-:S05]  /*ce10*/  FSEL R6, R134, RZ, P4 ;  /* 0x000000ff86067208 */ /* 0x000fca0002000000 */
[----:B------:R1:W-:Y:S01]  /*ce20*/  MUFU.EX2 R246, R5 ;  /* 0x0000000500f67308 */ /* 0x0003e20000000800 */
[----:B---3--:R-:W-:-:S07]  /*ce30*/  FFMA.FTZ R4, R26, c[0x0][0x23c], -R0 ;  /* 0x00008f001a047a23 */ /* 0x008fce0000010800 */
[----:B------:R-:W3:Y:S01]  /*ce40*/  MUFU.EX2 R33, R11 ;  /* 0x0000000b00217308 */ /* 0x000ee20000000800 */
[----:B-1----:R-:W-:-:S07]  /*ce50*/  FSEL R5, R135, RZ, P5 ;  /* 0x000000ff87057208 */ /* 0x002fce0002800000 */
[----:B------:R1:W-:Y:S08]  /*ce60*/  MUFU.EX2 R247, R4 ;  /* 0x0000000400f77308 */ /* 0x0003f00000000800 */
[----:B------:R-:W4:Y:S01]  /*ce70*/  MUFU.EX2 R188, R18 ;  /* 0x0000001200bc7308 */ /* 0x000f220000000800 */
[----:B---3--:R-:W-:Y:S02]  /*ce80*/  F2FP.PACK_AB R8, R19, R33 ;  /* 0x000000211308723e */ /* 0x008fe400000000ff */
[----:B-1----:R-:W-:-:S05]  /*ce90*/  FSEL R4, R136, RZ, P6 ;  /* 0x000000ff88047208 */ /* 0x002fca0003000000 */
[----:B------:R1:W-:Y:S01]  /*cea0*/  MUFU.EX2 R249, R17 ;  /* 0x0000001100f97308 */ /* 0x0003e20000000800 */
[----:B------:R-:W-:Y:S01]  /*ceb0*/  FADD.FTZ R4, R207, -R4 ;  /* 0x80000004cf047221 */ /* 0x000fe20000010000 */
[----:B----4-:R-:W-:-:S03]  /*cec0*/  F2FP.PACK_AB R11, R188, R191 ;  /* 0x000000bfbc0b723e */ /* 0x010fc600000000ff */
[----:B------:R-:W-:Y:S01]  /*ced0*/  FMUL.FTZ R16, R4, c[0x0][0x23c] ;  /* 0x00008f0004107a20 */ /* 0x000fe20000410000 */
[----:B------:R-:W-:Y:S01]  /*cee0*/  MOV R18, R190 ;  /* 0x000000be00127202 */ /* 0x000fe20000000f00 */
[----:B------:R-:W-:Y:S02]  /*cef0*/  FADD.FTZ R4, R206, -R5 ;  /* 0x80000005ce047221 */ /* 0x000fe40000010000 */
[----:B------:R-:W-:Y:S01]  /*cf00*/  FADD.FTZ R5, R205, -R6 ;  /* 0x80000006cd057221 */ /* 0x000fe20000010000 */
[----:B------:R-:W-:Y:S01]  /*cf10*/  F2FP.PACK_AB R6, R251, R250 ;  /* 0x000000fafb06723e */ /* 0x000fe200000000ff */
[----:B------:R-:W-:Y:S01]  /*cf20*/  FMUL.FTZ R15, R4, c[0x0][0x23c] ;  /* 0x00008f00040f7a20 */ /* 0x000fe20000410000 */
[----:B------:R-:W-:Y:S01]  /*cf30*/  FSEL R4, R137, RZ, P1 ;  /* 0x000000ff89047208 */ /* 0x000fe20000800000 */
[----:B------:R-:W-:Y:S01]  /*cf40*/  FMUL.FTZ R5, R5, c[0x0][0x23c] ;  /* 0x00008f0005057a20 */ /* 0x000fe20000410000 */
[----:B------:R-:W3:Y:S01]  /*cf50*/  MUFU.EX2 R16, R16 ;  /* 0x0000001000107308 */ /* 0x000ee20000000800 */
[----:B-1----:R-:W-:-:S02]  /*cf60*/  MOV R17, R7 ;  /* 0x0000000700117202 */ /* 0x002fc40000000f00 */
[----:B------:R-:W-:Y:S02]  /*cf70*/  FADD.FTZ R4, R204, -R4 ;  /* 0x80000004cc047221 */ /* 0x000fe40000010000 */
[----:B------:R-:W-:Y:S02]  /*cf80*/  F2FP.PACK_AB R9, R252, R17 ;  /* 0x00000011fc09723e */ /* 0x000fe400000000ff */
[----:B------:R-:W-:Y:S01]  /*cf90*/  FMUL.FTZ R4, R4, c[0x0][0x23c] ;  /* 0x00008f0004047a20 */ /* 0x000fe20000410000 */
[----:B------:R-:W1:Y:S08]  /*cfa0*/  MUFU.EX2 R15, R15 ;  /* 0x0000000f000f7308 */ /* 0x000e700000000800 */
[----:B------:R4:W5:Y:S01]  /*cfb0*/  MUFU.EX2 R13, R4 ;  /* 0x00000004000d7308 */ /* 0x0009620000000800 */
[----:B---3--:R-:W-:-:S02]  /*cfc0*/  FMUL.FTZ R144, R144, R16 ;  /* 0x0000001090907220 */ /* 0x008fc40000410000 */
[-C--:B------:R-:W-:Y:S02]  /*cfd0*/  FMUL.FTZ R145, R145, R16.reuse ;  /* 0x0000001091917220 */ /* 0x080fe40000410000 */
[-C--:B------:R-:W-:Y:S02]  /*cfe0*/  FMUL.FTZ R156, R156, R16.reuse ;  /* 0x000000109c9c7220 */ /* 0x080fe40000410000 */
[----:B------:R-:W-:Y:S01]  /*cff0*/  FMUL.FTZ R157, R157, R16 ;  /* 0x000000109d9d7220 */ /* 0x000fe20000410000 */
[----:B------:R3:W3:Y:S01]  /*d000*/  MUFU.EX2 R14, R5 ;  /* 0x00000005000e7308 */ /* 0x0006e20000000800 */
[-C--:B-1----:R-:W-:Y:S02]  /*d010*/  FMUL.FTZ R146, R146, R15.reuse ;  /* 0x0000000f92927220 */ /* 0x082fe40000410000 */
[-C--:B------:R-:W-:Y:S02]  /*d020*/  FMUL.FTZ R147, R147, R15.reuse ;  /* 0x0000000f93937220 */ /* 0x080fe40000410000 */
[----:B------:R-:W-:-:S02]  /*d030*/  FMUL.FTZ R158, R158, R15 ;  /* 0x0000000f9e9e7220 */ /* 0x000fc40000410000 */
[----:B------:R-:W-:Y:S02]  /*d040*/  FMUL.FTZ R159, R159, R15 ;  /* 0x0000000f9f9f7220 */ /* 0x000fe40000410000 */
[----:B----4-:R-:W-:Y:S01]  /*d050*/  FFMA.FTZ R4, R27, c[0x0][0x23c], -R0 ;  /* 0x00008f001b047a23 */ /* 0x010fe20000010800 */
[C---:B--2---:R-:W-:Y:S01]  /*d060*/  HMMA.16816.F32 R144, R8.reuse, R20, R144 ;  /* 0x000000140890723c */ /* 0x044fe20000001890 */
[-C--:B-----5:R-:W-:Y:S01]  /*d070*/  FMUL.FTZ R150, R150, R13.reuse ;  /* 0x0000000d96967220 */ /* 0x0a0fe20000410000 */
[----:B------:R-:W-:Y:S01]  /*d080*/  LDSM.16.MT88.4 R24, [R213+0xb000] ;  /* 0x00b00000d518783b */ /* 0x000fe20000004200 */
[----:B------:R1:W2:Y:S01]  /*d090*/  MUFU.EX2 R244, R4 ;  /* 0x0000000400f47308 */ /* 0x0002a20000000800 */
[----:B------:R-:W-:Y:S01]  /*d0a0*/  FMUL.FTZ R151, R151, R13 ;  /* 0x0000000d97977220 */ /* 0x000fe20000410000 */
[----:B---3--:R-:W-:Y:S01]  /*d0b0*/  F2FP.PACK_AB R5, R247, R245 ;  /* 0x000000f5f705723e */ /* 0x008fe200000000ff */
[-C--:B------:R-:W-:Y:S02]  /*d0c0*/  FMUL.FTZ R148, R148, R14.reuse ;  /* 0x0000000e94947220 */ /* 0x080fe40000410000 */
[----:B------:R-:W-:Y:S01]  /*d0d0*/  HMMA.16816.F32 R208, R8, R22, R156 ;  /* 0x0000001608d0723c */ /* 0x000fe2000000189c */
[----:B------:R-:W-:-:S02]  /*d0e0*/  FMUL.FTZ R149, R149, R14 ;  /* 0x0000000e95957220 */ /* 0x000fc40000410000 */
[-C--:B------:R-:W-:Y:S02]  /*d0f0*/  FMUL.FTZ R152, R152, R14.reuse ;  /* 0x0000000e98987220 */ /* 0x080fe40000410000 */
[----:B------:R-:W-:Y:S02]  /*d100*/  FMUL.FTZ R153, R153, R14 ;  /* 0x0000000e99997220 */ /* 0x000fe40000410000 */
[----:B------:R-:W-:Y:S01]  /*d110*/  FMUL.FTZ R154, R154, R13 ;  /* 0x0000000d9a9a7220 */ /* 0x000fe20000410000 */
[----:B------:R-:W-:Y:S01]  /*d120*/  MOV R159, R33 ;  /* 0x00000021009f7202 */ /* 0x000fe20000000f00 */
[----:B------:R-:W-:Y:S01]  /*d130*/  FMUL.FTZ R155, R155, R13 ;  /* 0x0000000d9b9b7220 */ /* 0x000fe20000410000 */
[----:B------:R-:W-:Y:S01]  /*d140*/  MOV R158, R32 ;  /* 0x00000020009e7202 */ /* 0x000fe20000000f00 */
[-C--:B------:R-:W-:Y:S01]  /*d150*/  FMUL.FTZ R40, R40, R14.reuse ;  /* 0x0000000e28287220 */ /* 0x080fe20000410000 */
[----:B-1----:R-:W-:Y:S01]  /*d160*/  F2FP.PACK_AB R4, R248, R249 ;  /* 0x000000f9f804723e */ /* 0x002fe200000000ff */
[----:B------:R-:W-:Y:S01]  /*d170*/  FMUL.FTZ R41, R41, R14 ;  /* 0x0000000e29297220 */ /* 0x000fe20000410000 */
[----:B--2---:R-:W-:Y:S01]  /*d180*/  F2FP.PACK_AB R7, R244, R246 ;  /* 0x000000f6f407723e */ /* 0x004fe200000000ff */
[----:B------:R-:W-:Y:S01]  /*d190*/  FMUL.FTZ R44, R44, R14 ;  /* 0x0000000e2c2c7220 */ /* 0x000fe20000410000 */
[----:B------:R-:W-:Y:S01]  /*d1a0*/  MOV R157, R31 ;  /* 0x0000001f009d7202 */ /* 0x000fe20000000f00 */
[-C--:B------:R-:W-:Y:S01]  /*d1b0*/  FMUL.FTZ R42, R42, R13.reuse ;  /* 0x0000000d2a2a7220 */ /* 0x080fe20000410000 */
[----:B------:R-:W-:Y:S01]  /*d1c0*/  MOV R156, R30 ;  /* 0x0000001e009c7202 */ /* 0x000fe20000000f00 */
[----:B------:R-:W-:Y:S01]  /*d1d0*/  FMUL.FTZ R43, R43, R13 ;  /* 0x0000000d2b2b7220 */ /* 0x000fe20000410000 */
[----:B------:R-:W1:Y:S01]  /*d1e0*/  LDSM.16.MT88.4 R28, [R217+0xa000] ;  /* 0x00a00000d91c783b */ /* 0x000e620000004200 */
[----:B------:R-:W-:Y:S01]  /*d1f0*/  HMMA.16816.F32 R148, R4, R20, R148 ;  /* 0x000000140494723c */ /* 0x000fe20000001894 */
[----:B------:R-:W-:-:S02]  /*d200*/  FMUL.FTZ R45, R45, R14 ;  /* 0x0000000e2d2d7220 */ /* 0x000fc40000410000 */
[-C--:B------:R-:W-:Y:S01]  /*d210*/  FMUL.FTZ R46, R46, R13.reuse ;  /* 0x0000000d2e2e7220 */ /* 0x080fe20000410000 */
[----:B------:R-:W-:Y:S01]  /*d220*/  LDSM.16.MT88.4 R32, [R215+0xb000] ;  /* 0x00b00000d720783b */ /* 0x000fe20000004200 */
[-C--:B------:R-:W-:Y:S02]  /*d230*/  FMUL.FTZ R47, R47, R13.reuse ;  /* 0x0000000d2f2f7220 */ /* 0x080fe40000410000 */
[-C--:B------:R-:W-:Y:S01]  /*d240*/  FMUL.FTZ R164, R164, R14.reuse ;  /* 0x0000000ea4a47220 */ /* 0x080fe20000410000 */
[----:B------:R-:W-:Y:S01]  /*d250*/  HMMA.16816.F32 R152, R4, R22, R152 ;  /* 0x000000160498723c */ /* 0x000fe20000001898 */
[----:B------:R-:W2:Y:S01]  /*d260*/  LDSM.16.MT88.4 R20, [R218+0xa000] ;  /* 0x00a00000da14783b */ /* 0x000ea20000004200 */
        /* <DEDUP_REMOVED lines=27> */
[C---:B--2---:R-:W-:Y:S01]  /*d420*/  HMMA.16816.F32 R204, R4.reuse, R20, R40 ;  /* 0x0000001404cc723c */ /* 0x044fe20000001828 */
[----:B------:R-:W1:Y:S01]  /*d430*/  LDSM.16.MT88.4 R40, [R218+0xb000] ;  /* 0x00b00000da28783b */ /* 0x000e620000004200 */
[----:B------:R-:W-:Y:S02]  /*d440*/  FMUL.FTZ R79, R79, R13 ;  /* 0x0000000d4f4f7220 */ /* 0x000fe40000410000 */
[-C--:B------:R-:W-:Y:S02]  /*d450*/  FMUL.FTZ R89, R89, R14.reuse ;  /* 0x0000000e59597220 */ /* 0x080fe40000410000 */
[-C--:B------:R-:W-:Y:S02]  /*d460*/  FMUL.FTZ R92, R92, R14.reuse ;  /* 0x0000000e5c5c7220 */ /* 0x080fe40000410000 */
        /* <DEDUP_REMOVED lines=46> */
[C---:B------:R-:W-:Y:S01]  /*d750*/  HMMA.16816.F32 R116, R8.reuse, R44, R116 ;  /* 0x0000002c0874723c */ /* 0x040fe20000001874 */
[----:B------:R-:W-:Y:S01]  /*d760*/  MOV R126, R191 ;  /* 0x000000bf007e7202 */ /* 0x000fe20000000f00 */
[-C--:B------:R-:W-:Y:S01]  /*d770*/  FMUL.FTZ R130, R130, R15.reuse ;  /* 0x0000000f82827220 */ /* 0x080fe20000410000 */
[----:B------:R1:W-:Y:S01]  /*d780*/  MUFU.EX2 R241, R4 ;  /* 0x0000000400f17308 */ /* 0x0003e20000000800 */
[----:B------:R-:W-:Y:S01]  /*d790*/  MOV R127, R192 ;  /* 0x000000c0007f7202 */ /* 0x000fe20000000f00 */
[----:B------:R-:W-:Y:S01]  /*d7a0*/  FMUL.FTZ R131, R131, R15 ;  /* 0x0000000f83837220 */ /* 0x000fe20000410000 */
[----:B------:R-:W-:Y:S01]  /*d7b0*/  MOV R125, R189 ;  /* 0x000000bd007d7202 */ /* 0x000fe20000000f00 */
[----:B------:R-:W-:Y:S01]  /*d7c0*/  FMUL.FTZ R160, R160, R16 ;  /* 0x00000010a0a07220 */ /* 0x000fe20000410000 */
[----:B------:R-:W-:Y:S01]  /*d7d0*/  MOV R124, R188 ;  /* 0x000000bc007c7202 */ /* 0x000fe20000000f00 */
[----:B------:R-:W-:Y:S01]  /*d7e0*/  FMUL.FTZ R161, R161, R16 ;  /* 0x00000010a1a17220 */ /* 0x000fe20000410000 */
[----:B------:R-:W-:Y:S01]  /*d7f0*/  HMMA.16816.F32 R36, R8, R20, R36 ;  /* 0x000000140824723c */ /* 0x000fe20000001824 */
[----:B------:R-:W-:-:S02]  /*d800*/  FMUL.FTZ R162, R162, R15 ;  /* 0x0000000fa2a27220 */ /* 0x000fc40000410000 */
[-C--:B------:R-:W-:Y:S02]  /*d810*/  FMUL.FTZ R163, R163, R15.reuse ;  /* 0x0000000fa3a37220 */ /* 0x080fe40000410000 */
[-C--:B------:R-:W-:Y:S02]  /*d820*/  FMUL.FTZ R172, R172, R16.reuse ;  /* 0x00000010acac7220 */ /* 0x080fe40000410000 */
[----:B------:R-:W-:Y:S01]  /*d830*/  FMUL.FTZ R173, R173, R16 ;  /* 0x00000010adad7220 */ /* 0x000fe20000410000 */
[----:B------:R-:W-:Y:S01]  /*d840*/  HMMA.16816.F32 R188, R8, R22, R48 ;  /* 0x0000001608bc723c */ /* 0x000fe20000001830 */
[----:B-1----:R-:W-:Y:S01]  /*d850*/  FFMA.FTZ R4, R176, c[0x0][0x23c], -R12 ;  /* 0x00008f00b0047a23 */ /* 0x002fe2000001080c */
[----:B------:R-:W-:Y:S01]  /*d860*/  LDSM.16.MT88.4 R48, [R218+0xa800] ;  /* 0x00a80000da30783b */ /* 0x000fe20000004200 */
[-C--:B------:R-:W-:Y:S02]  /*d870*/  FMUL.FTZ R174, R174, R15.reuse ;  /* 0x0000000faeae7220 */ /* 0x080fe40000410000 */
[----:B------:R-:W1:Y:S01]  /*d880*/  MUFU.EX2 R242, R4 ;  /* 0x0000000400f27308 */ /* 0x000e620000000800 */
        /* <DEDUP_REMOVED lines=9> */
[----:B------:R-:W-:Y:S01]  /*d920*/  FMUL.FTZ R66, R66, R15 ;  /* 0x0000000f42427220 */ /* 0x000fe20000410000 */
[----:B-1----:R-:W-:Y:S01]  /*d930*/  F2FP.PACK_AB R128, R242, R241 ;  /* 0x000000f1f280723e */ /* 0x002fe200000000ff */
[----:B------:R-:W-:Y:S02]  /*d940*/  FFMA.FTZ R4, R133, c[0x0][0x23c], -R12 ;  /* 0x00008f0085047a23 */ /* 0x000fe4000001080c */
[-C--:B------:R-:W-:Y:S01]  /*d950*/  FMUL.FTZ R67, R67, R15.reuse ;  /* 0x0000000f43437220 */ /* 0x080fe20000410000 */
[----:B------:R-:W-:Y:S01]  /*d960*/  HMMA.16816.F32 R192, R8, R142, R172 ;  /* 0x0000008e08c0723c */ /* 0x000fe200000018ac */
[----:B------:R1:W-:Y:S01]  /*d970*/  MUFU.EX2 R243, R4 ;  /* 0x0000000400f37308 */ /* 0x0003e20000000800 */
[-C--:B------:R-:W-:Y:S01]  /*d980*/  FMUL.FTZ R68, R68, R16.reuse ;  /* 0x0000001044447220 */ /* 0x080fe20000410000 */
[----:B------:R-:W2:Y:S01]  /*d990*/  LDSM.16.MT88.4 R172, [R215+0xa800] ;  /* 0x00a80000d7ac783b */ /* 0x000ea20000004200 */
        /* <DEDUP_REMOVED lines=9> */
[----:B-1----:R-:W-:Y:S01]  /*da30*/  FFMA.FTZ R4, R132, c[0x0][0x23c], -R12 ;  /* 0x00008f0084047a23 */ /* 0x002fe2000001080c */
[----:B------:R-:W1:Y:S01]  /*da40*/  LDSM.16.MT88.4 R64, [R217+0xa800] ;  /* 0x00a80000d940783b */ /* 0x000e620000004200 */
[----:B------:R-:W-:-:S02]  /*da50*/  FMUL.FTZ R84, R84, R16 ;  /* 0x0000001054547220 */ /* 0x000fc40000410000 */
[----:B------:R-:W3:Y:S01]  /*da60*/  MUFU.EX2 R240, R4 ;  /* 0x0000000400f07308 */ /* 0x000ee20000000800 */
[-C--:B------:R-:W-:Y:S02]  /*da70*/  FMUL.FTZ R85, R85, R16.reuse ;  /* 0x0000001055557220 */ /* 0x080fe40000410000 */
        /* <DEDUP_REMOVED lines=8> */
[----:B------:R-:W-:Y:S01]  /*db00*/  LDSM.16.MT88.4 R80, [R213+0xb800] ;  /* 0x00b80000d550783b */ /* 0x000fe20000004200 */
[----:B------:R-:W-:Y:S01]  /*db10*/  FMUL.FTZ R100, R100, R16 ;  /* 0x0000001064647220 */ /* 0x000fe20000410000 */
[----:B---3--:R-:W-:Y:S01]  /*db20*/  F2FP.PACK_AB R130, R240, R243 ;  /* 0x000000f3f082723e */ /* 0x008fe200000000ff */
[----:B------:R-:W-:-:S02]  /*db30*/  FFMA.FTZ R4, R179, c[0x0][0x23c], -R3 ;  /* 0x00008f00b3047a23 */ /* 0x000fc40000010803 */
[-C--:B------:R-:W-:Y:S01]  /*db40*/  FMUL.FTZ R101, R101, R16.reuse ;  /* 0x0000001065657220 */ /* 0x080fe20000410000 */
[C---:B------:R-:W-:Y:S01]  /*db50*/  HMMA.16816.F32 R84, R8.reuse, R32, R84 ;  /* 0x000000200854723c */ /* 0x040fe20000001854 */
[----:B------:R3:W-:Y:S01]  /*db60*/  MUFU.EX2 R178, R4 ;  /* 0x0000000400b27308 */ /* 0x0007e20000000800 */
[-C--:B------:R-:W-:Y:S02]  /*db70*/  FMUL.FTZ R102, R102, R15.reuse ;  /* 0x0000000f66667220 */ /* 0x080fe40000410000 */
[-C--:B------:R-:W-:Y:S02]  /*db80*/  FMUL.FTZ R103, R103, R15.reuse ;  /* 0x0000000f67677220 */ /* 0x080fe40000410000 */
[-C--:B------:R-:W-:Y:S02]  /*db90*/  FMUL.FTZ R112, R112, R16.reuse ;  /* 0x0000001070707220 */ /* 0x080fe40000410000 */
[----:B------:R-:W-:Y:S01]  /*dba0*/  FMUL.FTZ R113, R113, R16 ;  /* 0x0000001071717220 */ /* 0x000fe20000410000 */
[----:B------:R-:W-:Y:S01]  /*dbb0*/  HMMA.16816.F32 R32, R8, R34, R96 ;  /* 0x000000220820723c */ /* 0x000fe20000001860 */
[-C--:B------:R-:W-:Y:S01]  /*dbc0*/  FMUL.FTZ R114, R114, R15.reuse ;  /* 0x0000000f72727220 */ /* 0x080fe20000410000 */
[----:B------:R-:W-:Y:S01]  /*dbd0*/  LDSM.16.MT88.4 R96, [R215+0xb800] ;  /* 0x00b80000d760783b */ /* 0x000fe20000004200 */
[----:B------:R-:W-:-:S02]  /*dbe0*/  FMUL.FTZ R115, R115, R15 ;  /* 0x0000000f73737220 */ /* 0x000fc40000410000 */
[----:B---3--:R-:W-:-:S03]  /*dbf0*/  FFMA.FTZ R4, R177, c[0x0][0x23c], -R3 ;  /* 0x00008f00b1047a23 */ /* 0x008fc60000010803 */
[C---:B------:R-:W-:Y:S01]  /*dc00*/  HMMA.16816.F32 R100, R8.reuse, R40, R100 ;  /* 0x000000280864723c */ /* 0x040fe20000001864 */
[----:B------:R3:W4:Y:S07]  /*dc10*/  MUFU.EX2 R177, R4 ;  /* 0x0000000400b17308 */ /* 0x00072e0000000800 */
[----:B------:R-:W-:Y:S01]  /*dc20*/  HMMA.16816.F32 R24, R8, R42, R112 ;  /* 0x0000002a0818723c */ /* 0x000fe20000001870 */
[----:B------:R-:W-:Y:S01]  /*dc30*/  LDSM.16.MT88.4 R112, [R218+0xb800] ;  /* 0x00b80000da70783b */ /* 0x000fe20000004200 */
[--C-:B---3--:R-:W-:Y:S01]  /*dc40*/  FFMA.FTZ R4, R139, c[0x0][0x23c], -R3.reuse ;  /* 0x00008f008b047a23 */ /* 0x108fe20000010803 */
[----:B----4-:R-:W-:Y:S01]  /*dc50*/  F2FP.PACK_AB R129, R177, R178 ;  /* 0x000000b2b181723e */ /* 0x010fe200000000ff */
[----:B------:R-:W-:-:S02]  /*dc60*/  FFMA.FTZ R3, R138, c[0x0][0x23c], -R3 ;  /* 0x00008f008a037a23 */ /* 0x000fc40000010803 */
[----:B------:R3:W-:Y:S08]  /*dc70*/  MUFU.EX2 R179, R4 ;  /* 0x0000000400b37308 */ /* 0x0007f00000000800 */
[----:B------:R4:W5:Y:S01]  /*dc80*/  MUFU.EX2 R176, R3 ;  /* 0x0000000300b07308 */ /* 0x0009620000000800 */
[----:B---3--:R-:W3:Y:S01]  /*dc90*/  LDSM.16.MT88.4 R4, [R217+0xb800] ;  /* 0x00b80000d904783b */ /* 0x008ee20000004200 */
[----:B----4-:R-:W-:Y:S01]  /*dca0*/  FFMA.FTZ R3, R184, c[0x0][0x23c], -R2 ;  /* 0x00008f00b8037a23 */ /* 0x010fe20000010802 */
[----:B------:R-:W-:-:S02]  /*dcb0*/  MOV R184, R124 ;  /* 0x0000007c00b87202 */ /* 0x000fc40000000f00 */
[----:B------:R-:W-:-:S03]  /*dcc0*/  MOV R124, R156 ;  /* 0x0000009c007c7202 */ /* 0x000fc60000000f00 */
[----:B------:R4:W-:Y:S01]  /*dcd0*/  MUFU.EX2 R139, R3 ;  /* 0x00000003008b7308 */ /* 0x0009e20000000800 */
[----:B-----5:R-:W-:-:S07]  /*dce0*/  F2FP.PACK_AB R131, R176, R179 ;  /* 0x000000b3b083723e */ /* 0x020fce00000000ff */
[----:B--2---:R-:W-:Y:S01]  /*dcf0*/  HMMA.16816.F32 R160, R128, R172, R160 ;  /* 0x000000ac80a0723c */ /* 0x004fe200000018a0 */
[----:B----4-:R-:W-:Y:S01]  /*dd00*/  FFMA.FTZ R3, R182, c[0x0][0x23c], -R2 ;  /* 0x00008f00b6037a23 */ /* 0x010fe20000010802 */
[----:B------:R-:W-:-:S06]  /*dd10*/  MOV R182, R125 ;  /* 0x0000007d00b67202 */ /* 0x000fcc0000000f00 */
[C---:B------:R-:W-:Y:S01]  /*dd20*/  HMMA.16816.F32 R36, R128.reuse, R48, R36 ;  /* 0x000000308024723c */ /* 0x040fe20000001824 */
[----:B------:R-:W-:Y:S01]  /*dd30*/  MOV R125, R157 ;  /* 0x0000009d007d7202 */ /* 0x000fe20000000f00 */
[----:B------:R2:W4:Y:S06]  /*dd40*/  MUFU.EX2 R138, R3 ;  /* 0x00000003008a7308 */ /* 0x00052c0000000800 */
[C---:B-1----:R-:W-:Y:S08]  /*dd50*/  HMMA.16816.F32 R52, R128.reuse, R64, R52 ;  /* 0x000000408034723c */ /* 0x042ff00000001834 */
[----:B---3--:R-:W-:Y:S01]  /*dd60*/  HMMA.16816.F32 R116, R128, R4, R116 ;  /* 0x000000048074723c */ /* 0x008fe20000001874 */
[--C-:B--2---:R-:W-:Y:S01]  /*dd70*/  FFMA.FTZ R3, R181, c[0x0][0x23c], -R2.reuse ;  /* 0x00008f00b5037a23 */ /* 0x104fe20000010802 */
[----:B------:R-:W-:Y:S01]  /*dd80*/  MOV R181, R126 ;  /* 0x0000007e00b57202 */ /* 0x000fe20000000f00 */
[----:B------:R-:W-:Y:S01]  /*dd90*/  FFMA.FTZ R2, R180, c[0x0][0x23c], -R2 ;  /* 0x00008f00b4027a23 */ /* 0x000fe20000010802 */
[----:B------:R-:W-:Y:S01]  /*dda0*/  MOV R126, R127 ;  /* 0x0000007f007e7202 */ /* 0x000fe20000000f00 */
[----:B------:R1:W-:Y:S01]  /*ddb0*/  MUFU.EX2 R133, R3 ;  /* 0x0000000300857308 */ /* 0x0003e20000000800 */
[----:B------:R-:W-:-:S02]  /*ddc0*/  MOV R127, R159 ;  /* 0x0000009f007f7202 */ /* 0x000fc40000000f00 */
[C---:B------:R-:W-:Y:S01]  /*ddd0*/  HMMA.16816.F32 R68, R128.reuse, R80, R68 ;  /* 0x000000508044723c */ /* 0x040fe20000001844 */
[----:B------:R-:W-:Y:S02]  /*dde0*/  MOV R180, R158 ;  /* 0x0000009e00b47202 */ /* 0x000fe40000000f00 */
[----:B------:R-:W2:Y:S02]  /*ddf0*/  LDSM.16.MT88.4 R156, [R213+0xa800] ;  /* 0x00a80000d59c783b */ /* 0x000ea40000004200 */
[----:B------:R3:W-:Y:S03]  /*de00*/  MUFU.EX2 R132, R2 ;  /* 0x0000000200847308 */ /* 0x0007e60000000800 */
[----:B------:R-:W-:Y:S01]  /*de10*/  HMMA.16816.F32 R84, R128, R96, R84 ;  /* 0x000000608054723c */ /* 0x000fe20000001854 */
[----:B-1----:R-:W-:-:S07]  /*de20*/  MOV R3, R125 ;  /* 0x0000007d00037202 */ /* 0x002fce0000000f00 */
[----:B------:R-:W-:Y:S01]  /*de30*/  HMMA.16816.F32 R100, R128, R112, R100 ;  /* 0x000000708064723c */ /* 0x000fe20000001864 */
[----:B---3--:R-:W-:Y:S01]  /*de40*/  FFMA.FTZ R2, R186, c[0x0][0x23c], -R0 ;  /* 0x00008f00ba027a23 */ /* 0x008fe20000010800 */
[----:B------:R-:W-:-:S03]  /*de50*/  MOV R186, R19 ;  /* 0x0000001300ba7202 */ /* 0x000fc60000000f00 */
[----:B------:R1:W-:Y:S02]  /*de60*/  MUFU.EX2 R19, R2 ;  /* 0x0000000200137308 */ /* 0x0003e40000000800 */
[--C-:B-1----:R-:W-:Y:S01]  /*de70*/  FFMA.FTZ R2, R185, c[0x0][0x23c], -R0.reuse ;  /* 0x00008f00b9027a23 */ /* 0x102fe20000010800 */
[----:B------:R-:W-:Y:S01]  /*de80*/  MOV R185, R18 ;  /* 0x0000001200b97202 */ /* 0x000fe20000000f00 */
[----:B--2---:R-:W-:Y:S04]  /*de90*/  HMMA.16816.F32 R144, R128, R156, R144 ;  /* 0x0000009c8090723c */ /* 0x004fe80000001890 */
[----:B------:R1:W2:Y:S02]  /*dea0*/  MUFU.EX2 R18, R2 ;  /* 0x0000000200127308 */ /* 0x0002a40000000800 */
[--C-:B-1----:R-:W-:Y:S01]  /*deb0*/  FFMA.FTZ R2, R187, c[0x0][0x23c], -R0.reuse ;  /* 0x00008f00bb027a23 */ /* 0x102fe20000010800 */
[----:B------:R-:W-:Y:S01]  /*dec0*/  MOV R187, R124 ;  /* 0x0000007c00bb7202 */ /* 0x000fe20000000f00 */
[----:B------:R-:W-:Y:S01]  /*ded0*/  FFMA.FTZ R0, R183, c[0x0][0x23c], -R0 ;  /* 0x00008f00b7007a23 */ /* 0x000fe20000010800 */
[----:B------:R-:W-:-:S03]  /*dee0*/  MOV R183, R17 ;  /* 0x0000001100b77202 */ /* 0x000fc60000000f00 */
[----:B------:R1:W-:Y:S01]  /*def0*/  MUFU.EX2 R17, R2 ;  /* 0x0000000200117308 */ /* 0x0003e20000000800 */
[----:B----4-:R-:W-:Y:S02]  /*df00*/  F2FP.PACK_AB R124, R138, R139 ;  /* 0x0000008b8a7c723e */ /* 0x010fe400000000ff */
[----:B--2---:R-:W-:Y:S01]  /*df10*/  F2FP.PACK_AB R125, R18, R19 ;  /* 0x00000013127d723e */ /* 0x004fe200000000ff */
[----:B------:R-:W-:-:S04]  /*df20*/  FFMA.FTZ R3, R3, R15, R183 ;  /* 0x0000000f03037223 */ /* 0x000fc800000100b7 */
[----:B------:R2:W3:Y:S01]  /*df30*/  MUFU.EX2 R12, R0 ;  /* 0x00000000000c7308 */ /* 0x0004e20000000800 */
[----:B------:R-:W-:-:S04]  /*df40*/  FADD.FTZ R3, R252, R3 ;  /* 0x00000003fc037221 */ /* 0x000fc80000010000 */
[----:B------:R-:W-:Y:S01]  /*df50*/  FADD.FTZ R3, R181, R3 ;  /* 0x00000003b5037221 */ /* 0x000fe20000010000 */
[----:B-1----:R-:W-:-:S03]  /*df60*/  MOV R2, R126 ;  /* 0x0000007e00027202 */ /* 0x002fc60000000f00 */
[----:B------:R-:W-:Y:S01]  /*df70*/  FADD.FTZ R3, R184, R3 ;  /* 0x00000003b8037221 */ /* 0x000fe20000010000 */
[----:B------:R-:W-:-:S03]  /*df80*/  F2FP.PACK_AB R126, R132, R133 ;  /* 0x00000085847e723e */ /* 0x000fc600000000ff */
[----:B------:R-:W-:Y:S01]  /*df90*/  FADD.FTZ R3, R178, R3 ;  /* 0x00000003b2037221 */ /* 0x000fe20000010000 */
[----:B--2---:R-:W-:-:S03]  /*dfa0*/  MOV R0, R127 ;  /* 0x0000007f00007202 */ /* 0x004fc60000000f00 */
[----:B------:R-:W-:Y:S01]  /*dfb0*/  FADD.FTZ R3, R177, R3 ;  /* 0x00000003b1037221 */ /* 0x000fe20000010000 */
[----:B---3--:R-:W-:Y:S01]  /*dfc0*/  F2FP.PACK_AB R127, R12, R17 ;  /* 0x000000110c7f723e */ /* 0x008fe200000000ff */
[----:B------:R-:W-:Y:S02]  /*dfd0*/  FFMA.FTZ R8, R2, R16, R0 ;  /* 0x0000001002087223 */ /* 0x000fe40000010000 */
[----:B------:R-:W-:-:S04]  /*dfe0*/  FFMA.FTZ R2, R187, R14, R249 ;  /* 0x0000000ebb027223 */ /* 0x000fc800000100f9 */
[C---:B------:R-:W-:Y:S01]  /*dff0*/  HMMA.16816.F32 R120, R124.reuse, R4, R120 ;  /* 0x000000047c78723c */ /* 0x040fe20000001878 */
[----:B------:R-:W-:Y:S02]  /*e000*/  FFMA.FTZ R0, R185, R13, R245 ;  /* 0x0000000db9007223 */ /* 0x000fe400000100f5 */
[----:B------:R-:W-:Y:S02]  /*e010*/  FADD.FTZ R2, R248, R2 ;  /* 0x00000002f8027221 */ /* 0x000fe40000010000 */
[----:B------:R-:W-:Y:S02]  /*e020*/  FADD.FTZ R0, R247, R0 ;  /* 0x00000000f7007221 */ /* 0x000fe40000010000 */
        /* <DEDUP_REMOVED lines=25> */
[----:B------:R1:W-:Y:S01]  /*e1c0*/  STL [R1], R244 ;  /* 0x000000f401007387 */ /* 0x0003e20000100800 */
        /* <DEDUP_REMOVED lines=541> */
.L_x_2345:
[----:B------:R-:W-:Y:S05]  /*103a0*/  BSYNC B0 ;  /* 0x0000000000007941 */ /* 0x000fea0003800000 */
.L_x_2344:
[----:B------:R-:W0:Y:S02]  /*103b0*/  LDGDEPBAR ;  /* 0x00000000000079af */ /* 0x000e240000000000 */
.L_x_2343:
        /* <DEDUP_REMOVED lines=156> */
[-C--:B------:R-:W-:Y:S01]  /*10d80*/  FMUL.FTZ R57, R57, R14.reuse ;  /* 0x0000000e39397220 */ /* 0x080fe20000410000 */
        /* <DEDUP_REMOVED lines=84> */
[-C--:B------:R-:W-:Y:S02]  /*112d0*/  FMUL.FTZ R55, R55, R15.reuse ;  /* 0x0000000f37377220 */ /* 0x080fe40000410000 */
[-C--:B------:R-:W-:Y:S02]  /*112e0*/  FMUL.FTZ R64, R64, R16.reuse ;  /* 0x0000001040407220 */ /* 0x080fe40000410000 */
[----:B------:R-:W-:Y:S02]  /*112f0*/  FMUL.FTZ R65, R65, R16 ;  /* 0x0000001041417220 */ /* 0x000fe40000410000 */
[--C-:B------:R-:W-:Y:S01]  /*11300*/  FFMA.FTZ R4, R142, c[0x0][0x23c], -R3.reuse ;  /* 0x00008f008e047a23 */ /* 0x100fe20000010803 */
[----:B------:R-:W-:Y:S01]  /*11310*/  MOV R124, R190 ;  /* 0x000000be007c7202 */ /* 0x000fe20000000f00 */
[----:B------:R-:W-:Y:S01]  /*11320*/  FMUL.FTZ R66, R66, R15 ;  /* 0x0000000f42427220 */ /* 0x000fe20000410000 */
        /* <DEDUP_REMOVED lines=13> */
[----:B------:R-:W-:Y:S01]  /*11400*/  FMUL.FTZ R80, R80, R16 ;  /* 0x0000001050507220 */ /* 0x000fe20000410000 */
[----:B------:R-:W-:Y:S01]  /*11410*/  MOV R33, R188 ;  /* 0x000000bc00217202 */ /* 0x000fe20000000f00 */
[-C--:B------:R-:W-:Y:S01]  /*11420*/  FMUL.FTZ R81, R81, R16.reuse ;  /* 0x0000001051517220 */ /* 0x080fe20000410000 */
        /* <DEDUP_REMOVED lines=699> */
.L_x_2348:
[----:B------:R-:W-:Y:S05]  /*13fe0*/  BSYNC B0 ;  /* 0x0000000000007941 */ /* 0x000fea0003800000 */
.L_x_2347:
[----:B------:R-:W0:Y:S02]  /*13ff0*/  LDGDEPBAR ;  /* 0x00000000000079af */ /* 0x000e240000000000 */
.L_x_2346:
        /* <DEDUP_REMOVED lines=41> */
[----:B------:R-:W-:-:S02]  /*14290*/  MOV R190, R29 ;  /* 0x0000001d00be7202 */ /* 0x000fc40000000f00 */
[----:B------:R-:W-:Y:S02]  /*142a0*/  MOV R192, R28 ;  /* 0x0000001c00c07202 */ /* 0x000fe40000000f00 */
[----:B-1----:R-:W-:Y:S02]  /*142b0*/  FMNMX.FTZ R2, R6, R2, !PT ;  /* 0x0000000206027209 */ /* 0x002fe40007810000 */
[----:B--2---:R-:W-:-:S03]  /*142c0*/  FMNMX.FTZ R0, R0, R4, !PT ;  /* 0x0000000400007209 */ /* 0x004fc60007810000 */
[----:B------:R-:W1:Y:S01]  /*142d0*/  SHFL.BFLY PT, R134, R2, 0x1, 0x1f ;  /* 0x0c201f0002867f89 */ /* 0x000e6200000e0000 */
[----:B------:R-:W-:Y:S02]  /*142e0*/  FMNMX.FTZ R4, R183, R3, !PT ;  /* 0x00000003b7047209 */ /* 0x000fe40007810000 */
[----:B---3--:R-:W-:Y:S01]  /*142f0*/  FMNMX.FTZ R136, R136, R5, !PT ;  /* 0x0000000588887209 */ /* 0x008fe20007810000 */
[----:B------:R-:W2:Y:S03]  /*14300*/  SHFL.BFLY PT, R135, R0, 0x1, 0x1f ;  /* 0x0c201f0000877f89 */ /* 0x000ea600000e0000 */
[C---:B------:R-:W-:Y:S01]  /*14310*/  FSETP.NEU.FTZ.AND P3, PT, R136.reuse, -INF , PT ;  /* 0xff8000008800780b */ /* 0x040fe20003f7d000 */
[----:B------:R-:W3:Y:S01]  /*14320*/  SHFL.BFLY PT, R5, R4, 0x2, 0x1f ;  /* 0x0c401f0004057f89 */ /* 0x000ee200000e0000 */
[----:B------:R-:W-:-:S05]  /*14330*/  FMUL.FTZ R12, R136, c[0x0][0x23c] ;  /* 0x00008f00880c7a20 */ /* 0x000fca0000410000 */
[----:B------:R-:W-:-:S05]  /*14340*/  FSEL R12, R12, RZ, P3 ;  /* 0x000000ff0c0c7208 */ /* 0x000fca0001800000 */
[--C-:B------:R-:W-:Y:S02]  /*14350*/  FFMA.FTZ R16, R16, c[0x0][0x23c], -R12.reuse ;  /* 0x00008f0010107a23 */ /* 0x100fe4000001080c */
[--C-:B------:R-:W-:Y:S02]  /*14360*/  FFMA.FTZ R15, R15, c[0x0][0x23c], -R12.reuse ;  /* 0x00008f000f0f7a23 */ /* 0x100fe4000001080c */
[----:B------:R-:W-:Y:S01]  /*14370*/  MUFU.EX2 R7, R16 ;  /* 0x0000001000077308 */ /* 0x000fe20000000800 */
[----:B-1----:R-:W-:Y:S01]  /*14380*/  FMNMX.FTZ R134, R2, R134, !PT ;  /* 0x0000008602867209 */ /* 0x002fe20007810000 */
[--C-:B------:R-:W-:Y:S02]  /*14390*/  FFMA.FTZ R13, R13, c[0x0][0x23c], -R12.reuse ;  /* 0x00008f000d0d7a23 */ /* 0x100fe4000001080c */
[----:B------:R-:W-:Y:S01]  /*143a0*/  FFMA.FTZ R11, R11, c[0x0][0x23c], -R12 ;  /* 0x00008f000b0b7a23 */ /* 0x000fe2000001080c */
[C---:B------:R-:W-:Y:S01]  /*143b0*/  FSETP.NEU.FTZ.AND P1, PT, R134.reuse, -INF , PT ;  /* 0xff8000008600780b */ /* 0x040fe20003f3d000 */
[----:B------:R-:W-:Y:S01]  /*143c0*/  FMUL.FTZ R2, R134, c[0x0][0x23c] ;  /* 0x00008f0086027a20 */ /* 0x000fe20000410000 */
[----:B--2---:R-:W-:Y:S01]  /*143d0*/  FMNMX.FTZ R135, R0, R135, !PT ;  /* 0x0000008700877209 */ /* 0x004fe20007810000 */
[----:B------:R-:W-:Y:S01]  /*143e0*/  MUFU.EX2 R32, R15 ;  /* 0x0000000f00207308 */ /* 0x000fe20000000800 */
[----:B---3--:R-:W-:-:S02]  /*143f0*/  FMNMX.FTZ R4, R5, R4, !PT ;  /* 0x0000000405047209 */ /* 0x008fc40007810000 */
[----:B------:R-:W-:Y:S01]  /*14400*/  FSEL R2, R2, RZ, P1 ;  /* 0x000000ff02027208 */ /* 0x000fe20000800000 */
[C---:B------:R-:W-:Y:S01]  /*14410*/  FMUL.FTZ R3, R135.reuse, c[0x0][0x23c] ;  /* 0x00008f0087037a20 */ /* 0x040fe20000410000 */
[----:B------:R-:W-:Y:S01]  /*14420*/  FSETP.NEU.FTZ.AND P2, PT, R135, -INF , PT ;  /* 0xff8000008700780b */ /* 0x000fe20003f5d000 */
[----:B------:R-:W1:Y:S01]  /*14430*/  SHFL.BFLY PT, R137, R4, 0x1, 0x1f ;  /* 0x0c201f0004897f89 */ /* 0x000e6200000e0000 */
[----:B------:R-:W-:Y:S01]  /*14440*/  FSEL R6, R134, RZ, P1 ;  /* 0x000000ff86067208 */ /* 0x000fe20000800000 */
[--C-:B------:R-:W-:Y:S01]  /*14450*/  FFMA.FTZ R0, R23, c[0x0][0x23c], -R2.reuse ;  /* 0x00008f0017007a23 */ /* 0x100fe20000010802 */
[----:B------:R-:W-:Y:S01]  /*14460*/  FSEL R3, R3, RZ, P2 ;  /* 0x000000ff03037208 */ /* 0x000fe20001000000 */
[--C-:B------:R-:W-:Y:S01]  /*14470*/  FFMA.FTZ R22, R22, c[0x0][0x23c], -R2.reuse ;  /* 0x00008f0016167a23 */ /* 0x100fe20000010802 */
[----:B------:R-:W2:Y:S01]  /*14480*/  MUFU.EX2 R189, R13 ;  /* 0x0000000d00bd7308 */ /* 0x000ea20000000800 */
[----:B------:R-:W-:Y:S02]  /*14490*/  FFMA.FTZ R21, R21, c[0x0][0x23c], -R2 ;  /* 0x00008f0015157a23 */ /* 0x000fe40000010802 */
[----:B------:R-:W-:-:S02]  /*144a0*/  FFMA.FTZ R20, R20, c[0x0][0x23c], -R3 ;  /* 0x00008f0014147a23 */ /* 0x000fc40000010803 */
[--C-:B------:R-:W-:Y:S02]  /*144b0*/  FFMA.FTZ R14, R14, c[0x0][0x23c], -R3.reuse ;  /* 0x00008f000e0e7a23 */ /* 0x100fe40000010803 */
[--C-:B------:R-:W-:Y:S01]  /*144c0*/  FFMA.FTZ R19, R19, c[0x0][0x23c], -R3.reuse ;  /* 0x00008f0013137a23 */ /* 0x100fe20000010803 */
[----:B------:R3:W-:Y:S01]  /*144d0*/  MUFU.EX2 R248, R0 ;  /* 0x0000000000f87308 */ /* 0x0007e20000000800 */
[----:B------:R-:W-:Y:S02]  /*144e0*/  FFMA.FTZ R18, R18, c[0x0][0x23c], -R3 ;  /* 0x00008f0012127a23 */ /* 0x000fe40000010803 */
[----:B------:R-:W-:-:S05]  /*144f0*/  FFMA.FTZ R17, R17, c[0x0][0x23c], -R2 ;  /* 0x00008f0011117a23 */ /* 0x000fca0000010802 */
[----:B------:R-:W-:Y:S01]  /*14500*/  MUFU.EX2 R252, R20 ;  /* 0x0000001400fc7308 */ /* 0x000fe20000000800 */
[----:B--2---:R-:W-:Y:S02]  /*14510*/  F2FP.PACK_AB R10, R189, R32 ;  /* 0x00000020bd0a723e */ /* 0x004fe400000000ff */
[----:B-1----:R-:W-:-:S04]  /*14520*/  FMNMX.FTZ R137, R4, R137, !PT ;  /* 0x0000008904897209 */ /* 0x002fc80007810000 */
[C---:B------:R-:W-:Y:S01]  /*14530*/  FSETP.NEU.FTZ.AND P0, PT, R137.reuse, -INF , PT ;  /* 0xff8000008900780b */ /* 0x040fe20003f1d000 */
[----:B---3--:R-:W-:Y:S01]  /*14540*/  FMUL.FTZ R0, R137, c[0x0][0x23c] ;  /* 0x00008f0089007a20 */ /* 0x008fe20000410000 */
[----:B------:R-:W-:Y:S04]  /*14550*/  MUFU.EX2 R250, R22 ;  /* 0x0000001600fa7308 */ /* 0x000fe80000000800 */
[----:B------:R-:W-:-:S04]  /*14560*/  FSEL R0, R0, RZ, P0 ;  /* 0x000000ff00007208 */ /* 0x000fc80000000000 */
[----:B------:R1:W2:Y:S01]  /*14570*/  MUFU.EX2 R251, R21 ;  /* 0x0000001500fb7308 */ /* 0x0002a20000000800 */
[--C-:B------:R-:W-:Y:S02]  /*14580*/  FFMA.FTZ R4, R25, c[0x0][0x23c], -R0.reuse ;  /* 0x00008f0019047a23 */ /* 0x100fe40000010800 */
[----:B------:R-:W-:-:S05]  /*14590*/  FFMA.FTZ R5, R24, c[0x0][0x23c], -R0 ;  /* 0x00008f0018057a23 */ /* 0x000fca0000010800 */
[----:B------:R3:W-:Y:S08]  /*145a0*/  MUFU.EX2 R245, R4 ;  /* 0x0000000400f57308 */ /* 0x0007f00000000800 */
[----:B------:R4:W-:Y:S01]  /*145b0*/  MUFU.EX2 R246, R5 ;  /* 0x0000000500f67308 */ /* 0x0009e20000000800 */
[----:B-1----:R-:W1:Y:S01]  /*145c0*/  LDSM.16.MT88.4 R20, [R213+0xa000] ;  /* 0x00a00000d514783b */ /* 0x002e620000004200 */
[----:B---3--:R-:W-:-:S06]  /*145d0*/  FFMA.FTZ R4, R26, c[0x0][0x23c], -R0 ;  /* 0x00008f001a047a23 */ /* 0x008fcc0000010800 */
[----:B------:R-:W-:Y:S01]  /*145e0*/  MUFU.EX2 R8, R14 ;  /* 0x0000000e00087308 */ /* 0x000fe20000000800 */
[----:B----4-:R-:W-:-:S07]  /*145f0*/  FSEL R5, R135, RZ, P2 ;  /* 0x000000ff87057208 */ /* 0x010fce0001000000 */
[----:B------:R3:W-:Y:S08]  /*14600*/  MUFU.EX2 R247, R4 ;  /* 0x0000000400f77308 */ /* 0x0007f00000000800 */
[----:B------:R-:W-:Y:S01]  /*14610*/  MUFU.EX2 R33, R11 ;  /* 0x0000000b00217308 */ /* 0x000fe20000000800 */
[----:B---3--:R-:W-:-:S07]  /*14620*/  FSEL R4, R136, RZ, P3 ;  /* 0x000000ff88047208 */ /* 0x008fce0001800000 */
[----:B------:R3:W-:Y:S01]  /*14630*/  MUFU.EX2 R191, R19 ;  /* 0x0000001300bf7308 */ /* 0x0007e20000000800 */
[----:B------:R-:W-:-:S04]  /*14640*/  FADD.FTZ R4, R207, -R4 ;  /* 0x80000004cf047221 */ /* 0x000fc80000010000 */
[----:B------:R-:W-:-:S03]  /*14650*/  FMUL.FTZ R16, R4, c[0x0][0x23c] ;  /* 0x00008f0004107a20 */ /* 0x000fc60000410000 */
[----:B------:R-:W4:Y:S01]  /*14660*/  MUFU.EX2 R188, R18 ;  /* 0x0000001200bc7308 */ /* 0x000f220000000800 */
[----:B------:R-:W-:Y:S02]  /*14670*/  FADD.FTZ R4, R206, -R5 ;  /* 0x80000005ce047221 */ /* 0x000fe40000010000 */
[----:B------:R-:W-:Y:S01]  /*14680*/  FADD.FTZ R5, R205, -R6 ;  /* 0x80000006cd057221 */ /* 0x000fe20000010000 */
[----:B--2---:R-:W-:Y:S01]  /*14690*/  F2FP.PACK_AB R6, R251, R250 ;  /* 0x000000fafb06723e */ /* 0x004fe200000000ff */
[----:B------:R-:W-:Y:S01]  /*146a0*/  FMUL.FTZ R15, R4, c[0x0][0x23c] ;  /* 0x00008f00040f7a20 */ /* 0x000fe20000410000 */
[----:B------:R-:W-:Y:S01]  /*146b0*/  FSEL R4, R137, RZ, P0 ;  /* 0x000000ff89047208 */ /* 0x000fe20000000000 */
[----:B------:R-:W-:Y:S01]  /*146c0*/  FMUL.FTZ R5, R5, c[0x0][0x23c] ;  /* 0x00008f0005057a20 */ /* 0x000fe20000410000 */
[----:B------:R2:W-:Y:S01]  /*146d0*/  MUFU.EX2 R249, R17 ;  /* 0x0000001100f97308 */ /* 0x0005e20000000800 */
[----:B---3--:R-:W-:Y:S02]  /*146e0*/  MOV R19, R7 ;  /* 0x0000000700137202 */ /* 0x008fe40000000f00 */
[----:B------:R-:W-:-:S04]  /*146f0*/  FADD.FTZ R4, R204, -R4 ;  /* 0x80000004cc047221 */ /* 0x000fc80000010000 */
[----:B------:R-:W-:Y:S01]  /*14700*/  FMUL.FTZ R4, R4, c[0x0][0x23c] ;  /* 0x00008f0004047a20 */ /* 0x000fe20000410000 */
[----:B------:R-:W3:Y:S01]  /*14710*/  MUFU.EX2 R16, R16 ;  /* 0x0000001000107308 */ /* 0x000ee20000000800 */
[----:B----4-:R-:W-:Y:S02]  /*14720*/  F2FP.PACK_AB R11, R188, R191 ;  /* 0x000000bfbc0b723e */ /* 0x010fe400000000ff */
[----:B------:R-:W-:-:S05]  /*14730*/  MOV R18, R190 ;  /* 0x000000be00127202 */ /* 0x000fca0000000f00 */
[----:B------:R4:W5:Y:S01]  /*14740*/  MUFU.EX2 R13, R4 ;  /* 0x00000004000d7308 */ /* 0x0009620000000800 */
[----:B--2---:R-:W-:Y:S02]  /*14750*/  MOV R17, R8 ;  /* 0x0000000800117202 */ /* 0x004fe40000000f00 */
[----:B------:R-:W-:Y:S02]  /*14760*/  F2FP.PACK_AB R8, R19, R33 ;  /* 0x000000211308723e */ /* 0x000fe400000000ff */
[----:B------:R-:W-:-:S03]  /*14770*/  F2FP.PACK_AB R9, R252, R17 ;  /* 0x00000011fc09723e */ /* 0x000fc600000000ff */
[----:B------:R-:W2:Y:S01]  /*14780*/  MUFU.EX2 R15, R15 ;  /* 0x0000000f000f7308 */ /* 0x000ea20000000800 */
[-C--:B---3--:R-:W-:Y:S02]  /*14790*/  FMUL.FTZ R144, R144, R16.reuse ;  /* 0x0000001090907220 */ /* 0x088fe40000410000 */
[-C--:B------:R-:W-:Y:S02]  /*147a0*/  FMUL.FTZ R145, R145, R16.reuse ;  /* 0x0000001091917220 */ /* 0x080fe40000410000 */
[-C--:B------:R-:W-:Y:S02]  /*147b0*/  FMUL.FTZ R156, R156, R16.reuse ;  /* 0x000000109c9c7220 */ /* 0x080fe40000410000 */
[----:B------:R-:W-:Y:S01]  /*147c0*/  FMUL.FTZ R157, R157, R16 ;  /* 0x000000109d9d7220 */ /* 0x000fe20000410000 */
[----:B------:R3:W1:Y:S01]  /*147d0*/  MUFU.EX2 R14, R5 ;  /* 0x00000005000e7308 */ /* 0x0006620000000800 */
[----:B----4-:R-:W-:Y:S02]  /*147e0*/  FFMA.FTZ R4, R27, c[0x0][0x23c], -R0 ;  /* 0x00008f001b047a23 */ /* 0x010fe40000010800 */
[-C--:B-----5:R-:W-:Y:S01]  /*147f0*/  FMUL.FTZ R150, R150, R13.reuse ;  /* 0x0000000d96967220 */ /* 0x0a0fe20000410000 */
[----:B------:R-:W-:Y:S01]  /*14800*/  LDSM.16.MT88.4 R24, [R213+0xb000] ;  /* 0x00b00000d518783b */ /* 0x000fe20000004200 */
[----:B------:R-:W-:-:S02]  /*14810*/  FMUL.FTZ R151, R151, R13 ;  /* 0x0000000d97977220 */ /* 0x000fc40000410000 */
[----:B------:R-:W-:Y:S01]  /*14820*/  FMUL.FTZ R154, R154, R13 ;  /* 0x0000000d9a9a7220 */ /* 0x000fe20000410000 */
[----:B------:R4:W5:Y:S01]  /*14830*/  MUFU.EX2 R244, R4 ;  /* 0x0000000400f47308 */ /* 0x0009620000000800 */
[-C--:B--2---:R-:W-:Y:S02]  /*14840*/  FMUL.FTZ R146, R146, R15.reuse ;  /* 0x0000000f92927220 */ /* 0x084fe40000410000 */
[----:B------:R-:W-:Y:S02]  /*14850*/  FMUL.FTZ R147, R147, R15 ;  /* 0x0000000f93937220 */ /* 0x000fe40000410000 */
[----:B------:R-:W-:Y:S02]  /*14860*/  FMUL.FTZ R155, R155, R13 ;  /* 0x0000000d9b9b7220 */ /* 0x000fe40000410000 */
[----:B------:R-:W-:Y:S01]  /*14870*/  FMUL.FTZ R158, R158, R15 ;  /* 0x0000000f9e9e7220 */ /* 0x000fe20000410000 */
[----:B---3--:R-:W-:Y:S01]  /*14880*/  F2FP.PACK_AB R5, R247, R245 ;  /* 0x000000f5f705723e */ /* 0x008fe200000000ff */
[-C--:B-1----:R-:W-:Y:S01]  /*14890*/  FMUL.FTZ R148, R148, R14.reuse ;  /* 0x0000000e94947220 */ /* 0x082fe20000410000 */
[----:B------:R-:W-:Y:S01]  /*148a0*/  HMMA.16816.F32 R144, R8, R20, R144 ;  /* 0x000000140890723c */ /* 0x000fe20000001890 */
[----:B------:R-:W-:-:S02]  /*148b0*/  FMUL.FTZ R149, R149, R14 ;  /* 0x0000000e95957220 */ /* 0x000fc40000410000 */
[-C--:B------:R-:W-:Y:S02]  /*148c0*/  FMUL.FTZ R152, R152, R14.reuse ;  /* 0x0000000e98987220 */ /* 0x080fe40000410000 */
[----:B------:R-:W-:Y:S01]  /*148d0*/  FMUL.FTZ R153, R153, R14 ;  /* 0x0000000e99997220 */ /* 0x000fe20000410000 */
[----:B----4-:R-:W-:Y:S01]  /*148e0*/  F2FP.PACK_AB R4, R248, R249 ;  /* 0x000000f9f804723e */ /* 0x010fe200000000ff */
[----:B------:R-:W-:Y:S01]  /*148f0*/  FMUL.FTZ R159, R159, R15 ;  /* 0x0000000f9f9f7220 */ /* 0x000fe20000410000 */
[----:B-----5:R-:W-:Y:S01]  /*14900*/  F2FP.PACK_AB R7, R244, R246 ;  /* 0x000000f6f407723e */ /* 0x020fe200000000ff */
        /* <DEDUP_REMOVED lines=15> */
[----:B------:R-:W-:Y:S01]  /*14a00*/  LDSM.16.MT88.4 R32, [R215+0xb000] ;  /* 0x00b00000d720783b */ /* 0x000fe20000004200 */
[----:B------:R-:W-:Y:S01]  /*14a10*/  HMMA.16816.F32 R152, R4, R22, R152 ;  /* 0x000000160498723c */ /* 0x000fe20000001898 */
[----:B------:R-:W-:Y:S01]  /*14a20*/  MOV R156, R30 ;  /* 0x0000001e009c7202 */ /* 0x000fe20000000f00 */
[-C--:B------:R-:W-:Y:S01]  /*14a30*/  FMUL.FTZ R166, R166, R13.reuse ;  /* 0x0000000da6a67220 */ /* 0x080fe20000410000 */
[----:B------:R-:W1:Y:S01]  /*14a40*/  LDSM.16.MT88.4 R20, [R218+0xa000] ;  /* 0x00a00000da14783b */ /* 0x000e620000004200 */
[----:B------:R-:W-:-:S02]  /*14a50*/  FMUL.FTZ R167, R167, R13 ;  /* 0x0000000da7a77220 */ /* 0x000fc40000410000 */
[-C--:B------:R-:W-:Y:S01]  /*14a60*/  FMUL.FTZ R168, R168, R14.reuse ;  /* 0x0000000ea8a87220 */ /* 0x080fe20000410000 */
[----:B------:R-:W2:Y:S01]  /*14a70*/  LDSM.16.MT88.4 R28, [R217+0xa000] ;  /* 0x00a00000d91c783b */ /* 0x000ea20000004200 */
        /* <DEDUP_REMOVED lines=20> */
[C---:B-1----:R-:W-:Y:S01]  /*14bc0*/  HMMA.16816.F32 R204, R4.reuse, R20, R40 ;  /* 0x0000001404cc723c */ /* 0x042fe20000001828 */
[----:B------:R-:W1:Y:S01]  /*14bd0*/  LDSM.16.MT88.4 R40, [R218+0xb000] ;  /* 0x00b00000da28783b */ /* 0x000e620000004200 */
[-C--:B------:R-:W-:Y:S02]  /*14be0*/  FMUL.FTZ R78, R78, R13.reuse ;  /* 0x0000000d4e4e7220 */ /* 0x080fe40000410000 */
[----:B------:R-:W-:Y:S02]  /*14bf0*/  FMUL.FTZ R79, R79, R13 ;  /* 0x0000000d4f4f7220 */ /* 0x000fe40000410000 */
[-C--:B------:R-:W-:Y:S02]  /*14c00*/  FMUL.FTZ R89, R89, R14.reuse ;  /* 0x0000000e59597220 */ /* 0x080fe40000410000 */
[----:B------:R-:W-:Y:S01]  /*14c10*/  HMMA.16816.F32 R200, R4, R22, R44 ;  /* 0x0000001604c8723c */ /* 0x000fe2000000182c */
[----:B------:R-:W3:Y:S01]  /*14c20*/  LDSM.16.MT88.4 R44, [R217+0xb000] ;  /* 0x00b00000d92c783b */ /* 0x000ee20000004200 */
[----:B------:R-:W-:-:S02]  /*14c30*/  FMUL.FTZ R92, R92, R14 ;  /* 0x0000000e5c5c7220 */ /* 0x000fc40000410000 */
[-C--:B------:R-:W-:Y:S02]  /*14c40*/  FMUL.FTZ R93, R93, R14.reuse ;  /* 0x0000000e5d5d7220 */ /* 0x080fe40000410000 */
[-C--:B------:R-:W-:Y:S02]  /*14c50*/  FMUL.FTZ R90, R90, R13.reuse ;  /* 0x0000000d5a5a7220 */ /* 0x080fe40000410000 */
[-C--:B------:R-:W-:Y:S01]  /*14c60*/  FMUL.FTZ R91, R91, R13.reuse ;  /* 0x0000000d5b5b7220 */ /* 0x080fe20000410000 */
[----:B--2---:R-:W-:Y:S01]  /*14c70*/  HMMA.16816.F32 R56, R4, R28, R56 ;  /* 0x0000001c0438723c */ /* 0x004fe20000001838 */
        /* <DEDUP_REMOVED lines=51> */
[----:B------:R-:W-:Y:S01]  /*14fb0*/  FMUL.FTZ R37, R37, R16 ;  /* 0x0000001025257220 */ /* 0x000fe20000410000 */
[----:B------:R1:W-:Y:S01]  /*14fc0*/  MUFU.EX2 R241, R4 ;  /* 0x0000000400f17308 */ /* 0x0003e20000000800 */
        /* <DEDUP_REMOVED lines=12> */
[----:B-1----:R-:W-:Y:S01]  /*15090*/  FFMA.FTZ R4, R176, c[0x0][0x23c], -R12 ;  /* 0x00008f00b0047a23 */ /* 0x002fe2000001080c */
[----:B------:R-:W1:Y:S01]  /*150a0*/  LDSM.16.MT88.4 R172, [R215+0xa800] ;  /* 0x00a80000d7ac783b */ /* 0x000e620000004200 */
[----:B------:R-:W-:Y:S02]  /*150b0*/  FMUL.FTZ R69, R69, R16 ;  /* 0x0000001045457220 */ /* 0x000fe40000410000 */
[----:B------:R2:W3:Y:S01]  /*150c0*/  MUFU.EX2 R242, R4 ;  /* 0x0000000400f27308 */ /* 0x0004e20000000800 */
        /* <DEDUP_REMOVED lines=11> */
[----:B--2---:R-:W-:Y:S02]  /*15180*/  FFMA.FTZ R4, R133, c[0x0][0x23c], -R12 ;  /* 0x00008f0085047a23 */ /* 0x004fe4000001080c */
[-C--:B------:R-:W-:Y:S01]  /*15190*/  FMUL.FTZ R86, R86, R15.reuse ;  /* 0x0000000f56567220 */ /* 0x080fe20000410000 */
[C---:B------:R-:W-:Y:S01]  /*151a0*/  HMMA.16816.F32 R36, R8.reuse, R20, R36 ;  /* 0x000000140824723c */ /* 0x040fe20000001824 */
[----:B------:R2:W-:Y:S01]  /*151b0*/  MUFU.EX2 R243, R4 ;  /* 0x0000000400f37308 */ /* 0x0005e20000000800 */
        /* <DEDUP_REMOVED lines=11> */
[----:B--2---:R-:W-:Y:S02]  /*15270*/  FFMA.FTZ R4, R132, c[0x0][0x23c], -R12 ;  /* 0x00008f0084047a23 */ /* 0x004fe4000001080c */
[-C--:B------:R-:W-:Y:S02]  /*15280*/  FMUL.FTZ R115, R115, R15.reuse ;  /* 0x0000000f73737220 */ /* 0x080fe40000410000 */
[----:B------:R2:W5:Y:S01]  /*15290*/  MUFU.EX2 R240, R4 ;  /* 0x0000000400f07308 */ /* 0x0005620000000800 */
[-C--:B------:R-:W-:Y:S02]  /*152a0*/  FMUL.FTZ R128, R128, R16.reuse ;  /* 0x0000001080807220 */ /* 0x080fe40000410000 */
[----:B------:R-:W-:Y:S01]  /*152b0*/  FMUL.FTZ R129, R129, R16 ;  /* 0x0000001081817220 */ /* 0x000fe20000410000 */
[----:B------:R-:W-:Y:S01]  /*152c0*/  HMMA.16816.F32 R28, R8, R26, R80 ;  /* 0x0000001a081c723c */ /* 0x000fe20000001850 */
[-C--:B------:R-:W-:Y:S01]  /*152d0*/  FMUL.FTZ R130, R130, R15.reuse ;  /* 0x0000000f82827220 */ /* 0x080fe20000410000 */
[----:B------:R-:W-:Y:S01]  /*152e0*/  LDSM.16.MT88.4 R80, [R213+0xb800] ;  /* 0x00b80000d550783b */ /* 0x000fe20000004200 */
[----:B------:R-:W-:-:S02]  /*152f0*/  FMUL.FTZ R131, R131, R15 ;  /* 0x0000000f83837220 */ /* 0x000fc40000410000 */
[-C--:B------:R-:W-:Y:S02]  /*15300*/  FMUL.FTZ R100, R100, R16.reuse ;  /* 0x0000001064647220 */ /* 0x080fe40000410000 */
[----:B------:R-:W-:Y:S01]  /*15310*/  FMUL.FTZ R101, R101, R16 ;  /* 0x0000001065657220 */ /* 0x000fe20000410000 */
[----:B------:R-:W-:Y:S01]  /*15320*/  HMMA.16816.F32 R84, R8, R32, R84 ;  /* 0x000000200854723c */ /* 0x000fe20000001854 */
[-C--:B------:R-:W-:Y:S02]  /*15330*/  FMUL.FTZ R102, R102, R15.reuse ;  /* 0x0000000f66667220 */ /* 0x080fe40000410000 */
[----:B------:R-:W-:Y:S02]  /*15340*/  FMUL.FTZ R103, R103, R15 ;  /* 0x0000000f67677220 */ /* 0x000fe40000410000 */
[----:B--2---:R-:W-:-:S03]  /*15350*/  FFMA.FTZ R4, R179, c[0x0][0x23c], -R3 ;  /* 0x00008f00b3047a23 */ /* 0x004fc60000010803 */
[C---:B------:R-:W-:Y:S01]  /*15360*/  HMMA.16816.F32 R32, R8.reuse, R34, R96 ;  /* 0x000000220820723c */ /* 0x040fe20000001860 */
[----:B------:R2:W-:Y:S01]  /*15370*/  MUFU.EX2 R178, R4 ;  /* 0x0000000400b27308 */ /* 0x0005e20000000800 */
[----:B------:R-:W-:Y:S06]  /*15380*/  LDSM.16.MT88.4 R96, [R215+0xb800] ;  /* 0x00b80000d760783b */ /* 0x000fec0000004200 */
[C---:B------:R-:W-:Y:S01]  /*15390*/  HMMA.16816.F32 R24, R8.reuse, R42, R112 ;  /* 0x0000002a0818723c */ /* 0x040fe20000001870 */
[----:B------:R-:W-:Y:S07]  /*153a0*/  LDSM.16.MT88.4 R112, [R218+0xb800] ;  /* 0x00b80000da70783b */ /* 0x000fee0000004200 */
[----:B------:R-:W-:Y:S01]  /*153b0*/  HMMA.16816.F32 R20, R8, R46, R128 ;  /* 0x0000002e0814723c */ /* 0x000fe20000001880 */
[----:B--2---:R-:W-:-:S04]  /*153c0*/  FFMA.FTZ R4, R177, c[0x0][0x23c], -R3 ;  /* 0x00008f00b1047a23 */ /* 0x004fc80000010803 */
[----:B------:R2:W1:Y:S02]  /*153d0*/  MUFU.EX2 R177, R4 ;  /* 0x0000000400b17308 */ /* 0x0004640000000800 */
[----:B---3--:R-:W-:Y:S01]  /*153e0*/  F2FP.PACK_AB R128, R242, R241 ;  /* 0x000000f1f280723e */ /* 0x008fe200000000ff */
[----:B------:R-:W-:Y:S01]  /*153f0*/  HMMA.16816.F32 R100, R8, R40, R100 ;  /* 0x000000280864723c */ /* 0x000fe20000001864 */
[----:B-----5:R-:W-:Y:S01]  /*15400*/  F2FP.PACK_AB R130, R240, R243 ;  /* 0x000000f3f082723e */ /* 0x020fe200000000ff */
[--C-:B--2---:R-:W-:Y:S01]  /*15410*/  FFMA.FTZ R4, R139, c[0x0][0x23c], -R3.reuse ;  /* 0x00008f008b047a23 */ /* 0x104fe20000010803 */
[----:B-1----:R-:W-:Y:S01]  /*15420*/  F2FP.PACK_AB R129, R177, R178 ;  /* 0x000000b2b181723e */ /* 0x002fe200000000ff */
[----:B------:R-:W-:Y:S02]  /*15430*/  FFMA.FTZ R3, R138, c[0x0][0x23c], -R3 ;  /* 0x00008f008a037a23 */ /* 0x000fe40000010803 */
[----:B------:R1:W-:Y:S08]  /*15440*/  MUFU.EX2 R179, R4 ;  /* 0x0000000400b37308 */ /* 0x0003f00000000800 */
[----:B------:R2:W3:Y:S01]  /*15450*/  MUFU.EX2 R176, R3 ;  /* 0x0000000300b07308 */ /* 0x0004e20000000800 */
[----:B-1----:R-:W1:Y:S01]  /*15460*/  LDSM.16.MT88.4 R4, [R217+0xb800] ;  /* 0x00b80000d904783b */ /* 0x002e620000004200 */
[----:B--2---:R-:W-:Y:S01]  /*15470*/  FFMA.FTZ R3, R184, c[0x0][0x23c], -R2 ;  /* 0x00008f00b8037a23 */ /* 0x004fe20000010802 */
[----:B------:R-:W-:-:S02]  /*15480*/  MOV R184, R124 ;  /* 0x0000007c00b87202 */ /* 0x000fc40000000f00 */
[----:B------:R-:W-:-:S03]  /*15490*/  MOV R124, R156 ;  /* 0x0000009c007c7202 */ /* 0x000fc60000000f00 */
[----:B------:R2:W-:Y:S01]  /*154a0*/  MUFU.EX2 R139, R3 ;  /* 0x00000003008b7308 */ /* 0x0005e20000000800 */
[----:B---3--:R-:W-:-:S07]  /*154b0*/  F2FP.PACK_AB R131, R176, R179 ;  /* 0x000000b3b083723e */ /* 0x008fce00000000ff */
[----:B------:R-:W-:Y:S01]  /*154c0*/  HMMA.16816.F32 R160, R128, R172, R160 ;  /* 0x000000ac80a0723c */ /* 0x000fe200000018a0 */
[----:B--2---:R-:W-:Y:S01]  /*154d0*/  FFMA.FTZ R3, R182, c[0x0][0x23c], -R2 ;  /* 0x00008f00b6037a23 */ /* 0x004fe20000010802 */
[----:B------:R-:W-:-:S06]  /*154e0*/  MOV R182, R125 ;  /* 0x0000007d00b67202 */ /* 0x000fcc0000000f00 */
[C---:B----4-:R-:W-:Y:S01]  /*154f0*/  HMMA.16816.F32 R36, R128.reuse, R48, R36 ;  /* 0x000000308024723c */ /* 0x050fe20000001824 */
[----:B------:R-:W-:Y:S01]  /*15500*/  MOV R125, R157 ;  /* 0x0000009d007d7202 */ /* 0x000fe20000000f00 */
[----:B------:R2:W3:Y:S06]  /*15510*/  MUFU.EX2 R138, R3 ;  /* 0x00000003008a7308 */ /* 0x0004ec0000000800 */
[C---:B------:R-:W-:Y:S08]  /*15520*/  HMMA.16816.F32 R52, R128.reuse, R64, R52 ;  /* 0x000000408034723c */ /* 0x040ff00000001834 */
[----:B-1----:R-:W-:Y:S01]  /*15530*/  HMMA.16816.F32 R116, R128, R4, R116 ;  /* 0x000000048074723c */ /* 0x002fe20000001874 */
        /* <DEDUP_REMOVED lines=13> */
[----:B----4-:R-:W-:Y:S01]  /*15610*/  FFMA.FTZ R2, R186, c[0x0][0x23c], -R0 ;  /* 0x00008f00ba027a23 */ /* 0x010fe20000010800 */
        /* <DEDUP_REMOVED lines=11> */
[----:B---3--:R-:W-:Y:S02]  /*156d0*/  F2FP.PACK_AB R124, R138, R139 ;  /* 0x0000008b8a7c723e */ /* 0x008fe400000000ff */
        /* <DEDUP_REMOVED lines=66> */
.L_x_2336:
        /* <DEDUP_REMOVED lines=16> */
.L_x_2352:
        /* <DEDUP_REMOVED lines=46> */
.L_x_2350:
        /* <DEDUP_REMOVED lines=186> */
[----:B------:R-:W2:Y:S01]  /*16a80*/  MUFU.TANH R18, R18 ;  /* 0x0000001200127308 */ /* 0x000ea20000002400 */
[----:B-----5:R-:W-:Y:S02]  /*16a90*/  FMUL.FTZ R28, R32, c[0x0][0x2ec] ;  /* 0x0000bb00201c7a20 */ /* 0x020fe40000410000 */
[----:B------:R-:W-:Y:S07]  /*16aa0*/  FMUL.FTZ R32, R35, c[0x0][0x2ec] ;  /* 0x0000bb0023207a20 */ /* 0x000fee0000410000 */
        /* <DEDUP_REMOVED lines=14> */
[----:B------:R-:W1:Y:S10]  /*16b90*/  MUFU.TANH R31, R31 ;  /* 0x0000001f001f7308 */ /* 0x000e740000002400 */
[----:B------:R-:W1:Y:S02]  /*16ba0*/  MUFU.TANH R32, R32 ;  /* 0x0000002000207308 */ /* 0x000e640000002400 */
[----:B-1234-:R-:W-:-:S05]  /*16bb0*/  @P0 BRA `(.L_x_2352) ;  /* 0xfffff04000000947 */ /* 0x01efca000383ffff */
.L_x_2351:
        /* <DEDUP_REMOVED lines=11> */
[----:B------:R1:W-:Y:S01]  /*16c70*/  I2F R35, R2 ;  /* 0x0000000200237306 */ /* 0x0003e20000201400 */
        /* <DEDUP_REMOVED lines=12> */
[----:B-1----:R-:W-:Y:S01]  /*16d40*/  IABS R2, R4 ;  /* 0x0000000400027213 */ /* 0x002fe20000000000 */
[----:B------:R-:W-:Y:S01]  /*16d50*/  IMAD.IADD R4, R228, 0x1, -R0 ;  /* 0x00000001e4047824 */ /* 0x000fe200078e0a00 */
[C---:B------:R-:W-:Y:S02]  /*16d60*/  ISETP.GE.AND P6, PT, R9.reuse, R234, PT ;  /* 0x000000ea0900720c */ /* 0x040fe40003fc6270 */
[----:B------:R1:W-:Y:S02]  /*16d70*/  I2F R34, R2 ;  /* 0x0000000200227306 */ /* 0x0003e40000201400 */
[----:B------:R-:W-:Y:S02]  /*16d80*/  ISETP.GE.OR P6, PT, R9, R239, !P6 ;  /* 0x000000ef0900720c */ /* 0x000fe400077c6670 */
[----:B-1----:R-:W-:Y:S02]  /*16d90*/  IABS R2, R4 ;  /* 0x0000000400027213 */ /* 0x002fe40000000000 */
[----:B------:R-:W-:Y:S04]  /*16da0*/  IADD3 R4, R235, -R0, RZ ;  /* 0x80000000eb047210 */ /* 0x000fe80007ffe0ff */
[----:B------:R1:W2:Y:S02]  /*16db0*/  I2F R13, R2 ;  /* 0x00000002000d7306 */ /* 0x0002a40000201400 */
[----:B-1----:R-:W-:Y:S01]  /*16dc0*/  IABS R2, R4 ;  /* 0x0000000400027213 */ /* 0x002fe20000000000 */
[----:B--2---:R-:W-:Y:S01]  /*16dd0*/  FFMA.FTZ R13, R13, -UR16, R182 ;  /* 0x800000100d0d7c23 */ /* 0x004fe200080100b6 */
[-C--:B------:R-:W-:Y:S06]  /*16de0*/  IADD3 R4, R230, -R9.reuse, RZ ;  /* 0x80000009e6047210 */ /* 0x080fec0007ffe0ff */
[----:B------:R1:W2:Y:S02]  /*16df0*/  I2F R12, R2 ;  /* 0x00000002000c7306 */ /* 0x0002a40000201400 */
[----:B-1----:R-:W-:Y:S01]  /*16e00*/  IABS R2, R4 ;  /* 0x0000000400027213 */ /* 0x002fe20000000000 */
[----:B--2---:R-:W-:Y:S01]  /*16e10*/  FFMA.FTZ R12, R12, -UR16, R180 ;  /* 0x800000100c0c7c23 */ /* 0x004fe200080100b4 */
[----:B------:R-:W-:Y:S06]  /*16e20*/  IADD3 R4, R229, -R9, RZ ;  /* 0x80000009e5047210 */ /* 0x000fec0007ffe0ff */
[----:B------:R1:W2:Y:S02]  /*16e30*/  I2F R14, R2 ;  /* 0x00000002000e7306 */ /* 0x0002a40000201400 */
[----:B-1----:R-:W-:Y:S01]  /*16e40*/  IABS R2, R4 ;  /* 0x0000000400027213 */ /* 0x002fe20000000000 */
[----:B--2---:R-:W-:Y:S01]  /*16e50*/  FFMA.FTZ R14, R14, -UR16, R187 ;  /* 0x800000100e0e7c23 */ /* 0x004fe200080100bb */
[C---:B------:R-:W-:Y:S06]  /*16e60*/  IADD3 R4, R230.reuse, -R8, RZ ;  /* 0x80000008e6047210 */ /* 0x040fec0007ffe0ff */
[----:B------:R1:W2:Y:S02]  /*16e70*/  I2F R15, R2 ;  /* 0x00000002000f7306 */ /* 0x0002a40000201400 */
[----:B-1----:R-:W-:Y:S01]  /*16e80*/  IABS R2, R4 ;  /* 0x0000000400027213 */ /* 0x002fe20000000000 */
[----:B--2---:R-:W-:Y:S02]  /*16e90*/  FFMA.FTZ R15, R15, -UR16, R185 ;  /* 0x800000100f0f7c23 */ /* 0x004fe400080100b9 */
[----:B------:R-:W-:Y:S05]  /*16ea0*/  IMAD.IADD R4, R229, 0x1, -R8 ;  /* 0x00000001e5047824 */ /* 0x000fea00078e0a08 */
[----:B------:R1:W2:Y:S02]  /*16eb0*/  I2F R17, R2 ;  /* 0x0000000200117306 */ /* 0x0002a40000201400 */
[----:B-1----:R-:W-:Y:S01]  /*16ec0*/  IABS R2, R4 ;  /* 0x0000000400027213 */ /* 0x002fe20000000000 */
[----:B--2---:R-:W-:Y:S01]  /*16ed0*/  FFMA.FTZ R17, R17, -UR16, R143 ;  /* 0x8000001011117c23 */ /* 0x004fe2000801008f */
[CC--:B------:R-:W-:Y:S06]  /*16ee0*/  IADD3 R4, R230.reuse, -R7.reuse, RZ ;  /* 0x80000007e6047210 */ /* 0x0c0fec0007ffe0ff */
        /* <DEDUP_REMOVED lines=10> */
[----:B--2---:R-:W-:Y:S01]  /*16f90*/  FFMA.FTZ R21, R21, -UR16, R141 ;  /* 0x8000001015157c23 */ /* 0x004fe2000801008d */
[----:B------:R-:W-:Y:S06]  /*16fa0*/  IADD3 R4, R229, -R6, RZ ;  /* 0x80000006e5047210 */ /* 0x000fec0007ffe0ff */
[----:B------:R1:W2:Y:S02]  /*16fb0*/  I2F R22, R2 ;  /* 0x0000000200167306 */ /* 0x0002a40000201400 */
[----:B-1----:R-:W-:Y:S01]  /*16fc0*/  IABS R2, R4 ;  /* 0x0000000400027213 */ /* 0x002fe20000000000 */
[----:B------:R-:W-:Y:S02]  /*16fd0*/  IMAD.IADD R4, R230, 0x1, -R5 ;  /* 0x00000001e6047824 */ /* 0x000fe400078e0a05 */
[----:B--2---:R-:W-:Y:S05]  /*16fe0*/  FFMA.FTZ R22, R22, -UR16, R137 ;  /* 0x8000001016167c23 */ /* 0x004fea0008010089 */
[----:B------:R1:W2:Y:S02]  /*16ff0*/  I2F R23, R2 ;  /* 0x0000000200177306 */ /* 0x0002a40000201400 */
[----:B-1----:R-:W-:Y:S01]  /*17000*/  IABS R2, R4 ;  /* 0x0000000400027213 */ /* 0x002fe20000000000 */
[----:B--2---:R-:W-:Y:S01]  /*17010*/  FFMA.FTZ R23, R23, -UR16, R135 ;  /* 0x8000001017177c23 */ /* 0x004fe20008010087 */
[----:B------:R-:W-:Y:S06]  /*17020*/  IADD3 R4, R229, -R5, RZ ;  /* 0x80000005e5047210 */ /* 0x000fec0007ffe0ff */
[----:B------:R1:W2:Y:S02]  /*17030*/  I2F R25, R2 ;  /* 0x0000000200197306 */ /* 0x0002a40000201400 */
[----:B-1----:R-:W-:Y:S01]  /*17040*/  IABS R2, R4 ;  /* 0x0000000400027213 */ /* 0x002fe20000000000 */
[----:B--2---:R-:W-:Y:S01]  /*17050*/  FFMA.FTZ R25, R25, -UR16, R136 ;  /* 0x8000001019197c23 */ /* 0x004fe20008010088 */
[----:B------:R-:W-:Y:S06]  /*17060*/  IADD3 R4, R0, 0x18, RZ ;  /* 0x0000001800047810 */ /* 0x000fec0007ffe0ff */
[----:B------:R1:W2:Y:S01]  /*17070*/  I2F R26, R2 ;  /* 0x00000002001a7306 */ /* 0x0002a20000201400 */
[----:B------:R-:W-:Y:S04]  /*17080*/  IADD3 R10, R230, -R4, RZ ;  /* 0x80000004e60a7210 */ /* 0x000fe80007ffe0ff */
[----:B-1----:R-:W-:Y:S01]  /*17090*/  IABS R2, R10 ;  /* 0x0000000a00027213 */ /* 0x002fe20000000000 */
[----:B--2---:R-:W-:Y:S01]  /*170a0*/  FFMA.FTZ R26, R26, -UR16, R134 ;  /* 0x800000101a1a7c23 */ /* 0x004fe20008010086 */
[----:B------:R-:W-:Y:S03]  /*170b0*/  IADD3 R10, R229, -R4, RZ ;  /* 0x80000004e50a7210 */ /* 0x000fe60007ffe0ff */
[----:B------:R1:W2:Y:S01]  /*170c0*/  I2F R30, R2 ;  /* 0x00000002001e7306 */ /* 0x0002a20000201400 */
[----:B------:R-:W-:Y:S09]  /*170d0*/  IABS R10, R10 ;  /* 0x0000000a000a7213 */ /* 0x000ff20000000000 */
[----:B------:R3:W4:Y:S01]  /*170e0*/  I2F R29, R10 ;  /* 0x0000000a001d7306 */ /* 0x0007220000201400 */
[----:B-1----:R-:W-:Y:S01]  /*170f0*/  IADD3 R2, R0, 0x19, RZ ;  /* 0x0000001900027810 */ /* 0x002fe20007ffe0ff */
[----:B------:R-:W-:Y:S02]  /*17100*/  FFMA.FTZ R0, R35, -UR16, R186 ;  /* 0x8000001023007c23 */ /* 0x000fe400080100ba */
[----:B--2---:R-:W-:Y:S01]  /*17110*/  FFMA.FTZ R28, R30, -UR16, R28 ;  /* 0x800000101e1c7c23 */ /* 0x004fe2000801001c */
[-C--:B------:R-:W-:Y:S02]  /*17120*/  IADD3 R11, R230, -R2.reuse, RZ ;  /* 0x80000002e60b7210 */ /* 0x080fe40007ffe0ff */
[----:B------:R-:W-:Y:S02]  /*17130*/  FSEL R0, R0, -INF , !P3 ;  /* 0xff80000000007808 */ /* 0x000fe40005800000 */
[----:B------:R-:W-:Y:S02]  /*17140*/  ISETP.GE.AND P3, PT, R9, R233, PT ;  /* 0x000000e90900720c */ /* 0x000fe40003f66270 */
[----:B---3--:R-:W-:Y:S01]  /*17150*/  IABS R10, R11 ;  /* 0x0000000b000a7213 */ /* 0x008fe20000000000 */
[----:B----4-:R-:W-:Y:S01]  /*17160*/  FFMA.FTZ R31, R29, -UR16, R31 ;  /* 0x800000101d1f7c23 */ /* 0x010fe2000801001f */
[----:B------:R-:W-:Y:S02]  /*17170*/  IADD3 R11, R229, -R2, RZ ;  /* 0x80000002e50b7210 */ /* 0x000fe40007ffe0ff */
[----:B------:R1:W2:Y:S01]  /*17180*/  I2F R27, R10 ;  /* 0x0000000a001b7306 */ /* 0x0002a20000201400 */
[----:B------:R-:W-:Y:S02]  /*17190*/  ISETP.GE.OR P3, PT, R9, R238, !P3 ;  /* 0x000000ee0900720c */ /* 0x000fe40005f66670 */
[----:B-1----:R-:W-:Y:S01]  /*171a0*/  IABS R10, R11 ;  /* 0x0000000b000a7213 */ /* 0x002fe20000000000 */
[----:B------:R-:W-:Y:S02]  /*171b0*/  IMAD.IADD R11, R228, 0x1, -R9 ;  /* 0x00000001e40b7824 */ /* 0x000fe400078e0a09 */
[----:B--2---:R-:W-:Y:S04]  /*171c0*/  FFMA.FTZ R29, R27, -UR16, R133 ;  /* 0x800000101b1d7c23 */ /* 0x004fe80008010085 */
[----:B------:R1:W2:Y:S01]  /*171d0*/  I2F R24, R10 ;  /* 0x0000000a00187306 */ /* 0x0002a20000201400 */
[----:B------:R-:W-:Y:S02]  /*171e0*/  FSEL R27, R12, -INF , !P0 ;  /* 0xff8000000c1b7808 */ /* 0x000fe40004000000 */
[----:B------:R-:W-:Y:S02]  /*171f0*/  FSEL R12, R15, -INF , !P3 ;  /* 0xff8000000f0c7808 */ /* 0x000fe40005800000 */
[CC--:B------:R-:W-:Y:S02]  /*17200*/  ISETP.GE.AND P3, PT, R6.reuse, R234.reuse, PT ;  /* 0x000000ea0600720c */ /* 0x0c0fe40003f66270 */
[C---:B------:R-:W-:Y:S02]  /*17210*/  ISETP.GE.AND P0, PT, R7.reuse, R234, PT ;  /* 0x000000ea0700720c */ /* 0x040fe40003f06270 */
[-C--:B------:R-:W-:Y:S02]  /*17220*/  ISETP.GE.OR P3, PT, R6, R239.reuse, !P3 ;  /* 0x000000ef0600720c */ /* 0x080fe40005f66670 */
[----:B------:R-:W-:Y:S02]  /*17230*/  ISETP.GE.OR P0, PT, R7, R239, !P0 ;  /* 0x000000ef0700720c */ /* 0x000fe40004706670 */
        /* <DEDUP_REMOVED lines=8> */
[CC--:B------:R-:W-:Y:S02]  /*172c0*/  ISETP.GE.AND P1, PT, R8.reuse, R233.reuse, PT ;  /* 0x000000e90800720c */ /* 0x0c0fe40003f26270 */
[----:B------:R-:W-:Y:S02]  /*172d0*/  FSEL R13, R19, -INF , !P0 ;  /* 0xff800000130d7808 */ /* 0x000fe40004000000 */
[----:B------:R-:W-:Y:S02]  /*172e0*/  ISETP.GE.OR P1, PT, R8, R238, !P1 ;  /* 0x000000ee0800720c */ /* 0x000fe40004f26670 */
[C---:B------:R-:W-:Y:S02]  /*172f0*/  ISETP.GE.AND P0, PT, R5.reuse, R233, PT ;  /* 0x000000e90500720c */ /* 0x040fe40003f06270 */
[----:B------:R-:W-:Y:S02]  /*17300*/  FSEL R15, R18, -INF , !P1 ;  /* 0xff800000120f7808 */ /* 0x000fe40004800000 */
[C---:B------:R-:W-:Y:S02]  /*17310*/  ISETP.GE.AND P1, PT, R5.reuse, R234, PT ;  /* 0x000000ea0500720c */ /* 0x040fe40003f26270 */
[----:B------:R-:W-:Y:S02]  /*17320*/  IADD3 R18, R228, -R5, RZ ;  /* 0x80000005e4127210 */ /* 0x000fe40007ffe0ff */
[C---:B------:R-:W-:Y:S02]  /*17330*/  ISETP.GE.OR P1, PT, R5.reuse, R239, !P1 ;  /* 0x000000ef0500720c */ /* 0x040fe40004f26670 */
[----:B------:R-:W-:Y:S02]  /*17340*/  ISETP.GE.OR P0, PT, R5, R238, !P0 ;  /* 0x000000ee0500720c */ /* 0x000fe40004706670 */
[----:B------:R-:W-:Y:S02]  /*17350*/  FSEL R190, R25, -INF , !P1 ;  /* 0xff80000019be7808 */ /* 0x000fe40004800000 */
[----:B------:R-:W-:Y:S01]  /*17360*/  ISETP.GE.AND P1, PT, R4, R233, PT ;  /* 0x000000e90400720c */ /* 0x000fe20003f26270 */
[----:B-1----:R-:W-:Y:S01]  /*17370*/  FFMA.FTZ R30, R20, -UR16, R192 ;  /* 0x80000010141e7c23 */ /* 0x002fe200080100c0 */
[----:B------:R-:W-:Y:S02]  /*17380*/  IABS R10, R11 ;  /* 0x0000000b000a7213 */ /* 0x000fe40000000000 */
[----:B------:R-:W-:Y:S02]  /*17390*/  IADD3 R11, R228, -R7, RZ ;  /* 0x80000007e40b7210 */ /* 0x000fe40007ffe0ff */
[----:B------:R1:W2:Y:S01]  /*173a0*/  I2F R16, R10 ;  /* 0x0000000a00107306 */ /* 0x0002a20000201400 */
[----:B------:R-:W-:Y:S02]  /*173b0*/  FSEL R192, R26, -INF , !P0 ;  /* 0xff8000001ac07808 */ /* 0x000fe40004000000 */
[----:B------:R-:W-:Y:S02]  /*173c0*/  ISETP.GE.AND P0, PT, R2, R234, PT ;  /* 0x000000ea0200720c */ /* 0x000fe40003f06270 */
[----:B------:R-:W-:Y:S02]  /*173d0*/  ISETP.GE.OR P1, PT, R4, R238, !P1 ;  /* 0x000000ee0400720c */ /* 0x000fe40004f26670 */
[----:B------:R-:W-:Y:S02]  /*173e0*/  ISETP.GE.OR P0, PT, R2, R239, !P0 ;  /* 0x000000ef0200720c */ /* 0x000fe40004706670 */
[----:B------:R-:W-:Y:S02]  /*173f0*/  FSEL R195, R31, -INF , !P1 ;  /* 0xff8000001fc37808 */ /* 0x000fe40004800000 */
[----:B------:R-:W-:Y:S02]  /*17400*/  FSEL R193, R29, -INF , !P0 ;  /* 0xff8000001dc17808 */ /* 0x000fe40004000000 */
[C---:B------:R-:W-:Y:S02]  /*17410*/  ISETP.GE.AND P1, PT, R8.reuse, R232, PT ;  /* 0x000000e80800720c */ /* 0x040fe40003f26270 */
[C---:B------:R-:W-:Y:S02]  /*17420*/  ISETP.GE.AND P0, PT, R8.reuse, R231, PT ;  /* 0x000000e70800720c */ /* 0x040fe40003f06270 */
[C---:B------:R-:W-:Y:S02]  /*17430*/  ISETP.GE.OR P1, PT, R8.reuse, R237, !P1 ;  /* 0x000000ed0800720c */ /* 0x040fe40004f26670 */
[----:B------:R-:W-:Y:S02]  /*17440*/  ISETP.GE.OR P0, PT, R8, R236, !P0 ;  /* 0x000000ec0800720c */ /* 0x000fe40004706670 */
[----:B------:R-:W-:Y:S02]  /*17450*/  IADD3 R20, R235, -R8, RZ ;  /* 0x80000008eb147210 */ /* 0x000fe40007ffe0ff */
[----:B-1----:R-:W-:Y:S01]  /*17460*/  IABS R10, R11 ;  /* 0x0000000b000a7213 */ /* 0x002fe20000000000 */
[----:B--2---:R-:W-:Y:S01]  /*17470*/  FFMA.FTZ R33, R16, -UR16, R184 ;  /* 0x8000001010217c23 */ /* 0x004fe200080100b8 */
[----:B------:R-:W-:Y:S01]  /*17480*/  IADD3 R16, R228, -R6, RZ ;  /* 0x80000006e4107210 */ /* 0x000fe20007ffe0ff */
[----:B------:R-:W-:Y:S01]  /*17490*/  FFMA.FTZ R11, R34, -UR16, R183 ;  /* 0x80000010220b7c23 */ /* 0x000fe200080100b7 */
[----:B------:R-:W-:Y:S01]  /*174a0*/  IABS R20, R20 ;  /* 0x0000001400147213 */ /* 0x000fe20000000000 */
[----:B------:R-:W-:Y:S01]  /*174b0*/  LDSM.16.MT88.4 R184, [R215+0xa000] ;  /* 0x00a00000d7b8783b */ /* 0x000fe20000004200 */
[----:B------:R-:W1:Y:S01]  /*174c0*/  I2F R10, R10 ;  /* 0x0000000a000a7306 */ /* 0x000e620000201400 */
[----:B------:R-:W-:Y:S02]  /*174d0*/  IABS R16, R16 ;  /* 0x0000001000107213 */ /* 0x000fe40000000000 */
[----:B------:R-:W-:Y:S02]  /*174e0*/  FSEL R11, R11, -INF , !P2 ;  /* 0xff8000000b0b7808 */ /* 0x000fe40005000000 */
[C---:B------:R-:W-:Y:S04]  /*174f0*/  ISETP.GE.AND P2, PT, R8.reuse, R234, PT ;  /* 0x000000ea0800720c */ /* 0x040fe80003f46270 */
[----:B------:R-:W-:Y:S01]  /*17500*/  ISETP.GE.OR P2, PT, R8, R239, !P2 ;  /* 0x000000ef0800720c */ /* 0x000fe20005746670 */
[----:B------:R2:W-:Y:S01]  /*17510*/  I2F R25, R16 ;  /* 0x0000001000197306 */ /* 0x0005e20000201400 */
[----:B------:R-:W-:Y:S01]  /*17520*/  FMNMX.FTZ R8, R0, R3, !PT ;  /* 0x0000000300087209 */ /* 0x000fe20007810000 */
[----:B-1----:R-:W-:Y:S01]  /*17530*/  FFMA.FTZ R34, R10, -UR16, R181 ;  /* 0x800000100a227c23 */ /* 0x002fe200080100b5 */
[----:B------:R-:W-:Y:S02]  /*17540*/  FSEL R10, R14, -INF , !P6 ;  /* 0xff8000000e0a7808 */ /* 0x000fe40007000000 */
[----:B------:R-:W-:Y:S02]  /*17550*/  FSEL R14, R17, -INF , !P2 ;  /* 0xff800000110e7808 */ /* 0x000fe40005000000 */
[CC--:B------:R-:W-:Y:S02]  /*17560*/  ISETP.GE.AND P2, PT, R6.reuse, R233.reuse, PT ;  /* 0x000000e90600720c */ /* 0x0c0fe40003f46270 */
[----:B------:R-:W-:Y:S02]  /*17570*/  ISETP.GE.AND P6, PT, R7, R233, PT ;  /* 0x000000e90700720c */ /* 0x000fe40003fc6270 */
[----:B------:R-:W-:Y:S02]  /*17580*/  ISETP.GE.OR P2, PT, R6, R238, !P2 ;  /* 0x000000ee0600720c */ /* 0x000fe40005746670 */
[----:B--2---:R-:W-:Y:S02]  /*17590*/  IABS R16, R18 ;  /* 0x0000001200107213 */ /* 0x004fe40000000000 */
[----:B------:R-:W-:Y:S02]  /*175a0*/  FSEL R191, R23, -INF , !P2 ;  /* 0xff80000017bf7808 */ /* 0x000fe40005000000 */
[----:B------:R-:W-:Y:S02]  /*175b0*/  ISETP.GE.AND P2, PT, R9, R231, PT ;  /* 0x000000e70900720c */ /* 0x000fe40003f46270 */
[----:B------:R-:W-:Y:S02]  /*175c0*/  IADD3 R18, R235, -R9, RZ ;  /* 0x80000009eb127210 */ /* 0x000fe40007ffe0ff */
[----:B------:R-:W-:Y:S01]  /*175d0*/  ISETP.GE.OR P2, PT, R9, R236, !P2 ;  /* 0x000000ec0900720c */ /* 0x000fe20005746670 */
[----:B------:R-:W-:Y:S01]  /*175e0*/  IMAD.MOV.U32 R9, RZ, RZ, R16 ;  /* 0x000000ffff097224 */ /* 0x000fe200078e0010 */
[----:B------:R-:W-:Y:S02]  /*175f0*/  IADD3 R16, R228, -R4, RZ ;  /* 0x80000004e4107210 */ /* 0x000fe40007ffe0ff */
[----:B------:R-:W-:Y:S01]  /*17600*/  ISETP.GE.OR P6, PT, R7, R238, !P6 ;  /* 0x000000ee0700720c */ /* 0x000fe200077c6670 */
[----:B------:R1:W-:Y:S01]  /*17610*/  I2F R22, R9 ;  /* 0x0000000900167306 */ /* 0x0003e20000201400 */
[----:B------:R-:W-:Y:S02]  /*17620*/  IABS R18, R18 ;  /* 0x0000001200127213 */ /* 0x000fe40000000000 */
[----:B------:R-:W-:Y:S02]  /*17630*/  FSEL R17, R21, -INF , !P6 ;  /* 0xff80000015117808 */ /* 0x000fe40007000000 */
[----:B------:R-:W-:Y:S02]  /*17640*/  ISETP.GE.AND P6, PT, R4, R234, PT ;  /* 0x000000ea0400720c */ /* 0x000fe40003fc6270 */
[----:B------:R-:W-:Y:S02]  /*17650*/  FMNMX.FTZ R19, R10, R8, !PT ;  /* 0x000000080a137209 */ /* 0x000fe40007810000 */
[----:B------:R-:W-:Y:S04]  /*17660*/  ISETP.GE.OR P6, PT, R4, R239, !P6 ;  /* 0x000000ef0400720c */ /* 0x000fe800077c6670 */
[----:B------:R-:W-:Y:S02]  /*17670*/  FSEL R194, R28, -INF , !P6 ;  /* 0xff8000001cc27808 */ /* 0x000fe40007000000 */
[----:B------:R2:W-:Y:S01]  /*17680*/  I2F R28, R18 ;  /* 0x00000012001c7306 */ /* 0x0005e20000201400 */
[C---:B------:R-:W-:Y:S04]  /*17690*/  ISETP.GE.AND P6, PT, R2.reuse, R233, PT ;  /* 0x000000e90200720c */ /* 0x040fe80003fc6270 */
[----:B------:R-:W-:Y:S02]  /*176a0*/  ISETP.GE.OR P6, PT, R2, R238, !P6 ;  /* 0x000000ee0200720c */ /* 0x000fe400077c6670 */
[----:B-1----:R-:W-:Y:S02]  /*176b0*/  IABS R9, R16 ;  /* 0x0000001000097213 */ /* 0x002fe40000000000 */
[----:B------:R-:W-:Y:S02]  /*176c0*/  FSEL R16, R30, -INF , !P3 ;  /* 0xff8000001e107808 */ /* 0x000fe40005800000 */
[----:B------:R1:W3:Y:S01]  /*176d0*/  I2F R21, R9 ;  /* 0x0000000900157306 */ /* 0x0002e20000201400 */
[----:B------:R-:W-:Y:S02]  /*176e0*/  FSEL R209, R32, -INF , !P6 ;  /* 0xff80000020d17808 */ /* 0x000fe40007000000 */
[C---:B------:R-:W-:Y:S02]  /*176f0*/  ISETP.GE.AND P6, PT, R7.reuse, R232, PT ;  /* 0x000000e80700720c */ /* 0x040fe40003fc6270 */
[C---:B------:R-:W-:Y:S02]  /*17700*/  ISETP.GE.AND P3, PT, R7.reuse, R231, PT ;  /* 0x000000e70700720c */ /* 0x040fe40003f66270 */
[C---:B------:R-:W-:Y:S02]  /*17710*/  ISETP.GE.OR P6, PT, R7.reuse, R237, !P6 ;  /* 0x000000ed0700720c */ /* 0x040fe400077c6670 */
[----:B------:R-:W-:Y:S02]  /*17720*/  ISETP.GE.OR P3, PT, R7, R236, !P3 ;  /* 0x000000ec0700720c */ /* 0x000fe40005f66670 */
[----:B--2---:R-:W-:Y:S02]  /*17730*/  FMNMX.FTZ R18, R11, R132, !PT ;  /* 0x000000840b127209 */ /* 0x004fe40007810000 */
[----:B-1----:R-:W-:Y:S01]  /*17740*/  IADD3 R9, R228, -R2, RZ ;  /* 0x80000002e4097210 */ /* 0x002fe20007ffe0ff */
[----:B---3--:R-:W-:Y:S03]  /*17750*/  FFMA.FTZ R21, R21, -UR16, R177 ;  /* 0x8000001015157c23 */ /* 0x008fe600080100b1 */
[----:B------:R-:W-:Y:S02]  /*17760*/  IABS R8, R9 ;  /* 0x0000000900087213 */ /* 0x000fe40000000000 */
[----:B------:R-:W-:Y:S02]  /*17770*/  FMNMX.FTZ R9, R12, R18, !PT ;  /* 0x000000120c097209 */ /* 0x000fe40007810000 */
[----:B------:R1:W2:Y:S01]  /*17780*/  I2F R23, R8 ;  /* 0x0000000800177306 */ /* 0x0002a20000201400 */
[----:B------:R-:W-:Y:S02]  /*17790*/  FMNMX.FTZ R18, R14, R19, !PT ;  /* 0x000000130e127209 */ /* 0x000fe40007810000 */
[----:B------:R-:W-:Y:S02]  /*177a0*/  FMNMX.FTZ R9, R15, R9, !PT ;  /* 0x000000090f097209 */ /* 0x000fe40007810000 */
[----:B------:R-:W-:Y:S02]  /*177b0*/  FMNMX.FTZ R18, R13, R18, !PT ;  /* 0x000000120d127209 */ /* 0x000fe40007810000 */
[----:B------:R-:W-:Y:S04]  /*177c0*/  MOV R19, R20 ;  /* 0x0000001400137202 */ /* 0x000fe80000000f00 */
[----:B------:R-:W3:Y:S01]  /*177d0*/  I2F R26, R19 ;  /* 0x00000013001a7306 */ /* 0x000ee20000201400 */
[----:B-1----:R-:W-:Y:S01]  /*177e0*/  FMNMX.FTZ R8, R17, R9, !PT ;  /* 0x0000000911087209 */ /* 0x002fe20007810000 */
[----:B--2---:R-:W-:Y:S01]  /*177f0*/  FFMA.FTZ R23, R23, -UR16, R176 ;  /* 0x8000001017177c23 */ /* 0x004fe200080100b0 */
[----:B------:R-:W-:Y:S02]  /*17800*/  FMNMX.FTZ R9, R189, R18, !PT ;  /* 0x00000012bd097209 */ /* 0x000fe40007810000 */
[----:B------:R-:W-:Y:S02]  /*17810*/  IADD3 R18, R235, -R7, RZ ;  /* 0x80000007eb127210 */ /* 0x000fe40007ffe0ff */
[----:B------:R-:W-:Y:S02]  /*17820*/  FMNMX.FTZ R7, R191, R8, !PT ;  /* 0x00000008bf077209 */ /* 0x000fe40007810000 */
[----:B------:R-:W-:Y:S02]  /*17830*/  IABS R18, R18 ;  /* 0x0000001200127213 */ /* 0x000fe40000000000 */
[----:B------:R-:W-:Y:S02]  /*17840*/  FMNMX.FTZ R8, R190, R9, !PT ;  /* 0x00000009be087209 */ /* 0x000fe40007810000 */
[----:B------:R1:W2:Y:S01]  /*17850*/  I2F R30, R18 ;  /* 0x00000012001e7306 */ /* 0x0002a20000201400 */
[----:B------:R-:W-:Y:S02]  /*17860*/  FSEL R9, R33, -INF , !P1 ;  /* 0xff80000021097808 */ /* 0x000fe40004800000 */
[----:B------:R-:W-:Y:S02]  /*17870*/  ISETP.GE.AND P1, PT, R6, R232, PT ;  /* 0x000000e80600720c */ /* 0x000fe40003f26270 */
[----:B------:R-:W-:Y:S02]  /*17880*/  FMNMX.FTZ R136, R194, R8, !PT ;  /* 0x00000008c2887209 */ /* 0x000fe40007810000 */
[----:B------:R-:W-:Y:S02]  /*17890*/  FSEL R8, R34, -INF , !P6 ;  /* 0xff80000022087808 */ /* 0x000fe40007000000 */
[----:B------:R-:W-:Y:S02]  /*178a0*/  ISETP.GE.AND P6, PT, R6, R231, PT ;  /* 0x000000e70600720c */ /* 0x000fe40003fc6270 */
[----:B------:R-:W-:Y:S02]  /*178b0*/  FMNMX.FTZ R7, R192, R7, !PT ;  /* 0x00000007c0077209 */ /* 0x000fe40007810000 */
[C---:B------:R-:W-:Y:S02]  /*178c0*/  ISETP.GE.OR P1, PT, R6.reuse, R237, !P1 ;  /* 0x000000ed0600720c */ /* 0x040fe40004f26670 */
[----:B------:R-:W-:Y:S01]  /*178d0*/  ISETP.GE.OR P6, PT, R6, R236, !P6 ;  /* 0x000000ec0600720c */ /* 0x000fe200077c6670 */
[----:B------:R-:W-:Y:S01]  /*178e0*/  IMAD.IADD R6, R235, 0x1, -R6 ;  /* 0x00000001eb067824 */ /* 0x000fe200078e0a06 */
[----:B------:R-:W-:Y:S02]  /*178f0*/  FMNMX.FTZ R7, R195, R7, !PT ;  /* 0x00000007c3077209 */ /* 0x000fe40007810000 */
[----:B------:R-:W-:Y:S02]  /*17900*/  FMNMX.FTZ R136, R193, R136, !PT ;  /* 0x00000088c1887209 */ /* 0x000fe40007810000 */
[----:B------:R-:W-:Y:S01]  /*17910*/  FMNMX.FTZ R135, R209, R7, !PT ;  /* 0x00000007d1877209 */ /* 0x000fe20007810000 */
[----:B------:R-:W-:Y:S01]  /*17920*/  FFMA.FTZ R7, R25, -UR16, R179 ;  /* 0x8000001019077c23 */ /* 0x000fe200080100b3 */
[----:B------:R-:W-:Y:S01]  /*17930*/  IABS R25, R6 ;  /* 0x0000000600197213 */ /* 0x000fe20000000000 */
[----:B-1----:R-:W-:Y:S01]  /*17940*/  FFMA.FTZ R18, R22, -UR16, R178 ;  /* 0x8000001016127c23 */ /* 0x002fe200080100b2 */
[----:B------:R-:W-:Y:S01]  /*17950*/  IADD3 R6, R235, -R5, RZ ;  /* 0x80000005eb067210 */ /* 0x000fe20007ffe0ff */
[----:B------:R-:W-:Y:S01]  /*17960*/  FFMA.FTZ R22, R28, -UR16, R199 ;  /* 0x800000101c167c23 */ /* 0x000fe200080100c7 */
[----:B------:R3:W1:Y:S01]  /*17970*/  I2F R29, R25 ;  /* 0x00000019001d7306 */ /* 0x0006620000201400 */
[----:B------:R-:W4:Y:S01]  /*17980*/  SHFL.BFLY PT, R19, R136, 0x2, 0x1f ;  /* 0x0c401f0088137f89 */ /* 0x000f2200000e0000 */
[----:B------:R-:W-:Y:S02]  /*17990*/  IABS R6, R6 ;  /* 0x0000000600067213 */ /* 0x000fe40000000000 */
[----:B------:R-:W-:Y:S02]  /*179a0*/  FSEL R203, R7, -INF , !P1 ;  /* 0xff80000007cb7808 */ /* 0x000fe40004800000 */
[----:B------:R-:W-:Y:S02]  /*179b0*/  IADD3 R7, R235, -R4, RZ ;  /* 0x80000004eb077210 */ /* 0x000fe40007ffe0ff */
[CC--:B------:R-:W-:Y:S01]  /*179c0*/  ISETP.GE.AND P1, PT, R5.reuse, R232.reuse, PT ;  /* 0x000000e80500720c */ /* 0x0c0fe20003f26270 */
[----:B------:R-:W5:Y:S01]  /*179d0*/  SHFL.BFLY PT, R20, R135, 0x2, 0x1f ;  /* 0x0c401f0087147f89 */ /* 0x000f6200000e0000 */
[----:B------:R1:W1:Y:S01]  /*179e0*/  I2F R28, R6 ;  /* 0x00000006001c7306 */ /* 0x0002620000201400 */
[----:B------:R-:W-:Y:S02]  /*179f0*/  IABS R7, R7 ;  /* 0x0000000700077213 */ /* 0x000fe40000000000 */
[-C--:B------:R-:W-:Y:S04]  /*17a00*/  ISETP.GE.OR P1, PT, R5, R237.reuse, !P1 ;  /* 0x000000ed0500720c */ /* 0x080fe80004f26670 */
[----:B------:R-:W-:Y:S02]  /*17a10*/  FSEL R202, R18, -INF , !P1 ;  /* 0xff80000012ca7808 */ /* 0x000fe40004800000 */
[C---:B------:R-:W-:Y:S02]  /*17a20*/  ISETP.GE.AND P1, PT, R4.reuse, R232, PT ;  /* 0x000000e80400720c */ /* 0x040fe40003f26270 */
[----:B------:R-:W-:Y:S02]  /*17a30*/  IADD3 R18, R235, -R2, RZ ;  /* 0x80000002eb127210 */ /* 0x000fe40007ffe0ff */
[----:B------:R-:W-:Y:S01]  /*17a40*/  ISETP.GE.OR P1, PT, R4, R237, !P1 ;  /* 0x000000ed0400720c */ /* 0x000fe20004f26670 */
[----:B---3--:R-:W-:Y:S01]  /*17a50*/  FFMA.FTZ R25, R26, -UR16, R198 ;  /* 0x800000101a197c23 */ /* 0x008fe200080100c6 */
[----:B----4-:R-:W-:Y:S02]  /*17a60*/  FMNMX.FTZ R136, R136, R19, !PT ;  /* 0x0000001388887209 */ /* 0x010fe40007810000 */
[----:B------:R-:W-:Y:S02]  /*17a70*/  IABS R19, R18 ;  /* 0x0000001200137213 */ /* 0x000fe40000000000 */
[----:B------:R-:W-:Y:S02]  /*17a80*/  FSEL R207, R21, -INF , !P1 ;  /* 0xff80000015cf7808 */ /* 0x000fe40004800000 */
[----:B------:R-:W-:Y:S02]  /*17a90*/  ISETP.GE.AND P1, PT, R2, R232, PT ;  /* 0x000000e80200720c */ /* 0x000fe40003f26270 */
[----:B-----5:R-:W-:Y:S02]  /*17aa0*/  FMNMX.FTZ R135, R135, R20, !PT ;  /* 0x0000001487877209 */ /* 0x020fe40007810000 */
[----:B-1----:R-:W-:Y:S01]  /*17ab0*/  MOV R6, R7 ;  /* 0x0000000700067202 */ /* 0x002fe20000000f00 */
[----:B------:R-:W1:Y:S01]  /*17ac0*/  SHFL.BFLY PT, R20, R136, 0x1, 0x1f ;  /* 0x0c201f0088147f89 */ /* 0x000e6200000e0000 */
[----:B------:R-:W-:Y:S02]  /*17ad0*/  FMNMX.FTZ R7, R24, R138, !PT ;  /* 0x0000008a18077209 */ /* 0x000fe40007810000 */
[----:B------:R3:W4:Y:S01]  /*17ae0*/  I2F R26, R6 ;  /* 0x00000006001a7306 */ /* 0x0007220000201400 */
[----:B------:R-:W-:Y:S04]  /*17af0*/  ISETP.GE.OR P1, PT, R2, R237, !P1 ;  /* 0x000000ed0200720c */ /* 0x000fe80004f26670 */
[----:B------:R-:W-:Y:S02]  /*17b00*/  FSEL R206, R23, -INF , !P1 ;  /* 0xff80000017ce7808 */ /* 0x000fe40004800000 */
[C---:B------:R-:W-:Y:S04]  /*17b10*/  ISETP.GE.AND P1, PT, R4.reuse, R231, PT ;  /* 0x000000e70400720c */ /* 0x040fe80003f26270 */
[----:B------:R-:W-:Y:S01]  /*17b20*/  ISETP.GE.OR P1, PT, R4, R236, !P1 ;  /* 0x000000ec0400720c */ /* 0x000fe20004f26670 */
[----:B--2---:R-:W-:Y:S05]  /*17b30*/  FFMA.FTZ R4, R30, -UR16, R200 ;  /* 0x800000101e047c23 */ /* 0x004fea00080100c8 */
[----:B------:R-:W-:Y:S02]  /*17b40*/  FSEL R4, R4, -INF , !P3 ;  /* 0xff80000004047808 */ /* 0x000fe40005800000 */
[----:B-1----:R-:W-:Y:S02]  /*17b50*/  FMNMX.FTZ R136, R136, R20, !PT ;  /* 0x0000001488887209 */ /* 0x002fe40007810000 */
[----:B---3--:R-:W-:Y:S03]  /*17b60*/  FMNMX.FTZ R6, R16, R7, !PT ;  /* 0x0000000710067209 */ /* 0x008fe60007810000 */
[C---:B------:R-:W-:Y:S01]  /*17b70*/  FMUL.FTZ R141, R136.reuse, c[0x0][0x23c] ;  /* 0x00008f00888d7a20 */ /* 0x040fe20000410000 */
[----:B------:R-:W-:Y:S02]  /*17b80*/  FSETP.NEU.FTZ.AND P3, PT, R136, -INF , PT ;  /* 0xff8000008800780b */ /* 0x000fe40003f7d000 */
[----:B------:R-:W-:Y:S02]  /*17b90*/  FMNMX.FTZ R18, R9, R6, !PT ;  /* 0x0000000609127209 */ /* 0x000fe40007810000 */
[----:B------:R-:W-:Y:S01]  /*17ba0*/  MOV R6, R19 ;  /* 0x0000001300067202 */ /* 0x000fe20000000f00 */
[----:B------:R-:W-:Y:S01]  /*17bb0*/  FFMA.FTZ R19, R29, -UR16, R196 ;  /* 0x800000101d137c23 */ /* 0x000fe200080100c4 */
[----:B------:R-:W-:Y:S02]  /*17bc0*/  FSEL R141, R141, RZ, P3 ;  /* 0x000000ff8d8d7208 */ /* 0x000fe40001800000 */
[----:B------:R1:W2:Y:S01]  /*17bd0*/  I2F R21, R6 ;  /* 0x0000000600157306 */ /* 0x0002a20000201400 */
[----:B------:R-:W-:Y:S02]  /*17be0*/  FSEL R7, R22, -INF , !P2 ;  /* 0xff80000016077808 */ /* 0x000fe40005000000 */
[--C-:B------:R-:W-:Y:S01]  /*17bf0*/  FFMA.FTZ R0, R0, c[0x0][0x23c], -R141.reuse ;  /* 0x00008f0000007a23 */ /* 0x100fe2000001088d */
[----:B------:R-:W-:Y:S01]  /*17c00*/  FMNMX.FTZ R18, R8, R18, !PT ;  /* 0x0000001208127209 */ /* 0x000fe20007810000 */
[----:B------:R-:W3:Y:S01]  /*17c10*/  SHFL.BFLY PT, R22, R135, 0x1, 0x1f ;  /* 0x0c201f0087167f89 */ /* 0x000ee200000e0000 */
[-C--:B------:R-:W-:Y:S01]  /*17c20*/  ISETP.GE.AND P2, PT, R5, R231.reuse, PT ;  /* 0x000000e70500720c */ /* 0x080fe20003f46270 */
[----:B------:R-:W-:Y:S01]  /*17c30*/  FFMA.FTZ R10, R10, c[0x0][0x23c], -R141 ;  /* 0x00008f000a0a7a23 */ /* 0x000fe2000001088d */
[----:B------:R-:W-:Y:S01]  /*17c40*/  FMNMX.FTZ R134, R203, R18, !PT ;  /* 0x00000012cb867209 */ /* 0x000fe20007810000 */
[----:B------:R-:W-:Y:S01]  /*17c50*/  FFMA.FTZ R18, R28, -UR16, R197 ;  /* 0x800000101c127c23 */ /* 0x000fe200080100c5 */
[----:B------:R5:W-:Y:S01]  /*17c60*/  MUFU.EX2 R201, R0 ;  /* 0x0000000000c97308 */ /* 0x000be20000000800 */
[----:B------:R-:W-:Y:S01]  /*17c70*/  FSEL R204, R19, -INF , !P6 ;  /* 0xff80000013cc7808 */ /* 0x000fe20007000000 */
[--C-:B------:R-:W-:Y:S01]  /*17c80*/  FFMA.FTZ R14, R14, c[0x0][0x23c], -R141.reuse ;  /* 0x00008f000e0e7a23 */ /* 0x100fe2000001088d */
[----:B------:R-:W-:Y:S01]  /*17c90*/  ISETP.GE.OR P2, PT, R5, R236, !P2 ;  /* 0x000000ec0500720c */ /* 0x000fe20005746670 */
[----:B----4-:R-:W-:Y:S01]  /*17ca0*/  FFMA.FTZ R5, R26, -UR16, R188 ;  /* 0x800000101a057c23 */ /* 0x010fe200080100bc */
[----:B------:R-:W-:Y:S01]  /*17cb0*/  FMNMX.FTZ R134, R202, R134, !PT ;  /* 0x00000086ca867209 */ /* 0x000fe20007810000 */
[----:B------:R-:W-:Y:S01]  /*17cc0*/  FFMA.FTZ R13, R13, c[0x0][0x23c], -R141 ;  /* 0x00008f000d0d7a23 */ /* 0x000fe2000001088d */
[----:B------:R-:W-:Y:S02]  /*17cd0*/  FSEL R205, R18, -INF , !P2 ;  /* 0xff80000012cd7808 */ /* 0x000fe40005000000 */
[----:B------:R-:W-:Y:S01]  /*17ce0*/  FSEL R208, R5, -INF , !P1 ;  /* 0xff80000005d07808 */ /* 0x000fe20004800000 */
[----:B------:R-:W-:Y:S01]  /*17cf0*/  MUFU.EX2 R252, R10 ;  /* 0x0000000a00fc7308 */ /* 0x000fe20000000800 */
[----:B------:R-:W-:Y:S02]  /*17d00*/  FMNMX.FTZ R134, R207, R134, !PT ;  /* 0x00000086cf867209 */ /* 0x000fe40007810000 */
[----:B-1----:R-:W-:Y:S01]  /*17d10*/  FSEL R6, R25, -INF , !P0 ;  /* 0xff80000019067808 */ /* 0x002fe20004000000 */
[----:B--2---:R-:W-:Y:S01]  /*17d20*/  FFMA.FTZ R140, R21, -UR16, R140 ;  /* 0x80000010158c7c23 */ /* 0x004fe2000801008c */
[----:B------:R-:W-:Y:S02]  /*17d30*/  ISETP.GE.AND P0, PT, R2, R231, PT ;  /* 0x000000e70200720c */ /* 0x000fe40003f06270 */
[----:B------:R-:W-:Y:S02]  /*17d40*/  FMNMX.FTZ R134, R206, R134, !PT ;  /* 0x00000086ce867209 */ /* 0x000fe40007810000 */
[----:B------:R-:W-:Y:S01]  /*17d50*/  ISETP.GE.OR P0, PT, R2, R236, !P0 ;  /* 0x000000ec0200720c */ /* 0x000fe20004706670 */
[----:B------:R-:W-:Y:S01]  /*17d60*/  MUFU.EX2 R250, R14 ;  /* 0x0000000e00fa7308 */ /* 0x000fe20000000800 */
[----:B------:R-:W-:Y:S01]  /*17d70*/  FMNMX.FTZ R2, R27, R139, !PT ;  /* 0x0000008b1b027209 */ /* 0x000fe20007810000 */
[----:B------:R-:W1:Y:S01]  /*17d80*/  SHFL.BFLY PT, R20, R134, 0x2, 0x1f ;  /* 0x0c401f0086147f89 */ /* 0x000e6200000e0000 */
[----:B------:R-:W-:Y:S02]  /*17d90*/  FSEL R140, R140, -INF , !P0 ;  /* 0xff8000008c8c7808 */ /* 0x000fe40004000000 */
[----:B------:R-:W-:Y:S02]  /*17da0*/  FMNMX.FTZ R2, R7, R2, !PT ;  /* 0x0000000207027209 */ /* 0x000fe40007810000 */
[----:B---3--:R-:W-:Y:S02]  /*17db0*/  FMNMX.FTZ R135, R135, R22, !PT ;  /* 0x0000001687877209 */ /* 0x008fe40007810000 */
[----:B------:R-:W-:Y:S01]  /*17dc0*/  FMNMX.FTZ R2, R6, R2, !PT ;  /* 0x0000000206027209 */ /* 0x000fe20007810000 */
[----:B------:R-:W2:Y:S01]  /*17dd0*/  MUFU.EX2 R251, R13 ;  /* 0x0000000d00fb7308 */ /* 0x000ea20000000800 */
[C---:B------:R-:W-:Y:S01]  /*17de0*/  FSETP.NEU.FTZ.AND P2, PT, R135.reuse, -INF , PT ;  /* 0xff8000008700780b */ /* 0x040fe20003f5d000 */
[----:B------:R-:W-:Y:S01]  /*17df0*/  FMUL.FTZ R142, R135, c[0x0][0x23c] ;  /* 0x00008f00878e7a20 */ /* 0x000fe20000410000 */
[----:B------:R-:W-:Y:S04]  /*17e00*/  FMNMX.FTZ R2, R4, R2, !PT ;  /* 0x0000000204027209 */ /* 0x000fe80007810000 */
[----:B------:R-:W-:Y:S02]  /*17e10*/  FMNMX.FTZ R2, R204, R2, !PT ;  /* 0x00000002cc027209 */ /* 0x000fe40007810000 */
[----:B------:R-:W-:Y:S02]  /*17e20*/  FSEL R142, R142, RZ, P2 ;  /* 0x000000ff8e8e7208 */ /* 0x000fe40001000000 */
[----:B-----5:R-:W-:Y:S03]  /*17e30*/  FMNMX.FTZ R0, R205, R2, !PT ;  /* 0x00000002cd007209 */ /* 0x020fe60007810000 */
[--C-:B------:R-:W-:Y:S01]  /*17e40*/  FFMA.FTZ R11, R11, c[0x0][0x23c], -R142.reuse ;  /* 0x00008f000b0b7a23 */ /* 0x100fe2000001088e */
[----:B------:R-:W-:Y:S01]  /*17e50*/  FMNMX.FTZ R0, R208, R0, !PT ;  /* 0x00000000d0007209 */ /* 0x000fe20007810000 */
[--C-:B------:R-:W-:Y:S01]  /*17e60*/  FFMA.FTZ R12, R12, c[0x0][0x23c], -R142.reuse ;  /* 0x00008f000c0c7a23 */ /* 0x100fe2000001088e */
[----:B-1----:R-:W-:Y:S01]  /*17e70*/  FMNMX.FTZ R134, R134, R20, !PT ;  /* 0x0000001486867209 */ /* 0x002fe20007810000 */
[--C-:B------:R-:W-:Y:S01]  /*17e80*/  FFMA.FTZ R15, R15, c[0x0][0x23c], -R142.reuse ;  /* 0x00008f000f0f7a23 */ /* 0x100fe2000001088e */
[----:B------:R-:W-:Y:S01]  /*17e90*/  FMNMX.FTZ R0, R140, R0, !PT ;  /* 0x000000008c007209 */ /* 0x000fe20007810000 */
[----:B------:R-:W-:Y:S01]  /*17ea0*/  LDSM.16.MT88.4 R20, [R213+0xa000] ;  /* 0x00a00000d514783b */ /* 0x000fe20000004200 */
[----:B------:R-:W-:Y:S01]  /*17eb0*/  FFMA.FTZ R17, R17, c[0x0][0x23c], -R142 ;  /* 0x00008f0011117a23 */ /* 0x000fe2000001088e */
[----:B------:R-:W-:Y:S01]  /*17ec0*/  MUFU.EX2 R248, R11 ;  /* 0x0000000b00f87308 */ /* 0x000fe20000000800 */
[----:B--2---:R-:W-:Y:S05]  /*17ed0*/  F2FP.PACK_AB R178, R251, R250 ;  /* 0x000000fafbb2723e */ /* 0x004fea00000000ff */
[----:B------:R-:W1:Y:S04]  /*17ee0*/  SHFL.BFLY PT, R2, R0, 0x2, 0x1f ;  /* 0x0c401f0000027f89 */ /* 0x000e6800000e0000 */
[----:B------:R-:W-:Y:S04]  /*17ef0*/  MUFU.EX2 R247, R17 ;  /* 0x0000001100f77308 */ /* 0x000fe80000000800 */
[----:B------:R-:W2:Y:S06]  /*17f00*/  SHFL.BFLY PT, R5, R134, 0x1, 0x1f ;  /* 0x0c201f0086057f89 */ /* 0x000eac00000e0000 */
[----:B------:R-:W3:Y:S01]  /*17f10*/  MUFU.EX2 R249, R12 ;  /* 0x0000000c00f97308 */ /* 0x000ee20000000800 */
[----:B-1----:R-:W-:Y:S09]  /*17f20*/  FMNMX.FTZ R0, R0, R2, !PT ;  /* 0x0000000200007209 */ /* 0x002ff20007810000 */
[----:B------:R-:W1:Y:S01]  /*17f30*/  MUFU.EX2 R246, R15 ;  /* 0x0000000f00f67308 */ /* 0x000e620000000800 */
[----:B------:R-:W4:Y:S01]  /*17f40*/  SHFL.BFLY PT, R2, R0, 0x1, 0x1f ;  /* 0x0c201f0000027f89 */ /* 0x000f2200000e0000 */
[----:B--2---:R-:W-:Y:S04]  /*17f50*/  FMNMX.FTZ R134, R134, R5, !PT ;  /* 0x0000000586867209 */ /* 0x004fe80007810000 */
[C---:B------:R-:W-:Y:S01]  /*17f60*/  FSETP.NEU.FTZ.AND P1, PT, R134.reuse, -INF , PT ;  /* 0xff8000008600780b */ /* 0x040fe20003f3d000 */
[----:B------:R-:W-:Y:S01]  /*17f70*/  FMUL.FTZ R143, R134, c[0x0][0x23c] ;  /* 0x00008f00868f7a20 */ /* 0x000fe20000410000 */
[----:B---3--:R-:W-:Y:S04]  /*17f80*/  F2FP.PACK_AB R177, R249, R248 ;  /* 0x000000f8f9b1723e */ /* 0x008fe800000000ff */
[----:B------:R-:W-:Y:S05]  /*17f90*/  FSEL R143, R143, RZ, P1 ;  /* 0x000000ff8f8f7208 */ /* 0x000fea0000800000 */
[--C-:B------:R-:W-:Y:S02]  /*17fa0*/  FFMA.FTZ R5, R24, c[0x0][0x23c], -R143.reuse ;  /* 0x00008f0018057a23 */ /* 0x100fe4000001088f */
[--C-:B------:R-:W-:Y:S01]  /*17fb0*/  FFMA.FTZ R16, R16, c[0x0][0x23c], -R143.reuse ;  /* 0x00008f0010107a23 */ /* 0x100fe2000001088f */
[----:B-1----:R-:W-:Y:S01]  /*17fc0*/  F2FP.PACK_AB R179, R247, R246 ;  /* 0x000000f6f7b3723e */ /* 0x002fe200000000ff */
[----:B------:R-:W-:Y:S01]  /*17fd0*/  MUFU.EX2 R242, R5 ;  /* 0x0000000500f27308 */ /* 0x000fe20000000800 */
[--C-:B------:R-:W-:Y:S01]  /*17fe0*/  FFMA.FTZ R9, R9, c[0x0][0x23c], -R143.reuse ;  /* 0x00008f0009097a23 */ /* 0x100fe2000001088f */
[----:B----4-:R-:W-:Y:S01]  /*17ff0*/  FMNMX.FTZ R137, R0, R2, !PT ;  /* 0x0000000200897209 */ /* 0x010fe20007810000 */
[----:B------:R-:W-:Y:S01]  /*18000*/  FFMA.FTZ R8, R8, c[0x0][0x23c], -R143 ;  /* 0x00008f0008087a23 */ /* 0x000fe2000001088f */
[----:B------:R-:W-:Y:S02]  /*18010*/  FSEL R2, R135, RZ, P2 ;  /* 0x000000ff87027208 */ /* 0x000fe40001000000 */
[C---:B------:R-:W-:Y:S01]  /*18020*/  FSETP.NEU.FTZ.AND P0, PT, R137.reuse, -INF , PT ;  /* 0xff8000008900780b */ /* 0x040fe20003f1d000 */
[----:B------:R-:W-:Y:S03]  /*18030*/  FMUL.FTZ R188, R137, c[0x0][0x23c] ;  /* 0x00008f0089bc7a20 */ /* 0x000fe60000410000 */
[----:B------:R-:W1:Y:S02]  /*18040*/  MUFU.EX2 R244, R16 ;  /* 0x0000001000f47308 */ /* 0x000e640000000800 */
[----:B------:R-:W-:Y:S05]  /*18050*/  FSEL R188, R188, RZ, P0 ;  /* 0x000000ffbcbc7208 */ /* 0x000fea0000000000 */
[--C-:B------:R-:W-:Y:S02]  /*18060*/  FFMA.FTZ R0, R27, c[0x0][0x23c], -R188.reuse ;  /* 0x00008f001b007a23 */ /* 0x100fe400000108bc */
[--C-:B------:R-:W-:Y:S01]  /*18070*/  FFMA.FTZ R7, R7, c[0x0][0x23c], -R188.reuse ;  /* 0x00008f0007077a23 */ /* 0x100fe200000108bc */
[----:B------:R-:W-:Y:S01]  /*18080*/  MUFU.EX2 R243, R9 ;  /* 0x0000000900f37308 */ /* 0x000fe20000000800 */
[--C-:B------:R-:W-:Y:S02]  /*18090*/  FFMA.FTZ R6, R6, c[0x0][0x23c], -R188.reuse ;  /* 0x00008f0006067a23 */ /* 0x100fe400000108bc */
[----:B------:R-:W-:Y:S07]  /*180a0*/  FFMA.FTZ R4, R4, c[0x0][0x23c], -R188 ;  /* 0x00008f0004047a23 */ /* 0x000fee00000108bc */
[----:B------:R2:W-:Y:S01]  /*180b0*/  MUFU.EX2 R210, R0 ;  /* 0x0000000000d27308 */ /* 0x0005e20000000800 */
[----:B-1----:R-:W-:Y:S09]  /*180c0*/  F2FP.PACK_AB R180, R244, R242 ;  /* 0x000000f2f4b4723e */ /* 0x002ff200000000ff */
[----:B------:R-:W1:Y:S10]  /*180d0*/  MUFU.EX2 R211, R7 ;  /* 0x0000000700d37308 */ /* 0x000e740000000800 */
[----:B------:R-:W-:Y:S01]  /*180e0*/  MUFU.EX2 R240, R6 ;  /* 0x0000000600f07308 */ /* 0x000fe20000000800 */
[----:B--2---:R-:W-:Y:S05]  /*180f0*/  FSEL R0, R136, RZ, P3 ;  /* 0x000000ff88007208 */ /* 0x004fea0001800000 */
[----:B------:R-:W-:Y:S04]  /*18100*/  FADD.FTZ R0, -R0, R3 ;  /* 0x0000000300007221 */ /* 0x000fe80000010100 */
[----:B------:R-:W2:Y:S01]  /*18110*/  MUFU.EX2 R241, R4 ;  /* 0x0000000400f17308 */ /* 0x000ea20000000800 */
[----:B------:R-:W-:Y:S01]  /*18120*/  FMUL.FTZ R0, R0, c[0x0][0x23c] ;  /* 0x00008f0000007a20 */ /* 0x000fe20000410000 */
[----:B-1----:R-:W-:Y:S08]  /*18130*/  F2FP.PACK_AB R181, R211, R210 ;  /* 0x000000d2d3b5723e */ /* 0x002ff000000000ff */
[----:B------:R1:W3:Y:S10]  /*18140*/  MUFU.EX2 R133, R0 ;  /* 0x0000000000857308 */ /* 0x0002f40000000800 */
[----:B------:R-:W4:Y:S01]  /*18150*/  MUFU.EX2 R245, R8 ;  /* 0x0000000800f57308 */ /* 0x000f220000000800 */
[----:B--2---:R-:W-:Y:S01]  /*18160*/  F2FP.PACK_AB R183, R241, R240 ;  /* 0x000000f0f1b7723e */ /* 0x004fe200000000ff */
[----:B-1----:R-:W-:Y:S01]  /*18170*/  FADD.FTZ R0, -R2, R132 ;  /* 0x0000008402007221 */ /* 0x002fe20000010100 */
[----:B------:R-:W-:Y:S01]  /*18180*/  FSEL R2, R134, RZ, P1 ;  /* 0x000000ff86027208 */ /* 0x000fe20000800000 */
[C---:B---3--:R-:W-:Y:S02]  /*18190*/  FMUL.FTZ R4, R133.reuse, R144 ;  /* 0x0000009085047220 */ /* 0x048fe40000410000 */
[----:B------:R-:W-:Y:S02]  /*181a0*/  FMUL.FTZ R0, R0, c[0x0][0x23c] ;  /* 0x00008f0000007a20 */ /* 0x000fe40000410000 */
[C---:B------:R-:W-:Y:S02]  /*181b0*/  FMUL.FTZ R5, R133.reuse, R145 ;  /* 0x0000009185057220 */ /* 0x040fe40000410000 */
[----:B------:R1:W2:Y:S01]  /*181c0*/  MUFU.EX2 R132, R0 ;  /* 0x0000000000847308 */ /* 0x0002a20000000800 */
[----:B------:R-:W-:Y:S01]  /*181d0*/  FMUL.FTZ R16, R133, R156 ;  /* 0x0000009c85107220 */ /* 0x000fe20000410000 */
[----:B----4-:R-:W-:Y:S01]  /*181e0*/  F2FP.PACK_AB R182, R245, R243 ;  /* 0x000000f3f5b6723e */ /* 0x010fe200000000ff */
        /* <DEDUP_REMOVED lines=13> */
[----:B------:R-:W-:Y:S01]  /*182c0*/  IMAD.MOV.U32 R138, RZ, RZ, R201 ;  /* 0x000000ffff8a7224 */ /* 0x000fe200078e00c9 */
[----:B------:R-:W-:Y:S01]  /*182d0*/  PLOP3.LUT P0, PT, PT, PT, UP0, 0x80, 0x0 ;  /* 0x000000000000781c */ /* 0x000fe20003f0f008 */
[----:B------:R-:W-:Y:S02]  /*182e0*/  FMUL.FTZ R0, R0, c[0x0][0x23c] ;  /* 0x00008f0000007a20 */ /* 0x000fe40000410000 */
[----:B--2---:R-:W-:Y:S01]  /*182f0*/  FMUL.FTZ R6, R132, R146 ;  /* 0x0000009284067220 */ /* 0x004fe20000410000 */
[----:B------:R-:W-:Y:S01]  /*18300*/  F2FP.PACK_AB R176, R252, R138 ;  /* 0x0000008afcb0723e */ /* 0x000fe200000000ff */
[----:B------:R1:W2:Y:S01]  /*18310*/  MUFU.EX2 R3, R0 ;  /* 0x0000000000037308 */ /* 0x0002a20000000800 */
[C---:B------:R-:W-:Y:S02]  /*18320*/  FMUL.FTZ R7, R132.reuse, R147 ;  /* 0x0000009384077220 */ /* 0x040fe40000410000 */
        /* <DEDUP_REMOVED lines=61> */
[--C-:B-1----:R-:W-:Y:S01]  /*18700*/  FFMA.FTZ R2, R192, c[0x0][0x23c], -R142.reuse ;  /* 0x00008f00c0027a23 */ /* 0x102fe2000001088e */
[C---:B------:R-:W-:Y:S01]  /*18710*/  HMMA.16816.F32 R24, R180.reuse, R184, R24 ;  /* 0x000000b8b418723c */ /* 0x040fe20000001818 */
[----:B------:R-:W-:Y:S02]  /*18720*/  FMUL.FTZ R61, R3, R61 ;  /* 0x0000003d033d7220 */ /* 0x000fe40000410000 */
[----:B------:R1:W4:Y:S01]  /*18730*/  MUFU.EX2 R198, R2 ;  /* 0x0000000200c67308 */ /* 0x0003220000000800 */
[C---:B------:R-:W-:Y:S02]  /*18740*/  FMUL.FTZ R62, R0.reuse, R62 ;  /* 0x0000003e003e7220 */ /* 0x040fe40000410000 */
[----:B------:R-:W-:Y:S02]  /*18750*/  FMUL.FTZ R63, R0, R63 ;  /* 0x0000003f003f7220 */ /* 0x000fe40000410000 */
[-C--:B------:R-:W-:Y:S01]  /*18760*/  HMMA.16816.F32 R28, R180, R186.reuse, R28 ;  /* 0x000000bab41c723c */ /* 0x080fe2000000181c */
[C---:B------:R-:W-:Y:S03]  /*18770*/  FMUL.FTZ R66, R132.reuse, R66 ;  /* 0x0000004284427220 */ /* 0x040fe60000410000 */
[C---:B------:R-:W-:Y:S02]  /*18780*/  FMUL.FTZ R67, R132.reuse, R67 ;  /* 0x0000004384437220 */ /* 0x040fe40000410000 */
[C---:B------:R-:W-:Y:S02]  /*18790*/  FMUL.FTZ R68, R133.reuse, R68 ;  /* 0x0000004485447220 */ /* 0x040fe40000410000 */
[C---:B------:R-:W-:Y:S01]  /*187a0*/  HMMA.16816.F32 R32, R176.reuse, R186, R32 ;  /* 0x000000bab020723c */ /* 0x040fe20000001820 */
[----:B------:R-:W-:Y:S03]  /*187b0*/  LDSM.16.MT88.4 R184, [R215+0xb800] ;  /* 0x00b80000d7b8783b */ /* 0x000fe60000004200 */
[----:B------:R-:W-:Y:S02]  /*187c0*/  FMUL.FTZ R69, R133, R69 ;  /* 0x0000004585457220 */ /* 0x000fe40000410000 */
[C---:B------:R-:W-:Y:S02]  /*187d0*/  FMUL.FTZ R70, R132.reuse, R70 ;  /* 0x0000004684467220 */ /* 0x040fe40000410000 */
[-C--:B---3--:R-:W-:Y:S01]  /*187e0*/  HMMA.16816.F32 R36, R176, R144.reuse, R36 ;  /* 0x00000090b024723c */ /* 0x088fe20000001824 */
[----:B------:R-:W-:Y:S03]  /*187f0*/  FMUL.FTZ R71, R132, R71 ;  /* 0x0000004784477220 */ /* 0x000fe60000410000 */
[--C-:B-1----:R-:W-:Y:S02]  /*18800*/  FFMA.FTZ R2, R194, c[0x0][0x23c], -R141.reuse ;  /* 0x00008f00c2027a23 */ /* 0x102fe4000001088d */
[C---:B------:R-:W-:Y:S02]  /*18810*/  FMUL.FTZ R72, R3.reuse, R72 ;  /* 0x0000004803487220 */ /* 0x040fe40000410000 */
[C---:B------:R-:W-:Y:S01]  /*18820*/  HMMA.16816.F32 R40, R180.reuse, R144, R40 ;  /* 0x00000090b428723c */ /* 0x040fe20000001828 */
[----:B------:R1:W-:Y:S03]  /*18830*/  MUFU.EX2 R197, R2 ;  /* 0x0000000200c57308 */ /* 0x0003e60000000800 */
        /* <DEDUP_REMOVED lines=8> */
[----:B------:R-:W-:Y:S02]  /*188c0*/  FFMA.FTZ R141, R193, c[0x0][0x23c], -R141 ;  /* 0x00008f00c18d7a23 */ /* 0x000fe4000001088d */
[C---:B------:R-:W-:Y:S02]  /*188d0*/  FMUL.FTZ R78, R0.reuse, R78 ;  /* 0x0000004e004e7220 */ /* 0x040fe40000410000 */
[-C--:B--2---:R-:W-:Y:S01]  /*188e0*/  HMMA.16816.F32 R52, R176, R148.reuse, R52 ;  /* 0x00000094b034723c */ /* 0x084fe20000001834 */
[--C-:B-1----:R-:W-:Y:S01]  /*188f0*/  FFMA.FTZ R2, R195, c[0x0][0x23c], -R142.reuse ;  /* 0x00008f00c3027a23 */ /* 0x102fe2000001088e */
[----:B------:R4:W1:Y:S02]  /*18900*/  MUFU.EX2 R196, R141 ;  /* 0x0000008d00c47308 */ /* 0x0008640000000800 */
[----:B------:R-:W-:Y:S02]  /*18910*/  FFMA.FTZ R142, R209, c[0x0][0x23c], -R142 ;  /* 0x00008f00d18e7a23 */ /* 0x000fe4000001088e */
[----:B------:R-:W2:Y:S01]  /*18920*/  LDL.LU R209, [R1+0xc] ;  /* 0x00000c0001d17983 */ /* 0x000ea20000300800 */
[----:B------:R-:W-:Y:S01]  /*18930*/  FMUL.FTZ R79, R0, R79 ;  /* 0x0000004f004f7220 */ /* 0x000fe20000410000 */
[C---:B------:R-:W-:Y:S01]  /*18940*/  HMMA.16816.F32 R56, R180.reuse, R148, R56 ;  /* 0x00000094b438723c */ /* 0x040fe20000001838 */
[C---:B------:R-:W-:Y:S03]  /*18950*/  FMUL.FTZ R80, R133.reuse, R80 ;  /* 0x0000005085507220 */ /* 0x040fe60000410000 */
[----:B------:R5:W-:Y:S01]  /*18960*/  MUFU.EX2 R195, R2 ;  /* 0x0000000200c37308 */ /* 0x000be20000000800 */
[C---:B------:R-:W-:Y:S02]  /*18970*/  FMUL.FTZ R81, R133.reuse, R81 ;  /* 0x0000005185517220 */ /* 0x040fe40000410000 */
[C---:B------:R-:W-:Y:S01]  /*18980*/  FMUL.FTZ R82, R132.reuse, R82 ;  /* 0x0000005284527220 */ /* 0x040fe20000410000 */
[-C--:B------:R-:W-:Y:S01]  /*18990*/  HMMA.16816.F32 R60, R180, R150.reuse, R60 ;  /* 0x00000096b43c723c */ /* 0x080fe2000000183c */
[C---:B------:R-:W-:Y:S03]  /*189a0*/  FMUL.FTZ R83, R132.reuse, R83 ;  /* 0x0000005384537220 */ /* 0x040fe60000410000 */
[C---:B------:R-:W-:Y:S02]  /*189b0*/  FMUL.FTZ R84, R133.reuse, R84 ;  /* 0x0000005485547220 */ /* 0x040fe40000410000 */
[----:B------:R-:W-:Y:S01]  /*189c0*/  FMUL.FTZ R85, R133, R85 ;  /* 0x0000005585557220 */ /* 0x000fe20000410000 */
[----:B------:R1:W1:Y:S01]  /*189d0*/  MUFU.EX2 R194, R142 ;  /* 0x0000008e00c27308 */ /* 0x0002620000000800 */
[C---:B------:R-:W-:Y:S01]  /*189e0*/  HMMA.16816.F32 R64, R176.reuse, R150, R64 ;  /* 0x00000096b040723c */ /* 0x040fe20000001840 */
[----:B------:R-:W1:Y:S03]  /*189f0*/  LDSM.16.MT88.4 R148, [R215+0xb000] ;  /* 0x00b00000d794783b */ /* 0x000e660000004200 */
[----:B------:R-:W-:Y:S01]  /*18a00*/  FMUL.FTZ R86, R132, R86 ;  /* 0x0000005684567220 */ /* 0x000fe20000410000 */
[----:B----4-:R-:W-:Y:S01]  /*18a10*/  F2FP.PACK_AB R141, R198, R199 ;  /* 0x000000c7c68d723e */ /* 0x010fe200000000ff */
[----:B------:R-:W-:Y:S02]  /*18a20*/  FMUL.FTZ R87, R132, R87 ;  /* 0x0000005784577220 */ /* 0x000fe40000410000 */
[----:B------:R-:W-:Y:S01]  /*18a30*/  FMUL.FTZ R88, R3, R88 ;  /* 0x0000005803587220 */ /* 0x000fe20000410000 */
[-C--:B---3--:R-:W-:Y:S03]  /*18a40*/  HMMA.16816.F32 R68, R176, R144.reuse, R68 ;  /* 0x00000090b044723c */ /* 0x088fe60000001844 */
[--C-:B-----5:R-:W-:Y:S02]  /*18a50*/  FFMA.FTZ R2, R203, c[0x0][0x23c], -R143.reuse ;  /* 0x00008f00cb027a23 */ /* 0x120fe4000001088f */
[----:B------:R-:W3:Y:S01]  /*18a60*/  LDL.LU R203, [R1+0x8] ;  /* 0x0000080001cb7983 */ /* 0x000ee20000300800 */
[C---:B------:R-:W-:Y:S01]  /*18a70*/  FMUL.FTZ R89, R3.reuse, R89 ;  /* 0x0000005903597220 */ /* 0x040fe20000410000 */
[----:B------:R4:W-:Y:S01]  /*18a80*/  MUFU.EX2 R193, R2 ;  /* 0x0000000200c17308 */ /* 0x0009e20000000800 */
[C---:B------:R-:W-:Y:S01]  /*18a90*/  HMMA.16816.F32 R72, R180.reuse, R144, R72 ;  /* 0x00000090b448723c */ /* 0x040fe20000001848 */
[C---:B------:R-:W-:Y:S03]  /*18aa0*/  FMUL.FTZ R90, R0.reuse, R90 ;  /* 0x0000005a005a7220 */ /* 0x040fe60000410000 */
[----:B------:R-:W-:Y:S02]  /*18ab0*/  FMUL.FTZ R91, R0, R91 ;  /* 0x0000005b005b7220 */ /* 0x000fe40000410000 */
[C---:B------:R-:W-:Y:S01]  /*18ac0*/  FMUL.FTZ R92, R3.reuse, R92 ;  /* 0x0000005c035c7220 */ /* 0x040fe20000410000 */
[----:B-1----:R-:W-:Y:S01]  /*18ad0*/  F2FP.PACK_AB R142, R196, R197 ;  /* 0x000000c5c48e723e */ /* 0x002fe200000000ff */
[-C--:B------:R-:W-:Y:S01]  /*18ae0*/  HMMA.16816.F32 R76, R180, R146.reuse, R76 ;  /* 0x00000092b44c723c */ /* 0x080fe2000000184c */
[----:B------:R-:W-:Y:S03]  /*18af0*/  FMUL.FTZ R93, R3, R93 ;  /* 0x0000005d035d7220 */ /* 0x000fe60000410000 */
[C---:B------:R-:W-:Y:S02]  /*18b00*/  FMUL.FTZ R94, R0.reuse, R94 ;  /* 0x0000005e005e7220 */ /* 0x040fe40000410000 */
[----:B------:R-:W-:Y:S02]  /*18b10*/  FMUL.FTZ R95, R0, R95 ;  /* 0x0000005f005f7220 */ /* 0x000fe40000410000 */
[C---:B------:R-:W-:Y:S01]  /*18b20*/  HMMA.16816.F32 R80, R176.reuse, R146, R80 ;  /* 0x00000092b050723c */ /* 0x040fe20000001850 */
[----:B------:R-:W1:Y:S03]  /*18b30*/  LDSM.16.MT88.4 R144, [R218+0xb000] ;  /* 0x00b00000da90783b */ /* 0x000e660000004200 */
[C---:B------:R-:W-:Y:S02]  /*18b40*/  FMUL.FTZ R96, R133.reuse, R96 ;  /* 0x0000006085607220 */ /* 0x040fe40000410000 */
[----:B------:R-:W-:Y:S02]  /*18b50*/  FMUL.FTZ R97, R133, R97 ;  /* 0x0000006185617220 */ /* 0x000fe40000410000 */
[-C--:B------:R-:W-:Y:S01]  /*18b60*/  HMMA.16816.F32 R84, R176, R148.reuse, R84 ;  /* 0x00000094b054723c */ /* 0x080fe20000001854 */
[--C-:B----4-:R-:W-:Y:S02]  /*18b70*/  FFMA.FTZ R2, R202, c[0x0][0x23c], -R143.reuse ;  /* 0x00008f00ca027a23 */ /* 0x110fe4000001088f */
[----:B------:R-:W4:Y:S01]  /*18b80*/  LDL.LU R202, [R1+0x4] ;  /* 0x0000040001ca7983 */ /* 0x000f220000300800 */
[C---:B------:R-:W-:Y:S01]  /*18b90*/  FMUL.FTZ R98, R132.reuse, R98 ;  /* 0x0000006284627220 */ /* 0x040fe20000410000 */
[----:B------:R5:W1:Y:S01]  /*18ba0*/  MUFU.EX2 R192, R2 ;  /* 0x0000000200c07308 */ /* 0x000a620000000800 */
[----:B------:R-:W-:Y:S02]  /*18bb0*/  FMUL.FTZ R99, R132, R99 ;  /* 0x0000006384637220 */ /* 0x000fe40000410000 */
        /* <DEDUP_REMOVED lines=9> */
[----:B------:R-:W1:Y:S03]  /*18c50*/  LDSM.16.MT88.4 R148, [R217+0xb000] ;  /* 0x00b00000d994783b */ /* 0x000e660000004200 */
[----:B------:R-:W-:Y:S02]  /*18c60*/  FMUL.FTZ R100, R133, R100 ;  /* 0x0000006485647220 */ /* 0x000fe40000410000 */
[--C-:B-----5:R-:W-:Y:S02]  /*18c70*/  FFMA.FTZ R2, R207, c[0x0][0x23c], -R143.reuse ;  /* 0x00008f00cf027a23 */ /* 0x120fe4000001088f */
[----:B------:R-:W-:Y:S01]  /*18c80*/  FMUL.FTZ R101, R133, R101 ;  /* 0x0000006585657220 */ /* 0x000fe20000410000 */
[----:B------:R-:W5:Y:S01]  /*18c90*/  LDL.LU R207, [R1] ;  /* 0x0000000001cf7983 */ /* 0x000f620000300800 */
[----:B------:R1:W-:Y:S02]  /*18ca0*/  MUFU.EX2 R191, R2 ;  /* 0x0000000200bf7308 */ /* 0x0003e40000000800 */
[C---:B------:R-:W-:Y:S02]  /*18cb0*/  FMUL.FTZ R102, R132.reuse, R102 ;  /* 0x0000006684667220 */ /* 0x040fe40000410000 */
[----:B------:R-:W-:Y:S02]  /*18cc0*/  FMUL.FTZ R103, R132, R103 ;  /* 0x0000006784677220 */ /* 0x000fe40000410000 */
        /* <DEDUP_REMOVED lines=9> */
[----:B------:R-:W-:Y:S03]  /*18d60*/  FMUL.FTZ R125, R3, R125 ;  /* 0x0000007d037d7220 */ /* 0x000fe60000410000 */
[----:B------:R-:W-:Y:S02]  /*18d70*/  FMUL.FTZ R126, R0, R126 ;  /* 0x0000007e007e7220 */ /* 0x000fe40000410000 */
[--C-:B------:R-:W-:Y:S02]  /*18d80*/  FFMA.FTZ R2, R204, c[0x0][0x23c], -R188.reuse ;  /* 0x00008f00cc027a23 */ /* 0x100fe400000108bc */
[-C--:B------:R-:W-:Y:S01]  /*18d90*/  HMMA.16816.F32 R108, R180, R146.reuse, R108 ;  /* 0x00000092b46c723c */ /* 0x080fe2000000186c */
[C---:B------:R-:W-:Y:S01]  /*18da0*/  FMUL.FTZ R112, R133.reuse, R112 ;  /* 0x0000007085707220 */ /* 0x040fe20000410000 */
[----:B------:R1:W-:Y:S02]  /*18db0*/  MUFU.EX2 R189, R2 ;  /* 0x0000000200bd7308 */ /* 0x0003e40000000800 */
[C---:B------:R-:W-:Y:S02]  /*18dc0*/  FMUL.FTZ R113, R133.reuse, R113 ;  /* 0x0000007185717220 */ /* 0x040fe40000410000 */
[C---:B------:R-:W-:Y:S02]  /*18dd0*/  FMUL.FTZ R114, R132.reuse, R114 ;  /* 0x0000007284727220 */ /* 0x040fe40000410000 */
[----:B------:R-:W-:Y:S04]  /*18de0*/  FMUL.FTZ R115, R132, R115 ;  /* 0x0000007384737220 */ /* 0x000fe80000410000 */
[----:B------:R-:W-:Y:S02]  /*18df0*/  FMUL.FTZ R127, R0, R127 ;  /* 0x0000007f007f7220 */ /* 0x000fe40000410000 */
[C---:B------:R-:W-:Y:S01]  /*18e00*/  FMUL.FTZ R116, R133.reuse, R116 ;  /* 0x0000007485747220 */ /* 0x040fe20000410000 */
[C---:B------:R-:W-:Y:S01]  /*18e10*/  HMMA.16816.F32 R112, R176.reuse, R146, R112 ;  /* 0x00000092b070723c */ /* 0x040fe20000001870 */
[C---:B------:R-:W-:Y:S02]  /*18e20*/  FMUL.FTZ R117, R133.reuse, R117 ;  /* 0x0000007585757220 */ /* 0x040fe40000410000 */
[C---:B------:R-:W-:Y:S02]  /*18e30*/  FMUL.FTZ R118, R132.reuse, R118 ;  /* 0x0000007684767220 */ /* 0x040fe40000410000 */
[----:B------:R-:W-:Y:S02]  /*18e40*/  FMUL.FTZ R119, R132, R119 ;  /* 0x0000007784777220 */ /* 0x000fe40000410000 */
[----:B------:R-:W-:Y:S01]  /*18e50*/  FFMA.FTZ R143, R206, c[0x0][0x23c], -R143 ;  /* 0x00008f00ce8f7a23 */ /* 0x000fe2000001088f */
[----:B------:R-:W-:Y:S01]  /*18e60*/  MOV R206, R138 ;  /* 0x0000008a00ce7202 */ /* 0x000fe20000000f00 */
[----:B------:R-:W-:Y:S02]  /*18e70*/  FMUL.FTZ R128, R133, R128 ;  /* 0x0000008085807220 */ /* 0x000fe40000410000 */
[----:B------:R1:W1:Y:S01]  /*18e80*/  MUFU.EX2 R190, R143 ;  /* 0x0000008f00be7308 */ /* 0x0002620000000800 */
[-C--:B------:R-:W-:Y:S01]  /*18e90*/  HMMA.16816.F32 R116, R176, R148.reuse, R116 ;  /* 0x00000094b074723c */ /* 0x080fe20000001874 */
[--C-:B-1----:R-:W-:Y:S02]  /*18ea0*/  FFMA.FTZ R2, R205, c[0x0][0x23c], -R188.reuse ;  /* 0x00008f00cd027a23 */ /* 0x102fe400000108bc */
[----:B------:R-:W-:Y:S02]  /*18eb0*/  FMUL.FTZ R129, R133, R129 ;  /* 0x0000008185817220 */ /* 0x000fe40000410000 */
[C---:B------:R-:W-:Y:S02]  /*18ec0*/  FMUL.FTZ R130, R132.reuse, R130 ;  /* 0x0000008284827220 */ /* 0x040fe40000410000 */
[----:B------:R-:W-:Y:S01]  /*18ed0*/  FMUL.FTZ R131, R132, R131 ;  /* 0x0000008384837220 */ /* 0x000fe20000410000 */
[C---:B------:R-:W-:Y:S01]  /*18ee0*/  HMMA.16816.F32 R120, R180.reuse, R148, R120 ;  /* 0x00000094b478723c */ /* 0x040fe20000001878 */
[----:B------:R1:W1:Y:S07]  /*18ef0*/  MUFU.EX2 R139, R2 ;  /* 0x00000002008b7308 */ /* 0x00026e0000000800 */
[-C--:B------:R-:W-:Y:S01]  /*18f00*/  HMMA.16816.F32 R124, R180, R150.reuse, R124 ;  /* 0x00000096b47c723c */ /* 0x080fe2000000187c */
[----:B------:R-:W2:Y:S03]  /*18f10*/  LDSM.16.MT88.4 R180, [R218+0xa800] ;  /* 0x00a80000dab4783b */ /* 0x000ea60000004200 */
[----:B------:R-:W-:Y:S04]  /*18f20*/  F2FP.PACK_AB R143, R194, R195 ;  /* 0x000000c3c28f723e */ /* 0x000fe800000000ff */
[----:B------:R-:W-:Y:S07]  /*18f30*/  HMMA.16816.F32 R128, R176, R150, R128 ;  /* 0x00000096b080723c */ /* 0x000fee0000001880 */
[----:B------:R-:W-:Y:S01]  /*18f40*/  F2FP.PACK_AB R176, R192, R193 ;  /* 0x000000c1c0b0723e */ /* 0x000fe200000000ff */
[--C-:B-1----:R-:W-:Y:S04]  /*18f50*/  FFMA.FTZ R2, R208, c[0x0][0x23c], -R188.reuse ;  /* 0x00008f00d0027a23 */ /* 0x102fe800000108bc */
[----:B------:R-:W-:Y:S01]  /*18f60*/  FFMA.FTZ R188, R140, c[0x0][0x23c], -R188 ;  /* 0x00008f008cbc7a23 */ /* 0x000fe200000108bc */
[----:B------:R-:W-:Y:S01]  /*18f70*/  MUFU.EX2 R138, R2 ;  /* 0x00000002008a7308 */ /* 0x000fe20000000800 */
[----:B------:R-:W-:Y:S02]  /*18f80*/  F2FP.PACK_AB R140, R200, R201 ;  /* 0x000000c9c88c723e */ /* 0x000fe400000000ff */
[----:B------:R-:W-:Y:S02]  /*18f90*/  F2FP.PACK_AB R178, R190, R191 ;  /* 0x000000bfbeb2723e */ /* 0x000fe400000000ff */
[----:B------:R-:W-:Y:S03]  /*18fa0*/  F2FP.PACK_AB R177, R139, R189 ;  /* 0x000000bd8bb1723e */ /* 0x000fe600000000ff */
[-C--:B------:R-:W-:Y:S01]  /*18fb0*/  HMMA.16816.F32 R144, R140, R156.reuse, R4 ;  /* 0x0000009c8c90723c */ /* 0x080fe20000001804 */
[----:B------:R-:W1:Y:S01]  /*18fc0*/  LDSM.16.MT88.4 R4, [R217+0xa800] ;  /* 0x00a80000d904783b */ /* 0x000e620000004200 */
[----:B------:R-:W1:Y:S02]  /*18fd0*/  MUFU.EX2 R188, R188 ;  /* 0x000000bc00bc7308 */ /* 0x000e640000000800 */
        /* <DEDUP_REMOVED lines=15> */
[C---:B------:R-:W-:Y:S08]  /*190d0*/  HMMA.16816.F32 R48, R140.reuse, R182, R48 ;  /* 0x000000b68c30723c */ /* 0x040ff00000001830 */
[-C--:B------:R-:W-:Y:S08]  /*190e0*/  HMMA.16816.F32 R52, R140, R4.reuse, R52 ;  /* 0x000000048c34723c */ /* 0x080ff00000001834 */
[C---:B------:R-:W-:Y:S07]  /*190f0*/  HMMA.16816.F32 R56, R176.reuse, R4, R56 ;  /* 0x00000004b038723c */ /* 0x040fee0000001838 */
[----:B------:R-:W-:Y:S01]  /*19100*/  FADD.FTZ R4, R211, R0 ;  /* 0x00000000d3047221 */ /* 0x000fe20000010000 */
[-C--:B------:R-:W-:Y:S04]  /*19110*/  HMMA.16816.F32 R60, R176, R6.reuse, R60 ;  /* 0x00000006b03c723c */ /* 0x080fe8000000183c */
[----:B------:R-:W-:Y:S02]  /*19120*/  FADD.FTZ R4, R240, R4 ;  /* 0x00000004f0047221 */ /* 0x000fe40000010000 */
[----:B---3--:R-:W-:Y:S02]  /*19130*/  FFMA.FTZ R3, R3, R203, R242 ;  /* 0x000000cb03037223 */ /* 0x008fe400000100f2 */
[C---:B------:R-:W-:Y:S04]  /*19140*/  HMMA.16816.F32 R64, R140.reuse, R6, R64 ;  /* 0x000000068c40723c */ /* 0x040fe80000001840 */
[----:B------:R-:W-:Y:S04]  /*19150*/  FADD.FTZ R5, R244, R3 ;  /* 0x00000003f4057221 */ /* 0x000fe80000010000 */
[-C--:B-1----:R-:W-:Y:S01]  /*19160*/  HMMA.16816.F32 R68, R140, R8.reuse, R68 ;  /* 0x000000088c44723c */ /* 0x082fe20000001844 */
[----:B------:R-:W-:Y:S04]  /*19170*/  FADD.FTZ R0, R243, R5 ;  /* 0x00000005f3007221 */ /* 0x000fe80000010000 */
[----:B------:R-:W-:Y:S02]  /*19180*/  FADD.FTZ R5, R245, R0 ;  /* 0x00000000f5057221 */ /* 0x000fe40000010000 */
[----:B------:R-:W-:Y:S01]  /*19190*/  FADD.FTZ R0, R241, R4 ;  /* 0x00000004f1007221 */ /* 0x000fe20000010000 */
[C---:B------:R-:W-:Y:S01]  /*191a0*/  HMMA.16816.F32 R72, R176.reuse, R8, R72 ;  /* 0x00000008b048723c */ /* 0x040fe20000001848 */
[----:B------:R-:W-:Y:S03]  /*191b0*/  FADD.FTZ R4, R193, R5 ;  /* 0x00000005c1047221 */ /* 0x000fe60000010000 */
[----:B------:R-:W-:Y:S04]  /*191c0*/  FADD.FTZ R0, R189, R0 ;  /* 0x00000000bd007221 */ /* 0x000fe80000010000 */
[-C--:B------:R-:W-:Y:S01]  /*191d0*/  HMMA.16816.F32 R76, R176, R10.reuse, R76 ;  /* 0x0000000ab04c723c */ /* 0x080fe2000000184c */
[----:B------:R-:W-:Y:S03]  /*191e0*/  FADD.FTZ R0, R139, R0 ;  /* 0x000000008b007221 */ /* 0x000fe60000010000 */
[----:B----4-:R-:W-:Y:S01]  /*191f0*/  FFMA.FTZ R132, R132, R202, R248 ;  /* 0x000000ca84847223 */ /* 0x010fe200000100f8 */
[----:B------:R-:W-:Y:S01]  /*19200*/  MOV R139, R137 ;  /* 0x00000089008b7202 */ /* 0x000fe20000000f00 */
[----:B------:R-:W-:Y:S01]  /*19210*/  FADD.FTZ R0, R138, R0 ;  /* 0x000000008a007221 */ /* 0x000fe20000010000 */
[----:B------:R-:W-:Y:S01]  /*19220*/  MOV R138, R134 ;  /* 0x00000086008a7202 */ /* 0x000fe20000000f00 */
[C---:B------:R-:W-:Y:S01]  /*19230*/  HMMA.16816.F32 R80, R140.reuse, R10, R80 ;  /* 0x0000000a8c50723c */ /* 0x040fe20000001850 */
[----:B------:R-:W-:Y:S03]  /*19240*/  FADD.FTZ R2, R249, R132 ;  /* 0x00000084f9027221 */ /* 0x000fe60000010000 */
[----:B------:R-:W-:Y:S01]  /*19250*/  FADD.FTZ R0, R188, R0 ;  /* 0x00000000bc007221 */ /* 0x000fe20000010000 */
[----:B------:R-:W-:Y:S01]  /*19260*/  MOV R132, R135 ;  /* 0x0000008700847202 */ /* 0x000fe20000000f00 */
[----:B------:R-:W-:Y:S02]  /*19270*/  FADD.FTZ R2, R246, R2 ;  /* 0x00000002f6027221 */ /* 0x000fe40000010000 */
[-C--:B------:R-:W-:Y:S04]  /*19280*/  HMMA.16816.F32 R84, R140, R184.reuse, R84 ;  /* 0x000000b88c54723c */ /* 0x080fe80000001854 */
[----:B------:R-:W-:Y:S04]  /*19290*/  FADD.FTZ R2, R247, R2 ;  /* 0x00000002f7027221 */ /* 0x000fe80000010000 */
[C---:B------:R-:W-:Y:S01]  /*192a0*/  HMMA.16816.F32 R88, R176.reuse, R184, R88 ;  /* 0x000000b8b058723c */ /* 0x040fe20000001858 */
[----:B------:R-:W-:Y:S03]  /*192b0*/  FADD.FTZ R2, R199, R2 ;  /* 0x00000002c7027221 */ /* 0x000fe60000010000 */
[----:B-----5:R-:W-:Y:S04]  /*192c0*/  FFMA.FTZ R6, R133, R207, R206 ;  /* 0x000000cf85067223 */ /* 0x020fe800000100ce */
[-C--:B------:R-:W-:Y:S01]  /*192d0*/  HMMA.16816.F32 R92, R176, R186.reuse, R92 ;  /* 0x000000bab05c723c */ /* 0x080fe2000000185c */
[----:B------:R-:W-:Y:S07]  /*192e0*/  FADD.FTZ R6, R252, R6 ;  /* 0x00000006fc067221 */ /* 0x000fee0000010000 */
[C---:B------:R-:W-:Y:S01]  /*192f0*/  HMMA.16816.F32 R96, R140.reuse, R186, R96 ;  /* 0x000000ba8c60723c */ /* 0x040fe20000001860 */
[----:B------:R-:W-:Y:S04]  /*19300*/  FADD.FTZ R3, R250, R6 ;  /* 0x00000006fa037221 */ /* 0x000fe80000010000 */
[----:B------:R-:W-:Y:S03]  /*19310*/  FADD.FTZ R3, R251, R3 ;  /* 0x00000003fb037221 */ /* 0x000fe60000010000 */
        /* <DEDUP_REMOVED lines=9> */
[----:B------:R-:W-:Y:S03]  /*193b0*/  FADD.FTZ R4, R196, R4 ;  /* 0x00000004c4047221 */ /* 0x000fe60000010000 */
[----:B------:R-:W-:Y:S02]  /*193c0*/  FADD.FTZ R3, R194, R3 ;  /* 0x00000003c2037221 */ /* 0x000fe40000010000 */
[----:B------:R-:W-:Y:S01]  /*193d0*/  STL [R1], R4 ;  /* 0x0000000401007387 */ /* 0x000fe20000100800 */
[----:B------:R-:W-:Y:S01]  /*193e0*/  FADD.FTZ R2, R191, R2 ;  /* 0x00000002bf027221 */ /* 0x000fe20000010000 */
[C---:B------:R-:W-:Y:S02]  /*193f0*/  HMMA.16816.F32 R112, R140.reuse, R14, R112 ;  /* 0x0000000e8c70723c */ /* 0x040fe40000001870 */
[----:B------:R1:W-:Y:S02]  /*19400*/  STL [R1+0x4], R3 ;  /* 0x0000040301007387 */ /* 0x0003e40000100800 */
[----:B------:R-:W-:Y:S04]  /*19410*/  FADD.FTZ R2, R190, R2 ;  /* 0x00000002be027221 */ /* 0x000fe80000010000 */
[-C--:B------:R-:W-:Y:S01]  /*19420*/  HMMA.16816.F32 R116, R140, R16.reuse, R116 ;  /* 0x000000108c74723c */ /* 0x080fe20000001874 */
[----:B------:R2:W-:Y:S04]  /*19430*/  STL [R1+0x8], R2 ;  /* 0x0000080201007387 */ /* 0x0005e80000100800 */
[----:B------:R2:W-:Y:S03]  /*19440*/  STL [R1+0xc], R0 ;  /* 0x00000c0001007387 */ /* 0x0005e60000100800 */
[C---:B------:R-:W-:Y:S08]  /*19450*/  HMMA.16816.F32 R120, R176.reuse, R16, R120 ;  /* 0x00000010b078723c */ /* 0x040ff00000001878 */
[-C--:B------:R-:W-:Y:S01]  /*19460*/  HMMA.16816.F32 R124, R176, R18.reuse, R124 ;  /* 0x00000012b07c723c */ /* 0x080fe2000000187c */
[----:B-1----:R-:W-:Y:S07]  /*19470*/  MOV R3, R136 ;  /* 0x0000008800037202 */ /* 0x002fee0000000f00 */
[----:B------:R-:W-:Y:S01]  /*19480*/  HMMA.16816.F32 R128, R140, R18, R128 ;  /* 0x000000128c80723c */ /* 0x000fe20000001880 */
[----:B--2---:R-:W-:-:S07]  /*19490*/  @P0 BRA `(.L_x_2350) ;  /* 0xffffca4000000947 */ /* 0x004fce000383ffff */
.L_x_2349:
[----:B------:R-:W2:Y:S01]  /*194a0*/  LDL.LU R2, [R1] ;  /* 0x0000000001027983 */ /* 0x000ea20000300800 */
[----:B------:R-:W1:Y:S01]  /*194b0*/  S2UR UR7, SR_CTAID.Y ;  /* 0x00000000000779c3 */ /* 0x000e620000002600 */
[----:B------:R-:W-:-:S02]  /*194c0*/  UISETP.NE.AND UP4, UPT, UR15, -0x1, UPT ;  /* 0xffffffff0f00788c */ /* 0x000fc4000bf85270 */
[----:B------:R-:W3:Y:S01]  /*194d0*/  LDL.LU R8, [R1+0x4] ;  /* 0x0000040001087983 */ /* 0x000ee20000300800 */
[----:B------:R-:W-:-:S03]  /*194e0*/  ULDC.64 UR4, c[0x0][0x1e8] ;  /* 0x00007a0000047ab9 */ /* 0x000fc60000000a00 */
[----:B------:R-:W4:Y:S04]  /*194f0*/  LDL.LU R7, [R1+0x8] ;  /* 0x0000080001077983 */ /* 0x000f280000300800 */
[----:B------:R-:W5:Y:S01]  /*19500*/  LDL.LU R6, [R1+0xc] ;  /* 0x00000c0001067983 */ /* 0x000f620000300800 */
        /* <DEDUP_REMOVED lines=433> */
.L_x_2354:
[----:B---34-:R-:W-:Y:S05]  /*1b020*/  BSYNC B0 ;  /* 0x0000000000007941 */ /* 0x018fea0003800000 */
.L_x_2353:
        /* <DEDUP_REMOVED lines=31> */
.L_x_2356:
[----:B---3--:R-:W-:Y:S05]  /*1b220*/  BSYNC B0 ;  /* 0x0000000000007941 */ /* 0x008fea0003800000 */
.L_x_2355:
        /* <DEDUP_REMOVED lines=18> */
.L_x_2358:
[----:B------:R-:W-:Y:S05]  /*1b350*/  BSYNC B0 ;  /* 0x0000000000007941 */ /* 0x000fea0003800000 */
.L_x_2357:
        /* <DEDUP_REMOVED lines=18> */
.L_x_2360:
[----:B------:R-:W-:Y:S05]  /*1b480*/  BSYNC B0 ;  /* 0x0000000000007941 */ /* 0x000fea0003800000 */
.L_x_2359:
        /* <DEDUP_REMOVED lines=18> */
.L_x_2362:
[----:B------:R-:W-:Y:S05]  /*1b5b0*/  BSYNC B0 ;  /* 0x0000000000007941 */ /* 0x000fea0003800000 */
.L_x_2361:
        /* <DEDUP_REMOVED lines=18> */
.L_x_2364:
[----:B------:R-:W-:Y:S05]  /*1b6e0*/  BSYNC B0 ;  /* 0x0000000000007941 */ /* 0x000fea0003800000 */
.L_x_2363:
        /* <DEDUP_REMOVED lines=18> */
.L_x_2366:
[----:B------:R-:W-:Y:S05]  /*1b810*/  BSYNC B0 ;  /* 0x0000000000007941 */ /* 0x000fea0003800000 */
.L_x_2365:
        /* <DEDUP_REMOVED lines=18> */
.L_x_2368:
[----:B------:R-:W-:Y:S05]  /*1b940*/  BSYNC B0 ;  /* 0x0000000000007941 */ /* 0x000fea0003800000 */
.L_x_2367:
        /* <DEDUP_REMOVED lines=19> */
.L_x_2369:
        /* <DEDUP_REMOVED lines=16> */
.L_x_2410:


//--------------------- .nv.shared._ZN5flash16flash_fwd_kernelI23Flash_fwd_kernel_traitsILi128ELi128ELi64ELi4ELb0ELb0EN7cutlass6half_tE19Flash_kernel_traitsILi128ELi128ELi64ELi4ES3_EELb0ELb0ELb0ELb0ELb0ELb1ELb0ELb0EEEvNS_16Flash_fwd_paramsE --------------------------
	.section	.nv.shared._ZN5flash16flash_fwd_kernelI23Flash_fwd_kernel_traitsILi128ELi128ELi64ELi4ELb0ELb0EN7cutlass6half_tE19Flash_kernel_traitsILi128ELi128ELi64ELi4ES3_EELb0ELb0ELb0ELb0ELb0ELb1ELb0ELb0EEEvNS_16Flash_fwd_paramsE,"aw",@nobits
	.sectionflags	@""
	.align	16


//--------------------- .nv.global                --------------------------
	.section	.nv.global,"aw",@nobits
.nv.global:
	.type		_ZN66_INTERNAL_d8c2bc29_30_flash_fwd_hdim128_fp16_sm80_cu_9949e2e8_32854cute1_E,@object
	.size		_ZN66_INTERNAL_d8c2bc29_30_flash_fwd_hdim128_fp16_sm80_cu_9949e2e8_32854cute1_E,(_ZN66_INTERNAL_d8c2bc29_30_flash_fwd_hdim128_fp16_sm80_cu_9949e2e8_32854cuda3std3__45__cpo6cbeginE - _ZN66_INTERNAL_d8c2bc29_30_flash_fwd_hdim128_fp16_sm80_cu_9949e2e8_32854cute1_E)
_ZN66_INTERNAL_d8c2bc29_30_flash_fwd_hdim128_fp16_sm80_cu_9949e2e8_32854cute1_E:
	.zero		1
	.type		_ZN66_INTERNAL_d8c2bc29_30_flash_fwd_hdim128_fp16_sm80_cu_9949e2e8_32854cuda3std3__45__cpo6cbeginE,@object
	.size		_ZN66_INTERNAL_d8c2bc29_30_flash_fwd_hdim128_fp16_sm80_cu_9949e2e8_32854cuda3std3__45__cpo6cbeginE,(_ZN66_INTERNAL_d8c2bc29_30_flash_fwd_hdim128_fp16_sm80_cu_9949e2e8_32854cuda3std3__48in_placeE - _ZN66_INTERNAL_d8c2bc29_30_flash_fwd_hdim128_fp16_sm80_cu_9949e2e8_32854cuda3std3__45__cpo6cbeginE)
_ZN66_INTERNAL_d8c2bc29_30_flash_fwd_hdim128_fp16_sm80_cu_9949e2e8_32854cuda3std3__45__cpo6cbeginE:
	.zero		1
	.type		_ZN66_INTERNAL_d8c2bc29_30_flash_fwd_hdim128_fp16_sm80_cu_9949e2e8_32854cuda3std3__48in_placeE,@object
	.size		_ZN66_INTERNAL_d8c2bc29_30_flash_fwd_hdim128_fp16_sm80_cu_9949e2e8_32854cuda3std3__48in_placeE,(_ZN66_INTERNAL_d8c2bc29_30_flash_fwd_hdim128_fp16_sm80_cu_9949e2e8_32854cuda3std6ranges3__45__cpo9iter_moveE - _ZN66_INTERNAL_d8c2bc29_30_flash_fwd_hdim128_fp16_sm80_cu_9949e2e8_32854cuda3std3__48in_placeE)
_ZN66_INTERNAL_d8c2bc29_30_flash_fwd_hdim128_fp16_sm80_cu_9949e2e8_32854cuda3std3__48in_placeE:
	.zero		1
	.type		_ZN66_INTERNAL_d8c2bc29_30_flash_fwd_hdim128_fp16_sm80_cu_9949e2e8_32854cuda3std6ranges3__45__cpo9iter_moveE,@object
	.size		_ZN66_INTERNAL_d8c2bc29_30_flash_fwd_hdim128_fp16_sm80_cu_9949e2e8_32854cuda3std6ranges3__45__cpo9iter_moveE,(_ZN66_INTERNAL_d8c2bc29_30_flash_fwd_hdim128_fp16_sm80_cu_9949e2e8_32854cuda3std3__45__cpo5beginE - _ZN66_INTERNAL_d8c2bc29_30_flash_fwd_hdim128_fp16_sm80_cu_9949e2e8_32854cuda3std6ranges3__45__cpo9iter_moveE)
_ZN66_INTERNAL_d8c2bc29_30_flash_fwd_hdim128_fp16_sm80_cu_9949e2e8_32854cuda3std6ranges3__45__cpo9iter_moveE:
	.zero		1
	.type		_ZN66_INTERNAL_d8c2bc29_30_flash_fwd_hdim128_fp16_sm80_cu_9949e2e8_32854cuda3std3__45__cpo5beginE,@object
	.size		_ZN66_INTERNAL_d8c2bc29_30_flash_fwd_hdim128_fp16_sm80_cu_9949e2e8_32854cuda3std3__45__cpo5beginE,(_ZN66_INTERNAL_d8c2bc29_30_flash_fwd_hdim128_fp16_sm80_cu_9949e2e8_32854cuda3std3__468_GLOBAL__N__d8c2bc29_30_flash_fwd_hdim128_fp16_sm80_cu_9949e2e8_32856ignoreE - _ZN66_INTERNAL_d8c2bc29_30_flash_fwd_hdim128_fp16_sm80_cu_9949e2e8_32854cuda3std3__45__cpo5beginE)
_ZN66_INTERNAL_d8c2bc29_30_flash_fwd_hdim128_fp16_sm80_cu_9949e2e8_32854cuda3std3__45__cpo5beginE:
	.zero		1
	.type		_ZN66_INTERNAL_d8c2bc29_30_flash_fwd_hdim128_fp16_sm80_cu_9949e2e8_32854cuda3std3__468_GLOBAL__N__d8c2bc29_30_flash_fwd_hdim128_fp16_sm80_cu_9949e2e8_32856ignoreE,@object
	.size		_ZN66_INTERNAL_d8c2bc29_30_flash_fwd_hdim128_fp16_sm80_cu_9949e2e8_32854cuda3std3__468_GLOBAL__N__d8c2bc29_30_flash_fwd_hdim128_fp16_sm80_cu_9949e2e8_32856ignoreE,(_ZN66_INTERNAL_d8c2bc29_30_flash_fwd_hdim128_fp16_sm80_cu_9949e2e8_32854cute7productE - _ZN66_INTERNAL_d8c2bc29_30_flash_fwd_hdim128_fp16_sm80_cu_9949e2e8_32854cuda3std3__468_GLOBAL__N__d8c2bc29_30_flash_fwd_hdim128_fp16_sm80_cu_9949e2e8_32856ignoreE)
_ZN66_INTERNAL_d8c2bc29_30_flash_fwd_hdim128_fp16_sm80_cu_9949e2e8_32854cuda3std3__468_GLOBAL__N__d8c2bc29_30_flash_fwd_hdim128_fp16_sm80_cu_9949e2e8_32856ignoreE:
	.zero		1
	.type		_ZN66_INTERNAL_d8c2bc29_30_flash_fwd_hdim128_fp16_sm80_cu_9949e2e8_32854cute7productE,@object
	.size		_ZN66_INTERNAL_d8c2bc29_30_flash_fwd_hdim128_fp16_sm80_cu_9949e2e8_32854cute7productE,(_ZN66_INTERNAL_d8c2bc29_30_flash_fwd_hdim128_fp16_sm80_cu_9949e2e8_32854cuda3std3__45__cpo3endE - _ZN66_INTERNAL_d8c2bc29_30_flash_fwd_hdim128_fp16_sm80_cu_9949e2e8_32854cute7productE)
_ZN66_INTERNAL_d8c2bc29_30_flash_fwd_hdim128_fp16_sm80_cu_9949e2e8_32854cute7productE:
	.zero		1
	.type		_ZN66_INTERNAL_d8c2bc29_30_flash_fwd_hdim128_fp16_sm80_cu_9949e2e8_32854cuda3std3__45__cpo3endE,@object
	.size		_ZN66_INTERNAL_d8c2bc29_30_flash_fwd_hdim128_fp16_sm80_cu_9949e2e8_32854cuda3std3__45__cpo3endE,(_ZN66_INTERNAL_d8c2bc29_30_flash_fwd_hdim128_fp16_sm80_cu_9949e2e8_32854cuda3std3__419piecewise_constructE - _ZN66_INTERNAL_d8c2bc29_30_flash_fwd_hdim128_fp16_sm80_cu_9949e2e8_32854cuda3std3__45__cpo3endE)
_ZN66_INTERNAL_d8c2bc29_30_flash_fwd_hdim128_fp16_sm80_cu_9949e2e8_32854cuda3std3__45__cpo3endE:
	.zero		1
	.type		_ZN66_INTERNAL_d8c2bc29_30_flash_fwd_hdim128_fp16_sm80_cu_9949e2e8_32854cuda3std3__419piecewise_constructE,@object
	.size		_ZN66_INTERNAL_d8c2bc29_30_flash_fwd_hdim128_fp16_sm80_cu_9949e2e8_32854cuda3std3__419piecewise_constructE,(_ZN66_INTERNAL_d8c2bc29_30_flash_fwd_hdim128_fp16_sm80_cu_9949e2e8_32854cuda3std3__45__cpo4cendE - _ZN66_INTERNAL_d8c2bc29_30_flash_fwd_hdim128_fp16_sm80_cu_9949e2e8_32854cuda3std3__419piecewise_constructE)
_ZN66_INTERNAL_d8c2bc29_30_flash_fwd_hdim128_fp16_sm80_cu_9949e2e8_32854cuda3std3__419piecewise_constructE:
	.zero		1
	.type		_ZN66_INTERNAL_d8c2bc29_30_flash_fwd_hdim128_fp16_sm80_cu_9949e2e8_32854cuda3std3__45__cpo4cendE,@object
	.size		_ZN66_INTERNAL_d8c2bc29_30_flash_fwd_hdim128_fp16_sm80_cu_9949e2e8_32854cuda3std3__45__cpo4cendE,(_ZN66_INTERNAL_d8c2bc29_30_flash_fwd_hdim128_fp16_sm80_cu_9949e2e8_32854cuda3std6ranges3__45__cpo4swapE - _ZN66_INTERNAL_d8c2bc29_30_flash_fwd_hdim128_fp16_sm80_cu_9949e2e8_32854cuda3std3__45__cpo4cendE)
_ZN66_INTERNAL_d8c2bc29_30_flash_fwd_hdim128_fp16_sm80_cu_9949e2e8_32854cuda3std3__45__cpo4cendE:
	.zero		1
	.type		_ZN66_INTERNAL_d8c2bc29_30_flash_fwd_hdim128_fp16_sm80_cu_9949e2e8_32854cuda3std6ranges3__45__cpo4swapE,@object
	.size		_ZN66_INTERNAL_d8c2bc29_30_flash_fwd_hdim128_fp16_sm80_cu_9949e2e8_32854cuda3std6ranges3__45__cpo4swapE,(.L_7 - _ZN66_INTERNAL_d8c2bc29_30_flash_fwd_hdim128_fp16_sm80_cu_9949e2e8_32854cuda3std6ranges3__45__cpo4swapE)
_ZN66_INTERNAL_d8c2bc29_30_flash_fwd_hdim128_fp16_sm80_cu_9949e2e8_32854cuda3std6ranges3__45__cpo4swapE:
	.zero		1
.L_7:


//--------------------- .nv.shared._ZN5flash16flash_fwd_kernelI23Flash_fwd_kernel_traitsILi128ELi128ELi64ELi4ELb0ELb0EN7cutlass6half_tE19Flash_kernel_traitsILi128ELi128ELi64ELi4ES3_EELb0ELb0ELb0ELb0ELb0ELb1ELb1ELb0EEEvNS_16Flash_fwd_paramsE --------------------------
	.section	.nv.shared._ZN5flash16flash_fwd_kernelI23Flash_fwd_kernel_traitsILi128ELi128ELi64ELi4ELb0ELb0EN7cutlass6half_tE19Flash_kernel_traitsILi128ELi128ELi64ELi4ES3_EELb0ELb0ELb0ELb0ELb0ELb1ELb1ELb0EEEvNS_16Flash_fwd_paramsE,"aw",@nobits
	.sectionflags	@""
	.align	16


//--------------------- .nv.shared._ZN5flash16flash_fwd_kernelI23Flash_fwd_kernel_traitsILi128ELi128ELi64ELi4ELb0ELb0EN7cutlass6half_tE19Flash_kernel_traitsILi128ELi128ELi64ELi4ES3_EELb0ELb0ELb0ELb0ELb1ELb1ELb0ELb0EEEvNS_16Flash_fwd_paramsE --------------------------
	.section	.nv.shared._ZN5flash16flash_fwd_kernelI23Flash_fwd_kernel_traitsILi128ELi128ELi64ELi4ELb0ELb0EN7cutlass6half_tE19Flash_kernel_traitsILi128ELi128ELi64ELi4ES3_EELb0ELb0ELb0ELb0ELb1ELb1ELb0ELb0EEEvNS_16Flash_fwd_paramsE,"aw",@nobits
	.sectionflags	@""
	.align	16


//--------------------- .nv.shared._ZN5flash16flash_fwd_kernelI23Flash_fwd_kernel_traitsILi128ELi128ELi64ELi4ELb0ELb0EN7cutlass6half_tE19Flash_kernel_traitsILi128ELi128ELi64ELi4ES3_EELb0ELb0ELb0ELb0ELb1ELb1ELb1ELb0EEEvNS_16Flash_fwd_paramsE --------------------------
	.section	.nv.shared._ZN5flash16flash_fwd_kernelI23Flash_fwd_kernel_traitsILi128ELi128ELi64ELi4ELb0ELb0EN7cutlass6half_tE19Flash_kernel_traitsILi128ELi128ELi64ELi4ES3_EELb0ELb0ELb0ELb0ELb1ELb1ELb1ELb0EEEvNS_16Flash_fwd_paramsE,"aw",@nobits
	.sectionflags	@""
	.align	16


//--------------------- .nv.shared._ZN5flash16flash_fwd_kernelI23Flash_fwd_kernel_traitsILi128ELi128ELi64ELi4ELb0ELb0EN7cutlass6half_tE19Flash_kernel_traitsILi128ELi128ELi64ELi4ES3_EELb0ELb0ELb0ELb0ELb0ELb0ELb0ELb0EEEvNS_16Flash_fwd_paramsE --------------------------
	.section	.nv.shared._ZN5flash16flash_fwd_kernelI23Flash_fwd_kernel_traitsILi128ELi128ELi64ELi4ELb0ELb0EN7cutlass6half_tE19Flash_kernel_traitsILi128ELi128ELi64ELi4ES3_EELb0ELb0ELb0ELb0ELb0ELb0ELb0ELb0EEEvNS_16Flash_fwd_paramsE,"aw",@nobits
	.sectionflags	@""
	.align	16


//--------------------- .nv.shared._ZN5flash16flash_fwd_kernelI23Flash_fwd_kernel_traitsILi128ELi128ELi64ELi4ELb0ELb0EN7cutlass6half_tE19Flash_kernel_traitsILi128ELi128ELi64ELi4ES3_EELb0ELb0ELb0ELb0ELb0ELb0ELb1ELb0EEEvNS_16Flash_fwd_paramsE --------------------------
	.section	.nv.shared._ZN5flash16flash_fwd_kernelI23Flash_fwd_kernel_traitsILi128ELi128ELi64ELi4ELb0ELb0EN7cutlass6half_tE19Flash_kernel_traitsILi128ELi128ELi64ELi4ES3_EELb0ELb0ELb0ELb0ELb0ELb0ELb1ELb0EEEvNS_16Flash_fwd_paramsE,"aw",@nobits
	.sectionflags	@""
	.align	16


//--------------------- .nv.shared._ZN5flash16flash_fwd_kernelI23Flash_fwd_kernel_traitsILi128ELi128ELi64ELi4ELb0ELb0EN7cutlass6half_tE19Flash_kernel_traitsILi128ELi128ELi64ELi4ES3_EELb0ELb0ELb0ELb1ELb0ELb0ELb0ELb0EEEvNS_16Flash_fwd_paramsE --------------------------
	.section	.nv.shared._ZN5flash16flash_fwd_kernelI23Flash_fwd_kernel_traitsILi128ELi128ELi64ELi4ELb0ELb0EN7cutlass6half_tE19Flash_kernel_traitsILi128ELi128ELi64ELi4ES3_EELb0ELb0ELb0ELb1ELb0ELb0ELb0ELb0EEEvNS_16Flash_fwd_paramsE,"aw",@nobits
	.sectionflags	@""
	.align	16


//--------------------- .nv.shared._ZN5flash16flash_fwd_kernelI23Flash_fwd_kernel_traitsILi128ELi128ELi64ELi4ELb0ELb0EN7cutlass6half_tE19Flash_kernel_traitsILi128ELi128ELi64ELi4ES3_EELb0ELb0ELb0ELb1ELb0ELb0ELb1ELb0EEEvNS_16Flash_fwd_paramsE --------------------------
	.section	.nv.shared._ZN5flash16flash_fwd_kernelI23Flash_fwd_kernel_traitsILi128ELi128ELi64ELi4ELb0ELb0EN7cutlass6half_tE19Flash_kernel_traitsILi128ELi128ELi64ELi4ES3_EELb0ELb0ELb0ELb1ELb0ELb0ELb1ELb0EEEvNS_16Flash_fwd_paramsE,"aw",@nobits
	.sectionflags	@""
	.align	16


//--------------------- .nv.shared._ZN5flash16flash_fwd_kernelI23Flash_fwd_kernel_traitsILi128ELi128ELi64ELi4ELb0ELb0EN7cutlass6half_tE19Flash_kernel_traitsILi128ELi128ELi64ELi4ES3_EELb0ELb0ELb1ELb0ELb0ELb1ELb0ELb0EEEvNS_16Flash_fwd_paramsE --------------------------
	.section	.nv.shared._ZN5flash16flash_fwd_kernelI23Flash_fwd_kernel_traitsILi128ELi128ELi64ELi4ELb0ELb0EN7cutlass6half_tE19Flash_kernel_traitsILi128ELi128ELi64ELi4ES3_EELb0ELb0ELb1ELb0ELb0ELb1ELb0ELb0EEEvNS_16Flash_fwd_paramsE,"aw",@nobits
	.sectionflags	@""
	.align	16


//--------------------- .nv.shared._ZN5flash16flash_fwd_kernelI23Flash_fwd_kernel_traitsILi128ELi128ELi64ELi4ELb0ELb0EN7cutlass6half_tE19Flash_kernel_traitsILi128ELi128ELi64ELi4ES3_EELb0ELb0ELb1ELb0ELb0ELb1ELb1ELb0EEEvNS_16Flash_fwd_paramsE --------------------------
	.section	.nv.shared._ZN5flash16flash_fwd_kernelI23Flash_fwd_kernel_traitsILi128ELi128ELi64ELi4ELb0ELb0EN7cutlass6half_tE19Flash_kernel_traitsILi128ELi128ELi64ELi4ES3_EELb0ELb0ELb1ELb0ELb0ELb1ELb1ELb0EEEvNS_16Flash_fwd_paramsE,"aw",@nobits
	.sectionflags	@""
	.align	16


//--------------------- .nv.shared._ZN5flash16flash_fwd_kernelI23Flash_fwd_kernel_traitsILi128ELi128ELi64ELi4ELb0ELb0EN7cutlass6half_tE19Flash_kernel_traitsILi128ELi128ELi64ELi4ES3_EELb0ELb0ELb1ELb0ELb0ELb0ELb0ELb0EEEvNS_16Flash_fwd_paramsE --------------------------
	.section	.nv.shared._ZN5flash16flash_fwd_kernelI23Flash_fwd_kernel_traitsILi128ELi128ELi64ELi4ELb0ELb0EN7cutlass6half_tE19Flash_kernel_traitsILi128ELi128ELi64ELi4ES3_EELb0ELb0ELb1ELb0ELb0ELb0ELb0ELb0EEEvNS_16Flash_fwd_paramsE,"aw",@nobits
	.sectionflags	@""
	.align	16


//--------------------- .nv.shared._ZN5flash16flash_fwd_kernelI23Flash_fwd_kernel_traitsILi128ELi128ELi64ELi4ELb0ELb0EN7cutlass6half_tE19Flash_kernel_traitsILi128ELi128ELi64ELi4ES3_EELb0ELb0ELb1ELb0ELb0ELb0ELb1ELb0EEEvNS_16Flash_fwd_paramsE --------------------------
	.section	.nv.shared._ZN5flash16flash_fwd_kernelI23Flash_fwd_kernel_traitsILi128ELi128ELi64ELi4ELb0ELb0EN7cutlass6half_tE19Flash_kernel_traitsILi128ELi128ELi64ELi4ES3_EELb0ELb0ELb1ELb0ELb0ELb0ELb1ELb0EEEvNS_16Flash_fwd_paramsE,"aw",@nobits
	.sectionflags	@""
	.align	16


//--------------------- .nv.shared._ZN5flash16flash_fwd_kernelI23Flash_fwd_kernel_traitsILi128ELi128ELi64ELi4ELb0ELb0EN7cutlass6half_tE19Flash_kernel_traitsILi128ELi128ELi64ELi4ES3_EELb0ELb0ELb1ELb1ELb0ELb0ELb0ELb0EEEvNS_16Flash_fwd_paramsE --------------------------
	.section	.nv.shared._ZN5flash16flash_fwd_kernelI23Flash_fwd_kernel_traitsILi128ELi128ELi64ELi4ELb0ELb0EN7cutlass6half_tE19Flash_kernel_traitsILi128ELi128ELi64ELi4ES3_EELb0ELb0ELb1ELb1ELb0ELb0ELb0ELb0EEEvNS_16Flash_fwd_paramsE,"aw",@nobits
	.sectionflags	@""
	.align	16


//--------------------- .nv.shared._ZN5flash16flash_fwd_kernelI23Flash_fwd_kernel_traitsILi128ELi128ELi64ELi4ELb0ELb0EN7cutlass6half_tE19Flash_kernel_traitsILi128ELi128ELi64ELi4ES3_EELb0ELb0ELb1ELb1ELb0ELb0ELb1ELb0EEEvNS_16Flash_fwd_paramsE --------------------------
	.section	.nv.shared._ZN5flash16flash_fwd_kernelI23Flash_fwd_kernel_traitsILi128ELi128ELi64ELi4ELb0ELb0EN7cutlass6half_tE19Flash_kernel_traitsILi128ELi128ELi64ELi4ES3_EELb0ELb0ELb1ELb1ELb0ELb0ELb1ELb0EEEvNS_16Flash_fwd_paramsE,"aw",@nobits
	.sectionflags	@""
	.align	16


//--------------------- .nv.shared._ZN5flash16flash_fwd_kernelI23Flash_fwd_kernel_traitsILi128ELi128ELi32ELi4ELb0ELb0EN7cutlass6half_tE19Flash_kernel_traitsILi128ELi128ELi32ELi4ES3_EELb0ELb0ELb0ELb0ELb0ELb1ELb0ELb0EEEvNS_16Flash_fwd_paramsE --------------------------
	.section	.nv.shared._ZN5flash16flash_fwd_kernelI23Flash_fwd_kernel_traitsILi128ELi128ELi32ELi4ELb0ELb0EN7cutlass6half_tE19Flash_kernel_traitsILi128ELi128ELi32ELi4ES3_EELb0ELb0ELb0ELb0ELb0ELb1ELb0ELb0EEEvNS_16Flash_fwd_paramsE,"aw",@nobits
	.sectionflags	@""
	.align	16


//--------------------- .nv.shared._ZN5flash16flash_fwd_kernelI23Flash_fwd_kernel_traitsILi128ELi128ELi32ELi4ELb0ELb0EN7cutlass6half_tE19Flash_kernel_traitsILi128ELi128ELi32ELi4ES3_EELb0ELb0ELb0ELb0ELb1ELb1ELb0ELb0EEEvNS_16Flash_fwd_paramsE --------------------------
	.section	.nv.shared._ZN5flash16flash_fwd_kernelI23Flash_fwd_kernel_traitsILi128ELi128ELi32ELi4ELb0ELb0EN7cutlass6half_tE19Flash_kernel_traitsILi128ELi128ELi32ELi4ES3_EELb0ELb0ELb0ELb0ELb1ELb1ELb0ELb0EEEvNS_16Flash_fwd_paramsE,"aw",@nobits
	.sectionflags	@""
	.align	16


//--------------------- .nv.shared._ZN5flash16flash_fwd_kernelI23Flash_fwd_kernel_traitsILi128ELi128ELi32ELi4ELb0ELb0EN7cutlass6half_tE19Flash_kernel_traitsILi128ELi128ELi32ELi4ES3_EELb0ELb0ELb0ELb0ELb0ELb0ELb0ELb0EEEvNS_16Flash_fwd_paramsE --------------------------
	.section	.nv.shared._ZN5flash16flash_fwd_kernelI23Flash_fwd_kernel_traitsILi128ELi128ELi32ELi4ELb0ELb0EN7cutlass6half_tE19Flash_kernel_traitsILi128ELi128ELi32ELi4ES3_EELb0ELb0ELb0ELb0ELb0ELb0ELb0ELb0EEEvNS_16Flash_fwd_paramsE,"aw",@nobits
	.sectionflags	@""
	.align	16


//--------------------- .nv.shared._ZN5flash16flash_fwd_kernelI23Flash_fwd_kernel_traitsILi128ELi128ELi32ELi4ELb0ELb0EN7cutlass6half_tE19Flash_kernel_traitsILi128ELi128ELi32ELi4ES3_EELb0ELb0ELb0ELb1ELb0ELb0ELb0ELb0EEEvNS_16Flash_fwd_paramsE --------------------------
	.section	.nv.shared._ZN5flash16flash_fwd_kernelI23Flash_fwd_kernel_traitsILi128ELi128ELi32ELi4ELb0ELb0EN7cutlass6half_tE19Flash_kernel_traitsILi128ELi128ELi32ELi4ES3_EELb0ELb0ELb0ELb1ELb0ELb0ELb0ELb0EEEvNS_16Flash_fwd_paramsE,"aw",@nobits
	.sectionflags	@""
	.align	16


//--------------------- .nv.shared._ZN5flash16flash_fwd_kernelI23Flash_fwd_kernel_traitsILi128ELi128ELi32ELi4ELb0ELb0EN7cutlass6half_tE19Flash_kernel_traitsILi128ELi128ELi32ELi4ES3_EELb0ELb0ELb1ELb0ELb0ELb1ELb0ELb0EEEvNS_16Flash_fwd_paramsE --------------------------
	.section	.nv.shared._ZN5flash16flash_fwd_kernelI23Flash_fwd_kernel_traitsILi128ELi128ELi32ELi4ELb0ELb0EN7cutlass6half_tE19Flash_kernel_traitsILi128ELi128ELi32ELi4ES3_EELb0ELb0ELb1ELb0ELb0ELb1ELb0ELb0EEEvNS_16Flash_fwd_paramsE,"aw",@nobits
	.sectionflags	@""
	.align	16


//--------------------- .nv.shared._ZN5flash16flash_fwd_kernelI23Flash_fwd_kernel_traitsILi128ELi128ELi32ELi4ELb0ELb0EN7cutlass6half_tE19Flash_kernel_traitsILi128ELi128ELi32ELi4ES3_EELb0ELb0ELb1ELb0ELb0ELb0ELb0ELb0EEEvNS_16Flash_fwd_paramsE --------------------------
	.section	.nv.shared._ZN5flash16flash_fwd_kernelI23Flash_fwd_kernel_traitsILi128ELi128ELi32ELi4ELb0ELb0EN7cutlass6half_tE19Flash_kernel_traitsILi128ELi128ELi32ELi4ES3_EELb0ELb0ELb1ELb0ELb0ELb0ELb0ELb0EEEvNS_16Flash_fwd_paramsE,"aw",@nobits
	.sectionflags	@""
	.align	16


//--------------------- .nv.shared._ZN5flash16flash_fwd_kernelI23Flash_fwd_kernel_traitsILi128ELi128ELi32ELi4ELb0ELb0EN7cutlass6half_tE19Flash_kernel_traitsILi128ELi128ELi32ELi4ES3_EELb0ELb0ELb1ELb1ELb0ELb0ELb0ELb0EEEvNS_16Flash_fwd_paramsE --------------------------
	.section	.nv.shared._ZN5flash16flash_fwd_kernelI23Flash_fwd_kernel_traitsILi128ELi128ELi32ELi4ELb0ELb0EN7cutlass6half_tE19Flash_kernel_traitsILi128ELi128ELi32ELi4ES3_EELb0ELb0ELb1ELb1ELb0ELb0ELb0ELb0EEEvNS_16Flash_fwd_paramsE,"aw",@nobits
	.sectionflags	@""
	.align	16


//--------------------- .nv.shared._ZN5flash16flash_fwd_kernelI23Flash_fwd_kernel_traitsILi128ELi128ELi32ELi4ELb0ELb0EN7cutlass6half_tE19Flash_kernel_traitsILi128ELi128ELi32ELi4ES3_EELb1ELb0ELb0ELb0ELb0ELb1ELb0ELb0EEEvNS_16Flash_fwd_paramsE --------------------------
	.section	.nv.shared._ZN5flash16flash_fwd_kernelI23Flash_fwd_kernel_traitsILi128ELi128ELi32ELi4ELb0ELb0EN7cutlass6half_tE19Flash_kernel_traitsILi128ELi128ELi32ELi4ES3_EELb1ELb0ELb0ELb0ELb0ELb1ELb0ELb0EEEvNS_16Flash_fwd_paramsE,"aw",@nobits
	.sectionflags	@""
	.align	16


//--------------------- .nv.shared._ZN5flash16flash_fwd_kernelI23Flash_fwd_kernel_traitsILi128ELi128ELi32ELi4ELb0ELb0EN7cutlass6half_tE19Flash_kernel_traitsILi128ELi128ELi32ELi4ES3_EELb0ELb0ELb0ELb0ELb0ELb1ELb1ELb0EEEvNS_16Flash_fwd_paramsE --------------------------
	.section	.nv.shared._ZN5flash16flash_fwd_kernelI23Flash_fwd_kernel_traitsILi128ELi128ELi32ELi4ELb0ELb0EN7cutlass6half_tE19Flash_kernel_traitsILi128ELi128ELi32ELi4ES3_EELb0ELb0ELb0ELb0ELb0ELb1ELb1ELb0EEEvNS_16Flash_fwd_paramsE,"aw",@nobits
	.sectionflags	@""
	.align	16


//--------------------- .nv.shared._ZN5flash16flash_fwd_kernelI23Flash_fwd_kernel_traitsILi128ELi128ELi32ELi4ELb0ELb0EN7cutlass6half_tE19Flash_kernel_traitsILi128ELi128ELi32ELi4ES3_EELb1ELb0ELb0ELb0ELb0ELb0ELb0ELb0EEEvNS_16Flash_fwd_paramsE --------------------------
	.section	.nv.shared._ZN5flash16flash_fwd_kernelI23Flash_fwd_kernel_traitsILi128ELi128ELi32ELi4ELb0ELb0EN7cutlass6half_tE19Flash_kernel_traitsILi128ELi128ELi32ELi4ES3_EELb1ELb0ELb0ELb0ELb0ELb0ELb0ELb0EEEvNS_16Flash_fwd_paramsE,"aw",@nobits
	.sectionflags	@""
	.align	16


//--------------------- .nv.shared._ZN5flash16flash_fwd_kernelI23Flash_fwd_kernel_traitsILi128ELi128ELi32ELi4ELb0ELb0EN7cutlass6half_tE19Flash_kernel_traitsILi128ELi128ELi32ELi4ES3_EELb1ELb0ELb1ELb0ELb0ELb0ELb0ELb0EEEvNS_16Flash_fwd_paramsE --------------------------
	.section	.nv.shared._ZN5flash16flash_fwd_kernelI23Flash_fwd_kernel_traitsILi128ELi128ELi32ELi4ELb0ELb0EN7cutlass6half_tE19Flash_kernel_traitsILi128ELi128ELi32ELi4ES3_EELb1ELb0ELb1ELb0ELb0ELb0ELb0ELb0EEEvNS_16Flash_fwd_paramsE,"aw",@nobits
	.sectionflags	@""
	.align	16


//--------------------- .nv.shared._ZN5flash16flash_fwd_kernelI23Flash_fwd_kernel_traitsILi128ELi128ELi32ELi4ELb0ELb0EN7cutlass6half_tE19Flash_kernel_traitsILi128ELi128ELi32ELi4ES3_EELb1ELb0ELb0ELb0ELb1ELb1ELb0ELb0EEEvNS_16Flash_fwd_paramsE --------------------------
	.section	.nv.shared._ZN5flash16flash_fwd_kernelI23Flash_fwd_kernel_traitsILi128ELi128ELi32ELi4ELb0ELb0EN7cutlass6half_tE19Flash_kernel_traitsILi128ELi128ELi32ELi4ES3_EELb1ELb0ELb0ELb0ELb1ELb1ELb0ELb0EEEvNS_16Flash_fwd_paramsE,"aw",@nobits
	.sectionflags	@""
	.align	16


//--------------------- .nv.shared._ZN5flash16flash_fwd_kernelI23Flash_fwd_kernel_traitsILi128ELi128ELi32ELi4ELb0ELb0EN7cutlass6half_tE19Flash_kernel_traitsILi128ELi128ELi32ELi4ES3_EELb0ELb0ELb0ELb0ELb1ELb1ELb1ELb0EEEvNS_16Flash_fwd_paramsE --------------------------
	.section	.nv.shared._ZN5flash16flash_fwd_kernelI23Flash_fwd_kernel_traitsILi128ELi128ELi32ELi4ELb0ELb0EN7cutlass6half_tE19Flash_kernel_traitsILi128ELi128ELi32ELi4ES3_EELb0ELb0ELb0ELb0ELb1ELb1ELb1ELb0EEEvNS_16Flash_fwd_paramsE,"aw",@nobits
	.sectionflags	@""
	.align	16


//--------------------- .nv.shared._ZN5flash16flash_fwd_kernelI23Flash_fwd_kernel_traitsILi128ELi128ELi32ELi4ELb0ELb0EN7cutlass6half_tE19Flash_kernel_traitsILi128ELi128ELi32ELi4ES3_EELb1ELb0ELb0ELb1ELb0ELb0ELb0ELb0EEEvNS_16Flash_fwd_paramsE --------------------------
	.section	.nv.shared._ZN5flash16flash_fwd_kernelI23Flash_fwd_kernel_traitsILi128ELi128ELi32ELi4ELb0ELb0EN7cutlass6half_tE19Flash_kernel_traitsILi128ELi128ELi32ELi4ES3_EELb1ELb0ELb0ELb1ELb0ELb0ELb0ELb0EEEvNS_16Flash_fwd_paramsE,"aw",@nobits
	.sectionflags	@""
	.align	16


//--------------------- .nv.shared._ZN5flash16flash_fwd_kernelI23Flash_fwd_kernel_traitsILi128ELi128ELi32ELi4ELb0ELb0EN7cutlass6half_tE19Flash_kernel_traitsILi128ELi128ELi32ELi4ES3_EELb1ELb0ELb0ELb0ELb0ELb0ELb0ELb1EEEvNS_16Flash_fwd_paramsE --------------------------
	.section	.nv.shared._ZN5flash16flash_fwd_kernelI23Flash_fwd_kernel_traitsILi128ELi128ELi32ELi4ELb0ELb0EN7cutlass6half_tE19Flash_kernel_traitsILi128ELi128ELi32ELi4ES3_EELb1ELb0ELb0ELb0ELb0ELb0ELb0ELb1EEEvNS_16Flash_fwd_paramsE,"aw",@nobits
	.sectionflags	@""
	.align	16


//--------------------- .nv.shared._ZN5flash16flash_fwd_kernelI23Flash_fwd_kernel_traitsILi128ELi128ELi32ELi4ELb0ELb0EN7cutlass6half_tE19Flash_kernel_traitsILi128ELi128ELi32ELi4ES3_EELb0ELb0ELb0ELb0ELb0ELb0ELb1ELb0EEEvNS_16Flash_fwd_paramsE --------------------------
	.section	.nv.shared._ZN5flash16flash_fwd_kernelI23Flash_fwd_kernel_traitsILi128ELi128ELi32ELi4ELb0ELb0EN7cutlass6half_tE19Flash_kernel_traitsILi128ELi128ELi32ELi4ES3_EELb0ELb0ELb0ELb0ELb0ELb0ELb1ELb0EEEvNS_16Flash_fwd_paramsE,"aw",@nobits
	.sectionflags	@""
	.align	16


//--------------------- .nv.shared._ZN5flash16flash_fwd_kernelI23Flash_fwd_kernel_traitsILi128ELi128ELi32ELi4ELb0ELb0EN7cutlass6half_tE19Flash_kernel_traitsILi128ELi128ELi32ELi4ES3_EELb1ELb0ELb0ELb1ELb0ELb0ELb0ELb1EEEvNS_16Flash_fwd_paramsE --------------------------
	.section	.nv.shared._ZN5flash16flash_fwd_kernelI23Flash_fwd_kernel_traitsILi128ELi128ELi32ELi4ELb0ELb0EN7cutlass6half_tE19Flash_kernel_traitsILi128ELi128ELi32ELi4ES3_EELb1ELb0ELb0ELb1ELb0ELb0ELb0ELb1EEEvNS_16Flash_fwd_paramsE,"aw",@nobits
	.sectionflags	@""
	.align	16


//--------------------- .nv.shared._ZN5flash16flash_fwd_kernelI23Flash_fwd_kernel_traitsILi128ELi128ELi32ELi4ELb0ELb0EN7cutlass6half_tE19Flash_kernel_traitsILi128ELi128ELi32ELi4ES3_EELb0ELb0ELb0ELb1ELb0ELb0ELb1ELb0EEEvNS_16Flash_fwd_paramsE --------------------------
	.section	.nv.shared._ZN5flash16flash_fwd_kernelI23Flash_fwd_kernel_traitsILi128ELi128ELi32ELi4ELb0ELb0EN7cutlass6half_tE19Flash_kernel_traitsILi128ELi128ELi32ELi4ES3_EELb0ELb0ELb0ELb1ELb0ELb0ELb1ELb0EEEvNS_16Flash_fwd_paramsE,"aw",@nobits
	.sectionflags	@""
	.align	16


//--------------------- .nv.shared._ZN5flash16flash_fwd_kernelI23Flash_fwd_kernel_traitsILi128ELi128ELi32ELi4ELb0ELb0EN7cutlass6half_tE19Flash_kernel_traitsILi128ELi128ELi32ELi4ES3_EELb1ELb0ELb1ELb0ELb0ELb1ELb0ELb0EEEvNS_16Flash_fwd_paramsE --------------------------
	.section	.nv.shared._ZN5flash16flash_fwd_kernelI23Flash_fwd_kernel_traitsILi128ELi128ELi32ELi4ELb0ELb0EN7cutlass6half_tE19Flash_kernel_traitsILi128ELi128ELi32ELi4ES3_EELb1ELb0ELb1ELb0ELb0ELb1ELb0ELb0EEEvNS_16Flash_fwd_paramsE,"aw",@nobits
	.sectionflags	@""
	.align	16


//--------------------- .nv.shared._ZN5flash16flash_fwd_kernelI23Flash_fwd_kernel_traitsILi128ELi128ELi32ELi4ELb0ELb0EN7cutlass6half_tE19Flash_kernel_traitsILi128ELi128ELi32ELi4ES3_EELb0ELb0ELb1ELb0ELb0ELb1ELb1ELb0EEEvNS_16Flash_fwd_paramsE --------------------------
	.section	.nv.shared._ZN5flash16flash_fwd_kernelI23Flash_fwd_kernel_traitsILi128ELi128ELi32ELi4ELb0ELb0EN7cutlass6half_tE19Flash_kernel_traitsILi128ELi128ELi32ELi4ES3_EELb0ELb0ELb1ELb0ELb0ELb1ELb1ELb0EEEvNS_16Flash_fwd_paramsE,"aw",@nobits
	.sectionflags	@""
	.align	16


//--------------------- .nv.shared._ZN5flash16flash_fwd_kernelI23Flash_fwd_kernel_traitsILi128ELi128ELi32ELi4ELb0ELb0EN7cutlass6half_tE19Flash_kernel_traitsILi128ELi128ELi32ELi4ES3_EELb1ELb0ELb1ELb1ELb0ELb0ELb0ELb0EEEvNS_16Flash_fwd_paramsE --------------------------
	.section	.nv.shared._ZN5flash16flash_fwd_kernelI23Flash_fwd_kernel_traitsILi128ELi128ELi32ELi4ELb0ELb0EN7cutlass6half_tE19Flash_kernel_traitsILi128ELi128ELi32ELi4ES3_EELb1ELb0ELb1ELb1ELb0ELb0ELb0ELb0EEEvNS_16Flash_fwd_paramsE,"aw",@nobits
	.sectionflags	@""
	.align	16


//--------------------- .nv.shared._ZN5flash16flash_fwd_kernelI23Flash_fwd_kernel_traitsILi128ELi128ELi32ELi4ELb0ELb0EN7cutlass6half_tE19Flash_kernel_traitsILi128ELi128ELi32ELi4ES3_EELb1ELb0ELb1ELb0ELb0ELb0ELb0ELb1EEEvNS_16Flash_fwd_paramsE --------------------------
	.section	.nv.shared._ZN5flash16flash_fwd_kernelI23Flash_fwd_kernel_traitsILi128ELi128ELi32ELi4ELb0ELb0EN7cutlass6half_tE19Flash_kernel_traitsILi128ELi128ELi32ELi4ES3_EELb1ELb0ELb1ELb0ELb0ELb0ELb0ELb1EEEvNS_16Flash_fwd_paramsE,"aw",@nobits
	.sectionflags	@""
	.align	16


//--------------------- .nv.shared._ZN5flash16flash_fwd_kernelI23Flash_fwd_kernel_traitsILi128ELi128ELi32ELi4ELb0ELb0EN7cutlass6half_tE19Flash_kernel_traitsILi128ELi128ELi32ELi4ES3_EELb0ELb0ELb1ELb0ELb0ELb0ELb1ELb0EEEvNS_16Flash_fwd_paramsE --------------------------
	.section	.nv.shared._ZN5flash16flash_fwd_kernelI23Flash_fwd_kernel_traitsILi128ELi128ELi32ELi4ELb0ELb0EN7cutlass6half_tE19Flash_kernel_traitsILi128ELi128ELi32ELi4ES3_EELb0ELb0ELb1ELb0ELb0ELb0ELb1ELb0EEEvNS_16Flash_fwd_paramsE,"aw",@nobits
	.sectionflags	@""
	.align	16


//--------------------- .nv.shared._ZN5flash16flash_fwd_kernelI23Flash_fwd_kernel_traitsILi128ELi128ELi32ELi4ELb0ELb0EN7cutlass6half_tE19Flash_kernel_traitsILi128ELi128ELi32ELi4ES3_EELb1ELb0ELb1ELb1ELb0ELb0ELb0ELb1EEEvNS_16Flash_fwd_paramsE --------------------------
	.section	.nv.shared._ZN5flash16flash_fwd_kernelI23Flash_fwd_kernel_traitsILi128ELi128ELi32ELi4ELb0ELb0EN7cutlass6half_tE19Flash_kernel_traitsILi128ELi128ELi32ELi4ES3_EELb1ELb0ELb1ELb1ELb0ELb0ELb0ELb1EEEvNS_16Flash_fwd_paramsE,"aw",@nobits
	.sectionflags	@""
	.align	16


//--------------------- .nv.shared._ZN5flash16flash_fwd_kernelI23Flash_fwd_kernel_traitsILi128ELi128ELi32ELi4ELb0ELb0EN7cutlass6half_tE19Flash_kernel_traitsILi128ELi128ELi32ELi4ES3_EELb0ELb0ELb1ELb1ELb0ELb0ELb1ELb0EEEvNS_16Flash_fwd_paramsE --------------------------
	.section	.nv.shared._ZN5flash16flash_fwd_kernelI23Flash_fwd_kernel_traitsILi128ELi128ELi32ELi4ELb0ELb0EN7cutlass6half_tE19Flash_kernel_traitsILi128ELi128ELi32ELi4ES3_EELb0ELb0ELb1ELb1ELb0ELb0ELb1ELb0EEEvNS_16Flash_fwd_paramsE,"aw",@nobits
	.sectionflags	@""
	.align	16
